	.target	sm_90a

	.elftype	@"ET_EXEC"


//--------------------- .note.nv.tkinfo           --------------------------
	.section	.note.nv.tkinfo,"",@"SHT_NOTE"
	.sectionflags	@"SHF_NOTE_NV_TKINFO"
	.tkinfo
        /*0018*/ 	.word	0x00000002
        /*0030*/ 	.string	""
        /*0030*/ 	.string	"ptxas"
        /*0030*/ 	.string	"Cuda compilation tools, release 13.0, V13.0.88"
        /*0030*/ 	.string	"Build cuda_13.0.r13.0/compiler.36424714_0"
        /*0030*/ 	.string	"-arch sm_90a -m 64 "



//--------------------- .note.nv.cuinfo           --------------------------
	.section	.note.nv.cuinfo,"",@"SHT_NOTE"
	.sectionflags	@"SHF_NOTE_NV_CUINFO"
        /*0018*/ 	.short	0x0002
        /*001a*/ 	.short	0x005a
        /*001c*/ 	.short	0x0082
	.zero		2


//--------------------- .nv.info                  --------------------------
	.section	.nv.info,"",@"SHT_CUDA_INFO"
	.align	4


	//----- nvinfo : EIATTR_REGCOUNT
	.align		4
        /*0000*/ 	.byte	0x04, 0x2f
        /*0002*/ 	.short	(.L_12 - .L_11)
	.align		4
.L_11:
        /*0004*/ 	.word	index@(_ZN5flash16flash_fwd_kernelI23Flash_fwd_kernel_traitsILi96ELi64ELi64ELi4ELb0ELb0EN7cutlass10bfloat16_tE19Flash_kernel_traitsILi96ELi64ELi64ELi4ES3_EELb0ELb1ELb0ELb1ELb0ELb0ELb1ELb0EEEvNS_16Flash_fwd_paramsE)
        /*0008*/ 	.word	0x000000a8


	//----- nvinfo : EIATTR_FRAME_SIZE
	.align		4
.L_12:
        /*000c*/ 	.byte	0x04, 0x11
        /*000e*/ 	.short	(.L_14 - .L_13)
	.align		4
.L_13:
        /*0010*/ 	.word	index@(_ZN5flash16flash_fwd_kernelI23Flash_fwd_kernel_traitsILi96ELi64ELi64ELi4ELb0ELb0EN7cutlass10bfloat16_tE19Flash_kernel_traitsILi96ELi64ELi64ELi4ES3_EELb0ELb1ELb0ELb1ELb0ELb0ELb1ELb0EEEvNS_16Flash_fwd_paramsE)
        /*0014*/ 	.word	0x00000000


	//----- nvinfo : EIATTR_REGCOUNT
	.align		4
.L_14:
        /*0018*/ 	.byte	0x04, 0x2f
        /*001a*/ 	.short	(.L_16 - .L_15)
	.align		4
.L_15:
        /*001c*/ 	.word	index@(_ZN5flash16flash_fwd_kernelI23Flash_fwd_kernel_traitsILi96ELi64ELi64ELi4ELb0ELb0EN7cutlass10bfloat16_tE19Flash_kernel_traitsILi96ELi64ELi64ELi4ES3_EELb1ELb1ELb0ELb1ELb0ELb0ELb0ELb1EEEvNS_16Flash_fwd_paramsE)
        /*0020*/ 	.word	0x000000ce


	//----- nvinfo : EIATTR_FRAME_SIZE
	.align		4
.L_16:
        /*0024*/ 	.byte	0x04, 0x11
        /*0026*/ 	.short	(.L_18 - .L_17)
	.align		4
.L_17:
        /*0028*/ 	.word	index@(_ZN5flash16flash_fwd_kernelI23Flash_fwd_kernel_traitsILi96ELi64ELi64ELi4ELb0ELb0EN7cutlass10bfloat16_tE19Flash_kernel_traitsILi96ELi64ELi64ELi4ES3_EELb1ELb1ELb0ELb1ELb0ELb0ELb0ELb1EEEvNS_16Flash_fwd_paramsE)
        /*002c*/ 	.word	0x00000000


	//----- nvinfo : EIATTR_REGCOUNT
	.align		4
.L_18:
        /*0030*/ 	.byte	0x04, 0x2f
        /*0032*/ 	.short	(.L_20 - .L_19)
	.align		4
.L_19:
        /*0034*/ 	.word	index@(_ZN5flash16flash_fwd_kernelI23Flash_fwd_kernel_traitsILi96ELi64ELi64ELi4ELb0ELb0EN7cutlass10bfloat16_tE19Flash_kernel_traitsILi96ELi64ELi64ELi4ES3_EELb0ELb1ELb0ELb0ELb0ELb0ELb1ELb0EEEvNS_16Flash_fwd_paramsE)
        /*0038*/ 	.word	0x000000a8


	//----- nvinfo : EIATTR_FRAME_SIZE
	.align		4
.L_20:
        /*003c*/ 	.byte	0x04, 0x11
        /*003e*/ 	.short	(.L_22 - .L_21)
	.align		4
.L_21:
        /*0040*/ 	.word	index@(_ZN5flash16flash_fwd_kernelI23Flash_fwd_kernel_traitsILi96ELi64ELi64ELi4ELb0ELb0EN7cutlass10bfloat16_tE19Flash_kernel_traitsILi96ELi64ELi64ELi4ES3_EELb0ELb1ELb0ELb0ELb0ELb0ELb1ELb0EEEvNS_16Flash_fwd_paramsE)
        /*0044*/ 	.word	0x00000000


	//----- nvinfo : EIATTR_REGCOUNT
	.align		4
.L_22:
        /*0048*/ 	.byte	0x04, 0x2f
        /*004a*/ 	.short	(.L_24 - .L_23)
	.align		4
.L_23:
        /*004c*/ 	.word	index@(_ZN5flash16flash_fwd_kernelI23Flash_fwd_kernel_traitsILi96ELi64ELi64ELi4ELb0ELb0EN7cutlass10bfloat16_tE19Flash_kernel_traitsILi96ELi64ELi64ELi4ES3_EELb1ELb1ELb0ELb0ELb0ELb0ELb0ELb1EEEvNS_16Flash_fwd_paramsE)
        /*0050*/ 	.word	0x000000ce


	//----- nvinfo : EIATTR_FRAME_SIZE
	.align		4
.L_24:
        /*0054*/ 	.byte	0x04, 0x11
        /*0056*/ 	.short	(.L_26 - .L_25)
	.align		4
.L_25:
        /*0058*/ 	.word	index@(_ZN5flash16flash_fwd_kernelI23Flash_fwd_kernel_traitsILi96ELi64ELi64ELi4ELb0ELb0EN7cutlass10bfloat16_tE19Flash_kernel_traitsILi96ELi64ELi64ELi4ES3_EELb1ELb1ELb0ELb0ELb0ELb0ELb0ELb1EEEvNS_16Flash_fwd_paramsE)
        /*005c*/ 	.word	0x00000000


	//----- nvinfo : EIATTR_REGCOUNT
	.align		4
.L_26:
        /*0060*/ 	.byte	0x04, 0x2f
        /*0062*/ 	.short	(.L_28 - .L_27)
	.align		4
.L_27:
        /*0064*/ 	.word	index@(_ZN5flash16flash_fwd_kernelI23Flash_fwd_kernel_traitsILi96ELi64ELi64ELi4ELb0ELb0EN7cutlass10bfloat16_tE19Flash_kernel_traitsILi96ELi64ELi64ELi4ES3_EELb1ELb1ELb0ELb1ELb0ELb0ELb0ELb0EEEvNS_16Flash_fwd_paramsE)
        /*0068*/ 	.word	0x000000a2


	//----- nvinfo : EIATTR_FRAME_SIZE
	.align		4
.L_28:
        /*006c*/ 	.byte	0x04, 0x11
        /*006e*/ 	.short	(.L_30 - .L_29)
	.align		4
.L_29:
        /*0070*/ 	.word	index@(_ZN5flash16flash_fwd_kernelI23Flash_fwd_kernel_traitsILi96ELi64ELi64ELi4ELb0ELb0EN7cutlass10bfloat16_tE19Flash_kernel_traitsILi96ELi64ELi64ELi4ES3_EELb1ELb1ELb0ELb1ELb0ELb0ELb0ELb0EEEvNS_16Flash_fwd_paramsE)
        /*0074*/ 	.word	0x00000000


	//----- nvinfo : EIATTR_REGCOUNT
	.align		4
.L_30:
        /*0078*/ 	.byte	0x04, 0x2f
        /*007a*/ 	.short	(.L_32 - .L_31)
	.align		4
.L_31:
        /*007c*/ 	.word	index@(_ZN5flash16flash_fwd_kernelI23Flash_fwd_kernel_traitsILi96ELi64ELi64ELi4ELb0ELb0EN7cutlass10bfloat16_tE19Flash_kernel_traitsILi96ELi64ELi64ELi4ES3_EELb0ELb1ELb0ELb0ELb0ELb1ELb1ELb0EEEvNS_16Flash_fwd_paramsE)
        /*0080*/ 	.word	0x000000a8


	//----- nvinfo : EIATTR_FRAME_SIZE
	.align		4
.L_32:
        /*0084*/ 	.byte	0x04, 0x11
        /*0086*/ 	.short	(.L_34 - .L_33)
	.align		4
.L_33:
        /*0088*/ 	.word	index@(_ZN5flash16flash_fwd_kernelI23Flash_fwd_kernel_traitsILi96ELi64ELi64ELi4ELb0ELb0EN7cutlass10bfloat16_tE19Flash_kernel_traitsILi96ELi64ELi64ELi4ES3_EELb0ELb1ELb0ELb0ELb0ELb1ELb1ELb0EEEvNS_16Flash_fwd_paramsE)
        /*008c*/ 	.word	0x00000000


	//----- nvinfo : EIATTR_REGCOUNT
	.align		4
.L_34:
        /*0090*/ 	.byte	0x04, 0x2f
        /*0092*/ 	.short	(.L_36 - .L_35)
	.align		4
.L_35:
        /*0094*/ 	.word	index@(_ZN5flash16flash_fwd_kernelI23Flash_fwd_kernel_traitsILi96ELi64ELi64ELi4ELb0ELb0EN7cutlass10bfloat16_tE19Flash_kernel_traitsILi96ELi64ELi64ELi4ES3_EELb1ELb1ELb0ELb0ELb0ELb1ELb0ELb0EEEvNS_16Flash_fwd_paramsE)
        /*0098*/ 	.word	0x0000009c


	//----- nvinfo : EIATTR_FRAME_SIZE
	.align		4
.L_36:
        /*009c*/ 	.byte	0x04, 0x11
        /*009e*/ 	.short	(.L_38 - .L_37)
	.align		4
.L_37:
        /*00a0*/ 	.word	index@(_ZN5flash16flash_fwd_kernelI23Flash_fwd_kernel_traitsILi96ELi64ELi64ELi4ELb0ELb0EN7cutlass10bfloat16_tE19Flash_kernel_traitsILi96ELi64ELi64ELi4ES3_EELb1ELb1ELb0ELb0ELb0ELb1ELb0ELb0EEEvNS_16Flash_fwd_paramsE)
        /*00a4*/ 	.word	0x00000000


	//----- nvinfo : EIATTR_REGCOUNT
	.align		4
.L_38:
        /*00a8*/ 	.byte	0x04, 0x2f
        /*00aa*/ 	.short	(.L_40 - .L_39)
	.align		4
.L_39:
        /*00ac*/ 	.word	index@(_ZN5flash16flash_fwd_kernelI23Flash_fwd_kernel_traitsILi96ELi64ELi64ELi4ELb0ELb0EN7cutlass10bfloat16_tE19Flash_kernel_traitsILi96ELi64ELi64ELi4ES3_EELb0ELb1ELb0ELb0ELb1ELb1ELb1ELb0EEEvNS_16Flash_fwd_paramsE)
        /*00b0*/ 	.word	0x000000a8


	//----- nvinfo : EIATTR_FRAME_SIZE
	.align		4
.L_40:
        /*00b4*/ 	.byte	0x04, 0x11
        /*00b6*/ 	.short	(.L_42 - .L_41)
	.align		4
.L_41:
        /*00b8*/ 	.word	index@(_ZN5flash16flash_fwd_kernelI23Flash_fwd_kernel_traitsILi96ELi64ELi64ELi4ELb0ELb0EN7cutlass10bfloat16_tE19Flash_kernel_traitsILi96ELi64ELi64ELi4ES3_EELb0ELb1ELb0ELb0ELb1ELb1ELb1ELb0EEEvNS_16Flash_fwd_paramsE)
        /*00bc*/ 	.word	0x00000000


	//----- nvinfo : EIATTR_REGCOUNT
	.align		4
.L_42:
        /*00c0*/ 	.byte	0x04, 0x2f
        /*00c2*/ 	.short	(.L_44 - .L_43)
	.align		4
.L_43:
        /*00c4*/ 	.word	index@(_ZN5flash16flash_fwd_kernelI23Flash_fwd_kernel_traitsILi96ELi64ELi64ELi4ELb0ELb0EN7cutlass10bfloat16_tE19Flash_kernel_traitsILi96ELi64ELi64ELi4ES3_EELb1ELb1ELb0ELb0ELb1ELb1ELb0ELb0EEEvNS_16Flash_fwd_paramsE)
        /*00c8*/ 	.word	0x00000092


	//----- nvinfo : EIATTR_FRAME_SIZE
	.align		4
.L_44:
        /*00cc*/ 	.byte	0x04, 0x11
        /*00ce*/ 	.short	(.L_46 - .L_45)
	.align		4
.L_45:
        /*00d0*/ 	.word	index@(_ZN5flash16flash_fwd_kernelI23Flash_fwd_kernel_traitsILi96ELi64ELi64ELi4ELb0ELb0EN7cutlass10bfloat16_tE19Flash_kernel_traitsILi96ELi64ELi64ELi4ES3_EELb1ELb1ELb0ELb0ELb1ELb1ELb0ELb0EEEvNS_16Flash_fwd_paramsE)
        /*00d4*/ 	.word	0x00000000


	//----- nvinfo : EIATTR_REGCOUNT
	.align		4
.L_46:
        /*00d8*/ 	.byte	0x04, 0x2f
        /*00da*/ 	.short	(.L_48 - .L_47)
	.align		4
.L_47:
        /*00dc*/ 	.word	index@(_ZN5flash16flash_fwd_kernelI23Flash_fwd_kernel_traitsILi96ELi64ELi64ELi4ELb0ELb0EN7cutlass10bfloat16_tE19Flash_kernel_traitsILi96ELi64ELi64ELi4ES3_EELb1ELb1ELb0ELb0ELb0ELb0ELb0ELb0EEEvNS_16Flash_fwd_paramsE)
        /*00e0*/ 	.word	0x000000a2


	//----- nvinfo : EIATTR_FRAME_SIZE
	.align		4
.L_48:
        /*00e4*/ 	.byte	0x04, 0x11
        /*00e6*/ 	.short	(.L_50 - .L_49)
	.align		4
.L_49:
        /*00e8*/ 	.word	index@(_ZN5flash16flash_fwd_kernelI23Flash_fwd_kernel_traitsILi96ELi64ELi64ELi4ELb0ELb0EN7cutlass10bfloat16_tE19Flash_kernel_traitsILi96ELi64ELi64ELi4ES3_EELb1ELb1ELb0ELb0ELb0ELb0ELb0ELb0EEEvNS_16Flash_fwd_paramsE)
        /*00ec*/ 	.word	0x00000000


	//----- nvinfo : EIATTR_REGCOUNT
	.align		4
.L_50:
        /*00f0*/ 	.byte	0x04, 0x2f
        /*00f2*/ 	.short	(.L_52 - .L_51)
	.align		4
.L_51:
        /*00f4*/ 	.word	index@(_ZN5flash16flash_fwd_kernelI23Flash_fwd_kernel_traitsILi96ELi128ELi64ELi4ELb0ELb0EN7cutlass10bfloat16_tE19Flash_kernel_traitsILi96ELi128ELi64ELi4ES3_EELb0ELb1ELb0ELb1ELb0ELb0ELb1ELb0EEEvNS_16Flash_fwd_paramsE)
        /*00f8*/ 	.word	0x000000ff


	//----- nvinfo : EIATTR_FRAME_SIZE
	.align		4
.L_52:
        /*00fc*/ 	.byte	0x04, 0x11
        /*00fe*/ 	.short	(.L_54 - .L_53)
	.align		4
.L_53:
        /*0100*/ 	.word	index@(_ZN5flash16flash_fwd_kernelI23Flash_fwd_kernel_traitsILi96ELi128ELi64ELi4ELb0ELb0EN7cutlass10bfloat16_tE19Flash_kernel_traitsILi96ELi128ELi64ELi4ES3_EELb0ELb1ELb0ELb1ELb0ELb0ELb1ELb0EEEvNS_16Flash_fwd_paramsE)
        /*0104*/ 	.word	0x00000048


	//----- nvinfo : EIATTR_REGCOUNT
	.align		4
.L_54:
        /*0108*/ 	.byte	0x04, 0x2f
        /*010a*/ 	.short	(.L_56 - .L_55)
	.align		4
.L_55:
        /*010c*/ 	.word	index@(_ZN5flash16flash_fwd_kernelI23Flash_fwd_kernel_traitsILi96ELi128ELi64ELi4ELb0ELb0EN7cutlass10bfloat16_tE19Flash_kernel_traitsILi96ELi128ELi64ELi4ES3_EELb1ELb1ELb0ELb1ELb0ELb0ELb0ELb1EEEvNS_16Flash_fwd_paramsE)
        /*0110*/ 	.word	0x000000ff


	//----- nvinfo : EIATTR_FRAME_SIZE
	.align		4
.L_56:
        /*0114*/ 	.byte	0x04, 0x11
        /*0116*/ 	.short	(.L_58 - .L_57)
	.align		4
.L_57:
        /*0118*/ 	.word	index@($_ZN5flash16flash_fwd_kernelI23Flash_fwd_kernel_traitsILi96ELi128ELi64ELi4ELb0ELb0EN7cutlass10bfloat16_tE19Flash_kernel_traitsILi96ELi128ELi64ELi4ES3_EELb1ELb1ELb0ELb1ELb0ELb0ELb0ELb1EEEvNS_16Flash_fwd_paramsE$_ZN5flash22compute_attn_1rowblockI23Flash_fwd_kernel_traitsILi96ELi128ELi64ELi4ELb0ELb0EN7cutlass10bfloat16_tE19Flash_kernel_traitsILi96ELi128ELi64ELi4ES3_EELb1ELb1ELb0ELb1ELb0ELb0ELb0ELb1ENS_16Flash_fwd_paramsEEEvRKT8_iii)
        /*011c*/ 	.word	0x00000270


	//----- nvinfo : EIATTR_FRAME_SIZE
	.align		4
.L_58:
        /*0120*/ 	.byte	0x04, 0x11
        /*0122*/ 	.short	(.L_60 - .L_59)
	.align		4
.L_59:
        /*0124*/ 	.word	index@(_ZN5flash16flash_fwd_kernelI23Flash_fwd_kernel_traitsILi96ELi128ELi64ELi4ELb0ELb0EN7cutlass10bfloat16_tE19Flash_kernel_traitsILi96ELi128ELi64ELi4ES3_EELb1ELb1ELb0ELb1ELb0ELb0ELb0ELb1EEEvNS_16Flash_fwd_paramsE)
        /*0128*/ 	.word	0x00000270


	//----- nvinfo : EIATTR_REGCOUNT
	.align		4
.L_60:
        /*012c*/ 	.byte	0x04, 0x2f
        /*012e*/ 	.short	(.L_62 - .L_61)
	.align		4
.L_61:
        /*0130*/ 	.word	index@(_ZN5flash16flash_fwd_kernelI23Flash_fwd_kernel_traitsILi96ELi128ELi64ELi4ELb0ELb0EN7cutlass10bfloat16_tE19Flash_kernel_traitsILi96ELi128ELi64ELi4ES3_EELb0ELb1ELb0ELb0ELb0ELb0ELb1ELb0EEEvNS_16Flash_fwd_paramsE)
        /*0134*/ 	.word	0x000000ff


	//----- nvinfo : EIATTR_FRAME_SIZE
	.align		4
.L_62:
        /*0138*/ 	.byte	0x04, 0x11
        /*013a*/ 	.short	(.L_64 - .L_63)
	.align		4
.L_63:
        /*013c*/ 	.word	index@(_ZN5flash16flash_fwd_kernelI23Flash_fwd_kernel_traitsILi96ELi128ELi64ELi4ELb0ELb0EN7cutlass10bfloat16_tE19Flash_kernel_traitsILi96ELi128ELi64ELi4ES3_EELb0ELb1ELb0ELb0ELb0ELb0ELb1ELb0EEEvNS_16Flash_fwd_paramsE)
        /*0140*/ 	.word	0x00000048


	//----- nvinfo : EIATTR_REGCOUNT
	.align		4
.L_64:
        /*0144*/ 	.byte	0x04, 0x2f
        /*0146*/ 	.short	(.L_66 - .L_65)
	.align		4
.L_65:
        /*0148*/ 	.word	index@(_ZN5flash16flash_fwd_kernelI23Flash_fwd_kernel_traitsILi96ELi128ELi64ELi4ELb0ELb0EN7cutlass10bfloat16_tE19Flash_kernel_traitsILi96ELi128ELi64ELi4ES3_EELb1ELb1ELb0ELb0ELb0ELb0ELb0ELb1EEEvNS_16Flash_fwd_paramsE)
        /*014c*/ 	.word	0x000000ff


	//----- nvinfo : EIATTR_FRAME_SIZE
	.align		4
.L_66:
        /*0150*/ 	.byte	0x04, 0x11
        /*0152*/ 	.short	(.L_68 - .L_67)
	.align		4
.L_67:
        /*0154*/ 	.word	index@(_ZN5flash16flash_fwd_kernelI23Flash_fwd_kernel_traitsILi96ELi128ELi64ELi4ELb0ELb0EN7cutlass10bfloat16_tE19Flash_kernel_traitsILi96ELi128ELi64ELi4ES3_EELb1ELb1ELb0ELb0ELb0ELb0ELb0ELb1EEEvNS_16Flash_fwd_paramsE)
        /*0158*/ 	.word	0x00000268


	//----- nvinfo : EIATTR_REGCOUNT
	.align		4
.L_68:
        /*015c*/ 	.byte	0x04, 0x2f
        /*015e*/ 	.short	(.L_70 - .L_69)
	.align		4
.L_69:
        /*0160*/ 	.word	index@(_ZN5flash16flash_fwd_kernelI23Flash_fwd_kernel_traitsILi96ELi128ELi64ELi4ELb0ELb0EN7cutlass10bfloat16_tE19Flash_kernel_traitsILi96ELi128ELi64ELi4ES3_EELb1ELb1ELb0ELb1ELb0ELb0ELb0ELb0EEEvNS_16Flash_fwd_paramsE)
        /*0164*/ 	.word	0x000000ff


	//----- nvinfo : EIATTR_FRAME_SIZE
	.align		4
.L_70:
        /*0168*/ 	.byte	0x04, 0x11
        /*016a*/ 	.short	(.L_72 - .L_71)
	.align		4
.L_71:
        /*016c*/ 	.word	index@(_ZN5flash16flash_fwd_kernelI23Flash_fwd_kernel_traitsILi96ELi128ELi64ELi4ELb0ELb0EN7cutlass10bfloat16_tE19Flash_kernel_traitsILi96ELi128ELi64ELi4ES3_EELb1ELb1ELb0ELb1ELb0ELb0ELb0ELb0EEEvNS_16Flash_fwd_paramsE)
        /*0170*/ 	.word	0x00000048


	//----- nvinfo : EIATTR_REGCOUNT
	.align		4
.L_72:
        /*0174*/ 	.byte	0x04, 0x2f
        /*0176*/ 	.short	(.L_74 - .L_73)
	.align		4
.L_73:
        /*0178*/ 	.word	index@(_ZN5flash16flash_fwd_kernelI23Flash_fwd_kernel_traitsILi96ELi128ELi64ELi4ELb0ELb0EN7cutlass10bfloat16_tE19Flash_kernel_traitsILi96ELi128ELi64ELi4ES3_EELb0ELb1ELb0ELb0ELb0ELb1ELb1ELb0EEEvNS_16Flash_fwd_paramsE)
        /*017c*/ 	.word	0x000000ff


	//----- nvinfo : EIATTR_FRAME_SIZE
	.align		4
.L_74:
        /*0180*/ 	.byte	0x04, 0x11
        /*0182*/ 	.short	(.L_76 - .L_75)
	.align		4
.L_75:
        /*0184*/ 	.word	index@(_ZN5flash16flash_fwd_kernelI23Flash_fwd_kernel_traitsILi96ELi128ELi64ELi4ELb0ELb0EN7cutlass10bfloat16_tE19Flash_kernel_traitsILi96ELi128ELi64ELi4ES3_EELb0ELb1ELb0ELb0ELb0ELb1ELb1ELb0EEEvNS_16Flash_fwd_paramsE)
        /*0188*/ 	.word	0x00000088


	//----- nvinfo : EIATTR_REGCOUNT
	.align		4
.L_76:
        /*018c*/ 	.byte	0x04, 0x2f
        /*018e*/ 	.short	(.L_78 - .L_77)
	.align		4
.L_77:
        /*0190*/ 	.word	index@(_ZN5flash16flash_fwd_kernelI23Flash_fwd_kernel_traitsILi96ELi128ELi64ELi4ELb0ELb0EN7cutlass10bfloat16_tE19Flash_kernel_traitsILi96ELi128ELi64ELi4ES3_EELb1ELb1ELb0ELb0ELb0ELb1ELb0ELb0EEEvNS_16Flash_fwd_paramsE)
        /*0194*/ 	.word	0x000000ff


	//----- nvinfo : EIATTR_FRAME_SIZE
	.align		4
.L_78:
        /*0198*/ 	.byte	0x04, 0x11
        /*019a*/ 	.short	(.L_80 - .L_79)
	.align		4
.L_79:
        /*019c*/ 	.word	index@(_ZN5flash16flash_fwd_kernelI23Flash_fwd_kernel_traitsILi96ELi128ELi64ELi4ELb0ELb0EN7cutlass10bfloat16_tE19Flash_kernel_traitsILi96ELi128ELi64ELi4ES3_EELb1ELb1ELb0ELb0ELb0ELb1ELb0ELb0EEEvNS_16Flash_fwd_paramsE)
        /*01a0*/ 	.word	0x00000010


	//----- nvinfo : EIATTR_REGCOUNT
	.align		4
.L_80:
        /*01a4*/ 	.byte	0x04, 0x2f
        /*01a6*/ 	.short	(.L_82 - .L_81)
	.align		4
.L_81:
        /*01a8*/ 	.word	index@(_ZN5flash16flash_fwd_kernelI23Flash_fwd_kernel_traitsILi96ELi128ELi64ELi4ELb0ELb0EN7cutlass10bfloat16_tE19Flash_kernel_traitsILi96ELi128ELi64ELi4ES3_EELb0ELb1ELb0ELb0ELb1ELb1ELb1ELb0EEEvNS_16Flash_fwd_paramsE)
        /*01ac*/ 	.word	0x000000ff


	//----- nvinfo : EIATTR_FRAME_SIZE
	.align		4
.L_82:
        /*01b0*/ 	.byte	0x04, 0x11
        /*01b2*/ 	.short	(.L_84 - .L_83)
	.align		4
.L_83:
        /*01b4*/ 	.word	index@(_ZN5flash16flash_fwd_kernelI23Flash_fwd_kernel_traitsILi96ELi128ELi64ELi4ELb0ELb0EN7cutlass10bfloat16_tE19Flash_kernel_traitsILi96ELi128ELi64ELi4ES3_EELb0ELb1ELb0ELb0ELb1ELb1ELb1ELb0EEEvNS_16Flash_fwd_paramsE)
        /*01b8*/ 	.word	0x00000070


	//----- nvinfo : EIATTR_REGCOUNT
	.align		4
.L_84:
        /*01bc*/ 	.byte	0x04, 0x2f
        /*01be*/ 	.short	(.L_86 - .L_85)
	.align		4
.L_85:
        /*01c0*/ 	.word	index@(_ZN5flash16flash_fwd_kernelI23Flash_fwd_kernel_traitsILi96ELi128ELi64ELi4ELb0ELb0EN7cutlass10bfloat16_tE19Flash_kernel_traitsILi96ELi128ELi64ELi4ES3_EELb1ELb1ELb0ELb0ELb1ELb1ELb0ELb0EEEvNS_16Flash_fwd_paramsE)
        /*01c4*/ 	.word	0x000000ff


	//----- nvinfo : EIATTR_FRAME_SIZE
	.align		4
.L_86:
        /*01c8*/ 	.byte	0x04, 0x11
        /*01ca*/ 	.short	(.L_88 - .L_87)
	.align		4
.L_87:
        /*01cc*/ 	.word	index@(_ZN5flash16flash_fwd_kernelI23Flash_fwd_kernel_traitsILi96ELi128ELi64ELi4ELb0ELb0EN7cutlass10bfloat16_tE19Flash_kernel_traitsILi96ELi128ELi64ELi4ES3_EELb1ELb1ELb0ELb0ELb1ELb1ELb0ELb0EEEvNS_16Flash_fwd_paramsE)
        /*01d0*/ 	.word	0x00000000


	//----- nvinfo : EIATTR_REGCOUNT
	.align		4
.L_88:
        /*01d4*/ 	.byte	0x04, 0x2f
        /*01d6*/ 	.short	(.L_90 - .L_89)
	.align		4
.L_89:
        /*01d8*/ 	.word	index@(_ZN5flash16flash_fwd_kernelI23Flash_fwd_kernel_traitsILi96ELi128ELi64ELi4ELb0ELb0EN7cutlass10bfloat16_tE19Flash_kernel_traitsILi96ELi128ELi64ELi4ES3_EELb1ELb1ELb0ELb0ELb0ELb0ELb0ELb0EEEvNS_16Flash_fwd_paramsE)
        /*01dc*/ 	.word	0x000000ff


	//----- nvinfo : EIATTR_FRAME_SIZE
	.align		4
.L_90:
        /*01e0*/ 	.byte	0x04, 0x11
        /*01e2*/ 	.short	(.L_92 - .L_91)
	.align		4
.L_91:
        /*01e4*/ 	.word	index@(_ZN5flash16flash_fwd_kernelI23Flash_fwd_kernel_traitsILi96ELi128ELi64ELi4ELb0ELb0EN7cutlass10bfloat16_tE19Flash_kernel_traitsILi96ELi128ELi64ELi4ES3_EELb1ELb1ELb0ELb0ELb0ELb0ELb0ELb0EEEvNS_16Flash_fwd_paramsE)
        /*01e8*/ 	.word	0x00000038


	//----- nvinfo : EIATTR_REGCOUNT
	.align		4
.L_92:
        /*01ec*/ 	.byte	0x04, 0x2f
        /*01ee*/ 	.short	(.L_94 - .L_93)
	.align		4
.L_93:
        /*01f0*/ 	.word	index@(_ZN5flash16flash_fwd_kernelI23Flash_fwd_kernel_traitsILi96ELi64ELi64ELi4ELb0ELb0EN7cutlass10bfloat16_tE19Flash_kernel_traitsILi96ELi64ELi64ELi4ES3_EELb0ELb1ELb0ELb1ELb0ELb0ELb0ELb0EEEvNS_16Flash_fwd_paramsE)
        /*01f4*/ 	.word	0x000000a4


	//----- nvinfo : EIATTR_FRAME_SIZE
	.align		4
.L_94:
        /*01f8*/ 	.byte	0x04, 0x11
        /*01fa*/ 	.short	(.L_96 - .L_95)
	.align		4
.L_95:
        /*01fc*/ 	.word	index@(_ZN5flash16flash_fwd_kernelI23Flash_fwd_kernel_traitsILi96ELi64ELi64ELi4ELb0ELb0EN7cutlass10bfloat16_tE19Flash_kernel_traitsILi96ELi64ELi64ELi4ES3_EELb0ELb1ELb0ELb1ELb0ELb0ELb0ELb0EEEvNS_16Flash_fwd_paramsE)
        /*0200*/ 	.word	0x00000000


	//----- nvinfo : EIATTR_REGCOUNT
	.align		4
.L_96:
        /*0204*/ 	.byte	0x04, 0x2f
        /*0206*/ 	.short	(.L_98 - .L_97)
	.align		4
.L_97:
        /*0208*/ 	.word	index@(_ZN5flash16flash_fwd_kernelI23Flash_fwd_kernel_traitsILi96ELi64ELi64ELi4ELb0ELb0EN7cutlass10bfloat16_tE19Flash_kernel_traitsILi96ELi64ELi64ELi4ES3_EELb0ELb1ELb0ELb0ELb0ELb0ELb0ELb0EEEvNS_16Flash_fwd_paramsE)
        /*020c*/ 	.word	0x000000a2


	//----- nvinfo : EIATTR_FRAME_SIZE
	.align		4
.L_98:
        /*0210*/ 	.byte	0x04, 0x11
        /*0212*/ 	.short	(.L_100 - .L_99)
	.align		4
.L_99:
        /*0214*/ 	.word	index@(_ZN5flash16flash_fwd_kernelI23Flash_fwd_kernel_traitsILi96ELi64ELi64ELi4ELb0ELb0EN7cutlass10bfloat16_tE19Flash_kernel_traitsILi96ELi64ELi64ELi4ES3_EELb0ELb1ELb0ELb0ELb0ELb0ELb0ELb0EEEvNS_16Flash_fwd_paramsE)
        /*0218*/ 	.word	0x00000000


	//----- nvinfo : EIATTR_REGCOUNT
	.align		4
.L_100:
        /*021c*/ 	.byte	0x04, 0x2f
        /*021e*/ 	.short	(.L_102 - .L_101)
	.align		4
.L_101:
        /*0220*/ 	.word	index@(_ZN5flash16flash_fwd_kernelI23Flash_fwd_kernel_traitsILi96ELi64ELi64ELi4ELb0ELb0EN7cutlass10bfloat16_tE19Flash_kernel_traitsILi96ELi64ELi64ELi4ES3_EELb0ELb1ELb0ELb0ELb0ELb1ELb0ELb0EEEvNS_16Flash_fwd_paramsE)
        /*0224*/ 	.word	0x00000097


	//----- nvinfo : EIATTR_FRAME_SIZE
	.align		4
.L_102:
        /*0228*/ 	.byte	0x04, 0x11
        /*022a*/ 	.short	(.L_104 - .L_103)
	.align		4
.L_103:
        /*022c*/ 	.word	index@(_ZN5flash16flash_fwd_kernelI23Flash_fwd_kernel_traitsILi96ELi64ELi64ELi4ELb0ELb0EN7cutlass10bfloat16_tE19Flash_kernel_traitsILi96ELi64ELi64ELi4ES3_EELb0ELb1ELb0ELb0ELb0ELb1ELb0ELb0EEEvNS_16Flash_fwd_paramsE)
        /*0230*/ 	.word	0x00000000


	//----- nvinfo : EIATTR_REGCOUNT
	.align		4
.L_104:
        /*0234*/ 	.byte	0x04, 0x2f
        /*0236*/ 	.short	(.L_106 - .L_105)
	.align		4
.L_105:
        /*0238*/ 	.word	index@(_ZN5flash16flash_fwd_kernelI23Flash_fwd_kernel_traitsILi96ELi64ELi64ELi4ELb0ELb0EN7cutlass10bfloat16_tE19Flash_kernel_traitsILi96ELi64ELi64ELi4ES3_EELb0ELb1ELb0ELb0ELb1ELb1ELb0ELb0EEEvNS_16Flash_fwd_paramsE)
        /*023c*/ 	.word	0x00000096


	//----- nvinfo : EIATTR_FRAME_SIZE
	.align		4
.L_106:
        /*0240*/ 	.byte	0x04, 0x11
        /*0242*/ 	.short	(.L_108 - .L_107)
	.align		4
.L_107:
        /*0244*/ 	.word	index@(_ZN5flash16flash_fwd_kernelI23Flash_fwd_kernel_traitsILi96ELi64ELi64ELi4ELb0ELb0EN7cutlass10bfloat16_tE19Flash_kernel_traitsILi96ELi64ELi64ELi4ES3_EELb0ELb1ELb0ELb0ELb1ELb1ELb0ELb0EEEvNS_16Flash_fwd_paramsE)
        /*0248*/ 	.word	0x00000000


	//----- nvinfo : EIATTR_REGCOUNT
	.align		4
.L_108:
        /*024c*/ 	.byte	0x04, 0x2f
        /*024e*/ 	.short	(.L_110 - .L_109)
	.align		4
.L_109:
        /*0250*/ 	.word	index@(_ZN5flash16flash_fwd_kernelI23Flash_fwd_kernel_traitsILi96ELi128ELi64ELi4ELb0ELb0EN7cutlass10bfloat16_tE19Flash_kernel_traitsILi96ELi128ELi64ELi4ES3_EELb0ELb1ELb0ELb1ELb0ELb0ELb0ELb0EEEvNS_16Flash_fwd_paramsE)
        /*0254*/ 	.word	0x000000ff


	//----- nvinfo : EIATTR_FRAME_SIZE
	.align		4
.L_110:
        /*0258*/ 	.byte	0x04, 0x11
        /*025a*/ 	.short	(.L_112 - .L_111)
	.align		4
.L_111:
        /*025c*/ 	.word	index@(_ZN5flash16flash_fwd_kernelI23Flash_fwd_kernel_traitsILi96ELi128ELi64ELi4ELb0ELb0EN7cutlass10bfloat16_tE19Flash_kernel_traitsILi96ELi128ELi64ELi4ES3_EELb0ELb1ELb0ELb1ELb0ELb0ELb0ELb0EEEvNS_16Flash_fwd_paramsE)
        /*0260*/ 	.word	0x00000000


	//----- nvinfo : EIATTR_REGCOUNT
	.align		4
.L_112:
        /*0264*/ 	.byte	0x04, 0x2f
        /*0266*/ 	.short	(.L_114 - .L_113)
	.align		4
.L_113:
        /*0268*/ 	.word	index@(_ZN5flash16flash_fwd_kernelI23Flash_fwd_kernel_traitsILi96ELi128ELi64ELi4ELb0ELb0EN7cutlass10bfloat16_tE19Flash_kernel_traitsILi96ELi128ELi64ELi4ES3_EELb0ELb1ELb0ELb0ELb0ELb0ELb0ELb0EEEvNS_16Flash_fwd_paramsE)
        /*026c*/ 	.word	0x000000ff


	//----- nvinfo : EIATTR_FRAME_SIZE
	.align		4
.L_114:
        /*0270*/ 	.byte	0x04, 0x11
        /*0272*/ 	.short	(.L_116 - .L_115)
	.align		4
.L_115:
        /*0274*/ 	.word	index@(_ZN5flash16flash_fwd_kernelI23Flash_fwd_kernel_traitsILi96ELi128ELi64ELi4ELb0ELb0EN7cutlass10bfloat16_tE19Flash_kernel_traitsILi96ELi128ELi64ELi4ES3_EELb0ELb1ELb0ELb0ELb0ELb0ELb0ELb0EEEvNS_16Flash_fwd_paramsE)
        /*0278*/ 	.word	0x00000000


	//----- nvinfo : EIATTR_REGCOUNT
	.align		4
.L_116:
        /*027c*/ 	.byte	0x04, 0x2f
        /*027e*/ 	.short	(.L_118 - .L_117)
	.align		4
.L_117:
        /*0280*/ 	.word	index@(_ZN5flash16flash_fwd_kernelI23Flash_fwd_kernel_traitsILi96ELi128ELi64ELi4ELb0ELb0EN7cutlass10bfloat16_tE19Flash_kernel_traitsILi96ELi128ELi64ELi4ES3_EELb0ELb1ELb0ELb0ELb0ELb1ELb0ELb0EEEvNS_16Flash_fwd_paramsE)
        /*0284*/ 	.word	0x000000fe


	//----- nvinfo : EIATTR_FRAME_SIZE
	.align		4
.L_118:
        /*0288*/ 	.byte	0x04, 0x11
        /*028a*/ 	.short	(.L_120 - .L_119)
	.align		4
.L_119:
        /*028c*/ 	.word	index@(_ZN5flash16flash_fwd_kernelI23Flash_fwd_kernel_traitsILi96ELi128ELi64ELi4ELb0ELb0EN7cutlass10bfloat16_tE19Flash_kernel_traitsILi96ELi128ELi64ELi4ES3_EELb0ELb1ELb0ELb0ELb0ELb1ELb0ELb0EEEvNS_16Flash_fwd_paramsE)
        /*0290*/ 	.word	0x00000000


	//----- nvinfo : EIATTR_REGCOUNT
	.align		4
.L_120:
        /*0294*/ 	.byte	0x04, 0x2f
        /*0296*/ 	.short	(.L_122 - .L_121)
	.align		4
.L_121:
        /*0298*/ 	.word	index@(_ZN5flash16flash_fwd_kernelI23Flash_fwd_kernel_traitsILi96ELi128ELi64ELi4ELb0ELb0EN7cutlass10bfloat16_tE19Flash_kernel_traitsILi96ELi128ELi64ELi4ES3_EELb0ELb1ELb0ELb0ELb1ELb1ELb0ELb0EEEvNS_16Flash_fwd_paramsE)
        /*029c*/ 	.word	0x000000ff


	//----- nvinfo : EIATTR_FRAME_SIZE
	.align		4
.L_122:
        /*02a0*/ 	.byte	0x04, 0x11
        /*02a2*/ 	.short	(.L_124 - .L_123)
	.align		4
.L_123:
        /*02a4*/ 	.word	index@(_ZN5flash16flash_fwd_kernelI23Flash_fwd_kernel_traitsILi96ELi128ELi64ELi4ELb0ELb0EN7cutlass10bfloat16_tE19Flash_kernel_traitsILi96ELi128ELi64ELi4ES3_EELb0ELb1ELb0ELb0ELb1ELb1ELb0ELb0EEEvNS_16Flash_fwd_paramsE)
        /*02a8*/ 	.word	0x00000010


	//----- nvinfo : EIATTR_MIN_STACK_SIZE
	.align		4
.L_124:
        /*02ac*/ 	.byte	0x04, 0x12
        /*02ae*/ 	.short	(.L_126 - .L_125)
	.align		4
.L_125:
        /*02b0*/ 	.word	index@(_ZN5flash16flash_fwd_kernelI23Flash_fwd_kernel_traitsILi96ELi128ELi64ELi4ELb0ELb0EN7cutlass10bfloat16_tE19Flash_kernel_traitsILi96ELi128ELi64ELi4ES3_EELb0ELb1ELb0ELb0ELb1ELb1ELb0ELb0EEEvNS_16Flash_fwd_paramsE)
        /*02b4*/ 	.word	0x00000010


	//----- nvinfo : EIATTR_MIN_STACK_SIZE
	.align		4
.L_126:
        /*02b8*/ 	.byte	0x04, 0x12
        /*02ba*/ 	.short	(.L_128 - .L_127)
	.align		4
.L_127:
        /*02bc*/ 	.word	index@(_ZN5flash16flash_fwd_kernelI23Flash_fwd_kernel_traitsILi96ELi128ELi64ELi4ELb0ELb0EN7cutlass10bfloat16_tE19Flash_kernel_traitsILi96ELi128ELi64ELi4ES3_EELb0ELb1ELb0ELb0ELb0ELb1ELb0ELb0EEEvNS_16Flash_fwd_paramsE)
        /*02c0*/ 	.word	0x00000000


	//----- nvinfo : EIATTR_MIN_STACK_SIZE
	.align		4
.L_128:
        /*02c4*/ 	.byte	0x04, 0x12
        /*02c6*/ 	.short	(.L_130 - .L_129)
	.align		4
.L_129:
        /*02c8*/ 	.word	index@(_ZN5flash16flash_fwd_kernelI23Flash_fwd_kernel_traitsILi96ELi128ELi64ELi4ELb0ELb0EN7cutlass10bfloat16_tE19Flash_kernel_traitsILi96ELi128ELi64ELi4ES3_EELb0ELb1ELb0ELb0ELb0ELb0ELb0ELb0EEEvNS_16Flash_fwd_paramsE)
        /*02cc*/ 	.word	0x00000000


	//----- nvinfo : EIATTR_MIN_STACK_SIZE
	.align		4
.L_130:
        /*02d0*/ 	.byte	0x04, 0x12
        /*02d2*/ 	.short	(.L_132 - .L_131)
	.align		4
.L_131:
        /*02d4*/ 	.word	index@(_ZN5flash16flash_fwd_kernelI23Flash_fwd_kernel_traitsILi96ELi128ELi64ELi4ELb0ELb0EN7cutlass10bfloat16_tE19Flash_kernel_traitsILi96ELi128ELi64ELi4ES3_EELb0ELb1ELb0ELb1ELb0ELb0ELb0ELb0EEEvNS_16Flash_fwd_paramsE)
        /*02d8*/ 	.word	0x00000000


	//----- nvinfo : EIATTR_MIN_STACK_SIZE
	.align		4
.L_132:
        /*02dc*/ 	.byte	0x04, 0x12
        /*02de*/ 	.short	(.L_134 - .L_133)
	.align		4
.L_133:
        /*02e0*/ 	.word	index@(_ZN5flash16flash_fwd_kernelI23Flash_fwd_kernel_traitsILi96ELi64ELi64ELi4ELb0ELb0EN7cutlass10bfloat16_tE19Flash_kernel_traitsILi96ELi64ELi64ELi4ES3_EELb0ELb1ELb0ELb0ELb1ELb1ELb0ELb0EEEvNS_16Flash_fwd_paramsE)
        /*02e4*/ 	.word	0x00000000


	//----- nvinfo : EIATTR_MIN_STACK_SIZE
	.align		4
.L_134:
        /*02e8*/ 	.byte	0x04, 0x12
        /*02ea*/ 	.short	(.L_136 - .L_135)
	.align		4
.L_135:
        /*02ec*/ 	.word	index@(_ZN5flash16flash_fwd_kernelI23Flash_fwd_kernel_traitsILi96ELi64ELi64ELi4ELb0ELb0EN7cutlass10bfloat16_tE19Flash_kernel_traitsILi96ELi64ELi64ELi4ES3_EELb0ELb1ELb0ELb0ELb0ELb1ELb0ELb0EEEvNS_16Flash_fwd_paramsE)
        /*02f0*/ 	.word	0x00000000


	//----- nvinfo : EIATTR_MIN_STACK_SIZE
	.align		4
.L_136:
        /*02f4*/ 	.byte	0x04, 0x12
        /*02f6*/ 	.short	(.L_138 - .L_137)
	.align		4
.L_137:
        /*02f8*/ 	.word	index@(_ZN5flash16flash_fwd_kernelI23Flash_fwd_kernel_traitsILi96ELi64ELi64ELi4ELb0ELb0EN7cutlass10bfloat16_tE19Flash_kernel_traitsILi96ELi64ELi64ELi4ES3_EELb0ELb1ELb0ELb0ELb0ELb0ELb0ELb0EEEvNS_16Flash_fwd_paramsE)
        /*02fc*/ 	.word	0x00000000


	//----- nvinfo : EIATTR_MIN_STACK_SIZE
	.align		4
.L_138:
        /*0300*/ 	.byte	0x04, 0x12
        /*0302*/ 	.short	(.L_140 - .L_139)
	.align		4
.L_139:
        /*0304*/ 	.word	index@(_ZN5flash16flash_fwd_kernelI23Flash_fwd_kernel_traitsILi96ELi64ELi64ELi4ELb0ELb0EN7cutlass10bfloat16_tE19Flash_kernel_traitsILi96ELi64ELi64ELi4ES3_EELb0ELb1ELb0ELb1ELb0ELb0ELb0ELb0EEEvNS_16Flash_fwd_paramsE)
        /*0308*/ 	.word	0x00000000


	//----- nvinfo : EIATTR_MIN_STACK_SIZE
	.align		4
.L_140:
        /*030c*/ 	.byte	0x04, 0x12
        /*030e*/ 	.short	(.L_142 - .L_141)
	.align		4
.L_141:
        /*0310*/ 	.word	index@(_ZN5flash16flash_fwd_kernelI23Flash_fwd_kernel_traitsILi96ELi128ELi64ELi4ELb0ELb0EN7cutlass10bfloat16_tE19Flash_kernel_traitsILi96ELi128ELi64ELi4ES3_EELb1ELb1ELb0ELb0ELb0ELb0ELb0ELb0EEEvNS_16Flash_fwd_paramsE)
        /*0314*/ 	.word	0x00000038


	//----- nvinfo : EIATTR_MIN_STACK_SIZE
	.align		4
.L_142:
        /*0318*/ 	.byte	0x04, 0x12
        /*031a*/ 	.short	(.L_144 - .L_143)
	.align		4
.L_143:
        /*031c*/ 	.word	index@(_ZN5flash16flash_fwd_kernelI23Flash_fwd_kernel_traitsILi96ELi128ELi64ELi4ELb0ELb0EN7cutlass10bfloat16_tE19Flash_kernel_traitsILi96ELi128ELi64ELi4ES3_EELb1ELb1ELb0ELb0ELb1ELb1ELb0ELb0EEEvNS_16Flash_fwd_paramsE)
        /*0320*/ 	.word	0x00000000


	//----- nvinfo : EIATTR_MIN_STACK_SIZE
	.align		4
.L_144:
        /*0324*/ 	.byte	0x04, 0x12
        /*0326*/ 	.short	(.L_146 - .L_145)
	.align		4
.L_145:
        /*0328*/ 	.word	index@(_ZN5flash16flash_fwd_kernelI23Flash_fwd_kernel_traitsILi96ELi128ELi64ELi4ELb0ELb0EN7cutlass10bfloat16_tE19Flash_kernel_traitsILi96ELi128ELi64ELi4ES3_EELb0ELb1ELb0ELb0ELb1ELb1ELb1ELb0EEEvNS_16Flash_fwd_paramsE)
        /*032c*/ 	.word	0x00000070


	//----- nvinfo : EIATTR_MIN_STACK_SIZE
	.align		4
.L_146:
        /*0330*/ 	.byte	0x04, 0x12
        /*0332*/ 	.short	(.L_148 - .L_147)
	.align		4
.L_147:
        /*0334*/ 	.word	index@(_ZN5flash16flash_fwd_kernelI23Flash_fwd_kernel_traitsILi96ELi128ELi64ELi4ELb0ELb0EN7cutlass10bfloat16_tE19Flash_kernel_traitsILi96ELi128ELi64ELi4ES3_EELb1ELb1ELb0ELb0ELb0ELb1ELb0ELb0EEEvNS_16Flash_fwd_paramsE)
        /*0338*/ 	.word	0x00000010


	//----- nvinfo : EIATTR_MIN_STACK_SIZE
	.align		4
.L_148:
        /*033c*/ 	.byte	0x04, 0x12
        /*033e*/ 	.short	(.L_150 - .L_149)
	.align		4
.L_149:
        /*0340*/ 	.word	index@(_ZN5flash16flash_fwd_kernelI23Flash_fwd_kernel_traitsILi96ELi128ELi64ELi4ELb0ELb0EN7cutlass10bfloat16_tE19Flash_kernel_traitsILi96ELi128ELi64ELi4ES3_EELb0ELb1ELb0ELb0ELb0ELb1ELb1ELb0EEEvNS_16Flash_fwd_paramsE)
        /*0344*/ 	.word	0x00000088


	//----- nvinfo : EIATTR_MIN_STACK_SIZE
	.align		4
.L_150:
        /*0348*/ 	.byte	0x04, 0x12
        /*034a*/ 	.short	(.L_152 - .L_151)
	.align		4
.L_151:
        /*034c*/ 	.word	index@(_ZN5flash16flash_fwd_kernelI23Flash_fwd_kernel_traitsILi96ELi128ELi64ELi4ELb0ELb0EN7cutlass10bfloat16_tE19Flash_kernel_traitsILi96ELi128ELi64ELi4ES3_EELb1ELb1ELb0ELb1ELb0ELb0ELb0ELb0EEEvNS_16Flash_fwd_paramsE)
        /*0350*/ 	.word	0x00000048


	//----- nvinfo : EIATTR_MIN_STACK_SIZE
	.align		4
.L_152:
        /*0354*/ 	.byte	0x04, 0x12
        /*0356*/ 	.short	(.L_154 - .L_153)
	.align		4
.L_153:
        /*0358*/ 	.word	index@(_ZN5flash16flash_fwd_kernelI23Flash_fwd_kernel_traitsILi96ELi128ELi64ELi4ELb0ELb0EN7cutlass10bfloat16_tE19Flash_kernel_traitsILi96ELi128ELi64ELi4ES3_EELb1ELb1ELb0ELb0ELb0ELb0ELb0ELb1EEEvNS_16Flash_fwd_paramsE)
        /*035c*/ 	.word	0x00000268


	//----- nvinfo : EIATTR_MIN_STACK_SIZE
	.align		4
.L_154:
        /*0360*/ 	.byte	0x04, 0x12
        /*0362*/ 	.short	(.L_156 - .L_155)
	.align		4
.L_155:
        /*0364*/ 	.word	index@(_ZN5flash16flash_fwd_kernelI23Flash_fwd_kernel_traitsILi96ELi128ELi64ELi4ELb0ELb0EN7cutlass10bfloat16_tE19Flash_kernel_traitsILi96ELi128ELi64ELi4ES3_EELb0ELb1ELb0ELb0ELb0ELb0ELb1ELb0EEEvNS_16Flash_fwd_paramsE)
        /*0368*/ 	.word	0x00000048


	//----- nvinfo : EIATTR_MIN_STACK_SIZE
	.align		4
.L_156:
        /*036c*/ 	.byte	0x04, 0x12
        /*036e*/ 	.short	(.L_158 - .L_157)
	.align		4
.L_157:
        /*0370*/ 	.word	index@(_ZN5flash16flash_fwd_kernelI23Flash_fwd_kernel_traitsILi96ELi128ELi64ELi4ELb0ELb0EN7cutlass10bfloat16_tE19Flash_kernel_traitsILi96ELi128ELi64ELi4ES3_EELb1ELb1ELb0ELb1ELb0ELb0ELb0ELb1EEEvNS_16Flash_fwd_paramsE)
        /*0374*/ 	.word	0x00000270


	//----- nvinfo : EIATTR_MIN_STACK_SIZE
	.align		4
.L_158:
        /*0378*/ 	.byte	0x04, 0x12
        /*037a*/ 	.short	(.L_160 - .L_159)
	.align		4
.L_159:
        /*037c*/ 	.word	index@(_ZN5flash16flash_fwd_kernelI23Flash_fwd_kernel_traitsILi96ELi128ELi64ELi4ELb0ELb0EN7cutlass10bfloat16_tE19Flash_kernel_traitsILi96ELi128ELi64ELi4ES3_EELb0ELb1ELb0ELb1ELb0ELb0ELb1ELb0EEEvNS_16Flash_fwd_paramsE)
        /*0380*/ 	.word	0x00000048


	//----- nvinfo : EIATTR_MIN_STACK_SIZE
	.align		4
.L_160:
        /*0384*/ 	.byte	0x04, 0x12
        /*0386*/ 	.short	(.L_162 - .L_161)
	.align		4
.L_161:
        /*0388*/ 	.word	index@(_ZN5flash16flash_fwd_kernelI23Flash_fwd_kernel_traitsILi96ELi64ELi64ELi4ELb0ELb0EN7cutlass10bfloat16_tE19Flash_kernel_traitsILi96ELi64ELi64ELi4ES3_EELb1ELb1ELb0ELb0ELb0ELb0ELb0ELb0EEEvNS_16Flash_fwd_paramsE)
        /*038c*/ 	.word	0x00000000


	//----- nvinfo : EIATTR_MIN_STACK_SIZE
	.align		4
.L_162:
        /*0390*/ 	.byte	0x04, 0x12
        /*0392*/ 	.short	(.L_164 - .L_163)
	.align		4
.L_163:
        /*0394*/ 	.word	index@(_ZN5flash16flash_fwd_kernelI23Flash_fwd_kernel_traitsILi96ELi64ELi64ELi4ELb0ELb0EN7cutlass10bfloat16_tE19Flash_kernel_traitsILi96ELi64ELi64ELi4ES3_EELb1ELb1ELb0ELb0ELb1ELb1ELb0ELb0EEEvNS_16Flash_fwd_paramsE)
        /*0398*/ 	.word	0x00000000


	//----- nvinfo : EIATTR_MIN_STACK_SIZE
	.align		4
.L_164:
        /*039c*/ 	.byte	0x04, 0x12
        /*039e*/ 	.short	(.L_166 - .L_165)
	.align		4
.L_165:
        /*03a0*/ 	.word	index@(_ZN5flash16flash_fwd_kernelI23Flash_fwd_kernel_traitsILi96ELi64ELi64ELi4ELb0ELb0EN7cutlass10bfloat16_tE19Flash_kernel_traitsILi96ELi64ELi64ELi4ES3_EELb0ELb1ELb0ELb0ELb1ELb1ELb1ELb0EEEvNS_16Flash_fwd_paramsE)
        /*03a4*/ 	.word	0x00000000


	//----- nvinfo : EIATTR_MIN_STACK_SIZE
	.align		4
.L_166:
        /*03a8*/ 	.byte	0x04, 0x12
        /*03aa*/ 	.short	(.L_168 - .L_167)
	.align		4
.L_167:
        /*03ac*/ 	.word	index@(_ZN5flash16flash_fwd_kernelI23Flash_fwd_kernel_traitsILi96ELi64ELi64ELi4ELb0ELb0EN7cutlass10bfloat16_tE19Flash_kernel_traitsILi96ELi64ELi64ELi4ES3_EELb1ELb1ELb0ELb0ELb0ELb1ELb0ELb0EEEvNS_16Flash_fwd_paramsE)
        /*03b0*/ 	.word	0x00000000


	//----- nvinfo : EIATTR_MIN_STACK_SIZE
	.align		4
.L_168:
        /*03b4*/ 	.byte	0x04, 0x12
        /*03b6*/ 	.short	(.L_170 - .L_169)
	.align		4
.L_169:
        /*03b8*/ 	.word	index@(_ZN5flash16flash_fwd_kernelI23Flash_fwd_kernel_traitsILi96ELi64ELi64ELi4ELb0ELb0EN7cutlass10bfloat16_tE19Flash_kernel_traitsILi96ELi64ELi64ELi4ES3_EELb0ELb1ELb0ELb0ELb0ELb1ELb1ELb0EEEvNS_16Flash_fwd_paramsE)
        /*03bc*/ 	.word	0x00000000


	//----- nvinfo : EIATTR_MIN_STACK_SIZE
	.align		4
.L_170:
        /*03c0*/ 	.byte	0x04, 0x12
        /*03c2*/ 	.short	(.L_172 - .L_171)
	.align		4
.L_171:
        /*03c4*/ 	.word	index@(_ZN5flash16flash_fwd_kernelI23Flash_fwd_kernel_traitsILi96ELi64ELi64ELi4ELb0ELb0EN7cutlass10bfloat16_tE19Flash_kernel_traitsILi96ELi64ELi64ELi4ES3_EELb1ELb1ELb0ELb1ELb0ELb0ELb0ELb0EEEvNS_16Flash_fwd_paramsE)
        /*03c8*/ 	.word	0x00000000


	//----- nvinfo : EIATTR_MIN_STACK_SIZE
	.align		4
.L_172:
        /*03cc*/ 	.byte	0x04, 0x12
        /*03ce*/ 	.short	(.L_174 - .L_173)
	.align		4
.L_173:
        /*03d0*/ 	.word	index@(_ZN5flash16flash_fwd_kernelI23Flash_fwd_kernel_traitsILi96ELi64ELi64ELi4ELb0ELb0EN7cutlass10bfloat16_tE19Flash_kernel_traitsILi96ELi64ELi64ELi4ES3_EELb1ELb1ELb0ELb0ELb0ELb0ELb0ELb1EEEvNS_16Flash_fwd_paramsE)
        /*03d4*/ 	.word	0x00000000


	//----- nvinfo : EIATTR_MIN_STACK_SIZE
	.align		4
.L_174:
        /*03d8*/ 	.byte	0x04, 0x12
        /*03da*/ 	.short	(.L_176 - .L_175)
	.align		4
.L_175:
        /*03dc*/ 	.word	index@(_ZN5flash16flash_fwd_kernelI23Flash_fwd_kernel_traitsILi96ELi64ELi64ELi4ELb0ELb0EN7cutlass10bfloat16_tE19Flash_kernel_traitsILi96ELi64ELi64ELi4ES3_EELb0ELb1ELb0ELb0ELb0ELb0ELb1ELb0EEEvNS_16Flash_fwd_paramsE)
        /*03e0*/ 	.word	0x00000000


	//----- nvinfo : EIATTR_MIN_STACK_SIZE
	.align		4
.L_176:
        /*03e4*/ 	.byte	0x04, 0x12
        /*03e6*/ 	.short	(.L_178 - .L_177)
	.align		4
.L_177:
        /*03e8*/ 	.word	index@(_ZN5flash16flash_fwd_kernelI23Flash_fwd_kernel_traitsILi96ELi64ELi64ELi4ELb0ELb0EN7cutlass10bfloat16_tE19Flash_kernel_traitsILi96ELi64ELi64ELi4ES3_EELb1ELb1ELb0ELb1ELb0ELb0ELb0ELb1EEEvNS_16Flash_fwd_paramsE)
        /*03ec*/ 	.word	0x00000000


	//----- nvinfo : EIATTR_MIN_STACK_SIZE
	.align		4
.L_178:
        /*03f0*/ 	.byte	0x04, 0x12
        /*03f2*/ 	.short	(.L_180 - .L_179)
	.align		4
.L_179:
        /*03f4*/ 	.word	index@(_ZN5flash16flash_fwd_kernelI23Flash_fwd_kernel_traitsILi96ELi64ELi64ELi4ELb0ELb0EN7cutlass10bfloat16_tE19Flash_kernel_traitsILi96ELi64ELi64ELi4ES3_EELb0ELb1ELb0ELb1ELb0ELb0ELb1ELb0EEEvNS_16Flash_fwd_paramsE)
        /*03f8*/ 	.word	0x00000000
.L_180:


//--------------------- .nv.compat                --------------------------
	.section	.nv.compat,"",@"SHT_CUDA_COMPAT_INFO"
	.align	4
        /*0000*/ 	.byte	0x02, 0x09, 0x01, 0x00, 0x02, 0x02, 0x01, 0x00, 0x02, 0x05, 0x05, 0x00, 0x03, 0x07, 0x01, 0x01
        /*0010*/ 	.byte	0x02, 0x03, 0x00, 0x00, 0x02, 0x06, 0x01, 0x00, 0x04, 0x0b, 0x08, 0x00, 0x00, 0x00, 0x00, 0x00
        /*0020*/ 	.byte	0x00, 0x00, 0x00, 0x00


//--------------------- .nv.info._ZN5flash16flash_fwd_kernelI23Flash_fwd_kernel_traitsILi96ELi128ELi64ELi4ELb0ELb0EN7cutlass10bfloat16_tE19Flash_kernel_traitsILi96ELi128ELi64ELi4ES3_EELb0ELb1ELb0ELb0ELb1ELb1ELb0ELb0EEEvNS_16Flash_fwd_paramsE --------------------------
	.section	.nv.info._ZN5flash16flash_fwd_kernelI23Flash_fwd_kernel_traitsILi96ELi128ELi64ELi4ELb0ELb0EN7cutlass10bfloat16_tE19Flash_kernel_traitsILi96ELi128ELi64ELi4ES3_EELb0ELb1ELb0ELb0ELb1ELb1ELb0ELb0EEEvNS_16Flash_fwd_paramsE,"",@"SHT_CUDA_INFO"
	.sectionflags	@""
	.align	4


	//----- nvinfo : EIATTR_CUDA_API_VERSION
	.align		4
        /*0000*/ 	.byte	0x04, 0x37
        /*0002*/ 	.short	(.L_182 - .L_181)
.L_181:
        /*0004*/ 	.word	0x00000082


	//----- nvinfo : EIATTR_KPARAM_INFO
	.align		4
.L_182:
        /*0008*/ 	.byte	0x04, 0x17
        /*000a*/ 	.short	(.L_184 - .L_183)
.L_183:
        /*000c*/ 	.word	0x00000000
        /*0010*/ 	.short	0x0000
        /*0012*/ 	.short	0x0000
        /*0014*/ 	.byte	0x00, 0xf0, 0x41, 0x07


	//----- nvinfo : EIATTR_SPARSE_MMA_MASK
	.align		4
.L_184:
        /*0018*/ 	.byte	0x03, 0x50
        /*001a*/ 	.short	0x0000


	//----- nvinfo : EIATTR_MAXREG_COUNT
	.align		4
        /*001c*/ 	.byte	0x03, 0x1b
        /*001e*/ 	.short	0x00ff


	//----- nvinfo : EIATTR_NUM_BARRIERS
	.align		4
        /*0020*/ 	.byte	0x02, 0x4c
        /*0022*/ 	.byte	0x01
	.zero		1


	//----- nvinfo : EIATTR_ANNOTATIONS
	.align		4
        /*0024*/ 	.byte	0x04, 0x55
        /*0026*/ 	.short	(.L_186 - .L_185)


	//   ....[0]....
.L_185:
        /*0028*/ 	.word	0x00000001
        /*002c*/ 	.byte	0xe0, 0x0f, 0x00, 0x00, 0x01, 0x00, 0x00, 0x00, 0x20, 0x10, 0x00, 0x00, 0x01, 0x00, 0x00, 0x00
        /*003c*/ 	.byte	0xc0, 0x77, 0x00, 0x00, 0x01, 0x00, 0x00, 0x00, 0x00, 0x78, 0x00, 0x00


	//----- nvinfo : EIATTR_MERCURY_ISA_VERSION
	.align		4
.L_186:
        /*0048*/ 	.byte	0x03, 0x5f
        /*004a*/ 	.short	0x0101


	//----- nvinfo : EIATTR_COOP_GROUP_MASK_REGIDS
	.align		4
        /*004c*/ 	.byte	0x04, 0x29
        /*004e*/ 	.short	(.L_188 - .L_187)


	//   ....[0]....
.L_187:
        /*0050*/ 	.word	0xffffffff


	//   ....[1]....
        /*0054*/ 	.word	0xffffffff


	//   ....[2]....
        /*0058*/ 	.word	0xffffffff


	//   ....[3]....
        /*005c*/ 	.word	0xffffffff


	//   ....[4]....
        /*0060*/ 	.word	0xffffffff


	//   ....[5]....
        /*0064*/ 	.word	0xffffffff


	//   ....[6]....
        /*0068*/ 	.word	0xffffffff


	//   ....[7]....
        /*006c*/ 	.word	0xffffffff


	//   ....[8]....
        /*0070*/ 	.word	0xffffffff


	//   ....[9]....
        /*0074*/ 	.word	0xffffffff


	//   ....[10]....
        /*0078*/ 	.word	0xffffffff


	//   ....[11]....
        /*007c*/ 	.word	0xffffffff


	//   ....[12]....
        /*0080*/ 	.word	0xffffffff


	//   ....[13]....
        /*0084*/ 	.word	0xffffffff


	//   ....[14]....
        /*0088*/ 	.word	0xffffffff


	//   ....[15]....
        /*008c*/ 	.word	0xffffffff


	//   ....[16]....
        /*0090*/ 	.word	0xffffffff


	//   ....[17]....
        /*0094*/ 	.word	0xffffffff


	//   ....[18]....
        /*0098*/ 	.word	0xffffffff


	//   ....[19]....
        /*009c*/ 	.word	0xffffffff


	//   ....[20]....
        /*00a0*/ 	.word	0xffffffff


	//   ....[21]....
        /*00a4*/ 	.word	0xffffffff


	//   ....[22]....
        /*00a8*/ 	.word	0xffffffff


	//   ....[23]....
        /*00ac*/ 	.word	0xffffffff


	//   ....[24]....
        /*00b0*/ 	.word	0xffffffff


	//   ....[25]....
        /*00b4*/ 	.word	0xffffffff


	//   ....[26]....
        /*00b8*/ 	.word	0xffffffff


	//   ....[27]....
        /*00bc*/ 	.word	0xffffffff


	//   ....[28]....
        /*00c0*/ 	.word	0xffffffff


	//   ....[29]....
        /*00c4*/ 	.word	0xffffffff


	//   ....[30]....
        /*00c8*/ 	.word	0xffffffff


	//   ....[31]....
        /*00cc*/ 	.word	0xffffffff


	//----- nvinfo : EIATTR_COOP_GROUP_INSTR_OFFSETS
	.align		4
.L_188:
        /*00d0*/ 	.byte	0x04, 0x28
        /*00d2*/ 	.short	(.L_190 - .L_189)


	//   ....[0]....
.L_189:
        /*00d4*/ 	.word	0x000024a0


	//   ....[1]....
        /*00d8*/ 	.word	0x000024d0


	//   ....[2]....
        /*00dc*/ 	.word	0x00002620


	//   ....[3]....
        /*00e0*/ 	.word	0x00002650


	//   ....[4]....
        /*00e4*/ 	.word	0x00002680


	//   ....[5]....
        /*00e8*/ 	.word	0x00002820


	//   ....[6]....
        /*00ec*/ 	.word	0x00002da0


	//   ....[7]....
        /*00f0*/ 	.word	0x00002f70


	//   ....[8]....
        /*00f4*/ 	.word	0x00005390


	//   ....[9]....
        /*00f8*/ 	.word	0x00005490


	//   ....[10]....
        /*00fc*/ 	.word	0x000058a0


	//   ....[11]....
        /*0100*/ 	.word	0x000058e0


	//   ....[12]....
        /*0104*/ 	.word	0x00005900


	//   ....[13]....
        /*0108*/ 	.word	0x000059c0


	//   ....[14]....
        /*010c*/ 	.word	0x00005a20


	//   ....[15]....
        /*0110*/ 	.word	0x00005a60


	//   ....[16]....
        /*0114*/ 	.word	0x00008780


	//   ....[17]....
        /*0118*/ 	.word	0x00008800


	//   ....[18]....
        /*011c*/ 	.word	0x00008830


	//   ....[19]....
        /*0120*/ 	.word	0x00008840


	//   ....[20]....
        /*0124*/ 	.word	0x00008860


	//   ....[21]....
        /*0128*/ 	.word	0x00008890


	//   ....[22]....
        /*012c*/ 	.word	0x000088b0


	//   ....[23]....
        /*0130*/ 	.word	0x000088c0


	//   ....[24]....
        /*0134*/ 	.word	0x0000a6e0


	//   ....[25]....
        /*0138*/ 	.word	0x0000a720


	//   ....[26]....
        /*013c*/ 	.word	0x0000a760


	//   ....[27]....
        /*0140*/ 	.word	0x0000a790


	//   ....[28]....
        /*0144*/ 	.word	0x0000a810


	//   ....[29]....
        /*0148*/ 	.word	0x0000a840


	//   ....[30]....
        /*014c*/ 	.word	0x0000a860


	//   ....[31]....
        /*0150*/ 	.word	0x0000a870


	//----- nvinfo : EIATTR_EXIT_INSTR_OFFSETS
	.align		4
.L_190:
        /*0154*/ 	.byte	0x04, 0x1c
        /*0156*/ 	.short	(.L_192 - .L_191)


	//   ....[0]....
.L_191:
        /*0158*/ 	.word	0x000001b0


	//   ....[1]....
        /*015c*/ 	.word	0x0000c070


	//   ....[2]....
        /*0160*/ 	.word	0x0000c7e0


	//   ....[3]....
        /*0164*/ 	.word	0x0000c870


	//----- nvinfo : EIATTR_CRS_STACK_SIZE
	.align		4
.L_192:
        /*0168*/ 	.byte	0x04, 0x1e
        /*016a*/ 	.short	(.L_194 - .L_193)
.L_193:
        /*016c*/ 	.word	0x00000000


	//----- nvinfo : EIATTR_CBANK_PARAM_SIZE
	.align		4
.L_194:
        /*0170*/ 	.byte	0x03, 0x19
        /*0172*/ 	.short	0x01d0


	//----- nvinfo : EIATTR_PARAM_CBANK
	.align		4
        /*0174*/ 	.byte	0x04, 0x0a
        /*0176*/ 	.short	(.L_196 - .L_195)
	.align		4
.L_195:
        /*0178*/ 	.word	index@(.nv.constant0._ZN5flash16flash_fwd_kernelI23Flash_fwd_kernel_traitsILi96ELi128ELi64ELi4ELb0ELb0EN7cutlass10bfloat16_tE19Flash_kernel_traitsILi96ELi128ELi64ELi4ES3_EELb0ELb1ELb0ELb0ELb1ELb1ELb0ELb0EEEvNS_16Flash_fwd_paramsE)
        /*017c*/ 	.short	0x0210
        /*017e*/ 	.short	0x01d0


	//----- nvinfo : EIATTR_SW_WAR
	.align		4
.L_196:
        /*0180*/ 	.byte	0x04, 0x36
        /*0182*/ 	.short	(.L_198 - .L_197)
.L_197:
        /*0184*/ 	.word	0x00000008
.L_198:


//--------------------- .nv.info._ZN5flash16flash_fwd_kernelI23Flash_fwd_kernel_traitsILi96ELi128ELi64ELi4ELb0ELb0EN7cutlass10bfloat16_tE19Flash_kernel_traitsILi96ELi128ELi64ELi4ES3_EELb0ELb1ELb0ELb0ELb0ELb1ELb0ELb0EEEvNS_16Flash_fwd_paramsE --------------------------
	.section	.nv.info._ZN5flash16flash_fwd_kernelI23Flash_fwd_kernel_traitsILi96ELi128ELi64ELi4ELb0ELb0EN7cutlass10bfloat16_tE19Flash_kernel_traitsILi96ELi128ELi64ELi4ES3_EELb0ELb1ELb0ELb0ELb0ELb1ELb0ELb0EEEvNS_16Flash_fwd_paramsE,"",@"SHT_CUDA_INFO"
	.sectionflags	@""
	.align	4


	//----- nvinfo : EIATTR_CUDA_API_VERSION
	.align		4
        /*0000*/ 	.byte	0x04, 0x37
        /*0002*/ 	.short	(.L_200 - .L_199)
.L_199:
        /*0004*/ 	.word	0x00000082


	//----- nvinfo : EIATTR_KPARAM_INFO
	.align		4
.L_200:
        /*0008*/ 	.byte	0x04, 0x17
        /*000a*/ 	.short	(.L_202 - .L_201)
.L_201:
        /*000c*/ 	.word	0x00000000
        /*0010*/ 	.short	0x0000
        /*0012*/ 	.short	0x0000
        /*0014*/ 	.byte	0x00, 0xf0, 0x41, 0x07


	//----- nvinfo : EIATTR_SPARSE_MMA_MASK
	.align		4
.L_202:
        /*0018*/ 	.byte	0x03, 0x50
        /*001a*/ 	.short	0x0000


	//----- nvinfo : EIATTR_MAXREG_COUNT
	.align		4
        /*001c*/ 	.byte	0x03, 0x1b
        /*001e*/ 	.short	0x00ff


	//----- nvinfo : EIATTR_NUM_BARRIERS
	.align		4
        /*0020*/ 	.byte	0x02, 0x4c
        /*0022*/ 	.byte	0x01
	.zero		1


	//----- nvinfo : EIATTR_MERCURY_ISA_VERSION
	.align		4
        /*0024*/ 	.byte	0x03, 0x5f
        /*0026*/ 	.short	0x0101


	//----- nvinfo : EIATTR_COOP_GROUP_MASK_REGIDS
	.align		4
        /*0028*/ 	.byte	0x04, 0x29
        /*002a*/ 	.short	(.L_204 - .L_203)


	//   ....[0]....
.L_203:
        /*002c*/ 	.word	0xffffffff


	//   ....[1]....
        /*0030*/ 	.word	0xffffffff


	//   ....[2]....
        /*0034*/ 	.word	0xffffffff


	//   ....[3]....
        /*0038*/ 	.word	0xffffffff


	//   ....[4]....
        /*003c*/ 	.word	0xffffffff


	//   ....[5]....
        /*0040*/ 	.word	0xffffffff


	//   ....[6]....
        /*0044*/ 	.word	0xffffffff


	//   ....[7]....
        /*0048*/ 	.word	0xffffffff


	//   ....[8]....
        /*004c*/ 	.word	0xffffffff


	//   ....[9]....
        /*0050*/ 	.word	0xffffffff


	//   ....[10]....
        /*0054*/ 	.word	0xffffffff


	//   ....[11]....
        /*0058*/ 	.word	0xffffffff


	//   ....[12]....
        /*005c*/ 	.word	0xffffffff


	//   ....[13]....
        /*0060*/ 	.word	0xffffffff


	//   ....[14]....
        /*0064*/ 	.word	0xffffffff


	//   ....[15]....
        /*0068*/ 	.word	0xffffffff


	//   ....[16]....
        /*006c*/ 	.word	0xffffffff


	//   ....[17]....
        /*0070*/ 	.word	0xffffffff


	//   ....[18]....
        /*0074*/ 	.word	0xffffffff


	//   ....[19]....
        /*0078*/ 	.word	0xffffffff


	//   ....[20]....
        /*007c*/ 	.word	0xffffffff


	//   ....[21]....
        /*0080*/ 	.word	0xffffffff


	//   ....[22]....
        /*0084*/ 	.word	0xffffffff


	//   ....[23]....
        /*0088*/ 	.word	0xffffffff


	//   ....[24]....
        /*008c*/ 	.word	0xffffffff


	//   ....[25]....
        /*0090*/ 	.word	0xffffffff


	//   ....[26]....
        /*0094*/ 	.word	0xffffffff


	//   ....[27]....
        /*0098*/ 	.word	0xffffffff


	//   ....[28]....
        /*009c*/ 	.word	0xffffffff


	//   ....[29]....
        /*00a0*/ 	.word	0xffffffff


	//   ....[30]....
        /*00a4*/ 	.word	0xffffffff


	//   ....[31]....
        /*00a8*/ 	.word	0xffffffff


	//   ....[32]....
        /*00ac*/ 	.word	0xffffffff


	//   ....[33]....
        /*00b0*/ 	.word	0xffffffff


	//   ....[34]....
        /*00b4*/ 	.word	0xffffffff


	//   ....[35]....
        /*00b8*/ 	.word	0xffffffff


	//   ....[36]....
        /*00bc*/ 	.word	0xffffffff


	//   ....[37]....
        /*00c0*/ 	.word	0xffffffff


	//   ....[38]....
        /*00c4*/ 	.word	0xffffffff


	//   ....[39]....
        /*00c8*/ 	.word	0xffffffff


	//----- nvinfo : EIATTR_COOP_GROUP_INSTR_OFFSETS
	.align		4
.L_204:
        /*00cc*/ 	.byte	0x04, 0x28
        /*00ce*/ 	.short	(.L_206 - .L_205)


	//   ....[0]....
.L_205:
        /*00d0*/ 	.word	0x00002e10


	//   ....[1]....
        /*00d4*/ 	.word	0x000030c0


	//   ....[2]....
        /*00d8*/ 	.word	0x00003180


	//   ....[3]....
        /*00dc*/ 	.word	0x000033f0


	//   ....[4]....
        /*00e0*/ 	.word	0x000034b0


	//   ....[5]....
        /*00e4*/ 	.word	0x000034f0


	//   ....[6]....
        /*00e8*/ 	.word	0x00003580


	//   ....[7]....
        /*00ec*/ 	.word	0x000036e0


	//   ....[8]....
        /*00f0*/ 	.word	0x00005ef0


	//   ....[9]....
        /*00f4*/ 	.word	0x000061e0


	//   ....[10]....
        /*00f8*/ 	.word	0x000062b0


	//   ....[11]....
        /*00fc*/ 	.word	0x00006450


	//   ....[12]....
        /*0100*/ 	.word	0x000064f0


	//   ....[13]....
        /*0104*/ 	.word	0x00006530


	//   ....[14]....
        /*0108*/ 	.word	0x000065d0


	//   ....[15]....
        /*010c*/ 	.word	0x00006680


	//   ....[16]....
        /*0110*/ 	.word	0x00009680


	//   ....[17]....
        /*0114*/ 	.word	0x00009a80


	//   ....[18]....
        /*0118*/ 	.word	0x00009c10


	//   ....[19]....
        /*011c*/ 	.word	0x00009c50


	//   ....[20]....
        /*0120*/ 	.word	0x00009c60


	//   ....[21]....
        /*0124*/ 	.word	0x00009c70


	//   ....[22]....
        /*0128*/ 	.word	0x00009c90


	//   ....[23]....
        /*012c*/ 	.word	0x00009d00


	//   ....[24]....
        /*0130*/ 	.word	0x0000ca60


	//   ....[25]....
        /*0134*/ 	.word	0x0000caf0


	//   ....[26]....
        /*0138*/ 	.word	0x0000cb10


	//   ....[27]....
        /*013c*/ 	.word	0x0000cb20


	//   ....[28]....
        /*0140*/ 	.word	0x0000cb40


	//   ....[29]....
        /*0144*/ 	.word	0x0000cb70


	//   ....[30]....
        /*0148*/ 	.word	0x0000cb90


	//   ....[31]....
        /*014c*/ 	.word	0x0000cba0


	//   ....[32]....
        /*0150*/ 	.word	0x0000e950


	//   ....[33]....
        /*0154*/ 	.word	0x0000e990


	//   ....[34]....
        /*0158*/ 	.word	0x0000e9d0


	//   ....[35]....
        /*015c*/ 	.word	0x0000ea00


	//   ....[36]....
        /*0160*/ 	.word	0x0000ea60


	//   ....[37]....
        /*0164*/ 	.word	0x0000ea70


	//   ....[38]....
        /*0168*/ 	.word	0x0000eab0


	//   ....[39]....
        /*016c*/ 	.word	0x0000ead0


	//----- nvinfo : EIATTR_EXIT_INSTR_OFFSETS
	.align		4
.L_206:
        /*0170*/ 	.byte	0x04, 0x1c
        /*0172*/ 	.short	(.L_208 - .L_207)


	//   ....[0]....
.L_207:
        /*0174*/ 	.word	0x000004b0


	//   ....[1]....
        /*0178*/ 	.word	0x00010650


	//   ....[2]....
        /*017c*/ 	.word	0x00010750


	//   ....[3]....
        /*0180*/ 	.word	0x00011250


	//   ....[4]....
        /*0184*/ 	.word	0x000112e0


	//----- nvinfo : EIATTR_CRS_STACK_SIZE
	.align		4
.L_208:
        /*0188*/ 	.byte	0x04, 0x1e
        /*018a*/ 	.short	(.L_210 - .L_209)
.L_209:
        /*018c*/ 	.word	0x00000000


	//----- nvinfo : EIATTR_CBANK_PARAM_SIZE
	.align		4
.L_210:
        /*0190*/ 	.byte	0x03, 0x19
        /*0192*/ 	.short	0x01d0


	//----- nvinfo : EIATTR_PARAM_CBANK
	.align		4
        /*0194*/ 	.byte	0x04, 0x0a
        /*0196*/ 	.short	(.L_212 - .L_211)
	.align		4
.L_211:
        /*0198*/ 	.word	index@(.nv.constant0._ZN5flash16flash_fwd_kernelI23Flash_fwd_kernel_traitsILi96ELi128ELi64ELi4ELb0ELb0EN7cutlass10bfloat16_tE19Flash_kernel_traitsILi96ELi128ELi64ELi4ES3_EELb0ELb1ELb0ELb0ELb0ELb1ELb0ELb0EEEvNS_16Flash_fwd_paramsE)
        /*019c*/ 	.short	0x0210
        /*019e*/ 	.short	0x01d0


	//----- nvinfo : EIATTR_SW_WAR
	.align		4
.L_212:
        /*01a0*/ 	.byte	0x04, 0x36
        /*01a2*/ 	.short	(.L_214 - .L_213)
.L_213:
        /*01a4*/ 	.word	0x00000008
.L_214:


//--------------------- .nv.info._ZN5flash16flash_fwd_kernelI23Flash_fwd_kernel_traitsILi96ELi128ELi64ELi4ELb0ELb0EN7cutlass10bfloat16_tE19Flash_kernel_traitsILi96ELi128ELi64ELi4ES3_EELb0ELb1ELb0ELb0ELb0ELb0ELb0ELb0EEEvNS_16Flash_fwd_paramsE --------------------------
	.section	.nv.info._ZN5flash16flash_fwd_kernelI23Flash_fwd_kernel_traitsILi96ELi128ELi64ELi4ELb0ELb0EN7cutlass10bfloat16_tE19Flash_kernel_traitsILi96ELi128ELi64ELi4ES3_EELb0ELb1ELb0ELb0ELb0ELb0ELb0ELb0EEEvNS_16Flash_fwd_paramsE,"",@"SHT_CUDA_INFO"
	.sectionflags	@""
	.align	4


	//----- nvinfo : EIATTR_CUDA_API_VERSION
	.align		4
        /*0000*/ 	.byte	0x04, 0x37
        /*0002*/ 	.short	(.L_216 - .L_215)
.L_215:
        /*0004*/ 	.word	0x00000082


	//----- nvinfo : EIATTR_KPARAM_INFO
	.align		4
.L_216:
        /*0008*/ 	.byte	0x04, 0x17
        /*000a*/ 	.short	(.L_218 - .L_217)
.L_217:
        /*000c*/ 	.word	0x00000000
        /*0010*/ 	.short	0x0000
        /*0012*/ 	.short	0x0000
        /*0014*/ 	.byte	0x00, 0xf0, 0x41, 0x07


	//----- nvinfo : EIATTR_SPARSE_MMA_MASK
	.align		4
.L_218:
        /*0018*/ 	.byte	0x03, 0x50
        /*001a*/ 	.short	0x0000


	//----- nvinfo : EIATTR_MAXREG_COUNT
	.align		4
        /*001c*/ 	.byte	0x03, 0x1b
        /*001e*/ 	.short	0x00ff


	//----- nvinfo : EIATTR_NUM_BARRIERS
	.align		4
        /*0020*/ 	.byte	0x02, 0x4c
        /*0022*/ 	.byte	0x01
	.zero		1


	//----- nvinfo : EIATTR_MERCURY_ISA_VERSION
	.align		4
        /*0024*/ 	.byte	0x03, 0x5f
        /*0026*/ 	.short	0x0101


	//----- nvinfo : EIATTR_COOP_GROUP_MASK_REGIDS
	.align		4
        /*0028*/ 	.byte	0x04, 0x29
        /*002a*/ 	.short	(.L_220 - .L_219)


	//   ....[0]....
.L_219:
        /*002c*/ 	.word	0xffffffff


	//   ....[1]....
        /*0030*/ 	.word	0xffffffff


	//   ....[2]....
        /*0034*/ 	.word	0xffffffff


	//   ....[3]....
        /*0038*/ 	.word	0xffffffff


	//   ....[4]....
        /*003c*/ 	.word	0xffffffff


	//   ....[5]....
        /*0040*/ 	.word	0xffffffff


	//   ....[6]....
        /*0044*/ 	.word	0xffffffff


	//   ....[7]....
        /*0048*/ 	.word	0xffffffff


	//   ....[8]....
        /*004c*/ 	.word	0xffffffff


	//   ....[9]....
        /*0050*/ 	.word	0xffffffff


	//   ....[10]....
        /*0054*/ 	.word	0xffffffff


	//   ....[11]....
        /*0058*/ 	.word	0xffffffff


	//   ....[12]....
        /*005c*/ 	.word	0xffffffff


	//   ....[13]....
        /*0060*/ 	.word	0xffffffff


	//   ....[14]....
        /*0064*/ 	.word	0xffffffff


	//   ....[15]....
        /*0068*/ 	.word	0xffffffff


	//   ....[16]....
        /*006c*/ 	.word	0xffffffff


	//   ....[17]....
        /*0070*/ 	.word	0xffffffff


	//   ....[18]....
        /*0074*/ 	.word	0xffffffff


	//   ....[19]....
        /*0078*/ 	.word	0xffffffff


	//   ....[20]....
        /*007c*/ 	.word	0xffffffff


	//   ....[21]....
        /*0080*/ 	.word	0xffffffff


	//   ....[22]....
        /*0084*/ 	.word	0xffffffff


	//   ....[23]....
        /*0088*/ 	.word	0xffffffff


	//   ....[24]....
        /*008c*/ 	.word	0xffffffff


	//   ....[25]....
        /*0090*/ 	.word	0xffffffff


	//   ....[26]....
        /*0094*/ 	.word	0xffffffff


	//   ....[27]....
        /*0098*/ 	.word	0xffffffff


	//   ....[28]....
        /*009c*/ 	.word	0xffffffff


	//   ....[29]....
        /*00a0*/ 	.word	0xffffffff


	//   ....[30]....
        /*00a4*/ 	.word	0xffffffff


	//   ....[31]....
        /*00a8*/ 	.word	0xffffffff


	//   ....[32]....
        /*00ac*/ 	.word	0xffffffff


	//   ....[33]....
        /*00b0*/ 	.word	0xffffffff


	//   ....[34]....
        /*00b4*/ 	.word	0xffffffff


	//   ....[35]....
        /*00b8*/ 	.word	0xffffffff


	//   ....[36]....
        /*00bc*/ 	.word	0xffffffff


	//   ....[37]....
        /*00c0*/ 	.word	0xffffffff


	//   ....[38]....
        /*00c4*/ 	.word	0xffffffff


	//   ....[39]....
        /*00c8*/ 	.word	0xffffffff


	//----- nvinfo : EIATTR_COOP_GROUP_INSTR_OFFSETS
	.align		4
.L_220:
        /*00cc*/ 	.byte	0x04, 0x28
        /*00ce*/ 	.short	(.L_222 - .L_221)


	//   ....[0]....
.L_221:
        /*00d0*/ 	.word	0x000040a0


	//   ....[1]....
        /*00d4*/ 	.word	0x000040d0


	//   ....[2]....
        /*00d8*/ 	.word	0x000041b0


	//   ....[3]....
        /*00dc*/ 	.word	0x000041d0


	//   ....[4]....
        /*00e0*/ 	.word	0x000041f0


	//   ....[5]....
        /*00e4*/ 	.word	0x00004290


	//   ....[6]....
        /*00e8*/ 	.word	0x00004430


	//   ....[7]....
        /*00ec*/ 	.word	0x00004610


	//   ....[8]....
        /*00f0*/ 	.word	0x00007560


	//   ....[9]....
        /*00f4*/ 	.word	0x00007660


	//   ....[10]....
        /*00f8*/ 	.word	0x00007740


	//   ....[11]....
        /*00fc*/ 	.word	0x000077e0


	//   ....[12]....
        /*0100*/ 	.word	0x00007870


	//   ....[13]....
        /*0104*/ 	.word	0x00007920


	//   ....[14]....
        /*0108*/ 	.word	0x00007930


	//   ....[15]....
        /*010c*/ 	.word	0x00007960


	//   ....[16]....
        /*0110*/ 	.word	0x0000b320


	//   ....[17]....
        /*0114*/ 	.word	0x0000b3a0


	//   ....[18]....
        /*0118*/ 	.word	0x0000b450


	//   ....[19]....
        /*011c*/ 	.word	0x0000b480


	//   ....[20]....
        /*0120*/ 	.word	0x0000b490


	//   ....[21]....
        /*0124*/ 	.word	0x0000b4b0


	//   ....[22]....
        /*0128*/ 	.word	0x0000b4d0


	//   ....[23]....
        /*012c*/ 	.word	0x0000b4f0


	//   ....[24]....
        /*0130*/ 	.word	0x0000e7b0


	//   ....[25]....
        /*0134*/ 	.word	0x0000e800


	//   ....[26]....
        /*0138*/ 	.word	0x0000e850


	//   ....[27]....
        /*013c*/ 	.word	0x0000e870


	//   ....[28]....
        /*0140*/ 	.word	0x0000e8b0


	//   ....[29]....
        /*0144*/ 	.word	0x0000e8d0


	//   ....[30]....
        /*0148*/ 	.word	0x0000e8e0


	//   ....[31]....
        /*014c*/ 	.word	0x0000e8f0


	//   ....[32]....
        /*0150*/ 	.word	0x00010740


	//   ....[33]....
        /*0154*/ 	.word	0x00010780


	//   ....[34]....
        /*0158*/ 	.word	0x000107b0


	//   ....[35]....
        /*015c*/ 	.word	0x000107d0


	//   ....[36]....
        /*0160*/ 	.word	0x00010850


	//   ....[37]....
        /*0164*/ 	.word	0x00010880


	//   ....[38]....
        /*0168*/ 	.word	0x000108c0


	//   ....[39]....
        /*016c*/ 	.word	0x000108e0


	//----- nvinfo : EIATTR_EXIT_INSTR_OFFSETS
	.align		4
.L_222:
        /*0170*/ 	.byte	0x04, 0x1c
        /*0172*/ 	.short	(.L_224 - .L_223)


	//   ....[0]....
.L_223:
        /*0174*/ 	.word	0x000004b0


	//   ....[1]....
        /*0178*/ 	.word	0x000124f0


	//   ....[2]....
        /*017c*/ 	.word	0x00012610


	//   ....[3]....
        /*0180*/ 	.word	0x00012630


	//   ....[4]....
        /*0184*/ 	.word	0x00013250


	//   ....[5]....
        /*0188*/ 	.word	0x000132e0


	//----- nvinfo : EIATTR_CRS_STACK_SIZE
	.align		4
.L_224:
        /*018c*/ 	.byte	0x04, 0x1e
        /*018e*/ 	.short	(.L_226 - .L_225)
.L_225:
        /*0190*/ 	.word	0x00000000


	//----- nvinfo : EIATTR_CBANK_PARAM_SIZE
	.align		4
.L_226:
        /*0194*/ 	.byte	0x03, 0x19
        /*0196*/ 	.short	0x01d0


	//----- nvinfo : EIATTR_PARAM_CBANK
	.align		4
        /*0198*/ 	.byte	0x04, 0x0a
        /*019a*/ 	.short	(.L_228 - .L_227)
	.align		4
.L_227:
        /*019c*/ 	.word	index@(.nv.constant0._ZN5flash16flash_fwd_kernelI23Flash_fwd_kernel_traitsILi96ELi128ELi64ELi4ELb0ELb0EN7cutlass10bfloat16_tE19Flash_kernel_traitsILi96ELi128ELi64ELi4ES3_EELb0ELb1ELb0ELb0ELb0ELb0ELb0ELb0EEEvNS_16Flash_fwd_paramsE)
        /*01a0*/ 	.short	0x0210
        /*01a2*/ 	.short	0x01d0


	//----- nvinfo : EIATTR_SW_WAR
	.align		4
.L_228:
        /*01a4*/ 	.byte	0x04, 0x36
        /*01a6*/ 	.short	(.L_230 - .L_229)
.L_229:
        /*01a8*/ 	.word	0x00000008
.L_230:


//--------------------- .nv.info._ZN5flash16flash_fwd_kernelI23Flash_fwd_kernel_traitsILi96ELi128ELi64ELi4ELb0ELb0EN7cutlass10bfloat16_tE19Flash_kernel_traitsILi96ELi128ELi64ELi4ES3_EELb0ELb1ELb0ELb1ELb0ELb0ELb0ELb0EEEvNS_16Flash_fwd_paramsE --------------------------
	.section	.nv.info._ZN5flash16flash_fwd_kernelI23Flash_fwd_kernel_traitsILi96ELi128ELi64ELi4ELb0ELb0EN7cutlass10bfloat16_tE19Flash_kernel_traitsILi96ELi128ELi64ELi4ES3_EELb0ELb1ELb0ELb1ELb0ELb0ELb0ELb0EEEvNS_16Flash_fwd_paramsE,"",@"SHT_CUDA_INFO"
	.sectionflags	@""
	.align	4


	//----- nvinfo : EIATTR_CUDA_API_VERSION
	.align		4
        /*0000*/ 	.byte	0x04, 0x37
        /*0002*/ 	.short	(.L_232 - .L_231)
.L_231:
        /*0004*/ 	.word	0x00000082


	//----- nvinfo : EIATTR_KPARAM_INFO
	.align		4
.L_232:
        /*0008*/ 	.byte	0x04, 0x17
        /*000a*/ 	.short	(.L_234 - .L_233)
.L_233:
        /*000c*/ 	.word	0x00000000
        /*0010*/ 	.short	0x0000
        /*0012*/ 	.short	0x0000
        /*0014*/ 	.byte	0x00, 0xf0, 0x41, 0x07


	//----- nvinfo : EIATTR_SPARSE_MMA_MASK
	.align		4
.L_234:
        /*0018*/ 	.byte	0x03, 0x50
        /*001a*/ 	.short	0x0000


	//----- nvinfo : EIATTR_MAXREG_COUNT
	.align		4
        /*001c*/ 	.byte	0x03, 0x1b
        /*001e*/ 	.short	0x00ff


	//----- nvinfo : EIATTR_NUM_BARRIERS
	.align		4
        /*0020*/ 	.byte	0x02, 0x4c
        /*0022*/ 	.byte	0x01
	.zero		1


	//----- nvinfo : EIATTR_MERCURY_ISA_VERSION
	.align		4
        /*0024*/ 	.byte	0x03, 0x5f
        /*0026*/ 	.short	0x0101


	//----- nvinfo : EIATTR_COOP_GROUP_MASK_REGIDS
	.align		4
        /*0028*/ 	.byte	0x04, 0x29
        /*002a*/ 	.short	(.L_236 - .L_235)


	//   ....[0]....
.L_235:
        /*002c*/ 	.word	0xffffffff


	//   ....[1]....
        /*0030*/ 	.word	0xffffffff


	//   ....[2]....
        /*0034*/ 	.word	0xffffffff


	//   ....[3]....
        /*0038*/ 	.word	0xffffffff


	//   ....[4]....
        /*003c*/ 	.word	0xffffffff


	//   ....[5]....
        /*0040*/ 	.word	0xffffffff


	//   ....[6]....
        /*0044*/ 	.word	0xffffffff


	//   ....[7]....
        /*0048*/ 	.word	0xffffffff


	//   ....[8]....
        /*004c*/ 	.word	0xffffffff


	//   ....[9]....
        /*0050*/ 	.word	0xffffffff


	//   ....[10]....
        /*0054*/ 	.word	0xffffffff


	//   ....[11]....
        /*0058*/ 	.word	0xffffffff


	//   ....[12]....
        /*005c*/ 	.word	0xffffffff


	//   ....[13]....
        /*0060*/ 	.word	0xffffffff


	//   ....[14]....
        /*0064*/ 	.word	0xffffffff


	//   ....[15]....
        /*0068*/ 	.word	0xffffffff


	//   ....[16]....
        /*006c*/ 	.word	0xffffffff


	//   ....[17]....
        /*0070*/ 	.word	0xffffffff


	//   ....[18]....
        /*0074*/ 	.word	0xffffffff


	//   ....[19]....
        /*0078*/ 	.word	0xffffffff


	//   ....[20]....
        /*007c*/ 	.word	0xffffffff


	//   ....[21]....
        /*0080*/ 	.word	0xffffffff


	//   ....[22]....
        /*0084*/ 	.word	0xffffffff


	//   ....[23]....
        /*0088*/ 	.word	0xffffffff


	//   ....[24]....
        /*008c*/ 	.word	0xffffffff


	//   ....[25]....
        /*0090*/ 	.word	0xffffffff


	//   ....[26]....
        /*0094*/ 	.word	0xffffffff


	//   ....[27]....
        /*0098*/ 	.word	0xffffffff


	//   ....[28]....
        /*009c*/ 	.word	0xffffffff


	//   ....[29]....
        /*00a0*/ 	.word	0xffffffff


	//   ....[30]....
        /*00a4*/ 	.word	0xffffffff


	//   ....[31]....
        /*00a8*/ 	.word	0xffffffff


	//   ....[32]....
        /*00ac*/ 	.word	0xffffffff


	//   ....[33]....
        /*00b0*/ 	.word	0xffffffff


	//   ....[34]....
        /*00b4*/ 	.word	0xffffffff


	//   ....[35]....
        /*00b8*/ 	.word	0xffffffff


	//   ....[36]....
        /*00bc*/ 	.word	0xffffffff


	//   ....[37]....
        /*00c0*/ 	.word	0xffffffff


	//   ....[38]....
        /*00c4*/ 	.word	0xffffffff


	//   ....[39]....
        /*00c8*/ 	.word	0xffffffff


	//----- nvinfo : EIATTR_COOP_GROUP_INSTR_OFFSETS
	.align		4
.L_236:
        /*00cc*/ 	.byte	0x04, 0x28
        /*00ce*/ 	.short	(.L_238 - .L_237)


	//   ....[0]....
.L_237:
        /*00d0*/ 	.word	0x00004720


	//   ....[1]....
        /*00d4*/ 	.word	0x00004750


	//   ....[2]....
        /*00d8*/ 	.word	0x00004820


	//   ....[3]....
        /*00dc*/ 	.word	0x00004850


	//   ....[4]....
        /*00e0*/ 	.word	0x00004860


	//   ....[5]....
        /*00e4*/ 	.word	0x000048e0


	//   ....[6]....
        /*00e8*/ 	.word	0x00004b10


	//   ....[7]....
        /*00ec*/ 	.word	0x00004cf0


	//   ....[8]....
        /*00f0*/ 	.word	0x000080c0


	//   ....[9]....
        /*00f4*/ 	.word	0x000081c0


	//   ....[10]....
        /*00f8*/ 	.word	0x00008200


	//   ....[11]....
        /*00fc*/ 	.word	0x00008360


	//   ....[12]....
        /*0100*/ 	.word	0x000083a0


	//   ....[13]....
        /*0104*/ 	.word	0x000083e0


	//   ....[14]....
        /*0108*/ 	.word	0x000084e0


	//   ....[15]....
        /*010c*/ 	.word	0x00008540


	//   ....[16]....
        /*0110*/ 	.word	0x0000c290


	//   ....[17]....
        /*0114*/ 	.word	0x0000c390


	//   ....[18]....
        /*0118*/ 	.word	0x0000c4a0


	//   ....[19]....
        /*011c*/ 	.word	0x0000c4f0


	//   ....[20]....
        /*0120*/ 	.word	0x0000c510


	//   ....[21]....
        /*0124*/ 	.word	0x0000c620


	//   ....[22]....
        /*0128*/ 	.word	0x0000c660


	//   ....[23]....
        /*012c*/ 	.word	0x0000c670


	//   ....[24]....
        /*0130*/ 	.word	0x0000fe50


	//   ....[25]....
        /*0134*/ 	.word	0x0000fec0


	//   ....[26]....
        /*0138*/ 	.word	0x0000fef0


	//   ....[27]....
        /*013c*/ 	.word	0x0000ff00


	//   ....[28]....
        /*0140*/ 	.word	0x0000ff20


	//   ....[29]....
        /*0144*/ 	.word	0x0000ff40


	//   ....[30]....
        /*0148*/ 	.word	0x0000ff70


	//   ....[31]....
        /*014c*/ 	.word	0x0000ff80


	//   ....[32]....
        /*0150*/ 	.word	0x00011de0


	//   ....[33]....
        /*0154*/ 	.word	0x00011e10


	//   ....[34]....
        /*0158*/ 	.word	0x00011e30


	//   ....[35]....
        /*015c*/ 	.word	0x00011e50


	//   ....[36]....
        /*0160*/ 	.word	0x00011ed0


	//   ....[37]....
        /*0164*/ 	.word	0x00011f00


	//   ....[38]....
        /*0168*/ 	.word	0x00011f30


	//   ....[39]....
        /*016c*/ 	.word	0x00011f60


	//----- nvinfo : EIATTR_EXIT_INSTR_OFFSETS
	.align		4
.L_238:
        /*0170*/ 	.byte	0x04, 0x1c
        /*0172*/ 	.short	(.L_240 - .L_239)


	//   ....[0]....
.L_239:
        /*0174*/ 	.word	0x000004b0


	//   ....[1]....
        /*0178*/ 	.word	0x00013b50


	//   ....[2]....
        /*017c*/ 	.word	0x00013c80


	//   ....[3]....
        /*0180*/ 	.word	0x00013ca0


	//   ....[4]....
        /*0184*/ 	.word	0x000148c0


	//   ....[5]....
        /*0188*/ 	.word	0x00014950


	//----- nvinfo : EIATTR_CRS_STACK_SIZE
	.align		4
.L_240:
        /*018c*/ 	.byte	0x04, 0x1e
        /*018e*/ 	.short	(.L_242 - .L_241)
.L_241:
        /*0190*/ 	.word	0x00000000


	//----- nvinfo : EIATTR_CBANK_PARAM_SIZE
	.align		4
.L_242:
        /*0194*/ 	.byte	0x03, 0x19
        /*0196*/ 	.short	0x01d0


	//----- nvinfo : EIATTR_PARAM_CBANK
	.align		4
        /*0198*/ 	.byte	0x04, 0x0a
        /*019a*/ 	.short	(.L_244 - .L_243)
	.align		4
.L_243:
        /*019c*/ 	.word	index@(.nv.constant0._ZN5flash16flash_fwd_kernelI23Flash_fwd_kernel_traitsILi96ELi128ELi64ELi4ELb0ELb0EN7cutlass10bfloat16_tE19Flash_kernel_traitsILi96ELi128ELi64ELi4ES3_EELb0ELb1ELb0ELb1ELb0ELb0ELb0ELb0EEEvNS_16Flash_fwd_paramsE)
        /*01a0*/ 	.short	0x0210
        /*01a2*/ 	.short	0x01d0


	//----- nvinfo : EIATTR_SW_WAR
	.align		4
.L_244:
        /*01a4*/ 	.byte	0x04, 0x36
        /*01a6*/ 	.short	(.L_246 - .L_245)
.L_245:
        /*01a8*/ 	.word	0x00000008
.L_246:


//--------------------- .nv.info._ZN5flash16flash_fwd_kernelI23Flash_fwd_kernel_traitsILi96ELi64ELi64ELi4ELb0ELb0EN7cutlass10bfloat16_tE19Flash_kernel_traitsILi96ELi64ELi64ELi4ES3_EELb0ELb1ELb0ELb0ELb1ELb1ELb0ELb0EEEvNS_16Flash_fwd_paramsE --------------------------
	.section	.nv.info._ZN5flash16flash_fwd_kernelI23Flash_fwd_kernel_traitsILi96ELi64ELi64ELi4ELb0ELb0EN7cutlass10bfloat16_tE19Flash_kernel_traitsILi96ELi64ELi64ELi4ES3_EELb0ELb1ELb0ELb0ELb1ELb1ELb0ELb0EEEvNS_16Flash_fwd_paramsE,"",@"SHT_CUDA_INFO"
	.sectionflags	@""
	.align	4


	//----- nvinfo : EIATTR_CUDA_API_VERSION
	.align		4
        /*0000*/ 	.byte	0x04, 0x37
        /*0002*/ 	.short	(.L_248 - .L_247)
.L_247:
        /*0004*/ 	.word	0x00000082


	//----- nvinfo : EIATTR_KPARAM_INFO
	.align		4
.L_248:
        /*0008*/ 	.byte	0x04, 0x17
        /*000a*/ 	.short	(.L_250 - .L_249)
.L_249:
        /*000c*/ 	.word	0x00000000
        /*0010*/ 	.short	0x0000
        /*0012*/ 	.short	0x0000
        /*0014*/ 	.byte	0x00, 0xf0, 0x41, 0x07


	//----- nvinfo : EIATTR_SPARSE_MMA_MASK
	.align		4
.L_250:
        /*0018*/ 	.byte	0x03, 0x50
        /*001a*/ 	.short	0x0000


	//----- nvinfo : EIATTR_MAXREG_COUNT
	.align		4
        /*001c*/ 	.byte	0x03, 0x1b
        /*001e*/ 	.short	0x00ff


	//----- nvinfo : EIATTR_NUM_BARRIERS
	.align		4
        /*0020*/ 	.byte	0x02, 0x4c
        /*0022*/ 	.byte	0x01
	.zero		1


	//----- nvinfo : EIATTR_MERCURY_ISA_VERSION
	.align		4
        /*0024*/ 	.byte	0x03, 0x5f
        /*0026*/ 	.short	0x0101


	//----- nvinfo : EIATTR_COOP_GROUP_MASK_REGIDS
	.align		4
        /*0028*/ 	.byte	0x04, 0x29
        /*002a*/ 	.short	(.L_252 - .L_251)


	//   ....[0]....
.L_251:
        /*002c*/ 	.word	0xffffffff


	//   ....[1]....
        /*0030*/ 	.word	0xffffffff


	//   ....[2]....
        /*0034*/ 	.word	0xffffffff


	//   ....[3]....
        /*0038*/ 	.word	0xffffffff


	//   ....[4]....
        /*003c*/ 	.word	0xffffffff


	//   ....[5]....
        /*0040*/ 	.word	0xffffffff


	//   ....[6]....
        /*0044*/ 	.word	0xffffffff


	//   ....[7]....
        /*0048*/ 	.word	0xffffffff


	//   ....[8]....
        /*004c*/ 	.word	0xffffffff


	//   ....[9]....
        /*0050*/ 	.word	0xffffffff


	//   ....[10]....
        /*0054*/ 	.word	0xffffffff


	//   ....[11]....
        /*0058*/ 	.word	0xffffffff


	//----- nvinfo : EIATTR_COOP_GROUP_INSTR_OFFSETS
	.align		4
.L_252:
        /*005c*/ 	.byte	0x04, 0x28
        /*005e*/ 	.short	(.L_254 - .L_253)


	//   ....[0]....
.L_253:
        /*0060*/ 	.word	0x00001cd0


	//   ....[1]....
        /*0064*/ 	.word	0x00001e90


	//   ....[2]....
        /*0068*/ 	.word	0x00001ec0


	//   ....[3]....
        /*006c*/ 	.word	0x00001fc0


	//   ....[4]....
        /*0070*/ 	.word	0x000035b0


	//   ....[5]....
        /*0074*/ 	.word	0x000035f0


	//   ....[6]....
        /*0078*/ 	.word	0x00003620


	//   ....[7]....
        /*007c*/ 	.word	0x00003640


	//   ....[8]....
        /*0080*/ 	.word	0x000045e0


	//   ....[9]....
        /*0084*/ 	.word	0x00004620


	//   ....[10]....
        /*0088*/ 	.word	0x000046e0


	//   ....[11]....
        /*008c*/ 	.word	0x00004710


	//----- nvinfo : EIATTR_EXIT_INSTR_OFFSETS
	.align		4
.L_254:
        /*0090*/ 	.byte	0x04, 0x1c
        /*0092*/ 	.short	(.L_256 - .L_255)


	//   ....[0]....
.L_255:
        /*0094*/ 	.word	0x000001a0


	//   ....[1]....
        /*0098*/ 	.word	0x00005570


	//   ....[2]....
        /*009c*/ 	.word	0x00005a80


	//   ....[3]....
        /*00a0*/ 	.word	0x00005b10


	//----- nvinfo : EIATTR_CRS_STACK_SIZE
	.align		4
.L_256:
        /*00a4*/ 	.byte	0x04, 0x1e
        /*00a6*/ 	.short	(.L_258 - .L_257)
.L_257:
        /*00a8*/ 	.word	0x00000000


	//----- nvinfo : EIATTR_CBANK_PARAM_SIZE
	.align		4
.L_258:
        /*00ac*/ 	.byte	0x03, 0x19
        /*00ae*/ 	.short	0x01d0


	//----- nvinfo : EIATTR_PARAM_CBANK
	.align		4
        /*00b0*/ 	.byte	0x04, 0x0a
        /*00b2*/ 	.short	(.L_260 - .L_259)
	.align		4
.L_259:
        /*00b4*/ 	.word	index@(.nv.constant0._ZN5flash16flash_fwd_kernelI23Flash_fwd_kernel_traitsILi96ELi64ELi64ELi4ELb0ELb0EN7cutlass10bfloat16_tE19Flash_kernel_traitsILi96ELi64ELi64ELi4ES3_EELb0ELb1ELb0ELb0ELb1ELb1ELb0ELb0EEEvNS_16Flash_fwd_paramsE)
        /*00b8*/ 	.short	0x0210
        /*00ba*/ 	.short	0x01d0


	//----- nvinfo : EIATTR_SW_WAR
	.align		4
.L_260:
        /*00bc*/ 	.byte	0x04, 0x36
        /*00be*/ 	.short	(.L_262 - .L_261)
.L_261:
        /*00c0*/ 	.word	0x00000008
.L_262:


//--------------------- .nv.info._ZN5flash16flash_fwd_kernelI23Flash_fwd_kernel_traitsILi96ELi64ELi64ELi4ELb0ELb0EN7cutlass10bfloat16_tE19Flash_kernel_traitsILi96ELi64ELi64ELi4ES3_EELb0ELb1ELb0ELb0ELb0ELb1ELb0ELb0EEEvNS_16Flash_fwd_paramsE --------------------------
	.section	.nv.info._ZN5flash16flash_fwd_kernelI23Flash_fwd_kernel_traitsILi96ELi64ELi64ELi4ELb0ELb0EN7cutlass10bfloat16_tE19Flash_kernel_traitsILi96ELi64ELi64ELi4ES3_EELb0ELb1ELb0ELb0ELb0ELb1ELb0ELb0EEEvNS_16Flash_fwd_paramsE,"",@"SHT_CUDA_INFO"
	.sectionflags	@""
	.align	4


	//----- nvinfo : EIATTR_CUDA_API_VERSION
	.align		4
        /*0000*/ 	.byte	0x04, 0x37
        /*0002*/ 	.short	(.L_264 - .L_263)
.L_263:
        /*0004*/ 	.word	0x00000082


	//----- nvinfo : EIATTR_KPARAM_INFO
	.align		4
.L_264:
        /*0008*/ 	.byte	0x04, 0x17
        /*000a*/ 	.short	(.L_266 - .L_265)
.L_265:
        /*000c*/ 	.word	0x00000000
        /*0010*/ 	.short	0x0000
        /*0012*/ 	.short	0x0000
        /*0014*/ 	.byte	0x00, 0xf0, 0x41, 0x07


	//----- nvinfo : EIATTR_SPARSE_MMA_MASK
	.align		4
.L_266:
        /*0018*/ 	.byte	0x03, 0x50
        /*001a*/ 	.short	0x0000


	//----- nvinfo : EIATTR_MAXREG_COUNT
	.align		4
        /*001c*/ 	.byte	0x03, 0x1b
        /*001e*/ 	.short	0x00ff


	//----- nvinfo : EIATTR_NUM_BARRIERS
	.align		4
        /*0020*/ 	.byte	0x02, 0x4c
        /*0022*/ 	.byte	0x01
	.zero		1


	//----- nvinfo : EIATTR_MERCURY_ISA_VERSION
	.align		4
        /*0024*/ 	.byte	0x03, 0x5f
        /*0026*/ 	.short	0x0101


	//----- nvinfo : EIATTR_COOP_GROUP_MASK_REGIDS
	.align		4
        /*0028*/ 	.byte	0x04, 0x29
        /*002a*/ 	.short	(.L_268 - .L_267)


	//   ....[0]....
.L_267:
        /*002c*/ 	.word	0xffffffff


	//   ....[1]....
        /*0030*/ 	.word	0xffffffff


	//   ....[2]....
        /*0034*/ 	.word	0xffffffff


	//   ....[3]....
        /*0038*/ 	.word	0xffffffff


	//   ....[4]....
        /*003c*/ 	.word	0xffffffff


	//   ....[5]....
        /*0040*/ 	.word	0xffffffff


	//   ....[6]....
        /*0044*/ 	.word	0xffffffff


	//   ....[7]....
        /*0048*/ 	.word	0xffffffff


	//   ....[8]....
        /*004c*/ 	.word	0xffffffff


	//   ....[9]....
        /*0050*/ 	.word	0xffffffff


	//   ....[10]....
        /*0054*/ 	.word	0xffffffff


	//   ....[11]....
        /*0058*/ 	.word	0xffffffff


	//   ....[12]....
        /*005c*/ 	.word	0xffffffff


	//   ....[13]....
        /*0060*/ 	.word	0xffffffff


	//   ....[14]....
        /*0064*/ 	.word	0xffffffff


	//   ....[15]....
        /*0068*/ 	.word	0xffffffff


	//----- nvinfo : EIATTR_COOP_GROUP_INSTR_OFFSETS
	.align		4
.L_268:
        /*006c*/ 	.byte	0x04, 0x28
        /*006e*/ 	.short	(.L_270 - .L_269)


	//   ....[0]....
.L_269:
        /*0070*/ 	.word	0x00002350


	//   ....[1]....
        /*0074*/ 	.word	0x00002550


	//   ....[2]....
        /*0078*/ 	.word	0x00002570


	//   ....[3]....
        /*007c*/ 	.word	0x00002620


	//   ....[4]....
        /*0080*/ 	.word	0x00004190


	//   ....[5]....
        /*0084*/ 	.word	0x000041d0


	//   ....[6]....
        /*0088*/ 	.word	0x000041f0


	//   ....[7]....
        /*008c*/ 	.word	0x00004210


	//   ....[8]....
        /*0090*/ 	.word	0x00005d30


	//   ....[9]....
        /*0094*/ 	.word	0x00005d70


	//   ....[10]....
        /*0098*/ 	.word	0x00005d90


	//   ....[11]....
        /*009c*/ 	.word	0x00005db0


	//   ....[12]....
        /*00a0*/ 	.word	0x00006d60


	//   ....[13]....
        /*00a4*/ 	.word	0x00006da0


	//   ....[14]....
        /*00a8*/ 	.word	0x00006e00


	//   ....[15]....
        /*00ac*/ 	.word	0x00006e10


	//----- nvinfo : EIATTR_EXIT_INSTR_OFFSETS
	.align		4
.L_270:
        /*00b0*/ 	.byte	0x04, 0x1c
        /*00b2*/ 	.short	(.L_272 - .L_271)


	//   ....[0]....
.L_271:
        /*00b4*/ 	.word	0x00000310


	//   ....[1]....
        /*00b8*/ 	.word	0x00007e30


	//   ....[2]....
        /*00bc*/ 	.word	0x00007f30


	//   ....[3]....
        /*00c0*/ 	.word	0x00008600


	//   ....[4]....
        /*00c4*/ 	.word	0x00008690


	//----- nvinfo : EIATTR_CRS_STACK_SIZE
	.align		4
.L_272:
        /*00c8*/ 	.byte	0x04, 0x1e
        /*00ca*/ 	.short	(.L_274 - .L_273)
.L_273:
        /*00cc*/ 	.word	0x00000000


	//----- nvinfo : EIATTR_CBANK_PARAM_SIZE
	.align		4
.L_274:
        /*00d0*/ 	.byte	0x03, 0x19
        /*00d2*/ 	.short	0x01d0


	//----- nvinfo : EIATTR_PARAM_CBANK
	.align		4
        /*00d4*/ 	.byte	0x04, 0x0a
        /*00d6*/ 	.short	(.L_276 - .L_275)
	.align		4
.L_275:
        /*00d8*/ 	.word	index@(.nv.constant0._ZN5flash16flash_fwd_kernelI23Flash_fwd_kernel_traitsILi96ELi64ELi64ELi4ELb0ELb0EN7cutlass10bfloat16_tE19Flash_kernel_traitsILi96ELi64ELi64ELi4ES3_EELb0ELb1ELb0ELb0ELb0ELb1ELb0ELb0EEEvNS_16Flash_fwd_paramsE)
        /*00dc*/ 	.short	0x0210
        /*00de*/ 	.short	0x01d0


	//----- nvinfo : EIATTR_SW_WAR
	.align		4
.L_276:
        /*00e0*/ 	.byte	0x04, 0x36
        /*00e2*/ 	.short	(.L_278 - .L_277)
.L_277:
        /*00e4*/ 	.word	0x00000008
.L_278:


//--------------------- .nv.info._ZN5flash16flash_fwd_kernelI23Flash_fwd_kernel_traitsILi96ELi64ELi64ELi4ELb0ELb0EN7cutlass10bfloat16_tE19Flash_kernel_traitsILi96ELi64ELi64ELi4ES3_EELb0ELb1ELb0ELb0ELb0ELb0ELb0ELb0EEEvNS_16Flash_fwd_paramsE --------------------------
	.section	.nv.info._ZN5flash16flash_fwd_kernelI23Flash_fwd_kernel_traitsILi96ELi64ELi64ELi4ELb0ELb0EN7cutlass10bfloat16_tE19Flash_kernel_traitsILi96ELi64ELi64ELi4ES3_EELb0ELb1ELb0ELb0ELb0ELb0ELb0ELb0EEEvNS_16Flash_fwd_paramsE,"",@"SHT_CUDA_INFO"
	.sectionflags	@""
	.align	4


	//----- nvinfo : EIATTR_CUDA_API_VERSION
	.align		4
        /*0000*/ 	.byte	0x04, 0x37
        /*0002*/ 	.short	(.L_280 - .L_279)
.L_279:
        /*0004*/ 	.word	0x00000082


	//----- nvinfo : EIATTR_KPARAM_INFO
	.align		4
.L_280:
        /*0008*/ 	.byte	0x04, 0x17
        /*000a*/ 	.short	(.L_282 - .L_281)
.L_281:
        /*000c*/ 	.word	0x00000000
        /*0010*/ 	.short	0x0000
        /*0012*/ 	.short	0x0000
        /*0014*/ 	.byte	0x00, 0xf0, 0x41, 0x07


	//----- nvinfo : EIATTR_SPARSE_MMA_MASK
	.align		4
.L_282:
        /*0018*/ 	.byte	0x03, 0x50
        /*001a*/ 	.short	0x0000


	//----- nvinfo : EIATTR_MAXREG_COUNT
	.align		4
        /*001c*/ 	.byte	0x03, 0x1b
        /*001e*/ 	.short	0x00ff


	//----- nvinfo : EIATTR_NUM_BARRIERS
	.align		4
        /*0020*/ 	.byte	0x02, 0x4c
        /*0022*/ 	.byte	0x01
	.zero		1


	//----- nvinfo : EIATTR_MERCURY_ISA_VERSION
	.align		4
        /*0024*/ 	.byte	0x03, 0x5f
        /*0026*/ 	.short	0x0101


	//----- nvinfo : EIATTR_COOP_GROUP_MASK_REGIDS
	.align		4
        /*0028*/ 	.byte	0x04, 0x29
        /*002a*/ 	.short	(.L_284 - .L_283)


	//   ....[0]....
.L_283:
        /*002c*/ 	.word	0xffffffff


	//   ....[1]....
        /*0030*/ 	.word	0xffffffff


	//   ....[2]....
        /*0034*/ 	.word	0xffffffff


	//   ....[3]....
        /*0038*/ 	.word	0xffffffff


	//   ....[4]....
        /*003c*/ 	.word	0xffffffff


	//   ....[5]....
        /*0040*/ 	.word	0xffffffff


	//   ....[6]....
        /*0044*/ 	.word	0xffffffff


	//   ....[7]....
        /*0048*/ 	.word	0xffffffff


	//   ....[8]....
        /*004c*/ 	.word	0xffffffff


	//   ....[9]....
        /*0050*/ 	.word	0xffffffff


	//   ....[10]....
        /*0054*/ 	.word	0xffffffff


	//   ....[11]....
        /*0058*/ 	.word	0xffffffff


	//   ....[12]....
        /*005c*/ 	.word	0xffffffff


	//   ....[13]....
        /*0060*/ 	.word	0xffffffff


	//   ....[14]....
        /*0064*/ 	.word	0xffffffff


	//   ....[15]....
        /*0068*/ 	.word	0xffffffff


	//----- nvinfo : EIATTR_COOP_GROUP_INSTR_OFFSETS
	.align		4
.L_284:
        /*006c*/ 	.byte	0x04, 0x28
        /*006e*/ 	.short	(.L_286 - .L_285)


	//   ....[0]....
.L_285:
        /*0070*/ 	.word	0x000030f0


	//   ....[1]....
        /*0074*/ 	.word	0x00003180


	//   ....[2]....
        /*0078*/ 	.word	0x000031a0


	//   ....[3]....
        /*007c*/ 	.word	0x00003210


	//   ....[4]....
        /*0080*/ 	.word	0x000051e0


	//   ....[5]....
        /*0084*/ 	.word	0x00005230


	//   ....[6]....
        /*0088*/ 	.word	0x00005250


	//   ....[7]....
        /*008c*/ 	.word	0x00005270


	//   ....[8]....
        /*0090*/ 	.word	0x00007250


	//   ....[9]....
        /*0094*/ 	.word	0x00007270


	//   ....[10]....
        /*0098*/ 	.word	0x000072a0


	//   ....[11]....
        /*009c*/ 	.word	0x000072b0


	//   ....[12]....
        /*00a0*/ 	.word	0x00008260


	//   ....[13]....
        /*00a4*/ 	.word	0x000082a0


	//   ....[14]....
        /*00a8*/ 	.word	0x00008310


	//   ....[15]....
        /*00ac*/ 	.word	0x00008320


	//----- nvinfo : EIATTR_EXIT_INSTR_OFFSETS
	.align		4
.L_286:
        /*00b0*/ 	.byte	0x04, 0x1c
        /*00b2*/ 	.short	(.L_288 - .L_287)


	//   ....[0]....
.L_287:
        /*00b4*/ 	.word	0x00000310


	//   ....[1]....
        /*00b8*/ 	.word	0x00009380


	//   ....[2]....
        /*00bc*/ 	.word	0x000094b0


	//   ....[3]....
        /*00c0*/ 	.word	0x000094d0


	//   ....[4]....
        /*00c4*/ 	.word	0x00009c30


	//   ....[5]....
        /*00c8*/ 	.word	0x00009cc0


	//----- nvinfo : EIATTR_CRS_STACK_SIZE
	.align		4
.L_288:
        /*00cc*/ 	.byte	0x04, 0x1e
        /*00ce*/ 	.short	(.L_290 - .L_289)
.L_289:
        /*00d0*/ 	.word	0x00000000


	//----- nvinfo : EIATTR_CBANK_PARAM_SIZE
	.align		4
.L_290:
        /*00d4*/ 	.byte	0x03, 0x19
        /*00d6*/ 	.short	0x01d0


	//----- nvinfo : EIATTR_PARAM_CBANK
	.align		4
        /*00d8*/ 	.byte	0x04, 0x0a
        /*00da*/ 	.short	(.L_292 - .L_291)
	.align		4
.L_291:
        /*00dc*/ 	.word	index@(.nv.constant0._ZN5flash16flash_fwd_kernelI23Flash_fwd_kernel_traitsILi96ELi64ELi64ELi4ELb0ELb0EN7cutlass10bfloat16_tE19Flash_kernel_traitsILi96ELi64ELi64ELi4ES3_EELb0ELb1ELb0ELb0ELb0ELb0ELb0ELb0EEEvNS_16Flash_fwd_paramsE)
        /*00e0*/ 	.short	0x0210
        /*00e2*/ 	.short	0x01d0


	//----- nvinfo : EIATTR_SW_WAR
	.align		4
.L_292:
        /*00e4*/ 	.byte	0x04, 0x36
        /*00e6*/ 	.short	(.L_294 - .L_293)
.L_293:
        /*00e8*/ 	.word	0x00000008
.L_294:


//--------------------- .nv.info._ZN5flash16flash_fwd_kernelI23Flash_fwd_kernel_traitsILi96ELi64ELi64ELi4ELb0ELb0EN7cutlass10bfloat16_tE19Flash_kernel_traitsILi96ELi64ELi64ELi4ES3_EELb0ELb1ELb0ELb1ELb0ELb0ELb0ELb0EEEvNS_16Flash_fwd_paramsE --------------------------
	.section	.nv.info._ZN5flash16flash_fwd_kernelI23Flash_fwd_kernel_traitsILi96ELi64ELi64ELi4ELb0ELb0EN7cutlass10bfloat16_tE19Flash_kernel_traitsILi96ELi64ELi64ELi4ES3_EELb0ELb1ELb0ELb1ELb0ELb0ELb0ELb0EEEvNS_16Flash_fwd_paramsE,"",@"SHT_CUDA_INFO"
	.sectionflags	@""
	.align	4


	//----- nvinfo : EIATTR_CUDA_API_VERSION
	.align		4
        /*0000*/ 	.byte	0x04, 0x37
        /*0002*/ 	.short	(.L_296 - .L_295)
.L_295:
        /*0004*/ 	.word	0x00000082


	//----- nvinfo : EIATTR_KPARAM_INFO
	.align		4
.L_296:
        /*0008*/ 	.byte	0x04, 0x17
        /*000a*/ 	.short	(.L_298 - .L_297)
.L_297:
        /*000c*/ 	.word	0x00000000
        /*0010*/ 	.short	0x0000
        /*0012*/ 	.short	0x0000
        /*0014*/ 	.byte	0x00, 0xf0, 0x41, 0x07


	//----- nvinfo : EIATTR_SPARSE_MMA_MASK
	.align		4
.L_298:
        /*0018*/ 	.byte	0x03, 0x50
        /*001a*/ 	.short	0x0000


	//----- nvinfo : EIATTR_MAXREG_COUNT
	.align		4
        /*001c*/ 	.byte	0x03, 0x1b
        /*001e*/ 	.short	0x00ff


	//----- nvinfo : EIATTR_NUM_BARRIERS
	.align		4
        /*0020*/ 	.byte	0x02, 0x4c
        /*0022*/ 	.byte	0x01
	.zero		1


	//----- nvinfo : EIATTR_MERCURY_ISA_VERSION
	.align		4
        /*0024*/ 	.byte	0x03, 0x5f
        /*0026*/ 	.short	0x0101


	//----- nvinfo : EIATTR_COOP_GROUP_MASK_REGIDS
	.align		4
        /*0028*/ 	.byte	0x04, 0x29
        /*002a*/ 	.short	(.L_300 - .L_299)


	//   ....[0]....
.L_299:
        /*002c*/ 	.word	0xffffffff


	//   ....[1]....
        /*0030*/ 	.word	0xffffffff


	//   ....[2]....
        /*0034*/ 	.word	0xffffffff


	//   ....[3]....
        /*0038*/ 	.word	0xffffffff


	//   ....[4]....
        /*003c*/ 	.word	0xffffffff


	//   ....[5]....
        /*0040*/ 	.word	0xffffffff


	//   ....[6]....
        /*0044*/ 	.word	0xffffffff


	//   ....[7]....
        /*0048*/ 	.word	0xffffffff


	//   ....[8]....
        /*004c*/ 	.word	0xffffffff


	//   ....[9]....
        /*0050*/ 	.word	0xffffffff


	//   ....[10]....
        /*0054*/ 	.word	0xffffffff


	//   ....[11]....
        /*0058*/ 	.word	0xffffffff


	//   ....[12]....
        /*005c*/ 	.word	0xffffffff


	//   ....[13]....
        /*0060*/ 	.word	0xffffffff


	//   ....[14]....
        /*0064*/ 	.word	0xffffffff


	//   ....[15]....
        /*0068*/ 	.word	0xffffffff


	//----- nvinfo : EIATTR_COOP_GROUP_INSTR_OFFSETS
	.align		4
.L_300:
        /*006c*/ 	.byte	0x04, 0x28
        /*006e*/ 	.short	(.L_302 - .L_301)


	//   ....[0]....
.L_301:
        /*0070*/ 	.word	0x00003560


	//   ....[1]....
        /*0074*/ 	.word	0x000035f0


	//   ....[2]....
        /*0078*/ 	.word	0x00003600


	//   ....[3]....
        /*007c*/ 	.word	0x00003630


	//   ....[4]....
        /*0080*/ 	.word	0x00005940


	//   ....[5]....
        /*0084*/ 	.word	0x00005950


	//   ....[6]....
        /*0088*/ 	.word	0x00005980


	//   ....[7]....
        /*008c*/ 	.word	0x00005990


	//   ....[8]....
        /*0090*/ 	.word	0x00007d20


	//   ....[9]....
        /*0094*/ 	.word	0x00007d40


	//   ....[10]....
        /*0098*/ 	.word	0x00007d90


	//   ....[11]....
        /*009c*/ 	.word	0x00007da0


	//   ....[12]....
        /*00a0*/ 	.word	0x00008d40


	//   ....[13]....
        /*00a4*/ 	.word	0x00008d80


	//   ....[14]....
        /*00a8*/ 	.word	0x00008e00


	//   ....[15]....
        /*00ac*/ 	.word	0x00008e10


	//----- nvinfo : EIATTR_EXIT_INSTR_OFFSETS
	.align		4
.L_302:
        /*00b0*/ 	.byte	0x04, 0x1c
        /*00b2*/ 	.short	(.L_304 - .L_303)


	//   ....[0]....
.L_303:
        /*00b4*/ 	.word	0x00000310


	//   ....[1]....
        /*00b8*/ 	.word	0x00009e40


	//   ....[2]....
        /*00bc*/ 	.word	0x00009f60


	//   ....[3]....
        /*00c0*/ 	.word	0x00009f80


	//   ....[4]....
        /*00c4*/ 	.word	0x0000a6e0


	//   ....[5]....
        /*00c8*/ 	.word	0x0000a770


	//----- nvinfo : EIATTR_CRS_STACK_SIZE
	.align		4
.L_304:
        /*00cc*/ 	.byte	0x04, 0x1e
        /*00ce*/ 	.short	(.L_306 - .L_305)
.L_305:
        /*00d0*/ 	.word	0x00000000


	//----- nvinfo : EIATTR_CBANK_PARAM_SIZE
	.align		4
.L_306:
        /*00d4*/ 	.byte	0x03, 0x19
        /*00d6*/ 	.short	0x01d0


	//----- nvinfo : EIATTR_PARAM_CBANK
	.align		4
        /*00d8*/ 	.byte	0x04, 0x0a
        /*00da*/ 	.short	(.L_308 - .L_307)
	.align		4
.L_307:
        /*00dc*/ 	.word	index@(.nv.constant0._ZN5flash16flash_fwd_kernelI23Flash_fwd_kernel_traitsILi96ELi64ELi64ELi4ELb0ELb0EN7cutlass10bfloat16_tE19Flash_kernel_traitsILi96ELi64ELi64ELi4ES3_EELb0ELb1ELb0ELb1ELb0ELb0ELb0ELb0EEEvNS_16Flash_fwd_paramsE)
        /*00e0*/ 	.short	0x0210
        /*00e2*/ 	.short	0x01d0


	//----- nvinfo : EIATTR_SW_WAR
	.align		4
.L_308:
        /*00e4*/ 	.byte	0x04, 0x36
        /*00e6*/ 	.short	(.L_310 - .L_309)
.L_309:
        /*00e8*/ 	.word	0x00000008
.L_310:


//--------------------- .nv.info._ZN5flash16flash_fwd_kernelI23Flash_fwd_kernel_traitsILi96ELi128ELi64ELi4ELb0ELb0EN7cutlass10bfloat16_tE19Flash_kernel_traitsILi96ELi128ELi64ELi4ES3_EELb1ELb1ELb0ELb0ELb0ELb0ELb0ELb0EEEvNS_16Flash_fwd_paramsE --------------------------
	.section	.nv.info._ZN5flash16flash_fwd_kernelI23Flash_fwd_kernel_traitsILi96ELi128ELi64ELi4ELb0ELb0EN7cutlass10bfloat16_tE19Flash_kernel_traitsILi96ELi128ELi64ELi4ES3_EELb1ELb1ELb0ELb0ELb0ELb0ELb0ELb0EEEvNS_16Flash_fwd_paramsE,"",@"SHT_CUDA_INFO"
	.sectionflags	@""
	.align	4


	//----- nvinfo : EIATTR_CUDA_API_VERSION
	.align		4
        /*0000*/ 	.byte	0x04, 0x37
        /*0002*/ 	.short	(.L_312 - .L_311)
.L_311:
        /*0004*/ 	.word	0x00000082


	//----- nvinfo : EIATTR_KPARAM_INFO
	.align		4
.L_312:
        /*0008*/ 	.byte	0x04, 0x17
        /*000a*/ 	.short	(.L_314 - .L_313)
.L_313:
        /*000c*/ 	.word	0x00000000
        /*0010*/ 	.short	0x0000
        /*0012*/ 	.short	0x0000
        /*0014*/ 	.byte	0x00, 0xf0, 0x41, 0x07


	//----- nvinfo : EIATTR_SPARSE_MMA_MASK
	.align		4
.L_314:
        /*0018*/ 	.byte	0x03, 0x50
        /*001a*/ 	.short	0x0000


	//----- nvinfo : EIATTR_MAXREG_COUNT
	.align		4
        /*001c*/ 	.byte	0x03, 0x1b
        /*001e*/ 	.short	0x00ff


	//----- nvinfo : EIATTR_NUM_BARRIERS
	.align		4
        /*0020*/ 	.byte	0x02, 0x4c
        /*0022*/ 	.byte	0x01
	.zero		1


	//----- nvinfo : EIATTR_ANNOTATIONS
	.align		4
        /*0024*/ 	.byte	0x04, 0x55
        /*0026*/ 	.short	(.L_316 - .L_315)


	//   ....[0]....
.L_315:
        /*0028*/ 	.word	0x00000001
        /*002c*/ 	.byte	0x50, 0x40, 0x00, 0x00, 0x01, 0x00, 0x00, 0x00, 0xd0, 0x5f, 0x00, 0x00, 0x01, 0x00, 0x00, 0x00
        /* <DEDUP_REMOVED lines=12> */
        /*00fc*/ 	.byte	0xe0, 0x5b, 0x01, 0x00, 0x01, 0x00, 0x00, 0x00, 0x00, 0x5c, 0x01, 0x00


	//----- nvinfo : EIATTR_MERCURY_ISA_VERSION
	.align		4
.L_316:
        /*0108*/ 	.byte	0x03, 0x5f
        /*010a*/ 	.short	0x0101


	//----- nvinfo : EIATTR_COOP_GROUP_MASK_REGIDS
	.align		4
        /*010c*/ 	.byte	0x04, 0x29
        /*010e*/ 	.short	(.L_318 - .L_317)


	//   ....[0]....
.L_317:
        /*0110*/ 	.word	0xffffffff


	//   ....[1]....
        /*0114*/ 	.word	0xffffffff


	//   ....[2]....
        /*0118*/ 	.word	0xffffffff


	//   ....[3]....
        /*011c*/ 	.word	0xffffffff


	//   ....[4]....
        /*0120*/ 	.word	0xffffffff


	//   ....[5]....
        /*0124*/ 	.word	0xffffffff


	//   ....[6]....
        /*0128*/ 	.word	0xffffffff


	//   ....[7]....
        /*012c*/ 	.word	0xffffffff


	//   ....[8]....
        /*0130*/ 	.word	0xffffffff


	//   ....[9]....
        /*0134*/ 	.word	0xffffffff


	//   ....[10]....
        /*0138*/ 	.word	0xffffffff


	//   ....[11]....
        /*013c*/ 	.word	0xffffffff


	//   ....[12]....
        /*0140*/ 	.word	0xffffffff


	//   ....[13]....
        /*0144*/ 	.word	0xffffffff


	//   ....[14]....
        /*0148*/ 	.word	0xffffffff


	//   ....[15]....
        /*014c*/ 	.word	0xffffffff


	//   ....[16]....
        /*0150*/ 	.word	0xffffffff


	//   ....[17]....
        /*0154*/ 	.word	0xffffffff


	//   ....[18]....
        /*0158*/ 	.word	0xffffffff


	//   ....[19]....
        /*015c*/ 	.word	0xffffffff


	//   ....[20]....
        /*0160*/ 	.word	0xffffffff


	//   ....[21]....
        /*0164*/ 	.word	0xffffffff


	//   ....[22]....
        /*0168*/ 	.word	0xffffffff


	//   ....[23]....
        /*016c*/ 	.word	0xffffffff


	//   ....[24]....
        /*0170*/ 	.word	0xffffffff


	//   ....[25]....
        /*0174*/ 	.word	0xffffffff


	//   ....[26]....
        /*0178*/ 	.word	0xffffffff


	//   ....[27]....
        /*017c*/ 	.word	0xffffffff


	//   ....[28]....
        /*0180*/ 	.word	0xffffffff


	//   ....[29]....
        /*0184*/ 	.word	0xffffffff


	//   ....[30]....
        /*0188*/ 	.word	0xffffffff


	//   ....[31]....
        /*018c*/ 	.word	0xffffffff


	//   ....[32]....
        /*0190*/ 	.word	0xffffffff


	//   ....[33]....
        /*0194*/ 	.word	0xffffffff


	//   ....[34]....
        /*0198*/ 	.word	0xffffffff


	//   ....[35]....
        /*019c*/ 	.word	0xffffffff


	//   ....[36]....
        /*01a0*/ 	.word	0xffffffff


	//   ....[37]....
        /*01a4*/ 	.word	0xffffffff


	//   ....[38]....
        /*01a8*/ 	.word	0xffffffff


	//   ....[39]....
        /*01ac*/ 	.word	0xffffffff


	//----- nvinfo : EIATTR_COOP_GROUP_INSTR_OFFSETS
	.align		4
.L_318:
        /*01b0*/ 	.byte	0x04, 0x28
        /*01b2*/ 	.short	(.L_320 - .L_319)


	//   ....[0]....
.L_319:
        /*01b4*/ 	.word	0x00004300


	//   ....[1]....
        /*01b8*/ 	.word	0x000043d0


	//   ....[2]....
        /*01bc*/ 	.word	0x000044b0


	//   ....[3]....
        /*01c0*/ 	.word	0x000045e0


	//   ....[4]....
        /*01c4*/ 	.word	0x000046d0


	//   ....[5]....
        /*01c8*/ 	.word	0x00004b70


	//   ....[6]....
        /*01cc*/ 	.word	0x00004cb0


	//   ....[7]....
        /*01d0*/ 	.word	0x00004ee0


	//   ....[8]....
        /*01d4*/ 	.word	0x00008fd0


	//   ....[9]....
        /*01d8*/ 	.word	0x000090c0


	//   ....[10]....
        /*01dc*/ 	.word	0x00009120


	//   ....[11]....
        /*01e0*/ 	.word	0x00009190


	//   ....[12]....
        /*01e4*/ 	.word	0x00009200


	//   ....[13]....
        /*01e8*/ 	.word	0x00009230


	//   ....[14]....
        /*01ec*/ 	.word	0x000092d0


	//   ....[15]....
        /*01f0*/ 	.word	0x00009320


	//   ....[16]....
        /*01f4*/ 	.word	0x0000e050


	//   ....[17]....
        /*01f8*/ 	.word	0x0000e1e0


	//   ....[18]....
        /*01fc*/ 	.word	0x0000e210


	//   ....[19]....
        /*0200*/ 	.word	0x0000e260


	//   ....[20]....
        /*0204*/ 	.word	0x0000e370


	//   ....[21]....
        /*0208*/ 	.word	0x0000e3a0


	//   ....[22]....
        /*020c*/ 	.word	0x0000e3e0


	//   ....[23]....
        /*0210*/ 	.word	0x0000e580


	//   ....[24]....
        /*0214*/ 	.word	0x00012590


	//   ....[25]....
        /*0218*/ 	.word	0x000125d0


	//   ....[26]....
        /*021c*/ 	.word	0x00012710


	//   ....[27]....
        /*0220*/ 	.word	0x00012740


	//   ....[28]....
        /*0224*/ 	.word	0x00012960


	//   ....[29]....
        /*0228*/ 	.word	0x00012a10


	//   ....[30]....
        /*022c*/ 	.word	0x00012b60


	//   ....[31]....
        /*0230*/ 	.word	0x00012bb0


	//   ....[32]....
        /*0234*/ 	.word	0x00015c30


	//   ....[33]....
        /*0238*/ 	.word	0x00015c40


	//   ....[34]....
        /*023c*/ 	.word	0x00015c70


	//   ....[35]....
        /*0240*/ 	.word	0x00015f20


	//   ....[36]....
        /*0244*/ 	.word	0x00015f30


	//   ....[37]....
        /*0248*/ 	.word	0x00015f60


	//   ....[38]....
        /*024c*/ 	.word	0x00015f70


	//   ....[39]....
        /*0250*/ 	.word	0x00015f90


	//----- nvinfo : EIATTR_EXIT_INSTR_OFFSETS
	.align		4
.L_320:
        /*0254*/ 	.byte	0x04, 0x1c
        /*0256*/ 	.short	(.L_322 - .L_321)


	//   ....[0]....
.L_321:
        /*0258*/ 	.word	0x00000690


	//   ....[1]....
        /*025c*/ 	.word	0x00017a60


	//   ....[2]....
        /*0260*/ 	.word	0x00017b90


	//   ....[3]....
        /*0264*/ 	.word	0x00017bb0


	//   ....[4]....
        /*0268*/ 	.word	0x000187a0


	//   ....[5]....
        /*026c*/ 	.word	0x00018830


	//----- nvinfo : EIATTR_CRS_STACK_SIZE
	.align		4
.L_322:
        /*0270*/ 	.byte	0x04, 0x1e
        /*0272*/ 	.short	(.L_324 - .L_323)
.L_323:
        /*0274*/ 	.word	0x00000000


	//----- nvinfo : EIATTR_CBANK_PARAM_SIZE
	.align		4
.L_324:
        /*0278*/ 	.byte	0x03, 0x19
        /*027a*/ 	.short	0x01d0


	//----- nvinfo : EIATTR_PARAM_CBANK
	.align		4
        /*027c*/ 	.byte	0x04, 0x0a
        /*027e*/ 	.short	(.L_326 - .L_325)
	.align		4
.L_325:
        /*0280*/ 	.word	index@(.nv.constant0._ZN5flash16flash_fwd_kernelI23Flash_fwd_kernel_traitsILi96ELi128ELi64ELi4ELb0ELb0EN7cutlass10bfloat16_tE19Flash_kernel_traitsILi96ELi128ELi64ELi4ES3_EELb1ELb1ELb0ELb0ELb0ELb0ELb0ELb0EEEvNS_16Flash_fwd_paramsE)
        /*0284*/ 	.short	0x0210
        /*0286*/ 	.short	0x01d0


	//----- nvinfo : EIATTR_SW_WAR
	.align		4
.L_326:
        /*0288*/ 	.byte	0x04, 0x36
        /*028a*/ 	.short	(.L_328 - .L_327)
.L_327:
        /*028c*/ 	.word	0x00000008
.L_328:


//--------------------- .nv.info._ZN5flash16flash_fwd_kernelI23Flash_fwd_kernel_traitsILi96ELi128ELi64ELi4ELb0ELb0EN7cutlass10bfloat16_tE19Flash_kernel_traitsILi96ELi128ELi64ELi4ES3_EELb1ELb1ELb0ELb0ELb1ELb1ELb0ELb0EEEvNS_16Flash_fwd_paramsE --------------------------
	.section	.nv.info._ZN5flash16flash_fwd_kernelI23Flash_fwd_kernel_traitsILi96ELi128ELi64ELi4ELb0ELb0EN7cutlass10bfloat16_tE19Flash_kernel_traitsILi96ELi128ELi64ELi4ES3_EELb1ELb1ELb0ELb0ELb1ELb1ELb0ELb0EEEvNS_16Flash_fwd_paramsE,"",@"SHT_CUDA_INFO"
	.sectionflags	@""
	.align	4


	//----- nvinfo : EIATTR_CUDA_API_VERSION
	.align		4
        /*0000*/ 	.byte	0x04, 0x37
        /*0002*/ 	.short	(.L_330 - .L_329)
.L_329:
        /*0004*/ 	.word	0x00000082


	//----- nvinfo : EIATTR_KPARAM_INFO
	.align		4
.L_330:
        /*0008*/ 	.byte	0x04, 0x17
        /*000a*/ 	.short	(.L_332 - .L_331)
.L_331:
        /*000c*/ 	.word	0x00000000
        /*0010*/ 	.short	0x0000
        /*0012*/ 	.short	0x0000
        /*0014*/ 	.byte	0x00, 0xf0, 0x41, 0x07


	//----- nvinfo : EIATTR_SPARSE_MMA_MASK
	.align		4
.L_332:
        /*0018*/ 	.byte	0x03, 0x50
        /*001a*/ 	.short	0x0000


	//----- nvinfo : EIATTR_MAXREG_COUNT
	.align		4
        /*001c*/ 	.byte	0x03, 0x1b
        /*001e*/ 	.short	0x00ff


	//----- nvinfo : EIATTR_NUM_BARRIERS
	.align		4
        /*0020*/ 	.byte	0x02, 0x4c
        /*0022*/ 	.byte	0x01
	.zero		1


	//----- nvinfo : EIATTR_MERCURY_ISA_VERSION
	.align		4
        /*0024*/ 	.byte	0x03, 0x5f
        /*0026*/ 	.short	0x0101


	//----- nvinfo : EIATTR_COOP_GROUP_MASK_REGIDS
	.align		4
        /*0028*/ 	.byte	0x04, 0x29
        /*002a*/ 	.short	(.L_334 - .L_333)


	//   ....[0]....
.L_333:
        /*002c*/ 	.word	0xffffffff


	//   ....[1]....
        /*0030*/ 	.word	0xffffffff


	//   ....[2]....
        /*0034*/ 	.word	0xffffffff


	//   ....[3]....
        /*0038*/ 	.word	0xffffffff


	//   ....[4]....
        /*003c*/ 	.word	0xffffffff


	//   ....[5]....
        /*0040*/ 	.word	0xffffffff


	//   ....[6]....
        /*0044*/ 	.word	0xffffffff


	//   ....[7]....
        /*0048*/ 	.word	0xffffffff


	//   ....[8]....
        /*004c*/ 	.word	0xffffffff


	//   ....[9]....
        /*0050*/ 	.word	0xffffffff


	//   ....[10]....
        /*0054*/ 	.word	0xffffffff


	//   ....[11]....
        /*0058*/ 	.word	0xffffffff


	//   ....[12]....
        /*005c*/ 	.word	0xffffffff


	//   ....[13]....
        /*0060*/ 	.word	0xffffffff


	//   ....[14]....
        /*0064*/ 	.word	0xffffffff


	//   ....[15]....
        /*0068*/ 	.word	0xffffffff


	//   ....[16]....
        /*006c*/ 	.word	0xffffffff


	//   ....[17]....
        /*0070*/ 	.word	0xffffffff


	//   ....[18]....
        /*0074*/ 	.word	0xffffffff


	//   ....[19]....
        /*0078*/ 	.word	0xffffffff


	//   ....[20]....
        /*007c*/ 	.word	0xffffffff


	//   ....[21]....
        /*0080*/ 	.word	0xffffffff


	//   ....[22]....
        /*0084*/ 	.word	0xffffffff


	//   ....[23]....
        /*0088*/ 	.word	0xffffffff


	//   ....[24]....
        /*008c*/ 	.word	0xffffffff


	//   ....[25]....
        /*0090*/ 	.word	0xffffffff


	//   ....[26]....
        /*0094*/ 	.word	0xffffffff


	//   ....[27]....
        /*0098*/ 	.word	0xffffffff


	//   ....[28]....
        /*009c*/ 	.word	0xffffffff


	//   ....[29]....
        /*00a0*/ 	.word	0xffffffff


	//   ....[30]....
        /*00a4*/ 	.word	0xffffffff


	//   ....[31]....
        /*00a8*/ 	.word	0xffffffff


	//----- nvinfo : EIATTR_COOP_GROUP_INSTR_OFFSETS
	.align		4
.L_334:
        /*00ac*/ 	.byte	0x04, 0x28
        /*00ae*/ 	.short	(.L_336 - .L_335)


	//   ....[0]....
.L_335:
        /*00b0*/ 	.word	0x00002990


	//   ....[1]....
        /*00b4*/ 	.word	0x00002af0


	//   ....[2]....
        /*00b8*/ 	.word	0x00002b30


	//   ....[3]....
        /*00bc*/ 	.word	0x00002c90


	//   ....[4]....
        /*00c0*/ 	.word	0x00002ed0


	//   ....[5]....
        /*00c4*/ 	.word	0x00002f70


	//   ....[6]....
        /*00c8*/ 	.word	0x00003140


	//   ....[7]....
        /*00cc*/ 	.word	0x000032a0


	//   ....[8]....
        /*00d0*/ 	.word	0x00006a40


	//   ....[9]....
        /*00d4*/ 	.word	0x00006d20


	//   ....[10]....
        /*00d8*/ 	.word	0x00006dc0


	//   ....[11]....
        /*00dc*/ 	.word	0x00006f50


	//   ....[12]....
        /*00e0*/ 	.word	0x00007020


	//   ....[13]....
        /*00e4*/ 	.word	0x000071f0


	//   ....[14]....
        /*00e8*/ 	.word	0x00007230


	//   ....[15]....
        /*00ec*/ 	.word	0x000073e0


	//   ....[16]....
        /*00f0*/ 	.word	0x0000afe0


	//   ....[17]....
        /*00f4*/ 	.word	0x0000b020


	//   ....[18]....
        /*00f8*/ 	.word	0x0000b120


	//   ....[19]....
        /*00fc*/ 	.word	0x0000b150


	//   ....[20]....
        /*0100*/ 	.word	0x0000b290


	//   ....[21]....
        /*0104*/ 	.word	0x0000b4b0


	//   ....[22]....
        /*0108*/ 	.word	0x0000b530


	//   ....[23]....
        /*010c*/ 	.word	0x0000b670


	//   ....[24]....
        /*0110*/ 	.word	0x0000e2d0


	//   ....[25]....
        /*0114*/ 	.word	0x0000e310


	//   ....[26]....
        /*0118*/ 	.word	0x0000e350


	//   ....[27]....
        /*011c*/ 	.word	0x0000e390


	//   ....[28]....
        /*0120*/ 	.word	0x0000e420


	//   ....[29]....
        /*0124*/ 	.word	0x0000e440


	//   ....[30]....
        /*0128*/ 	.word	0x0000e450


	//   ....[31]....
        /*012c*/ 	.word	0x0000e460


	//----- nvinfo : EIATTR_EXIT_INSTR_OFFSETS
	.align		4
.L_336:
        /*0130*/ 	.byte	0x04, 0x1c
        /*0132*/ 	.short	(.L_338 - .L_337)


	//   ....[0]....
.L_337:
        /*0134*/ 	.word	0x00000360


	//   ....[1]....
        /*0138*/ 	.word	0x0000fdd0


	//   ....[2]....
        /*013c*/ 	.word	0x00010530


	//   ....[3]....
        /*0140*/ 	.word	0x000105c0


	//----- nvinfo : EIATTR_CRS_STACK_SIZE
	.align		4
.L_338:
        /*0144*/ 	.byte	0x04, 0x1e
        /*0146*/ 	.short	(.L_340 - .L_339)
.L_339:
        /*0148*/ 	.word	0x00000000


	//----- nvinfo : EIATTR_CBANK_PARAM_SIZE
	.align		4
.L_340:
        /*014c*/ 	.byte	0x03, 0x19
        /*014e*/ 	.short	0x01d0


	//----- nvinfo : EIATTR_PARAM_CBANK
	.align		4
        /*0150*/ 	.byte	0x04, 0x0a
        /*0152*/ 	.short	(.L_342 - .L_341)
	.align		4
.L_341:
        /*0154*/ 	.word	index@(.nv.constant0._ZN5flash16flash_fwd_kernelI23Flash_fwd_kernel_traitsILi96ELi128ELi64ELi4ELb0ELb0EN7cutlass10bfloat16_tE19Flash_kernel_traitsILi96ELi128ELi64ELi4ES3_EELb1ELb1ELb0ELb0ELb1ELb1ELb0ELb0EEEvNS_16Flash_fwd_paramsE)
        /*0158*/ 	.short	0x0210
        /*015a*/ 	.short	0x01d0


	//----- nvinfo : EIATTR_SW_WAR
	.align		4
.L_342:
        /*015c*/ 	.byte	0x04, 0x36
        /*015e*/ 	.short	(.L_344 - .L_343)
.L_343:
        /*0160*/ 	.word	0x00000008
.L_344:


//--------------------- .nv.info._ZN5flash16flash_fwd_kernelI23Flash_fwd_kernel_traitsILi96ELi128ELi64ELi4ELb0ELb0EN7cutlass10bfloat16_tE19Flash_kernel_traitsILi96ELi128ELi64ELi4ES3_EELb0ELb1ELb0ELb0ELb1ELb1ELb1ELb0EEEvNS_16Flash_fwd_paramsE --------------------------
	.section	.nv.info._ZN5flash16flash_fwd_kernelI23Flash_fwd_kernel_traitsILi96ELi128ELi64ELi4ELb0ELb0EN7cutlass10bfloat16_tE19Flash_kernel_traitsILi96ELi128ELi64ELi4ES3_EELb0ELb1ELb0ELb0ELb1ELb1ELb1ELb0EEEvNS_16Flash_fwd_paramsE,"",@"SHT_CUDA_INFO"
	.sectionflags	@""
	.align	4


	//----- nvinfo : EIATTR_CUDA_API_VERSION
	.align		4
        /*0000*/ 	.byte	0x04, 0x37
        /*0002*/ 	.short	(.L_346 - .L_345)
.L_345:
        /*0004*/ 	.word	0x00000082


	//----- nvinfo : EIATTR_KPARAM_INFO
	.align		4
.L_346:
        /*0008*/ 	.byte	0x04, 0x17
        /*000a*/ 	.short	(.L_348 - .L_347)
.L_347:
        /*000c*/ 	.word	0x00000000
        /*0010*/ 	.short	0x0000
        /*0012*/ 	.short	0x0000
        /*0014*/ 	.byte	0x00, 0xf0, 0x41, 0x07


	//----- nvinfo : EIATTR_SPARSE_MMA_MASK
	.align		4
.L_348:
        /*0018*/ 	.byte	0x03, 0x50
        /*001a*/ 	.short	0x0000


	//----- nvinfo : EIATTR_MAXREG_COUNT
	.align		4
        /*001c*/ 	.byte	0x03, 0x1b
        /*001e*/ 	.short	0x00ff


	//----- nvinfo : EIATTR_NUM_BARRIERS
	.align		4
        /*0020*/ 	.byte	0x02, 0x4c
        /*0022*/ 	.byte	0x01
	.zero		1


	//----- nvinfo : EIATTR_ANNOTATIONS
	.align		4
        /*0024*/ 	.byte	0x04, 0x55
        /*0026*/ 	.short	(.L_350 - .L_349)


	//   ....[0]....
.L_349:
        /* <DEDUP_REMOVED lines=32> */


	//----- nvinfo : EIATTR_MERCURY_ISA_VERSION
	.align		4
.L_350:
        /*0218*/ 	.byte	0x03, 0x5f
        /*021a*/ 	.short	0x0101


	//----- nvinfo : EIATTR_COOP_GROUP_MASK_REGIDS
	.align		4
        /*021c*/ 	.byte	0x04, 0x29
        /*021e*/ 	.short	(.L_352 - .L_351)


	//   ....[0]....
.L_351:
        /*0220*/ 	.word	0xffffffff


	//   ....[1]....
        /*0224*/ 	.word	0xffffffff


	//   ....[2]....
        /*0228*/ 	.word	0xffffffff


	//   ....[3]....
        /*022c*/ 	.word	0xffffffff


	//   ....[4]....
        /*0230*/ 	.word	0xffffffff


	//   ....[5]....
        /*0234*/ 	.word	0xffffffff


	//   ....[6]....
        /*0238*/ 	.word	0xffffffff


	//   ....[7]....
        /*023c*/ 	.word	0xffffffff


	//   ....[8]....
        /*0240*/ 	.word	0xffffffff


	//   ....[9]....
        /*0244*/ 	.word	0xffffffff


	//   ....[10]....
        /*0248*/ 	.word	0xffffffff


	//   ....[11]....
        /*024c*/ 	.word	0xffffffff


	//   ....[12]....
        /*0250*/ 	.word	0xffffffff


	//   ....[13]....
        /*0254*/ 	.word	0xffffffff


	//   ....[14]....
        /*0258*/ 	.word	0xffffffff


	//   ....[15]....
        /*025c*/ 	.word	0xffffffff


	//   ....[16]....
        /*0260*/ 	.word	0xffffffff


	//   ....[17]....
        /*0264*/ 	.word	0xffffffff


	//   ....[18]....
        /*0268*/ 	.word	0xffffffff


	//   ....[19]....
        /*026c*/ 	.word	0xffffffff


	//   ....[20]....
        /*0270*/ 	.word	0xffffffff


	//   ....[21]....
        /*0274*/ 	.word	0xffffffff


	//   ....[22]....
        /*0278*/ 	.word	0xffffffff


	//   ....[23]....
        /*027c*/ 	.word	0xffffffff


	//   ....[24]....
        /*0280*/ 	.word	0xffffffff


	//   ....[25]....
        /*0284*/ 	.word	0xffffffff


	//   ....[26]....
        /*0288*/ 	.word	0xffffffff


	//   ....[27]....
        /*028c*/ 	.word	0xffffffff


	//   ....[28]....
        /*0290*/ 	.word	0xffffffff


	//   ....[29]....
        /*0294*/ 	.word	0xffffffff


	//   ....[30]....
        /*0298*/ 	.word	0xffffffff


	//   ....[31]....
        /*029c*/ 	.word	0xffffffff


	//----- nvinfo : EIATTR_COOP_GROUP_INSTR_OFFSETS
	.align		4
.L_352:
        /*02a0*/ 	.byte	0x04, 0x28
        /*02a2*/ 	.short	(.L_354 - .L_353)


	//   ....[0]....
.L_353:
        /*02a4*/ 	.word	0x000025f0


	//   ....[1]....
        /*02a8*/ 	.word	0x000027c0


	//   ....[2]....
        /*02ac*/ 	.word	0x00002cf0


	//   ....[3]....
        /*02b0*/ 	.word	0x00002e70


	//   ....[4]....
        /*02b4*/ 	.word	0x00002ea0


	//   ....[5]....
        /*02b8*/ 	.word	0x00002fe0


	//   ....[6]....
        /*02bc*/ 	.word	0x00003640


	//   ....[7]....
        /*02c0*/ 	.word	0x00003750


	//   ....[8]....
        /*02c4*/ 	.word	0x000068f0


	//   ....[9]....
        /*02c8*/ 	.word	0x00006a20


	//   ....[10]....
        /*02cc*/ 	.word	0x00006cf0


	//   ....[11]....
        /*02d0*/ 	.word	0x00006dc0


	//   ....[12]....
        /*02d4*/ 	.word	0x00006e70


	//   ....[13]....
        /*02d8*/ 	.word	0x00006ea0


	//   ....[14]....
        /*02dc*/ 	.word	0x00006ec0


	//   ....[15]....
        /*02e0*/ 	.word	0x00007110


	//   ....[16]....
        /*02e4*/ 	.word	0x0000aaa0


	//   ....[17]....
        /*02e8*/ 	.word	0x0000ab20


	//   ....[18]....
        /*02ec*/ 	.word	0x0000ab50


	//   ....[19]....
        /*02f0*/ 	.word	0x0000ab80


	//   ....[20]....
        /*02f4*/ 	.word	0x0000abc0


	//   ....[21]....
        /*02f8*/ 	.word	0x0000abe0


	//   ....[22]....
        /*02fc*/ 	.word	0x0000abf0


	//   ....[23]....
        /*0300*/ 	.word	0x0000ac10


	//   ....[24]....
        /*0304*/ 	.word	0x0000cd60


	//   ....[25]....
        /*0308*/ 	.word	0x0000cd70


	//   ....[26]....
        /*030c*/ 	.word	0x0000cd80


	//   ....[27]....
        /*0310*/ 	.word	0x0000cda0


	//   ....[28]....
        /*0314*/ 	.word	0x0000cdd0


	//   ....[29]....
        /*0318*/ 	.word	0x0000ce00


	//   ....[30]....
        /*031c*/ 	.word	0x0000ce30


	//   ....[31]....
        /*0320*/ 	.word	0x0000ce60


	//----- nvinfo : EIATTR_EXIT_INSTR_OFFSETS
	.align		4
.L_354:
        /*0324*/ 	.byte	0x04, 0x1c
        /*0326*/ 	.short	(.L_356 - .L_355)


	//   ....[0]....
.L_355:
        /*0328*/ 	.word	0x000001b0


	//   ....[1]....
        /*032c*/ 	.word	0x0000e680


	//   ....[2]....
        /*0330*/ 	.word	0x0000edf0


	//   ....[3]....
        /*0334*/ 	.word	0x0000ee80


	//----- nvinfo : EIATTR_CRS_STACK_SIZE
	.align		4
.L_356:
        /*0338*/ 	.byte	0x04, 0x1e
        /*033a*/ 	.short	(.L_358 - .L_357)
.L_357:
        /*033c*/ 	.word	0x00000000


	//----- nvinfo : EIATTR_CBANK_PARAM_SIZE
	.align		4
.L_358:
        /*0340*/ 	.byte	0x03, 0x19
        /*0342*/ 	.short	0x01d0


	//----- nvinfo : EIATTR_PARAM_CBANK
	.align		4
        /*0344*/ 	.byte	0x04, 0x0a
        /*0346*/ 	.short	(.L_360 - .L_359)
	.align		4
.L_359:
        /*0348*/ 	.word	index@(.nv.constant0._ZN5flash16flash_fwd_kernelI23Flash_fwd_kernel_traitsILi96ELi128ELi64ELi4ELb0ELb0EN7cutlass10bfloat16_tE19Flash_kernel_traitsILi96ELi128ELi64ELi4ES3_EELb0ELb1ELb0ELb0ELb1ELb1ELb1ELb0EEEvNS_16Flash_fwd_paramsE)
        /*034c*/ 	.short	0x0210
        /*034e*/ 	.short	0x01d0


	//----- nvinfo : EIATTR_SW_WAR
	.align		4
.L_360:
        /*0350*/ 	.byte	0x04, 0x36
        /*0352*/ 	.short	(.L_362 - .L_361)
.L_361:
        /*0354*/ 	.word	0x00000008
.L_362:


//--------------------- .nv.info._ZN5flash16flash_fwd_kernelI23Flash_fwd_kernel_traitsILi96ELi128ELi64ELi4ELb0ELb0EN7cutlass10bfloat16_tE19Flash_kernel_traitsILi96ELi128ELi64ELi4ES3_EELb1ELb1ELb0ELb0ELb0ELb1ELb0ELb0EEEvNS_16Flash_fwd_paramsE --------------------------
	.section	.nv.info._ZN5flash16flash_fwd_kernelI23Flash_fwd_kernel_traitsILi96ELi128ELi64ELi4ELb0ELb0EN7cutlass10bfloat16_tE19Flash_kernel_traitsILi96ELi128ELi64ELi4ES3_EELb1ELb1ELb0ELb0ELb0ELb1ELb0ELb0EEEvNS_16Flash_fwd_paramsE,"",@"SHT_CUDA_INFO"
	.sectionflags	@""
	.align	4


	//----- nvinfo : EIATTR_CUDA_API_VERSION
	.align		4
        /*0000*/ 	.byte	0x04, 0x37
        /*0002*/ 	.short	(.L_364 - .L_363)
.L_363:
        /*0004*/ 	.word	0x00000082


	//----- nvinfo : EIATTR_KPARAM_INFO
	.align		4
.L_364:
        /*0008*/ 	.byte	0x04, 0x17
        /*000a*/ 	.short	(.L_366 - .L_365)
.L_365:
        /*000c*/ 	.word	0x00000000
        /*0010*/ 	.short	0x0000
        /*0012*/ 	.short	0x0000
        /*0014*/ 	.byte	0x00, 0xf0, 0x41, 0x07


	//----- nvinfo : EIATTR_SPARSE_MMA_MASK
	.align		4
.L_366:
        /*0018*/ 	.byte	0x03, 0x50
        /*001a*/ 	.short	0x0000


	//----- nvinfo : EIATTR_MAXREG_COUNT
	.align		4
        /*001c*/ 	.byte	0x03, 0x1b
        /*001e*/ 	.short	0x00ff


	//----- nvinfo : EIATTR_NUM_BARRIERS
	.align		4
        /*0020*/ 	.byte	0x02, 0x4c
        /*0022*/ 	.byte	0x01
	.zero		1


	//----- nvinfo : EIATTR_ANNOTATIONS
	.align		4
        /*0024*/ 	.byte	0x04, 0x55
        /*0026*/ 	.short	(.L_368 - .L_367)


	//   ....[0]....
.L_367:
        /*0028*/ 	.word	0x00000001
        /*002c*/ 	.byte	0xf0, 0xc1, 0x00, 0x00, 0x01, 0x00, 0x00, 0x00, 0x60, 0xc2, 0x00, 0x00, 0x01, 0x00, 0x00, 0x00
        /*003c*/ 	.byte	0xe0, 0xda, 0x00, 0x00, 0x01, 0x00, 0x00, 0x00, 0x90, 0xdb, 0x00, 0x00


	//----- nvinfo : EIATTR_MERCURY_ISA_VERSION
	.align		4
.L_368:
        /*0048*/ 	.byte	0x03, 0x5f
        /*004a*/ 	.short	0x0101


	//----- nvinfo : EIATTR_COOP_GROUP_MASK_REGIDS
	.align		4
        /*004c*/ 	.byte	0x04, 0x29
        /*004e*/ 	.short	(.L_370 - .L_369)


	//   ....[0]....
.L_369:
        /*0050*/ 	.word	0xffffffff


	//   ....[1]....
        /*0054*/ 	.word	0xffffffff


	//   ....[2]....
        /*0058*/ 	.word	0xffffffff


	//   ....[3]....
        /*005c*/ 	.word	0xffffffff


	//   ....[4]....
        /*0060*/ 	.word	0xffffffff


	//   ....[5]....
        /*0064*/ 	.word	0xffffffff


	//   ....[6]....
        /*0068*/ 	.word	0xffffffff


	//   ....[7]....
        /*006c*/ 	.word	0xffffffff


	//   ....[8]....
        /*0070*/ 	.word	0xffffffff


	//   ....[9]....
        /*0074*/ 	.word	0xffffffff


	//   ....[10]....
        /*0078*/ 	.word	0xffffffff


	//   ....[11]....
        /*007c*/ 	.word	0xffffffff


	//   ....[12]....
        /*0080*/ 	.word	0xffffffff


	//   ....[13]....
        /*0084*/ 	.word	0xffffffff


	//   ....[14]....
        /*0088*/ 	.word	0xffffffff


	//   ....[15]....
        /*008c*/ 	.word	0xffffffff


	//   ....[16]....
        /*0090*/ 	.word	0xffffffff


	//   ....[17]....
        /*0094*/ 	.word	0xffffffff


	//   ....[18]....
        /*0098*/ 	.word	0xffffffff


	//   ....[19]....
        /*009c*/ 	.word	0xffffffff


	//   ....[20]....
        /*00a0*/ 	.word	0xffffffff


	//   ....[21]....
        /*00a4*/ 	.word	0xffffffff


	//   ....[22]....
        /*00a8*/ 	.word	0xffffffff


	//   ....[23]....
        /*00ac*/ 	.word	0xffffffff


	//   ....[24]....
        /*00b0*/ 	.word	0xffffffff


	//   ....[25]....
        /*00b4*/ 	.word	0xffffffff


	//   ....[26]....
        /*00b8*/ 	.word	0xffffffff


	//   ....[27]....
        /*00bc*/ 	.word	0xffffffff


	//   ....[28]....
        /*00c0*/ 	.word	0xffffffff


	//   ....[29]....
        /*00c4*/ 	.word	0xffffffff


	//   ....[30]....
        /*00c8*/ 	.word	0xffffffff


	//   ....[31]....
        /*00cc*/ 	.word	0xffffffff


	//   ....[32]....
        /*00d0*/ 	.word	0xffffffff


	//   ....[33]....
        /*00d4*/ 	.word	0xffffffff


	//   ....[34]....
        /*00d8*/ 	.word	0xffffffff


	//   ....[35]....
        /*00dc*/ 	.word	0xffffffff


	//   ....[36]....
        /*00e0*/ 	.word	0xffffffff


	//   ....[37]....
        /*00e4*/ 	.word	0xffffffff


	//   ....[38]....
        /*00e8*/ 	.word	0xffffffff


	//   ....[39]....
        /*00ec*/ 	.word	0xffffffff


	//----- nvinfo : EIATTR_COOP_GROUP_INSTR_OFFSETS
	.align		4
.L_370:
        /*00f0*/ 	.byte	0x04, 0x28
        /*00f2*/ 	.short	(.L_372 - .L_371)


	//   ....[0]....
.L_371:
        /*00f4*/ 	.word	0x000034a0


	//   ....[1]....
        /*00f8*/ 	.word	0x000035f0


	//   ....[2]....
        /*00fc*/ 	.word	0x000036f0


	//   ....[3]....
        /*0100*/ 	.word	0x00003740


	//   ....[4]....
        /*0104*/ 	.word	0x00003a70


	//   ....[5]....
        /*0108*/ 	.word	0x00003ae0


	//   ....[6]....
        /*010c*/ 	.word	0x00003e30


	//   ....[7]....
        /*0110*/ 	.word	0x00003e70


	//   ....[8]....
        /*0114*/ 	.word	0x00007740


	//   ....[9]....
        /*0118*/ 	.word	0x000079c0


	//   ....[10]....
        /*011c*/ 	.word	0x00007ad0


	//   ....[11]....
        /*0120*/ 	.word	0x00007c80


	//   ....[12]....
        /*0124*/ 	.word	0x00007d20


	//   ....[13]....
        /*0128*/ 	.word	0x00007d60


	//   ....[14]....
        /*012c*/ 	.word	0x00007df0


	//   ....[15]....
        /*0130*/ 	.word	0x00007f00


	//   ....[16]....
        /*0134*/ 	.word	0x0000c230


	//   ....[17]....
        /*0138*/ 	.word	0x0000c350


	//   ....[18]....
        /*013c*/ 	.word	0x0000c380


	//   ....[19]....
        /*0140*/ 	.word	0x0000c480


	//   ....[20]....
        /*0144*/ 	.word	0x0000c5f0


	//   ....[21]....
        /*0148*/ 	.word	0x0000c680


	//   ....[22]....
        /*014c*/ 	.word	0x0000c840


	//   ....[23]....
        /*0150*/ 	.word	0x0000c880


	//   ....[24]....
        /*0154*/ 	.word	0x00010660


	//   ....[25]....
        /*0158*/ 	.word	0x000106a0


	//   ....[26]....
        /*015c*/ 	.word	0x000106e0


	//   ....[27]....
        /*0160*/ 	.word	0x000107c0


	//   ....[28]....
        /*0164*/ 	.word	0x000107f0


	//   ....[29]....
        /*0168*/ 	.word	0x00010820


	//   ....[30]....
        /*016c*/ 	.word	0x00010b70


	//   ....[31]....
        /*0170*/ 	.word	0x00010d20


	//   ....[32]....
        /*0174*/ 	.word	0x000137f0


	//   ....[33]....
        /*0178*/ 	.word	0x00013830


	//   ....[34]....
        /*017c*/ 	.word	0x00013860


	//   ....[35]....
        /*0180*/ 	.word	0x00013870


	//   ....[36]....
        /*0184*/ 	.word	0x000138b0


	//   ....[37]....
        /*0188*/ 	.word	0x000138d0


	//   ....[38]....
        /*018c*/ 	.word	0x000138f0


	//   ....[39]....
        /*0190*/ 	.word	0x00013900


	//----- nvinfo : EIATTR_EXIT_INSTR_OFFSETS
	.align		4
.L_372:
        /*0194*/ 	.byte	0x04, 0x1c
        /*0196*/ 	.short	(.L_374 - .L_373)


	//   ....[0]....
.L_373:
        /*0198*/ 	.word	0x00000710


	//   ....[1]....
        /*019c*/ 	.word	0x00015500


	//   ....[2]....
        /*01a0*/ 	.word	0x00015600


	//   ....[3]....
        /*01a4*/ 	.word	0x000160e0


	//   ....[4]....
        /*01a8*/ 	.word	0x00016170


	//----- nvinfo : EIATTR_CRS_STACK_SIZE
	.align		4
.L_374:
        /*01ac*/ 	.byte	0x04, 0x1e
        /*01ae*/ 	.short	(.L_376 - .L_375)
.L_375:
        /*01b0*/ 	.word	0x00000000


	//----- nvinfo : EIATTR_CBANK_PARAM_SIZE
	.align		4
.L_376:
        /*01b4*/ 	.byte	0x03, 0x19
        /*01b6*/ 	.short	0x01d0


	//----- nvinfo : EIATTR_PARAM_CBANK
	.align		4
        /*01b8*/ 	.byte	0x04, 0x0a
        /*01ba*/ 	.short	(.L_378 - .L_377)
	.align		4
.L_377:
        /*01bc*/ 	.word	index@(.nv.constant0._ZN5flash16flash_fwd_kernelI23Flash_fwd_kernel_traitsILi96ELi128ELi64ELi4ELb0ELb0EN7cutlass10bfloat16_tE19Flash_kernel_traitsILi96ELi128ELi64ELi4ES3_EELb1ELb1ELb0ELb0ELb0ELb1ELb0ELb0EEEvNS_16Flash_fwd_paramsE)
        /*01c0*/ 	.short	0x0210
        /*01c2*/ 	.short	0x01d0


	//----- nvinfo : EIATTR_SW_WAR
	.align		4
.L_378:
        /*01c4*/ 	.byte	0x04, 0x36
        /*01c6*/ 	.short	(.L_380 - .L_379)
.L_379:
        /*01c8*/ 	.word	0x00000008
.L_380:


//--------------------- .nv.info._ZN5flash16flash_fwd_kernelI23Flash_fwd_kernel_traitsILi96ELi128ELi64ELi4ELb0ELb0EN7cutlass10bfloat16_tE19Flash_kernel_traitsILi96ELi128ELi64ELi4ES3_EELb0ELb1ELb0ELb0ELb0ELb1ELb1ELb0EEEvNS_16Flash_fwd_paramsE --------------------------
	.section	.nv.info._ZN5flash16flash_fwd_kernelI23Flash_fwd_kernel_traitsILi96ELi128ELi64ELi4ELb0ELb0EN7cutlass10bfloat16_tE19Flash_kernel_traitsILi96ELi128ELi64ELi4ES3_EELb0ELb1ELb0ELb0ELb0ELb1ELb1ELb0EEEvNS_16Flash_fwd_paramsE,"",@"SHT_CUDA_INFO"
	.sectionflags	@""
	.align	4


	//----- nvinfo : EIATTR_CUDA_API_VERSION
	.align		4
        /*0000*/ 	.byte	0x04, 0x37
        /*0002*/ 	.short	(.L_382 - .L_381)
.L_381:
        /*0004*/ 	.word	0x00000082


	//----- nvinfo : EIATTR_KPARAM_INFO
	.align		4
.L_382:
        /*0008*/ 	.byte	0x04, 0x17
        /*000a*/ 	.short	(.L_384 - .L_383)
.L_383:
        /*000c*/ 	.word	0x00000000
        /*0010*/ 	.short	0x0000
        /*0012*/ 	.short	0x0000
        /*0014*/ 	.byte	0x00, 0xf0, 0x41, 0x07


	//----- nvinfo : EIATTR_SPARSE_MMA_MASK
	.align		4
.L_384:
        /*0018*/ 	.byte	0x03, 0x50
        /*001a*/ 	.short	0x0000


	//----- nvinfo : EIATTR_MAXREG_COUNT
	.align		4
        /*001c*/ 	.byte	0x03, 0x1b
        /*001e*/ 	.short	0x00ff


	//----- nvinfo : EIATTR_NUM_BARRIERS
	.align		4
        /*0020*/ 	.byte	0x02, 0x4c
        /*0022*/ 	.byte	0x01
	.zero		1


	//----- nvinfo : EIATTR_ANNOTATIONS
	.align		4
        /*0024*/ 	.byte	0x04, 0x55
        /*0026*/ 	.short	(.L_386 - .L_385)


	//   ....[0]....
.L_385:
        /* <DEDUP_REMOVED lines=51> */
        /*034c*/ 	.byte	0xf0, 0x3e, 0x01, 0x00


	//----- nvinfo : EIATTR_MERCURY_ISA_VERSION
	.align		4
.L_386:
        /*0350*/ 	.byte	0x03, 0x5f
        /*0352*/ 	.short	0x0101


	//----- nvinfo : EIATTR_COOP_GROUP_MASK_REGIDS
	.align		4
        /*0354*/ 	.byte	0x04, 0x29
        /*0356*/ 	.short	(.L_388 - .L_387)


	//   ....[0]....
.L_387:
        /*0358*/ 	.word	0xffffffff


	//   ....[1]....
        /*035c*/ 	.word	0xffffffff


	//   ....[2]....
        /*0360*/ 	.word	0xffffffff


	//   ....[3]....
        /*0364*/ 	.word	0xffffffff


	//   ....[4]....
        /*0368*/ 	.word	0xffffffff


	//   ....[5]....
        /*036c*/ 	.word	0xffffffff


	//   ....[6]....
        /*0370*/ 	.word	0xffffffff


	//   ....[7]....
        /*0374*/ 	.word	0xffffffff


	//   ....[8]....
        /*0378*/ 	.word	0xffffffff


	//   ....[9]....
        /*037c*/ 	.word	0xffffffff


	//   ....[10]....
        /*0380*/ 	.word	0xffffffff


	//   ....[11]....
        /*0384*/ 	.word	0xffffffff


	//   ....[12]....
        /*0388*/ 	.word	0xffffffff


	//   ....[13]....
        /*038c*/ 	.word	0xffffffff


	//   ....[14]....
        /*0390*/ 	.word	0xffffffff


	//   ....[15]....
        /*0394*/ 	.word	0xffffffff


	//   ....[16]....
        /*0398*/ 	.word	0xffffffff


	//   ....[17]....
        /*039c*/ 	.word	0xffffffff


	//   ....[18]....
        /*03a0*/ 	.word	0xffffffff


	//   ....[19]....
        /*03a4*/ 	.word	0xffffffff


	//   ....[20]....
        /*03a8*/ 	.word	0xffffffff


	//   ....[21]....
        /*03ac*/ 	.word	0xffffffff


	//   ....[22]....
        /*03b0*/ 	.word	0xffffffff


	//   ....[23]....
        /*03b4*/ 	.word	0xffffffff


	//   ....[24]....
        /*03b8*/ 	.word	0xffffffff


	//   ....[25]....
        /*03bc*/ 	.word	0xffffffff


	//   ....[26]....
        /*03c0*/ 	.word	0xffffffff


	//   ....[27]....
        /*03c4*/ 	.word	0xffffffff


	//   ....[28]....
        /*03c8*/ 	.word	0xffffffff


	//   ....[29]....
        /*03cc*/ 	.word	0xffffffff


	//   ....[30]....
        /*03d0*/ 	.word	0xffffffff


	//   ....[31]....
        /*03d4*/ 	.word	0xffffffff


	//   ....[32]....
        /*03d8*/ 	.word	0xffffffff


	//   ....[33]....
        /*03dc*/ 	.word	0xffffffff


	//   ....[34]....
        /*03e0*/ 	.word	0xffffffff


	//   ....[35]....
        /*03e4*/ 	.word	0xffffffff


	//   ....[36]....
        /*03e8*/ 	.word	0xffffffff


	//   ....[37]....
        /*03ec*/ 	.word	0xffffffff


	//   ....[38]....
        /*03f0*/ 	.word	0xffffffff


	//   ....[39]....
        /*03f4*/ 	.word	0xffffffff


	//----- nvinfo : EIATTR_COOP_GROUP_INSTR_OFFSETS
	.align		4
.L_388:
        /*03f8*/ 	.byte	0x04, 0x28
        /*03fa*/ 	.short	(.L_390 - .L_389)


	//   ....[0]....
.L_389:
        /*03fc*/ 	.word	0x00003680


	//   ....[1]....
        /*0400*/ 	.word	0x00003710


	//   ....[2]....
        /*0404*/ 	.word	0x00003830


	//   ....[3]....
        /*0408*/ 	.word	0x00003890


	//   ....[4]....
        /*040c*/ 	.word	0x000038c0


	//   ....[5]....
        /*0410*/ 	.word	0x00003a00


	//   ....[6]....
        /*0414*/ 	.word	0x00004050


	//   ....[7]....
        /*0418*/ 	.word	0x000040d0


	//   ....[8]....
        /*041c*/ 	.word	0x00007060


	//   ....[9]....
        /*0420*/ 	.word	0x00007320


	//   ....[10]....
        /*0424*/ 	.word	0x00007590


	//   ....[11]....
        /*0428*/ 	.word	0x00007660


	//   ....[12]....
        /*042c*/ 	.word	0x000076f0


	//   ....[13]....
        /*0430*/ 	.word	0x00007750


	//   ....[14]....
        /*0434*/ 	.word	0x00007820


	//   ....[15]....
        /*0438*/ 	.word	0x00007860


	//   ....[16]....
        /*043c*/ 	.word	0x0000b910


	//   ....[17]....
        /*0440*/ 	.word	0x0000bc90


	//   ....[18]....
        /*0444*/ 	.word	0x0000bcd0


	//   ....[19]....
        /*0448*/ 	.word	0x0000bd60


	//   ....[20]....
        /*044c*/ 	.word	0x0000bdd0


	//   ....[21]....
        /*0450*/ 	.word	0x0000be80


	//   ....[22]....
        /*0454*/ 	.word	0x0000bf40


	//   ....[23]....
        /*0458*/ 	.word	0x0000bfc0


	//   ....[24]....
        /*045c*/ 	.word	0x0000fb40


	//   ....[25]....
        /*0460*/ 	.word	0x0000fbc0


	//   ....[26]....
        /*0464*/ 	.word	0x0000fbf0


	//   ....[27]....
        /*0468*/ 	.word	0x0000fc20


	//   ....[28]....
        /*046c*/ 	.word	0x0000fc60


	//   ....[29]....
        /*0470*/ 	.word	0x0000fc80


	//   ....[30]....
        /*0474*/ 	.word	0x0000fc90


	//   ....[31]....
        /*0478*/ 	.word	0x0000fcb0


	//   ....[32]....
        /*047c*/ 	.word	0x00011df0


	//   ....[33]....
        /*0480*/ 	.word	0x00011e00


	//   ....[34]....
        /*0484*/ 	.word	0x00011e10


	//   ....[35]....
        /*0488*/ 	.word	0x00011e20


	//   ....[36]....
        /*048c*/ 	.word	0x00011e60


	//   ....[37]....
        /*0490*/ 	.word	0x00011e90


	//   ....[38]....
        /*0494*/ 	.word	0x00011ec0


	//   ....[39]....
        /*0498*/ 	.word	0x00011ef0


	//----- nvinfo : EIATTR_EXIT_INSTR_OFFSETS
	.align		4
.L_390:
        /*049c*/ 	.byte	0x04, 0x1c
        /*049e*/ 	.short	(.L_392 - .L_391)


	//   ....[0]....
.L_391:
        /*04a0*/ 	.word	0x00000330


	//   ....[1]....
        /*04a4*/ 	.word	0x00013af0


	//   ....[2]....
        /*04a8*/ 	.word	0x00013bf0


	//   ....[3]....
        /*04ac*/ 	.word	0x000146f0


	//   ....[4]....
        /*04b0*/ 	.word	0x00014780


	//----- nvinfo : EIATTR_CRS_STACK_SIZE
	.align		4
.L_392:
        /*04b4*/ 	.byte	0x04, 0x1e
        /*04b6*/ 	.short	(.L_394 - .L_393)
.L_393:
        /*04b8*/ 	.word	0x00000000


	//----- nvinfo : EIATTR_CBANK_PARAM_SIZE
	.align		4
.L_394:
        /*04bc*/ 	.byte	0x03, 0x19
        /*04be*/ 	.short	0x01d0


	//----- nvinfo : EIATTR_PARAM_CBANK
	.align		4
        /*04c0*/ 	.byte	0x04, 0x0a
        /*04c2*/ 	.short	(.L_396 - .L_395)
	.align		4
.L_395:
        /*04c4*/ 	.word	index@(.nv.constant0._ZN5flash16flash_fwd_kernelI23Flash_fwd_kernel_traitsILi96ELi128ELi64ELi4ELb0ELb0EN7cutlass10bfloat16_tE19Flash_kernel_traitsILi96ELi128ELi64ELi4ES3_EELb0ELb1ELb0ELb0ELb0ELb1ELb1ELb0EEEvNS_16Flash_fwd_paramsE)
        /*04c8*/ 	.short	0x0210
        /*04ca*/ 	.short	0x01d0


	//----- nvinfo : EIATTR_SW_WAR
	.align		4
.L_396:
        /*04cc*/ 	.byte	0x04, 0x36
        /*04ce*/ 	.short	(.L_398 - .L_397)
.L_397:
        /*04d0*/ 	.word	0x00000008
.L_398:


//--------------------- .nv.info._ZN5flash16flash_fwd_kernelI23Flash_fwd_kernel_traitsILi96ELi128ELi64ELi4ELb0ELb0EN7cutlass10bfloat16_tE19Flash_kernel_traitsILi96ELi128ELi64ELi4ES3_EELb1ELb1ELb0ELb1ELb0ELb0ELb0ELb0EEEvNS_16Flash_fwd_paramsE --------------------------
	.section	.nv.info._ZN5flash16flash_fwd_kernelI23Flash_fwd_kernel_traitsILi96ELi128ELi64ELi4ELb0ELb0EN7cutlass10bfloat16_tE19Flash_kernel_traitsILi96ELi128ELi64ELi4ES3_EELb1ELb1ELb0ELb1ELb0ELb0ELb0ELb0EEEvNS_16Flash_fwd_paramsE,"",@"SHT_CUDA_INFO"
	.sectionflags	@""
	.align	4


	//----- nvinfo : EIATTR_CUDA_API_VERSION
	.align		4
        /*0000*/ 	.byte	0x04, 0x37
        /*0002*/ 	.short	(.L_400 - .L_399)
.L_399:
        /*0004*/ 	.word	0x00000082


	//----- nvinfo : EIATTR_KPARAM_INFO
	.align		4
.L_400:
        /*0008*/ 	.byte	0x04, 0x17
        /*000a*/ 	.short	(.L_402 - .L_401)
.L_401:
        /*000c*/ 	.word	0x00000000
        /*0010*/ 	.short	0x0000
        /*0012*/ 	.short	0x0000
        /*0014*/ 	.byte	0x00, 0xf0, 0x41, 0x07


	//----- nvinfo : EIATTR_SPARSE_MMA_MASK
	.align		4
.L_402:
        /*0018*/ 	.byte	0x03, 0x50
        /*001a*/ 	.short	0x0000


	//----- nvinfo : EIATTR_MAXREG_COUNT
	.align		4
        /*001c*/ 	.byte	0x03, 0x1b
        /*001e*/ 	.short	0x00ff


	//----- nvinfo : EIATTR_NUM_BARRIERS
	.align		4
        /*0020*/ 	.byte	0x02, 0x4c
        /*0022*/ 	.byte	0x01
	.zero		1


	//----- nvinfo : EIATTR_ANNOTATIONS
	.align		4
        /*0024*/ 	.byte	0x04, 0x55
        /*0026*/ 	.short	(.L_404 - .L_403)


	//   ....[0]....
.L_403:
        /* <DEDUP_REMOVED lines=21> */


	//----- nvinfo : EIATTR_MERCURY_ISA_VERSION
	.align		4
.L_404:
        /*0168*/ 	.byte	0x03, 0x5f
        /*016a*/ 	.short	0x0101


	//----- nvinfo : EIATTR_COOP_GROUP_MASK_REGIDS
	.align		4
        /*016c*/ 	.byte	0x04, 0x29
        /*016e*/ 	.short	(.L_406 - .L_405)


	//   ....[0]....
.L_405:
        /*0170*/ 	.word	0xffffffff


	//   ....[1]....
        /*0174*/ 	.word	0xffffffff


	//   ....[2]....
        /*0178*/ 	.word	0xffffffff


	//   ....[3]....
        /*017c*/ 	.word	0xffffffff


	//   ....[4]....
        /*0180*/ 	.word	0xffffffff


	//   ....[5]....
        /*0184*/ 	.word	0xffffffff


	//   ....[6]....
        /*0188*/ 	.word	0xffffffff


	//   ....[7]....
        /*018c*/ 	.word	0xffffffff


	//   ....[8]....
        /*0190*/ 	.word	0xffffffff


	//   ....[9]....
        /*0194*/ 	.word	0xffffffff


	//   ....[10]....
        /*0198*/ 	.word	0xffffffff


	//   ....[11]....
        /*019c*/ 	.word	0xffffffff


	//   ....[12]....
        /*01a0*/ 	.word	0xffffffff


	//   ....[13]....
        /*01a4*/ 	.word	0xffffffff


	//   ....[14]....
        /*01a8*/ 	.word	0xffffffff


	//   ....[15]....
        /*01ac*/ 	.word	0xffffffff


	//   ....[16]....
        /*01b0*/ 	.word	0xffffffff


	//   ....[17]....
        /*01b4*/ 	.word	0xffffffff


	//   ....[18]....
        /*01b8*/ 	.word	0xffffffff


	//   ....[19]....
        /*01bc*/ 	.word	0xffffffff


	//   ....[20]....
        /*01c0*/ 	.word	0xffffffff


	//   ....[21]....
        /*01c4*/ 	.word	0xffffffff


	//   ....[22]....
        /*01c8*/ 	.word	0xffffffff


	//   ....[23]....
        /*01cc*/ 	.word	0xffffffff


	//   ....[24]....
        /*01d0*/ 	.word	0xffffffff


	//   ....[25]....
        /*01d4*/ 	.word	0xffffffff


	//   ....[26]....
        /*01d8*/ 	.word	0xffffffff


	//   ....[27]....
        /*01dc*/ 	.word	0xffffffff


	//   ....[28]....
        /*01e0*/ 	.word	0xffffffff


	//   ....[29]....
        /*01e4*/ 	.word	0xffffffff


	//   ....[30]....
        /*01e8*/ 	.word	0xffffffff


	//   ....[31]....
        /*01ec*/ 	.word	0xffffffff


	//   ....[32]....
        /*01f0*/ 	.word	0xffffffff


	//   ....[33]....
        /*01f4*/ 	.word	0xffffffff


	//   ....[34]....
        /*01f8*/ 	.word	0xffffffff


	//   ....[35]....
        /*01fc*/ 	.word	0xffffffff


	//   ....[36]....
        /*0200*/ 	.word	0xffffffff


	//   ....[37]....
        /*0204*/ 	.word	0xffffffff


	//   ....[38]....
        /*0208*/ 	.word	0xffffffff


	//   ....[39]....
        /*020c*/ 	.word	0xffffffff


	//----- nvinfo : EIATTR_COOP_GROUP_INSTR_OFFSETS
	.align		4
.L_406:
        /*0210*/ 	.byte	0x04, 0x28
        /*0212*/ 	.short	(.L_408 - .L_407)


	//   ....[0]....
.L_407:
        /*0214*/ 	.word	0x00004930


	//   ....[1]....
        /*0218*/ 	.word	0x00004960


	//   ....[2]....
        /*021c*/ 	.word	0x00004ab0


	//   ....[3]....
        /*0220*/ 	.word	0x00004b40


	//   ....[4]....
        /*0224*/ 	.word	0x00005260


	//   ....[5]....
        /*0228*/ 	.word	0x000053f0


	//   ....[6]....
        /*022c*/ 	.word	0x00005620


	//   ....[7]....
        /*0230*/ 	.word	0x000057f0


	//   ....[8]....
        /*0234*/ 	.word	0x00009a70


	//   ....[9]....
        /*0238*/ 	.word	0x00009b10


	//   ....[10]....
        /*023c*/ 	.word	0x00009be0


	//   ....[11]....
        /*0240*/ 	.word	0x00009c50


	//   ....[12]....
        /*0244*/ 	.word	0x00009c90


	//   ....[13]....
        /*0248*/ 	.word	0x00009d50


	//   ....[14]....
        /*024c*/ 	.word	0x00009e20


	//   ....[15]....
        /*0250*/ 	.word	0x00009ed0


	//   ....[16]....
        /*0254*/ 	.word	0x0000f0a0


	//   ....[17]....
        /*0258*/ 	.word	0x0000f210


	//   ....[18]....
        /*025c*/ 	.word	0x0000f270


	//   ....[19]....
        /*0260*/ 	.word	0x0000f440


	//   ....[20]....
        /*0264*/ 	.word	0x0000f520


	//   ....[21]....
        /*0268*/ 	.word	0x0000f5d0


	//   ....[22]....
        /*026c*/ 	.word	0x0000f670


	//   ....[23]....
        /*0270*/ 	.word	0x0000f700


	//   ....[24]....
        /*0274*/ 	.word	0x00013b90


	//   ....[25]....
        /*0278*/ 	.word	0x00013bd0


	//   ....[26]....
        /*027c*/ 	.word	0x00013d80


	//   ....[27]....
        /*0280*/ 	.word	0x00013dc0


	//   ....[28]....
        /*0284*/ 	.word	0x00014130


	//   ....[29]....
        /*0288*/ 	.word	0x00014170


	//   ....[30]....
        /*028c*/ 	.word	0x00014300


	//   ....[31]....
        /*0290*/ 	.word	0x00014350


	//   ....[32]....
        /*0294*/ 	.word	0x000173c0


	//   ....[33]....
        /*0298*/ 	.word	0x00017450


	//   ....[34]....
        /*029c*/ 	.word	0x00017480


	//   ....[35]....
        /*02a0*/ 	.word	0x00017490


	//   ....[36]....
        /*02a4*/ 	.word	0x000174a0


	//   ....[37]....
        /*02a8*/ 	.word	0x000174c0


	//   ....[38]....
        /*02ac*/ 	.word	0x00017500


	//   ....[39]....
        /*02b0*/ 	.word	0x00017510


	//----- nvinfo : EIATTR_EXIT_INSTR_OFFSETS
	.align		4
.L_408:
        /*02b4*/ 	.byte	0x04, 0x1c
        /*02b6*/ 	.short	(.L_410 - .L_409)


	//   ....[0]....
.L_409:
        /*02b8*/ 	.word	0x00000690


	//   ....[1]....
        /*02bc*/ 	.word	0x00019250


	//   ....[2]....
        /*02c0*/ 	.word	0x00019380


	//   ....[3]....
        /*02c4*/ 	.word	0x000193a0


	//   ....[4]....
        /*02c8*/ 	.word	0x00019f90


	//   ....[5]....
        /*02cc*/ 	.word	0x0001a020


	//----- nvinfo : EIATTR_CRS_STACK_SIZE
	.align		4
.L_410:
        /*02d0*/ 	.byte	0x04, 0x1e
        /*02d2*/ 	.short	(.L_412 - .L_411)
.L_411:
        /*02d4*/ 	.word	0x00000000


	//----- nvinfo : EIATTR_CBANK_PARAM_SIZE
	.align		4
.L_412:
        /*02d8*/ 	.byte	0x03, 0x19
        /*02da*/ 	.short	0x01d0


	//----- nvinfo : EIATTR_PARAM_CBANK
	.align		4
        /*02dc*/ 	.byte	0x04, 0x0a
        /*02de*/ 	.short	(.L_414 - .L_413)
	.align		4
.L_413:
        /*02e0*/ 	.word	index@(.nv.constant0._ZN5flash16flash_fwd_kernelI23Flash_fwd_kernel_traitsILi96ELi128ELi64ELi4ELb0ELb0EN7cutlass10bfloat16_tE19Flash_kernel_traitsILi96ELi128ELi64ELi4ES3_EELb1ELb1ELb0ELb1ELb0ELb0ELb0ELb0EEEvNS_16Flash_fwd_paramsE)
        /*02e4*/ 	.short	0x0210
        /*02e6*/ 	.short	0x01d0


	//----- nvinfo : EIATTR_SW_WAR
	.align		4
.L_414:
        /*02e8*/ 	.byte	0x04, 0x36
        /*02ea*/ 	.short	(.L_416 - .L_415)
.L_415:
        /*02ec*/ 	.word	0x00000008
.L_416:


//--------------------- .nv.info._ZN5flash16flash_fwd_kernelI23Flash_fwd_kernel_traitsILi96ELi128ELi64ELi4ELb0ELb0EN7cutlass10bfloat16_tE19Flash_kernel_traitsILi96ELi128ELi64ELi4ES3_EELb1ELb1ELb0ELb0ELb0ELb0ELb0ELb1EEEvNS_16Flash_fwd_paramsE --------------------------
	.section	.nv.info._ZN5flash16flash_fwd_kernelI23Flash_fwd_kernel_traitsILi96ELi128ELi64ELi4ELb0ELb0EN7cutlass10bfloat16_tE19Flash_kernel_traitsILi96ELi128ELi64ELi4ES3_EELb1ELb1ELb0ELb0ELb0ELb0ELb0ELb1EEEvNS_16Flash_fwd_paramsE,"",@"SHT_CUDA_INFO"
	.sectionflags	@""
	.align	4


	//----- nvinfo : EIATTR_CUDA_API_VERSION
	.align		4
        /*0000*/ 	.byte	0x04, 0x37
        /*0002*/ 	.short	(.L_418 - .L_417)
.L_417:
        /*0004*/ 	.word	0x00000082


	//----- nvinfo : EIATTR_KPARAM_INFO
	.align		4
.L_418:
        /*0008*/ 	.byte	0x04, 0x17
        /*000a*/ 	.short	(.L_420 - .L_419)
.L_419:
        /*000c*/ 	.word	0x00000000
        /*0010*/ 	.short	0x0000
        /*0012*/ 	.short	0x0000
        /*0014*/ 	.byte	0x00, 0xf0, 0x41, 0x07


	//----- nvinfo : EIATTR_SPARSE_MMA_MASK
	.align		4
.L_420:
        /*0018*/ 	.byte	0x03, 0x50
        /*001a*/ 	.short	0x0000


	//----- nvinfo : EIATTR_MAXREG_COUNT
	.align		4
        /*001c*/ 	.byte	0x03, 0x1b
        /*001e*/ 	.short	0x00ff


	//----- nvinfo : EIATTR_NUM_BARRIERS
	.align		4
        /*0020*/ 	.byte	0x02, 0x4c
        /*0022*/ 	.byte	0x01
	.zero		1


	//----- nvinfo : EIATTR_ANNOTATIONS
	.align		4
        /*0024*/ 	.byte	0x04, 0x55
        /*0026*/ 	.short	(.L_422 - .L_421)


	//   ....[0]....
.L_421:
        /* <DEDUP_REMOVED lines=210> */


	//----- nvinfo : EIATTR_MERCURY_ISA_VERSION
	.align		4
.L_422:
        /*0d30*/ 	.byte	0x03, 0x5f
        /*0d32*/ 	.short	0x0101


	//----- nvinfo : EIATTR_COOP_GROUP_MASK_REGIDS
	.align		4
        /*0d34*/ 	.byte	0x04, 0x29
        /*0d36*/ 	.short	(.L_424 - .L_423)


	//   ....[0]....
.L_423:
        /*0d38*/ 	.word	0xffffffff


	//   ....[1]....
        /*0d3c*/ 	.word	0xffffffff


	//   ....[2]....
        /*0d40*/ 	.word	0xffffffff


	//   ....[3]....
        /*0d44*/ 	.word	0xffffffff


	//   ....[4]....
        /*0d48*/ 	.word	0xffffffff


	//   ....[5]....
        /*0d4c*/ 	.word	0xffffffff


	//   ....[6]....
        /*0d50*/ 	.word	0xffffffff


	//   ....[7]....
        /*0d54*/ 	.word	0xffffffff


	//   ....[8]....
        /*0d58*/ 	.word	0xffffffff


	//   ....[9]....
        /*0d5c*/ 	.word	0xffffffff


	//   ....[10]....
        /*0d60*/ 	.word	0xffffffff


	//   ....[11]....
        /*0d64*/ 	.word	0xffffffff


	//   ....[12]....
        /*0d68*/ 	.word	0xffffffff


	//   ....[13]....
        /*0d6c*/ 	.word	0xffffffff


	//   ....[14]....
        /*0d70*/ 	.word	0xffffffff


	//   ....[15]....
        /*0d74*/ 	.word	0xffffffff


	//   ....[16]....
        /*0d78*/ 	.word	0xffffffff


	//   ....[17]....
        /*0d7c*/ 	.word	0xffffffff


	//   ....[18]....
        /*0d80*/ 	.word	0xffffffff


	//   ....[19]....
        /*0d84*/ 	.word	0xffffffff


	//   ....[20]....
        /*0d88*/ 	.word	0xffffffff


	//   ....[21]....
        /*0d8c*/ 	.word	0xffffffff


	//   ....[22]....
        /*0d90*/ 	.word	0xffffffff


	//   ....[23]....
        /*0d94*/ 	.word	0xffffffff


	//   ....[24]....
        /*0d98*/ 	.word	0xffffffff


	//   ....[25]....
        /*0d9c*/ 	.word	0xffffffff


	//   ....[26]....
        /*0da0*/ 	.word	0xffffffff


	//   ....[27]....
        /*0da4*/ 	.word	0xffffffff


	//   ....[28]....
        /*0da8*/ 	.word	0xffffffff


	//   ....[29]....
        /*0dac*/ 	.word	0xffffffff


	//   ....[30]....
        /*0db0*/ 	.word	0xffffffff


	//   ....[31]....
        /*0db4*/ 	.word	0xffffffff


	//   ....[32]....
        /*0db8*/ 	.word	0xffffffff


	//   ....[33]....
        /*0dbc*/ 	.word	0xffffffff


	//   ....[34]....
        /*0dc0*/ 	.word	0xffffffff


	//   ....[35]....
        /*0dc4*/ 	.word	0xffffffff


	//   ....[36]....
        /*0dc8*/ 	.word	0xffffffff


	//   ....[37]....
        /*0dcc*/ 	.word	0xffffffff


	//   ....[38]....
        /*0dd0*/ 	.word	0xffffffff


	//   ....[39]....
        /*0dd4*/ 	.word	0xffffffff


	//----- nvinfo : EIATTR_COOP_GROUP_INSTR_OFFSETS
	.align		4
.L_424:
        /*0dd8*/ 	.byte	0x04, 0x28
        /*0dda*/ 	.short	(.L_426 - .L_425)


	//   ....[0]....
.L_425:
        /*0ddc*/ 	.word	0x00004c20


	//   ....[1]....
        /*0de0*/ 	.word	0x00004d90


	//   ....[2]....
        /*0de4*/ 	.word	0x00005050


	//   ....[3]....
        /*0de8*/ 	.word	0x000050f0


	//   ....[4]....
        /*0dec*/ 	.word	0x00005150


	//   ....[5]....
        /*0df0*/ 	.word	0x00005180


	//   ....[6]....
        /*0df4*/ 	.word	0x00005240


	//   ....[7]....
        /*0df8*/ 	.word	0x000052e0


	//   ....[8]....
        /*0dfc*/ 	.word	0x0000bcf0


	//   ....[9]....
        /*0e00*/ 	.word	0x0000bd10


	//   ....[10]....
        /*0e04*/ 	.word	0x0000c430


	//   ....[11]....
        /*0e08*/ 	.word	0x0000c450


	//   ....[12]....
        /*0e0c*/ 	.word	0x0000d590


	//   ....[13]....
        /*0e10*/ 	.word	0x0000d5b0


	//   ....[14]....
        /*0e14*/ 	.word	0x0000d6e0


	//   ....[15]....
        /*0e18*/ 	.word	0x0000d700


	//   ....[16]....
        /*0e1c*/ 	.word	0x00015f30


	//   ....[17]....
        /*0e20*/ 	.word	0x00015f60


	//   ....[18]....
        /*0e24*/ 	.word	0x000160e0


	//   ....[19]....
        /*0e28*/ 	.word	0x00016150


	//   ....[20]....
        /*0e2c*/ 	.word	0x00016160


	//   ....[21]....
        /*0e30*/ 	.word	0x00016180


	//   ....[22]....
        /*0e34*/ 	.word	0x000161e0


	//   ....[23]....
        /*0e38*/ 	.word	0x00016200


	//   ....[24]....
        /*0e3c*/ 	.word	0x0001f060


	//   ....[25]....
        /*0e40*/ 	.word	0x0001f140


	//   ....[26]....
        /*0e44*/ 	.word	0x0001f180


	//   ....[27]....
        /*0e48*/ 	.word	0x0001f1a0


	//   ....[28]....
        /*0e4c*/ 	.word	0x0001f1c0


	//   ....[29]....
        /*0e50*/ 	.word	0x0001f210


	//   ....[30]....
        /*0e54*/ 	.word	0x0001f2e0


	//   ....[31]....
        /*0e58*/ 	.word	0x0001f310


	//   ....[32]....
        /*0e5c*/ 	.word	0x00024a50


	//   ....[33]....
        /*0e60*/ 	.word	0x00024a70


	//   ....[34]....
        /*0e64*/ 	.word	0x00024aa0


	//   ....[35]....
        /*0e68*/ 	.word	0x00024b30


	//   ....[36]....
        /*0e6c*/ 	.word	0x00024b60


	//   ....[37]....
        /*0e70*/ 	.word	0x00024c60


	//   ....[38]....
        /*0e74*/ 	.word	0x00024c80


	//   ....[39]....
        /*0e78*/ 	.word	0x00024c90


	//----- nvinfo : EIATTR_EXIT_INSTR_OFFSETS
	.align		4
.L_426:
        /*0e7c*/ 	.byte	0x04, 0x1c
        /*0e7e*/ 	.short	(.L_428 - .L_427)


	//   ....[0]....
.L_427:
        /*0e80*/ 	.word	0x000006b0


	//   ....[1]....
        /*0e84*/ 	.word	0x00026920


	//   ....[2]....
        /*0e88*/ 	.word	0x00026a50


	//   ....[3]....
        /*0e8c*/ 	.word	0x00026a70


	//   ....[4]....
        /*0e90*/ 	.word	0x000276a0


	//   ....[5]....
        /*0e94*/ 	.word	0x00027730


	//----- nvinfo : EIATTR_CRS_STACK_SIZE
	.align		4
.L_428:
        /*0e98*/ 	.byte	0x04, 0x1e
        /*0e9a*/ 	.short	(.L_430 - .L_429)
.L_429:
        /*0e9c*/ 	.word	0x00000000


	//----- nvinfo : EIATTR_CBANK_PARAM_SIZE
	.align		4
.L_430:
        /*0ea0*/ 	.byte	0x03, 0x19
        /*0ea2*/ 	.short	0x01d0


	//----- nvinfo : EIATTR_PARAM_CBANK
	.align		4
        /*0ea4*/ 	.byte	0x04, 0x0a
        /*0ea6*/ 	.short	(.L_432 - .L_431)
	.align		4
.L_431:
        /*0ea8*/ 	.word	index@(.nv.constant0._ZN5flash16flash_fwd_kernelI23Flash_fwd_kernel_traitsILi96ELi128ELi64ELi4ELb0ELb0EN7cutlass10bfloat16_tE19Flash_kernel_traitsILi96ELi128ELi64ELi4ES3_EELb1ELb1ELb0ELb0ELb0ELb0ELb0ELb1EEEvNS_16Flash_fwd_paramsE)
        /*0eac*/ 	.short	0x0210
        /*0eae*/ 	.short	0x01d0


	//----- nvinfo : EIATTR_SW_WAR
	.align		4
.L_432:
        /*0eb0*/ 	.byte	0x04, 0x36
        /*0eb2*/ 	.short	(.L_434 - .L_433)
.L_433:
        /*0eb4*/ 	.word	0x00000008
.L_434:


//--------------------- .nv.info._ZN5flash16flash_fwd_kernelI23Flash_fwd_kernel_traitsILi96ELi128ELi64ELi4ELb0ELb0EN7cutlass10bfloat16_tE19Flash_kernel_traitsILi96ELi128ELi64ELi4ES3_EELb0ELb1ELb0ELb0ELb0ELb0ELb1ELb0EEEvNS_16Flash_fwd_paramsE --------------------------
	.section	.nv.info._ZN5flash16flash_fwd_kernelI23Flash_fwd_kernel_traitsILi96ELi128ELi64ELi4ELb0ELb0EN7cutlass10bfloat16_tE19Flash_kernel_traitsILi96ELi128ELi64ELi4ES3_EELb0ELb1ELb0ELb0ELb0ELb0ELb1ELb0EEEvNS_16Flash_fwd_paramsE,"",@"SHT_CUDA_INFO"
	.sectionflags	@""
	.align	4


	//----- nvinfo : EIATTR_CUDA_API_VERSION
	.align		4
        /*0000*/ 	.byte	0x04, 0x37
        /*0002*/ 	.short	(.L_436 - .L_435)
.L_435:
        /*0004*/ 	.word	0x00000082


	//----- nvinfo : EIATTR_KPARAM_INFO
	.align		4
.L_436:
        /*0008*/ 	.byte	0x04, 0x17
        /*000a*/ 	.short	(.L_438 - .L_437)
.L_437:
        /*000c*/ 	.word	0x00000000
        /*0010*/ 	.short	0x0000
        /*0012*/ 	.short	0x0000
        /*0014*/ 	.byte	0x00, 0xf0, 0x41, 0x07


	//----- nvinfo : EIATTR_SPARSE_MMA_MASK
	.align		4
.L_438:
        /*0018*/ 	.byte	0x03, 0x50
        /*001a*/ 	.short	0x0000


	//----- nvinfo : EIATTR_MAXREG_COUNT
	.align		4
        /*001c*/ 	.byte	0x03, 0x1b
        /*001e*/ 	.short	0x00ff


	//----- nvinfo : EIATTR_NUM_BARRIERS
	.align		4
        /*0020*/ 	.byte	0x02, 0x4c
        /*0022*/ 	.byte	0x01
	.zero		1


	//----- nvinfo : EIATTR_ANNOTATIONS
	.align		4
        /*0024*/ 	.byte	0x04, 0x55
        /*0026*/ 	.short	(.L_440 - .L_439)


	//   ....[0]....
.L_439:
        /* <DEDUP_REMOVED lines=28> */


	//----- nvinfo : EIATTR_MERCURY_ISA_VERSION
	.align		4
.L_440:
        /*01d0*/ 	.byte	0x03, 0x5f
        /*01d2*/ 	.short	0x0101


	//----- nvinfo : EIATTR_COOP_GROUP_MASK_REGIDS
	.align		4
        /*01d4*/ 	.byte	0x04, 0x29
        /*01d6*/ 	.short	(.L_442 - .L_441)


	//   ....[0]....
.L_441:
        /*01d8*/ 	.word	0xffffffff


	//   ....[1]....
        /*01dc*/ 	.word	0xffffffff


	//   ....[2]....
        /*01e0*/ 	.word	0xffffffff


	//   ....[3]....
        /*01e4*/ 	.word	0xffffffff


	//   ....[4]....
        /*01e8*/ 	.word	0xffffffff


	//   ....[5]....
        /*01ec*/ 	.word	0xffffffff


	//   ....[6]....
        /*01f0*/ 	.word	0xffffffff


	//   ....[7]....
        /*01f4*/ 	.word	0xffffffff


	//   ....[8]....
        /*01f8*/ 	.word	0xffffffff


	//   ....[9]....
        /*01fc*/ 	.word	0xffffffff


	//   ....[10]....
        /*0200*/ 	.word	0xffffffff


	//   ....[11]....
        /*0204*/ 	.word	0xffffffff


	//   ....[12]....
        /*0208*/ 	.word	0xffffffff


	//   ....[13]....
        /*020c*/ 	.word	0xffffffff


	//   ....[14]....
        /*0210*/ 	.word	0xffffffff


	//   ....[15]....
        /*0214*/ 	.word	0xffffffff


	//   ....[16]....
        /*0218*/ 	.word	0xffffffff


	//   ....[17]....
        /*021c*/ 	.word	0xffffffff


	//   ....[18]....
        /*0220*/ 	.word	0xffffffff


	//   ....[19]....
        /*0224*/ 	.word	0xffffffff


	//   ....[20]....
        /*0228*/ 	.word	0xffffffff


	//   ....[21]....
        /*022c*/ 	.word	0xffffffff


	//   ....[22]....
        /*0230*/ 	.word	0xffffffff


	//   ....[23]....
        /*0234*/ 	.word	0xffffffff


	//   ....[24]....
        /*0238*/ 	.word	0xffffffff


	//   ....[25]....
        /*023c*/ 	.word	0xffffffff


	//   ....[26]....
        /*0240*/ 	.word	0xffffffff


	//   ....[27]....
        /*0244*/ 	.word	0xffffffff


	//   ....[28]....
        /*0248*/ 	.word	0xffffffff


	//   ....[29]....
        /*024c*/ 	.word	0xffffffff


	//   ....[30]....
        /*0250*/ 	.word	0xffffffff


	//   ....[31]....
        /*0254*/ 	.word	0xffffffff


	//   ....[32]....
        /*0258*/ 	.word	0xffffffff


	//   ....[33]....
        /*025c*/ 	.word	0xffffffff


	//   ....[34]....
        /*0260*/ 	.word	0xffffffff


	//   ....[35]....
        /*0264*/ 	.word	0xffffffff


	//   ....[36]....
        /*0268*/ 	.word	0xffffffff


	//   ....[37]....
        /*026c*/ 	.word	0xffffffff


	//   ....[38]....
        /*0270*/ 	.word	0xffffffff


	//   ....[39]....
        /*0274*/ 	.word	0xffffffff


	//----- nvinfo : EIATTR_COOP_GROUP_INSTR_OFFSETS
	.align		4
.L_442:
        /*0278*/ 	.byte	0x04, 0x28
        /*027a*/ 	.short	(.L_444 - .L_443)


	//   ....[0]....
.L_443:
        /*027c*/ 	.word	0x00004990


	//   ....[1]....
        /*0280*/ 	.word	0x000049d0


	//   ....[2]....
        /*0284*/ 	.word	0x00004a50


	//   ....[3]....
        /*0288*/ 	.word	0x00004a90


	//   ....[4]....
        /*028c*/ 	.word	0x00004ab0


	//   ....[5]....
        /*0290*/ 	.word	0x00004b70


	//   ....[6]....
        /*0294*/ 	.word	0x00004c60


	//   ....[7]....
        /*0298*/ 	.word	0x00004db0


	//   ....[8]....
        /*029c*/ 	.word	0x00008a30


	//   ....[9]....
        /*02a0*/ 	.word	0x00008b30


	//   ....[10]....
        /*02a4*/ 	.word	0x00008bf0


	//   ....[11]....
        /*02a8*/ 	.word	0x00008c30


	//   ....[12]....
        /*02ac*/ 	.word	0x00008cf0


	//   ....[13]....
        /*02b0*/ 	.word	0x00008d10


	//   ....[14]....
        /*02b4*/ 	.word	0x00008d20


	//   ....[15]....
        /*02b8*/ 	.word	0x00008ff0


	//   ....[16]....
        /*02bc*/ 	.word	0x0000d270


	//   ....[17]....
        /*02c0*/ 	.word	0x0000d3b0


	//   ....[18]....
        /*02c4*/ 	.word	0x0000d410


	//   ....[19]....
        /*02c8*/ 	.word	0x0000d510


	//   ....[20]....
        /*02cc*/ 	.word	0x0000d550


	//   ....[21]....
        /*02d0*/ 	.word	0x0000d580


	//   ....[22]....
        /*02d4*/ 	.word	0x0000d5d0


	//   ....[23]....
        /*02d8*/ 	.word	0x0000d5f0


	//   ....[24]....
        /*02dc*/ 	.word	0x00011240


	//   ....[25]....
        /*02e0*/ 	.word	0x000112d0


	//   ....[26]....
        /*02e4*/ 	.word	0x000112f0


	//   ....[27]....
        /*02e8*/ 	.word	0x00011300


	//   ....[28]....
        /*02ec*/ 	.word	0x00011350


	//   ....[29]....
        /*02f0*/ 	.word	0x00011370


	//   ....[30]....
        /*02f4*/ 	.word	0x00011390


	//   ....[31]....
        /*02f8*/ 	.word	0x000113a0


	//   ....[32]....
        /*02fc*/ 	.word	0x00013560


	//   ....[33]....
        /*0300*/ 	.word	0x00013570


	//   ....[34]....
        /*0304*/ 	.word	0x00013580


	//   ....[35]....
        /*0308*/ 	.word	0x00013590


	//   ....[36]....
        /*030c*/ 	.word	0x000135c0


	//   ....[37]....
        /*0310*/ 	.word	0x000135e0


	//   ....[38]....
        /*0314*/ 	.word	0x00013600


	//   ....[39]....
        /*0318*/ 	.word	0x00013640


	//----- nvinfo : EIATTR_EXIT_INSTR_OFFSETS
	.align		4
.L_444:
        /*031c*/ 	.byte	0x04, 0x1c
        /*031e*/ 	.short	(.L_446 - .L_445)


	//   ....[0]....
.L_445:
        /*0320*/ 	.word	0x000004c0


	//   ....[1]....
        /*0324*/ 	.word	0x00015290


	//   ....[2]....
        /*0328*/ 	.word	0x000153c0


	//   ....[3]....
        /*032c*/ 	.word	0x000153e0


	//   ....[4]....
        /*0330*/ 	.word	0x00016010


	//   ....[5]....
        /*0334*/ 	.word	0x000160a0


	//----- nvinfo : EIATTR_CRS_STACK_SIZE
	.align		4
.L_446:
        /*0338*/ 	.byte	0x04, 0x1e
        /*033a*/ 	.short	(.L_448 - .L_447)
.L_447:
        /*033c*/ 	.word	0x00000000


	//----- nvinfo : EIATTR_CBANK_PARAM_SIZE
	.align		4
.L_448:
        /*0340*/ 	.byte	0x03, 0x19
        /*0342*/ 	.short	0x01d0


	//----- nvinfo : EIATTR_PARAM_CBANK
	.align		4
        /*0344*/ 	.byte	0x04, 0x0a
        /*0346*/ 	.short	(.L_450 - .L_449)
	.align		4
.L_449:
        /*0348*/ 	.word	index@(.nv.constant0._ZN5flash16flash_fwd_kernelI23Flash_fwd_kernel_traitsILi96ELi128ELi64ELi4ELb0ELb0EN7cutlass10bfloat16_tE19Flash_kernel_traitsILi96ELi128ELi64ELi4ES3_EELb0ELb1ELb0ELb0ELb0ELb0ELb1ELb0EEEvNS_16Flash_fwd_paramsE)
        /*034c*/ 	.short	0x0210
        /*034e*/ 	.short	0x01d0


	//----- nvinfo : EIATTR_SW_WAR
	.align		4
.L_450:
        /*0350*/ 	.byte	0x04, 0x36
        /*0352*/ 	.short	(.L_452 - .L_451)
.L_451:
        /*0354*/ 	.word	0x00000008
.L_452:


//--------------------- .nv.info._ZN5flash16flash_fwd_kernelI23Flash_fwd_kernel_traitsILi96ELi128ELi64ELi4ELb0ELb0EN7cutlass10bfloat16_tE19Flash_kernel_traitsILi96ELi128ELi64ELi4ES3_EELb1ELb1ELb0ELb1ELb0ELb0ELb0ELb1EEEvNS_16Flash_fwd_paramsE --------------------------
	.section	.nv.info._ZN5flash16flash_fwd_kernelI23Flash_fwd_kernel_traitsILi96ELi128ELi64ELi4ELb0ELb0EN7cutlass10bfloat16_tE19Flash_kernel_traitsILi96ELi128ELi64ELi4ES3_EELb1ELb1ELb0ELb1ELb0ELb0ELb0ELb1EEEvNS_16Flash_fwd_paramsE,"",@"SHT_CUDA_INFO"
	.sectionflags	@""
	.align	4


	//----- nvinfo : EIATTR_CUDA_API_VERSION
	.align		4
        /*0000*/ 	.byte	0x04, 0x37
        /*0002*/ 	.short	(.L_454 - .L_453)
.L_453:
        /*0004*/ 	.word	0x00000082


	//----- nvinfo : EIATTR_KPARAM_INFO
	.align		4
.L_454:
        /*0008*/ 	.byte	0x04, 0x17
        /*000a*/ 	.short	(.L_456 - .L_455)
.L_455:
        /*000c*/ 	.word	0x00000000
        /*0010*/ 	.short	0x0000
        /*0012*/ 	.short	0x0000
        /*0014*/ 	.byte	0x00, 0xf0, 0x41, 0x07


	//----- nvinfo : EIATTR_SPARSE_MMA_MASK
	.align		4
.L_456:
        /*0018*/ 	.byte	0x03, 0x50
        /*001a*/ 	.short	0x0000


	//----- nvinfo : EIATTR_MAXREG_COUNT
	.align		4
        /*001c*/ 	.byte	0x03, 0x1b
        /*001e*/ 	.short	0x00ff


	//----- nvinfo : EIATTR_NUM_BARRIERS
	.align		4
        /*0020*/ 	.byte	0x02, 0x4c
        /*0022*/ 	.byte	0x01
	.zero		1


	//----- nvinfo : EIATTR_ANNOTATIONS
	.align		4
        /*0024*/ 	.byte	0x04, 0x55
        /*0026*/ 	.short	(.L_458 - .L_457)


	//   ....[0]....
.L_457:
        /* <DEDUP_REMOVED lines=229> */


	//----- nvinfo : EIATTR_MERCURY_ISA_VERSION
	.align		4
.L_458:
        /*0e60*/ 	.byte	0x03, 0x5f
        /*0e62*/ 	.short	0x0101


	//----- nvinfo : EIATTR_COOP_GROUP_MASK_REGIDS
	.align		4
        /*0e64*/ 	.byte	0x04, 0x29
        /*0e66*/ 	.short	(.L_460 - .L_459)


	//   ....[0]....
.L_459:
        /*0e68*/ 	.word	0xffffffff


	//   ....[1]....
        /*0e6c*/ 	.word	0xffffffff


	//   ....[2]....
        /*0e70*/ 	.word	0xffffffff


	//   ....[3]....
        /*0e74*/ 	.word	0xffffffff


	//   ....[4]....
        /*0e78*/ 	.word	0xffffffff


	//   ....[5]....
        /*0e7c*/ 	.word	0xffffffff


	//   ....[6]....
        /*0e80*/ 	.word	0xffffffff


	//   ....[7]....
        /*0e84*/ 	.word	0xffffffff


	//   ....[8]....
        /*0e88*/ 	.word	0xffffffff


	//   ....[9]....
        /*0e8c*/ 	.word	0xffffffff


	//   ....[10]....
        /*0e90*/ 	.word	0xffffffff


	//   ....[11]....
        /*0e94*/ 	.word	0xffffffff


	//   ....[12]....
        /*0e98*/ 	.word	0xffffffff


	//   ....[13]....
        /*0e9c*/ 	.word	0xffffffff


	//   ....[14]....
        /*0ea0*/ 	.word	0xffffffff


	//   ....[15]....
        /*0ea4*/ 	.word	0xffffffff


	//   ....[16]....
        /*0ea8*/ 	.word	0xffffffff


	//   ....[17]....
        /*0eac*/ 	.word	0xffffffff


	//   ....[18]....
        /*0eb0*/ 	.word	0xffffffff


	//   ....[19]....
        /*0eb4*/ 	.word	0xffffffff


	//   ....[20]....
        /*0eb8*/ 	.word	0xffffffff


	//   ....[21]....
        /*0ebc*/ 	.word	0xffffffff


	//   ....[22]....
        /*0ec0*/ 	.word	0xffffffff


	//   ....[23]....
        /*0ec4*/ 	.word	0xffffffff


	//   ....[24]....
        /*0ec8*/ 	.word	0xffffffff


	//   ....[25]....
        /*0ecc*/ 	.word	0xffffffff


	//   ....[26]....
        /*0ed0*/ 	.word	0xffffffff


	//   ....[27]....
        /*0ed4*/ 	.word	0xffffffff


	//   ....[28]....
        /*0ed8*/ 	.word	0xffffffff


	//   ....[29]....
        /*0edc*/ 	.word	0xffffffff


	//   ....[30]....
        /*0ee0*/ 	.word	0xffffffff


	//   ....[31]....
        /*0ee4*/ 	.word	0xffffffff


	//   ....[32]....
        /*0ee8*/ 	.word	0xffffffff


	//   ....[33]....
        /*0eec*/ 	.word	0xffffffff


	//   ....[34]....
        /*0ef0*/ 	.word	0xffffffff


	//   ....[35]....
        /*0ef4*/ 	.word	0xffffffff


	//   ....[36]....
        /*0ef8*/ 	.word	0xffffffff


	//   ....[37]....
        /*0efc*/ 	.word	0xffffffff


	//   ....[38]....
        /*0f00*/ 	.word	0xffffffff


	//   ....[39]....
        /*0f04*/ 	.word	0xffffffff


	//   ....[40]....
        /*0f08*/ 	.word	0x05000004


	//   ....[41]....
        /*0f0c*/ 	.word	0x05000004


	//   ....[42]....
        /*0f10*/ 	.word	0x05000004


	//   ....[43]....
        /*0f14*/ 	.word	0x05000004


	//   ....[44]....
        /*0f18*/ 	.word	0x05000004


	//   ....[45]....
        /*0f1c*/ 	.word	0x05000004


	//   ....[46]....
        /*0f20*/ 	.word	0x05000004


	//   ....[47]....
        /*0f24*/ 	.word	0x05000004


	//----- nvinfo : EIATTR_COOP_GROUP_INSTR_OFFSETS
	.align		4
.L_460:
        /*0f28*/ 	.byte	0x04, 0x28
        /*0f2a*/ 	.short	(.L_462 - .L_461)


	//   ....[0]....
.L_461:
        /*0f2c*/ 	.word	0x00004a20


	//   ....[1]....
        /*0f30*/ 	.word	0x00004b00


	//   ....[2]....
        /*0f34*/ 	.word	0x00004bd0


	//   ....[3]....
        /*0f38*/ 	.word	0x00004cc0


	//   ....[4]....
        /*0f3c*/ 	.word	0x00005bb0


	//   ....[5]....
        /*0f40*/ 	.word	0x00005c80


	//   ....[6]....
        /*0f44*/ 	.word	0x00005d90


	//   ....[7]....
        /*0f48*/ 	.word	0x00005e00


	//   ....[8]....
        /*0f4c*/ 	.word	0x0000be80


	//   ....[9]....
        /*0f50*/ 	.word	0x0000bef0


	//   ....[10]....
        /*0f54*/ 	.word	0x0000c230


	//   ....[11]....
        /*0f58*/ 	.word	0x0000c250


	//   ....[12]....
        /*0f5c*/ 	.word	0x0000c560


	//   ....[13]....
        /*0f60*/ 	.word	0x0000c580


	//   ....[14]....
        /*0f64*/ 	.word	0x0000c910


	//   ....[15]....
        /*0f68*/ 	.word	0x0000c930


	//   ....[16]....
        /*0f6c*/ 	.word	0x000146e0


	//   ....[17]....
        /*0f70*/ 	.word	0x00014700


	//   ....[18]....
        /*0f74*/ 	.word	0x00014cb0


	//   ....[19]....
        /*0f78*/ 	.word	0x00014cd0


	//   ....[20]....
        /*0f7c*/ 	.word	0x00015210


	//   ....[21]....
        /*0f80*/ 	.word	0x00015230


	//   ....[22]....
        /*0f84*/ 	.word	0x00015510


	//   ....[23]....
        /*0f88*/ 	.word	0x00015530


	//   ....[24]....
        /*0f8c*/ 	.word	0x0001cc40


	//   ....[25]....
        /*0f90*/ 	.word	0x0001cc80


	//   ....[26]....
        /*0f94*/ 	.word	0x0001ccf0


	//   ....[27]....
        /*0f98*/ 	.word	0x0001cd30


	//   ....[28]....
        /*0f9c*/ 	.word	0x0001cd50


	//   ....[29]....
        /*0fa0*/ 	.word	0x0001cd60


	//   ....[30]....
        /*0fa4*/ 	.word	0x0001cd80


	//   ....[31]....
        /*0fa8*/ 	.word	0x0001cdf0


	//   ....[32]....
        /*0fac*/ 	.word	0x00022960


	//   ....[33]....
        /*0fb0*/ 	.word	0x00022970


	//   ....[34]....
        /*0fb4*/ 	.word	0x00022980


	//   ....[35]....
        /*0fb8*/ 	.word	0x00022990


	//   ....[36]....
        /*0fbc*/ 	.word	0x000229c0


	//   ....[37]....
        /*0fc0*/ 	.word	0x000229e0


	//   ....[38]....
        /*0fc4*/ 	.word	0x00022a00


	//   ....[39]....
        /*0fc8*/ 	.word	0x00022a10


	//   ....[40]....
        /*0fcc*/ 	.word	0x000255a0


	//   ....[41]....
        /*0fd0*/ 	.word	0x00025610


	//   ....[42]....
        /*0fd4*/ 	.word	0x00025680


	//   ....[43]....
        /*0fd8*/ 	.word	0x000256f0


	//   ....[44]....
        /*0fdc*/ 	.word	0x00025760


	//   ....[45]....
        /*0fe0*/ 	.word	0x000257d0


	//   ....[46]....
        /*0fe4*/ 	.word	0x00025840


	//   ....[47]....
        /*0fe8*/ 	.word	0x000258a0


	//----- nvinfo : EIATTR_EXIT_INSTR_OFFSETS
	.align		4
.L_462:
        /*0fec*/ 	.byte	0x04, 0x1c
        /*0fee*/ 	.short	(.L_464 - .L_463)


	//   ....[0]....
.L_463:
        /*0ff0*/ 	.word	0x00000060


	//----- nvinfo : EIATTR_CRS_STACK_SIZE
	.align		4
.L_464:
        /*0ff4*/ 	.byte	0x04, 0x1e
        /*0ff6*/ 	.short	(.L_466 - .L_465)
.L_465:
        /*0ff8*/ 	.word	0x00000000


	//----- nvinfo : EIATTR_CBANK_PARAM_SIZE
	.align		4
.L_466:
        /*0ffc*/ 	.byte	0x03, 0x19
        /*0ffe*/ 	.short	0x01d0


	//----- nvinfo : EIATTR_PARAM_CBANK
	.align		4
        /*1000*/ 	.byte	0x04, 0x0a
        /*1002*/ 	.short	(.L_468 - .L_467)
	.align		4
.L_467:
        /*1004*/ 	.word	index@(.nv.constant0._ZN5flash16flash_fwd_kernelI23Flash_fwd_kernel_traitsILi96ELi128ELi64ELi4ELb0ELb0EN7cutlass10bfloat16_tE19Flash_kernel_traitsILi96ELi128ELi64ELi4ES3_EELb1ELb1ELb0ELb1ELb0ELb0ELb0ELb1EEEvNS_16Flash_fwd_paramsE)
        /*1008*/ 	.short	0x0210
        /*100a*/ 	.short	0x01d0


	//----- nvinfo : EIATTR_SW_WAR
	.align		4
.L_468:
        /*100c*/ 	.byte	0x04, 0x36
        /*100e*/ 	.short	(.L_470 - .L_469)
.L_469:
        /*1010*/ 	.word	0x00000008
.L_470:


//--------------------- .nv.info._ZN5flash16flash_fwd_kernelI23Flash_fwd_kernel_traitsILi96ELi128ELi64ELi4ELb0ELb0EN7cutlass10bfloat16_tE19Flash_kernel_traitsILi96ELi128ELi64ELi4ES3_EELb0ELb1ELb0ELb1ELb0ELb0ELb1ELb0EEEvNS_16Flash_fwd_paramsE --------------------------
	.section	.nv.info._ZN5flash16flash_fwd_kernelI23Flash_fwd_kernel_traitsILi96ELi128ELi64ELi4ELb0ELb0EN7cutlass10bfloat16_tE19Flash_kernel_traitsILi96ELi128ELi64ELi4ES3_EELb0ELb1ELb0ELb1ELb0ELb0ELb1ELb0EEEvNS_16Flash_fwd_paramsE,"",@"SHT_CUDA_INFO"
	.sectionflags	@""
	.align	4


	//----- nvinfo : EIATTR_CUDA_API_VERSION
	.align		4
        /*0000*/ 	.byte	0x04, 0x37
        /*0002*/ 	.short	(.L_472 - .L_471)
.L_471:
        /*0004*/ 	.word	0x00000082


	//----- nvinfo : EIATTR_KPARAM_INFO
	.align		4
.L_472:
        /*0008*/ 	.byte	0x04, 0x17
        /*000a*/ 	.short	(.L_474 - .L_473)
.L_473:
        /*000c*/ 	.word	0x00000000
        /*0010*/ 	.short	0x0000
        /*0012*/ 	.short	0x0000
        /*0014*/ 	.byte	0x00, 0xf0, 0x41, 0x07


	//----- nvinfo : EIATTR_SPARSE_MMA_MASK
	.align		4
.L_474:
        /*0018*/ 	.byte	0x03, 0x50
        /*001a*/ 	.short	0x0000


	//----- nvinfo : EIATTR_MAXREG_COUNT
	.align		4
        /*001c*/ 	.byte	0x03, 0x1b
        /*001e*/ 	.short	0x00ff


	//----- nvinfo : EIATTR_NUM_BARRIERS
	.align		4
        /*0020*/ 	.byte	0x02, 0x4c
        /*0022*/ 	.byte	0x01
	.zero		1


	//----- nvinfo : EIATTR_ANNOTATIONS
	.align		4
        /*0024*/ 	.byte	0x04, 0x55
        /*0026*/ 	.short	(.L_476 - .L_475)


	//   ....[0]....
.L_475:
        /* <DEDUP_REMOVED lines=27> */


	//----- nvinfo : EIATTR_MERCURY_ISA_VERSION
	.align		4
.L_476:
        /*01c8*/ 	.byte	0x03, 0x5f
        /*01ca*/ 	.short	0x0101


	//----- nvinfo : EIATTR_COOP_GROUP_MASK_REGIDS
	.align		4
        /*01cc*/ 	.byte	0x04, 0x29
        /*01ce*/ 	.short	(.L_478 - .L_477)


	//   ....[0]....
.L_477:
        /*01d0*/ 	.word	0xffffffff


	//   ....[1]....
        /*01d4*/ 	.word	0xffffffff


	//   ....[2]....
        /*01d8*/ 	.word	0xffffffff


	//   ....[3]....
        /*01dc*/ 	.word	0xffffffff


	//   ....[4]....
        /*01e0*/ 	.word	0xffffffff


	//   ....[5]....
        /*01e4*/ 	.word	0xffffffff


	//   ....[6]....
        /*01e8*/ 	.word	0xffffffff


	//   ....[7]....
        /*01ec*/ 	.word	0xffffffff


	//   ....[8]....
        /*01f0*/ 	.word	0xffffffff


	//   ....[9]....
        /*01f4*/ 	.word	0xffffffff


	//   ....[10]....
        /*01f8*/ 	.word	0xffffffff


	//   ....[11]....
        /*01fc*/ 	.word	0xffffffff


	//   ....[12]....
        /*0200*/ 	.word	0xffffffff


	//   ....[13]....
        /*0204*/ 	.word	0xffffffff


	//   ....[14]....
        /*0208*/ 	.word	0xffffffff


	//   ....[15]....
        /*020c*/ 	.word	0xffffffff


	//   ....[16]....
        /*0210*/ 	.word	0xffffffff


	//   ....[17]....
        /*0214*/ 	.word	0xffffffff


	//   ....[18]....
        /*0218*/ 	.word	0xffffffff


	//   ....[19]....
        /*021c*/ 	.word	0xffffffff


	//   ....[20]....
        /*0220*/ 	.word	0xffffffff


	//   ....[21]....
        /*0224*/ 	.word	0xffffffff


	//   ....[22]....
        /*0228*/ 	.word	0xffffffff


	//   ....[23]....
        /*022c*/ 	.word	0xffffffff


	//   ....[24]....
        /*0230*/ 	.word	0xffffffff


	//   ....[25]....
        /*0234*/ 	.word	0xffffffff


	//   ....[26]....
        /*0238*/ 	.word	0xffffffff


	//   ....[27]....
        /*023c*/ 	.word	0xffffffff


	//   ....[28]....
        /*0240*/ 	.word	0xffffffff


	//   ....[29]....
        /*0244*/ 	.word	0xffffffff


	//   ....[30]....
        /*0248*/ 	.word	0xffffffff


	//   ....[31]....
        /*024c*/ 	.word	0xffffffff


	//   ....[32]....
        /*0250*/ 	.word	0xffffffff


	//   ....[33]....
        /*0254*/ 	.word	0xffffffff


	//   ....[34]....
        /*0258*/ 	.word	0xffffffff


	//   ....[35]....
        /*025c*/ 	.word	0xffffffff


	//   ....[36]....
        /*0260*/ 	.word	0xffffffff


	//   ....[37]....
        /*0264*/ 	.word	0xffffffff


	//   ....[38]....
        /*0268*/ 	.word	0xffffffff


	//   ....[39]....
        /*026c*/ 	.word	0xffffffff


	//----- nvinfo : EIATTR_COOP_GROUP_INSTR_OFFSETS
	.align		4
.L_478:
        /*0270*/ 	.byte	0x04, 0x28
        /*0272*/ 	.short	(.L_480 - .L_479)


	//   ....[0]....
.L_479:
        /*0274*/ 	.word	0x00004fa0


	//   ....[1]....
        /*0278*/ 	.word	0x00004fe0


	//   ....[2]....
        /*027c*/ 	.word	0x00005050


	//   ....[3]....
        /*0280*/ 	.word	0x00005090


	//   ....[4]....
        /*0284*/ 	.word	0x000050b0


	//   ....[5]....
        /*0288*/ 	.word	0x00005170


	//   ....[6]....
        /*028c*/ 	.word	0x00005260


	//   ....[7]....
        /*0290*/ 	.word	0x000053c0


	//   ....[8]....
        /*0294*/ 	.word	0x00009470


	//   ....[9]....
        /*0298*/ 	.word	0x00009570


	//   ....[10]....
        /*029c*/ 	.word	0x00009630


	//   ....[11]....
        /*02a0*/ 	.word	0x00009670


	//   ....[12]....
        /*02a4*/ 	.word	0x00009740


	//   ....[13]....
        /*02a8*/ 	.word	0x00009760


	//   ....[14]....
        /*02ac*/ 	.word	0x00009770


	//   ....[15]....
        /*02b0*/ 	.word	0x00009a20


	//   ....[16]....
        /*02b4*/ 	.word	0x0000e0e0


	//   ....[17]....
        /*02b8*/ 	.word	0x0000e210


	//   ....[18]....
        /*02bc*/ 	.word	0x0000e270


	//   ....[19]....
        /*02c0*/ 	.word	0x0000e370


	//   ....[20]....
        /*02c4*/ 	.word	0x0000e3b0


	//   ....[21]....
        /*02c8*/ 	.word	0x0000e3d0


	//   ....[22]....
        /*02cc*/ 	.word	0x0000e420


	//   ....[23]....
        /*02d0*/ 	.word	0x0000e440


	//   ....[24]....
        /*02d4*/ 	.word	0x00012740


	//   ....[25]....
        /*02d8*/ 	.word	0x000127c0


	//   ....[26]....
        /*02dc*/ 	.word	0x000127d0


	//   ....[27]....
        /*02e0*/ 	.word	0x000127e0


	//   ....[28]....
        /*02e4*/ 	.word	0x00012820


	//   ....[29]....
        /*02e8*/ 	.word	0x00012840


	//   ....[30]....
        /*02ec*/ 	.word	0x00012850


	//   ....[31]....
        /*02f0*/ 	.word	0x00012860


	//   ....[32]....
        /*02f4*/ 	.word	0x00014a20


	//   ....[33]....
        /*02f8*/ 	.word	0x00014a30


	//   ....[34]....
        /*02fc*/ 	.word	0x00014a40


	//   ....[35]....
        /*0300*/ 	.word	0x00014a50


	//   ....[36]....
        /*0304*/ 	.word	0x00014a90


	//   ....[37]....
        /*0308*/ 	.word	0x00014ab0


	//   ....[38]....
        /*030c*/ 	.word	0x00014ae0


	//   ....[39]....
        /*0310*/ 	.word	0x00014b00


	//----- nvinfo : EIATTR_EXIT_INSTR_OFFSETS
	.align		4
.L_480:
        /*0314*/ 	.byte	0x04, 0x1c
        /*0316*/ 	.short	(.L_482 - .L_481)


	//   ....[0]....
.L_481:
        /*0318*/ 	.word	0x000004c0


	//   ....[1]....
        /*031c*/ 	.word	0x00016770


	//   ....[2]....
        /*0320*/ 	.word	0x000168a0


	//   ....[3]....
        /*0324*/ 	.word	0x000168c0


	//   ....[4]....
        /*0328*/ 	.word	0x000174f0


	//   ....[5]....
        /*032c*/ 	.word	0x00017580


	//----- nvinfo : EIATTR_CRS_STACK_SIZE
	.align		4
.L_482:
        /*0330*/ 	.byte	0x04, 0x1e
        /*0332*/ 	.short	(.L_484 - .L_483)
.L_483:
        /*0334*/ 	.word	0x00000000


	//----- nvinfo : EIATTR_CBANK_PARAM_SIZE
	.align		4
.L_484:
        /*0338*/ 	.byte	0x03, 0x19
        /*033a*/ 	.short	0x01d0


	//----- nvinfo : EIATTR_PARAM_CBANK
	.align		4
        /*033c*/ 	.byte	0x04, 0x0a
        /*033e*/ 	.short	(.L_486 - .L_485)
	.align		4
.L_485:
        /*0340*/ 	.word	index@(.nv.constant0._ZN5flash16flash_fwd_kernelI23Flash_fwd_kernel_traitsILi96ELi128ELi64ELi4ELb0ELb0EN7cutlass10bfloat16_tE19Flash_kernel_traitsILi96ELi128ELi64ELi4ES3_EELb0ELb1ELb0ELb1ELb0ELb0ELb1ELb0EEEvNS_16Flash_fwd_paramsE)
        /*0344*/ 	.short	0x0210
        /*0346*/ 	.short	0x01d0


	//----- nvinfo : EIATTR_SW_WAR
	.align		4
.L_486:
        /*0348*/ 	.byte	0x04, 0x36
        /*034a*/ 	.short	(.L_488 - .L_487)
.L_487:
        /*034c*/ 	.word	0x00000008
.L_488:


//--------------------- .nv.info._ZN5flash16flash_fwd_kernelI23Flash_fwd_kernel_traitsILi96ELi64ELi64ELi4ELb0ELb0EN7cutlass10bfloat16_tE19Flash_kernel_traitsILi96ELi64ELi64ELi4ES3_EELb1ELb1ELb0ELb0ELb0ELb0ELb0ELb0EEEvNS_16Flash_fwd_paramsE --------------------------
	.section	.nv.info._ZN5flash16flash_fwd_kernelI23Flash_fwd_kernel_traitsILi96ELi64ELi64ELi4ELb0ELb0EN7cutlass10bfloat16_tE19Flash_kernel_traitsILi96ELi64ELi64ELi4ES3_EELb1ELb1ELb0ELb0ELb0ELb0ELb0ELb0EEEvNS_16Flash_fwd_paramsE,"",@"SHT_CUDA_INFO"
	.sectionflags	@""
	.align	4


	//----- nvinfo : EIATTR_CUDA_API_VERSION
	.align		4
        /*0000*/ 	.byte	0x04, 0x37
        /*0002*/ 	.short	(.L_490 - .L_489)
.L_489:
        /*0004*/ 	.word	0x00000082


	//----- nvinfo : EIATTR_KPARAM_INFO
	.align		4
.L_490:
        /*0008*/ 	.byte	0x04, 0x17
        /*000a*/ 	.short	(.L_492 - .L_491)
.L_491:
        /*000c*/ 	.word	0x00000000
        /*0010*/ 	.short	0x0000
        /*0012*/ 	.short	0x0000
        /*0014*/ 	.byte	0x00, 0xf0, 0x41, 0x07


	//----- nvinfo : EIATTR_SPARSE_MMA_MASK
	.align		4
.L_492:
        /*0018*/ 	.byte	0x03, 0x50
        /*001a*/ 	.short	0x0000


	//----- nvinfo : EIATTR_MAXREG_COUNT
	.align		4
        /*001c*/ 	.byte	0x03, 0x1b
        /*001e*/ 	.short	0x00ff


	//----- nvinfo : EIATTR_NUM_BARRIERS
	.align		4
        /*0020*/ 	.byte	0x02, 0x4c
        /*0022*/ 	.byte	0x01
	.zero		1


	//----- nvinfo : EIATTR_MERCURY_ISA_VERSION
	.align		4
        /*0024*/ 	.byte	0x03, 0x5f
        /*0026*/ 	.short	0x0101


	//----- nvinfo : EIATTR_COOP_GROUP_MASK_REGIDS
	.align		4
        /*0028*/ 	.byte	0x04, 0x29
        /*002a*/ 	.short	(.L_494 - .L_493)


	//   ....[0]....
.L_493:
        /*002c*/ 	.word	0xffffffff


	//   ....[1]....
        /*0030*/ 	.word	0xffffffff


	//   ....[2]....
        /*0034*/ 	.word	0xffffffff


	//   ....[3]....
        /*0038*/ 	.word	0xffffffff


	//   ....[4]....
        /*003c*/ 	.word	0xffffffff


	//   ....[5]....
        /*0040*/ 	.word	0xffffffff


	//   ....[6]....
        /*0044*/ 	.word	0xffffffff


	//   ....[7]....
        /*0048*/ 	.word	0xffffffff


	//   ....[8]....
        /*004c*/ 	.word	0xffffffff


	//   ....[9]....
        /*0050*/ 	.word	0xffffffff


	//   ....[10]....
        /*0054*/ 	.word	0xffffffff


	//   ....[11]....
        /*0058*/ 	.word	0xffffffff


	//   ....[12]....
        /*005c*/ 	.word	0xffffffff


	//   ....[13]....
        /*0060*/ 	.word	0xffffffff


	//   ....[14]....
        /*0064*/ 	.word	0xffffffff


	//   ....[15]....
        /*0068*/ 	.word	0xffffffff


	//----- nvinfo : EIATTR_COOP_GROUP_INSTR_OFFSETS
	.align		4
.L_494:
        /*006c*/ 	.byte	0x04, 0x28
        /*006e*/ 	.short	(.L_496 - .L_495)


	//   ....[0]....
.L_495:
        /*0070*/ 	.word	0x00003500


	//   ....[1]....
        /*0074*/ 	.word	0x00003590


	//   ....[2]....
        /*0078*/ 	.word	0x00003640


	//   ....[3]....
        /*007c*/ 	.word	0x00003830


	//   ....[4]....
        /*0080*/ 	.word	0x00006080


	//   ....[5]....
        /*0084*/ 	.word	0x000060c0


	//   ....[6]....
        /*0088*/ 	.word	0x000060e0


	//   ....[7]....
        /*008c*/ 	.word	0x00006110


	//   ....[8]....
        /*0090*/ 	.word	0x00008b20


	//   ....[9]....
        /*0094*/ 	.word	0x00008b40


	//   ....[10]....
        /*0098*/ 	.word	0x00008b90


	//   ....[11]....
        /*009c*/ 	.word	0x00008bc0


	//   ....[12]....
        /*00a0*/ 	.word	0x0000a490


	//   ....[13]....
        /*00a4*/ 	.word	0x0000a4d0


	//   ....[14]....
        /*00a8*/ 	.word	0x0000a530


	//   ....[15]....
        /*00ac*/ 	.word	0x0000a540


	//----- nvinfo : EIATTR_EXIT_INSTR_OFFSETS
	.align		4
.L_496:
        /*00b0*/ 	.byte	0x04, 0x1c
        /*00b2*/ 	.short	(.L_498 - .L_497)


	//   ....[0]....
.L_497:
        /*00b4*/ 	.word	0x000006a0


	//   ....[1]....
        /*00b8*/ 	.word	0x0000b6c0


	//   ....[2]....
        /*00bc*/ 	.word	0x0000b7f0


	//   ....[3]....
        /*00c0*/ 	.word	0x0000b810


	//   ....[4]....
        /*00c4*/ 	.word	0x0000bf80


	//   ....[5]....
        /*00c8*/ 	.word	0x0000c010


	//----- nvinfo : EIATTR_CRS_STACK_SIZE
	.align		4
.L_498:
        /*00cc*/ 	.byte	0x04, 0x1e
        /*00ce*/ 	.short	(.L_500 - .L_499)
.L_499:
        /*00d0*/ 	.word	0x00000000


	//----- nvinfo : EIATTR_CBANK_PARAM_SIZE
	.align		4
.L_500:
        /*00d4*/ 	.byte	0x03, 0x19
        /*00d6*/ 	.short	0x01d0


	//----- nvinfo : EIATTR_PARAM_CBANK
	.align		4
        /*00d8*/ 	.byte	0x04, 0x0a
        /*00da*/ 	.short	(.L_502 - .L_501)
	.align		4
.L_501:
        /*00dc*/ 	.word	index@(.nv.constant0._ZN5flash16flash_fwd_kernelI23Flash_fwd_kernel_traitsILi96ELi64ELi64ELi4ELb0ELb0EN7cutlass10bfloat16_tE19Flash_kernel_traitsILi96ELi64ELi64ELi4ES3_EELb1ELb1ELb0ELb0ELb0ELb0ELb0ELb0EEEvNS_16Flash_fwd_paramsE)
        /*00e0*/ 	.short	0x0210
        /*00e2*/ 	.short	0x01d0


	//----- nvinfo : EIATTR_SW_WAR
	.align		4
.L_502:
        /*00e4*/ 	.byte	0x04, 0x36
        /*00e6*/ 	.short	(.L_504 - .L_503)
.L_503:
        /*00e8*/ 	.word	0x00000008
.L_504:


//--------------------- .nv.info._ZN5flash16flash_fwd_kernelI23Flash_fwd_kernel_traitsILi96ELi64ELi64ELi4ELb0ELb0EN7cutlass10bfloat16_tE19Flash_kernel_traitsILi96ELi64ELi64ELi4ES3_EELb1ELb1ELb0ELb0ELb1ELb1ELb0ELb0EEEvNS_16Flash_fwd_paramsE --------------------------
	.section	.nv.info._ZN5flash16flash_fwd_kernelI23Flash_fwd_kernel_traitsILi96ELi64ELi64ELi4ELb0ELb0EN7cutlass10bfloat16_tE19Flash_kernel_traitsILi96ELi64ELi64ELi4ES3_EELb1ELb1ELb0ELb0ELb1ELb1ELb0ELb0EEEvNS_16Flash_fwd_paramsE,"",@"SHT_CUDA_INFO"
	.sectionflags	@""
	.align	4


	//----- nvinfo : EIATTR_CUDA_API_VERSION
	.align		4
        /*0000*/ 	.byte	0x04, 0x37
        /*0002*/ 	.short	(.L_506 - .L_505)
.L_505:
        /*0004*/ 	.word	0x00000082


	//----- nvinfo : EIATTR_KPARAM_INFO
	.align		4
.L_506:
        /*0008*/ 	.byte	0x04, 0x17
        /*000a*/ 	.short	(.L_508 - .L_507)
.L_507:
        /*000c*/ 	.word	0x00000000
        /*0010*/ 	.short	0x0000
        /*0012*/ 	.short	0x0000
        /*0014*/ 	.byte	0x00, 0xf0, 0x41, 0x07


	//----- nvinfo : EIATTR_SPARSE_MMA_MASK
	.align		4
.L_508:
        /*0018*/ 	.byte	0x03, 0x50
        /*001a*/ 	.short	0x0000


	//----- nvinfo : EIATTR_MAXREG_COUNT
	.align		4
        /*001c*/ 	.byte	0x03, 0x1b
        /*001e*/ 	.short	0x00ff


	//----- nvinfo : EIATTR_NUM_BARRIERS
	.align		4
        /*0020*/ 	.byte	0x02, 0x4c
        /*0022*/ 	.byte	0x01
	.zero		1


	//----- nvinfo : EIATTR_MERCURY_ISA_VERSION
	.align		4
        /*0024*/ 	.byte	0x03, 0x5f
        /*0026*/ 	.short	0x0101


	//----- nvinfo : EIATTR_COOP_GROUP_MASK_REGIDS
	.align		4
        /*0028*/ 	.byte	0x04, 0x29
        /*002a*/ 	.short	(.L_510 - .L_509)


	//   ....[0]....
.L_509:
        /*002c*/ 	.word	0xffffffff


	//   ....[1]....
        /*0030*/ 	.word	0xffffffff


	//   ....[2]....
        /*0034*/ 	.word	0xffffffff


	//   ....[3]....
        /*0038*/ 	.word	0xffffffff


	//   ....[4]....
        /*003c*/ 	.word	0xffffffff


	//   ....[5]....
        /*0040*/ 	.word	0xffffffff


	//   ....[6]....
        /*0044*/ 	.word	0xffffffff


	//   ....[7]....
        /*0048*/ 	.word	0xffffffff


	//   ....[8]....
        /*004c*/ 	.word	0xffffffff


	//   ....[9]....
        /*0050*/ 	.word	0xffffffff


	//   ....[10]....
        /*0054*/ 	.word	0xffffffff


	//   ....[11]....
        /*0058*/ 	.word	0xffffffff


	//----- nvinfo : EIATTR_COOP_GROUP_INSTR_OFFSETS
	.align		4
.L_510:
        /*005c*/ 	.byte	0x04, 0x28
        /*005e*/ 	.short	(.L_512 - .L_511)


	//   ....[0]....
.L_511:
        /*0060*/ 	.word	0x00001df0


	//   ....[1]....
        /*0064*/ 	.word	0x00002060


	//   ....[2]....
        /*0068*/ 	.word	0x00002200


	//   ....[3]....
        /*006c*/ 	.word	0x000023a0


	//   ....[4]....
        /*0070*/ 	.word	0x00004290


	//   ....[5]....
        /*0074*/ 	.word	0x000042c0


	//   ....[6]....
        /*0078*/ 	.word	0x00004340


	//   ....[7]....
        /*007c*/ 	.word	0x00004350


	//   ....[8]....
        /*0080*/ 	.word	0x00005bd0


	//   ....[9]....
        /*0084*/ 	.word	0x00005c10


	//   ....[10]....
        /*0088*/ 	.word	0x00005ce0


	//   ....[11]....
        /*008c*/ 	.word	0x00005cf0


	//----- nvinfo : EIATTR_EXIT_INSTR_OFFSETS
	.align		4
.L_512:
        /*0090*/ 	.byte	0x04, 0x1c
        /*0092*/ 	.short	(.L_514 - .L_513)


	//   ....[0]....
.L_513:
        /*0094*/ 	.word	0x00000340


	//   ....[1]....
        /*0098*/ 	.word	0x00006b90


	//   ....[2]....
        /*009c*/ 	.word	0x00007080


	//   ....[3]....
        /*00a0*/ 	.word	0x00007110


	//----- nvinfo : EIATTR_CRS_STACK_SIZE
	.align		4
.L_514:
        /*00a4*/ 	.byte	0x04, 0x1e
        /*00a6*/ 	.short	(.L_516 - .L_515)
.L_515:
        /*00a8*/ 	.word	0x00000000


	//----- nvinfo : EIATTR_CBANK_PARAM_SIZE
	.align		4
.L_516:
        /*00ac*/ 	.byte	0x03, 0x19
        /*00ae*/ 	.short	0x01d0


	//----- nvinfo : EIATTR_PARAM_CBANK
	.align		4
        /*00b0*/ 	.byte	0x04, 0x0a
        /*00b2*/ 	.short	(.L_518 - .L_517)
	.align		4
.L_517:
        /*00b4*/ 	.word	index@(.nv.constant0._ZN5flash16flash_fwd_kernelI23Flash_fwd_kernel_traitsILi96ELi64ELi64ELi4ELb0ELb0EN7cutlass10bfloat16_tE19Flash_kernel_traitsILi96ELi64ELi64ELi4ES3_EELb1ELb1ELb0ELb0ELb1ELb1ELb0ELb0EEEvNS_16Flash_fwd_paramsE)
        /*00b8*/ 	.short	0x0210
        /*00ba*/ 	.short	0x01d0


	//----- nvinfo : EIATTR_SW_WAR
	.align		4
.L_518:
        /*00bc*/ 	.byte	0x04, 0x36
        /*00be*/ 	.short	(.L_520 - .L_519)
.L_519:
        /*00c0*/ 	.word	0x00000008
.L_520:


//--------------------- .nv.info._ZN5flash16flash_fwd_kernelI23Flash_fwd_kernel_traitsILi96ELi64ELi64ELi4ELb0ELb0EN7cutlass10bfloat16_tE19Flash_kernel_traitsILi96ELi64ELi64ELi4ES3_EELb0ELb1ELb0ELb0ELb1ELb1ELb1ELb0EEEvNS_16Flash_fwd_paramsE --------------------------
	.section	.nv.info._ZN5flash16flash_fwd_kernelI23Flash_fwd_kernel_traitsILi96ELi64ELi64ELi4ELb0ELb0EN7cutlass10bfloat16_tE19Flash_kernel_traitsILi96ELi64ELi64ELi4ES3_EELb0ELb1ELb0ELb0ELb1ELb1ELb1ELb0EEEvNS_16Flash_fwd_paramsE,"",@"SHT_CUDA_INFO"
	.sectionflags	@""
	.align	4


	//----- nvinfo : EIATTR_CUDA_API_VERSION
	.align		4
        /*0000*/ 	.byte	0x04, 0x37
        /*0002*/ 	.short	(.L_522 - .L_521)
.L_521:
        /*0004*/ 	.word	0x00000082


	//----- nvinfo : EIATTR_KPARAM_INFO
	.align		4
.L_522:
        /*0008*/ 	.byte	0x04, 0x17
        /*000a*/ 	.short	(.L_524 - .L_523)
.L_523:
        /*000c*/ 	.word	0x00000000
        /*0010*/ 	.short	0x0000
        /*0012*/ 	.short	0x0000
        /*0014*/ 	.byte	0x00, 0xf0, 0x41, 0x07


	//----- nvinfo : EIATTR_SPARSE_MMA_MASK
	.align		4
.L_524:
        /*0018*/ 	.byte	0x03, 0x50
        /*001a*/ 	.short	0x0000


	//----- nvinfo : EIATTR_MAXREG_COUNT
	.align		4
        /*001c*/ 	.byte	0x03, 0x1b
        /*001e*/ 	.short	0x00ff


	//----- nvinfo : EIATTR_NUM_BARRIERS
	.align		4
        /*0020*/ 	.byte	0x02, 0x4c
        /*0022*/ 	.byte	0x01
	.zero		1


	//----- nvinfo : EIATTR_MERCURY_ISA_VERSION
	.align		4
        /*0024*/ 	.byte	0x03, 0x5f
        /*0026*/ 	.short	0x0101


	//----- nvinfo : EIATTR_COOP_GROUP_MASK_REGIDS
	.align		4
        /*0028*/ 	.byte	0x04, 0x29
        /*002a*/ 	.short	(.L_526 - .L_525)


	//   ....[0]....
.L_525:
        /*002c*/ 	.word	0xffffffff


	//   ....[1]....
        /*0030*/ 	.word	0xffffffff


	//   ....[2]....
        /*0034*/ 	.word	0xffffffff


	//   ....[3]....
        /*0038*/ 	.word	0xffffffff


	//   ....[4]....
        /*003c*/ 	.word	0xffffffff


	//   ....[5]....
        /*0040*/ 	.word	0xffffffff


	//   ....[6]....
        /*0044*/ 	.word	0xffffffff


	//   ....[7]....
        /*0048*/ 	.word	0xffffffff


	//   ....[8]....
        /*004c*/ 	.word	0xffffffff


	//   ....[9]....
        /*0050*/ 	.word	0xffffffff


	//   ....[10]....
        /*0054*/ 	.word	0xffffffff


	//   ....[11]....
        /*0058*/ 	.word	0xffffffff


	//----- nvinfo : EIATTR_COOP_GROUP_INSTR_OFFSETS
	.align		4
.L_526:
        /*005c*/ 	.byte	0x04, 0x28
        /*005e*/ 	.short	(.L_528 - .L_527)


	//   ....[0]....
.L_527:
        /*0060*/ 	.word	0x000020f0


	//   ....[1]....
        /*0064*/ 	.word	0x000022a0


	//   ....[2]....
        /*0068*/ 	.word	0x000022d0


	//   ....[3]....
        /*006c*/ 	.word	0x000023d0


	//   ....[4]....
        /*0070*/ 	.word	0x00003de0


	//   ....[5]....
        /*0074*/ 	.word	0x00003e20


	//   ....[6]....
        /*0078*/ 	.word	0x00003e60


	//   ....[7]....
        /*007c*/ 	.word	0x00003e80


	//   ....[8]....
        /*0080*/ 	.word	0x00004e00


	//   ....[9]....
        /*0084*/ 	.word	0x00004e40


	//   ....[10]....
        /*0088*/ 	.word	0x00004f00


	//   ....[11]....
        /*008c*/ 	.word	0x00004f30


	//----- nvinfo : EIATTR_EXIT_INSTR_OFFSETS
	.align		4
.L_528:
        /*0090*/ 	.byte	0x04, 0x1c
        /*0092*/ 	.short	(.L_530 - .L_529)


	//   ....[0]....
.L_529:
        /*0094*/ 	.word	0x000001a0


	//   ....[1]....
        /*0098*/ 	.word	0x00005d90


	//   ....[2]....
        /*009c*/ 	.word	0x000062a0


	//   ....[3]....
        /*00a0*/ 	.word	0x00006330


	//----- nvinfo : EIATTR_CRS_STACK_SIZE
	.align		4
.L_530:
        /*00a4*/ 	.byte	0x04, 0x1e
        /*00a6*/ 	.short	(.L_532 - .L_531)
.L_531:
        /*00a8*/ 	.word	0x00000000


	//----- nvinfo : EIATTR_CBANK_PARAM_SIZE
	.align		4
.L_532:
        /*00ac*/ 	.byte	0x03, 0x19
        /*00ae*/ 	.short	0x01d0


	//----- nvinfo : EIATTR_PARAM_CBANK
	.align		4
        /*00b0*/ 	.byte	0x04, 0x0a
        /*00b2*/ 	.short	(.L_534 - .L_533)
	.align		4
.L_533:
        /*00b4*/ 	.word	index@(.nv.constant0._ZN5flash16flash_fwd_kernelI23Flash_fwd_kernel_traitsILi96ELi64ELi64ELi4ELb0ELb0EN7cutlass10bfloat16_tE19Flash_kernel_traitsILi96ELi64ELi64ELi4ES3_EELb0ELb1ELb0ELb0ELb1ELb1ELb1ELb0EEEvNS_16Flash_fwd_paramsE)
        /*00b8*/ 	.short	0x0210
        /*00ba*/ 	.short	0x01d0


	//----- nvinfo : EIATTR_SW_WAR
	.align		4
.L_534:
        /*00bc*/ 	.byte	0x04, 0x36
        /*00be*/ 	.short	(.L_536 - .L_535)
.L_535:
        /*00c0*/ 	.word	0x00000008
.L_536:


//--------------------- .nv.info._ZN5flash16flash_fwd_kernelI23Flash_fwd_kernel_traitsILi96ELi64ELi64ELi4ELb0ELb0EN7cutlass10bfloat16_tE19Flash_kernel_traitsILi96ELi64ELi64ELi4ES3_EELb1ELb1ELb0ELb0ELb0ELb1ELb0ELb0EEEvNS_16Flash_fwd_paramsE --------------------------
	.section	.nv.info._ZN5flash16flash_fwd_kernelI23Flash_fwd_kernel_traitsILi96ELi64ELi64ELi4ELb0ELb0EN7cutlass10bfloat16_tE19Flash_kernel_traitsILi96ELi64ELi64ELi4ES3_EELb1ELb1ELb0ELb0ELb0ELb1ELb0ELb0EEEvNS_16Flash_fwd_paramsE,"",@"SHT_CUDA_INFO"
	.sectionflags	@""
	.align	4


	//----- nvinfo : EIATTR_CUDA_API_VERSION
	.align		4
        /*0000*/ 	.byte	0x04, 0x37
        /*0002*/ 	.short	(.L_538 - .L_537)
.L_537:
        /*0004*/ 	.word	0x00000082


	//----- nvinfo : EIATTR_KPARAM_INFO
	.align		4
.L_538:
        /*0008*/ 	.byte	0x04, 0x17
        /*000a*/ 	.short	(.L_540 - .L_539)
.L_539:
        /*000c*/ 	.word	0x00000000
        /*0010*/ 	.short	0x0000
        /*0012*/ 	.short	0x0000
        /*0014*/ 	.byte	0x00, 0xf0, 0x41, 0x07


	//----- nvinfo : EIATTR_SPARSE_MMA_MASK
	.align		4
.L_540:
        /*0018*/ 	.byte	0x03, 0x50
        /*001a*/ 	.short	0x0000


	//----- nvinfo : EIATTR_MAXREG_COUNT
	.align		4
        /*001c*/ 	.byte	0x03, 0x1b
        /*001e*/ 	.short	0x00ff


	//----- nvinfo : EIATTR_NUM_BARRIERS
	.align		4
        /*0020*/ 	.byte	0x02, 0x4c
        /*0022*/ 	.byte	0x01
	.zero		1


	//----- nvinfo : EIATTR_MERCURY_ISA_VERSION
	.align		4
        /*0024*/ 	.byte	0x03, 0x5f
        /*0026*/ 	.short	0x0101


	//----- nvinfo : EIATTR_COOP_GROUP_MASK_REGIDS
	.align		4
        /*0028*/ 	.byte	0x04, 0x29
        /*002a*/ 	.short	(.L_542 - .L_541)


	//   ....[0]....
.L_541:
        /*002c*/ 	.word	0xffffffff


	//   ....[1]....
        /*0030*/ 	.word	0xffffffff


	//   ....[2]....
        /*0034*/ 	.word	0xffffffff


	//   ....[3]....
        /*0038*/ 	.word	0xffffffff


	//   ....[4]....
        /*003c*/ 	.word	0xffffffff


	//   ....[5]....
        /*0040*/ 	.word	0xffffffff


	//   ....[6]....
        /*0044*/ 	.word	0xffffffff


	//   ....[7]....
        /*0048*/ 	.word	0xffffffff


	//   ....[8]....
        /*004c*/ 	.word	0xffffffff


	//   ....[9]....
        /*0050*/ 	.word	0xffffffff


	//   ....[10]....
        /*0054*/ 	.word	0xffffffff


	//   ....[11]....
        /*0058*/ 	.word	0xffffffff


	//   ....[12]....
        /*005c*/ 	.word	0xffffffff


	//   ....[13]....
        /*0060*/ 	.word	0xffffffff


	//   ....[14]....
        /*0064*/ 	.word	0xffffffff


	//   ....[15]....
        /*0068*/ 	.word	0xffffffff


	//----- nvinfo : EIATTR_COOP_GROUP_INSTR_OFFSETS
	.align		4
.L_542:
        /*006c*/ 	.byte	0x04, 0x28
        /*006e*/ 	.short	(.L_544 - .L_543)


	//   ....[0]....
.L_543:
        /*0070*/ 	.word	0x000026e0


	//   ....[1]....
        /*0074*/ 	.word	0x00002980


	//   ....[2]....
        /*0078*/ 	.word	0x00002b00


	//   ....[3]....
        /*007c*/ 	.word	0x00002ce0


	//   ....[4]....
        /*0080*/ 	.word	0x00005070


	//   ....[5]....
        /*0084*/ 	.word	0x00005120


	//   ....[6]....
        /*0088*/ 	.word	0x000051c0


	//   ....[7]....
        /*008c*/ 	.word	0x00005240


	//   ....[8]....
        /*0090*/ 	.word	0x000075d0


	//   ....[9]....
        /*0094*/ 	.word	0x00007690


	//   ....[10]....
        /*0098*/ 	.word	0x000076f0


	//   ....[11]....
        /*009c*/ 	.word	0x00007700


	//   ....[12]....
        /*00a0*/ 	.word	0x00008f40


	//   ....[13]....
        /*00a4*/ 	.word	0x00008f80


	//   ....[14]....
        /*00a8*/ 	.word	0x00008fe0


	//   ....[15]....
        /*00ac*/ 	.word	0x00008ff0


	//----- nvinfo : EIATTR_EXIT_INSTR_OFFSETS
	.align		4
.L_544:
        /*00b0*/ 	.byte	0x04, 0x1c
        /*00b2*/ 	.short	(.L_546 - .L_545)


	//   ....[0]....
.L_545:
        /*00b4*/ 	.word	0x000006c0


	//   ....[1]....
        /*00b8*/ 	.word	0x0000a0b0


	//   ....[2]....
        /*00bc*/ 	.word	0x0000a1b0


	//   ....[3]....
        /*00c0*/ 	.word	0x0000a880


	//   ....[4]....
        /*00c4*/ 	.word	0x0000a910


	//----- nvinfo : EIATTR_CRS_STACK_SIZE
	.align		4
.L_546:
        /*00c8*/ 	.byte	0x04, 0x1e
        /*00ca*/ 	.short	(.L_548 - .L_547)
.L_547:
        /*00cc*/ 	.word	0x00000000


	//----- nvinfo : EIATTR_CBANK_PARAM_SIZE
	.align		4
.L_548:
        /*00d0*/ 	.byte	0x03, 0x19
        /*00d2*/ 	.short	0x01d0


	//----- nvinfo : EIATTR_PARAM_CBANK
	.align		4
        /*00d4*/ 	.byte	0x04, 0x0a
        /*00d6*/ 	.short	(.L_550 - .L_549)
	.align		4
.L_549:
        /*00d8*/ 	.word	index@(.nv.constant0._ZN5flash16flash_fwd_kernelI23Flash_fwd_kernel_traitsILi96ELi64ELi64ELi4ELb0ELb0EN7cutlass10bfloat16_tE19Flash_kernel_traitsILi96ELi64ELi64ELi4ES3_EELb1ELb1ELb0ELb0ELb0ELb1ELb0ELb0EEEvNS_16Flash_fwd_paramsE)
        /*00dc*/ 	.short	0x0210
        /*00de*/ 	.short	0x01d0


	//----- nvinfo : EIATTR_SW_WAR
	.align		4
.L_550:
        /*00e0*/ 	.byte	0x04, 0x36
        /*00e2*/ 	.short	(.L_552 - .L_551)
.L_551:
        /*00e4*/ 	.word	0x00000008
.L_552:


//--------------------- .nv.info._ZN5flash16flash_fwd_kernelI23Flash_fwd_kernel_traitsILi96ELi64ELi64ELi4ELb0ELb0EN7cutlass10bfloat16_tE19Flash_kernel_traitsILi96ELi64ELi64ELi4ES3_EELb0ELb1ELb0ELb0ELb0ELb1ELb1ELb0EEEvNS_16Flash_fwd_paramsE --------------------------
	.section	.nv.info._ZN5flash16flash_fwd_kernelI23Flash_fwd_kernel_traitsILi96ELi64ELi64ELi4ELb0ELb0EN7cutlass10bfloat16_tE19Flash_kernel_traitsILi96ELi64ELi64ELi4ES3_EELb0ELb1ELb0ELb0ELb0ELb1ELb1ELb0EEEvNS_16Flash_fwd_paramsE,"",@"SHT_CUDA_INFO"
	.sectionflags	@""
	.align	4


	//----- nvinfo : EIATTR_CUDA_API_VERSION
	.align		4
        /*0000*/ 	.byte	0x04, 0x37
        /*0002*/ 	.short	(.L_554 - .L_553)
.L_553:
        /*0004*/ 	.word	0x00000082


	//----- nvinfo : EIATTR_KPARAM_INFO
	.align		4
.L_554:
        /*0008*/ 	.byte	0x04, 0x17
        /*000a*/ 	.short	(.L_556 - .L_555)
.L_555:
        /*000c*/ 	.word	0x00000000
        /*0010*/ 	.short	0x0000
        /*0012*/ 	.short	0x0000
        /*0014*/ 	.byte	0x00, 0xf0, 0x41, 0x07


	//----- nvinfo : EIATTR_SPARSE_MMA_MASK
	.align		4
.L_556:
        /*0018*/ 	.byte	0x03, 0x50
        /*001a*/ 	.short	0x0000


	//----- nvinfo : EIATTR_MAXREG_COUNT
	.align		4
        /*001c*/ 	.byte	0x03, 0x1b
        /*001e*/ 	.short	0x00ff


	//----- nvinfo : EIATTR_NUM_BARRIERS
	.align		4
        /*0020*/ 	.byte	0x02, 0x4c
        /*0022*/ 	.byte	0x01
	.zero		1


	//----- nvinfo : EIATTR_MERCURY_ISA_VERSION
	.align		4
        /*0024*/ 	.byte	0x03, 0x5f
        /*0026*/ 	.short	0x0101


	//----- nvinfo : EIATTR_COOP_GROUP_MASK_REGIDS
	.align		4
        /*0028*/ 	.byte	0x04, 0x29
        /*002a*/ 	.short	(.L_558 - .L_557)


	//   ....[0]....
.L_557:
        /*002c*/ 	.word	0xffffffff


	//   ....[1]....
        /*0030*/ 	.word	0xffffffff


	//   ....[2]....
        /*0034*/ 	.word	0xffffffff


	//   ....[3]....
        /*0038*/ 	.word	0xffffffff


	//   ....[4]....
        /*003c*/ 	.word	0xffffffff


	//   ....[5]....
        /*0040*/ 	.word	0xffffffff


	//   ....[6]....
        /*0044*/ 	.word	0xffffffff


	//   ....[7]....
        /*0048*/ 	.word	0xffffffff


	//   ....[8]....
        /*004c*/ 	.word	0xffffffff


	//   ....[9]....
        /*0050*/ 	.word	0xffffffff


	//   ....[10]....
        /*0054*/ 	.word	0xffffffff


	//   ....[11]....
        /*0058*/ 	.word	0xffffffff


	//   ....[12]....
        /*005c*/ 	.word	0xffffffff


	//   ....[13]....
        /*0060*/ 	.word	0xffffffff


	//   ....[14]....
        /*0064*/ 	.word	0xffffffff


	//   ....[15]....
        /*0068*/ 	.word	0xffffffff


	//----- nvinfo : EIATTR_COOP_GROUP_INSTR_OFFSETS
	.align		4
.L_558:
        /*006c*/ 	.byte	0x04, 0x28
        /*006e*/ 	.short	(.L_560 - .L_559)


	//   ....[0]....
.L_559:
        /*0070*/ 	.word	0x00002770


	//   ....[1]....
        /*0074*/ 	.word	0x00002960


	//   ....[2]....
        /*0078*/ 	.word	0x00002980


	//   ....[3]....
        /*007c*/ 	.word	0x00002a30


	//   ....[4]....
        /*0080*/ 	.word	0x000049f0


	//   ....[5]....
        /*0084*/ 	.word	0x00004a00


	//   ....[6]....
        /*0088*/ 	.word	0x00004a30


	//   ....[7]....
        /*008c*/ 	.word	0x00004a40


	//   ....[8]....
        /*0090*/ 	.word	0x00006950


	//   ....[9]....
        /*0094*/ 	.word	0x00006990


	//   ....[10]....
        /*0098*/ 	.word	0x000069d0


	//   ....[11]....
        /*009c*/ 	.word	0x000069f0


	//   ....[12]....
        /*00a0*/ 	.word	0x00007970


	//   ....[13]....
        /*00a4*/ 	.word	0x000079b0


	//   ....[14]....
        /*00a8*/ 	.word	0x00007a10


	//   ....[15]....
        /*00ac*/ 	.word	0x00007a20


	//----- nvinfo : EIATTR_EXIT_INSTR_OFFSETS
	.align		4
.L_560:
        /*00b0*/ 	.byte	0x04, 0x1c
        /*00b2*/ 	.short	(.L_562 - .L_561)


	//   ....[0]....
.L_561:
        /*00b4*/ 	.word	0x00000310


	//   ....[1]....
        /*00b8*/ 	.word	0x00008a40


	//   ....[2]....
        /*00bc*/ 	.word	0x00008b40


	//   ....[3]....
        /*00c0*/ 	.word	0x00009210


	//   ....[4]....
        /*00c4*/ 	.word	0x000092a0


	//----- nvinfo : EIATTR_CRS_STACK_SIZE
	.align		4
.L_562:
        /*00c8*/ 	.byte	0x04, 0x1e
        /*00ca*/ 	.short	(.L_564 - .L_563)
.L_563:
        /*00cc*/ 	.word	0x00000000


	//----- nvinfo : EIATTR_CBANK_PARAM_SIZE
	.align		4
.L_564:
        /*00d0*/ 	.byte	0x03, 0x19
        /*00d2*/ 	.short	0x01d0


	//----- nvinfo : EIATTR_PARAM_CBANK
	.align		4
        /*00d4*/ 	.byte	0x04, 0x0a
        /*00d6*/ 	.short	(.L_566 - .L_565)
	.align		4
.L_565:
        /*00d8*/ 	.word	index@(.nv.constant0._ZN5flash16flash_fwd_kernelI23Flash_fwd_kernel_traitsILi96ELi64ELi64ELi4ELb0ELb0EN7cutlass10bfloat16_tE19Flash_kernel_traitsILi96ELi64ELi64ELi4ES3_EELb0ELb1ELb0ELb0ELb0ELb1ELb1ELb0EEEvNS_16Flash_fwd_paramsE)
        /*00dc*/ 	.short	0x0210
        /*00de*/ 	.short	0x01d0


	//----- nvinfo : EIATTR_SW_WAR
	.align		4
.L_566:
        /*00e0*/ 	.byte	0x04, 0x36
        /*00e2*/ 	.short	(.L_568 - .L_567)
.L_567:
        /*00e4*/ 	.word	0x00000008
.L_568:


//--------------------- .nv.info._ZN5flash16flash_fwd_kernelI23Flash_fwd_kernel_traitsILi96ELi64ELi64ELi4ELb0ELb0EN7cutlass10bfloat16_tE19Flash_kernel_traitsILi96ELi64ELi64ELi4ES3_EELb1ELb1ELb0ELb1ELb0ELb0ELb0ELb0EEEvNS_16Flash_fwd_paramsE --------------------------
	.section	.nv.info._ZN5flash16flash_fwd_kernelI23Flash_fwd_kernel_traitsILi96ELi64ELi64ELi4ELb0ELb0EN7cutlass10bfloat16_tE19Flash_kernel_traitsILi96ELi64ELi64ELi4ES3_EELb1ELb1ELb0ELb1ELb0ELb0ELb0ELb0EEEvNS_16Flash_fwd_paramsE,"",@"SHT_CUDA_INFO"
	.sectionflags	@""
	.align	4


	//----- nvinfo : EIATTR_CUDA_API_VERSION
	.align		4
        /*0000*/ 	.byte	0x04, 0x37
        /*0002*/ 	.short	(.L_570 - .L_569)
.L_569:
        /*0004*/ 	.word	0x00000082


	//----- nvinfo : EIATTR_KPARAM_INFO
	.align		4
.L_570:
        /*0008*/ 	.byte	0x04, 0x17
        /*000a*/ 	.short	(.L_572 - .L_571)
.L_571:
        /*000c*/ 	.word	0x00000000
        /*0010*/ 	.short	0x0000
        /*0012*/ 	.short	0x0000
        /*0014*/ 	.byte	0x00, 0xf0, 0x41, 0x07


	//----- nvinfo : EIATTR_SPARSE_MMA_MASK
	.align		4
.L_572:
        /*0018*/ 	.byte	0x03, 0x50
        /*001a*/ 	.short	0x0000


	//----- nvinfo : EIATTR_MAXREG_COUNT
	.align		4
        /*001c*/ 	.byte	0x03, 0x1b
        /*001e*/ 	.short	0x00ff


	//----- nvinfo : EIATTR_NUM_BARRIERS
	.align		4
        /*0020*/ 	.byte	0x02, 0x4c
        /*0022*/ 	.byte	0x01
	.zero		1


	//----- nvinfo : EIATTR_MERCURY_ISA_VERSION
	.align		4
        /*0024*/ 	.byte	0x03, 0x5f
        /*0026*/ 	.short	0x0101


	//----- nvinfo : EIATTR_COOP_GROUP_MASK_REGIDS
	.align		4
        /*0028*/ 	.byte	0x04, 0x29
        /*002a*/ 	.short	(.L_574 - .L_573)


	//   ....[0]....
.L_573:
        /*002c*/ 	.word	0xffffffff


	//   ....[1]....
        /*0030*/ 	.word	0xffffffff


	//   ....[2]....
        /*0034*/ 	.word	0xffffffff


	//   ....[3]....
        /*0038*/ 	.word	0xffffffff


	//   ....[4]....
        /*003c*/ 	.word	0xffffffff


	//   ....[5]....
        /*0040*/ 	.word	0xffffffff


	//   ....[6]....
        /*0044*/ 	.word	0xffffffff


	//   ....[7]....
        /*0048*/ 	.word	0xffffffff


	//   ....[8]....
        /*004c*/ 	.word	0xffffffff


	//   ....[9]....
        /*0050*/ 	.word	0xffffffff


	//   ....[10]....
        /*0054*/ 	.word	0xffffffff


	//   ....[11]....
        /*0058*/ 	.word	0xffffffff


	//   ....[12]....
        /*005c*/ 	.word	0xffffffff


	//   ....[13]....
        /*0060*/ 	.word	0xffffffff


	//   ....[14]....
        /*0064*/ 	.word	0xffffffff


	//   ....[15]....
        /*0068*/ 	.word	0xffffffff


	//----- nvinfo : EIATTR_COOP_GROUP_INSTR_OFFSETS
	.align		4
.L_574:
        /*006c*/ 	.byte	0x04, 0x28
        /*006e*/ 	.short	(.L_576 - .L_575)


	//   ....[0]....
.L_575:
        /*0070*/ 	.word	0x000039e0


	//   ....[1]....
        /*0074*/ 	.word	0x00003a70


	//   ....[2]....
        /*0078*/ 	.word	0x00003aa0


	//   ....[3]....
        /*007c*/ 	.word	0x00003b60


	//   ....[4]....
        /*0080*/ 	.word	0x00006860


	//   ....[5]....
        /*0084*/ 	.word	0x000068e0


	//   ....[6]....
        /*0088*/ 	.word	0x00006930


	//   ....[7]....
        /*008c*/ 	.word	0x00006960


	//   ....[8]....
        /*0090*/ 	.word	0x00009720


	//   ....[9]....
        /*0094*/ 	.word	0x00009750


	//   ....[10]....
        /*0098*/ 	.word	0x000097e0


	//   ....[11]....
        /*009c*/ 	.word	0x00009800


	//   ....[12]....
        /*00a0*/ 	.word	0x0000b090


	//   ....[13]....
        /*00a4*/ 	.word	0x0000b0d0


	//   ....[14]....
        /*00a8*/ 	.word	0x0000b130


	//   ....[15]....
        /*00ac*/ 	.word	0x0000b140


	//----- nvinfo : EIATTR_EXIT_INSTR_OFFSETS
	.align		4
.L_576:
        /*00b0*/ 	.byte	0x04, 0x1c
        /*00b2*/ 	.short	(.L_578 - .L_577)


	//   ....[0]....
.L_577:
        /*00b4*/ 	.word	0x00000680


	//   ....[1]....
        /*00b8*/ 	.word	0x0000c2d0


	//   ....[2]....
        /*00bc*/ 	.word	0x0000c400


	//   ....[3]....
        /*00c0*/ 	.word	0x0000c420


	//   ....[4]....
        /*00c4*/ 	.word	0x0000cb90


	//   ....[5]....
        /*00c8*/ 	.word	0x0000cc20


	//----- nvinfo : EIATTR_CRS_STACK_SIZE
	.align		4
.L_578:
        /*00cc*/ 	.byte	0x04, 0x1e
        /*00ce*/ 	.short	(.L_580 - .L_579)
.L_579:
        /*00d0*/ 	.word	0x00000000


	//----- nvinfo : EIATTR_CBANK_PARAM_SIZE
	.align		4
.L_580:
        /*00d4*/ 	.byte	0x03, 0x19
        /*00d6*/ 	.short	0x01d0


	//----- nvinfo : EIATTR_PARAM_CBANK
	.align		4
        /*00d8*/ 	.byte	0x04, 0x0a
        /*00da*/ 	.short	(.L_582 - .L_581)
	.align		4
.L_581:
        /*00dc*/ 	.word	index@(.nv.constant0._ZN5flash16flash_fwd_kernelI23Flash_fwd_kernel_traitsILi96ELi64ELi64ELi4ELb0ELb0EN7cutlass10bfloat16_tE19Flash_kernel_traitsILi96ELi64ELi64ELi4ES3_EELb1ELb1ELb0ELb1ELb0ELb0ELb0ELb0EEEvNS_16Flash_fwd_paramsE)
        /*00e0*/ 	.short	0x0210
        /*00e2*/ 	.short	0x01d0


	//----- nvinfo : EIATTR_SW_WAR
	.align		4
.L_582:
        /*00e4*/ 	.byte	0x04, 0x36
        /*00e6*/ 	.short	(.L_584 - .L_583)
.L_583:
        /*00e8*/ 	.word	0x00000008
.L_584:


//--------------------- .nv.info._ZN5flash16flash_fwd_kernelI23Flash_fwd_kernel_traitsILi96ELi64ELi64ELi4ELb0ELb0EN7cutlass10bfloat16_tE19Flash_kernel_traitsILi96ELi64ELi64ELi4ES3_EELb1ELb1ELb0ELb0ELb0ELb0ELb0ELb1EEEvNS_16Flash_fwd_paramsE --------------------------
	.section	.nv.info._ZN5flash16flash_fwd_kernelI23Flash_fwd_kernel_traitsILi96ELi64ELi64ELi4ELb0ELb0EN7cutlass10bfloat16_tE19Flash_kernel_traitsILi96ELi64ELi64ELi4ES3_EELb1ELb1ELb0ELb0ELb0ELb0ELb0ELb1EEEvNS_16Flash_fwd_paramsE,"",@"SHT_CUDA_INFO"
	.sectionflags	@""
	.align	4


	//----- nvinfo : EIATTR_CUDA_API_VERSION
	.align		4
        /*0000*/ 	.byte	0x04, 0x37
        /*0002*/ 	.short	(.L_586 - .L_585)
.L_585:
        /*0004*/ 	.word	0x00000082


	//----- nvinfo : EIATTR_KPARAM_INFO
	.align		4
.L_586:
        /*0008*/ 	.byte	0x04, 0x17
        /*000a*/ 	.short	(.L_588 - .L_587)
.L_587:
        /*000c*/ 	.word	0x00000000
        /*0010*/ 	.short	0x0000
        /*0012*/ 	.short	0x0000
        /*0014*/ 	.byte	0x00, 0xf0, 0x41, 0x07


	//----- nvinfo : EIATTR_SPARSE_MMA_MASK
	.align		4
.L_588:
        /*0018*/ 	.byte	0x03, 0x50
        /*001a*/ 	.short	0x0000


	//----- nvinfo : EIATTR_MAXREG_COUNT
	.align		4
        /*001c*/ 	.byte	0x03, 0x1b
        /*001e*/ 	.short	0x00ff


	//----- nvinfo : EIATTR_NUM_BARRIERS
	.align		4
        /*0020*/ 	.byte	0x02, 0x4c
        /*0022*/ 	.byte	0x01
	.zero		1


	//----- nvinfo : EIATTR_MERCURY_ISA_VERSION
	.align		4
        /*0024*/ 	.byte	0x03, 0x5f
        /*0026*/ 	.short	0x0101


	//----- nvinfo : EIATTR_COOP_GROUP_MASK_REGIDS
	.align		4
        /*0028*/ 	.byte	0x04, 0x29
        /*002a*/ 	.short	(.L_590 - .L_589)


	//   ....[0]....
.L_589:
        /*002c*/ 	.word	0xffffffff


	//   ....[1]....
        /*0030*/ 	.word	0xffffffff


	//   ....[2]....
        /*0034*/ 	.word	0xffffffff


	//   ....[3]....
        /*0038*/ 	.word	0xffffffff


	//   ....[4]....
        /*003c*/ 	.word	0xffffffff


	//   ....[5]....
        /*0040*/ 	.word	0xffffffff


	//   ....[6]....
        /*0044*/ 	.word	0xffffffff


	//   ....[7]....
        /*0048*/ 	.word	0xffffffff


	//   ....[8]....
        /*004c*/ 	.word	0xffffffff


	//   ....[9]....
        /*0050*/ 	.word	0xffffffff


	//   ....[10]....
        /*0054*/ 	.word	0xffffffff


	//   ....[11]....
        /*0058*/ 	.word	0xffffffff


	//   ....[12]....
        /*005c*/ 	.word	0xffffffff


	//   ....[13]....
        /*0060*/ 	.word	0xffffffff


	//   ....[14]....
        /*0064*/ 	.word	0xffffffff


	//   ....[15]....
        /*0068*/ 	.word	0xffffffff


	//----- nvinfo : EIATTR_COOP_GROUP_INSTR_OFFSETS
	.align		4
.L_590:
        /*006c*/ 	.byte	0x04, 0x28
        /*006e*/ 	.short	(.L_592 - .L_591)


	//   ....[0]....
.L_591:
        /*0070*/ 	.word	0x00003730


	//   ....[1]....
        /*0074*/ 	.word	0x00003760


	//   ....[2]....
        /*0078*/ 	.word	0x000037c0


	//   ....[3]....
        /*007c*/ 	.word	0x000038a0


	//   ....[4]....
        /*0080*/ 	.word	0x000071d0


	//   ....[5]....
        /*0084*/ 	.word	0x00007250


	//   ....[6]....
        /*0088*/ 	.word	0x00007310


	//   ....[7]....
        /*008c*/ 	.word	0x00007360


	//   ....[8]....
        /*0090*/ 	.word	0x0000ac30


	//   ....[9]....
        /*0094*/ 	.word	0x0000ad40


	//   ....[10]....
        /*0098*/ 	.word	0x0000adb0


	//   ....[11]....
        /*009c*/ 	.word	0x0000ae50


	//   ....[12]....
        /*00a0*/ 	.word	0x0000d490


	//   ....[13]....
        /*00a4*/ 	.word	0x0000d4d0


	//   ....[14]....
        /*00a8*/ 	.word	0x0000d550


	//   ....[15]....
        /*00ac*/ 	.word	0x0000d560


	//----- nvinfo : EIATTR_EXIT_INSTR_OFFSETS
	.align		4
.L_592:
        /*00b0*/ 	.byte	0x04, 0x1c
        /*00b2*/ 	.short	(.L_594 - .L_593)


	//   ....[0]....
.L_593:
        /*00b4*/ 	.word	0x00000660


	//   ....[1]....
        /*00b8*/ 	.word	0x0000e700


	//   ....[2]....
        /*00bc*/ 	.word	0x0000e830


	//   ....[3]....
        /*00c0*/ 	.word	0x0000e850


	//   ....[4]....
        /*00c4*/ 	.word	0x0000eff0


	//   ....[5]....
        /*00c8*/ 	.word	0x0000f080


	//----- nvinfo : EIATTR_CRS_STACK_SIZE
	.align		4
.L_594:
        /*00cc*/ 	.byte	0x04, 0x1e
        /*00ce*/ 	.short	(.L_596 - .L_595)
.L_595:
        /*00d0*/ 	.word	0x00000000


	//----- nvinfo : EIATTR_CBANK_PARAM_SIZE
	.align		4
.L_596:
        /*00d4*/ 	.byte	0x03, 0x19
        /*00d6*/ 	.short	0x01d0


	//----- nvinfo : EIATTR_PARAM_CBANK
	.align		4
        /*00d8*/ 	.byte	0x04, 0x0a
        /*00da*/ 	.short	(.L_598 - .L_597)
	.align		4
.L_597:
        /*00dc*/ 	.word	index@(.nv.constant0._ZN5flash16flash_fwd_kernelI23Flash_fwd_kernel_traitsILi96ELi64ELi64ELi4ELb0ELb0EN7cutlass10bfloat16_tE19Flash_kernel_traitsILi96ELi64ELi64ELi4ES3_EELb1ELb1ELb0ELb0ELb0ELb0ELb0ELb1EEEvNS_16Flash_fwd_paramsE)
        /*00e0*/ 	.short	0x0210
        /*00e2*/ 	.short	0x01d0


	//----- nvinfo : EIATTR_SW_WAR
	.align		4
.L_598:
        /*00e4*/ 	.byte	0x04, 0x36
        /*00e6*/ 	.short	(.L_600 - .L_599)
.L_599:
        /*00e8*/ 	.word	0x00000008
.L_600:


//--------------------- .nv.info._ZN5flash16flash_fwd_kernelI23Flash_fwd_kernel_traitsILi96ELi64ELi64ELi4ELb0ELb0EN7cutlass10bfloat16_tE19Flash_kernel_traitsILi96ELi64ELi64ELi4ES3_EELb0ELb1ELb0ELb0ELb0ELb0ELb1ELb0EEEvNS_16Flash_fwd_paramsE --------------------------
	.section	.nv.info._ZN5flash16flash_fwd_kernelI23Flash_fwd_kernel_traitsILi96ELi64ELi64ELi4ELb0ELb0EN7cutlass10bfloat16_tE19Flash_kernel_traitsILi96ELi64ELi64ELi4ES3_EELb0ELb1ELb0ELb0ELb0ELb0ELb1ELb0EEEvNS_16Flash_fwd_paramsE,"",@"SHT_CUDA_INFO"
	.sectionflags	@""
	.align	4


	//----- nvinfo : EIATTR_CUDA_API_VERSION
	.align		4
        /*0000*/ 	.byte	0x04, 0x37
        /*0002*/ 	.short	(.L_602 - .L_601)
.L_601:
        /*0004*/ 	.word	0x00000082


	//----- nvinfo : EIATTR_KPARAM_INFO
	.align		4
.L_602:
        /*0008*/ 	.byte	0x04, 0x17
        /*000a*/ 	.short	(.L_604 - .L_603)
.L_603:
        /*000c*/ 	.word	0x00000000
        /*0010*/ 	.short	0x0000
        /*0012*/ 	.short	0x0000
        /*0014*/ 	.byte	0x00, 0xf0, 0x41, 0x07


	//----- nvinfo : EIATTR_SPARSE_MMA_MASK
	.align		4
.L_604:
        /*0018*/ 	.byte	0x03, 0x50
        /*001a*/ 	.short	0x0000


	//----- nvinfo : EIATTR_MAXREG_COUNT
	.align		4
        /*001c*/ 	.byte	0x03, 0x1b
        /*001e*/ 	.short	0x00ff


	//----- nvinfo : EIATTR_NUM_BARRIERS
	.align		4
        /*0020*/ 	.byte	0x02, 0x4c
        /*0022*/ 	.byte	0x01
	.zero		1


	//----- nvinfo : EIATTR_MERCURY_ISA_VERSION
	.align		4
        /*0024*/ 	.byte	0x03, 0x5f
        /*0026*/ 	.short	0x0101


	//----- nvinfo : EIATTR_COOP_GROUP_MASK_REGIDS
	.align		4
        /*0028*/ 	.byte	0x04, 0x29
        /*002a*/ 	.short	(.L_606 - .L_605)


	//   ....[0]....
.L_605:
        /*002c*/ 	.word	0xffffffff


	//   ....[1]....
        /*0030*/ 	.word	0xffffffff


	//   ....[2]....
        /*0034*/ 	.word	0xffffffff


	//   ....[3]....
        /*0038*/ 	.word	0xffffffff


	//   ....[4]....
        /*003c*/ 	.word	0xffffffff


	//   ....[5]....
        /*0040*/ 	.word	0xffffffff


	//   ....[6]....
        /*0044*/ 	.word	0xffffffff


	//   ....[7]....
        /*0048*/ 	.word	0xffffffff


	//   ....[8]....
        /*004c*/ 	.word	0xffffffff


	//   ....[9]....
        /*0050*/ 	.word	0xffffffff


	//   ....[10]....
        /*0054*/ 	.word	0xffffffff


	//   ....[11]....
        /*0058*/ 	.word	0xffffffff


	//   ....[12]....
        /*005c*/ 	.word	0xffffffff


	//   ....[13]....
        /*0060*/ 	.word	0xffffffff


	//   ....[14]....
        /*0064*/ 	.word	0xffffffff


	//   ....[15]....
        /*0068*/ 	.word	0xffffffff


	//----- nvinfo : EIATTR_COOP_GROUP_INSTR_OFFSETS
	.align		4
.L_606:
        /*006c*/ 	.byte	0x04, 0x28
        /*006e*/ 	.short	(.L_608 - .L_607)


	//   ....[0]....
.L_607:
        /*0070*/ 	.word	0x00003530


	//   ....[1]....
        /*0074*/ 	.word	0x00003590


	//   ....[2]....
        /*0078*/ 	.word	0x000035a0


	//   ....[3]....
        /*007c*/ 	.word	0x000035d0


	//   ....[4]....
        /*0080*/ 	.word	0x00005a50


	//   ....[5]....
        /*0084*/ 	.word	0x00005a90


	//   ....[6]....
        /*0088*/ 	.word	0x00005ab0


	//   ....[7]....
        /*008c*/ 	.word	0x00005ad0


	//   ....[8]....
        /*0090*/ 	.word	0x00007eb0


	//   ....[9]....
        /*0094*/ 	.word	0x00007ed0


	//   ....[10]....
        /*0098*/ 	.word	0x00007f10


	//   ....[11]....
        /*009c*/ 	.word	0x00007f20


	//   ....[12]....
        /*00a0*/ 	.word	0x00008e90


	//   ....[13]....
        /*00a4*/ 	.word	0x00008ed0


	//   ....[14]....
        /*00a8*/ 	.word	0x00008f40


	//   ....[15]....
        /*00ac*/ 	.word	0x00008f50


	//----- nvinfo : EIATTR_EXIT_INSTR_OFFSETS
	.align		4
.L_608:
        /*00b0*/ 	.byte	0x04, 0x1c
        /*00b2*/ 	.short	(.L_610 - .L_609)


	//   ....[0]....
.L_609:
        /*00b4*/ 	.word	0x00000310


	//   ....[1]....
        /*00b8*/ 	.word	0x00009fb0


	//   ....[2]....
        /*00bc*/ 	.word	0x0000a0e0


	//   ....[3]....
        /*00c0*/ 	.word	0x0000a100


	//   ....[4]....
        /*00c4*/ 	.word	0x0000a860


	//   ....[5]....
        /*00c8*/ 	.word	0x0000a8f0


	//----- nvinfo : EIATTR_CRS_STACK_SIZE
	.align		4
.L_610:
        /*00cc*/ 	.byte	0x04, 0x1e
        /*00ce*/ 	.short	(.L_612 - .L_611)
.L_611:
        /*00d0*/ 	.word	0x00000000


	//----- nvinfo : EIATTR_CBANK_PARAM_SIZE
	.align		4
.L_612:
        /*00d4*/ 	.byte	0x03, 0x19
        /*00d6*/ 	.short	0x01d0


	//----- nvinfo : EIATTR_PARAM_CBANK
	.align		4
        /*00d8*/ 	.byte	0x04, 0x0a
        /*00da*/ 	.short	(.L_614 - .L_613)
	.align		4
.L_613:
        /*00dc*/ 	.word	index@(.nv.constant0._ZN5flash16flash_fwd_kernelI23Flash_fwd_kernel_traitsILi96ELi64ELi64ELi4ELb0ELb0EN7cutlass10bfloat16_tE19Flash_kernel_traitsILi96ELi64ELi64ELi4ES3_EELb0ELb1ELb0ELb0ELb0ELb0ELb1ELb0EEEvNS_16Flash_fwd_paramsE)
        /*00e0*/ 	.short	0x0210
        /*00e2*/ 	.short	0x01d0


	//----- nvinfo : EIATTR_SW_WAR
	.align		4
.L_614:
        /*00e4*/ 	.byte	0x04, 0x36
        /*00e6*/ 	.short	(.L_616 - .L_615)
.L_615:
        /*00e8*/ 	.word	0x00000008
.L_616:


//--------------------- .nv.info._ZN5flash16flash_fwd_kernelI23Flash_fwd_kernel_traitsILi96ELi64ELi64ELi4ELb0ELb0EN7cutlass10bfloat16_tE19Flash_kernel_traitsILi96ELi64ELi64ELi4ES3_EELb1ELb1ELb0ELb1ELb0ELb0ELb0ELb1EEEvNS_16Flash_fwd_paramsE --------------------------
	.section	.nv.info._ZN5flash16flash_fwd_kernelI23Flash_fwd_kernel_traitsILi96ELi64ELi64ELi4ELb0ELb0EN7cutlass10bfloat16_tE19Flash_kernel_traitsILi96ELi64ELi64ELi4ES3_EELb1ELb1ELb0ELb1ELb0ELb0ELb0ELb1EEEvNS_16Flash_fwd_paramsE,"",@"SHT_CUDA_INFO"
	.sectionflags	@""
	.align	4


	//----- nvinfo : EIATTR_CUDA_API_VERSION
	.align		4
        /*0000*/ 	.byte	0x04, 0x37
        /*0002*/ 	.short	(.L_618 - .L_617)
.L_617:
        /*0004*/ 	.word	0x00000082


	//----- nvinfo : EIATTR_KPARAM_INFO
	.align		4
.L_618:
        /*0008*/ 	.byte	0x04, 0x17
        /*000a*/ 	.short	(.L_620 - .L_619)
.L_619:
        /*000c*/ 	.word	0x00000000
        /*0010*/ 	.short	0x0000
        /*0012*/ 	.short	0x0000
        /*0014*/ 	.byte	0x00, 0xf0, 0x41, 0x07


	//----- nvinfo : EIATTR_SPARSE_MMA_MASK
	.align		4
.L_620:
        /*0018*/ 	.byte	0x03, 0x50
        /*001a*/ 	.short	0x0000


	//----- nvinfo : EIATTR_MAXREG_COUNT
	.align		4
        /*001c*/ 	.byte	0x03, 0x1b
        /*001e*/ 	.short	0x00ff


	//----- nvinfo : EIATTR_NUM_BARRIERS
	.align		4
        /*0020*/ 	.byte	0x02, 0x4c
        /*0022*/ 	.byte	0x01
	.zero		1


	//----- nvinfo : EIATTR_MERCURY_ISA_VERSION
	.align		4
        /*0024*/ 	.byte	0x03, 0x5f
        /*0026*/ 	.short	0x0101


	//----- nvinfo : EIATTR_COOP_GROUP_MASK_REGIDS
	.align		4
        /*0028*/ 	.byte	0x04, 0x29
        /*002a*/ 	.short	(.L_622 - .L_621)


	//   ....[0]....
.L_621:
        /*002c*/ 	.word	0xffffffff


	//   ....[1]....
        /*0030*/ 	.word	0xffffffff


	//   ....[2]....
        /*0034*/ 	.word	0xffffffff


	//   ....[3]....
        /*0038*/ 	.word	0xffffffff


	//   ....[4]....
        /*003c*/ 	.word	0xffffffff


	//   ....[5]....
        /*0040*/ 	.word	0xffffffff


	//   ....[6]....
        /*0044*/ 	.word	0xffffffff


	//   ....[7]....
        /*0048*/ 	.word	0xffffffff


	//   ....[8]....
        /*004c*/ 	.word	0xffffffff


	//   ....[9]....
        /*0050*/ 	.word	0xffffffff


	//   ....[10]....
        /*0054*/ 	.word	0xffffffff


	//   ....[11]....
        /*0058*/ 	.word	0xffffffff


	//   ....[12]....
        /*005c*/ 	.word	0xffffffff


	//   ....[13]....
        /*0060*/ 	.word	0xffffffff


	//   ....[14]....
        /*0064*/ 	.word	0xffffffff


	//   ....[15]....
        /*0068*/ 	.word	0xffffffff


	//----- nvinfo : EIATTR_COOP_GROUP_INSTR_OFFSETS
	.align		4
.L_622:
        /*006c*/ 	.byte	0x04, 0x28
        /*006e*/ 	.short	(.L_624 - .L_623)


	//   ....[0]....
.L_623:
        /*0070*/ 	.word	0x00003ba0


	//   ....[1]....
        /*0074*/ 	.word	0x00003c90


	//   ....[2]....
        /*0078*/ 	.word	0x00003cb0


	//   ....[3]....
        /*007c*/ 	.word	0x00003d70


	//   ....[4]....
        /*0080*/ 	.word	0x000077e0


	//   ....[5]....
        /*0084*/ 	.word	0x00007810


	//   ....[6]....
        /*0088*/ 	.word	0x000078c0


	//   ....[7]....
        /*008c*/ 	.word	0x00007910


	//   ....[8]....
        /*0090*/ 	.word	0x0000b5f0


	//   ....[9]....
        /*0094*/ 	.word	0x0000b690


	//   ....[10]....
        /*0098*/ 	.word	0x0000b700


	//   ....[11]....
        /*009c*/ 	.word	0x0000b770


	//   ....[12]....
        /*00a0*/ 	.word	0x0000dd70


	//   ....[13]....
        /*00a4*/ 	.word	0x0000ddb0


	//   ....[14]....
        /*00a8*/ 	.word	0x0000de30


	//   ....[15]....
        /*00ac*/ 	.word	0x0000de50


	//----- nvinfo : EIATTR_EXIT_INSTR_OFFSETS
	.align		4
.L_624:
        /*00b0*/ 	.byte	0x04, 0x1c
        /*00b2*/ 	.short	(.L_626 - .L_625)


	//   ....[0]....
.L_625:
        /*00b4*/ 	.word	0x00000660


	//   ....[1]....
        /*00b8*/ 	.word	0x0000eeb0


	//   ....[2]....
        /*00bc*/ 	.word	0x0000efe0


	//   ....[3]....
        /*00c0*/ 	.word	0x0000f000


	//   ....[4]....
        /*00c4*/ 	.word	0x0000f7a0


	//   ....[5]....
        /*00c8*/ 	.word	0x0000f830


	//----- nvinfo : EIATTR_CRS_STACK_SIZE
	.align		4
.L_626:
        /*00cc*/ 	.byte	0x04, 0x1e
        /*00ce*/ 	.short	(.L_628 - .L_627)
.L_627:
        /*00d0*/ 	.word	0x00000000


	//----- nvinfo : EIATTR_CBANK_PARAM_SIZE
	.align		4
.L_628:
        /*00d4*/ 	.byte	0x03, 0x19
        /*00d6*/ 	.short	0x01d0


	//----- nvinfo : EIATTR_PARAM_CBANK
	.align		4
        /*00d8*/ 	.byte	0x04, 0x0a
        /*00da*/ 	.short	(.L_630 - .L_629)
	.align		4
.L_629:
        /*00dc*/ 	.word	index@(.nv.constant0._ZN5flash16flash_fwd_kernelI23Flash_fwd_kernel_traitsILi96ELi64ELi64ELi4ELb0ELb0EN7cutlass10bfloat16_tE19Flash_kernel_traitsILi96ELi64ELi64ELi4ES3_EELb1ELb1ELb0ELb1ELb0ELb0ELb0ELb1EEEvNS_16Flash_fwd_paramsE)
        /*00e0*/ 	.short	0x0210
        /*00e2*/ 	.short	0x01d0


	//----- nvinfo : EIATTR_SW_WAR
	.align		4
.L_630:
        /*00e4*/ 	.byte	0x04, 0x36
        /*00e6*/ 	.short	(.L_632 - .L_631)
.L_631:
        /*00e8*/ 	.word	0x00000008
.L_632:


//--------------------- .nv.info._ZN5flash16flash_fwd_kernelI23Flash_fwd_kernel_traitsILi96ELi64ELi64ELi4ELb0ELb0EN7cutlass10bfloat16_tE19Flash_kernel_traitsILi96ELi64ELi64ELi4ES3_EELb0ELb1ELb0ELb1ELb0ELb0ELb1ELb0EEEvNS_16Flash_fwd_paramsE --------------------------
	.section	.nv.info._ZN5flash16flash_fwd_kernelI23Flash_fwd_kernel_traitsILi96ELi64ELi64ELi4ELb0ELb0EN7cutlass10bfloat16_tE19Flash_kernel_traitsILi96ELi64ELi64ELi4ES3_EELb0ELb1ELb0ELb1ELb0ELb0ELb1ELb0EEEvNS_16Flash_fwd_paramsE,"",@"SHT_CUDA_INFO"
	.sectionflags	@""
	.align	4


	//----- nvinfo : EIATTR_CUDA_API_VERSION
	.align		4
        /*0000*/ 	.byte	0x04, 0x37
        /*0002*/ 	.short	(.L_634 - .L_633)
.L_633:
        /*0004*/ 	.word	0x00000082


	//----- nvinfo : EIATTR_KPARAM_INFO
	.align		4
.L_634:
        /*0008*/ 	.byte	0x04, 0x17
        /*000a*/ 	.short	(.L_636 - .L_635)
.L_635:
        /*000c*/ 	.word	0x00000000
        /*0010*/ 	.short	0x0000
        /*0012*/ 	.short	0x0000
        /*0014*/ 	.byte	0x00, 0xf0, 0x41, 0x07


	//----- nvinfo : EIATTR_SPARSE_MMA_MASK
	.align		4
.L_636:
        /*0018*/ 	.byte	0x03, 0x50
        /*001a*/ 	.short	0x0000


	//----- nvinfo : EIATTR_MAXREG_COUNT
	.align		4
        /*001c*/ 	.byte	0x03, 0x1b
        /*001e*/ 	.short	0x00ff


	//----- nvinfo : EIATTR_NUM_BARRIERS
	.align		4
        /*0020*/ 	.byte	0x02, 0x4c
        /*0022*/ 	.byte	0x01
	.zero		1


	//----- nvinfo : EIATTR_MERCURY_ISA_VERSION
	.align		4
        /*0024*/ 	.byte	0x03, 0x5f
        /*0026*/ 	.short	0x0101


	//----- nvinfo : EIATTR_COOP_GROUP_MASK_REGIDS
	.align		4
        /*0028*/ 	.byte	0x04, 0x29
        /*002a*/ 	.short	(.L_638 - .L_637)


	//   ....[0]....
.L_637:
        /*002c*/ 	.word	0xffffffff


	//   ....[1]....
        /*0030*/ 	.word	0xffffffff


	//   ....[2]....
        /*0034*/ 	.word	0xffffffff


	//   ....[3]....
        /*0038*/ 	.word	0xffffffff


	//   ....[4]....
        /*003c*/ 	.word	0xffffffff


	//   ....[5]....
        /*0040*/ 	.word	0xffffffff


	//   ....[6]....
        /*0044*/ 	.word	0xffffffff


	//   ....[7]....
        /*0048*/ 	.word	0xffffffff


	//   ....[8]....
        /*004c*/ 	.word	0xffffffff


	//   ....[9]....
        /*0050*/ 	.word	0xffffffff


	//   ....[10]....
        /*0054*/ 	.word	0xffffffff


	//   ....[11]....
        /*0058*/ 	.word	0xffffffff


	//   ....[12]....
        /*005c*/ 	.word	0xffffffff


	//   ....[13]....
        /*0060*/ 	.word	0xffffffff


	//   ....[14]....
        /*0064*/ 	.word	0xffffffff


	//   ....[15]....
        /*0068*/ 	.word	0xffffffff


	//----- nvinfo : EIATTR_COOP_GROUP_INSTR_OFFSETS
	.align		4
.L_638:
        /*006c*/ 	.byte	0x04, 0x28
        /*006e*/ 	.short	(.L_640 - .L_639)


	//   ....[0]....
.L_639:
        /*0070*/ 	.word	0x00003920


	//   ....[1]....
        /*0074*/ 	.word	0x00003980


	//   ....[2]....
        /*0078*/ 	.word	0x00003990


	//   ....[3]....
        /*007c*/ 	.word	0x00003a00


	//   ....[4]....
        /*0080*/ 	.word	0x000060f0


	//   ....[5]....
        /*0084*/ 	.word	0x00006130


	//   ....[6]....
        /*0088*/ 	.word	0x00006150


	//   ....[7]....
        /*008c*/ 	.word	0x00006170


	//   ....[8]....
        /*0090*/ 	.word	0x00008960


	//   ....[9]....
        /*0094*/ 	.word	0x00008990


	//   ....[10]....
        /*0098*/ 	.word	0x000089b0


	//   ....[11]....
        /*009c*/ 	.word	0x000089d0


	//   ....[12]....
        /*00a0*/ 	.word	0x00009940


	//   ....[13]....
        /*00a4*/ 	.word	0x00009980


	//   ....[14]....
        /*00a8*/ 	.word	0x000099e0


	//   ....[15]....
        /*00ac*/ 	.word	0x000099f0


	//----- nvinfo : EIATTR_EXIT_INSTR_OFFSETS
	.align		4
.L_640:
        /*00b0*/ 	.byte	0x04, 0x1c
        /*00b2*/ 	.short	(.L_642 - .L_641)


	//   ....[0]....
.L_641:
        /*00b4*/ 	.word	0x00000310


	//   ....[1]....
        /*00b8*/ 	.word	0x0000ab40


	//   ....[2]....
        /*00bc*/ 	.word	0x0000ac70


	//   ....[3]....
        /*00c0*/ 	.word	0x0000ac90


	//   ....[4]....
        /*00c4*/ 	.word	0x0000b3f0


	//   ....[5]....
        /*00c8*/ 	.word	0x0000b480


	//----- nvinfo : EIATTR_CRS_STACK_SIZE
	.align		4
.L_642:
        /*00cc*/ 	.byte	0x04, 0x1e
        /*00ce*/ 	.short	(.L_644 - .L_643)
.L_643:
        /*00d0*/ 	.word	0x00000000


	//----- nvinfo : EIATTR_CBANK_PARAM_SIZE
	.align		4
.L_644:
        /*00d4*/ 	.byte	0x03, 0x19
        /*00d6*/ 	.short	0x01d0


	//----- nvinfo : EIATTR_PARAM_CBANK
	.align		4
        /*00d8*/ 	.byte	0x04, 0x0a
        /*00da*/ 	.short	(.L_646 - .L_645)
	.align		4
.L_645:
        /*00dc*/ 	.word	index@(.nv.constant0._ZN5flash16flash_fwd_kernelI23Flash_fwd_kernel_traitsILi96ELi64ELi64ELi4ELb0ELb0EN7cutlass10bfloat16_tE19Flash_kernel_traitsILi96ELi64ELi64ELi4ES3_EELb0ELb1ELb0ELb1ELb0ELb0ELb1ELb0EEEvNS_16Flash_fwd_paramsE)
        /*00e0*/ 	.short	0x0210
        /*00e2*/ 	.short	0x01d0


	//----- nvinfo : EIATTR_SW_WAR
	.align		4
.L_646:
        /*00e4*/ 	.byte	0x04, 0x36
        /*00e6*/ 	.short	(.L_648 - .L_647)
.L_647:
        /*00e8*/ 	.word	0x00000008
.L_648:


//--------------------- .nv.callgraph             --------------------------
	.section	.nv.callgraph,"",@"SHT_CUDA_CALLGRAPH"
	.align	4
	.sectionentsize	8
	.align		4
        /*0000*/ 	.word	0x00000000
	.align		4
        /*0004*/ 	.word	0xffffffff
	.align		4
        /*0008*/ 	.word	0x00000000
	.align		4
        /*000c*/ 	.word	0xfffffffe
	.align		4
        /*0010*/ 	.word	0x00000000
	.align		4
        /*0014*/ 	.word	0xfffffffd
	.align		4
        /*0018*/ 	.word	0x00000000
	.align		4
        /*001c*/ 	.word	0xfffffffc


//--------------------- .nv.constant4             --------------------------
	.section	.nv.constant4,"a",@progbits
	.align	8
	.align		8
.nv.constant4:
        /*0000*/ 	.dword	_ZN72_INTERNAL_5bb34816_36_flash_fwd_hdim96_bf16_causal_sm80_cu_0106449f_31194cuda3std3__45__cpo5beginE
	.align		8
        /*0008*/ 	.dword	_ZN72_INTERNAL_5bb34816_36_flash_fwd_hdim96_bf16_causal_sm80_cu_0106449f_31194cuda3std3__45__cpo3endE
	.align		8
        /*0010*/ 	.dword	_ZN72_INTERNAL_5bb34816_36_flash_fwd_hdim96_bf16_causal_sm80_cu_0106449f_31194cuda3std3__45__cpo6cbeginE
	.align		8
        /*0018*/ 	.dword	_ZN72_INTERNAL_5bb34816_36_flash_fwd_hdim96_bf16_causal_sm80_cu_0106449f_31194cuda3std3__45__cpo4cendE
	.align		8
        /*0020*/ 	.dword	_ZN72_INTERNAL_5bb34816_36_flash_fwd_hdim96_bf16_causal_sm80_cu_0106449f_31194cuda3std3__474_GLOBAL__N__5bb34816_36_flash_fwd_hdim96_bf16_causal_sm80_cu_0106449f_31196ignoreE
	.align		8
        /*0028*/ 	.dword	_ZN72_INTERNAL_5bb34816_36_flash_fwd_hdim96_bf16_causal_sm80_cu_0106449f_31194cuda3std3__419piecewise_constructE
	.align		8
        /*0030*/ 	.dword	_ZN72_INTERNAL_5bb34816_36_flash_fwd_hdim96_bf16_causal_sm80_cu_0106449f_31194cuda3std3__48in_placeE
	.align		8
        /*0038*/ 	.dword	_ZN72_INTERNAL_5bb34816_36_flash_fwd_hdim96_bf16_causal_sm80_cu_0106449f_31194cuda3std6ranges3__45__cpo4swapE
	.align		8
        /*0040*/ 	.dword	_ZN72_INTERNAL_5bb34816_36_flash_fwd_hdim96_bf16_causal_sm80_cu_0106449f_31194cuda3std6ranges3__45__cpo9iter_moveE
	.align		8
        /*0048*/ 	.dword	_ZN72_INTERNAL_5bb34816_36_flash_fwd_hdim96_bf16_causal_sm80_cu_0106449f_31194cute7productE
	.align		8
        /*0050*/ 	.dword	_ZN72_INTERNAL_5bb34816_36_flash_fwd_hdim96_bf16_causal_sm80_cu_0106449f_31194cute1_E


//--------------------- .text._ZN5flash16flash_fwd_kernelI23Flash_fwd_kernel_traitsILi96ELi128ELi64ELi4ELb0ELb0EN7cutlass10bfloat16_tE19Flash_kernel_traitsILi96ELi128ELi64ELi4ES3_EELb0ELb1ELb0ELb0ELb1ELb1ELb0ELb0EEEvNS_16Flash_fwd_paramsE --------------------------
	.section	.text._ZN5flash16flash_fwd_kernelI23Flash_fwd_kernel_traitsILi96ELi128ELi64ELi4ELb0ELb0EN7cutlass10bfloat16_tE19Flash_kernel_traitsILi96ELi128ELi64ELi4ES3_EELb0ELb1ELb0ELb0ELb1ELb1ELb0ELb0EEEvNS_16Flash_fwd_paramsE,"ax",@progbits
	.align	128
        .global         _ZN5flash16flash_fwd_kernelI23Flash_fwd_kernel_traitsILi96ELi128ELi64ELi4ELb0ELb0EN7cutlass10bfloat16_tE19Flash_kernel_traitsILi96ELi128ELi64ELi4ES3_EELb0ELb1ELb0ELb0ELb1ELb1ELb0ELb0EEEvNS_16Flash_fwd_paramsE
        .type           _ZN5flash16flash_fwd_kernelI23Flash_fwd_kernel_traitsILi96ELi128ELi64ELi4ELb0ELb0EN7cutlass10bfloat16_tE19Flash_kernel_traitsILi96ELi128ELi64ELi4ES3_EELb0ELb1ELb0ELb0ELb1ELb1ELb0ELb0EEEvNS_16Flash_fwd_paramsE,@function
        .size           _ZN5flash16flash_fwd_kernelI23Flash_fwd_kernel_traitsILi96ELi128ELi64ELi4ELb0ELb0EN7cutlass10bfloat16_tE19Flash_kernel_traitsILi96ELi128ELi64ELi4ES3_EELb0ELb1ELb0ELb0ELb1ELb1ELb0ELb0EEEvNS_16Flash_fwd_paramsE,(.L_x_1141 - _ZN5flash16flash_fwd_kernelI23Flash_fwd_kernel_traitsILi96ELi128ELi64ELi4ELb0ELb0EN7cutlass10bfloat16_tE19Flash_kernel_traitsILi96ELi128ELi64ELi4ES3_EELb0ELb1ELb0ELb0ELb1ELb1ELb0ELb0EEEvNS_16Flash_fwd_paramsE)
        .other          _ZN5flash16flash_fwd_kernelI23Flash_fwd_kernel_traitsILi96ELi128ELi64ELi4ELb0ELb0EN7cutlass10bfloat16_tE19Flash_kernel_traitsILi96ELi128ELi64ELi4ES3_EELb0ELb1ELb0ELb0ELb1ELb1ELb0ELb0EEEvNS_16Flash_fwd_paramsE,@"STO_CUDA_ENTRY STV_DEFAULT"
_ZN5flash16flash_fwd_kernelI23Flash_fwd_kernel_traitsILi96ELi128ELi64ELi4ELb0ELb0EN7cutlass10bfloat16_tE19Flash_kernel_traitsILi96ELi128ELi64ELi4ES3_EELb0ELb1ELb0ELb0ELb1ELb1ELb0ELb0EEEvNS_16Flash_fwd_paramsE:
.text._ZN5flash16flash_fwd_kernelI23Flash_fwd_kernel_traitsILi96ELi128ELi64ELi4ELb0ELb0EN7cutlass10bfloat16_tE19Flash_kernel_traitsILi96ELi128ELi64ELi4ES3_EELb0ELb1ELb0ELb0ELb1ELb1ELb0ELb0EEEvNS_16Flash_fwd_paramsE:
[----:B------:R-:W1:Y:S08]  /*0000*/  LDC R1, c[0x0][0x28] ;  /* 0x00000a00ff017b82 */ /* 0x000e700000000800 */
[----:B------:R-:W2:Y:S01]  /*0010*/  LDC.64 R4, c[0x0][0x300] ;  /* 0x0000c000ff047b82 */ /* 0x000ea20000000a00 */
[----:B------:R-:W3:Y:S01]  /*0020*/  S2R R13, SR_CTAID.Y ;  /* 0x00000000000d7919 */ /* 0x000ee20000002600 */
[----:B------:R-:W-:Y:S01]  /*0030*/  IMAD.MOV.U32 R15, RZ, RZ, RZ ;  /* 0x000000ffff0f7224 */ /* 0x000fe200078e00ff */
[----:B------:R-:W-:Y:S01]  /*0040*/  ULDC.64 UR12, c[0x0][0x208] ;  /* 0x00008200000c7ab9 */ /* 0x000fe20000000a00 */
[----:B------:R-:W-:Y:S01]  /*0050*/  ULDC UR15, c[0x0][0x2c4] ;  /* 0x0000b100000f7ab9 */ /* 0x000fe20000000800 */
[----:B-1----:R-:W-:-:S03]  /*0060*/  VIADD R1, R1, 0xfffffff0 ;  /* 0xfffffff001017836 */ /* 0x002fc60000000000 */
[----:B------:R-:W1:Y:S01]  /*0070*/  LDC.64 R2, c[0x0][0x308] ;  /* 0x0000c200ff027b82 */ /* 0x000e620000000a00 */
[----:B--2---:R-:W-:-:S04]  /*0080*/  ISETP.NE.U32.AND P0, PT, R4, RZ, PT ;  /* 0x000000ff0400720c */ /* 0x004fc80003f05070 */
[----:B------:R-:W-:Y:S02]  /*0090*/  ISETP.NE.AND.EX P0, PT, R5, RZ, PT, P0 ;  /* 0x000000ff0500720c */ /* 0x000fe40003f05300 */
[----:B-1----:R-:W-:-:S04]  /*00a0*/  ISETP.NE.U32.AND P2, PT, R2, RZ, PT ;  /* 0x000000ff0200720c */ /* 0x002fc80003f45070 */
[----:B------:R-:W-:-:S07]  /*00b0*/  ISETP.NE.AND.EX P2, PT, R3, RZ, PT, P2 ;  /* 0x000000ff0300720c */ /* 0x000fce0003f45320 */
[----:B------:R-:W3:Y:S08]  /*00c0*/  @P0 LDC.64 R4, c[0x0][0x300] ;  /* 0x0000c000ff040b82 */ /* 0x000ef00000000a00 */
[----:B------:R-:W1:Y:S01]  /*00d0*/  @P2 LDC.64 R2, c[0x0][0x308] ;  /* 0x0000c200ff022b82 */ /* 0x000e620000000a00 */
[C---:B---3--:R-:W-:Y:S01]  /*00e0*/  @P0 IMAD.WIDE R6, R13.reuse, 0x4, R4 ;  /* 0x000000040d060825 */ /* 0x048fe200078e0204 */
[----:B------:R-:W2:Y:S06]  /*00f0*/  S2R R238, SR_CTAID.X ;  /* 0x0000000000ee7919 */ /* 0x000eac0000002500 */
[----:B------:R-:W3:Y:S01]  /*0100*/  @!P2 LDC.64 R4, c[0x0][0x318] ;  /* 0x0000c600ff04ab82 */ /* 0x000ee20000000a00 */
[----:B------:R-:W4:Y:S01]  /*0110*/  @P0 LDG.E R15, desc[UR12][R6.64] ;  /* 0x0000000c060f0981 */ /* 0x000f22000c1e1900 */
[----:B-1----:R-:W-:-:S06]  /*0120*/  @P2 IMAD.WIDE R8, R13, 0x4, R2 ;  /* 0x000000040d082825 */ /* 0x002fcc00078e0202 */
[----:B------:R-:W1:Y:S01]  /*0130*/  @!P2 LDC.64 R2, c[0x0][0x2c8] ;  /* 0x0000b200ff02ab82 */ /* 0x000e620000000a00 */
[----:B------:R-:W4:Y:S01]  /*0140*/  @P2 LDG.E R0, desc[UR12][R8.64] ;  /* 0x0000000c08002981 */ /* 0x000f22000c1e1900 */
[----:B--2---:R-:W-:-:S05]  /*0150*/  IMAD.SHL.U32 R133, R238, 0x80, RZ ;  /* 0x00000080ee857824 */ /* 0x004fca00078e00ff */
[----:B------:R-:W-:Y:S02]  /*0160*/  ISETP.GE.AND P1, PT, R133, UR15, PT ;  /* 0x0000000f85007c0c */ /* 0x000fe4000bf26270 */
[----:B---3--:R-:W-:-:S04]  /*0170*/  @!P2 ISETP.NE.U32.AND P0, PT, R4, RZ, PT ;  /* 0x000000ff0400a20c */ /* 0x008fc80003f05070 */
[----:B------:R-:W-:-:S04]  /*0180*/  @!P2 ISETP.NE.AND.EX P0, PT, R5, RZ, PT, P0 ;  /* 0x000000ff0500a20c */ /* 0x000fc80003f05300 */
[----:B-1----:R-:W-:Y:S01]  /*0190*/  @!P2 SEL R3, R3, RZ, P0 ;  /* 0x000000ff0303a207 */ /* 0x002fe20000000000 */
[----:B----4-:R-:W-:Y:S02]  /*01a0*/  @P2 IMAD.IADD R129, R0, 0x1, -R15 ;  /* 0x0000000100812824 */ /* 0x010fe400078e0a0f */
[----:B------:R-:W-:Y:S06]  /*01b0*/  @P1 EXIT ;  /* 0x000000000000194d */ /* 0x000fec0003800000 */
[----:B------:R-:W-:Y:S01]  /*01c0*/  VIADD R0, R133, 0xbf ;  /* 0x000000bf85007836 */ /* 0x000fe20000000000 */
[----:B------:R-:W-:Y:S01]  /*01d0*/  @!P2 IADD3 R129, R3, R2, -R15 ;  /* 0x000000020381a210 */ /* 0x000fe20007ffe80f */
[----:B------:R-:W-:Y:S01]  /*01e0*/  ULDC UR14, c[0x0][0x398] ;  /* 0x0000e600000e7ab9 */ /* 0x000fe20000000800 */
[----:B------:R-:W1:Y:S02]  /*01f0*/  S2R R23, SR_CTAID.Z ;  /* 0x0000000000177919 */ /* 0x000e640000002700 */
[C---:B------:R-:W-:Y:S01]  /*0200*/  IADD3 R3, R129.reuse, -UR15, R0 ;  /* 0x8000000f81037c10 */ /* 0x040fe2000fffe000 */
[----:B------:R-:W-:Y:S01]  /*0210*/  VIADD R5, R129, 0x3f ;  /* 0x0000003f81057836 */ /* 0x000fe20000000000 */
[----:B------:R-:W2:Y:S03]  /*0220*/  S2R R130, SR_TID.X ;  /* 0x0000000000827919 */ /* 0x000ea60000002100 */
[----:B------:R-:W-:Y:S01]  /*0230*/  VIADD R3, R3, UR14 ;  /* 0x0000000e03037c36 */ /* 0x000fe20008000000 */
[----:B------:R-:W-:-:S04]  /*0240*/  SHF.R.S32.HI R2, RZ, 0x1f, R5 ;  /* 0x0000001fff027819 */ /* 0x000fc80000011405 */
[----:B------:R-:W-:Y:S02]  /*0250*/  SHF.R.S32.HI R0, RZ, 0x1f, R3 ;  /* 0x0000001fff007819 */ /* 0x000fe40000011403 */
[----:B------:R-:W-:Y:S02]  /*0260*/  LEA.HI R2, R2, R5, RZ, 0x6 ;  /* 0x0000000502027211 */ /* 0x000fe400078f30ff */
[----:B------:R-:W-:Y:S02]  /*0270*/  LEA.HI R0, R0, R3, RZ, 0x6 ;  /* 0x0000000300007211 */ /* 0x000fe400078f30ff */
[----:B------:R-:W-:Y:S02]  /*0280*/  SHF.R.S32.HI R2, RZ, 0x6, R2 ;  /* 0x00000006ff027819 */ /* 0x000fe40000011402 */
[----:B------:R-:W-:-:S04]  /*0290*/  SHF.R.S32.HI R3, RZ, 0x6, R0 ;  /* 0x00000006ff037819 */ /* 0x000fc80000011400 */
[----:B------:R-:W-:-:S04]  /*02a0*/  VIMNMX R2, R2, R3, PT ;  /* 0x0000000302027248 */ /* 0x000fc80003fe0100 */
[----:B------:R-:W-:-:S13]  /*02b0*/  ISETP.GE.AND P0, PT, R2, 0x1, PT ;  /* 0x000000010200780c */ /* 0x000fda0003f06270 */
[----:B-12---:R-:W-:Y:S05]  /*02c0*/  @!P0 BRA `(.L_x_0) ;  /* 0x000000bc006c8947 */ /* 0x006fea0003800000 */
[----:B------:R-:W1:Y:S01]  /*02d0*/  LDC R0, c[0x0][0x278] ;  /* 0x00009e00ff007b82 */ /* 0x000e620000000800 */
[----:B------:R-:W-:Y:S01]  /*02e0*/  SHF.R.S32.HI R131, RZ, 0x1f, R130 ;  /* 0x0000001fff837819 */ /* 0x000fe20000011482 */
[----:B------:R-:W-:Y:S01]  /*02f0*/  ULDC.64 UR4, c[0x0][0x228] ;  /* 0x00008a0000047ab9 */ /* 0x000fe20000000a00 */
[----:B------:R-:W-:Y:S01]  /*0300*/  SHF.R.S32.HI R12, RZ, 0x1f, R13 ;  /* 0x0000001fff0c7819 */ /* 0x000fe2000001140d */
[----:B------:R-:W-:Y:S01]  /*0310*/  ULDC.64 UR10, c[0x0][0x240] ;  /* 0x00009000000a7ab9 */ /* 0x000fe20000000a00 */
[CC--:B------:R-:W-:Y:S01]  /*0320*/  LEA.HI R21, R131.reuse, R130.reuse, RZ, 0x2 ;  /* 0x0000008283157211 */ /* 0x0c0fe200078f10ff */
[----:B------:R-:W-:Y:S01]  /*0330*/  ULDC.64 UR6, c[0x0][0x230] ;  /* 0x00008c0000067ab9 */ /* 0x000fe20000000a00 */
[----:B------:R-:W-:Y:S01]  /*0340*/  LEA.HI R11, R131, R130, RZ, 0x3 ;  /* 0x00000082830b7211 */ /* 0x000fe200078f18ff */
[----:B------:R-:W2:Y:S01]  /*0350*/  LDC.64 R170, c[0x0][0x248] ;  /* 0x00009200ffaa7b82 */ /* 0x000ea20000000a00 */
[C---:B------:R-:W-:Y:S01]  /*0360*/  LOP3.LUT R5, R21.reuse, 0xfffffffc, RZ, 0xc0, !PT ;  /* 0xfffffffc15057812 */ /* 0x040fe200078ec0ff */
[----:B------:R-:W-:Y:S01]  /*0370*/  ULDC.64 UR8, c[0x0][0x210] ;  /* 0x0000840000087ab9 */ /* 0x000fe20000000a00 */
[----:B------:R-:W-:Y:S01]  /*0380*/  SHF.R.S32.HI R4, RZ, 0x2, R21 ;  /* 0x00000002ff047819 */ /* 0x000fe20000011415 */
[----:B------:R-:W-:Y:S01]  /*0390*/  VIADD R164, R2, 0xffffffff ;  /* 0xffffffff02a47836 */ /* 0x000fe20000000000 */
[----:B------:R-:W-:Y:S01]  /*03a0*/  SHF.R.S32.HI R19, RZ, 0x3, R11 ;  /* 0x00000003ff137819 */ /* 0x000fe2000001140b */
[----:B------:R-:W-:Y:S01]  /*03b0*/  IMAD.IADD R236, R130, 0x1, -R5 ;  /* 0x0000000182ec7824 */ /* 0x000fe200078e0a05 */
[----:B------:R-:W-:Y:S01]  /*03c0*/  LEA.HI R21, R21, R4, RZ, 0x1 ;  /* 0x0000000415157211 */ /* 0x000fe200078f08ff */
[----:B------:R-:W3:Y:S01]  /*03d0*/  S2UR UR16, SR_CgaCtaId ;  /* 0x00000000001079c3 */ /* 0x000ee20000008800 */
[--C-:B------:R-:W-:Y:S01]  /*03e0*/  SHF.R.S32.HI R5, RZ, 0x1f, R4.reuse ;  /* 0x0000001fff057819 */ /* 0x100fe20000011404 */
[----:B------:R-:W-:Y:S01]  /*03f0*/  IMAD.SHL.U32 R19, R19, 0x40, RZ ;  /* 0x0000004013137824 */ /* 0x000fe200078e00ff */
[----:B------:R-:W-:Y:S01]  /*0400*/  LOP3.LUT R21, R21, 0x7fffffe, RZ, 0xc0, !PT ;  /* 0x07fffffe15157812 */ /* 0x000fe200078ec0ff */
[----:B------:R-:W-:Y:S01]  /*0410*/  IMAD.SHL.U32 R236, R236, 0x8, RZ ;  /* 0x00000008ecec7824 */ /* 0x000fe200078e00ff */
[----:B------:R-:W-:Y:S01]  /*0420*/  IADD3 R17, P0, R4, R15, RZ ;  /* 0x0000000f04117210 */ /* 0x000fe20007f1e0ff */
[----:B------:R-:W-:Y:S01]  /*0430*/  IMAD.WIDE R238, R238, 0x80, R4 ;  /* 0x00000080eeee7825 */ /* 0x000fe200078e0204 */
[----:B------:R-:W-:Y:S01]  /*0440*/  LOP3.LUT R19, R19, 0xc0, RZ, 0xc0, !PT ;  /* 0x000000c013137812 */ /* 0x000fe200078ec0ff */
[----:B------:R-:W4:Y:S01]  /*0450*/  LDC.64 R40, c[0x0][0x250] ;  /* 0x00009400ff287b82 */ /* 0x000f220000000a00 */
[----:B-1----:R-:W-:Y:S01]  /*0460*/  IABS R3, R0 ;  /* 0x0000000000037213 */ /* 0x002fe20000000000 */
[----:B------:R-:W-:Y:S01]  /*0470*/  IMAD.IADD R21, R4, 0x1, -R21 ;  /* 0x0000000104157824 */ /* 0x000fe200078e0a15 */
[----:B------:R-:W-:Y:S01]  /*0480*/  LEA.HI.X.SX32 R15, R15, R5, 0x1, P0 ;  /* 0x000000050f0f7211 */ /* 0x000fe200000f0eff */
[----:B------:R-:W-:Y:S01]  /*0490*/  IMAD.SHL.U32 R246, R130, 0x2, RZ ;  /* 0x0000000282f67824 */ /* 0x000fe200078e00ff */
[----:B------:R-:W1:Y:S01]  /*04a0*/  I2F.RP R7, R3 ;  /* 0x0000000300077306 */ /* 0x000e620000209400 */
[----:B------:R-:W-:-:S02]  /*04b0*/  LOP3.LUT R4, R19, 0x18, R236, 0xf8, !PT ;  /* 0x0000001813047812 */ /* 0x000fc400078ef8ec */
[----:B------:R-:W-:Y:S01]  /*04c0*/  SHF.R.U32.HI R19, RZ, 0x3, R19 ;  /* 0x00000003ff137819 */ /* 0x000fe20000011613 */
[----:B--2---:R-:W-:Y:S01]  /*04d0*/  IMAD R20, R15, R170, RZ ;  /* 0x000000aa0f147224 */ /* 0x004fe200078e02ff */
[----:B------:R-:W-:Y:S01]  /*04e0*/  LEA.HI R29, R131, R130, RZ, 0x4 ;  /* 0x00000082831d7211 */ /* 0x000fe200078f20ff */
[----:B------:R-:W-:Y:S01]  /*04f0*/  IMAD.SHL.U32 R227, R170, 0x40, RZ ;  /* 0x00000040aae37824 */ /* 0x000fe200078e00ff */
[----:B------:R-:W-:Y:S01]  /*0500*/  LOP3.LUT R19, R4, R19, RZ, 0x3c, !PT ;  /* 0x0000001304137212 */ /* 0x000fe200078e3cff */
[----:B------:R-:W-:Y:S01]  /*0510*/  IMAD R20, R17, R171, R20 ;  /* 0x000000ab11147224 */ /* 0x000fe200078e0214 */
[----:B------:R-:W-:Y:S02]  /*0520*/  IABS R4, R23 ;  /* 0x0000001700047213 */ /* 0x000fe40000000000 */
[----:B------:R-:W-:Y:S02]  /*0530*/  SHF.R.S32.HI R6, RZ, 0x4, R29 ;  /* 0x00000004ff067819 */ /* 0x000fe4000001141d */
[----:B------:R-:W-:Y:S01]  /*0540*/  LOP3.LUT R27, R11, 0xfffffff8, RZ, 0xc0, !PT ;  /* 0xfffffff80b1b7812 */ /* 0x000fe200078ec0ff */
[----:B-1----:R-:W1:Y:S01]  /*0550*/  MUFU.RCP R24, R7 ;  /* 0x0000000700187308 */ /* 0x002e620000001000 */
[----:B------:R-:W-:-:S02]  /*0560*/  LEA.HI R9, R29, R6, RZ, 0x1 ;  /* 0x000000061d097211 */ /* 0x000fc400078f08ff */
[----:B------:R-:W-:Y:S01]  /*0570*/  LOP3.LUT R29, R29, 0xfffffff0, RZ, 0xc0, !PT ;  /* 0xfffffff01d1d7812 */ /* 0x000fe200078ec0ff */
[----:B------:R-:W-:Y:S01]  /*0580*/  IMAD.IADD R27, R130, 0x1, -R27 ;  /* 0x00000001821b7824 */ /* 0x000fe200078e0a1b */
[----:B------:R-:W-:Y:S01]  /*0590*/  LOP3.LUT R9, R9, 0xfffffffe, RZ, 0xc0, !PT ;  /* 0xfffffffe09097812 */ /* 0x000fe200078ec0ff */
[----:B----4-:R-:W-:Y:S01]  /*05a0*/  IMAD.SHL.U32 R229, R40, 0x40, RZ ;  /* 0x0000004028e57824 */ /* 0x010fe200078e00ff */
[----:B------:R-:W-:Y:S01]  /*05b0*/  SHF.R.S32.HI R237, RZ, 0x1f, R236 ;  /* 0x0000001fffed7819 */ /* 0x000fe200000114ec */
[----:B------:R-:W-:Y:S01]  /*05c0*/  IMAD.IADD R29, R130, 0x1, -R29 ;  /* 0x00000001821d7824 */ /* 0x000fe200078e0a1d */
[----:B------:R-:W-:Y:S01]  /*05d0*/  SHF.R.S32.HI R22, RZ, 0x1f, R23 ;  /* 0x0000001fff167819 */ /* 0x000fe20000011417 */
[----:B------:R-:W-:Y:S01]  /*05e0*/  IMAD.IADD R9, R6, 0x1, -R9 ;  /* 0x0000000106097824 */ /* 0x000fe200078e0a09 */
[----:B------:R-:W-:Y:S01]  /*05f0*/  LEA.HI R131, R131, R130, RZ, 0x5 ;  /* 0x0000008283837211 */ /* 0x000fe200078f28ff */
[----:B------:R-:W-:Y:S01]  /*0600*/  IMAD R6, R12, UR4, RZ ;  /* 0x000000040c067c24 */ /* 0x000fe2000f8e02ff */
[----:B------:R-:W-:-:S02]  /*0610*/  LEA.HI R14, R29, R29, RZ, 0x1 ;  /* 0x0000001d1d0e7211 */ /* 0x000fc400078f08ff */
[----:B------:R-:W-:Y:S01]  /*0620*/  SHF.R.S32.HI R132, RZ, 0x5, R131 ;  /* 0x00000005ff847819 */ /* 0x000fe20000011483 */
[----:B-1----:R-:W-:Y:S01]  /*0630*/  VIADD R24, R24, 0xffffffe ;  /* 0x0ffffffe18187836 */ /* 0x002fe20000000000 */
[----:B------:R-:W-:Y:S01]  /*0640*/  LOP3.LUT R128, R14, 0x7fffffe, RZ, 0xc0, !PT ;  /* 0x07fffffe0e807812 */ /* 0x000fe200078ec0ff */
[----:B------:R-:W-:Y:S01]  /*0650*/  IMAD R7, R13, UR5, R6 ;  /* 0x000000050d077c24 */ /* 0x000fe2000f8e0206 */
[----:B------:R-:W-:Y:S01]  /*0660*/  SHF.R.S32.HI R6, RZ, 0x1f, R29 ;  /* 0x0000001fff067819 */ /* 0x000fe2000001141d */
[----:B------:R-:W1:Y:S01]  /*0670*/  F2I.FTZ.U32.TRUNC.NTZ R25, R24 ;  /* 0x0000001800197305 */ /* 0x000e62000021f000 */
[----:B------:R-:W-:Y:S01]  /*0680*/  IMAD R230, R132, 0x8, R21 ;  /* 0x0000000884e67824 */ /* 0x000fe200078e0215 */
[----:B------:R-:W-:Y:S01]  /*0690*/  SHF.L.U64.HI R226, R170, 0x6, R171 ;  /* 0x00000006aae27819 */ /* 0x000fe200000102ab */
[----:B------:R-:W-:Y:S01]  /*06a0*/  IMAD.IADD R128, R29, 0x1, -R128 ;  /* 0x000000011d807824 */ /* 0x000fe200078e0a80 */
[----:B------:R-:W-:Y:S01]  /*06b0*/  SHF.L.U64.HI R228, R40, 0x6, R41 ;  /* 0x0000000628e47819 */ /* 0x000fe20000010229 */
[----:B------:R-:W-:Y:S01]  /*06c0*/  IMAD.U32 R230, R230, 0x20, R19 ;  /* 0x00000020e6e67824 */ /* 0x000fe200078e0013 */
[----:B------:R-:W-:Y:S01]  /*06d0*/  LOP3.LUT R246, R246, 0x6, RZ, 0xc0, !PT ;  /* 0x00000006f6f67812 */ /* 0x000fe200078ec0ff */
[----:B------:R-:W-:Y:S01]  /*06e0*/  IMAD R19, R239, UR10, RZ ;  /* 0x0000000aef137c24 */ /* 0x000fe2000f8e02ff */
[----:B------:R-:W-:Y:S01]  /*06f0*/  ISETP.NE.AND P4, PT, R2, 0x1, PT ;  /* 0x000000010200780c */ /* 0x000fe20003f85270 */
[----:B-1----:R-:W-:-:S02]  /*0700*/  IMAD.MOV R8, RZ, RZ, -R25 ;  /* 0x000000ffff087224 */ /* 0x002fc400078e0a19 */
[----:B------:R-:W-:Y:S02]  /*0710*/  IMAD.MOV.U32 R24, RZ, RZ, RZ ;  /* 0x000000ffff187224 */ /* 0x000fe400078e00ff */
[----:B------:R-:W-:-:S04]  /*0720*/  IMAD R5, R8, R3, RZ ;  /* 0x0000000308057224 */ /* 0x000fc800078e02ff */
[----:B------:R-:W-:-:S04]  /*0730*/  IMAD.HI.U32 R5, R25, R5, R24 ;  /* 0x0000000519057227 */ /* 0x000fc800078e0018 */
[----:B------:R-:W-:Y:S01]  /*0740*/  IMAD.WIDE.U32 R24, R13, UR4, R236 ;  /* 0x000000040d187c25 */ /* 0x000fe2000f8e00ec */
[----:B------:R-:W-:-:S03]  /*0750*/  ULDC.64 UR4, c[0x0][0x258] ;  /* 0x0000960000047ab9 */ /* 0x000fc60000000a00 */
[----:B------:R-:W-:-:S04]  /*0760*/  IMAD.HI.U32 R5, R5, R4, RZ ;  /* 0x0000000405057227 */ /* 0x000fc800078e00ff */
[----:B------:R-:W-:Y:S02]  /*0770*/  IMAD.MOV R10, RZ, RZ, -R5 ;  /* 0x000000ffff0a7224 */ /* 0x000fe400078e0a05 */
[----:B------:R-:W-:Y:S01]  /*0780*/  IMAD.IADD R25, R25, 0x1, R7 ;  /* 0x0000000119197824 */ /* 0x000fe200078e0207 */
[----:B------:R-:W-:Y:S01]  /*0790*/  LEA.HI R7, R6, R29, RZ, 0x3 ;  /* 0x0000001d06077211 */ /* 0x000fe200078f18ff */
[----:B------:R-:W-:Y:S01]  /*07a0*/  IMAD R10, R3, R10, R4 ;  /* 0x0000000a030a7224 */ /* 0x000fe200078e0204 */
[----:B------:R-:W-:Y:S01]  /*07b0*/  LEA.HI R4, R27, R27, RZ, 0x1 ;  /* 0x0000001b1b047211 */ /* 0x000fe200078f08ff */
[----:B------:R-:W-:Y:S01]  /*07c0*/  IMAD R22, R22, UR4, RZ ;  /* 0x0000000416167c24 */ /* 0x000fe2000f8e02ff */
[C---:B------:R-:W-:Y:S01]  /*07d0*/  LOP3.LUT R6, R23.reuse, R0, RZ, 0x3c, !PT ;  /* 0x0000000017067212 */ /* 0x040fe200078e3cff */
[----:B------:R-:W-:Y:S01]  /*07e0*/  IMAD.WIDE.U32 R24, R23, UR4, R24 ;  /* 0x0000000417187c25 */ /* 0x000fe2000f8e0018 */
[----:B------:R-:W-:Y:S01]  /*07f0*/  ISETP.GT.U32.AND P2, PT, R3, R10, PT ;  /* 0x0000000a0300720c */ /* 0x000fe20003f44070 */
[----:B------:R-:W-:Y:S01]  /*0800*/  USHF.L.U32 UR4, UR10, 0x6, URZ ;  /* 0x000000060a047899 */ /* 0x000fe2000800063f */
[----:B------:R-:W-:Y:S01]  /*0810*/  LOP3.LUT R8, R4, 0x3fffffe, RZ, 0xc0, !PT ;  /* 0x03fffffe04087812 */ /* 0x000fe200078ec0ff */
[----:B------:R-:W-:Y:S01]  /*0820*/  IMAD R22, R23, UR5, R22 ;  /* 0x0000000517167c24 */ /* 0x000fe2000f8e0216 */
[----:B------:R-:W-:Y:S01]  /*0830*/  ISETP.GE.AND P1, PT, R6, RZ, PT ;  /* 0x000000ff0600720c */ /* 0x000fe20003f26270 */
[----:B------:R-:W-:Y:S01]  /*0840*/  IMAD R6, R12, UR6, RZ ;  /* 0x000000060c067c24 */ /* 0x000fe2000f8e02ff */
[----:B------:R-:W-:Y:S01]  /*0850*/  UMOV UR5, 0x400 ;  /* 0x0000040000057882 */ /* 0x000fe20000000000 */
[----:B------:R-:W-:Y:S01]  /*0860*/  IMAD.IADD R8, R27, 0x1, -R8 ;  /* 0x000000011b087824 */ /* 0x000fe200078e0a08 */
[----:B---3--:R-:W-:Y:S01]  /*0870*/  ULEA UR5, UR16, UR5, 0x18 ;  /* 0x0000000510057291 */ /* 0x008fe2000f8ec03f */
[----:B------:R-:W-:Y:S01]  /*0880*/  IMAD.WIDE.U32 R26, R17, R170, R236 ;  /* 0x000000aa111a7225 */ /* 0x000fe200078e00ec */
[----:B------:R-:W-:-:S03]  /*0890*/  SHF.R.S32.HI R4, RZ, 0x1, R4 ;  /* 0x00000001ff047819 */ /* 0x000fc60000011404 */
[----:B------:R-:W-:Y:S01]  /*08a0*/  @!P2 IMAD.IADD R10, R10, 0x1, -R3 ;  /* 0x000000010a0aa824 */ /* 0x000fe200078e0a03 */
[----:B------:R-:W-:Y:S01]  /*08b0*/  LEA R230, R230, UR5, 0x1 ;  /* 0x00000005e6e67c11 */ /* 0x000fe2000f8e08ff */
[----:B------:R-:W-:Y:S01]  /*08c0*/  @!P2 VIADD R5, R5, 0x1 ;  /* 0x000000010505a836 */ /* 0x000fe20000000000 */
[----:B------:R-:W-:Y:S01]  /*08d0*/  ISETP.NE.AND P2, PT, R0, RZ, PT ;  /* 0x000000ff0000720c */ /* 0x000fe20003f45270 */
[----:B------:R-:W-:Y:S01]  /*08e0*/  IMAD.IADD R23, R25, 0x1, R22 ;  /* 0x0000000119177824 */ /* 0x000fe200078e0216 */
[----:B------:R-:W-:Y:S01]  /*08f0*/  ISETP.GE.U32.AND P0, PT, R10, R3, PT ;  /* 0x000000030a00720c */ /* 0x000fe20003f06070 */
[----:B------:R-:W-:Y:S01]  /*0900*/  IMAD.IADD R21, R27, 0x1, R20 ;  /* 0x000000011b157824 */ /* 0x000fe200078e0214 */
[----:B------:R-:W-:Y:S01]  /*0910*/  SHF.R.S32.HI R3, RZ, 0x1, R14 ;  /* 0x00000001ff037819 */ /* 0x000fe2000001140e */
[----:B------:R-:W-:Y:S01]  /*0920*/  IMAD.MOV.U32 R22, RZ, RZ, R24 ;  /* 0x000000ffff167224 */ /* 0x000fe200078e0018 */
[----:B------:R-:W-:Y:S01]  /*0930*/  SHF.R.S32.HI R14, RZ, 0x1f, R14 ;  /* 0x0000001fff0e7819 */ /* 0x000fe2000001140e */
[----:B------:R-:W-:-:S02]  /*0940*/  IMAD.MOV.U32 R20, RZ, RZ, R26 ;  /* 0x000000ffff147224 */ /* 0x000fc400078e001a */
[----:B------:R-:W-:Y:S01]  /*0950*/  IMAD R10, R238, UR11, R19 ;  /* 0x0000000bee0a7c24 */ /* 0x000fe2000f8e0213 */
[----:B------:R-:W-:Y:S01]  /*0960*/  LEA.HI R14, R14, R3, RZ, 0x2 ;  /* 0x000000030e0e7211 */ /* 0x000fe200078f10ff */
[----:B------:R-:W-:Y:S01]  /*0970*/  IMAD.WIDE.U32 R22, R238, UR10, R22 ;  /* 0x0000000aee167c25 */ /* 0x000fe2000f8e0016 */
[----:B------:R-:W-:Y:S02]  /*0980*/  USHF.L.U64.HI UR10, UR10, 0x6, UR11 ;  /* 0x000000060a0a7899 */ /* 0x000fe4000801020b */
[----:B------:R-:W-:Y:S01]  /*0990*/  LOP3.LUT R14, R14, 0xfffffffc, RZ, 0xc0, !PT ;  /* 0xfffffffc0e0e7812 */ /* 0x000fe200078ec0ff */
[----:B------:R-:W-:Y:S01]  /*09a0*/  @P0 VIADD R5, R5, 0x1 ;  /* 0x0000000105050836 */ /* 0x000fe20000000000 */
[----:B------:R-:W-:Y:S01]  /*09b0*/  LEA R18, P0, R22, UR8, 0x1 ;  /* 0x0000000816127c11 */ /* 0x000fe2000f8008ff */
[C---:B------:R-:W-:Y:S02]  /*09c0*/  IMAD R6, R13.reuse, UR7, R6 ;  /* 0x000000070d067c24 */ /* 0x040fe4000f8e0206 */
[----:B------:R-:W-:Y:S01]  /*09d0*/  IMAD.WIDE.U32 R232, R13, UR6, R20 ;  /* 0x000000060de87c25 */ /* 0x000fe2000f8e0014 */
[----:B------:R-:W-:-:S03]  /*09e0*/  ULDC.64 UR6, c[0x0][0x260] ;  /* 0x0000980000067ab9 */ /* 0x000fc60000000a00 */
[----:B------:R-:W-:Y:S01]  /*09f0*/  @!P1 IMAD.MOV R5, RZ, RZ, -R5 ;  /* 0x000000ffff059224 */ /* 0x000fe200078e0a05 */
[----:B------:R-:W-:Y:S01]  /*0a00*/  @!P2 LOP3.LUT R5, RZ, R0, RZ, 0x33, !PT ;  /* 0x00000000ff05a212 */ /* 0x000fe200078e33ff */
[----:B------:R-:W-:Y:S02]  /*0a10*/  IMAD.IADD R10, R23, 0x1, R10 ;  /* 0x00000001170a7824 */ /* 0x000fe400078e020a */
[----:B------:R-:W-:Y:S01]  /*0a20*/  IMAD.IADD R233, R233, 0x1, R6 ;  /* 0x00000001e9e97824 */ /* 0x000fe200078e0206 */
[----:B------:R-:W-:Y:S01]  /*0a30*/  SHF.R.S32.HI R6, RZ, 0x1f, R5 ;  /* 0x0000001fff067819 */ /* 0x000fe20000011405 */
[----:B------:R-:W-:Y:S01]  /*0a40*/  IMAD.IADD R3, R3, 0x1, -R14 ;  /* 0x0000000103037824 */ /* 0x000fe200078e0a0e */
[----:B------:R-:W-:Y:S01]  /*0a50*/  LEA.HI.X R19, R22, UR9, R10, 0x1, P0 ;  /* 0x0000000916137c11 */ /* 0x000fe200080f0c0a */
[----:B------:R-:W-:Y:S01]  /*0a60*/  IMAD.WIDE.U32 R232, R5, UR6, R232 ;  /* 0x0000000605e87c25 */ /* 0x000fe2000f8e00e8 */
[----:B------:R-:W-:Y:S01]  /*0a70*/  IADD3 R26, P0, R18, UR4, RZ ;  /* 0x00000004121a7c10 */ /* 0x000fe2000ff1e0ff */
[----:B------:R-:W-:Y:S01]  /*0a80*/  ULDC.64 UR8, c[0x0][0x218] ;  /* 0x0000860000087ab9 */ /* 0x000fe20000000a00 */
[----:B------:R-:W-:Y:S01]  /*0a90*/  LOP3.LUT P1, RZ, R3, 0x2, RZ, 0xc0, !PT ;  /* 0x0000000203ff7812 */ /* 0x000fe2000782c0ff */
[----:B------:R-:W-:Y:S01]  /*0aa0*/  IMAD R0, R6, UR6, RZ ;  /* 0x0000000606007c24 */ /* 0x000fe2000f8e02ff */
[----:B------:R-:W-:Y:S01]  /*0ab0*/  @!PT LDS RZ, [RZ] ;  /* 0x00000000fffff984 */ /* 0x000fe20000000800 */
[----:B------:R-:W-:Y:S01]  /*0ac0*/  @!PT LDS RZ, [RZ] ;  /* 0x00000000fffff984 */ /* 0x000fe20000000800 */
[----:B------:R-:W-:Y:S01]  /*0ad0*/  @!PT LDS RZ, [RZ] ;  /* 0x00000000fffff984 */ /* 0x000fe20000000800 */
[----:B------:R-:W-:Y:S01]  /*0ae0*/  LDGSTS.E.BYPASS.LTC128B.128 [R230], desc[UR12][R18.64] ;  /* 0x0000000012e67fae */ /* 0x000fe2000b901d4c */
[----:B------:R-:W-:Y:S01]  /*0af0*/  IADD3.X R27, R19, UR10, RZ, P0, !PT ;  /* 0x0000000a131b7c10 */ /* 0x000fe200087fe4ff */
[----:B------:R-:W-:-:S02]  /*0b00*/  IMAD R10, R226, R164, RZ ;  /* 0x000000a4e20a7224 */ /* 0x000fc400078e02ff */
[----:B------:R-:W-:Y:S01]  /*0b10*/  IMAD R235, R5, UR7, R0 ;  /* 0x0000000705eb7c24 */ /* 0x000fe2000f8e0200 */
[----:B------:R-:W-:Y:S01]  /*0b20*/  LDGSTS.E.BYPASS.LTC128B.128 [R230+0x2000], desc[UR12][R18.64+0x40] ;  /* 0x0200004012e67fae */ /* 0x000fe2000b901d4c */
[----:B------:R-:W-:Y:S01]  /*0b30*/  SHF.R.S32.HI R0, RZ, 0x1f, R164 ;  /* 0x0000001fff007819 */ /* 0x000fe200000114a4 */
[----:B------:R-:W-:Y:S01]  /*0b40*/  IMAD.MOV.U32 R234, RZ, RZ, R232 ;  /* 0x000000ffffea7224 */ /* 0x000fe200078e00e8 */
[----:B------:R-:W-:Y:S01]  /*0b50*/  ULDC.64 UR6, c[0x0][0x238] ;  /* 0x00008e0000067ab9 */ /* 0x000fe20000000a00 */
[----:B------:R1:W-:Y:S01]  /*0b60*/  LDGSTS.E.BYPASS.LTC128B.128 [R230+0x4000], desc[UR12][R18.64+0x80] ;  /* 0x0400008012e67fae */ /* 0x0003e2000b901d4c */
[----:B------:R-:W-:Y:S02]  /*0b70*/  IMAD.IADD R235, R233, 0x1, R235 ;  /* 0x00000001e9eb7824 */ /* 0x000fe400078e02eb */
[----:B------:R-:W-:Y:S01]  /*0b80*/  IMAD R14, R15, R40, RZ ;  /* 0x000000280f0e7224 */ /* 0x000fe200078e02ff */
[----:B------:R-:W-:Y:S01]  /*0b90*/  LDGSTS.E.BYPASS.LTC128B.128 [R230+0x800], desc[UR12][R26.64] ;  /* 0x008000001ae67fae */ /* 0x000fe2000b901d4c */
[----:B------:R-:W-:-:S02]  /*0ba0*/  IMAD R10, R0, R227, R10 ;  /* 0x000000e3000a7224 */ /* 0x000fc400078e020a */
[----:B------:R-:W-:Y:S01]  /*0bb0*/  IMAD.WIDE.U32 R20, R164, R227, R234 ;  /* 0x000000e3a4147225 */ /* 0x000fe200078e00ea */
[----:B------:R-:W-:Y:S03]  /*0bc0*/  LDGSTS.E.BYPASS.LTC128B.128 [R230+0x2800], desc[UR12][R26.64+0x40] ;  /* 0x028000401ae67fae */ /* 0x000fe6000b901d4c */
[----:B------:R-:W-:Y:S01]  /*0bd0*/  IMAD R14, R17, R41, R14 ;  /* 0x00000029110e7224 */ /* 0x000fe200078e020e */
[----:B------:R-:W-:Y:S01]  /*0be0*/  LDGSTS.E.BYPASS.LTC128B.128 [R230+0x4800], desc[UR12][R26.64+0x80] ;  /* 0x048000801ae67fae */ /* 0x000fe2000b901d4c */
[----:B------:R-:W-:Y:S02]  /*0bf0*/  IMAD.IADD R10, R21, 0x1, R10 ;  /* 0x00000001150a7824 */ /* 0x000fe400078e020a */
[----:B------:R-:W-:-:S04]  /*0c00*/  IMAD.WIDE.U32 R16, R17, R40, R236 ;  /* 0x0000002811107225 */ /* 0x000fc800078e00ec */
[----:B------:R-:W-:Y:S02]  /*0c10*/  IMAD.IADD R15, R17, 0x1, R14 ;  /* 0x00000001110f7824 */ /* 0x000fe400078e020e */
[----:B------:R-:W-:Y:S02]  /*0c20*/  IMAD.MOV.U32 R14, RZ, RZ, R16 ;  /* 0x000000ffff0e7224 */ /* 0x000fe400078e0010 */
[----:B------:R-:W-:Y:S02]  /*0c30*/  IMAD.SHL.U32 R43, R7, 0x20, RZ ;  /* 0x00000020072b7824 */ /* 0x000fe400078e00ff */
[----:B------:R-:W-:Y:S01]  /*0c40*/  IMAD.WIDE.U32 R14, R13, UR6, R14 ;  /* 0x000000060d0e7c25 */ /* 0x000fe2000f8e000e */
[----:B-1----:R-:W-:-:S03]  /*0c50*/  IADD3 R18, P0, R26, UR4, RZ ;  /* 0x000000041a127c10 */ /* 0x002fc6000ff1e0ff */
[----:B------:R-:W-:Y:S01]  /*0c60*/  IMAD.SHL.U32 R7, R4, 0x40, RZ ;  /* 0x0000004004077824 */ /* 0x000fe200078e00ff */
[----:B------:R-:W-:Y:S01]  /*0c70*/  LOP3.LUT R43, R43, 0xffffff00, RZ, 0xc0, !PT ;  /* 0xffffff002b2b7812 */ /* 0x000fe200078ec0ff */
[----:B------:R-:W-:Y:S01]  /*0c80*/  IMAD.SHL.U32 R42, R3, 0x40, RZ ;  /* 0x00000040032a7824 */ /* 0x000fe200078e00ff */
[----:B------:R-:W-:Y:S02]  /*0c90*/  IADD3.X R19, R27, UR10, RZ, P0, !PT ;  /* 0x0000000a1b137c10 */ /* 0x000fe400087fe4ff */
[----:B------:R-:W-:Y:S01]  /*0ca0*/  IADD3 R22, P0, R18, UR4, RZ ;  /* 0x0000000412167c10 */ /* 0x000fe2000ff1e0ff */
[----:B------:R-:W-:Y:S01]  /*0cb0*/  UIADD3 UR4, UR5, 0x6000, URZ ;  /* 0x0000600005047890 */ /* 0x000fe2000fffe03f */
[----:B------:R-:W-:Y:S01]  /*0cc0*/  LOP3.LUT R42, R42, 0xc0, RZ, 0xc0, !PT ;  /* 0x000000c02a2a7812 */ /* 0x000fe200078ec0ff */
[----:B------:R-:W-:Y:S01]  /*0cd0*/  LDGSTS.E.BYPASS.LTC128B.128 [R230+0x1000], desc[UR12][R18.64] ;  /* 0x0100000012e67fae */ /* 0x000fe2000b901d4c */
[----:B------:R-:W-:Y:S02]  /*0ce0*/  IADD3.X R23, R19, UR10, RZ, P0, !PT ;  /* 0x0000000a13177c10 */ /* 0x000fe400087fe4ff */
[C---:B------:R-:W-:Y:S01]  /*0cf0*/  LEA R24, P0, R20.reuse, UR8, 0x1 ;  /* 0x0000000814187c11 */ /* 0x040fe2000f8008ff */
[----:B------:R-:W-:Y:S03]  /*0d00*/  LDGSTS.E.BYPASS.LTC128B.128 [R230+0x3000], desc[UR12][R18.64+0x40] ;  /* 0x0300004012e67fae */ /* 0x000fe6000b901d4c */
[----:B------:R-:W-:Y:S01]  /*0d10*/  LEA.HI.X R25, R20, UR9, R10, 0x1, P0 ;  /* 0x0000000914197c11 */ /* 0x000fe200080f0c0a */
[----:B------:R-:W-:Y:S01]  /*0d20*/  LDGSTS.E.BYPASS.LTC128B.128 [R230+0x5000], desc[UR12][R18.64+0x80] ;  /* 0x0500008012e67fae */ /* 0x000fe2000b901d4c */
[----:B------:R-:W-:Y:S01]  /*0d30*/  IADD3 R16, P0, R227, R24, RZ ;  /* 0x00000018e3107210 */ /* 0x000fe20007f1e0ff */
[----:B------:R-:W-:-:S02]  /*0d40*/  IMAD R10, R12, UR6, RZ ;  /* 0x000000060c0a7c24 */ /* 0x000fc4000f8e02ff */
[----:B------:R-:W-:Y:S01]  /*0d50*/  LDGSTS.E.BYPASS.LTC128B.128 [R230+0x1800], desc[UR12][R22.64] ;  /* 0x0180000016e67fae */ /* 0x000fe2000b901d4c */
[----:B------:R-:W-:Y:S02]  /*0d60*/  IMAD R12, R228, R164, RZ ;  /* 0x000000a4e40c7224 */ /* 0x000fe400078e02ff */
[----:B------:R-:W-:Y:S01]  /*0d70*/  IMAD.X R17, R226, 0x1, R25, P0 ;  /* 0x00000001e2117824 */ /* 0x000fe200000e0619 */
[----:B------:R-:W-:Y:S01]  /*0d80*/  LDGSTS.E.BYPASS.LTC128B.128 [R230+0x3800], desc[UR12][R22.64+0x40] ;  /* 0x0380004016e67fae */ /* 0x000fe2000b901d4c */
[----:B------:R-:W-:Y:S01]  /*0d90*/  IMAD R10, R13, UR7, R10 ;  /* 0x000000070d0a7c24 */ /* 0x000fe2000f8e020a */
[----:B------:R-:W-:Y:S01]  /*0da0*/  ULDC.64 UR6, c[0x0][0x268] ;  /* 0x00009a0000067ab9 */ /* 0x000fe20000000a00 */
[----:B------:R-:W-:Y:S01]  /*0db0*/  IMAD R0, R0, R229, R12 ;  /* 0x000000e500007224 */ /* 0x000fe200078e020c */
[----:B------:R1:W-:Y:S01]  /*0dc0*/  LDGSTS.E.BYPASS.LTC128B.128 [R230+0x5800], desc[UR12][R22.64+0x80] ;  /* 0x0580008016e67fae */ /* 0x0003e2000b901d4c */
[----:B------:R-:W-:Y:S02]  /*0dd0*/  IMAD.IADD R15, R15, 0x1, R10 ;  /* 0x000000010f0f7824 */ /* 0x000fe400078e020a */
[----:B------:R-:W-:Y:S01]  /*0de0*/  IMAD R6, R6, UR6, RZ ;  /* 0x0000000606067c24 */ /* 0x000fe2000f8e02ff */
[----:B------:R-:W-:Y:S01]  /*0df0*/  LDGSTS.E.BYPASS.LTC128B.128 [R230+0x6000], desc[UR12][R24.64] ;  /* 0x0600000018e67fae */ /* 0x000fe2000b901d4c */
[----:B------:R-:W-:-:S03]  /*0e00*/  IMAD.WIDE.U32 R30, R5, UR6, R14 ;  /* 0x00000006051e7c25 */ /* 0x000fc6000f8e000e */
[----:B------:R-:W-:Y:S01]  /*0e10*/  LDGSTS.E.BYPASS.LTC128B.128 [R230+0x7000], desc[UR12][R24.64+0x40] ;  /* 0x0700004018e67fae */ /* 0x000fe2000b901d4c */
[----:B------:R-:W-:Y:S01]  /*0e20*/  IMAD R6, R5, UR7, R6 ;  /* 0x0000000705067c24 */ /* 0x000fe2000f8e0206 */
[----:B------:R-:W-:Y:S01]  /*0e30*/  ULDC.64 UR6, c[0x0][0x220] ;  /* 0x0000880000067ab9 */ /* 0x000fe20000000a00 */
[----:B------:R-:W-:Y:S01]  /*0e40*/  IMAD.MOV.U32 R216, RZ, RZ, R30 ;  /* 0x000000ffffd87224 */ /* 0x000fe200078e001e */
[----:B------:R-:W-:Y:S01]  /*0e50*/  LDGSTS.E.BYPASS.LTC128B.128 [R230+0x8000], desc[UR12][R24.64+0x80] ;  /* 0x0800008018e67fae */ /* 0x000fe2000b901d4c */
[----:B------:R-:W-:Y:S01]  /*0e60*/  IMAD.IADD R217, R31, 0x1, R6 ;  /* 0x000000011fd97824 */ /* 0x000fe200078e0206 */
[----:B------:R-:W-:Y:S01]  /*0e70*/  LOP3.LUT R6, R7, 0xc0, RZ, 0xc0, !PT ;  /* 0x000000c007067812 */ /* 0x000fe200078ec0ff */
[C---:B------:R-:W-:Y:S01]  /*0e80*/  IMAD R5, R9.reuse, 0x8, R8 ;  /* 0x0000000809057824 */ /* 0x040fe200078e0208 */
[----:B------:R-:W-:Y:S01]  /*0e90*/  LDGSTS.E.BYPASS.LTC128B.128 [R230+0x6800], desc[UR12][R16.64] ;  /* 0x0680000010e67fae */ /* 0x000fe2000b901d4c */
[----:B------:R-:W-:Y:S01]  /*0ea0*/  IMAD.SHL.U32 R9, R9, 0x8, RZ ;  /* 0x0000000809097824 */ /* 0x000fe200078e00ff */
[----:B------:R-:W-:Y:S01]  /*0eb0*/  LOP3.LUT R11, R6, 0x8, R11, 0xf8, !PT ;  /* 0x00000008060b7812 */ /* 0x000fe200078ef80b */
[----:B------:R-:W-:Y:S01]  /*0ec0*/  IMAD.WIDE.U32 R12, R164, R229, R216 ;  /* 0x000000e5a40c7225 */ /* 0x000fe200078e00d8 */
[----:B------:R-:W-:Y:S01]  /*0ed0*/  LDGSTS.E.BYPASS.LTC128B.128 [R230+0x7800], desc[UR12][R16.64+0x40] ;  /* 0x0780004010e67fae */ /* 0x000fe2000b901d4c */
[----:B------:R-:W-:-:S02]  /*0ee0*/  SHF.R.U32.HI R6, RZ, 0x3, R6 ;  /* 0x00000003ff067819 */ /* 0x000fc40000011606 */
[----:B------:R-:W-:Y:S01]  /*0ef0*/  LOP3.LUT R9, R42, 0x8, R9, 0xf8, !PT ;  /* 0x000000082a097812 */ /* 0x000fe200078ef809 */
[----:B------:R2:W-:Y:S01]  /*0f00*/  LDGSTS.E.BYPASS.LTC128B.128 [R230+0x8800], desc[UR12][R16.64+0x80] ;  /* 0x0880008010e67fae */ /* 0x0005e2000b901d4c */
[----:B------:R-:W-:Y:S01]  /*0f10*/  SHF.R.U32.HI R42, RZ, 0x3, R42 ;  /* 0x00000003ff2a7819 */ /* 0x000fe2000001162a */
[----:B------:R-:W-:Y:S01]  /*0f20*/  IMAD.IADD R0, R13, 0x1, R0 ;  /* 0x000000010d007824 */ /* 0x000fe200078e0200 */
[----:B------:R-:W-:Y:S01]  /*0f30*/  LEA R8, P0, R12, UR6, 0x1 ;  /* 0x000000060c087c11 */ /* 0x000fe2000f8008ff */
[----:B------:R-:W0:Y:S01]  /*0f40*/  LDGDEPBAR ;  /* 0x00000000000079af */ /* 0x000e220000000000 */
[C---:B------:R-:W-:Y:S01]  /*0f50*/  IMAD R7, R132.reuse, 0x200, R43 ;  /* 0x0000020084077824 */ /* 0x040fe200078e022b */
[----:B------:R-:W-:Y:S01]  /*0f60*/  LOP3.LUT R6, R11, R6, RZ, 0x3c, !PT ;  /* 0x000000060b067212 */ /* 0x000fe200078e3cff */
[----:B------:R-:W-:Y:S01]  /*0f70*/  IMAD R132, R132, 0x10, R133 ;  /* 0x0000001084847824 */ /* 0x000fe200078e0285 */
[----:B------:R-:W-:Y:S01]  /*0f80*/  LOP3.LUT R42, R9, R42, RZ, 0x3c, !PT ;  /* 0x0000002a092a7212 */ /* 0x000fe200078e3cff */
[----:B------:R-:W-:Y:S01]  /*0f90*/  IMAD R7, R128, 0x20, R7 ;  /* 0x0000002080077824 */ /* 0x000fe200078e0207 */
[----:B------:R-:W-:Y:S01]  /*0fa0*/  LEA.HI.X R9, R12, UR7, R0, 0x1, P0 ;  /* 0x000000070c097c11 */ /* 0x000fe200080f0c00 */
[----:B------:R-:W-:Y:S01]  /*0fb0*/  IMAD.U32 R0, R5, 0x20, R6 ;  /* 0x0000002005007824 */ /* 0x000fe200078e0006 */
[----:B------:R-:W-:Y:S01]  /*0fc0*/  IADD3 R10, P0, R229, R8, RZ ;  /* 0x00000008e50a7210 */ /* 0x000fe20007f1e0ff */
[----:B------:R-:W-:Y:S01]  /*0fd0*/  IMAD.IADD R225, R42, 0x1, R7 ;  /* 0x000000012ae17824 */ /* 0x000fe200078e0207 */
[----:B------:R-:W-:Y:S02]  /*0fe0*/  STL.64 [R1], R30 ;  /* 0x0000001e01007387 */ /* 0x000fe40000100a00 */
[----:B------:R-:W-:Y:S01]  /*0ff0*/  LEA R134, R0, UR5, 0x1 ;  /* 0x0000000500867c11 */ /* 0x000fe2000f8e08ff */
[----:B------:R-:W-:Y:S01]  /*1000*/  IMAD.X R11, R228, 0x1, R9, P0 ;  /* 0x00000001e40b7824 */ /* 0x000fe200000e0609 */
[----:B------:R-:W-:Y:S01]  /*1010*/  LEA R225, R225, UR5, 0x1 ;  /* 0x00000005e1e17c11 */ /* 0x000fe2000f8e08ff */
[----:B------:R-:W-:Y:S01]  /*1020*/  STL.64 [R1+0x8], R216 ;  /* 0x000008d801007387 */ /* 0x000fe20000100a00 */
[----:B------:R-:W-:Y:S01]  /*1030*/  LOP3.LUT P0, RZ, R4, 0x2, RZ, 0xc0, !PT ;  /* 0x0000000204ff7812 */ /* 0x000fe2000780c0ff */
[----:B------:R-:W-:Y:S01]  /*1040*/  IMAD.MOV.U32 R4, RZ, RZ, 0x20 ;  /* 0x00000020ff047424 */ /* 0x000fe200078e00ff */
[----:B------:R-:W-:-:S04]  /*1050*/  LEA R224, R0, UR4, 0x1 ;  /* 0x0000000400e07c11 */ /* 0x000fc8000f8e08ff */
[----:B------:R-:W-:Y:S01]  /*1060*/  SEL R3, R4, 0xffffffe0, !P0 ;  /* 0xffffffe004037807 */ /* 0x000fe20004000000 */
[----:B------:R-:W-:-:S04]  /*1070*/  DEPBAR.LE SB0, 0x0 ;  /* 0x000080000000791a */ /* 0x000fc80000000000 */
[----:B------:R-:W-:Y:S01]  /*1080*/  BAR.SYNC.DEFER_BLOCKING 0x0 ;  /* 0x0000000000007b1d */ /* 0x000fe20000010000 */
[----:B------:R-:W-:Y:S01]  /*1090*/  SEL R0, R4, 0xffffffe0, !P1 ;  /* 0xffffffe004007807 */ /* 0x000fe20004800000 */
[----:B------:R-:W-:Y:S01]  /*10a0*/  IMAD.IADD R222, R224, 0x1, R3 ;  /* 0x00000001e0de7824 */ /* 0x000fe200078e0203 */
[----:B------:R-:W-:-:S03]  /*10b0*/  LOP3.LUT R3, R131, 0xffffffe0, RZ, 0xc0, !PT ;  /* 0xffffffe083037812 */ /* 0x000fc600078ec0ff */
[----:B------:R-:W-:Y:S02]  /*10c0*/  IMAD.IADD R223, R225, 0x1, R0 ;  /* 0x00000001e1df7824 */ /* 0x000fe400078e0200 */
[----:B------:R-:W-:Y:S01]  /*10d0*/  IMAD.IADD R3, R130, 0x1, -R3 ;  /* 0x0000000182037824 */ /* 0x000fe200078e0a03 */
[----:B------:R-:W-:Y:S01]  /*10e0*/  @!PT LDS RZ, [RZ] ;  /* 0x00000000fffff984 */ /* 0x000fe20000000800 */
[----:B------:R-:W-:Y:S01]  /*10f0*/  @!PT LDS RZ, [RZ] ;  /* 0x00000000fffff984 */ /* 0x000fe20000000800 */
[----:B------:R-:W-:Y:S01]  /*1100*/  @!PT LDS RZ, [RZ] ;  /* 0x00000000fffff984 */ /* 0x000fe20000000800 */
[----:B------:R-:W-:Y:S04]  /*1110*/  LDGSTS.E.BYPASS.LTC128B.128 [R230+0x9000], desc[UR12][R8.64] ;  /* 0x0900000008e67fae */ /* 0x000fe8000b901d4c */
[----:B------:R-:W-:Y:S04]  /*1120*/  LDGSTS.E.BYPASS.LTC128B.128 [R230+0xa000], desc[UR12][R8.64+0x40] ;  /* 0x0a00004008e67fae */ /* 0x000fe8000b901d4c */
[----:B------:R-:W-:Y:S04]  /*1130*/  LDGSTS.E.BYPASS.LTC128B.128 [R230+0xb000], desc[UR12][R8.64+0x80] ;  /* 0x0b00008008e67fae */ /* 0x000fe8000b901d4c */
[----:B------:R-:W-:Y:S04]  /*1140*/  LDGSTS.E.BYPASS.LTC128B.128 [R230+0x9800], desc[UR12][R10.64] ;  /* 0x098000000ae67fae */ /* 0x000fe8000b901d4c */
[----:B------:R-:W-:Y:S04]  /*1150*/  LDGSTS.E.BYPASS.LTC128B.128 [R230+0xa800], desc[UR12][R10.64+0x40] ;  /* 0x0a8000400ae67fae */ /* 0x000fe8000b901d4c */
[----:B------:R3:W-:Y:S04]  /*1160*/  LDGSTS.E.BYPASS.LTC128B.128 [R230+0xb800], desc[UR12][R10.64+0x80] ;  /* 0x0b8000800ae67fae */ /* 0x0007e8000b901d4c */
[----:B------:R-:W-:Y:S04]  /*1170*/  LDSM.16.M88.4 R112, [R225] ;  /* 0x00000000e170783b */ /* 0x000fe80000000200 */
[----:B------:R-:W4:Y:S04]  /*1180*/  LDSM.16.M88.4 R72, [R134+0x6000] ;  /* 0x006000008648783b */ /* 0x000f280000000200 */
[----:B------:R-:W5:Y:S04]  /*1190*/  LDSM.16.M88.4 R28, [R225+0x1000] ;  /* 0x00100000e11c783b */ /* 0x000f680000000200 */
[----:B------:R-:W5:Y:S04]  /*11a0*/  LDSM.16.M88.4 R56, [R134+0x6400] ;  /* 0x006400008638783b */ /* 0x000f680000000200 */
[----:B------:R-:W5:Y:S04]  /*11b0*/  LDSM.16.M88.4 R36, [R134+0x6800] ;  /* 0x006800008624783b */ /* 0x000f680000000200 */
[----:B-1----:R-:W1:Y:S04]  /*11c0*/  LDSM.16.M88.4 R20, [R134+0x6c00] ;  /* 0x006c00008614783b */ /* 0x002e680000000200 */
[----:B------:R-:W-:Y:S04]  /*11d0*/  LDSM.16.M88.4 R12, [R222] ;  /* 0x00000000de0c783b */ /* 0x000fe80000000200 */
[----:B--2---:R-:W2:Y:S04]  /*11e0*/  LDSM.16.M88.4 R16, [R223+0x1000] ;  /* 0x00100000df10783b */ /* 0x004ea80000000200 */
[----:B------:R-:W2:Y:S04]  /*11f0*/  LDSM.16.M88.4 R4, [R223] ;  /* 0x00000000df04783b */ /* 0x000ea80000000200 */
[----:B------:R-:W2:Y:S04]  /*1200*/  LDSM.16.M88.4 R108, [R222+0x400] ;  /* 0x00040000de6c783b */ /* 0x000ea80000000200 */
[----:B------:R-:W2:Y:S04]  /*1210*/  LDSM.16.M88.4 R104, [R222+0x800] ;  /* 0x00080000de68783b */ /* 0x000ea80000000200 */
[----:B---3--:R-:W3:Y:S01]  /*1220*/  LDSM.16.M88.4 R8, [R222+0xc00] ;  /* 0x000c0000de08783b */ /* 0x008ee20000000200 */
[-C--:B----4-:R-:W-:Y:S03]  /*1230*/  HMMA.16816.F32.BF16 R84, R112, R72.reuse, RZ ;  /* 0x000000487054723c */ /* 0x090fe600000418ff */
[----:B------:R-:W-:Y:S03]  /*1240*/  LDSM.16.M88.4 R100, [R225+0x3000] ;  /* 0x00300000e164783b */ /* 0x000fe60000000200 */
[C---:B-----5:R-:W-:Y:S01]  /*1250*/  HMMA.16816.F32.BF16 R80, R28.reuse, R72, RZ ;  /* 0x000000481c50723c */ /* 0x060fe200000418ff */
[----:B------:R-:W4:Y:S04]  /*1260*/  LDSM.16.M88.4 R96, [R134+0x7000] ;  /* 0x007000008660783b */ /* 0x000f280000000200 */
[----:B------:R-:W-:Y:S01]  /*1270*/  LDSM.16.M88.4 R92, [R134+0x7400] ;  /* 0x00740000865c783b */ /* 0x000fe20000000200 */
[C---:B------:R-:W-:Y:S03]  /*1280*/  HMMA.16816.F32.BF16 R76, R28.reuse, R74, RZ ;  /* 0x0000004a1c4c723c */ /* 0x040fe600000418ff */
[----:B------:R-:W-:Y:S03]  /*1290*/  LDSM.16.M88.4 R88, [R134+0x7800] ;  /* 0x007800008658783b */ /* 0x000fe60000000200 */
[C---:B------:R-:W-:Y:S01]  /*12a0*/  HMMA.16816.F32.BF16 R64, R28.reuse, R56, RZ ;  /* 0x000000381c40723c */ /* 0x040fe200000418ff */
[----:B------:R-:W-:Y:S04]  /*12b0*/  LDSM.16.M88.4 R24, [R134+0x7c00] ;  /* 0x007c00008618783b */ /* 0x000fe80000000200 */
[----:B------:R-:W-:Y:S01]  /*12c0*/  LDSM.16.M88.4 R124, [R223+0x2000] ;  /* 0x00200000df7c783b */ /* 0x000fe20000000200 */
[C---:B------:R-:W-:Y:S03]  /*12d0*/  HMMA.16816.F32.BF16 R48, R28.reuse, R36, RZ ;  /* 0x000000241c30723c */ /* 0x040fe600000418ff */
[----:B------:R-:W-:Y:S03]  /*12e0*/  LDSM.16.M88.4 R120, [R222+0x1c00] ;  /* 0x001c0000de78783b */ /* 0x000fe60000000200 */
[C---:B------:R-:W-:Y:S01]  /*12f0*/  HMMA.16816.F32.BF16 R60, R28.reuse, R58, RZ ;  /* 0x0000003a1c3c723c */ /* 0x040fe200000418ff */
[----:B------:R-:W0:Y:S05]  /*1300*/  LDGDEPBAR ;  /* 0x00000000000079af */ /* 0x000e2a0000000000 */
[----:B------:R-:W-:Y:S06]  /*1310*/  HMMA.16816.F32.BF16 R44, R28, R38, RZ ;  /* 0x000000261c2c723c */ /* 0x000fec00000418ff */
[C---:B------:R-:W-:Y:S06]  /*1320*/  HMMA.16816.F32.BF16 R68, R112.reuse, R56, RZ ;  /* 0x000000387044723c */ /* 0x040fec00000418ff */
[C---:B------:R-:W-:Y:S06]  /*1330*/  HMMA.16816.F32.BF16 R52, R112.reuse, R36, RZ ;  /* 0x000000247034723c */ /* 0x040fec00000418ff */
[----:B------:R-:W-:Y:S06]  /*1340*/  HMMA.16816.F32.BF16 R72, R112, R74, RZ ;  /* 0x0000004a7048723c */ /* 0x000fec00000418ff */
[----:B-1----:R-:W-:Y:S06]  /*1350*/  HMMA.16816.F32.BF16 R32, R28, R20, RZ ;  /* 0x000000141c20723c */ /* 0x002fec00000418ff */
[C---:B------:R-:W-:Y:S06]  /*1360*/  HMMA.16816.F32.BF16 R56, R112.reuse, R58, RZ ;  /* 0x0000003a7038723c */ /* 0x040fec00000418ff */
[C---:B------:R-:W-:Y:S06]  /*1370*/  HMMA.16816.F32.BF16 R36, R112.reuse, R38, RZ ;  /* 0x000000267024723c */ /* 0x040fec00000418ff */
[----:B------:R-:W-:Y:S06]  /*1380*/  HMMA.16816.F32.BF16 R116, R112, R20, RZ ;  /* 0x000000147074723c */ /* 0x000fec00000418ff */
[-C--:B------:R-:W-:Y:S06]  /*1390*/  HMMA.16816.F32.BF16 R28, R28, R22.reuse, RZ ;  /* 0x000000161c1c723c */ /* 0x080fec00000418ff */
[----:B------:R-:W-:Y:S01]  /*13a0*/  HMMA.16816.F32.BF16 R112, R112, R22, RZ ;  /* 0x000000167070723c */ /* 0x000fe200000418ff */
[----:B------:R-:W1:Y:S05]  /*13b0*/  LDSM.16.M88.4 R20, [R225+0x2000] ;  /* 0x00200000e114783b */ /* 0x000e6a0000000200 */
[-C--:B--2---:R-:W-:Y:S06]  /*13c0*/  HMMA.16816.F32.BF16 R80, R16, R12.reuse, R80 ;  /* 0x0000000c1050723c */ /* 0x084fec0000041850 */
[----:B------:R-:W-:Y:S06]  /*13d0*/  HMMA.16816.F32.BF16 R84, R4, R12, R84 ;  /* 0x0000000c0454723c */ /* 0x000fec0000041854 */
[C---:B------:R-:W-:Y:S06]  /*13e0*/  HMMA.16816.F32.BF16 R64, R16.reuse, R108, R64 ;  /* 0x0000006c1040723c */ /* 0x040fec0000041840 */
[C---:B------:R-:W-:Y:S06]  /*13f0*/  HMMA.16816.F32.BF16 R48, R16.reuse, R104, R48 ;  /* 0x000000681030723c */ /* 0x040fec0000041830 */
[C---:B---3--:R-:W-:Y:S06]  /*1400*/  HMMA.16816.F32.BF16 R32, R16.reuse, R8, R32 ;  /* 0x000000081020723c */ /* 0x048fec0000041820 */
[C---:B------:R-:W-:Y:S06]  /*1410*/  HMMA.16816.F32.BF16 R76, R16.reuse, R14, R76 ;  /* 0x0000000e104c723c */ /* 0x040fec000004184c */
[C---:B------:R-:W-:Y:S06]  /*1420*/  HMMA.16816.F32.BF16 R60, R16.reuse, R110, R60 ;  /* 0x0000006e103c723c */ /* 0x040fec000004183c */
[C---:B------:R-:W-:Y:S06]  /*1430*/  HMMA.16816.F32.BF16 R44, R16.reuse, R106, R44 ;  /* 0x0000006a102c723c */ /* 0x040fec000004182c */
[----:B------:R-:W-:Y:S01]  /*1440*/  HMMA.16816.F32.BF16 R28, R16, R10, R28 ;  /* 0x0000000a101c723c */ /* 0x000fe2000004181c */
[----:B------:R-:W-:Y:S05]  /*1450*/  LDSM.16.M88.4 R16, [R223+0x3000] ;  /* 0x00300000df10783b */ /* 0x000fea0000000200 */
[C---:B------:R-:W-:Y:S06]  /*1460*/  HMMA.16816.F32.BF16 R52, R4.reuse, R104, R52 ;  /* 0x000000680434723c */ /* 0x040fec0000041834 */
[C---:B------:R-:W-:Y:S01]  /*1470*/  HMMA.16816.F32.BF16 R72, R4.reuse, R14, R72 ;  /* 0x0000000e0448723c */ /* 0x040fe20000041848 */
[----:B------:R-:W2:Y:S05]  /*1480*/  LDSM.16.M88.4 R12, [R222+0x1000] ;  /* 0x00100000de0c783b */ /* 0x000eaa0000000200 */
[C---:B------:R-:W-:Y:S01]  /*1490*/  HMMA.16816.F32.BF16 R36, R4.reuse, R106, R36 ;  /* 0x0000006a0424723c */ /* 0x040fe20000041824 */
[----:B------:R-:W-:Y:S05]  /*14a0*/  LDSM.16.M88.4 R104, [R225+0x5000] ;  /* 0x00500000e168783b */ /* 0x000fea0000000200 */
[C---:B------:R-:W-:Y:S06]  /*14b0*/  HMMA.16816.F32.BF16 R68, R4.reuse, R108, R68 ;  /* 0x0000006c0444723c */ /* 0x040fec0000041844 */
[C---:B------:R-:W-:Y:S06]  /*14c0*/  HMMA.16816.F32.BF16 R116, R4.reuse, R8, R116 ;  /* 0x000000080474723c */ /* 0x040fec0000041874 */
[C---:B------:R-:W-:Y:S01]  /*14d0*/  HMMA.16816.F32.BF16 R56, R4.reuse, R110, R56 ;  /* 0x0000006e0438723c */ /* 0x040fe20000041838 */
[----:B------:R-:W-:Y:S05]  /*14e0*/  LDSM.16.M88.4 R108, [R225+0x4000] ;  /* 0x00400000e16c783b */ /* 0x000fea0000000200 */
[----:B------:R-:W-:Y:S01]  /*14f0*/  HMMA.16816.F32.BF16 R112, R4, R10, R112 ;  /* 0x0000000a0470723c */ /* 0x000fe20000041870 */
[----:B------:R-:W3:Y:S04]  /*1500*/  LDSM.16.M88.4 R4, [R222+0x1800] ;  /* 0x00180000de04783b */ /* 0x000ee80000000200 */
[----:B------:R-:W-:Y:S01]  /*1510*/  LDSM.16.M88.4 R8, [R222+0x1400] ;  /* 0x00140000de08783b */ /* 0x000fe20000000200 */
[-C--:B----4-:R-:W-:Y:S06]  /*1520*/  HMMA.16816.F32.BF16 R80, R100, R96.reuse, R80 ;  /* 0x000000606450723c */ /* 0x090fec0000041850 */
[----:B-1----:R-:W-:Y:S06]  /*1530*/  HMMA.16816.F32.BF16 R84, R20, R96, R84 ;  /* 0x000000601454723c */ /* 0x002fec0000041854 */
[C---:B------:R-:W-:Y:S06]  /*1540*/  HMMA.16816.F32.BF16 R64, R100.reuse, R92, R64 ;  /* 0x0000005c6440723c */ /* 0x040fec0000041840 */
[C---:B------:R-:W-:Y:S06]  /*1550*/  HMMA.16816.F32.BF16 R48, R100.reuse, R88, R48 ;  /* 0x000000586430723c */ /* 0x040fec0000041830 */
[C---:B------:R-:W-:Y:S06]  /*1560*/  HMMA.16816.F32.BF16 R32, R100.reuse, R24, R32 ;  /* 0x000000186420723c */ /* 0x040fec0000041820 */
[C---:B------:R-:W-:Y:S06]  /*1570*/  HMMA.16816.F32.BF16 R76, R100.reuse, R98, R76 ;  /* 0x00000062644c723c */ /* 0x040fec000004184c */
[C---:B------:R-:W-:Y:S06]  /*1580*/  HMMA.16816.F32.BF16 R60, R100.reuse, R94, R60 ;  /* 0x0000005e643c723c */ /* 0x040fec000004183c */
[C---:B------:R-:W-:Y:S06]  /*1590*/  HMMA.16816.F32.BF16 R44, R100.reuse, R90, R44 ;  /* 0x0000005a642c723c */ /* 0x040fec000004182c */
[----:B------:R-:W-:Y:S01]  /*15a0*/  HMMA.16816.F32.BF16 R28, R100, R26, R28 ;  /* 0x0000001a641c723c */ /* 0x000fe2000004181c */
[----:B------:R-:W1:Y:S05]  /*15b0*/  LDSM.16.M88.4 R100, [R134+0x8000] ;  /* 0x008000008664783b */ /* 0x000e6a0000000200 */
[C---:B------:R-:W-:Y:S06]  /*15c0*/  HMMA.16816.F32.BF16 R52, R20.reuse, R88, R52 ;  /* 0x000000581434723c */ /* 0x040fec0000041834 */
[----:B------:R-:W-:Y:S01]  /*15d0*/  HMMA.16816.F32.BF16 R36, R20, R90, R36 ;  /* 0x0000005a1424723c */ /* 0x000fe20000041824 */
[----:B------:R-:W-:Y:S05]  /*15e0*/  LDSM.16.M88.4 R88, [R134+0x8c00] ;  /* 0x008c00008658783b */ /* 0x000fea0000000200 */
[-C--:B--2---:R-:W-:Y:S06]  /*15f0*/  HMMA.16816.F32.BF16 R80, R16, R12.reuse, R80 ;  /* 0x0000000c1050723c */ /* 0x084fec0000041850 */
[----:B------:R-:W-:Y:S06]  /*1600*/  HMMA.16816.F32.BF16 R84, R124, R12, R84 ;  /* 0x0000000c7c54723c */ /* 0x000fec0000041854 */
[C---:B------:R-:W-:Y:S01]  /*1610*/  HMMA.16816.F32.BF16 R72, R20.reuse, R98, R72 ;  /* 0x000000621448723c */ /* 0x040fe20000041848 */
[----:B------:R-:W-:Y:S05]  /*1620*/  LDSM.16.M88.4 R96, [R134+0x8400] ;  /* 0x008400008660783b */ /* 0x000fea0000000200 */
[C---:B------:R-:W-:Y:S06]  /*1630*/  HMMA.16816.F32.BF16 R68, R20.reuse, R92, R68 ;  /* 0x0000005c1444723c */ /* 0x040fec0000041844 */
[C---:B------:R-:W-:Y:S01]  /*1640*/  HMMA.16816.F32.BF16 R56, R20.reuse, R94, R56 ;  /* 0x0000005e1438723c */ /* 0x040fe20000041838 */
[----:B------:R-:W2:Y:S05]  /*1650*/  LDSM.16.M88.4 R92, [R134+0x8800] ;  /* 0x00880000865c783b */ /* 0x000eaa0000000200 */
[C---:B------:R-:W-:Y:S06]  /*1660*/  HMMA.16816.F32.BF16 R116, R20.reuse, R24, R116 ;  /* 0x000000181474723c */ /* 0x040fec0000041874 */
[----:B------:R-:W-:Y:S01]  /*1670*/  HMMA.16816.F32.BF16 R112, R20, R26, R112 ;  /* 0x0000001a1470723c */ /* 0x000fe20000041870 */
[----:B------:R-:W-:Y:S04]  /*1680*/  LDSM.16.M88.4 R24, [R223+0x5000] ;  /* 0x00500000df18783b */ /* 0x000fe80000000200 */
[----:B------:R-:W4:Y:S01]  /*1690*/  LDSM.16.M88.4 R20, [R222+0x2000] ;  /* 0x00200000de14783b */ /* 0x000f220000000200 */
[C---:B---3--:R-:W-:Y:S06]  /*16a0*/  HMMA.16816.F32.BF16 R48, R16.reuse, R4, R48 ;  /* 0x000000041030723c */ /* 0x048fec0000041830 */
[----:B------:R-:W-:Y:S06]  /*16b0*/  HMMA.16816.F32.BF16 R44, R16, R6, R44 ;  /* 0x00000006102c723c */ /* 0x000fec000004182c */
[C---:B------:R-:W-:Y:S06]  /*16c0*/  HMMA.16816.F32.BF16 R52, R124.reuse, R4, R52 ;  /* 0x000000047c34723c */ /* 0x040fec0000041834 */
[----:B------:R-:W-:Y:S01]  /*16d0*/  HMMA.16816.F32.BF16 R36, R124, R6, R36 ;  /* 0x000000067c24723c */ /* 0x000fe20000041824 */
[----:B------:R-:W3:Y:S05]  /*16e0*/  LDSM.16.M88.4 R4, [R223+0x4000] ;  /* 0x00400000df04783b */ /* 0x000eea0000000200 */
[----:B------:R-:W-:Y:S06]  /*16f0*/  HMMA.16816.F32.BF16 R76, R16, R14, R76 ;  /* 0x0000000e104c723c */ /* 0x000fec000004184c */
[-C--:B-1----:R-:W-:Y:S06]  /*1700*/  HMMA.16816.F32.BF16 R80, R104, R100.reuse, R80 ;  /* 0x000000646850723c */ /* 0x082fec0000041850 */
[----:B------:R-:W-:Y:S06]  /*1710*/  HMMA.16816.F32.BF16 R84, R108, R100, R84 ;  /* 0x000000646c54723c */ /* 0x000fec0000041854 */
[C---:B------:R-:W-:Y:S06]  /*1720*/  HMMA.16816.F32.BF16 R64, R16.reuse, R8, R64 ;  /* 0x000000081040723c */ /* 0x040fec0000041840 */
[C---:B------:R-:W-:Y:S06]  /*1730*/  HMMA.16816.F32.BF16 R60, R16.reuse, R10, R60 ;  /* 0x0000000a103c723c */ /* 0x040fec000004183c */
[C---:B------:R-:W-:Y:S06]  /*1740*/  HMMA.16816.F32.BF16 R32, R16.reuse, R120, R32 ;  /* 0x000000781020723c */ /* 0x040fec0000041820 */
[----:B------:R-:W-:Y:S01]  /*1750*/  HMMA.16816.F32.BF16 R28, R16, R122, R28 ;  /* 0x0000007a101c723c */ /* 0x000fe2000004181c */
[----:B------:R-:W-:Y:S05]  /*1760*/  LDSM.16.M88.4 R16, [R222+0x2400] ;  /* 0x00240000de10783b */ /* 0x000fea0000000200 */
[C---:B------:R-:W-:Y:S01]  /*1770*/  HMMA.16816.F32.BF16 R72, R124.reuse, R14, R72 ;  /* 0x0000000e7c48723c */ /* 0x040fe20000041848 */
[----:B------:R-:W1:Y:S05]  /*1780*/  LDSM.16.M88.4 R12, [R222+0x2800] ;  /* 0x00280000de0c783b */ /* 0x000e6a0000000200 */
[C---:B------:R-:W-:Y:S06]  /*1790*/  HMMA.16816.F32.BF16 R68, R124.reuse, R8, R68 ;  /* 0x000000087c44723c */ /* 0x040fec0000041844 */
[----:B------:R-:W-:Y:S01]  /*17a0*/  HMMA.16816.F32.BF16 R56, R124, R10, R56 ;  /* 0x0000000a7c38723c */ /* 0x000fe20000041838 */
[----:B------:R-:W5:Y:S01]  /*17b0*/  LDSM.16.M88.4 R8, [R222+0x2c00] ;  /* 0x002c0000de08783b */ /* 0x000f620000000200 */
[----:B------:R-:W-:-:S04]  /*17c0*/  DEPBAR.LE SB0, 0x0 ;  /* 0x000080000000791a */ /* 0x000fc80000000000 */
[----:B------:R-:W-:Y:S06]  /*17d0*/  HMMA.16816.F32.BF16 R76, R104, R102, R76 ;  /* 0x00000066684c723c */ /* 0x000fec000004184c */
[----:B------:R-:W-:Y:S06]  /*17e0*/  HMMA.16816.F32.BF16 R112, R124, R122, R112 ;  /* 0x0000007a7c70723c */ /* 0x000fec0000041870 */
[-C--:B--2---:R-:W-:Y:S06]  /*17f0*/  HMMA.16816.F32.BF16 R48, R104, R92.reuse, R48 ;  /* 0x0000005c6830723c */ /* 0x084fec0000041830 */
[----:B------:R-:W-:Y:S06]  /*1800*/  HMMA.16816.F32.BF16 R52, R108, R92, R52 ;  /* 0x0000005c6c34723c */ /* 0x000fec0000041834 */
[-C--:B----4-:R-:W-:Y:S06]  /*1810*/  HMMA.16816.F32.BF16 R80, R24, R20.reuse, R80 ;  /* 0x000000141850723c */ /* 0x090fec0000041850 */
[----:B---3--:R-:W-:Y:S06]  /*1820*/  HMMA.16816.F32.BF16 R84, R4, R20, R84 ;  /* 0x000000140454723c */ /* 0x008fec0000041854 */
[----:B------:R-:W-:Y:S01]  /*1830*/  HMMA.16816.F32.BF16 R64, R104, R96, R64 ;  /* 0x000000606840723c */ /* 0x000fe20000041840 */
[----:B------:R-:W-:-:S04]  /*1840*/  SHF.R.S32.HI R20, RZ, 0x1f, R3 ;  /* 0x0000001fff147819 */ /* 0x000fc80000011403 */
[----:B------:R-:W-:Y:S01]  /*1850*/  LEA.HI R20, R20, R3, RZ, 0x2 ;  /* 0x0000000314147211 */ /* 0x000fe200078f10ff */
[----:B------:R-:W-:Y:S03]  /*1860*/  HMMA.16816.F32.BF16 R60, R104, R98, R60 ;  /* 0x00000062683c723c */ /* 0x000fe6000004183c */
[----:B------:R-:W-:-:S03]  /*1870*/  SHF.R.S32.HI R231, RZ, 0x2, R20 ;  /* 0x00000002ffe77819 */ /* 0x000fc60000011414 */
[----:B------:R-:W-:Y:S01]  /*1880*/  HMMA.16816.F32.BF16 R44, R104, R94, R44 ;  /* 0x0000005e682c723c */ /* 0x000fe2000004182c */
[----:B------:R-:W-:-:S04]  /*1890*/  IADD3 R132, R132, 0x1, R231 ;  /* 0x0000000184847810 */ /* 0x000fc80007ffe0e7 */
[----:B------:R-:W-:Y:S01]  /*18a0*/  IADD3 R20, R129, -UR15, R132 ;  /* 0x8000000f81147c10 */ /* 0x000fe2000fffe084 */
[C---:B------:R-:W-:Y:S04]  /*18b0*/  HMMA.16816.F32.BF16 R32, R104.reuse, R88, R32 ;  /* 0x000000586820723c */ /* 0x040fe80000041820 */
[----:B------:R-:W-:Y:S02]  /*18c0*/  VIADD R20, R20, UR14 ;  /* 0x0000000e14147c36 */ /* 0x000fe40008000000 */
[----:B------:R-:W-:Y:S03]  /*18d0*/  HMMA.16816.F32.BF16 R28, R104, R90, R28 ;  /* 0x0000005a681c723c */ /* 0x000fe6000004181c */
[----:B------:R-:W-:-:S02]  /*18e0*/  VIADDMNMX R240, R20, 0x40, R129, PT ;  /* 0x0000004014f07846 */ /* 0x000fc40003800181 */
[----:B------:R-:W-:Y:S01]  /*18f0*/  VIADDMNMX R169, R20, 0x48, R129, PT ;  /* 0x0000004814a97846 */ /* 0x000fe20003800181 */
[----:B------:R-:W-:Y:S06]  /*1900*/  HMMA.16816.F32.BF16 R116, R124, R120, R116 ;  /* 0x000000787c74723c */ /* 0x000fec0000041874 */
[----:B------:R-:W-:Y:S06]  /*1910*/  HMMA.16816.F32.BF16 R72, R108, R102, R72 ;  /* 0x000000666c48723c */ /* 0x000fec0000041848 */
[----:B------:R-:W-:Y:S06]  /*1920*/  HMMA.16816.F32.BF16 R76, R24, R22, R76 ;  /* 0x00000016184c723c */ /* 0x000fec000004184c */
[----:B------:R-:W-:Y:S06]  /*1930*/  HMMA.16816.F32.BF16 R112, R108, R90, R112 ;  /* 0x0000005a6c70723c */ /* 0x000fec0000041870 */
[-C--:B-1----:R-:W-:Y:S06]  /*1940*/  HMMA.16816.F32.BF16 R48, R24, R12.reuse, R48 ;  /* 0x0000000c1830723c */ /* 0x082fec0000041830 */
[----:B------:R-:W-:Y:S06]  /*1950*/  HMMA.16816.F32.BF16 R52, R4, R12, R52 ;  /* 0x0000000c0434723c */ /* 0x000fec0000041834 */
[----:B------:R-:W-:Y:S01]  /*1960*/  HMMA.16816.F32.BF16 R68, R108, R96, R68 ;  /* 0x000000606c44723c */ /* 0x000fe20000041844 */
[----:B------:R-:W-:-:S05]  /*1970*/  IMAD R13, R164, 0x40, R246 ;  /* 0x00000040a40d7824 */ /* 0x000fca00078e02f6 */
[C---:B------:R-:W-:Y:S01]  /*1980*/  HMMA.16816.F32.BF16 R64, R24.reuse, R16, R64 ;  /* 0x000000101840723c */ /* 0x040fe20000041840 */
[C---:B------:R-:W-:Y:S02]  /*1990*/  ISETP.GE.AND P1, PT, R13.reuse, R169, PT ;  /* 0x000000a90d00720c */ /* 0x040fe40003f26270 */
[----:B------:R-:W-:Y:S02]  /*19a0*/  ISETP.GE.AND P3, PT, R13, R240, PT ;  /* 0x000000f00d00720c */ /* 0x000fe40003f66270 */
[----:B------:R-:W-:Y:S01]  /*19b0*/  FSEL R21, R82, -INF , !P1 ;  /* 0xff80000052157808 */ /* 0x000fe20004800000 */
[----:B------:R-:W-:Y:S01]  /*19c0*/  HMMA.16816.F32.BF16 R60, R24, R18, R60 ;  /* 0x00000012183c723c */ /* 0x000fe2000004183c */
[----:B------:R-:W-:-:S05]  /*19d0*/  FSEL R80, R80, -INF , !P3 ;  /* 0xff80000050507808 */ /* 0x000fca0005800000 */
[C---:B------:R-:W-:Y:S06]  /*19e0*/  HMMA.16816.F32.BF16 R44, R24.reuse, R14, R44 ;  /* 0x0000000e182c723c */ /* 0x040fec000004182c */
[C---:B-----5:R-:W-:Y:S06]  /*19f0*/  HMMA.16816.F32.BF16 R32, R24.reuse, R8, R32 ;  /* 0x000000081820723c */ /* 0x060fec0000041820 */
[----:B------:R-:W-:Y:S06]  /*1a00*/  HMMA.16816.F32.BF16 R28, R24, R10, R28 ;  /* 0x0000000a181c723c */ /* 0x000fec000004181c */
[----:B------:R-:W-:Y:S01]  /*1a10*/  HMMA.16816.F32.BF16 R56, R108, R98, R56 ;  /* 0x000000626c38723c */ /* 0x000fe20000041838 */
[----:B------:R-:W-:-:S02]  /*1a20*/  VIADD R27, R13, 0x1 ;  /* 0x000000010d1b7836 */ /* 0x000fc40000000000 */
[----:B------:R-:W-:-:S03]  /*1a30*/  VIADD R25, R13, 0x8 ;  /* 0x000000080d197836 */ /* 0x000fc60000000000 */
[C---:B------:R-:W-:Y:S01]  /*1a40*/  HMMA.16816.F32.BF16 R36, R108.reuse, R94, R36 ;  /* 0x0000005e6c24723c */ /* 0x040fe20000041824 */
[CC--:B------:R-:W-:Y:S02]  /*1a50*/  ISETP.GE.AND P2, PT, R27.reuse, R240.reuse, PT ;  /* 0x000000f01b00720c */ /* 0x0c0fe40003f46270 */
[-C--:B------:R-:W-:Y:S02]  /*1a60*/  ISETP.GE.AND P0, PT, R27, R169.reuse, PT ;  /* 0x000000a91b00720c */ /* 0x080fe40003f06270 */
[----:B------:R-:W-:Y:S01]  /*1a70*/  FSEL R26, R81, -INF , !P2 ;  /* 0xff800000511a7808 */ /* 0x000fe20005000000 */
[----:B------:R-:W-:Y:S01]  /*1a80*/  HMMA.16816.F32.BF16 R116, R108, R88, R116 ;  /* 0x000000586c74723c */ /* 0x000fe20000041874 */
[----:B------:R-:W-:Y:S02]  /*1a90*/  ISETP.GE.AND P1, PT, R25, R169, PT ;  /* 0x000000a91900720c */ /* 0x000fe40003f26270 */
[----:B------:R-:W-:Y:S01]  /*1aa0*/  FSEL R83, R83, -INF , !P0 ;  /* 0xff80000053537808 */ /* 0x000fe20004000000 */
[----:B------:R-:W-:Y:S01]  /*1ab0*/  BAR.SYNC.DEFER_BLOCKING 0x0 ;  /* 0x0000000000007b1d */ /* 0x000fe20000010000 */
[----:B------:R-:W-:Y:S01]  /*1ac0*/  ISETP.GE.AND P3, PT, R25, R240, PT ;  /* 0x000000f01900720c */ /* 0x000fe20003f66270 */
[----:B------:R-:W-:Y:S03]  /*1ad0*/  HMMA.16816.F32.BF16 R72, R4, R22, R72 ;  /* 0x000000160448723c */ /* 0x000fe60000041848 */
[----:B------:R-:W-:-:S03]  /*1ae0*/  FSEL R76, R76, -INF , !P3 ;  /* 0xff8000004c4c7808 */ /* 0x000fc60005800000 */
[----:B------:R-:W-:Y:S01]  /*1af0*/  HMMA.16816.F32.BF16 R112, R4, R10, R112 ;  /* 0x0000000a0470723c */ /* 0x000fe20000041870 */
[----:B------:R-:W-:-:S05]  /*1b00*/  VIADD R23, R13, 0x9 ;  /* 0x000000090d177836 */ /* 0x000fca0000000000 */
[-C--:B------:R-:W-:Y:S01]  /*1b10*/  ISETP.GE.AND P2, PT, R23, R240.reuse, PT ;  /* 0x000000f01700720c */ /* 0x080fe20003f46270 */
[C---:B------:R-:W-:Y:S01]  /*1b20*/  HMMA.16816.F32.BF16 R68, R4.reuse, R16, R68 ;  /* 0x000000100444723c */ /* 0x040fe20000041844 */
[----:B------:R-:W-:Y:S01]  /*1b30*/  FSEL R11, R78, -INF , !P1 ;  /* 0xff8000004e0b7808 */ /* 0x000fe20004800000 */
[----:B------:R-:W-:Y:S01]  /*1b40*/  VIADD R78, R13, 0x10 ;  /* 0x000000100d4e7836 */ /* 0x000fe20000000000 */
[----:B------:R-:W-:Y:S01]  /*1b50*/  FSEL R24, R77, -INF , !P2 ;  /* 0xff8000004d187808 */ /* 0x000fe20005000000 */
[----:B------:R-:W-:Y:S01]  /*1b60*/  VIADD R77, R13, 0x11 ;  /* 0x000000110d4d7836 */ /* 0x000fe20000000000 */
[----:B------:R-:W-:Y:S01]  /*1b70*/  ISETP.GE.AND P0, PT, R23, R169, PT ;  /* 0x000000a91700720c */ /* 0x000fe20003f06270 */
[----:B------:R-:W-:Y:S01]  /*1b80*/  HMMA.16816.F32.BF16 R16, R4, R18, R56 ;  /* 0x000000120410723c */ /* 0x000fe20000041838 */
[-C--:B------:R-:W-:Y:S02]  /*1b90*/  ISETP.GE.AND P3, PT, R78, R240.reuse, PT ;  /* 0x000000f04e00720c */ /* 0x080fe40003f66270 */
[----:B------:R-:W-:-:S02]  /*1ba0*/  ISETP.GE.AND P2, PT, R77, R240, PT ;  /* 0x000000f04d00720c */ /* 0x000fc40003f46270 */
[----:B------:R-:W-:Y:S01]  /*1bb0*/  FSEL R79, R79, -INF , !P0 ;  /* 0xff8000004f4f7808 */ /* 0x000fe20004000000 */
[C---:B------:R-:W-:Y:S01]  /*1bc0*/  HMMA.16816.F32.BF16 R36, R4.reuse, R14, R36 ;  /* 0x0000000e0424723c */ /* 0x040fe20000041824 */
[----:B------:R-:W-:Y:S01]  /*1bd0*/  FSEL R12, R65, -INF , !P2 ;  /* 0xff800000410c7808 */ /* 0x000fe20005000000 */
[C---:B------:R-:W-:Y:S01]  /*1be0*/  VIADD R57, R13.reuse, 0x18 ;  /* 0x000000180d397836 */ /* 0x040fe20000000000 */
[-C--:B------:R-:W-:Y:S01]  /*1bf0*/  ISETP.GE.AND P1, PT, R78, R169.reuse, PT ;  /* 0x000000a94e00720c */ /* 0x080fe20003f26270 */
[----:B------:R-:W-:Y:S01]  /*1c00*/  VIADD R65, R13, 0x19 ;  /* 0x000000190d417836 */ /* 0x000fe20000000000 */
[----:B------:R-:W-:Y:S01]  /*1c10*/  ISETP.GE.AND P0, PT, R77, R169, PT ;  /* 0x000000a94d00720c */ /* 0x000fe20003f06270 */
[----:B------:R-:W-:Y:S01]  /*1c20*/  HMMA.16816.F32.BF16 R116, R4, R8, R116 ;  /* 0x000000080474723c */ /* 0x000fe20000041874 */
[----:B------:R-:W-:Y:S02]  /*1c30*/  FSEL R14, R64, -INF , !P3 ;  /* 0xff800000400e7808 */ /* 0x000fe40005800000 */
[----:B------:R-:W-:-:S02]  /*1c40*/  ISETP.GE.AND P3, PT, R57, R240, PT ;  /* 0x000000f03900720c */ /* 0x000fc40003f66270 */
[----:B------:R-:W-:Y:S02]  /*1c50*/  ISETP.GE.AND P2, PT, R65, R240, PT ;  /* 0x000000f04100720c */ /* 0x000fe40003f46270 */
[----:B------:R-:W-:Y:S02]  /*1c60*/  FSEL R9, R66, -INF , !P1 ;  /* 0xff80000042097808 */ /* 0x000fe40004800000 */
[----:B------:R-:W-:Y:S02]  /*1c70*/  FSEL R7, R67, -INF , !P0 ;  /* 0xff80000043077808 */ /* 0x000fe40004000000 */
[-C--:B------:R-:W-:Y:S02]  /*1c80*/  ISETP.GE.AND P1, PT, R57, R169.reuse, PT ;  /* 0x000000a93900720c */ /* 0x080fe40003f26270 */
[----:B------:R-:W-:Y:S02]  /*1c90*/  ISETP.GE.AND P0, PT, R65, R169, PT ;  /* 0x000000a94100720c */ /* 0x000fe40003f06270 */
[----:B------:R-:W-:-:S02]  /*1ca0*/  FSEL R10, R60, -INF , !P3 ;  /* 0xff8000003c0a7808 */ /* 0x000fc40005800000 */
[----:B------:R-:W-:Y:S02]  /*1cb0*/  FSEL R3, R62, -INF , !P1 ;  /* 0xff8000003e037808 */ /* 0x000fe40004800000 */
[----:B------:R-:W-:Y:S02]  /*1cc0*/  FSEL R8, R61, -INF , !P2 ;  /* 0xff8000003d087808 */ /* 0x000fe40005000000 */
[----:B------:R-:W-:Y:S01]  /*1cd0*/  FSEL R5, R63, -INF , !P0 ;  /* 0xff8000003f057808 */ /* 0x000fe20004000000 */
[----:B------:R-:W-:Y:S06]  /*1ce0*/  @!P4 BRA `(.L_x_1) ;  /* 0x000000000058c947 */ /* 0x000fec0003800000 */
[----:B------:R-:W-:-:S04]  /*1cf0*/  VIADD R15, R2, 0xfffffffe ;  /* 0xfffffffe020f7836 */ /* 0x000fc80000000000 */
[----:B------:R-:W-:Y:S01]  /*1d00*/  IMAD R4, R226, R15, RZ ;  /* 0x0000000fe2047224 */ /* 0x000fe200078e02ff */
[----:B------:R-:W-:Y:S01]  /*1d10*/  SHF.R.S32.HI R6, RZ, 0x1f, R15 ;  /* 0x0000001fff067819 */ /* 0x000fe2000001140f */
[----:B------:R-:W-:-:S04]  /*1d20*/  IMAD.WIDE.U32 R58, R15, R227, R234 ;  /* 0x000000e30f3a7225 */ /* 0x000fc800078e00ea */
[----:B------:R-:W-:Y:S01]  /*1d30*/  IMAD R6, R6, R227, R4 ;  /* 0x000000e306067224 */ /* 0x000fe200078e0204 */
[----:B------:R-:W-:Y:S01]  /*1d40*/  LEA R60, P1, R58, UR8, 0x1 ;  /* 0x000000083a3c7c11 */ /* 0x000fe2000f8208ff */
[C---:B------:R-:W-:Y:S01]  /*1d50*/  IMAD.SHL.U32 R15, R170.reuse, 0x20, RZ ;  /* 0x00000020aa0f7824 */ /* 0x040fe200078e00ff */
[----:B------:R-:W-:Y:S01]  /*1d60*/  SHF.L.U64.HI R4, R170, 0x5, R171 ;  /* 0x00000005aa047819 */ /* 0x000fe200000102ab */
[----:B------:R-:W-:-:S03]  /*1d70*/  IMAD.IADD R6, R59, 0x1, R6 ;  /* 0x000000013b067824 */ /* 0x000fc600078e0206 */
[----:B------:R-:W-:Y:S02]  /*1d80*/  LEA R62, P0, R15, R60, 0x1 ;  /* 0x0000003c0f3e7211 */ /* 0x000fe400078008ff */
[----:B------:R-:W-:-:S04]  /*1d90*/  LEA.HI.X R61, R58, UR9, R6, 0x1, P1 ;  /* 0x000000093a3d7c11 */ /* 0x000fc800088f0c06 */
[----:B------:R-:W-:Y:S01]  /*1da0*/  LEA.HI.X R63, R15, R61, R4, 0x1, P0 ;  /* 0x0000003d0f3f7211 */ /* 0x000fe200000f0c04 */
[----:B------:R-:W-:Y:S01]  /*1db0*/  @!PT LDS RZ, [RZ] ;  /* 0x00000000fffff984 */ /* 0x000fe20000000800 */
[----:B------:R-:W-:Y:S01]  /*1dc0*/  @!PT LDS RZ, [RZ] ;  /* 0x00000000fffff984 */ /* 0x000fe20000000800 */
[----:B------:R-:W-:Y:S01]  /*1dd0*/  @!PT LDS RZ, [RZ] ;  /* 0x00000000fffff984 */ /* 0x000fe20000000800 */
[----:B------:R1:W-:Y:S04]  /*1de0*/  LDGSTS.E.BYPASS.LTC128B.128 [R230+0x6000], desc[UR12][R60.64] ;  /* 0x060000003ce67fae */ /* 0x0003e8000b901d4c */
[----:B------:R1:W-:Y:S04]  /*1df0*/  LDGSTS.E.BYPASS.LTC128B.128 [R230+0x7000], desc[UR12][R60.64+0x40] ;  /* 0x070000403ce67fae */ /* 0x0003e8000b901d4c */
[----:B------:R1:W-:Y:S04]  /*1e00*/  LDGSTS.E.BYPASS.LTC128B.128 [R230+0x8000], desc[UR12][R60.64+0x80] ;  /* 0x080000803ce67fae */ /* 0x0003e8000b901d4c */
[----:B------:R1:W-:Y:S04]  /*1e10*/  LDGSTS.E.BYPASS.LTC128B.128 [R230+0x6800], desc[UR12][R62.64] ;  /* 0x068000003ee67fae */ /* 0x0003e8000b901d4c */
[----:B------:R1:W-:Y:S04]  /*1e20*/  LDGSTS.E.BYPASS.LTC128B.128 [R230+0x7800], desc[UR12][R62.64+0x40] ;  /* 0x078000403ee67fae */ /* 0x0003e8000b901d4c */
[----:B------:R1:W-:Y:S04]  /*1e30*/  LDGSTS.E.BYPASS.LTC128B.128 [R230+0x8800], desc[UR12][R62.64+0x80] ;  /* 0x088000803ee67fae */ /* 0x0003e8000b901d4c */
[----:B------:R-:W0:Y:S02]  /*1e40*/  LDGDEPBAR ;  /* 0x00000000000079af */ /* 0x000e240000000000 */
.L_x_1:
[----:B------:R-:W-:Y:S01]  /*1e50*/  VIMNMX R242, R20, R129, PT ;  /* 0x0000008114f27248 */ /* 0x000fe20003fe0100 */
[C---:B------:R-:W-:Y:S01]  /*1e60*/  VIADD R67, R13.reuse, 0x21 ;  /* 0x000000210d437836 */ /* 0x040fe20000000000 */
[----:B------:R-:W-:Y:S01]  /*1e70*/  ULDC UR4, c[0x0][0x2ec] ;  /* 0x0000bb0000047ab9 */ /* 0x000fe20000000800 */
[C---:B------:R-:W-:Y:S01]  /*1e80*/  VIADD R81, R13.reuse, 0x20 ;  /* 0x000000200d517836 */ /* 0x040fe20000000000 */
[-C--:B------:R-:W-:Y:S01]  /*1e90*/  ISETP.GE.AND P2, PT, R78, R242.reuse, PT ;  /* 0x000000f24e00720c */ /* 0x080fe20003f46270 */
[----:B-1----:R-:W-:Y:S01]  /*1ea0*/  VIADD R60, R13, 0x29 ;  /* 0x000000290d3c7836 */ /* 0x002fe20000000000 */
[-C--:B------:R-:W-:Y:S01]  /*1eb0*/  ISETP.GE.AND P0, PT, R27, R242.reuse, PT ;  /* 0x000000f21b00720c */ /* 0x080fe20003f06270 */
[C---:B------:R-:W-:Y:S01]  /*1ec0*/  VIADD R61, R13.reuse, 0x28 ;  /* 0x000000280d3d7836 */ /* 0x040fe20000000000 */
[CC--:B------:R-:W-:Y:S01]  /*1ed0*/  ISETP.GE.AND P3, PT, R13.reuse, R242.reuse, PT ;  /* 0x000000f20d00720c */ /* 0x0c0fe20003f66270 */
[C---:B------:R-:W-:Y:S01]  /*1ee0*/  VIADD R56, R13.reuse, 0x30 ;  /* 0x000000300d387836 */ /* 0x040fe20000000000 */
[----:B------:R-:W-:Y:S01]  /*1ef0*/  FSEL R68, R68, -INF , !P2 ;  /* 0xff80000044447808 */ /* 0x000fe20005000000 */
[----:B------:R-:W-:Y:S01]  /*1f00*/  VIADD R59, R13, 0x31 ;  /* 0x000000310d3b7836 */ /* 0x000fe20000000000 */
[-C--:B------:R-:W-:Y:S01]  /*1f10*/  ISETP.GE.AND P2, PT, R67, R242.reuse, PT ;  /* 0x000000f24300720c */ /* 0x080fe20003f46270 */
[----:B------:R-:W-:Y:S01]  /*1f20*/  VIADD R22, R13, 0x38 ;  /* 0x000000380d167836 */ /* 0x000fe20000000000 */
[----:B------:R-:W-:Y:S01]  /*1f30*/  ISETP.GE.AND P5, PT, R25, R242, PT ;  /* 0x000000f21900720c */ /* 0x000fe20003fa6270 */
[----:B------:R-:W-:Y:S01]  /*1f40*/  VIADD R15, R13, 0x39 ;  /* 0x000000390d0f7836 */ /* 0x000fe20000000000 */
[----:B------:R-:W-:Y:S01]  /*1f50*/  FSEL R58, R85, -INF , !P0 ;  /* 0xff800000553a7808 */ /* 0x000fe20004000000 */
[----:B------:R-:W-:Y:S01]  /*1f60*/  IMAD R221, R128, 0x20, R43 ;  /* 0x0000002080dd7824 */ /* 0x000fe200078e022b */
[----:B------:R-:W-:-:S02]  /*1f70*/  FSEL R84, R84, -INF , !P3 ;  /* 0xff80000054547808 */ /* 0x000fc40005800000 */
[----:B------:R-:W-:Y:S01]  /*1f80*/  ISETP.GE.AND P1, PT, R77, R242, PT ;  /* 0x000000f24d00720c */ /* 0x000fe20003f26270 */
[----:B------:R-:W-:Y:S01]  /*1f90*/  IMAD.IADD R221, R42, 0x1, R221 ;  /* 0x000000012add7824 */ /* 0x000fe200078e02dd */
[----:B------:R-:W-:Y:S02]  /*1fa0*/  FSEL R202, R53, -INF , !P2 ;  /* 0xff80000035ca7808 */ /* 0x000fe40005000000 */
[----:B------:R-:W-:Y:S02]  /*1fb0*/  FMNMX.FTZ R53, R80, R26, !PT ;  /* 0x0000001a50357209 */ /* 0x000fe40007810000 */
[----:B------:R-:W-:Y:S02]  /*1fc0*/  ISETP.GE.AND P4, PT, R23, R242, PT ;  /* 0x000000f21700720c */ /* 0x000fe40003f86270 */
[----:B------:R-:W-:Y:S02]  /*1fd0*/  FSEL R72, R72, -INF , !P5 ;  /* 0xff80000048487808 */ /* 0x000fe40006800000 */
[----:B------:R-:W-:-:S02]  /*1fe0*/  FMNMX.FTZ R63, R84, R58, !PT ;  /* 0x0000003a543f7209 */ /* 0x000fc40007810000 */
[----:B------:R-:W-:Y:S02]  /*1ff0*/  FSEL R4, R69, -INF , !P1 ;  /* 0xff80000045047808 */ /* 0x000fe40004800000 */
[----:B------:R-:W-:Y:S02]  /*2000*/  ISETP.GE.AND P1, PT, R67, R240, PT ;  /* 0x000000f04300720c */ /* 0x000fe40003f26270 */
[----:B------:R-:W-:Y:S02]  /*2010*/  ISETP.GE.AND P3, PT, R65, R242, PT ;  /* 0x000000f24100720c */ /* 0x000fe40003f66270 */
[----:B------:R-:W-:Y:S02]  /*2020*/  FMNMX.FTZ R53, R76, R53, !PT ;  /* 0x000000354c357209 */ /* 0x000fe40007810000 */
[----:B------:R-:W-:Y:S02]  /*2030*/  FSEL R6, R73, -INF , !P4 ;  /* 0xff80000049067808 */ /* 0x000fe40006000000 */
[----:B------:R-:W-:-:S02]  /*2040*/  FMNMX.FTZ R63, R72, R63, !PT ;  /* 0x0000003f483f7209 */ /* 0x000fc40007810000 */
[----:B------:R-:W-:Y:S02]  /*2050*/  FSEL R180, R49, -INF , !P1 ;  /* 0xff80000031b47808 */ /* 0x000fe40004800000 */
[----:B------:R-:W-:Y:S02]  /*2060*/  FSEL R64, R17, -INF , !P3 ;  /* 0xff80000011407808 */ /* 0x000fe40005800000 */
[----:B------:R-:W-:Y:S02]  /*2070*/  FMNMX.FTZ R49, R24, R53, !PT ;  /* 0x0000003518317209 */ /* 0x000fe40007810000 */
[----:B------:R-:W-:Y:S02]  /*2080*/  FMNMX.FTZ R17, R6, R63, !PT ;  /* 0x0000003f06117209 */ /* 0x000fe40007810000 */
[----:B------:R-:W-:Y:S02]  /*2090*/  ISETP.GE.AND P5, PT, R81, R242, PT ;  /* 0x000000f25100720c */ /* 0x000fe40003fa6270 */
[----:B------:R-:W-:-:S02]  /*20a0*/  FMNMX.FTZ R49, R14, R49, !PT ;  /* 0x000000310e317209 */ /* 0x000fc40007810000 */
[-C--:B------:R-:W-:Y:S02]  /*20b0*/  ISETP.GE.AND P0, PT, R57, R242.reuse, PT ;  /* 0x000000f23900720c */ /* 0x080fe40003f06270 */
[----:B------:R-:W-:Y:S02]  /*20c0*/  FMNMX.FTZ R17, R68, R17, !PT ;  /* 0x0000001144117209 */ /* 0x000fe40007810000 */
[----:B------:R-:W-:Y:S02]  /*20d0*/  FSEL R176, R52, -INF , !P5 ;  /* 0xff80000034b07808 */ /* 0x000fe40006800000 */
[----:B------:R-:W-:Y:S02]  /*20e0*/  ISETP.GE.AND P5, PT, R60, R242, PT ;  /* 0x000000f23c00720c */ /* 0x000fe40003fa6270 */
[----:B------:R-:W-:Y:S02]  /*20f0*/  FMNMX.FTZ R49, R12, R49, !PT ;  /* 0x000000310c317209 */ /* 0x000fe40007810000 */
[----:B------:R-:W-:-:S02]  /*2100*/  FSEL R66, R16, -INF , !P0 ;  /* 0xff80000010427808 */ /* 0x000fc40004000000 */
[----:B------:R-:W-:Y:S02]  /*2110*/  FMNMX.FTZ R17, R4, R17, !PT ;  /* 0x0000001104117209 */ /* 0x000fe40007810000 */
[----:B------:R-:W-:Y:S02]  /*2120*/  FSEL R210, R37, -INF , !P5 ;  /* 0xff80000025d27808 */ /* 0x000fe40006800000 */
[----:B------:R-:W-:Y:S02]  /*2130*/  ISETP.GE.AND P4, PT, R81, R240, PT ;  /* 0x000000f05100720c */ /* 0x000fe40003f86270 */
[----:B------:R-:W-:Y:S02]  /*2140*/  FMNMX.FTZ R37, R10, R49, !PT ;  /* 0x000000310a257209 */ /* 0x000fe40007810000 */
[----:B------:R-:W-:Y:S02]  /*2150*/  FMNMX.FTZ R17, R66, R17, !PT ;  /* 0x0000001142117209 */ /* 0x000fe40007810000 */
[----:B------:R-:W-:-:S02]  /*2160*/  FSEL R190, R48, -INF , !P4 ;  /* 0xff80000030be7808 */ /* 0x000fc40006000000 */
[----:B------:R-:W-:Y:S02]  /*2170*/  FMNMX.FTZ R37, R8, R37, !PT ;  /* 0x0000002508257209 */ /* 0x000fe40007810000 */
[----:B------:R-:W-:Y:S02]  /*2180*/  FMNMX.FTZ R17, R64, R17, !PT ;  /* 0x0000001140117209 */ /* 0x000fe40007810000 */
[C---:B------:R-:W-:Y:S02]  /*2190*/  ISETP.GE.AND P3, PT, R61.reuse, R240, PT ;  /* 0x000000f03d00720c */ /* 0x040fe40003f66270 */
[----:B------:R-:W-:Y:S02]  /*21a0*/  FMNMX.FTZ R37, R190, R37, !PT ;  /* 0x00000025be257209 */ /* 0x000fe40007810000 */
[----:B------:R-:W-:Y:S02]  /*21b0*/  ISETP.GE.AND P0, PT, R61, R242, PT ;  /* 0x000000f23d00720c */ /* 0x000fe40003f06270 */
[----:B------:R-:W-:-:S02]  /*21c0*/  FMNMX.FTZ R17, R176, R17, !PT ;  /* 0x00000011b0117209 */ /* 0x000fc40007810000 */
[----:B------:R-:W-:Y:S02]  /*21d0*/  FMNMX.FTZ R16, R21, R83, !PT ;  /* 0x0000005315107209 */ /* 0x000fe40007810000 */
[----:B------:R-:W-:Y:S02]  /*21e0*/  ISETP.GE.AND P2, PT, R60, R240, PT ;  /* 0x000000f03c00720c */ /* 0x000fe40003f46270 */
[----:B------:R-:W-:Y:S02]  /*21f0*/  FSEL R186, R44, -INF , !P3 ;  /* 0xff8000002cba7808 */ /* 0x000fe40005800000 */
[----:B------:R-:W-:Y:S02]  /*2200*/  FMNMX.FTZ R37, R180, R37, !PT ;  /* 0x00000025b4257209 */ /* 0x000fe40007810000 */
[----:B------:R-:W-:Y:S02]  /*2210*/  FSEL R36, R36, -INF , !P0 ;  /* 0xff80000024247808 */ /* 0x000fe40004000000 */
[----:B------:R-:W-:-:S02]  /*2220*/  FMNMX.FTZ R17, R202, R17, !PT ;  /* 0x00000011ca117209 */ /* 0x000fc40007810000 */
[----:B------:R-:W-:Y:S02]  /*2230*/  FMNMX.FTZ R16, R11, R16, !PT ;  /* 0x000000100b107209 */ /* 0x000fe40007810000 */
[----:B------:R-:W-:Y:S02]  /*2240*/  ISETP.GE.AND P1, PT, R56, R240, PT ;  /* 0x000000f03800720c */ /* 0x000fe40003f26270 */
[----:B------:R-:W-:Y:S02]  /*2250*/  FSEL R184, R45, -INF , !P2 ;  /* 0xff8000002db87808 */ /* 0x000fe40005000000 */
[----:B------:R-:W-:Y:S02]  /*2260*/  FMNMX.FTZ R37, R186, R37, !PT ;  /* 0x00000025ba257209 */ /* 0x000fe40007810000 */
[----:B------:R-:W-:Y:S02]  /*2270*/  ISETP.GE.AND P4, PT, R56, R242, PT ;  /* 0x000000f23800720c */ /* 0x000fe40003f86270 */
[----:B------:R-:W-:-:S02]  /*2280*/  FMNMX.FTZ R17, R36, R17, !PT ;  /* 0x0000001124117209 */ /* 0x000fc40007810000 */
[----:B------:R-:W-:Y:S02]  /*2290*/  FMNMX.FTZ R16, R79, R16, !PT ;  /* 0x000000104f107209 */ /* 0x000fe40007810000 */
[C---:B------:R-:W-:Y:S02]  /*22a0*/  ISETP.GE.AND P0, PT, R59.reuse, R240, PT ;  /* 0x000000f03b00720c */ /* 0x040fe40003f06270 */
[----:B------:R-:W-:Y:S02]  /*22b0*/  FSEL R198, R32, -INF , !P1 ;  /* 0xff80000020c67808 */ /* 0x000fe40004800000 */
[----:B------:R-:W-:Y:S02]  /*22c0*/  FMNMX.FTZ R37, R184, R37, !PT ;  /* 0x00000025b8257209 */ /* 0x000fe40007810000 */
[----:B------:R-:W-:Y:S02]  /*22d0*/  ISETP.GE.AND P3, PT, R59, R242, PT ;  /* 0x000000f23b00720c */ /* 0x000fe40003f66270 */
[----:B------:R-:W-:-:S02]  /*22e0*/  FSEL R208, R116, -INF , !P4 ;  /* 0xff80000074d07808 */ /* 0x000fc40006000000 */
[----:B------:R-:W-:Y:S02]  /*22f0*/  FMNMX.FTZ R17, R210, R17, !PT ;  /* 0x00000011d2117209 */ /* 0x000fe40007810000 */
[----:B------:R-:W-:Y:S02]  /*2300*/  ISETP.GE.AND P1, PT, R22, R240, PT ;  /* 0x000000f01600720c */ /* 0x000fe40003f26270 */
[----:B------:R-:W-:Y:S02]  /*2310*/  FMNMX.FTZ R16, R9, R16, !PT ;  /* 0x0000001009107209 */ /* 0x000fe40007810000 */
[----:B------:R-:W-:Y:S02]  /*2320*/  FSEL R196, R33, -INF , !P0 ;  /* 0xff80000021c47808 */ /* 0x000fe40004000000 */
[----:B------:R-:W-:Y:S02]  /*2330*/  FMNMX.FTZ R33, R198, R37, !PT ;  /* 0x00000025c6217209 */ /* 0x000fe40007810000 */
[----:B------:R-:W-:-:S02]  /*2340*/  ISETP.GE.AND P5, PT, R22, R242, PT ;  /* 0x000000f21600720c */ /* 0x000fc40003fa6270 */
[----:B------:R-:W-:Y:S02]  /*2350*/  FSEL R204, R117, -INF , !P3 ;  /* 0xff80000075cc7808 */ /* 0x000fe40005800000 */
[----:B------:R-:W-:Y:S02]  /*2360*/  FMNMX.FTZ R17, R208, R17, !PT ;  /* 0x00000011d0117209 */ /* 0x000fe40007810000 */
[----:B------:R-:W-:Y:S02]  /*2370*/  FSEL R194, R28, -INF , !P1 ;  /* 0xff8000001cc27808 */ /* 0x000fe40004800000 */
[----:B------:R-:W-:Y:S02]  /*2380*/  FMNMX.FTZ R28, R7, R16, !PT ;  /* 0x00000010071c7209 */ /* 0x000fe40007810000 */
[----:B------:R-:W-:Y:S02]  /*2390*/  ISETP.GE.AND P0, PT, R15, R240, PT ;  /* 0x000000f00f00720c */ /* 0x000fe40003f06270 */
[----:B------:R-:W-:-:S02]  /*23a0*/  FMNMX.FTZ R33, R196, R33, !PT ;  /* 0x00000021c4217209 */ /* 0x000fc40007810000 */
[----:B------:R-:W-:Y:S02]  /*23b0*/  ISETP.GE.AND P4, PT, R15, R242, PT ;  /* 0x000000f20f00720c */ /* 0x000fe40003f86270 */
[----:B------:R-:W-:Y:S02]  /*23c0*/  FSEL R206, R112, -INF , !P5 ;  /* 0xff80000070ce7808 */ /* 0x000fe40006800000 */
[----:B------:R-:W-:Y:S02]  /*23d0*/  FMNMX.FTZ R17, R204, R17, !PT ;  /* 0x00000011cc117209 */ /* 0x000fe40007810000 */
[----:B------:R-:W-:Y:S02]  /*23e0*/  ISETP.GE.AND P1, PT, R81, R169, PT ;  /* 0x000000a95100720c */ /* 0x000fe40003f26270 */
[----:B------:R-:W-:Y:S02]  /*23f0*/  FMNMX.FTZ R28, R3, R28, !PT ;  /* 0x0000001c031c7209 */ /* 0x000fe40007810000 */
[----:B------:R-:W-:-:S02]  /*2400*/  FSEL R192, R29, -INF , !P0 ;  /* 0xff8000001dc07808 */ /* 0x000fc40004000000 */
[----:B------:R-:W-:Y:S02]  /*2410*/  FMNMX.FTZ R29, R194, R33, !PT ;  /* 0x00000021c21d7209 */ /* 0x000fe40007810000 */
[----:B------:R-:W-:Y:S02]  /*2420*/  FSEL R200, R113, -INF , !P4 ;  /* 0xff80000071c87808 */ /* 0x000fe40006000000 */
[----:B------:R-:W-:Y:S02]  /*2430*/  FMNMX.FTZ R17, R206, R17, !PT ;  /* 0x00000011ce117209 */ /* 0x000fe40007810000 */
[----:B------:R-:W-:Y:S02]  /*2440*/  ISETP.GE.AND P0, PT, R67, R169, PT ;  /* 0x000000a94300720c */ /* 0x000fe40003f06270 */
[----:B------:R-:W-:Y:S02]  /*2450*/  FSEL R199, R50, -INF , !P1 ;  /* 0xff80000032c77808 */ /* 0x000fe40004800000 */
[----:B------:R-:W-:-:S02]  /*2460*/  FMNMX.FTZ R28, R5, R28, !PT ;  /* 0x0000001c051c7209 */ /* 0x000fc40007810000 */
[----:B------:R-:W-:Y:S02]  /*2470*/  FMNMX.FTZ R16, R192, R29, !PT ;  /* 0x0000001dc0107209 */ /* 0x000fe40007810000 */
[----:B------:R-:W-:Y:S02]  /*2480*/  FMNMX.FTZ R17, R200, R17, !PT ;  /* 0x00000011c8117209 */ /* 0x000fe40007810000 */
[----:B------:R-:W-:Y:S01]  /*2490*/  FSEL R189, R51, -INF , !P0 ;  /* 0xff80000033bd7808 */ /* 0x000fe20004000000 */
[----:B------:R-:W1:Y:S01]  /*24a0*/  SHFL.BFLY PT, R29, R16, 0x2, 0x1f ;  /* 0x0c401f00101d7f89 */ /* 0x000e6200000e0000 */
[-C--:B------:R-:W-:Y:S02]  /*24b0*/  ISETP.GE.AND P1, PT, R61, R169.reuse, PT ;  /* 0x000000a93d00720c */ /* 0x080fe40003f26270 */
[----:B------:R-:W-:Y:S01]  /*24c0*/  FMNMX.FTZ R28, R199, R28, !PT ;  /* 0x0000001cc71c7209 */ /* 0x000fe20007810000 */
[----:B------:R-:W2:Y:S01]  /*24d0*/  SHFL.BFLY PT, R32, R17, 0x2, 0x1f ;  /* 0x0c401f0011207f89 */ /* 0x000ea200000e0000 */
[----:B------:R-:W-:-:S02]  /*24e0*/  ISETP.GE.AND P0, PT, R60, R169, PT ;  /* 0x000000a93c00720c */ /* 0x000fc40003f06270 */
[----:B------:R-:W-:Y:S02]  /*24f0*/  FSEL R195, R46, -INF , !P1 ;  /* 0xff8000002ec37808 */ /* 0x000fe40004800000 */
[----:B------:R-:W-:Y:S02]  /*2500*/  FMNMX.FTZ R28, R189, R28, !PT ;  /* 0x0000001cbd1c7209 */ /* 0x000fe40007810000 */
[----:B------:R-:W-:Y:S02]  /*2510*/  FSEL R37, R47, -INF , !P0 ;  /* 0xff8000002f257808 */ /* 0x000fe40004000000 */
[-C--:B------:R-:W-:Y:S02]  /*2520*/  ISETP.GE.AND P1, PT, R56, R169.reuse, PT ;  /* 0x000000a93800720c */ /* 0x080fe40003f26270 */
[----:B------:R-:W-:Y:S02]  /*2530*/  FMNMX.FTZ R28, R195, R28, !PT ;  /* 0x0000001cc31c7209 */ /* 0x000fe40007810000 */
        /* <DEDUP_REMOVED lines=10> */
[----:B------:R-:W-:Y:S02]  /*25e0*/  FMNMX.FTZ R28, R187, R28, !PT ;  /* 0x0000001cbb1c7209 */ /* 0x000fe40007810000 */
[----:B-1----:R-:W-:Y:S02]  /*25f0*/  FMNMX.FTZ R31, R16, R29, !PT ;  /* 0x0000001d101f7209 */ /* 0x002fe40007810000 */
[----:B--2---:R-:W-:-:S02]  /*2600*/  FMNMX.FTZ R32, R17, R32, !PT ;  /* 0x0000002011207209 */ /* 0x004fc40007810000 */
[----:B------:R-:W-:Y:S01]  /*2610*/  FMNMX.FTZ R29, R183, R28, !PT ;  /* 0x0000001cb71d7209 */ /* 0x000fe20007810000 */
[----:B------:R-:W1:Y:S01]  /*2620*/  SHFL.BFLY PT, R166, R31, 0x1, 0x1f ;  /* 0x0c201f001fa67f89 */ /* 0x000e6200000e0000 */
[----:B------:R-:W-:Y:S02]  /*2630*/  VIADDMNMX R241, R20, 0x8, R129, PT ;  /* 0x0000000814f17846 */ /* 0x000fe40003800181 */
[----:B------:R-:W-:Y:S01]  /*2640*/  LEA R221, R221, UR5, 0x1 ;  /* 0x00000005dddd7c11 */ /* 0x000fe2000f8e08ff */
[----:B------:R-:W2:Y:S01]  /*2650*/  SHFL.BFLY PT, R17, R32, 0x1, 0x1f ;  /* 0x0c201f0020117f89 */ /* 0x000ea200000e0000 */
[-C--:B------:R-:W-:Y:S02]  /*2660*/  ISETP.GE.AND P5, PT, R23, R241.reuse, PT ;  /* 0x000000f11700720c */ /* 0x080fe40003fa6270 */
[-C--:B------:R-:W-:Y:S01]  /*2670*/  ISETP.GE.AND P1, PT, R65, R241.reuse, PT ;  /* 0x000000f14100720c */ /* 0x080fe20003f26270 */
[----:B------:R-:W3:Y:S01]  /*2680*/  SHFL.BFLY PT, R16, R29, 0x2, 0x1f ;  /* 0x0c401f001d107f89 */ /* 0x000ee200000e0000 */
[-C--:B------:R-:W-:Y:S01]  /*2690*/  ISETP.GE.AND P6, PT, R25, R241.reuse, PT ;  /* 0x000000f11900720c */ /* 0x080fe20003fc6270 */
[----:B------:R-:W-:Y:S01]  /*26a0*/  IMAD.IADD R220, R0, 0x1, R221 ;  /* 0x0000000100dc7824 */ /* 0x000fe200078e02dd */
[----:B------:R-:W-:Y:S01]  /*26b0*/  ISETP.GE.AND P3, PT, R78, R241, PT ;  /* 0x000000f14e00720c */ /* 0x000fe20003f66270 */
[----:B------:R-:W-:Y:S01]  /*26c0*/  LDSM.16.MT88.4 R148, [R221+0x9000] ;  /* 0x00900000dd94783b */ /* 0x000fe20000004200 */
[----:B------:R-:W-:-:S02]  /*26d0*/  FSEL R129, R74, -INF , !P6 ;  /* 0xff8000004a817808 */ /* 0x000fc40007000000 */
[-C--:B------:R-:W-:Y:S01]  /*26e0*/  ISETP.GE.AND P6, PT, R67, R241.reuse, PT ;  /* 0x000000f14300720c */ /* 0x080fe20003fc6270 */
[----:B------:R-:W-:Y:S01]  /*26f0*/  LDSM.16.MT88.4 R96, [R221+0xa000] ;  /* 0x00a00000dd60783b */ /* 0x000fe20000004200 */
[-C--:B------:R-:W-:Y:S02]  /*2700*/  ISETP.GE.AND P4, PT, R77, R241.reuse, PT ;  /* 0x000000f14d00720c */ /* 0x080fe40003f86270 */
[----:B------:R-:W-:Y:S01]  /*2710*/  FSEL R67, R70, -INF , !P3 ;  /* 0xff80000046437808 */ /* 0x000fe20005800000 */
[----:B------:R-:W-:Y:S01]  /*2720*/  LDSM.16.MT88.4 R108, [R220+0xa000] ;  /* 0x00a00000dc6c783b */ /* 0x000fe20000004200 */
[----:B------:R-:W-:Y:S02]  /*2730*/  ISETP.GE.AND P2, PT, R57, R241, PT ;  /* 0x000000f13900720c */ /* 0x000fe40003f46270 */
[----:B------:R-:W-:Y:S01]  /*2740*/  FSEL R85, R71, -INF , !P4 ;  /* 0xff80000047557808 */ /* 0x000fe20006000000 */
[----:B------:R-:W-:Y:S01]  /*2750*/  LDSM.16.MT88.4 R120, [R221+0xb000] ;  /* 0x00b00000dd78783b */ /* 0x000fe20000004200 */
[----:B-1----:R-:W-:-:S02]  /*2760*/  FMNMX.FTZ R166, R31, R166, !PT ;  /* 0x000000a61fa67209 */ /* 0x002fc40007810000 */
[----:B------:R-:W-:Y:S02]  /*2770*/  FSEL R71, R18, -INF , !P2 ;  /* 0xff80000012477808 */ /* 0x000fe40005000000 */
[----:B--2---:R-:W-:Y:S01]  /*2780*/  FMNMX.FTZ R168, R32, R17, !PT ;  /* 0x0000001120a87209 */ /* 0x004fe20007810000 */
[----:B------:R-:W-:Y:S01]  /*2790*/  FMUL.FTZ R197, R166, UR4 ;  /* 0x00000004a6c57c20 */ /* 0x000fe20008410000 */
[----:B------:R-:W-:Y:S01]  /*27a0*/  FSEL R69, R19, -INF , !P1 ;  /* 0xff80000013457808 */ /* 0x000fe20004800000 */
[----:B------:R-:W-:Y:S01]  /*27b0*/  LDSM.16.MT88.4 R32, [R220+0xb000] ;  /* 0x00b00000dc20783b */ /* 0x000fe20000004200 */
[----:B---3--:R-:W-:Y:S01]  /*27c0*/  FMNMX.FTZ R16, R29, R16, !PT ;  /* 0x000000101d107209 */ /* 0x008fe20007810000 */
[C---:B------:R-:W-:Y:S01]  /*27d0*/  FMUL.FTZ R205, R168.reuse, UR4 ;  /* 0x00000004a8cd7c20 */ /* 0x040fe20008410000 */
[----:B------:R-:W-:Y:S01]  /*27e0*/  FSETP.NEU.FTZ.AND P0, PT, R168, -INF , PT ;  /* 0xff800000a800780b */ /* 0x000fe20003f1d000 */
[----:B------:R-:W-:Y:S01]  /*27f0*/  LDSM.16.MT88.4 R28, [R220+0xb400] ;  /* 0x00b40000dc1c783b */ /* 0x000fe20000004200 */
[----:B------:R-:W-:-:S02]  /*2800*/  FSEL R215, R55, -INF , !P6 ;  /* 0xff80000037d77808 */ /* 0x000fc40007000000 */
[----:B------:R-:W-:Y:S01]  /*2810*/  FSEL R205, R205, RZ, P0 ;  /* 0x000000ffcdcd7208 */ /* 0x000fe20000000000 */
[----:B------:R-:W1:Y:S01]  /*2820*/  SHFL.BFLY PT, R165, R16, 0x1, 0x1f ;  /* 0x0c201f0010a57f89 */ /* 0x000e6200000e0000 */
[----:B------:R-:W-:Y:S02]  /*2830*/  FSETP.NEU.FTZ.AND P0, PT, R166, -INF , PT ;  /* 0xff800000a600780b */ /* 0x000fe40003f1d000 */
[-C--:B------:R-:W-:Y:S01]  /*2840*/  ISETP.GE.AND P4, PT, R60, R241.reuse, PT ;  /* 0x000000f13c00720c */ /* 0x080fe20003f86270 */
[--C-:B------:R-:W-:Y:S01]  /*2850*/  FFMA.FTZ R62, R58, UR4, -R205.reuse ;  /* 0x000000043a3e7c23 */ /* 0x100fe200080108cd */
[----:B------:R-:W-:Y:S01]  /*2860*/  FSEL R197, R197, RZ, P0 ;  /* 0x000000ffc5c57208 */ /* 0x000fe20000000000 */
[--C-:B------:R-:W-:Y:S01]  /*2870*/  FFMA.FTZ R63, R84, UR4, -R205.reuse ;  /* 0x00000004543f7c23 */ /* 0x100fe200080108cd */
[-C--:B------:R-:W-:Y:S01]  /*2880*/  ISETP.GE.AND P0, PT, R27, R241.reuse, PT ;  /* 0x000000f11b00720c */ /* 0x080fe20003f06270 */
[----:B------:R-:W-:Y:S01]  /*2890*/  FFMA.FTZ R60, R72, UR4, -R205 ;  /* 0x00000004483c7c23 */ /* 0x000fe200080108cd */
[----:B------:R-:W-:Y:S01]  /*28a0*/  FSEL R213, R39, -INF , !P4 ;  /* 0xff80000027d57808 */ /* 0x000fe20006000000 */
[--C-:B------:R-:W-:Y:S01]  /*28b0*/  FFMA.FTZ R58, R80, UR4, -R197.reuse ;  /* 0x00000004503a7c23 */ /* 0x100fe200080108c5 */
[----:B------:R-:W-:Y:S01]  /*28c0*/  FSEL R65, R87, -INF , !P0 ;  /* 0xff80000057417808 */ /* 0x000fe20004000000 */
[--C-:B------:R-:W-:Y:S01]  /*28d0*/  FFMA.FTZ R52, R76, UR4, -R197.reuse ;  /* 0x000000044c347c23 */ /* 0x100fe200080108c5 */
[----:B------:R-:W-:Y:S01]  /*28e0*/  FSEL R87, R75, -INF , !P5 ;  /* 0xff8000004b577808 */ /* 0x000fe20006800000 */
[--C-:B------:R-:W-:Y:S01]  /*28f0*/  FFMA.FTZ R51, R24, UR4, -R197.reuse ;  /* 0x0000000418337c23 */ /* 0x100fe200080108c5 */
[-C--:B------:R-:W-:Y:S01]  /*2900*/  ISETP.GE.AND P5, PT, R13, R241.reuse, PT ;  /* 0x000000f10d00720c */ /* 0x080fe20003fa6270 */
[----:B------:R-:W-:Y:S01]  /*2910*/  FFMA.FTZ R26, R26, UR4, -R197 ;  /* 0x000000041a1a7c23 */ /* 0x000fe200080108c5 */
[-C--:B------:R-:W-:Y:S01]  /*2920*/  ISETP.GE.AND P0, PT, R81, R241.reuse, PT ;  /* 0x000000f15100720c */ /* 0x080fe20003f06270 */
[----:B------:R-:W-:Y:S01]  /*2930*/  MUFU.EX2 R58, R58 ;  /* 0x0000003a003a7308 */ /* 0x000fe20000000800 */
[----:B------:R-:W-:Y:S01]  /*2940*/  FSEL R131, R86, -INF , !P5 ;  /* 0xff80000056837808 */ /* 0x000fe20006800000 */
[----:B------:R-:W-:Y:S01]  /*2950*/  FFMA.FTZ R55, R6, UR4, -R205 ;  /* 0x0000000406377c23 */ /* 0x000fe200080108cd */
[----:B------:R-:W-:Y:S01]  /*2960*/  FSEL R207, R54, -INF , !P0 ;  /* 0xff80000036cf7808 */ /* 0x000fe20004000000 */
[----:B------:R-:W-:Y:S01]  /*2970*/  FFMA.FTZ R50, R14, UR4, -R197 ;  /* 0x000000040e327c23 */ /* 0x000fe200080108c5 */
[----:B------:R-:W-:Y:S01]  /*2980*/  ISETP.GE.AND P5, PT, R61, R241, PT ;  /* 0x000000f13d00720c */ /* 0x000fe20003fa6270 */
[----:B------:R-:W-:Y:S01]  /*2990*/  FFMA.FTZ R61, R64, UR4, -R205 ;  /* 0x00000004403d7c23 */ /* 0x000fe200080108cd */
[----:B-1----:R-:W-:Y:S01]  /*29a0*/  FMNMX.FTZ R165, R16, R165, !PT ;  /* 0x000000a510a57209 */ /* 0x002fe20007810000 */
[----:B------:R1:W2:Y:S01]  /*29b0*/  MUFU.EX2 R57, R26 ;  /* 0x0000001a00397308 */ /* 0x0002a20000000800 */
[----:B------:R-:W-:Y:S01]  /*29c0*/  FMNMX.FTZ R16, R131, R65, !PT ;  /* 0x0000004183107209 */ /* 0x000fe20007810000 */
[--C-:B------:R-:W-:Y:S01]  /*29d0*/  FFMA.FTZ R45, R12, UR4, -R197.reuse ;  /* 0x000000040c2d7c23 */ /* 0x100fe200080108c5 */
[C---:B------:R-:W-:Y:S01]  /*29e0*/  FSETP.NEU.FTZ.AND P3, PT, R165.reuse, -INF , PT ;  /* 0xff800000a500780b */ /* 0x040fe20003f7d000 */
[----:B------:R-:W-:Y:S01]  /*29f0*/  FMUL.FTZ R188, R165, UR4 ;  /* 0x00000004a5bc7c20 */ /* 0x000fe20008410000 */
[----:B------:R-:W-:Y:S01]  /*2a00*/  FMNMX.FTZ R16, R129, R16, !PT ;  /* 0x0000001081107209 */ /* 0x000fe20007810000 */
[--C-:B------:R-:W-:Y:S01]  /*2a10*/  FFMA.FTZ R44, R10, UR4, -R197.reuse ;  /* 0x000000040a2c7c23 */ /* 0x100fe200080108c5 */
[----:B------:R-:W-:Y:S01]  /*2a20*/  FSEL R209, R38, -INF , !P5 ;  /* 0xff80000026d17808 */ /* 0x000fe20006800000 */
[----:B------:R-:W-:Y:S01]  /*2a30*/  MUFU.EX2 R52, R52 ;  /* 0x0000003400347308 */ /* 0x000fe20000000800 */
[----:B------:R-:W-:Y:S01]  /*2a40*/  FMNMX.FTZ R16, R87, R16, !PT ;  /* 0x0000001057107209 */ /* 0x000fe20007810000 */
[----:B------:R-:W-:Y:S01]  /*2a50*/  FFMA.FTZ R43, R8, UR4, -R197 ;  /* 0x00000004082b7c23 */ /* 0x000fe200080108c5 */
[----:B------:R-:W-:Y:S01]  /*2a60*/  FSEL R188, R188, RZ, P3 ;  /* 0x000000ffbcbc7208 */ /* 0x000fe20001800000 */
[--C-:B------:R-:W-:Y:S01]  /*2a70*/  FFMA.FTZ R54, R66, UR4, -R205.reuse ;  /* 0x0000000442367c23 */ /* 0x100fe200080108cd */
[----:B------:R-:W-:Y:S01]  /*2a80*/  FMNMX.FTZ R16, R67, R16, !PT ;  /* 0x0000001043107209 */ /* 0x000fe20007810000 */
[--C-:B------:R-:W-:Y:S01]  /*2a90*/  FFMA.FTZ R49, R68, UR4, -R205.reuse ;  /* 0x0000000444317c23 */ /* 0x100fe200080108cd */
[-C--:B------:R-:W-:Y:S01]  /*2aa0*/  ISETP.GE.AND P3, PT, R56, R241.reuse, PT ;  /* 0x000000f13800720c */ /* 0x080fe20003f66270 */
[--C-:B------:R-:W-:Y:S01]  /*2ab0*/  FFMA.FTZ R53, R11, UR4, -R188.reuse ;  /* 0x000000040b357c23 */ /* 0x100fe200080108bc */
[----:B------:R-:W-:Y:S01]  /*2ac0*/  FMNMX.FTZ R0, R85, R16, !PT ;  /* 0x0000001055007209 */ /* 0x000fe20007810000 */
[--C-:B------:R-:W-:Y:S01]  /*2ad0*/  FFMA.FTZ R48, R79, UR4, -R188.reuse ;  /* 0x000000044f307c23 */ /* 0x100fe200080108bc */
[-C--:B------:R-:W-:Y:S01]  /*2ae0*/  ISETP.GE.AND P2, PT, R59, R241.reuse, PT ;  /* 0x000000f13b00720c */ /* 0x080fe20003f46270 */
[--C-:B------:R-:W-:Y:S01]  /*2af0*/  FFMA.FTZ R59, R83, UR4, -R188.reuse ;  /* 0x00000004533b7c23 */ /* 0x100fe200080108bc */
[----:B------:R-:W-:Y:S01]  /*2b00*/  FMNMX.FTZ R0, R71, R0, !PT ;  /* 0x0000000047007209 */ /* 0x000fe20007810000 */
[----:B------:R-:W-:Y:S01]  /*2b10*/  LDSM.16.MT88.4 R80, [R220+0x9000] ;  /* 0x00900000dc50783b */ /* 0x000fe20000004200 */
[----:B------:R-:W-:Y:S01]  /*2b20*/  FSEL R211, R118, -INF , !P3 ;  /* 0xff80000076d37808 */ /* 0x000fe20005800000 */
[--C-:B------:R-:W-:Y:S01]  /*2b30*/  FFMA.FTZ R21, R21, UR4, -R188.reuse ;  /* 0x0000000415157c23 */ /* 0x100fe200080108bc */
[----:B------:R-:W-:Y:S01]  /*2b40*/  FMNMX.FTZ R0, R69, R0, !PT ;  /* 0x0000000045007209 */ /* 0x000fe20007810000 */
[----:B------:R-:W3:Y:S01]  /*2b50*/  MUFU.EX2 R51, R51 ;  /* 0x0000003300337308 */ /* 0x000ee20000000800 */
[-C--:B------:R-:W-:Y:S01]  /*2b60*/  ISETP.GE.AND P1, PT, R22, R241.reuse, PT ;  /* 0x000000f11600720c */ /* 0x080fe20003f26270 */
[--C-:B------:R-:W-:Y:S01]  /*2b70*/  FFMA.FTZ R47, R9, UR4, -R188.reuse ;  /* 0x00000004092f7c23 */ /* 0x100fe200080108bc */
[----:B------:R-:W-:Y:S01]  /*2b80*/  FMNMX.FTZ R0, R207, R0, !PT ;  /* 0x00000000cf007209 */ /* 0x000fe20007810000 */
[----:B-1----:R-:W-:Y:S01]  /*2b90*/  LDSM.16.MT88.4 R24, [R221+0x9400] ;  /* 0x00940000dd18783b */ /* 0x002fe20000004200 */
[----:B------:R-:W-:Y:S01]  /*2ba0*/  FSEL R185, R119, -INF , !P2 ;  /* 0xff80000077b97808 */ /* 0x000fe20005000000 */
[--C-:B------:R-:W-:Y:S01]  /*2bb0*/  FFMA.FTZ R42, R7, UR4, -R188.reuse ;  /* 0x00000004072a7c23 */ /* 0x100fe200080108bc */
[----:B------:R-:W-:Y:S01]  /*2bc0*/  FMNMX.FTZ R0, R215, R0, !PT ;  /* 0x00000000d7007209 */ /* 0x000fe20007810000 */
[----:B------:R1:W-:Y:S01]  /*2bd0*/  MUFU.EX2 R56, R21 ;  /* 0x0000001500387308 */ /* 0x0003e20000000800 */
[----:B------:R-:W-:Y:S01]  /*2be0*/  ISETP.GE.AND P0, PT, R15, R241, PT ;  /* 0x000000f10f00720c */ /* 0x000fe20003f06270 */
[----:B------:R-:W-:Y:S01]  /*2bf0*/  LDSM.16.MT88.4 R16, [R221+0xa400] ;  /* 0x00a40000dd10783b */ /* 0x000fe20000004200 */
[----:B------:R-:W-:Y:S01]  /*2c00*/  FMNMX.FTZ R0, R209, R0, !PT ;  /* 0x00000000d1007209 */ /* 0x000fe20007810000 */
[--C-:B------:R-:W-:Y:S01]  /*2c10*/  FFMA.FTZ R3, R3, UR4, -R188.reuse ;  /* 0x0000000403037c23 */ /* 0x100fe200080108bc */
[----:B------:R-:W-:Y:S01]  /*2c20*/  FSEL R181, R114, -INF , !P1 ;  /* 0xff80000072b57808 */ /* 0x000fe20004800000 */
[----:B------:R-:W-:Y:S01]  /*2c30*/  LDSM.16.MT88.4 R12, [R220+0xa400] ;  /* 0x00a40000dc0c783b */ /* 0x000fe20000004200 */
[----:B------:R-:W-:Y:S01]  /*2c40*/  FMNMX.FTZ R0, R213, R0, !PT ;  /* 0x00000000d5007209 */ /* 0x000fe20007810000 */
[----:B------:R-:W4:Y:S01]  /*2c50*/  MUFU.EX2 R59, R59 ;  /* 0x0000003b003b7308 */ /* 0x000f220000000800 */
[----:B------:R-:W-:Y:S01]  /*2c60*/  FSEL R178, R115, -INF , !P0 ;  /* 0xff80000073b27808 */ /* 0x000fe20004000000 */
[----:B------:R-:W-:Y:S01]  /*2c70*/  LDSM.16.MT88.4 R8, [R221+0xb400] ;  /* 0x00b40000dd08783b */ /* 0x000fe20000004200 */
[----:B------:R-:W-:Y:S01]  /*2c80*/  FMNMX.FTZ R0, R211, R0, !PT ;  /* 0x00000000d3007209 */ /* 0x000fe20007810000 */
[----:B------:R-:W-:Y:S01]  /*2c90*/  FFMA.FTZ R46, R4, UR4, -R205 ;  /* 0x00000004042e7c23 */ /* 0x000fe200080108cd */
[----:B--2---:R-:W-:Y:S01]  /*2ca0*/  F2FP.BF16.F32.PACK_AB R132, R57, R58 ;  /* 0x0000003a3984723e */ /* 0x004fe200000010ff */
[--C-:B------:R-:W-:Y:S01]  /*2cb0*/  FFMA.FTZ R179, R186, UR4, -R197.reuse ;  /* 0x00000004bab37c23 */ /* 0x100fe200080108c5 */
[----:B------:R-:W-:Y:S01]  /*2cc0*/  FMNMX.FTZ R0, R185, R0, !PT ;  /* 0x00000000b9007209 */ /* 0x000fe20007810000 */
[----:B------:R-:W-:Y:S01]  /*2cd0*/  MUFU.EX2 R53, R53 ;  /* 0x0000003500357308 */ /* 0x000fe20000000800 */
[----:B-1----:R-:W-:Y:S01]  /*2ce0*/  LDSM.16.MT88.4 R20, [R220+0x9400] ;  /* 0x00940000dc14783b */ /* 0x002fe20000004200 */
[----:B---3--:R-:W-:Y:S01]  /*2cf0*/  F2FP.BF16.F32.PACK_AB R134, R51, R52 ;  /* 0x000000343386723e */ /* 0x008fe200000010ff */
[----:B------:R-:W-:Y:S01]  /*2d00*/  FFMA.FTZ R177, R190, UR4, -R197 ;  /* 0x00000004beb17c23 */ /* 0x000fe200080108c5 */
[----:B------:R-:W-:Y:S01]  /*2d10*/  FMNMX.FTZ R167, R181, R0, !PT ;  /* 0x00000000b5a77209 */ /* 0x000fe20007810000 */
[--C-:B------:R-:W-:Y:S01]  /*2d20*/  FFMA.FTZ R186, R199, UR4, -R188.reuse ;  /* 0x00000004c7ba7c23 */ /* 0x100fe200080108bc */
[--C-:B------:R-:W-:Y:S01]  /*2d30*/  FFMA.FTZ R190, R195, UR4, -R188.reuse ;  /* 0x00000004c3be7c23 */ /* 0x100fe200080108bc */
[--C-:B------:R-:W-:Y:S01]  /*2d40*/  FFMA.FTZ R199, R202, UR4, -R205.reuse ;  /* 0x00000004cac77c23 */ /* 0x100fe200080108cd */
[----:B------:R-:W-:Y:S01]  /*2d50*/  FMNMX.FTZ R167, R178, R167, !PT ;  /* 0x000000a7b2a77209 */ /* 0x000fe20007810000 */
[----:B------:R-:W1:Y:S01]  /*2d60*/  MUFU.EX2 R48, R48 ;  /* 0x0000003000307308 */ /* 0x000e620000000800 */
[----:B----4-:R-:W-:Y:S01]  /*2d70*/  F2FP.BF16.F32.PACK_AB R133, R59, R56 ;  /* 0x000000383b85723e */ /* 0x010fe200000010ff */
[--C-:B------:R-:W-:Y:S01]  /*2d80*/  FFMA.FTZ R195, R37, UR4, -R188.reuse ;  /* 0x0000000425c37c23 */ /* 0x100fe200080108bc */
[--C-:B------:R-:W-:Y:S01]  /*2d90*/  FFMA.FTZ R202, R36, UR4, -R205.reuse ;  /* 0x0000000424ca7c23 */ /* 0x100fe200080108cd */
[----:B------:R-:W2:Y:S01]  /*2da0*/  SHFL.BFLY PT, R0, R167, 0x2, 0x1f ;  /* 0x0c401f00a7007f89 */ /* 0x000ea200000e0000 */
[--C-:B------:R-:W-:Y:S01]  /*2db0*/  FFMA.FTZ R201, R210, UR4, -R205.reuse ;  /* 0x00000004d2c97c23 */ /* 0x100fe200080108cd */
[--C-:B------:R-:W-:Y:S01]  /*2dc0*/  FFMA.FTZ R203, R208, UR4, -R205.reuse ;  /* 0x00000004d0cb7c23 */ /* 0x100fe200080108cd */
[----:B------:R-:W-:Y:S01]  /*2dd0*/  FFMA.FTZ R176, R176, UR4, -R205 ;  /* 0x00000004b0b07c23 */ /* 0x000fe200080108cd */
[----:B------:R-:W-:Y:S01]  /*2de0*/  MUFU.EX2 R63, R63 ;  /* 0x0000003f003f7308 */ /* 0x000fe20000000800 */
[--C-:B------:R-:W-:Y:S01]  /*2df0*/  FFMA.FTZ R180, R180, UR4, -R197.reuse ;  /* 0x00000004b4b47c23 */ /* 0x100fe200080108c5 */
[----:B------:R-:W-:Y:S01]  /*2e00*/  FFMA.FTZ R184, R184, UR4, -R197 ;  /* 0x00000004b8b87c23 */ /* 0x000fe200080108c5 */
[--C-:B------:R-:W-:Y:S01]  /*2e10*/  FFMA.FTZ R189, R189, UR4, -R188.reuse ;  /* 0x00000004bdbd7c23 */ /* 0x100fe200080108bc */
[----:B------:R-:W-:Y:S01]  /*2e20*/  FADD.FTZ R57, R58, R57 ;  /* 0x000000393a397221 */ /* 0x000fe20000010000 */
[----:B------:R-:W-:Y:S01]  /*2e30*/  FADD.FTZ R56, R56, R59 ;  /* 0x0000003b38387221 */ /* 0x000fe20000010000 */
[----:B------:R-:W-:Y:S01]  /*2e40*/  FFMA.FTZ R245, R192, UR4, -R197 ;  /* 0x00000004c0f57c23 */ /* 0x000fe200080108c5 */
[----:B------:R-:W-:Y:S01]  /*2e50*/  FFMA.FTZ R192, R193, UR4, -R188 ;  /* 0x00000004c1c07c23 */ /* 0x000fe200080108bc */
[----:B------:R-:W3:Y:S01]  /*2e60*/  MUFU.EX2 R62, R62 ;  /* 0x0000003e003e7308 */ /* 0x000ee20000000800 */
[----:B-1----:R-:W-:Y:S01]  /*2e70*/  F2FP.BF16.F32.PACK_AB R135, R48, R53 ;  /* 0x000000353087723e */ /* 0x002fe200000010ff */
[----:B------:R-:W-:Y:S01]  /*2e80*/  FADD.FTZ R52, R52, R57 ;  /* 0x0000003934347221 */ /* 0x000fe20000010000 */
[----:B------:R-:W-:Y:S01]  /*2e90*/  FADD.FTZ R53, R53, R56 ;  /* 0x0000003835357221 */ /* 0x000fe20000010000 */
[--C-:B------:R-:W-:Y:S01]  /*2ea0*/  FFMA.FTZ R191, R191, UR4, -R188.reuse ;  /* 0x00000004bfbf7c23 */ /* 0x100fe200080108bc */
[----:B------:R-:W-:Y:S01]  /*2eb0*/  FFMA.FTZ R187, R187, UR4, -R188 ;  /* 0x00000004bbbb7c23 */ /* 0x000fe200080108bc */
[----:B------:R-:W-:Y:S01]  /*2ec0*/  FADD.FTZ R51, R51, R52 ;  /* 0x0000003433337221 */ /* 0x000fe20000010000 */
[----:B------:R-:W-:Y:S01]  /*2ed0*/  FADD.FTZ R48, R48, R53 ;  /* 0x0000003530307221 */ /* 0x000fe20000010000 */
[----:B------:R-:W-:Y:S01]  /*2ee0*/  MUFU.EX2 R60, R60 ;  /* 0x0000003c003c7308 */ /* 0x000fe20000000800 */
[C---:B------:R-:W-:Y:S01]  /*2ef0*/  HMMA.16816.F32.BF16 R156, R132.reuse, R148, RZ ;  /* 0x00000094849c723c */ /* 0x040fe200000418ff */
[--C-:B------:R-:W-:Y:S01]  /*2f00*/  FFMA.FTZ R204, R204, UR4, -R205.reuse ;  /* 0x00000004cccc7c23 */ /* 0x100fe200080108cd */
[--C-:B------:R-:W-:Y:S01]  /*2f10*/  FFMA.FTZ R206, R206, UR4, -R205.reuse ;  /* 0x00000004cece7c23 */ /* 0x100fe200080108cd */
[----:B--2---:R-:W-:Y:S01]  /*2f20*/  FMNMX.FTZ R167, R167, R0, !PT ;  /* 0x00000000a7a77209 */ /* 0x004fe20007810000 */
[----:B------:R-:W-:Y:S01]  /*2f30*/  FFMA.FTZ R0, R5, UR4, -R188 ;  /* 0x0000000405007c23 */ /* 0x000fe200080108bc */
[----:B------:R-:W-:Y:S01]  /*2f40*/  FFMA.FTZ R247, R200, UR4, -R205 ;  /* 0x00000004c8f77c23 */ /* 0x000fe200080108cd */
[C---:B------:R-:W-:Y:S01]  /*2f50*/  HMMA.16816.F32.BF16 R72, R132.reuse, R80, RZ ;  /* 0x000000508448723c */ /* 0x040fe200000418ff */
[----:B------:R-:W1:Y:S01]  /*2f60*/  MUFU.EX2 R55, R55 ;  /* 0x0000003700377308 */ /* 0x000e620000000800 */
[----:B------:R-:W2:Y:S01]  /*2f70*/  SHFL.BFLY PT, R38, R167, 0x1, 0x1f ;  /* 0x0c201f00a7267f89 */ /* 0x000ea200000e0000 */
[----:B---3--:R-:W-:Y:S01]  /*2f80*/  F2FP.BF16.F32.PACK_AB R128, R62, R63 ;  /* 0x0000003f3e80723e */ /* 0x008fe200000010ff */
[----:B------:R-:W-:Y:S01]  /*2f90*/  FADD.FTZ R63, R63, R62 ;  /* 0x0000003e3f3f7221 */ /* 0x000fe20000010000 */
[----:B------:R-:W-:Y:S01]  /*2fa0*/  FFMA.FTZ R188, R183, UR4, -R188 ;  /* 0x00000004b7bc7c23 */ /* 0x000fe200080108bc */
[----:B------:R-:W-:Y:S01]  /*2fb0*/  HMMA.16816.F32.BF16 R88, R132, R96, RZ ;  /* 0x000000608458723c */ /* 0x000fe200000418ff */
[--C-:B------:R-:W-:Y:S01]  /*2fc0*/  FFMA.FTZ R198, R198, UR4, -R197.reuse ;  /* 0x00000004c6c67c23 */ /* 0x100fe200080108c5 */
[--C-:B------:R-:W-:Y:S01]  /*2fd0*/  FFMA.FTZ R205, R196, UR4, -R197.reuse ;  /* 0x00000004c4cd7c23 */ /* 0x100fe200080108c5 */
[----:B------:R-:W-:Y:S01]  /*2fe0*/  MUFU.EX2 R50, R50 ;  /* 0x0000003200327308 */ /* 0x000fe20000000800 */
[----:B------:R-:W-:-:S02]  /*2ff0*/  FFMA.FTZ R194, R194, UR4, -R197 ;  /* 0x00000004c2c27c23 */ /* 0x000fc400080108c5 */
[C---:B------:R-:W-:Y:S05]  /*3000*/  HMMA.16816.F32.BF16 R100, R132.reuse, R108, RZ ;  /* 0x0000006c8464723c */ /* 0x040fea00000418ff */
[----:B------:R-:W3:Y:S01]  /*3010*/  MUFU.EX2 R45, R45 ;  /* 0x0000002d002d7308 */ /* 0x000ee20000000800 */
[----:B------:R-:W-:Y:S01]  /*3020*/  HMMA.16816.F32.BF16 R112, R132, R120, RZ ;  /* 0x000000788470723c */ /* 0x000fe200000418ff */
[----:B-1----:R-:W-:Y:S01]  /*3030*/  F2FP.BF16.F32.PACK_AB R130, R55, R60 ;  /* 0x0000003c3782723e */ /* 0x002fe200000010ff */
[----:B------:R-:W-:-:S04]  /*3040*/  FADD.FTZ R60, R60, R63 ;  /* 0x0000003f3c3c7221 */ /* 0x000fc80000010000 */
[C---:B------:R-:W-:Y:S01]  /*3050*/  HMMA.16816.F32.BF16 R124, R132.reuse, R32, RZ ;  /* 0x00000020847c723c */ /* 0x040fe200000418ff */
[----:B------:R-:W-:Y:S01]  /*3060*/  MUFU.EX2 R44, R44 ;  /* 0x0000002c002c7308 */ /* 0x000fe20000000800 */
[----:B--2---:R-:W-:Y:S01]  /*3070*/  FMNMX.FTZ R167, R167, R38, !PT ;  /* 0x00000026a7a77209 */ /* 0x004fe20007810000 */
[----:B------:R-:W-:Y:S01]  /*3080*/  FADD.FTZ R60, R55, R60 ;  /* 0x0000003c373c7221 */ /* 0x000fe20000010000 */
[----:B------:R-:W-:Y:S02]  /*3090*/  LDSM.16.MT88.4 R36, [R220+0xb800] ;  /* 0x00b80000dc24783b */ /* 0x000fe40000004200 */
[C---:B------:R-:W-:Y:S01]  /*30a0*/  FSETP.NEU.FTZ.AND P0, PT, R167.reuse, -INF , PT ;  /* 0xff800000a700780b */ /* 0x040fe20003f1d000 */
[----:B------:R-:W-:Y:S01]  /*30b0*/  FMUL.FTZ R182, R167, UR4 ;  /* 0x00000004a7b67c20 */ /* 0x000fe20008410000 */
[----:B------:R-:W-:Y:S01]  /*30c0*/  HMMA.16816.F32.BF16 R152, R132, R150, RZ ;  /* 0x000000968498723c */ /* 0x000fe200000418ff */
[----:B------:R-:W1:Y:S01]  /*30d0*/  MUFU.EX2 R43, R43 ;  /* 0x0000002b002b7308 */ /* 0x000e620000000800 */
[----:B---3--:R-:W-:Y:S01]  /*30e0*/  F2FP.BF16.F32.PACK_AB R4, R45, R50 ;  /* 0x000000322d04723e */ /* 0x008fe200000010ff */
[----:B------:R-:W-:Y:S01]  /*30f0*/  FADD.FTZ R50, R50, R51 ;  /* 0x0000003332327221 */ /* 0x000fe20000010000 */
[----:B------:R-:W-:-:S02]  /*3100*/  FSEL R182, R182, RZ, P0 ;  /* 0x000000ffb6b67208 */ /* 0x000fc40000000000 */
[C---:B------:R-:W-:Y:S01]  /*3110*/  HMMA.16816.F32.BF16 R76, R132.reuse, R82, RZ ;  /* 0x00000052844c723c */ /* 0x040fe200000418ff */
[----:B------:R-:W-:Y:S01]  /*3120*/  FADD.FTZ R45, R45, R50 ;  /* 0x000000322d2d7221 */ /* 0x000fe20000010000 */
[----:B------:R-:W-:Y:S01]  /*3130*/  ISETP.GE.AND P0, PT, R2, 0x2, PT ;  /* 0x000000020200780c */ /* 0x000fe20003f06270 */
[--C-:B------:R-:W-:Y:S01]  /*3140*/  FFMA.FTZ R64, R131, UR4, -R182.reuse ;  /* 0x0000000483407c23 */ /* 0x100fe200080108b6 */
[--C-:B------:R-:W-:Y:S01]  /*3150*/  FFMA.FTZ R65, R65, UR4, -R182.reuse ;  /* 0x0000000441417c23 */ /* 0x100fe200080108b6 */
[--C-:B------:R-:W-:Y:S01]  /*3160*/  FFMA.FTZ R173, R129, UR4, -R182.reuse ;  /* 0x0000000481ad7c23 */ /* 0x100fe200080108b6 */
[--C-:B------:R-:W-:Y:S01]  /*3170*/  FFMA.FTZ R172, R87, UR4, -R182.reuse ;  /* 0x0000000457ac7c23 */ /* 0x100fe200080108b6 */
[C---:B------:R-:W-:Y:S01]  /*3180*/  HMMA.16816.F32.BF16 R92, R132.reuse, R98, RZ ;  /* 0x00000062845c723c */ /* 0x040fe200000418ff */
[----:B------:R-:W-:Y:S01]  /*3190*/  MUFU.EX2 R47, R47 ;  /* 0x0000002f002f7308 */ /* 0x000fe20000000800 */
[--C-:B------:R-:W-:Y:S01]  /*31a0*/  FFMA.FTZ R67, R67, UR4, -R182.reuse ;  /* 0x0000000443437c23 */ /* 0x100fe200080108b6 */
[--C-:B------:R-:W-:Y:S01]  /*31b0*/  FFMA.FTZ R66, R85, UR4, -R182.reuse ;  /* 0x0000000455427c23 */ /* 0x100fe200080108b6 */
[--C-:B------:R-:W-:Y:S01]  /*31c0*/  FFMA.FTZ R174, R71, UR4, -R182.reuse ;  /* 0x0000000447ae7c23 */ /* 0x100fe200080108b6 */
[--C-:B------:R-:W-:Y:S01]  /*31d0*/  FFMA.FTZ R175, R69, UR4, -R182.reuse ;  /* 0x0000000445af7c23 */ /* 0x100fe200080108b6 */
[C---:B------:R-:W-:Y:S01]  /*31e0*/  HMMA.16816.F32.BF16 R104, R132.reuse, R110, RZ ;  /* 0x0000006e8468723c */ /* 0x040fe200000418ff */
[----:B-1----:R-:W-:Y:S01]  /*31f0*/  F2FP.BF16.F32.PACK_AB R6, R43, R44 ;  /* 0x0000002c2b06723e */ /* 0x002fe200000010ff */
[--C-:B------:R-:W-:Y:S01]  /*3200*/  FFMA.FTZ R207, R207, UR4, -R182.reuse ;  /* 0x00000004cfcf7c23 */ /* 0x100fe200080108b6 */
[----:B------:R-:W-:Y:S01]  /*3210*/  MUFU.EX2 R64, R64 ;  /* 0x0000004000407308 */ /* 0x000fe20000000800 */
[--C-:B------:R-:W-:Y:S01]  /*3220*/  FFMA.FTZ R208, R215, UR4, -R182.reuse ;  /* 0x00000004d7d07c23 */ /* 0x100fe200080108b6 */
[--C-:B------:R-:W-:Y:S01]  /*3230*/  FFMA.FTZ R209, R209, UR4, -R182.reuse ;  /* 0x00000004d1d17c23 */ /* 0x100fe200080108b6 */
[C---:B------:R-:W-:Y:S01]  /*3240*/  HMMA.16816.F32.BF16 R116, R132.reuse, R122, RZ ;  /* 0x0000007a8474723c */ /* 0x040fe200000418ff */
[--C-:B------:R-:W-:Y:S01]  /*3250*/  FFMA.FTZ R210, R213, UR4, -R182.reuse ;  /* 0x00000004d5d27c23 */ /* 0x100fe200080108b6 */
[--C-:B------:R-:W-:Y:S01]  /*3260*/  FFMA.FTZ R200, R211, UR4, -R182.reuse ;  /* 0x00000004d3c87c23 */ /* 0x100fe200080108b6 */
[--C-:B------:R-:W-:Y:S01]  /*3270*/  FFMA.FTZ R183, R185, UR4, -R182.reuse ;  /* 0x00000004b9b77c23 */ /* 0x100fe200080108b6 */
[----:B------:R-:W-:Y:S01]  /*3280*/  FADD.FTZ R44, R44, R45 ;  /* 0x0000002d2c2c7221 */ /* 0x000fe20000010000 */
[----:B------:R-:W1:Y:S01]  /*3290*/  MUFU.EX2 R65, R65 ;  /* 0x0000004100417308 */ /* 0x000e620000000800 */
[----:B------:R-:W-:Y:S01]  /*32a0*/  HMMA.16816.F32.BF16 R132, R132, R34, RZ ;  /* 0x000000228484723c */ /* 0x000fe200000418ff */
[----:B------:R-:W-:Y:S01]  /*32b0*/  FFMA.FTZ R181, R181, UR4, -R182 ;  /* 0x00000004b5b57c23 */ /* 0x000fe200080108b6 */
[----:B------:R-:W-:-:S05]  /*32c0*/  FADD.FTZ R44, R43, R44 ;  /* 0x0000002c2b2c7221 */ /* 0x000fca0000010000 */
[----:B------:R-:W-:Y:S08]  /*32d0*/  MUFU.EX2 R173, R173 ;  /* 0x000000ad00ad7308 */ /* 0x000ff00000000800 */
[----:B------:R-:W2:Y:S01]  /*32e0*/  MUFU.EX2 R172, R172 ;  /* 0x000000ac00ac7308 */ /* 0x000ea20000000800 */
[----:B-1----:R-:W-:Y:S01]  /*32f0*/  F2FP.BF16.F32.PACK_AB R129, R65, R64 ;  /* 0x000000404181723e */ /* 0x002fe200000010ff */
[----:B------:R-:W-:-:S06]  /*3300*/  FADD.FTZ R64, R64, R65 ;  /* 0x0000004140407221 */ /* 0x000fcc0000010000 */
[----:B------:R-:W1:Y:S08]  /*3310*/  MUFU.EX2 R42, R42 ;  /* 0x0000002a002a7308 */ /* 0x000e700000000800 */
[----:B------:R-:W-:Y:S01]  /*3320*/  MUFU.EX2 R3, R3 ;  /* 0x0000000300037308 */ /* 0x000fe20000000800 */
[----:B--2---:R-:W-:Y:S01]  /*3330*/  F2FP.BF16.F32.PACK_AB R131, R172, R173 ;  /* 0x000000adac83723e */ /* 0x004fe200000010ff */
[----:B------:R-:W-:-:S04]  /*3340*/  FADD.FTZ R173, R173, R64 ;  /* 0x00000040adad7221 */ /* 0x000fc80000010000 */
[----:B------:R-:W-:Y:S02]  /*3350*/  FADD.FTZ R172, R172, R173 ;  /* 0x000000adacac7221 */ /* 0x000fe40000010000 */
[----:B------:R-:W2:Y:S01]  /*3360*/  MUFU.EX2 R0, R0 ;  /* 0x0000000000007308 */ /* 0x000ea20000000800 */
[----:B------:R-:W-:Y:S01]  /*3370*/  HMMA.16816.F32.BF16 R160, R128, R148, RZ ;  /* 0x0000009480a0723c */ /* 0x000fe200000418ff */
[----:B-1----:R-:W-:Y:S01]  /*3380*/  F2FP.BF16.F32.PACK_AB R5, R42, R47 ;  /* 0x0000002f2a05723e */ /* 0x002fe200000010ff */
[----:B------:R-:W-:-:S04]  /*3390*/  FADD.FTZ R47, R47, R48 ;  /* 0x000000302f2f7221 */ /* 0x000fc80000010000 */
[----:B------:R-:W-:Y:S01]  /*33a0*/  HMMA.16816.F32.BF16 R68, R128, R80, RZ ;  /* 0x000000508044723c */ /* 0x000fe200000418ff */
[----:B------:R-:W-:Y:S01]  /*33b0*/  MUFU.EX2 R49, R49 ;  /* 0x0000003100317308 */ /* 0x000fe20000000800 */
[----:B------:R-:W-:-:S04]  /*33c0*/  FADD.FTZ R42, R42, R47 ;  /* 0x0000002f2a2a7221 */ /* 0x000fc80000010000 */
[C---:B------:R-:W-:Y:S03]  /*33d0*/  HMMA.16816.F32.BF16 R84, R128.reuse, R96, RZ ;  /* 0x000000608054723c */ /* 0x040fe600000418ff */
[----:B------:R-:W1:Y:S01]  /*33e0*/  MUFU.EX2 R46, R46 ;  /* 0x0000002e002e7308 */ /* 0x000e620000000800 */
[C---:B--2---:R-:W-:Y:S01]  /*33f0*/  F2FP.BF16.F32.PACK_AB R7, R0.reuse, R3 ;  /* 0x000000030007723e */ /* 0x044fe200000010ff */
[----:B------:R-:W-:Y:S01]  /*3400*/  FADD.FTZ R3, R3, R42 ;  /* 0x0000002a03037221 */ /* 0x000fe20000010000 */
[C---:B------:R-:W-:Y:S03]  /*3410*/  HMMA.16816.F32.BF16 R144, R128.reuse, R108, RZ ;  /* 0x0000006c8090723c */ /* 0x040fe600000418ff */
[----:B------:R-:W-:Y:S01]  /*3420*/  FADD.FTZ R3, R0, R3 ;  /* 0x0000000300037221 */ /* 0x000fe20000010000 */
[----:B------:R-:W-:Y:S01]  /*3430*/  IMAD.SHL.U32 R0, R40, 0x20, RZ ;  /* 0x0000002028007824 */ /* 0x000fe200078e00ff */
[----:B------:R-:W-:Y:S01]  /*3440*/  MUFU.EX2 R54, R54 ;  /* 0x0000003600367308 */ /* 0x000fe20000000800 */
[C---:B------:R-:W-:Y:S06]  /*3450*/  HMMA.16816.F32.BF16 R140, R128.reuse, R120, RZ ;  /* 0x00000078808c723c */ /* 0x040fec00000418ff */
[C---:B------:R-:W-:Y:S01]  /*3460*/  HMMA.16816.F32.BF16 R148, R128.reuse, R150, RZ ;  /* 0x000000968094723c */ /* 0x040fe200000418ff */
[----:B------:R-:W-:Y:S05]  /*3470*/  MUFU.EX2 R61, R61 ;  /* 0x0000003d003d7308 */ /* 0x000fea0000000800 */
[C---:B------:R-:W-:Y:S03]  /*3480*/  HMMA.16816.F32.BF16 R80, R128.reuse, R82, RZ ;  /* 0x000000528050723c */ /* 0x040fe600000418ff */
[----:B------:R-:W-:Y:S03]  /*3490*/  MUFU.EX2 R67, R67 ;  /* 0x0000004300437308 */ /* 0x000fe60000000800 */
[C---:B------:R-:W-:Y:S05]  /*34a0*/  HMMA.16816.F32.BF16 R96, R128.reuse, R98, RZ ;  /* 0x000000628060723c */ /* 0x040fea00000418ff */
[----:B------:R-:W2:Y:S01]  /*34b0*/  MUFU.EX2 R66, R66 ;  /* 0x0000004200427308 */ /* 0x000ea20000000800 */
[C---:B------:R-:W-:Y:S06]  /*34c0*/  HMMA.16816.F32.BF16 R108, R128.reuse, R110, RZ ;  /* 0x0000006e806c723c */ /* 0x040fec00000418ff */
[----:B------:R-:W-:Y:S01]  /*34d0*/  HMMA.16816.F32.BF16 R120, R128, R122, RZ ;  /* 0x0000007a8078723c */ /* 0x000fe200000418ff */
[----:B------:R-:W-:Y:S05]  /*34e0*/  MUFU.EX2 R174, R174 ;  /* 0x000000ae00ae7308 */ /* 0x000fea0000000800 */
[C---:B------:R-:W-:Y:S03]  /*34f0*/  HMMA.16816.F32.BF16 R156, R4.reuse, R24, R156 ;  /* 0x00000018049c723c */ /* 0x040fe6000004189c */
[----:B------:R-:W3:Y:S03]  /*3500*/  MUFU.EX2 R175, R175 ;  /* 0x000000af00af7308 */ /* 0x000ee60000000800 */
[C---:B------:R-:W-:Y:S05]  /*3510*/  HMMA.16816.F32.BF16 R72, R4.reuse, R20, R72 ;  /* 0x000000140448723c */ /* 0x040fea0000041848 */
[----:B------:R-:W-:Y:S01]  /*3520*/  MUFU.EX2 R176, R176 ;  /* 0x000000b000b07308 */ /* 0x000fe20000000800 */
[C---:B------:R-:W-:Y:S06]  /*3530*/  HMMA.16816.F32.BF16 R88, R4.reuse, R16, R88 ;  /* 0x000000100458723c */ /* 0x040fec0000041858 */
[C---:B------:R-:W-:Y:S01]  /*3540*/  HMMA.16816.F32.BF16 R100, R4.reuse, R12, R100 ;  /* 0x0000000c0464723c */ /* 0x040fe20000041864 */
[----:B------:R-:W-:Y:S05]  /*3550*/  MUFU.EX2 R177, R177 ;  /* 0x000000b100b17308 */ /* 0x000fea0000000800 */
[C---:B------:R-:W-:Y:S03]  /*3560*/  HMMA.16816.F32.BF16 R112, R4.reuse, R8, R112 ;  /* 0x000000080470723c */ /* 0x040fe60000041870 */
[----:B------:R-:W4:Y:S03]  /*3570*/  MUFU.EX2 R180, R180 ;  /* 0x000000b400b47308 */ /* 0x000f260000000800 */
[C---:B------:R-:W-:Y:S05]  /*3580*/  HMMA.16816.F32.BF16 R124, R4.reuse, R28, R124 ;  /* 0x0000001c047c723c */ /* 0x040fea000004187c */
[----:B------:R-:W-:Y:S01]  /*3590*/  MUFU.EX2 R179, R179 ;  /* 0x000000b300b37308 */ /* 0x000fe20000000800 */
[C---:B------:R-:W-:Y:S06]  /*35a0*/  HMMA.16816.F32.BF16 R152, R4.reuse, R26, R152 ;  /* 0x0000001a0498723c */ /* 0x040fec0000041898 */
[C---:B------:R-:W-:Y:S01]  /*35b0*/  HMMA.16816.F32.BF16 R76, R4.reuse, R22, R76 ;  /* 0x00000016044c723c */ /* 0x040fe2000004184c */
[----:B------:R-:W-:Y:S05]  /*35c0*/  MUFU.EX2 R184, R184 ;  /* 0x000000b800b87308 */ /* 0x000fea0000000800 */
[C---:B------:R-:W-:Y:S03]  /*35d0*/  HMMA.16816.F32.BF16 R92, R4.reuse, R18, R92 ;  /* 0x00000012045c723c */ /* 0x040fe6000004185c */
[----:B------:R-:W-:Y:S03]  /*35e0*/  MUFU.EX2 R186, R186 ;  /* 0x000000ba00ba7308 */ /* 0x000fe60000000800 */
[C---:B------:R-:W-:Y:S05]  /*35f0*/  HMMA.16816.F32.BF16 R104, R4.reuse, R14, R104 ;  /* 0x0000000e0468723c */ /* 0x040fea0000041868 */
[----:B------:R-:W5:Y:S01]  /*3600*/  MUFU.EX2 R189, R189 ;  /* 0x000000bd00bd7308 */ /* 0x000f620000000800 */
[C---:B------:R-:W-:Y:S06]  /*3610*/  HMMA.16816.F32.BF16 R116, R4.reuse, R10, R116 ;  /* 0x0000000a0474723c */ /* 0x040fec0000041874 */
[----:B------:R-:W-:Y:S01]  /*3620*/  HMMA.16816.F32.BF16 R132, R4, R30, R132 ;  /* 0x0000001e0484723c */ /* 0x000fe20000041884 */
[----:B------:R-:W-:Y:S05]  /*3630*/  MUFU.EX2 R190, R190 ;  /* 0x000000be00be7308 */ /* 0x000fea0000000800 */
[C---:B------:R-:W-:Y:S01]  /*3640*/  HMMA.16816.F32.BF16 R136, R128.reuse, R32, RZ ;  /* 0x000000208088723c */ /* 0x040fe200000418ff */
[----:B-1----:R-:W-:Y:S01]  /*3650*/  F2FP.BF16.F32.PACK_AB R4, R46, R49 ;  /* 0x000000312e04723e */ /* 0x002fe200000010ff */
[----:B------:R-:W-:Y:S01]  /*3660*/  FADD.FTZ R49, R49, R60 ;  /* 0x0000003c31317221 */ /* 0x000fe20000010000 */
[----:B--2---:R-:W-:Y:S01]  /*3670*/  F2FP.BF16.F32.PACK_AB R5, R66, R67 ;  /* 0x000000434205723e */ /* 0x004fe200000010ff */
[----:B------:R-:W1:Y:S01]  /*3680*/  MUFU.EX2 R195, R195 ;  /* 0x000000c300c37308 */ /* 0x000e620000000800 */
[----:B------:R-:W-:Y:S01]  /*3690*/  F2FP.BF16.F32.PACK_AB R6, R61, R54 ;  /* 0x000000363d06723e */ /* 0x000fe200000010ff */
[----:B------:R-:W-:Y:S01]  /*36a0*/  HMMA.16816.F32.BF16 R128, R128, R34, RZ ;  /* 0x000000228080723c */ /* 0x000fe200000418ff */
[----:B---3--:R-:W-:Y:S01]  /*36b0*/  F2FP.BF16.F32.PACK_AB R7, R175, R174 ;  /* 0x000000aeaf07723e */ /* 0x008fe200000010ff */
[----:B------:R-:W-:Y:S01]  /*36c0*/  FADD.FTZ R67, R67, R172 ;  /* 0x000000ac43437221 */ /* 0x000fe20000010000 */
[----:B------:R-:W-:-:S03]  /*36d0*/  FADD.FTZ R49, R46, R49 ;  /* 0x000000312e317221 */ /* 0x000fc60000010000 */
[----:B------:R-:W2:Y:S01]  /*36e0*/  MUFU.EX2 R199, R199 ;  /* 0x000000c700c77308 */ /* 0x000ea20000000800 */
[----:B------:R-:W-:Y:S01]  /*36f0*/  FADD.FTZ R67, R66, R67 ;  /* 0x0000004342437221 */ /* 0x000fe20000010000 */
[C---:B------:R-:W-:Y:S01]  /*3700*/  HMMA.16816.F32.BF16 R160, R4.reuse, R24, R160 ;  /* 0x0000001804a0723c */ /* 0x040fe200000418a0 */
[----:B------:R-:W-:Y:S02]  /*3710*/  FADD.FTZ R54, R54, R49 ;  /* 0x0000003136367221 */ /* 0x000fe40000010000 */
[----:B------:R-:W-:Y:S02]  /*3720*/  FADD.FTZ R174, R174, R67 ;  /* 0x00000043aeae7221 */ /* 0x000fe40000010000 */
[----:B------:R-:W-:Y:S01]  /*3730*/  FADD.FTZ R61, R61, R54 ;  /* 0x000000363d3d7221 */ /* 0x000fe20000010000 */
[----:B------:R-:W-:Y:S01]  /*3740*/  HMMA.16816.F32.BF16 R68, R4, R20, R68 ;  /* 0x000000140444723c */ /* 0x000fe20000041844 */
[----:B------:R-:W-:Y:S01]  /*3750*/  MUFU.EX2 R202, R202 ;  /* 0x000000ca00ca7308 */ /* 0x000fe20000000800 */
[----:B------:R-:W-:-:S04]  /*3760*/  FADD.FTZ R174, R175, R174 ;  /* 0x000000aeafae7221 */ /* 0x000fc80000010000 */
[C---:B------:R-:W-:Y:S03]  /*3770*/  HMMA.16816.F32.BF16 R84, R4.reuse, R16, R84 ;  /* 0x000000100454723c */ /* 0x040fe60000041854 */
[----:B------:R-:W-:Y:S03]  /*3780*/  MUFU.EX2 R201, R201 ;  /* 0x000000c900c97308 */ /* 0x000fe60000000800 */
[C---:B------:R-:W-:Y:S05]  /*3790*/  HMMA.16816.F32.BF16 R144, R4.reuse, R12, R144 ;  /* 0x0000000c0490723c */ /* 0x040fea0000041890 */
[----:B------:R-:W-:Y:S01]  /*37a0*/  MUFU.EX2 R207, R207 ;  /* 0x000000cf00cf7308 */ /* 0x000fe20000000800 */
[C---:B------:R-:W-:Y:S06]  /*37b0*/  HMMA.16816.F32.BF16 R140, R4.reuse, R8, R140 ;  /* 0x00000008048c723c */ /* 0x040fec000004188c */
[C---:B------:R-:W-:Y:S01]  /*37c0*/  HMMA.16816.F32.BF16 R148, R4.reuse, R26, R148 ;  /* 0x0000001a0494723c */ /* 0x040fe20000041894 */
[----:B------:R-:W3:Y:S01]  /*37d0*/  LDSM.16.MT88.4 R24, [R221+0x9800] ;  /* 0x00980000dd18783b */ /* 0x000ee20000004200 */
[----:B------:R-:W2:Y:S04]  /*37e0*/  MUFU.EX2 R208, R208 ;  /* 0x000000d000d07308 */ /* 0x000ea80000000800 */
[C---:B------:R-:W-:Y:S01]  /*37f0*/  HMMA.16816.F32.BF16 R80, R4.reuse, R22, R80 ;  /* 0x000000160450723c */ /* 0x040fe20000041850 */
[----:B------:R-:W3:Y:S03]  /*3800*/  LDSM.16.MT88.4 R20, [R220+0x9800] ;  /* 0x00980000dc14783b */ /* 0x000ee60000004200 */
[----:B------:R-:W-:Y:S02]  /*3810*/  MUFU.EX2 R209, R209 ;  /* 0x000000d100d17308 */ /* 0x000fe40000000800 */
[C---:B------:R-:W-:Y:S01]  /*3820*/  HMMA.16816.F32.BF16 R96, R4.reuse, R18, R96 ;  /* 0x000000120460723c */ /* 0x040fe20000041860 */
[----:B------:R-:W3:Y:S05]  /*3830*/  LDSM.16.MT88.4 R16, [R221+0xa800] ;  /* 0x00a80000dd10783b */ /* 0x000eea0000004200 */
[C---:B------:R-:W-:Y:S01]  /*3840*/  HMMA.16816.F32.BF16 R108, R4.reuse, R14, R108 ;  /* 0x0000000e046c723c */ /* 0x040fe2000004186c */
[----:B------:R-:W3:Y:S01]  /*3850*/  LDSM.16.MT88.4 R12, [R220+0xa800] ;  /* 0x00a80000dc0c783b */ /* 0x000ee20000004200 */
[----:B------:R-:W3:Y:S04]  /*3860*/  MUFU.EX2 R210, R210 ;  /* 0x000000d200d27308 */ /* 0x000ee80000000800 */
[C---:B------:R-:W-:Y:S01]  /*3870*/  HMMA.16816.F32.BF16 R120, R4.reuse, R10, R120 ;  /* 0x0000000a0478723c */ /* 0x040fe20000041878 */
[----:B------:R-:W3:Y:S03]  /*3880*/  LDSM.16.MT88.4 R8, [R221+0xb800] ;  /* 0x00b80000dd08783b */ /* 0x000ee60000004200 */
[----:B------:R-:W-:Y:S02]  /*3890*/  MUFU.EX2 R203, R203 ;  /* 0x000000cb00cb7308 */ /* 0x000fe40000000800 */
[C---:B------:R-:W-:Y:S06]  /*38a0*/  HMMA.16816.F32.BF16 R136, R4.reuse, R28, R136 ;  /* 0x0000001c0488723c */ /* 0x040fec0000041888 */
[----:B------:R-:W-:Y:S01]  /*38b0*/  HMMA.16816.F32.BF16 R128, R4, R30, R128 ;  /* 0x0000001e0480723c */ /* 0x000fe20000041880 */
[----:B----4-:R-:W-:Y:S01]  /*38c0*/  F2FP.BF16.F32.PACK_AB R28, R180, R177 ;  /* 0x000000b1b41c723e */ /* 0x010fe200000010ff */
[----:B------:R-:W-:Y:S01]  /*38d0*/  MUFU.EX2 R204, R204 ;  /* 0x000000cc00cc7308 */ /* 0x000fe20000000800 */
[----:B-----5:R-:W-:Y:S01]  /*38e0*/  F2FP.BF16.F32.PACK_AB R29, R189, R186 ;  /* 0x000000babd1d723e */ /* 0x020fe200000010ff */
[----:B------:R-:W-:Y:S01]  /*38f0*/  FADD.FTZ R177, R177, R44 ;  /* 0x0000002cb1b17221 */ /* 0x000fe20000010000 */
[----:B------:R-:W-:Y:S01]  /*3900*/  FADD.FTZ R186, R186, R3 ;  /* 0x00000003baba7221 */ /* 0x000fe20000010000 */
[----:B------:R-:W-:-:S02]  /*3910*/  SHF.L.U64.HI R3, R40, 0x5, R41 ;  /* 0x0000000528037819 */ /* 0x000fc40000010229 */
[----:B------:R-:W-:Y:S01]  /*3920*/  F2FP.BF16.F32.PACK_AB R30, R184, R179 ;  /* 0x000000b3b81e723e */ /* 0x000fe200000010ff */
[----:B------:R-:W-:Y:S01]  /*3930*/  FADD.FTZ R180, R180, R177 ;  /* 0x000000b1b4b47221 */ /* 0x000fe20000010000 */
[----:B-1----:R-:W-:Y:S01]  /*3940*/  F2FP.BF16.F32.PACK_AB R31, R195, R190 ;  /* 0x000000bec31f723e */ /* 0x002fe200000010ff */
[----:B------:R-:W-:Y:S01]  /*3950*/  MUFU.EX2 R200, R200 ;  /* 0x000000c800c87308 */ /* 0x000fe20000000800 */
[----:B--2---:R-:W-:Y:S01]  /*3960*/  F2FP.BF16.F32.PACK_AB R4, R199, R176 ;  /* 0x000000b0c704723e */ /* 0x004fe200000010ff */
[----:B------:R-:W-:Y:S01]  /*3970*/  FADD.FTZ R176, R176, R61 ;  /* 0x0000003db0b07221 */ /* 0x000fe20000010000 */
[----:B------:R-:W-:Y:S01]  /*3980*/  F2FP.BF16.F32.PACK_AB R5, R208, R207 ;  /* 0x000000cfd005723e */ /* 0x000fe200000010ff */
[----:B------:R-:W-:Y:S01]  /*3990*/  FADD.FTZ R207, R207, R174 ;  /* 0x000000aecfcf7221 */ /* 0x000fe20000010000 */
[----:B------:R-:W-:Y:S01]  /*39a0*/  F2FP.BF16.F32.PACK_AB R6, R201, R202 ;  /* 0x000000cac906723e */ /* 0x000fe200000010ff */
[C---:B---3--:R-:W-:Y:S01]  /*39b0*/  HMMA.16816.F32.BF16 R156, R28.reuse, R24, R156 ;  /* 0x000000181c9c723c */ /* 0x048fe2000004189c */
[----:B------:R-:W-:Y:S01]  /*39c0*/  F2FP.BF16.F32.PACK_AB R7, R210, R209 ;  /* 0x000000d1d207723e */ /* 0x000fe200000010ff */
[----:B------:R-:W-:Y:S01]  /*39d0*/  MUFU.EX2 R198, R198 ;  /* 0x000000c600c67308 */ /* 0x000fe20000000800 */
[----:B------:R-:W-:Y:S01]  /*39e0*/  FADD.FTZ R199, R199, R176 ;  /* 0x000000b0c7c77221 */ /* 0x000fe20000010000 */
[----:B------:R-:W-:Y:S01]  /*39f0*/  FADD.FTZ R208, R208, R207 ;  /* 0x000000cfd0d07221 */ /* 0x000fe20000010000 */
[----:B------:R-:W-:Y:S01]  /*3a00*/  FADD.FTZ R189, R189, R186 ;  /* 0x000000babdbd7221 */ /* 0x000fe20000010000 */
[C---:B------:R-:W-:Y:S01]  /*3a10*/  HMMA.16816.F32.BF16 R72, R28.reuse, R20, R72 ;  /* 0x000000141c48723c */ /* 0x040fe20000041848 */
[----:B------:R-:W-:Y:S01]  /*3a20*/  FADD.FTZ R202, R202, R199 ;  /* 0x000000c7caca7221 */ /* 0x000fe20000010000 */
[----:B------:R-:W-:Y:S01]  /*3a30*/  FADD.FTZ R209, R209, R208 ;  /* 0x000000d0d1d17221 */ /* 0x000fe20000010000 */
[----:B------:R-:W-:Y:S01]  /*3a40*/  FADD.FTZ R179, R179, R180 ;  /* 0x000000b4b3b37221 */ /* 0x000fe20000010000 */
[----:B------:R-:W1:Y:S01]  /*3a50*/  MUFU.EX2 R205, R205 ;  /* 0x000000cd00cd7308 */ /* 0x000e620000000800 */
[----:B------:R-:W-:Y:S01]  /*3a60*/  FADD.FTZ R190, R190, R189 ;  /* 0x000000bdbebe7221 */ /* 0x000fe20000010000 */
[----:B------:R-:W-:Y:S01]  /*3a70*/  HMMA.16816.F32.BF16 R88, R28, R16, R88 ;  /* 0x000000101c58723c */ /* 0x000fe20000041858 */
[----:B------:R-:W-:Y:S01]  /*3a80*/  FADD.FTZ R202, R201, R202 ;  /* 0x000000cac9ca7221 */ /* 0x000fe20000010000 */
[----:B------:R-:W-:Y:S01]  /*3a90*/  FADD.FTZ R209, R210, R209 ;  /* 0x000000d1d2d17221 */ /* 0x000fe20000010000 */
[----:B------:R-:W-:Y:S01]  /*3aa0*/  FADD.FTZ R179, R184, R179 ;  /* 0x000000b3b8b37221 */ /* 0x000fe20000010000 */
[----:B------:R-:W-:-:S02]  /*3ab0*/  FADD.FTZ R195, R195, R190 ;  /* 0x000000bec3c37221 */ /* 0x000fc40000010000 */
[C---:B------:R-:W-:Y:S01]  /*3ac0*/  HMMA.16816.F32.BF16 R100, R28.reuse, R12, R100 ;  /* 0x0000000c1c64723c */ /* 0x040fe20000041864 */
[----:B------:R-:W-:Y:S05]  /*3ad0*/  MUFU.EX2 R192, R192 ;  /* 0x000000c000c07308 */ /* 0x000fea0000000800 */
[C---:B------:R-:W-:Y:S03]  /*3ae0*/  HMMA.16816.F32.BF16 R112, R28.reuse, R8, R112 ;  /* 0x000000081c70723c */ /* 0x040fe60000041870 */
[----:B------:R-:W2:Y:S01]  /*3af0*/  MUFU.EX2 R191, R191 ;  /* 0x000000bf00bf7308 */ /* 0x000ea20000000800 */
[C---:B-1----:R-:W-:Y:S01]  /*3b00*/  F2FP.BF16.F32.PACK_AB R32, R205.reuse, R198 ;  /* 0x000000c6cd20723e */ /* 0x042fe200000010ff */
[----:B------:R-:W-:Y:S01]  /*3b10*/  FADD.FTZ R198, R198, R179 ;  /* 0x000000b3c6c67221 */ /* 0x000fe20000010000 */
[----:B------:R-:W-:Y:S03]  /*3b20*/  HMMA.16816.F32.BF16 R124, R28, R36, R124 ;  /* 0x000000241c7c723c */ /* 0x000fe6000004187c */
[----:B------:R-:W-:-:S02]  /*3b30*/  FADD.FTZ R205, R205, R198 ;  /* 0x000000c6cdcd7221 */ /* 0x000fc40000010000 */
[----:B------:R-:W-:Y:S01]  /*3b40*/  MUFU.EX2 R183, R183 ;  /* 0x000000b700b77308 */ /* 0x000fe20000000800 */
[C---:B------:R-:W-:Y:S06]  /*3b50*/  HMMA.16816.F32.BF16 R152, R28.reuse, R26, R152 ;  /* 0x0000001a1c98723c */ /* 0x040fec0000041898 */
[----:B------:R-:W-:Y:S01]  /*3b60*/  HMMA.16816.F32.BF16 R76, R28, R22, R76 ;  /* 0x000000161c4c723c */ /* 0x000fe2000004184c */
[----:B------:R-:W-:Y:S01]  /*3b70*/  MUFU.EX2 R206, R206 ;  /* 0x000000ce00ce7308 */ /* 0x000fe20000000800 */
[----:B--2---:R-:W-:Y:S01]  /*3b80*/  F2FP.BF16.F32.PACK_AB R33, R191, R192 ;  /* 0x000000c0bf21723e */ /* 0x004fe200000010ff */
[----:B------:R-:W-:-:S03]  /*3b90*/  FADD.FTZ R192, R192, R195 ;  /* 0x000000c3c0c07221 */ /* 0x000fc60000010000 */
[C---:B------:R-:W-:Y:S01]  /*3ba0*/  HMMA.16816.F32.BF16 R92, R28.reuse, R18, R92 ;  /* 0x000000121c5c723c */ /* 0x040fe2000004185c */
[----:B------:R-:W-:Y:S02]  /*3bb0*/  FADD.FTZ R192, R191, R192 ;  /* 0x000000c0bfc07221 */ /* 0x000fe40000010000 */
[----:B------:R-:W-:Y:S03]  /*3bc0*/  MUFU.EX2 R247, R247 ;  /* 0x000000f700f77308 */ /* 0x000fe60000000800 */
[C---:B------:R-:W-:Y:S05]  /*3bd0*/  HMMA.16816.F32.BF16 R104, R28.reuse, R14, R104 ;  /* 0x0000000e1c68723c */ /* 0x040fea0000041868 */
[----:B------:R-:W-:Y:S01]  /*3be0*/  MUFU.EX2 R194, R194 ;  /* 0x000000c200c27308 */ /* 0x000fe20000000800 */
[C---:B------:R-:W-:Y:S06]  /*3bf0*/  HMMA.16816.F32.BF16 R116, R28.reuse, R10, R116 ;  /* 0x0000000a1c74723c */ /* 0x040fec0000041874 */
[----:B------:R-:W-:Y:S01]  /*3c00*/  HMMA.16816.F32.BF16 R132, R28, R38, R132 ;  /* 0x000000261c84723c */ /* 0x000fe20000041884 */
[----:B------:R-:W1:Y:S01]  /*3c10*/  LDSM.16.MT88.4 R28, [R221+0x9c00] ;  /* 0x009c0000dd1c783b */ /* 0x000e620000004200 */
[----:B------:R-:W2:Y:S04]  /*3c20*/  MUFU.EX2 R245, R245 ;  /* 0x000000f500f57308 */ /* 0x000ea80000000800 */
[C---:B------:R-:W-:Y:S04]  /*3c30*/  HMMA.16816.F32.BF16 R160, R4.reuse, R24, R160 ;  /* 0x0000001804a0723c */ /* 0x040fe800000418a0 */
[----:B------:R-:W-:Y:S02]  /*3c40*/  MUFU.EX2 R187, R187 ;  /* 0x000000bb00bb7308 */ /* 0x000fe40000000800 */
[C---:B------:R-:W-:Y:S01]  /*3c50*/  HMMA.16816.F32.BF16 R148, R4.reuse, R26, R148 ;  /* 0x0000001a0494723c */ /* 0x040fe20000041894 */
[----:B------:R-:W3:Y:S05]  /*3c60*/  LDSM.16.MT88.4 R24, [R220+0x9c00] ;  /* 0x009c0000dc18783b */ /* 0x000eea0000004200 */
[----:B------:R-:W-:Y:S01]  /*3c70*/  HMMA.16816.F32.BF16 R68, R4, R20, R68 ;  /* 0x000000140444723c */ /* 0x000fe20000041844 */
[----:B------:R-:W4:Y:S01]  /*3c80*/  MUFU.EX2 R188, R188 ;  /* 0x000000bc00bc7308 */ /* 0x000f220000000800 */
[----:B--2---:R-:W-:Y:S01]  /*3c90*/  F2FP.BF16.F32.PACK_AB R34, R245, R194 ;  /* 0x000000c2f522723e */ /* 0x004fe200000010ff */
[----:B------:R-:W-:-:S03]  /*3ca0*/  FADD.FTZ R194, R194, R205 ;  /* 0x000000cdc2c27221 */ /* 0x000fc60000010000 */
[----:B------:R-:W-:Y:S01]  /*3cb0*/  HMMA.16816.F32.BF16 R80, R4, R22, R80 ;  /* 0x000000160450723c */ /* 0x000fe20000041850 */
[----:B------:R-:W2:Y:S01]  /*3cc0*/  LDSM.16.MT88.4 R20, [R221+0xac00] ;  /* 0x00ac0000dd14783b */ /* 0x000ea20000004200 */
[----:B------:R-:W-:-:S04]  /*3cd0*/  FADD.FTZ R245, R245, R194 ;  /* 0x000000c2f5f57221 */ /* 0x000fc80000010000 */
[C---:B------:R-:W-:Y:S06]  /*3ce0*/  HMMA.16816.F32.BF16 R84, R4.reuse, R16, R84 ;  /* 0x000000100454723c */ /* 0x040fec0000041854 */
[----:B------:R-:W-:Y:S01]  /*3cf0*/  HMMA.16816.F32.BF16 R96, R4, R18, R96 ;  /* 0x000000120460723c */ /* 0x000fe20000041860 */
[----:B------:R-:W5:Y:S01]  /*3d00*/  LDSM.16.MT88.4 R16, [R220+0xac00] ;  /* 0x00ac0000dc10783b */ /* 0x000f620000004200 */
[----:B----4-:R-:W-:Y:S01]  /*3d10*/  F2FP.BF16.F32.PACK_AB R35, R188, R187 ;  /* 0x000000bbbc23723e */ /* 0x010fe200000010ff */
[----:B------:R-:W-:-:S03]  /*3d20*/  FADD.FTZ R187, R187, R192 ;  /* 0x000000c0bbbb7221 */ /* 0x000fc60000010000 */
[----:B------:R-:W-:Y:S01]  /*3d30*/  HMMA.16816.F32.BF16 R144, R4, R12, R144 ;  /* 0x0000000c0490723c */ /* 0x000fe20000041890 */
[----:B------:R-:W-:-:S05]  /*3d40*/  FADD.FTZ R243, R188, R187 ;  /* 0x000000bbbcf37221 */ /* 0x000fca0000010000 */
[C---:B------:R-:W-:Y:S01]  /*3d50*/  HMMA.16816.F32.BF16 R108, R4.reuse, R14, R108 ;  /* 0x0000000e046c723c */ /* 0x040fe2000004186c */
[----:B------:R-:W4:Y:S05]  /*3d60*/  LDSM.16.MT88.4 R12, [R221+0xbc00] ;  /* 0x00bc0000dd0c783b */ /* 0x000f2a0000004200 */
[C---:B------:R-:W-:Y:S06]  /*3d70*/  HMMA.16816.F32.BF16 R140, R4.reuse, R8, R140 ;  /* 0x00000008048c723c */ /* 0x040fec000004188c */
[C---:B------:R-:W-:Y:S01]  /*3d80*/  HMMA.16816.F32.BF16 R120, R4.reuse, R10, R120 ;  /* 0x0000000a0478723c */ /* 0x040fe20000041878 */
[----:B------:R-:W4:Y:S05]  /*3d90*/  LDSM.16.MT88.4 R8, [R220+0xbc00] ;  /* 0x00bc0000dc08783b */ /* 0x000f2a0000004200 */
[C---:B------:R-:W-:Y:S01]  /*3da0*/  HMMA.16816.F32.BF16 R136, R4.reuse, R36, R136 ;  /* 0x000000240488723c */ /* 0x040fe20000041888 */
[----:B------:R-:W-:Y:S05]  /*3db0*/  MUFU.EX2 R36, R181 ;  /* 0x000000b500247308 */ /* 0x000fea0000000800 */
[----:B------:R-:W-:Y:S01]  /*3dc0*/  HMMA.16816.F32.BF16 R128, R4, R38, R128 ;  /* 0x000000260480723c */ /* 0x000fe20000041880 */
[----:B------:R-:W-:-:S05]  /*3dd0*/  FFMA.FTZ R37, R178, UR4, -R182 ;  /* 0x00000004b2257c23 */ /* 0x000fca00080108b6 */
[C---:B-1----:R-:W-:Y:S01]  /*3de0*/  HMMA.16816.F32.BF16 R156, R32.reuse, R28, R156 ;  /* 0x0000001c209c723c */ /* 0x042fe2000004189c */
[----:B------:R-:W1:Y:S01]  /*3df0*/  MUFU.EX2 R37, R37 ;  /* 0x0000002500257308 */ /* 0x000e620000000800 */
[----:B------:R-:W-:Y:S01]  /*3e00*/  F2FP.BF16.F32.PACK_AB R4, R204, R203 ;  /* 0x000000cbcc04723e */ /* 0x000fe200000010ff */
[----:B------:R-:W-:Y:S01]  /*3e10*/  FADD.FTZ R203, R203, R202 ;  /* 0x000000cacbcb7221 */ /* 0x000fe20000010000 */
[----:B------:R-:W-:Y:S01]  /*3e20*/  F2FP.BF16.F32.PACK_AB R5, R183, R200 ;  /* 0x000000c8b705723e */ /* 0x000fe200000010ff */
[----:B------:R-:W-:Y:S01]  /*3e30*/  FADD.FTZ R200, R200, R209 ;  /* 0x000000d1c8c87221 */ /* 0x000fe20000010000 */
[----:B------:R-:W-:Y:S01]  /*3e40*/  F2FP.BF16.F32.PACK_AB R6, R247, R206 ;  /* 0x000000cef706723e */ /* 0x000fe200000010ff */
[----:B------:R-:W-:Y:S01]  /*3e50*/  FADD.FTZ R203, R204, R203 ;  /* 0x000000cbcccb7221 */ /* 0x000fe20000010000 */
[----:B------:R-:W-:Y:S01]  /*3e60*/  HMMA.16816.F32.BF16 R152, R32, R30, R152 ;  /* 0x0000001e2098723c */ /* 0x000fe20000041898 */
[----:B------:R-:W-:Y:S02]  /*3e70*/  FADD.FTZ R183, R183, R200 ;  /* 0x000000c8b7b77221 */ /* 0x000fe40000010000 */
[----:B------:R-:W-:-:S03]  /*3e80*/  FADD.FTZ R206, R206, R203 ;  /* 0x000000cbcece7221 */ /* 0x000fc60000010000 */
[----:B---3--:R-:W-:Y:S01]  /*3e90*/  HMMA.16816.F32.BF16 R72, R32, R24, R72 ;  /* 0x000000182048723c */ /* 0x008fe20000041848 */
[----:B------:R-:W-:Y:S01]  /*3ea0*/  FADD.FTZ R247, R247, R206 ;  /* 0x000000cef7f77221 */ /* 0x000fe20000010000 */
[----:B-1----:R-:W-:Y:S01]  /*3eb0*/  F2FP.BF16.F32.PACK_AB R7, R37, R36 ;  /* 0x000000242507723e */ /* 0x002fe200000010ff */
[----:B------:R-:W-:-:S03]  /*3ec0*/  FADD.FTZ R36, R36, R183 ;  /* 0x000000b724247221 */ /* 0x000fc60000010000 */
[----:B------:R-:W-:Y:S01]  /*3ed0*/  HMMA.16816.F32.BF16 R76, R32, R26, R76 ;  /* 0x0000001a204c723c */ /* 0x000fe2000004184c */
[----:B------:R-:W-:-:S05]  /*3ee0*/  FADD.FTZ R244, R37, R36 ;  /* 0x0000002425f47221 */ /* 0x000fca0000010000 */
[C---:B--2---:R-:W-:Y:S06]  /*3ef0*/  HMMA.16816.F32.BF16 R88, R32.reuse, R20, R88 ;  /* 0x000000142058723c */ /* 0x044fec0000041858 */
[C---:B------:R-:W-:Y:S06]  /*3f00*/  HMMA.16816.F32.BF16 R92, R32.reuse, R22, R92 ;  /* 0x00000016205c723c */ /* 0x040fec000004185c */
[C---:B-----5:R-:W-:Y:S06]  /*3f10*/  HMMA.16816.F32.BF16 R100, R32.reuse, R16, R100 ;  /* 0x000000102064723c */ /* 0x060fec0000041864 */
[C---:B------:R-:W-:Y:S06]  /*3f20*/  HMMA.16816.F32.BF16 R104, R32.reuse, R18, R104 ;  /* 0x000000122068723c */ /* 0x040fec0000041868 */
[C---:B----4-:R-:W-:Y:S06]  /*3f30*/  HMMA.16816.F32.BF16 R112, R32.reuse, R12, R112 ;  /* 0x0000000c2070723c */ /* 0x050fec0000041870 */
[C---:B------:R-:W-:Y:S06]  /*3f40*/  HMMA.16816.F32.BF16 R116, R32.reuse, R14, R116 ;  /* 0x0000000e2074723c */ /* 0x040fec0000041874 */
[C---:B------:R-:W-:Y:S06]  /*3f50*/  HMMA.16816.F32.BF16 R124, R32.reuse, R8, R124 ;  /* 0x00000008207c723c */ /* 0x040fec000004187c */
[----:B------:R-:W-:Y:S06]  /*3f60*/  HMMA.16816.F32.BF16 R132, R32, R10, R132 ;  /* 0x0000000a2084723c */ /* 0x000fec0000041884 */
[C---:B------:R-:W-:Y:S06]  /*3f70*/  HMMA.16816.F32.BF16 R160, R4.reuse, R28, R160 ;  /* 0x0000001c04a0723c */ /* 0x040fec00000418a0 */
        /* <DEDUP_REMOVED lines=10> */
[----:B------:R-:W-:Y:S01]  /*4020*/  HMMA.16816.F32.BF16 R128, R4, R10, R128 ;  /* 0x0000000a0480723c */ /* 0x000fe20000041880 */
[----:B------:R-:W-:-:S08]  /*4030*/  NOP ;  /* 0x0000000000007918 */ /* 0x000fd00000000000 */
[----:B------:R-:W-:-:S15]  /*4040*/  @!P0 BRA `(.L_x_2) ;  /* 0x0000003400d08947 */ /* 0x000fde0003800000 */
[----:B------:R-:W-:Y:S01]  /*4050*/  VIADD R164, R2, 0xfffffffe ;  /* 0xfffffffe02a47836 */ /* 0x000fe20000000000 */
[----:B------:R-:W-:-:S04]  /*4060*/  DEPBAR.LE SB0, 0x0 ;  /* 0x000080000000791a */ /* 0x000fc80000000000 */
[----:B------:R-:W-:Y:S01]  /*4070*/  SHF.R.S32.HI R4, RZ, 0x1f, R164 ;  /* 0x0000001fff047819 */ /* 0x000fe200000114a4 */
[----:B------:R-:W-:Y:S02]  /*4080*/  IMAD R5, R228, R164, RZ ;  /* 0x000000a4e4057224 */ /* 0x000fe400078e02ff */
[----:B------:R-:W-:-:S04]  /*4090*/  IMAD.WIDE.U32 R6, R164, R229, R216 ;  /* 0x000000e5a4067225 */ /* 0x000fc800078e00d8 */
[----:B------:R-:W-:Y:S01]  /*40a0*/  IMAD R4, R4, R229, R5 ;  /* 0x000000e504047224 */ /* 0x000fe200078e0205 */
[----:B------:R-:W-:Y:S01]  /*40b0*/  BAR.SYNC.DEFER_BLOCKING 0x0 ;  /* 0x0000000000007b1d */ /* 0x000fe20000010000 */
[----:B------:R-:W-:Y:S02]  /*40c0*/  LEA R8, P1, R6, UR6, 0x1 ;  /* 0x0000000606087c11 */ /* 0x000fe4000f8208ff */
[----:B------:R-:W-:Y:S02]  /*40d0*/  IMAD.IADD R4, R7, 0x1, R4 ;  /* 0x0000000107047824 */ /* 0x000fe400078e0204 */
[----:B------:R-:W-:-:S03]  /*40e0*/  LEA R10, P0, R0, R8, 0x1 ;  /* 0x00000008000a7211 */ /* 0x000fc600078008ff */
[----:B------:R-:W-:-:S04]  /*40f0*/  LEA.HI.X R9, R6, UR7, R4, 0x1, P1 ;  /* 0x0000000706097c11 */ /* 0x000fc800088f0c04 */
[----:B------:R-:W-:Y:S01]  /*4100*/  LEA.HI.X R11, R0, R9, R3, 0x1, P0 ;  /* 0x00000009000b7211 */ /* 0x000fe200000f0c03 */
        /* <DEDUP_REMOVED lines=10> */
[----:B------:R-:W2:Y:S04]  /*41b0*/  LDSM.16.M88.4 R12, [R224] ;  /* 0x00000000e00c783b */ /* 0x000ea80000000200 */
[----:B------:R-:W3:Y:S04]  /*41c0*/  LDSM.16.M88.4 R184, [R225+0x1000] ;  /* 0x00100000e1b8783b */ /* 0x000ee80000000200 */
[----:B------:R-:W-:Y:S04]  /*41d0*/  LDSM.16.M88.4 R212, [R223] ;  /* 0x00000000dfd4783b */ /* 0x000fe80000000200 */
[----:B------:R-:W4:Y:S04]  /*41e0*/  LDSM.16.M88.4 R28, [R222] ;  /* 0x00000000de1c783b */ /* 0x000f280000000200 */
[----:B------:R-:W5:Y:S04]  /*41f0*/  LDSM.16.M88.4 R208, [R223+0x1000] ;  /* 0x00100000dfd0783b */ /* 0x000f680000000200 */
[----:B------:R-:W1:Y:S04]  /*4200*/  LDSM.16.M88.4 R40, [R224+0x400] ;  /* 0x00040000e028783b */ /* 0x000e680000000200 */
[----:B------:R-:W1:Y:S04]  /*4210*/  LDSM.16.M88.4 R44, [R222+0x400] ;  /* 0x00040000de2c783b */ /* 0x000e680000000200 */
[----:B------:R-:W-:Y:S04]  /*4220*/  LDSM.16.M88.4 R172, [R225+0x3000] ;  /* 0x00300000e1ac783b */ /* 0x000fe80000000200 */
[----:B------:R-:W1:Y:S04]  /*4230*/  LDSM.16.M88.4 R36, [R224+0x1000] ;  /* 0x00100000e024783b */ /* 0x000e680000000200 */
[----:B------:R-:W1:Y:S01]  /*4240*/  LDSM.16.M88.4 R176, [R225+0x2000] ;  /* 0x00200000e1b0783b */ /* 0x000e620000000200 */
[-C--:B--2---:R-:W-:Y:S03]  /*4250*/  HMMA.16816.F32.BF16 R24, R180, R12.reuse, RZ ;  /* 0x0000000cb418723c */ /* 0x084fe600000418ff */
[----:B------:R-:W2:Y:S04]  /*4260*/  LDSM.16.M88.4 R64, [R224+0x1400] ;  /* 0x00140000e040783b */ /* 0x000ea80000000200 */
[----:B------:R-:W-:Y:S01]  /*4270*/  LDSM.16.M88.4 R52, [R223+0x3000] ;  /* 0x00300000df34783b */ /* 0x000fe20000000200 */
[C---:B---3--:R-:W-:Y:S03]  /*4280*/  HMMA.16816.F32.BF16 R20, R184.reuse, R12, RZ ;  /* 0x0000000cb814723c */ /* 0x048fe600000418ff */
[----:B------:R-:W3:Y:S03]  /*4290*/  LDSM.16.M88.4 R60, [R222+0x1000] ;  /* 0x00100000de3c783b */ /* 0x000ee60000000200 */
[-C--:B------:R-:W-:Y:S01]  /*42a0*/  HMMA.16816.F32.BF16 R16, R184, R14.reuse, RZ ;  /* 0x0000000eb810723c */ /* 0x080fe200000418ff */
[----:B------:R-:W3:Y:S04]  /*42b0*/  LDSM.16.M88.4 R56, [R223+0x2000] ;  /* 0x00200000df38783b */ /* 0x000ee80000000200 */
[----:B------:R-:W-:Y:S01]  /*42c0*/  LDSM.16.M88.4 R48, [R225+0x4000] ;  /* 0x00400000e130783b */ /* 0x000fe20000000200 */
[----:B------:R-:W-:Y:S03]  /*42d0*/  HMMA.16816.F32.BF16 R12, R180, R14, RZ ;  /* 0x0000000eb40c723c */ /* 0x000fe600000418ff */
[----:B------:R-:W-:Y:S03]  /*42e0*/  LDSM.16.M88.4 R196, [R224+0x2400] ;  /* 0x00240000e0c4783b */ /* 0x000fe60000000200 */
[-C--:B----4-:R-:W-:Y:S01]  /*42f0*/  HMMA.16816.F32.BF16 R24, R212, R28.reuse, R24 ;  /* 0x0000001cd418723c */ /* 0x090fe20000041818 */
[----:B------:R-:W-:Y:S04]  /*4300*/  LDSM.16.M88.4 R192, [R222+0x2000] ;  /* 0x00200000dec0783b */ /* 0x000fe80000000200 */
[----:B------:R-:W-:Y:S01]  /*4310*/  LDSM.16.M88.4 R188, [R224+0x800] ;  /* 0x00080000e0bc783b */ /* 0x000fe20000000200 */
[C---:B-----5:R-:W-:Y:S03]  /*4320*/  HMMA.16816.F32.BF16 R20, R208.reuse, R28, R20 ;  /* 0x0000001cd014723c */ /* 0x060fe60000041814 */
[----:B------:R-:W-:Y:S03]  /*4330*/  LDSM.16.M88.4 R204, [R224+0xc00] ;  /* 0x000c0000e0cc783b */ /* 0x000fe60000000200 */
[-C--:B------:R-:W-:Y:S01]  /*4340*/  HMMA.16816.F32.BF16 R16, R208, R30.reuse, R16 ;  /* 0x0000001ed010723c */ /* 0x080fe20000041810 */
[----:B------:R-:W-:Y:S04]  /*4350*/  LDSM.16.M88.4 R248, [R222+0xc00] ;  /* 0x000c0000def8783b */ /* 0x000fe80000000200 */
[----:B------:R-:W-:Y:S01]  /*4360*/  LDSM.16.M88.4 R216, [R222+0x2400] ;  /* 0x00240000ded8783b */ /* 0x000fe20000000200 */
[----:B------:R-:W-:Y:S03]  /*4370*/  HMMA.16816.F32.BF16 R12, R212, R30, R12 ;  /* 0x0000001ed40c723c */ /* 0x000fe6000004180c */
[----:B------:R-:W0:Y:S03]  /*4380*/  LDGDEPBAR ;  /* 0x00000000000079af */ /* 0x000e260000000000 */
[-C--:B-1----:R-:W-:Y:S06]  /*4390*/  HMMA.16816.F32.BF16 R8, R180, R40.reuse, RZ ;  /* 0x00000028b408723c */ /* 0x082fec00000418ff */
[C---:B------:R-:W-:Y:S06]  /*43a0*/  HMMA.16816.F32.BF16 R4, R184.reuse, R40, RZ ;  /* 0x00000028b804723c */ /* 0x040fec00000418ff */
[-C--:B------:R-:W-:Y:S06]  /*43b0*/  HMMA.16816.F32.BF16 R32, R184, R42.reuse, RZ ;  /* 0x0000002ab820723c */ /* 0x080fec00000418ff */
[----:B------:R-:W-:Y:S01]  /*43c0*/  HMMA.16816.F32.BF16 R28, R180, R42, RZ ;  /* 0x0000002ab41c723c */ /* 0x000fe200000418ff */
[----:B------:R-:W1:Y:S05]  /*43d0*/  LDSM.16.M88.4 R40, [R222+0x1400] ;  /* 0x00140000de28783b */ /* 0x000e6a0000000200 */
[-C--:B------:R-:W-:Y:S06]  /*43e0*/  HMMA.16816.F32.BF16 R8, R212, R44.reuse, R8 ;  /* 0x0000002cd408723c */ /* 0x080fec0000041808 */
[C---:B------:R-:W-:Y:S06]  /*43f0*/  HMMA.16816.F32.BF16 R4, R208.reuse, R44, R4 ;  /* 0x0000002cd004723c */ /* 0x040fec0000041804 */
[-C--:B------:R-:W-:Y:S06]  /*4400*/  HMMA.16816.F32.BF16 R32, R208, R46.reuse, R32 ;  /* 0x0000002ed020723c */ /* 0x080fec0000041820 */
[----:B------:R-:W-:Y:S01]  /*4410*/  HMMA.16816.F32.BF16 R28, R212, R46, R28 ;  /* 0x0000002ed41c723c */ /* 0x000fe2000004181c */
[----:B------:R-:W-:Y:S05]  /*4420*/  LDSM.16.M88.4 R44, [R225+0x5000] ;  /* 0x00500000e12c783b */ /* 0x000fea0000000200 */
[-C--:B------:R-:W-:Y:S06]  /*4430*/  HMMA.16816.F32.BF16 R20, R172, R36.reuse, R20 ;  /* 0x00000024ac14723c */ /* 0x080fec0000041814 */
[----:B------:R-:W-:Y:S06]  /*4440*/  HMMA.16816.F32.BF16 R24, R176, R36, R24 ;  /* 0x00000024b018723c */ /* 0x000fec0000041818 */
[-C--:B------:R-:W-:Y:S06]  /*4450*/  HMMA.16816.F32.BF16 R16, R172, R38.reuse, R16 ;  /* 0x00000026ac10723c */ /* 0x080fec0000041810 */
[C---:B------:R-:W-:Y:S01]  /*4460*/  HMMA.16816.F32.BF16 R12, R176.reuse, R38, R12 ;  /* 0x00000026b00c723c */ /* 0x040fe2000004180c */
[----:B------:R-:W4:Y:S05]  /*4470*/  LDSM.16.M88.4 R36, [R224+0x2000] ;  /* 0x00200000e024783b */ /* 0x000f2a0000000200 */
[-C--:B--2---:R-:W-:Y:S06]  /*4480*/  HMMA.16816.F32.BF16 R8, R176, R64.reuse, R8 ;  /* 0x00000040b008723c */ /* 0x084fec0000041808 */
[C---:B------:R-:W-:Y:S06]  /*4490*/  HMMA.16816.F32.BF16 R4, R172.reuse, R64, R4 ;  /* 0x00000040ac04723c */ /* 0x040fec0000041804 */
[-C--:B------:R-:W-:Y:S06]  /*44a0*/  HMMA.16816.F32.BF16 R32, R172, R66.reuse, R32 ;  /* 0x00000042ac20723c */ /* 0x080fec0000041820 */
[----:B------:R-:W-:Y:S06]  /*44b0*/  HMMA.16816.F32.BF16 R28, R176, R66, R28 ;  /* 0x00000042b01c723c */ /* 0x000fec000004181c */
[-C--:B---3--:R-:W-:Y:S06]  /*44c0*/  HMMA.16816.F32.BF16 R20, R52, R60.reuse, R20 ;  /* 0x0000003c3414723c */ /* 0x088fec0000041814 */
[----:B------:R-:W-:Y:S06]  /*44d0*/  HMMA.16816.F32.BF16 R24, R56, R60, R24 ;  /* 0x0000003c3818723c */ /* 0x000fec0000041818 */
[-C--:B------:R-:W-:Y:S06]  /*44e0*/  HMMA.16816.F32.BF16 R16, R52, R62.reuse, R16 ;  /* 0x0000003e3410723c */ /* 0x080fec0000041810 */
[C---:B------:R-:W-:Y:S06]  /*44f0*/  HMMA.16816.F32.BF16 R12, R56.reuse, R62, R12 ;  /* 0x0000003e380c723c */ /* 0x040fec000004180c */
[-C--:B-1----:R-:W-:Y:S06]  /*4500*/  HMMA.16816.F32.BF16 R8, R56, R40.reuse, R8 ;  /* 0x000000283808723c */ /* 0x082fec0000041808 */
[C---:B------:R-:W-:Y:S06]  /*4510*/  HMMA.16816.F32.BF16 R4, R52.reuse, R40, R4 ;  /* 0x000000283404723c */ /* 0x040fec0000041804 */
[-C--:B------:R-:W-:Y:S06]  /*4520*/  HMMA.16816.F32.BF16 R32, R52, R42.reuse, R32 ;  /* 0x0000002a3420723c */ /* 0x080fec0000041820 */
[----:B------:R-:W-:Y:S01]  /*4530*/  HMMA.16816.F32.BF16 R28, R56, R42, R28 ;  /* 0x0000002a381c723c */ /* 0x000fe2000004181c */
[----:B------:R-:W1:Y:S05]  /*4540*/  LDSM.16.M88.4 R40, [R223+0x4000] ;  /* 0x00400000df28783b */ /* 0x000e6a0000000200 */
[-C--:B----4-:R-:W-:Y:S06]  /*4550*/  HMMA.16816.F32.BF16 R20, R44, R36.reuse, R20 ;  /* 0x000000242c14723c */ /* 0x090fec0000041814 */
[----:B------:R-:W-:Y:S06]  /*4560*/  HMMA.16816.F32.BF16 R24, R48, R36, R24 ;  /* 0x000000243018723c */ /* 0x000fec0000041818 */
[-C--:B------:R-:W-:Y:S06]  /*4570*/  HMMA.16816.F32.BF16 R16, R44, R38.reuse, R16 ;  /* 0x000000262c10723c */ /* 0x080fec0000041810 */
[C---:B------:R-:W-:Y:S01]  /*4580*/  HMMA.16816.F32.BF16 R12, R48.reuse, R38, R12 ;  /* 0x00000026300c723c */ /* 0x040fe2000004180c */
[----:B------:R-:W2:Y:S05]  /*4590*/  LDSM.16.M88.4 R36, [R223+0x5000] ;  /* 0x00500000df24783b */ /* 0x000eaa0000000200 */
[-C--:B------:R-:W-:Y:S06]  /*45a0*/  HMMA.16816.F32.BF16 R8, R48, R196.reuse, R8 ;  /* 0x000000c43008723c */ /* 0x080fec0000041808 */
[C---:B------:R-:W-:Y:S06]  /*45b0*/  HMMA.16816.F32.BF16 R4, R44.reuse, R196, R4 ;  /* 0x000000c42c04723c */ /* 0x040fec0000041804 */
[-C--:B------:R-:W-:Y:S06]  /*45c0*/  HMMA.16816.F32.BF16 R32, R44, R198.reuse, R32 ;  /* 0x000000c62c20723c */ /* 0x080fec0000041820 */
[----:B------:R-:W-:Y:S06]  /*45d0*/  HMMA.16816.F32.BF16 R28, R48, R198, R28 ;  /* 0x000000c6301c723c */ /* 0x000fec000004181c */
[C---:B-1----:R-:W-:Y:S06]  /*45e0*/  HMMA.16816.F32.BF16 R24, R40.reuse, R192, R24 ;  /* 0x000000c02818723c */ /* 0x042fec0000041818 */
[----:B------:R-:W-:Y:S06]  /*45f0*/  HMMA.16816.F32.BF16 R12, R40, R194, R12 ;  /* 0x000000c2280c723c */ /* 0x000fec000004180c */
[C---:B--2---:R-:W-:Y:S06]  /*4600*/  HMMA.16816.F32.BF16 R20, R36.reuse, R192, R20 ;  /* 0x000000c02414723c */ /* 0x044fec0000041814 */
[----:B------:R-:W-:Y:S06]  /*4610*/  HMMA.16816.F32.BF16 R16, R36, R194, R16 ;  /* 0x000000c22410723c */ /* 0x000fec0000041810 */
[C---:B------:R-:W-:Y:S06]  /*4620*/  HMMA.16816.F32.BF16 R196, R184.reuse, R188, RZ ;  /* 0x000000bcb8c4723c */ /* 0x040fec00000418ff */
[----:B------:R-:W-:Y:S06]  /*4630*/  HMMA.16816.F32.BF16 R192, R184, R190, RZ ;  /* 0x000000beb8c0723c */ /* 0x000fec00000418ff */
[C---:B------:R-:W-:Y:S06]  /*4640*/  HMMA.16816.F32.BF16 R200, R180.reuse, R188, RZ ;  /* 0x000000bcb4c8723c */ /* 0x040fec00000418ff */
[-C--:B------:R-:W-:Y:S06]  /*4650*/  HMMA.16816.F32.BF16 R64, R180, R204.reuse, RZ ;  /* 0x000000ccb440723c */ /* 0x080fec00000418ff */
[----:B------:R-:W-:Y:S06]  /*4660*/  HMMA.16816.F32.BF16 R60, R184, R204, RZ ;  /* 0x000000ccb83c723c */ /* 0x000fec00000418ff */
[----:B------:R-:W-:Y:S06]  /*4670*/  HMMA.16816.F32.BF16 R188, R180, R190, RZ ;  /* 0x000000beb4bc723c */ /* 0x000fec00000418ff */
[-C--:B------:R-:W-:Y:S06]  /*4680*/  HMMA.16816.F32.BF16 R184, R184, R206.reuse, RZ ;  /* 0x000000ceb8b8723c */ /* 0x080fec00000418ff */
[----:B------:R-:W-:Y:S01]  /*4690*/  HMMA.16816.F32.BF16 R180, R180, R206, RZ ;  /* 0x000000ceb4b4723c */ /* 0x000fe200000418ff */
[----:B------:R-:W1:Y:S05]  /*46a0*/  LDSM.16.M88.4 R204, [R222+0x800] ;  /* 0x00080000decc783b */ /* 0x000e6a0000000200 */
[-C--:B------:R-:W-:Y:S06]  /*46b0*/  HMMA.16816.F32.BF16 R60, R208, R248.reuse, R60 ;  /* 0x000000f8d03c723c */ /* 0x080fec000004183c */
[----:B------:R-:W-:Y:S06]  /*46c0*/  HMMA.16816.F32.BF16 R64, R212, R248, R64 ;  /* 0x000000f8d440723c */ /* 0x000fec0000041840 */
[-C--:B------:R-:W-:Y:S06]  /*46d0*/  HMMA.16816.F32.BF16 R184, R208, R250.reuse, R184 ;  /* 0x000000fad0b8723c */ /* 0x080fec00000418b8 */
[----:B------:R-:W-:Y:S06]  /*46e0*/  HMMA.16816.F32.BF16 R180, R212, R250, R180 ;  /* 0x000000fad4b4723c */ /* 0x000fec00000418b4 */
[-C--:B------:R-:W-:Y:S06]  /*46f0*/  HMMA.16816.F32.BF16 R8, R40, R216.reuse, R8 ;  /* 0x000000d82808723c */ /* 0x080fec0000041808 */
[----:B------:R-:W-:Y:S06]  /*4700*/  HMMA.16816.F32.BF16 R4, R36, R216, R4 ;  /* 0x000000d82404723c */ /* 0x000fec0000041804 */
[C---:B-1----:R-:W-:Y:S06]  /*4710*/  HMMA.16816.F32.BF16 R196, R208.reuse, R204, R196 ;  /* 0x000000ccd0c4723c */ /* 0x042fec00000418c4 */
[----:B------:R-:W-:Y:S01]  /*4720*/  HMMA.16816.F32.BF16 R192, R208, R206, R192 ;  /* 0x000000ced0c0723c */ /* 0x000fe200000418c0 */
[----:B------:R-:W1:Y:S05]  /*4730*/  LDSM.16.M88.4 R208, [R224+0x1800] ;  /* 0x00180000e0d0783b */ /* 0x000e6a0000000200 */
[C---:B------:R-:W-:Y:S06]  /*4740*/  HMMA.16816.F32.BF16 R200, R212.reuse, R204, R200 ;  /* 0x000000ccd4c8723c */ /* 0x040fec00000418c8 */
[----:B------:R-:W-:Y:S01]  /*4750*/  HMMA.16816.F32.BF16 R188, R212, R206, R188 ;  /* 0x000000ced4bc723c */ /* 0x000fe200000418bc */
[----:B------:R-:W2:Y:S05]  /*4760*/  LDSM.16.M88.4 R204, [R224+0x1c00] ;  /* 0x001c0000e0cc783b */ /* 0x000eaa0000000200 */
[-C--:B------:R-:W-:Y:S06]  /*4770*/  HMMA.16816.F32.BF16 R32, R36, R218.reuse, R32 ;  /* 0x000000da2420723c */ /* 0x080fec0000041820 */
[----:B------:R-:W-:Y:S06]  /*4780*/  HMMA.16816.F32.BF16 R28, R40, R218, R28 ;  /* 0x000000da281c723c */ /* 0x000fec000004181c */
[C---:B-1----:R-:W-:Y:S06]  /*4790*/  HMMA.16816.F32.BF16 R196, R172.reuse, R208, R196 ;  /* 0x000000d0acc4723c */ /* 0x042fec00000418c4 */
[C---:B------:R-:W-:Y:S06]  /*47a0*/  HMMA.16816.F32.BF16 R192, R172.reuse, R210, R192 ;  /* 0x000000d2acc0723c */ /* 0x040fec00000418c0 */
[C---:B--2---:R-:W-:Y:S06]  /*47b0*/  HMMA.16816.F32.BF16 R60, R172.reuse, R204, R60 ;  /* 0x000000ccac3c723c */ /* 0x044fec000004183c */
[----:B------:R-:W-:Y:S01]  /*47c0*/  HMMA.16816.F32.BF16 R184, R172, R206, R184 ;  /* 0x000000ceacb8723c */ /* 0x000fe200000418b8 */
[----:B------:R-:W1:Y:S05]  /*47d0*/  LDSM.16.M88.4 R172, [R222+0x1800] ;  /* 0x00180000deac783b */ /* 0x000e6a0000000200 */
[C---:B------:R-:W-:Y:S06]  /*47e0*/  HMMA.16816.F32.BF16 R200, R176.reuse, R208, R200 ;  /* 0x000000d0b0c8723c */ /* 0x040fec00000418c8 */
[C---:B------:R-:W-:Y:S01]  /*47f0*/  HMMA.16816.F32.BF16 R188, R176.reuse, R210, R188 ;  /* 0x000000d2b0bc723c */ /* 0x040fe200000418bc */
[----:B------:R-:W-:Y:S05]  /*4800*/  LDSM.16.M88.4 R208, [R224+0x2800] ;  /* 0x00280000e0d0783b */ /* 0x000fea0000000200 */
[C---:B------:R-:W-:Y:S06]  /*4810*/  HMMA.16816.F32.BF16 R64, R176.reuse, R204, R64 ;  /* 0x000000ccb040723c */ /* 0x040fec0000041840 */
[----:B------:R-:W-:Y:S01]  /*4820*/  HMMA.16816.F32.BF16 R180, R176, R206, R180 ;  /* 0x000000ceb0b4723c */ /* 0x000fe200000418b4 */
[----:B------:R-:W2:Y:S04]  /*4830*/  LDSM.16.M88.4 R176, [R222+0x1c00] ;  /* 0x001c0000deb0783b */ /* 0x000ea80000000200 */
[----:B------:R-:W3:Y:S01]  /*4840*/  LDSM.16.M88.4 R204, [R224+0x2c00] ;  /* 0x002c0000e0cc783b */ /* 0x000ee20000000200 */
[C---:B-1----:R-:W-:Y:S06]  /*4850*/  HMMA.16816.F32.BF16 R196, R52.reuse, R172, R196 ;  /* 0x000000ac34c4723c */ /* 0x042fec00000418c4 */
[----:B------:R-:W-:Y:S06]  /*4860*/  HMMA.16816.F32.BF16 R192, R52, R174, R192 ;  /* 0x000000ae34c0723c */ /* 0x000fec00000418c0 */
[C---:B------:R-:W-:Y:S06]  /*4870*/  HMMA.16816.F32.BF16 R200, R56.reuse, R172, R200 ;  /* 0x000000ac38c8723c */ /* 0x040fec00000418c8 */
[----:B------:R-:W-:Y:S06]  /*4880*/  HMMA.16816.F32.BF16 R188, R56, R174, R188 ;  /* 0x000000ae38bc723c */ /* 0x000fec00000418bc */
[C---:B--2---:R-:W-:Y:S06]  /*4890*/  HMMA.16816.F32.BF16 R60, R52.reuse, R176, R60 ;  /* 0x000000b0343c723c */ /* 0x044fec000004183c */
[----:B------:R-:W-:Y:S06]  /*48a0*/  HMMA.16816.F32.BF16 R184, R52, R178, R184 ;  /* 0x000000b234b8723c */ /* 0x000fec00000418b8 */
[----:B------:R-:W-:Y:S01]  /*48b0*/  HMMA.16816.F32.BF16 R196, R44, R208, R196 ;  /* 0x000000d02cc4723c */ /* 0x000fe200000418c4 */
[----:B------:R-:W-:-:S04]  /*48c0*/  IMAD R54, R164, 0x40, R246 ;  /* 0x00000040a4367824 */ /* 0x000fc800078e02f6 */
[C---:B------:R-:W-:Y:S01]  /*48d0*/  VIADD R52, R54.reuse, 0x1 ;  /* 0x0000000136347836 */ /* 0x040fe20000000000 */
[C---:B------:R-:W-:Y:S01]  /*48e0*/  HMMA.16816.F32.BF16 R192, R44.reuse, R210, R192 ;  /* 0x000000d22cc0723c */ /* 0x040fe200000418c0 */
[CC--:B------:R-:W-:Y:S02]  /*48f0*/  ISETP.GE.AND P6, PT, R54.reuse, R242.reuse, PT ;  /* 0x000000f23600720c */ /* 0x0c0fe40003fc6270 */
[-C--:B------:R-:W-:Y:S02]  /*4900*/  ISETP.GE.AND P0, PT, R54, R241.reuse, PT ;  /* 0x000000f13600720c */ /* 0x080fe40003f06270 */
[----:B------:R-:W-:Y:S01]  /*4910*/  ISETP.GE.AND P3, PT, R52, R242, PT ;  /* 0x000000f23400720c */ /* 0x000fe20003f66270 */
[----:B---3--:R-:W-:Y:S01]  /*4920*/  HMMA.16816.F32.BF16 R60, R44, R204, R60 ;  /* 0x000000cc2c3c723c */ /* 0x008fe2000004183c */
[----:B------:R-:W-:Y:S02]  /*4930*/  FSEL R53, R26, -INF , !P0 ;  /* 0xff8000001a357808 */ /* 0x000fe40004000000 */
[----:B------:R-:W-:-:S02]  /*4940*/  ISETP.GE.AND P4, PT, R52, R241, PT ;  /* 0x000000f13400720c */ /* 0x000fc40003f86270 */
[-C--:B------:R-:W-:Y:S01]  /*4950*/  ISETP.GE.AND P1, PT, R52, R240.reuse, PT ;  /* 0x000000f03400720c */ /* 0x080fe20003f26270 */
[----:B------:R-:W-:Y:S01]  /*4960*/  HMMA.16816.F32.BF16 R184, R44, R206, R184 ;  /* 0x000000ce2cb8723c */ /* 0x000fe200000418b8 */
[----:B------:R-:W-:Y:S02]  /*4970*/  FSEL R55, R27, -INF , !P4 ;  /* 0xff8000001b377808 */ /* 0x000fe40006000000 */
[----:B------:R-:W-:Y:S02]  /*4980*/  ISETP.GE.AND P4, PT, R54, R240, PT ;  /* 0x000000f03600720c */ /* 0x000fe40003f86270 */
[----:B------:R-:W-:Y:S01]  /*4990*/  ISETP.GE.AND P2, PT, R52, R169, PT ;  /* 0x000000a93400720c */ /* 0x000fe20003f46270 */
[----:B------:R-:W-:Y:S01]  /*49a0*/  HMMA.16816.F32.BF16 R64, R56, R176, R64 ;  /* 0x000000b03840723c */ /* 0x000fe20000041840 */
[----:B------:R-:W-:Y:S01]  /*49b0*/  VIADD R44, R54, 0x8 ;  /* 0x00000008362c7836 */ /* 0x000fe20000000000 */
[----:B------:R-:W-:Y:S02]  /*49c0*/  FSEL R52, R20, -INF , !P4 ;  /* 0xff80000014347808 */ /* 0x000fe40006000000 */
[----:B------:R-:W-:-:S02]  /*49d0*/  FSEL R246, R21, -INF , !P1 ;  /* 0xff80000015f67808 */ /* 0x000fc40004800000 */
[----:B------:R-:W-:Y:S01]  /*49e0*/  HMMA.16816.F32.BF16 R180, R56, R178, R180 ;  /* 0x000000b238b4723c */ /* 0x000fe200000418b4 */
[C---:B------:R-:W-:Y:S02]  /*49f0*/  ISETP.GE.AND P5, PT, R44.reuse, R242, PT ;  /* 0x000000f22c00720c */ /* 0x040fe40003fa6270 */
[-C--:B------:R-:W-:Y:S02]  /*4a00*/  ISETP.GE.AND P0, PT, R44, R169.reuse, PT ;  /* 0x000000a92c00720c */ /* 0x080fe40003f06270 */
[----:B------:R-:W-:Y:S01]  /*4a10*/  ISETP.GE.AND P1, PT, R54, R169, PT ;  /* 0x000000a93600720c */ /* 0x000fe20003f26270 */
[C---:B------:R-:W-:Y:S01]  /*4a20*/  HMMA.16816.F32.BF16 R200, R48.reuse, R208, R200 ;  /* 0x000000d030c8723c */ /* 0x040fe200000418c8 */
[----:B------:R-:W-:Y:S01]  /*4a30*/  FSEL R59, R24, -INF , !P6 ;  /* 0xff800000183b7808 */ /* 0x000fe20007000000 */
[----:B------:R-:W-:Y:S01]  /*4a40*/  VIADD R56, R54, 0x9 ;  /* 0x0000000936387836 */ /* 0x000fe20000000000 */
[----:B------:R-:W-:Y:S02]  /*4a50*/  FSEL R57, R25, -INF , !P3 ;  /* 0xff80000019397808 */ /* 0x000fe40005800000 */
[C---:B------:R-:W-:Y:S01]  /*4a60*/  ISETP.GE.AND P6, PT, R44.reuse, R241, PT ;  /* 0x000000f12c00720c */ /* 0x040fe20003fc6270 */
[----:B------:R-:W-:Y:S01]  /*4a70*/  HMMA.16816.F32.BF16 R188, R48, R210, R188 ;  /* 0x000000d230bc723c */ /* 0x000fe200000418bc */
[-C--:B------:R-:W-:Y:S01]  /*4a80*/  ISETP.GE.AND P3, PT, R44, R240.reuse, PT ;  /* 0x000000f02c00720c */ /* 0x080fe20003f66270 */
[----:B------:R-:W1:Y:S01]  /*4a90*/  LDSM.16.M88.4 R24, [R222+0x2c00] ;  /* 0x002c0000de18783b */ /* 0x000e620000000200 */
[----:B------:R-:W-:-:S02]  /*4aa0*/  ISETP.GE.AND P4, PT, R56, R240, PT ;  /* 0x000000f03800720c */ /* 0x000fc40003f86270 */
[----:B------:R-:W-:Y:S01]  /*4ab0*/  FSEL R20, R16, -INF , !P3 ;  /* 0xff80000010147808 */ /* 0x000fe20005800000 */
[----:B------:R-:W2:Y:S01]  /*4ac0*/  LDSM.16.M88.4 R44, [R222+0x2800] ;  /* 0x00280000de2c783b */ /* 0x000ea20000000200 */
[----:B------:R-:W-:Y:S01]  /*4ad0*/  FSEL R16, R17, -INF , !P4 ;  /* 0xff80000011107808 */ /* 0x000fe20006000000 */
[C---:B------:R-:W-:Y:S01]  /*4ae0*/  HMMA.16816.F32.BF16 R64, R48.reuse, R204, R64 ;  /* 0x000000cc3040723c */ /* 0x040fe20000041840 */
[----:B------:R-:W-:Y:S01]  /*4af0*/  FSEL R17, R22, -INF , !P1 ;  /* 0xff80000016117808 */ /* 0x000fe20004800000 */
[----:B------:R-:W-:Y:S01]  /*4b00*/  VIADD R22, R54, 0x10 ;  /* 0x0000001036167836 */ /* 0x000fe20000000000 */
[----:B------:R-:W-:Y:S01]  /*4b10*/  FSEL R21, R12, -INF , !P5 ;  /* 0xff8000000c157808 */ /* 0x000fe20006800000 */
[----:B------:R-:W-:Y:S01]  /*4b20*/  VIADD R12, R54, 0x11 ;  /* 0x00000011360c7836 */ /* 0x000fe20000000000 */
[C---:B------:R-:W-:Y:S01]  /*4b30*/  ISETP.GE.AND P3, PT, R56.reuse, R242, PT ;  /* 0x000000f23800720c */ /* 0x040fe20003f66270 */
[----:B------:R-:W-:Y:S01]  /*4b40*/  HMMA.16816.F32.BF16 R180, R48, R206, R180 ;  /* 0x000000ce30b4723c */ /* 0x000fe200000418b4 */
[----:B------:R-:W-:Y:S01]  /*4b50*/  ISETP.GE.AND P1, PT, R56, R169, PT ;  /* 0x000000a93800720c */ /* 0x000fe20003f26270 */
[----:B------:R-:W-:-:S04]  /*4b60*/  DEPBAR.LE SB0, 0x0 ;  /* 0x000080000000791a */ /* 0x000fc80000000000 */
[----:B------:R-:W-:Y:S02]  /*4b70*/  FSEL R23, R23, -INF , !P2 ;  /* 0xff80000017177808 */ /* 0x000fe40005000000 */
[----:B------:R-:W-:Y:S02]  /*4b80*/  ISETP.GE.AND P4, PT, R56, R241, PT ;  /* 0x000000f13800720c */ /* 0x000fe40003f86270 */
[-C--:B------:R-:W-:Y:S02]  /*4b90*/  ISETP.GE.AND P2, PT, R22, R242.reuse, PT ;  /* 0x000000f21600720c */ /* 0x080fe40003f46270 */
[----:B------:R-:W-:Y:S01]  /*4ba0*/  FSEL R49, R14, -INF , !P6 ;  /* 0xff8000000e317808 */ /* 0x000fe20007000000 */
[----:B------:R-:W-:Y:S01]  /*4bb0*/  VIADD R14, R54, 0x18 ;  /* 0x00000018360e7836 */ /* 0x000fe20000000000 */
[----:B------:R-:W-:Y:S02]  /*4bc0*/  ISETP.GE.AND P6, PT, R12, R242, PT ;  /* 0x000000f20c00720c */ /* 0x000fe40003fc6270 */
[----:B------:R-:W-:-:S02]  /*4bd0*/  FSEL R51, R13, -INF , !P3 ;  /* 0xff8000000d337808 */ /* 0x000fc40005800000 */
[CC--:B------:R-:W-:Y:S02]  /*4be0*/  ISETP.GE.AND P5, PT, R22.reuse, R241.reuse, PT ;  /* 0x000000f11600720c */ /* 0x0c0fe40003fa6270 */
[----:B------:R-:W-:Y:S02]  /*4bf0*/  FSEL R19, R19, -INF , !P1 ;  /* 0xff80000013137808 */ /* 0x000fe40004800000 */
[-C--:B------:R-:W-:Y:S02]  /*4c00*/  ISETP.GE.AND P3, PT, R22, R240.reuse, PT ;  /* 0x000000f01600720c */ /* 0x080fe40003f66270 */
[----:B------:R-:W-:Y:S02]  /*4c10*/  FSEL R15, R15, -INF , !P4 ;  /* 0xff8000000f0f7808 */ /* 0x000fe40006000000 */
[----:B------:R-:W-:Y:S02]  /*4c20*/  ISETP.GE.AND P1, PT, R12, R241, PT ;  /* 0x000000f10c00720c */ /* 0x000fe40003f26270 */
[----:B------:R-:W-:Y:S01]  /*4c30*/  FSEL R8, R8, -INF , !P2 ;  /* 0xff80000008087808 */ /* 0x000fe20005000000 */
[----:B-1----:R-:W-:Y:S01]  /*4c40*/  HMMA.16816.F32.BF16 R64, R40, R24, R64 ;  /* 0x000000182840723c */ /* 0x002fe20000041840 */
[----:B------:R-:W-:-:S02]  /*4c50*/  ISETP.GE.AND P4, PT, R12, R240, PT ;  /* 0x000000f00c00720c */ /* 0x000fc40003f86270 */
[----:B------:R-:W-:Y:S02]  /*4c60*/  ISETP.GE.AND P2, PT, R12, R169, PT ;  /* 0x000000a90c00720c */ /* 0x000fe40003f46270 */
[----:B------:R-:W-:Y:S01]  /*4c70*/  FSEL R12, R9, -INF , !P6 ;  /* 0xff800000090c7808 */ /* 0x000fe20007000000 */
[C---:B--2---:R-:W-:Y:S01]  /*4c80*/  HMMA.16816.F32.BF16 R200, R40.reuse, R44, R200 ;  /* 0x0000002c28c8723c */ /* 0x044fe200000418c8 */
[----:B------:R-:W-:Y:S01]  /*4c90*/  FSEL R9, R10, -INF , !P5 ;  /* 0xff8000000a097808 */ /* 0x000fe20006800000 */
[C---:B------:R-:W-:Y:S01]  /*4ca0*/  VIADD R10, R54.reuse, 0x19 ;  /* 0x00000019360a7836 */ /* 0x040fe20000000000 */
[----:B------:R-:W-:Y:S01]  /*4cb0*/  FSEL R211, R11, -INF , !P1 ;  /* 0xff8000000bd37808 */ /* 0x000fe20004800000 */
[----:B------:R-:W-:Y:S01]  /*4cc0*/  VIADD R11, R54, 0x30 ;  /* 0x00000030360b7836 */ /* 0x000fe20000000000 */
[----:B------:R-:W-:Y:S01]  /*4cd0*/  FSEL R172, R4, -INF , !P3 ;  /* 0xff80000004ac7808 */ /* 0x000fe20005800000 */
[----:B------:R-:W-:Y:S01]  /*4ce0*/  HMMA.16816.F32.BF16 R188, R40, R46, R188 ;  /* 0x0000002e28bc723c */ /* 0x000fe200000418bc */
[----:B------:R-:W-:Y:S01]  /*4cf0*/  ISETP.GE.AND P6, PT, R14, R242, PT ;  /* 0x000000f20e00720c */ /* 0x000fe20003fc6270 */
[----:B------:R-:W-:Y:S01]  /*4d00*/  VIADD R4, R54, 0x20 ;  /* 0x0000002036047836 */ /* 0x000fe20000000000 */
[----:B------:R-:W-:-:S02]  /*4d10*/  ISETP.GE.AND P5, PT, R14, R241, PT ;  /* 0x000000f10e00720c */ /* 0x000fc40003fa6270 */
[C---:B------:R-:W-:Y:S01]  /*4d20*/  ISETP.GE.AND P1, PT, R14.reuse, R240, PT ;  /* 0x000000f00e00720c */ /* 0x040fe20003f26270 */
[----:B------:R-:W-:Y:S01]  /*4d30*/  HMMA.16816.F32.BF16 R180, R40, R26, R180 ;  /* 0x0000001a28b4723c */ /* 0x000fe200000418b4 */
[----:B------:R-:W-:Y:S02]  /*4d40*/  ISETP.GE.AND P3, PT, R14, R169, PT ;  /* 0x000000a90e00720c */ /* 0x000fe40003f66270 */
[----:B------:R-:W-:Y:S02]  /*4d50*/  FMNMX.FTZ R14, R168, R59, !PT ;  /* 0x0000003ba80e7209 */ /* 0x000fe40007810000 */
[----:B------:R-:W-:Y:S01]  /*4d60*/  FSEL R13, R18, -INF , !P0 ;  /* 0xff800000120d7808 */ /* 0x000fe20004000000 */
[----:B------:R-:W-:Y:S01]  /*4d70*/  HMMA.16816.F32.BF16 R60, R36, R24, R60 ;  /* 0x00000018243c723c */ /* 0x000fe2000004183c */
[----:B------:R-:W-:Y:S02]  /*4d80*/  FSEL R174, R5, -INF , !P4 ;  /* 0xff80000005ae7808 */ /* 0x000fe40006000000 */
[----:B------:R-:W-:-:S02]  /*4d90*/  ISETP.GE.AND P0, PT, R22, R169, PT ;  /* 0x000000a91600720c */ /* 0x000fc40003f06270 */
[----:B------:R-:W-:Y:S01]  /*4da0*/  ISETP.GE.AND P4, PT, R10, R240, PT ;  /* 0x000000f00a00720c */ /* 0x000fe20003f86270 */
[C---:B------:R-:W-:Y:S01]  /*4db0*/  HMMA.16816.F32.BF16 R196, R36.reuse, R44, R196 ;  /* 0x0000002c24c4723c */ /* 0x040fe200000418c4 */
[----:B------:R-:W-:Y:S02]  /*4dc0*/  FMNMX.FTZ R14, R57, R14, !PT ;  /* 0x0000000e390e7209 */ /* 0x000fe40007810000 */
[----:B------:R-:W-:Y:S02]  /*4dd0*/  FSEL R178, R32, -INF , !P1 ;  /* 0xff80000020b27808 */ /* 0x000fe40004800000 */
[----:B------:R-:W-:Y:S01]  /*4de0*/  FSEL R216, R33, -INF , !P4 ;  /* 0xff80000021d87808 */ /* 0x000fe20006000000 */
[----:B------:R-:W-:Y:S01]  /*4df0*/  HMMA.16816.F32.BF16 R192, R36, R46, R192 ;  /* 0x0000002e24c0723c */ /* 0x000fe200000418c0 */
[----:B------:R-:W-:Y:S01]  /*4e00*/  FSEL R214, R6, -INF , !P0 ;  /* 0xff80000006d67808 */ /* 0x000fe20004000000 */
[----:B------:R-:W-:Y:S01]  /*4e10*/  VIADD R6, R54, 0x29 ;  /* 0x0000002936067836 */ /* 0x000fe20000000000 */
[----:B------:R-:W-:-:S02]  /*4e20*/  ISETP.GE.AND P1, PT, R10, R242, PT ;  /* 0x000000f20a00720c */ /* 0x000fc40003f26270 */
[C---:B------:R-:W-:Y:S01]  /*4e30*/  ISETP.GE.AND P4, PT, R10.reuse, R241, PT ;  /* 0x000000f10a00720c */ /* 0x040fe20003f86270 */
[----:B------:R-:W-:Y:S01]  /*4e40*/  HMMA.16816.F32.BF16 R184, R36, R26, R184 ;  /* 0x0000001a24b8723c */ /* 0x000fe200000418b8 */
[----:B------:R-:W-:Y:S01]  /*4e50*/  ISETP.GE.AND P0, PT, R10, R169, PT ;  /* 0x000000a90a00720c */ /* 0x000fe20003f06270 */
[----:B------:R-:W-:Y:S01]  /*4e60*/  VIADD R10, R54, 0x28 ;  /* 0x00000028360a7836 */ /* 0x000fe20000000000 */
[----:B------:R-:W-:Y:S02]  /*4e70*/  FSEL R212, R7, -INF , !P2 ;  /* 0xff80000007d47808 */ /* 0x000fe40005000000 */
[----:B------:R-:W-:Y:S02]  /*4e80*/  FMNMX.FTZ R14, R21, R14, !PT ;  /* 0x0000000e150e7209 */ /* 0x000fe40007810000 */
[----:B------:R-:W-:Y:S02]  /*4e90*/  ISETP.GE.AND P2, PT, R4, R242, PT ;  /* 0x000000f20400720c */ /* 0x000fe40003f46270 */
[----:B------:R-:W-:-:S02]  /*4ea0*/  FSEL R5, R28, -INF , !P6 ;  /* 0xff8000001c057808 */ /* 0x000fc40007000000 */
[----:B------:R-:W-:Y:S02]  /*4eb0*/  FSEL R29, R29, -INF , !P1 ;  /* 0xff8000001d1d7808 */ /* 0x000fe40004800000 */
[----:B------:R-:W-:Y:S02]  /*4ec0*/  FSEL R210, R34, -INF , !P3 ;  /* 0xff80000022d27808 */ /* 0x000fe40005800000 */
[----:B------:R-:W-:Y:S02]  /*4ed0*/  FMNMX.FTZ R7, R51, R14, !PT ;  /* 0x0000000e33077209 */ /* 0x000fe40007810000 */
[C---:B------:R-:W-:Y:S01]  /*4ee0*/  ISETP.GE.AND P1, PT, R4.reuse, R241, PT ;  /* 0x000000f10400720c */ /* 0x040fe20003f26270 */
[----:B------:R-:W-:Y:S01]  /*4ef0*/  BAR.SYNC.DEFER_BLOCKING 0x0 ;  /* 0x0000000000007b1d */ /* 0x000fe20000010000 */
[C---:B------:R-:W-:Y:S02]  /*4f00*/  ISETP.GE.AND P6, PT, R4.reuse, R240, PT ;  /* 0x000000f00400720c */ /* 0x040fe40003fc6270 */
[----:B------:R-:W-:Y:S01]  /*4f10*/  ISETP.GE.AND P3, PT, R4, R169, PT ;  /* 0x000000a90400720c */ /* 0x000fe20003f66270 */
[----:B------:R-:W-:Y:S01]  /*4f20*/  VIADD R4, R54, 0x21 ;  /* 0x0000002136047836 */ /* 0x000fe20000000000 */
[----:B------:R-:W-:-:S02]  /*4f30*/  FSEL R215, R200, -INF , !P2 ;  /* 0xff800000c8d77808 */ /* 0x000fc40005000000 */
[----:B------:R-:W-:Y:S02]  /*4f40*/  ISETP.GE.AND P2, PT, R10, R242, PT ;  /* 0x000000f20a00720c */ /* 0x000fe40003f46270 */
[----:B------:R-:W-:Y:S02]  /*4f50*/  FMNMX.FTZ R7, R8, R7, !PT ;  /* 0x0000000708077209 */ /* 0x000fe40007810000 */
[----:B------:R-:W-:Y:S02]  /*4f60*/  FSEL R208, R35, -INF , !P0 ;  /* 0xff80000023d07808 */ /* 0x000fe40004000000 */
[----:B------:R-:W-:Y:S02]  /*4f70*/  FSEL R206, R30, -INF , !P5 ;  /* 0xff8000001ece7808 */ /* 0x000fe40006800000 */
[----:B------:R-:W-:Y:S02]  /*4f80*/  FSEL R251, R31, -INF , !P4 ;  /* 0xff8000001ffb7808 */ /* 0x000fe40006000000 */
[----:B------:R-:W-:-:S02]  /*4f90*/  FSEL R205, R188, -INF , !P2 ;  /* 0xff800000bccd7808 */ /* 0x000fc40005000000 */
[C---:B------:R-:W-:Y:S02]  /*4fa0*/  ISETP.GE.AND P4, PT, R4.reuse, R242, PT ;  /* 0x000000f20400720c */ /* 0x040fe40003f86270 */
[C---:B------:R-:W-:Y:S02]  /*4fb0*/  ISETP.GE.AND P0, PT, R4.reuse, R241, PT ;  /* 0x000000f10400720c */ /* 0x040fe40003f06270 */
[C---:B------:R-:W-:Y:S02]  /*4fc0*/  ISETP.GE.AND P5, PT, R4.reuse, R240, PT ;  /* 0x000000f00400720c */ /* 0x040fe40003fa6270 */
[----:B------:R-:W-:Y:S02]  /*4fd0*/  ISETP.GE.AND P2, PT, R4, R169, PT ;  /* 0x000000a90400720c */ /* 0x000fe40003f46270 */
[----:B------:R-:W-:Y:S01]  /*4fe0*/  FMNMX.FTZ R4, R12, R7, !PT ;  /* 0x000000070c047209 */ /* 0x000fe20007810000 */
[----:B------:R-:W-:Y:S01]  /*4ff0*/  VIADD R7, R54, 0x31 ;  /* 0x0000003136077836 */ /* 0x000fe20000000000 */
[----:B------:R-:W-:-:S02]  /*5000*/  FSEL R213, R201, -INF , !P4 ;  /* 0xff800000c9d57808 */ /* 0x000fc40006000000 */
[----:B------:R-:W-:Y:S02]  /*5010*/  FMNMX.FTZ R4, R5, R4, !PT ;  /* 0x0000000405047209 */ /* 0x000fe40007810000 */
[----:B------:R-:W-:Y:S02]  /*5020*/  FSEL R203, R203, -INF , !P0 ;  /* 0xff800000cbcb7808 */ /* 0x000fe40004000000 */
[----:B------:R-:W-:Y:S02]  /*5030*/  FMNMX.FTZ R4, R29, R4, !PT ;  /* 0x000000041d047209 */ /* 0x000fe40007810000 */
[----:B------:R-:W-:Y:S02]  /*5040*/  ISETP.GE.AND P4, PT, R6, R242, PT ;  /* 0x000000f20600720c */ /* 0x000fe40003f86270 */
[----:B------:R-:W-:Y:S01]  /*5050*/  FMNMX.FTZ R14, R215, R4, !PT ;  /* 0x00000004d70e7209 */ /* 0x000fe20007810000 */
[C---:B------:R-:W-:Y:S01]  /*5060*/  VIADD R4, R54.reuse, 0x38 ;  /* 0x0000003836047836 */ /* 0x040fe20000000000 */
[----:B------:R-:W-:Y:S01]  /*5070*/  ISETP.GE.AND P0, PT, R11, R242, PT ;  /* 0x000000f20b00720c */ /* 0x000fe20003f06270 */
[----:B------:R-:W-:Y:S01]  /*5080*/  VIADD R54, R54, 0x39 ;  /* 0x0000003936367836 */ /* 0x000fe20000000000 */
[----:B------:R-:W-:-:S02]  /*5090*/  FSEL R209, R189, -INF , !P4 ;  /* 0xff800000bdd17808 */ /* 0x000fc40006000000 */
[----:B------:R-:W-:Y:S02]  /*50a0*/  FSEL R207, R64, -INF , !P0 ;  /* 0xff80000040cf7808 */ /* 0x000fe40004000000 */
[----:B------:R-:W-:Y:S02]  /*50b0*/  FSEL R189, R202, -INF , !P1 ;  /* 0xff800000cabd7808 */ /* 0x000fe40004800000 */
[----:B------:R-:W-:Y:S02]  /*50c0*/  FMNMX.FTZ R14, R213, R14, !PT ;  /* 0x0000000ed50e7209 */ /* 0x000fe40007810000 */
[----:B------:R-:W-:Y:S02]  /*50d0*/  ISETP.GE.AND P0, PT, R54, R242, PT ;  /* 0x000000f23600720c */ /* 0x000fe40003f06270 */
[-C--:B------:R-:W-:Y:S02]  /*50e0*/  ISETP.GE.AND P4, PT, R10, R241.reuse, PT ;  /* 0x000000f10a00720c */ /* 0x080fe40003f86270 */
[----:B------:R-:W-:-:S02]  /*50f0*/  ISETP.GE.AND P1, PT, R6, R241, PT ;  /* 0x000000f10600720c */ /* 0x000fc40003f26270 */
[----:B------:R-:W-:Y:S02]  /*5100*/  FMNMX.FTZ R14, R205, R14, !PT ;  /* 0x0000000ecd0e7209 */ /* 0x000fe40007810000 */
[----:B------:R-:W-:Y:S02]  /*5110*/  FSEL R181, R181, -INF , !P0 ;  /* 0xff800000b5b57808 */ /* 0x000fe40004000000 */
[----:B------:R-:W-:Y:S02]  /*5120*/  FSEL R179, R190, -INF , !P4 ;  /* 0xff800000beb37808 */ /* 0x000fe40006000000 */
[----:B------:R-:W-:Y:S02]  /*5130*/  FSEL R191, R191, -INF , !P1 ;  /* 0xff800000bfbf7808 */ /* 0x000fe40004800000 */
[----:B------:R-:W-:Y:S02]  /*5140*/  ISETP.NE.AND P0, PT, R2, 0x2, PT ;  /* 0x000000020200780c */ /* 0x000fe40003f05270 */
[----:B------:R-:W-:-:S02]  /*5150*/  ISETP.GE.AND P4, PT, R7, R242, PT ;  /* 0x000000f20700720c */ /* 0x000fc40003f86270 */
[----:B------:R-:W-:Y:S02]  /*5160*/  ISETP.GE.AND P1, PT, R4, R242, PT ;  /* 0x000000f20400720c */ /* 0x000fe40003f26270 */
[----:B------:R-:W-:Y:S02]  /*5170*/  FMNMX.FTZ R14, R209, R14, !PT ;  /* 0x0000000ed10e7209 */ /* 0x000fe40007810000 */
[----:B------:R-:W-:Y:S02]  /*5180*/  FSEL R201, R65, -INF , !P4 ;  /* 0xff80000041c97808 */ /* 0x000fe40006000000 */
[----:B------:R-:W-:Y:S02]  /*5190*/  FSEL R180, R180, -INF , !P1 ;  /* 0xff800000b4b47808 */ /* 0x000fe40004800000 */
[C---:B------:R-:W-:Y:S02]  /*51a0*/  ISETP.GE.AND P4, PT, R10.reuse, R240, PT ;  /* 0x000000f00a00720c */ /* 0x040fe40003f86270 */
[----:B------:R-:W-:-:S02]  /*51b0*/  ISETP.GE.AND P1, PT, R10, R169, PT ;  /* 0x000000a90a00720c */ /* 0x000fc40003f26270 */
[----:B------:R-:W-:-:S04]  /*51c0*/  FMNMX.FTZ R10, R207, R14, !PT ;  /* 0x0000000ecf0a7209 */ /* 0x000fc80007810000 */
[----:B------:R-:W-:-:S04]  /*51d0*/  FMNMX.FTZ R25, R201, R10, !PT ;  /* 0x0000000ac9197209 */ /* 0x000fc80007810000 */
[----:B------:R-:W-:Y:S01]  /*51e0*/  FMNMX.FTZ R14, R180, R25, !PT ;  /* 0x00000019b40e7209 */ /* 0x000fe20007810000 */
[----:B------:R-:W-:Y:S06]  /*51f0*/  @!P0 BRA `(.L_x_3) ;  /* 0x0000000000588947 */ /* 0x000fec0003800000 */
[----:B------:R-:W-:-:S05]  /*5200*/  VIADD R25, R2, 0xfffffffd ;  /* 0xfffffffd02197836 */ /* 0x000fca0000000000 */
[----:B------:R-:W-:-:S05]  /*5210*/  SHF.R.S32.HI R27, RZ, 0x1f, R25 ;  /* 0x0000001fff1b7819 */ /* 0x000fca0000011419 */
[-C--:B------:R-:W-:Y:S02]  /*5220*/  IMAD R10, R27, R170.reuse, RZ ;  /* 0x000000aa1b0a7224 */ /* 0x080fe400078e02ff */
[----:B------:R-:W-:-:S04]  /*5230*/  IMAD.WIDE.U32 R26, R25, R170, RZ ;  /* 0x000000aa191a7225 */ /* 0x000fc800078e00ff */
[----:B------:R-:W-:Y:S01]  /*5240*/  IMAD R10, R25, R171, R10 ;  /* 0x000000ab190a7224 */ /* 0x000fe200078e020a */
[----:B------:R-:W-:-:S03]  /*5250*/  LEA R18, P0, R26, R232, 0x6 ;  /* 0x000000e81a127211 */ /* 0x000fc600078030ff */
[----:B------:R-:W-:-:S05]  /*5260*/  IMAD.IADD R25, R27, 0x1, R10 ;  /* 0x000000011b197824 */ /* 0x000fca00078e020a */
[----:B------:R-:W-:Y:S02]  /*5270*/  LEA.HI.X R25, R26, R235, R25, 0x6, P0 ;  /* 0x000000eb1a197211 */ /* 0x000fe400000f3419 */
[----:B------:R-:W-:-:S04]  /*5280*/  LEA R24, P0, R18, UR8, 0x1 ;  /* 0x0000000812187c11 */ /* 0x000fc8000f8008ff */
[----:B------:R-:W-:Y:S02]  /*5290*/  LEA.HI.X R25, R18, UR9, R25, 0x1, P0 ;  /* 0x0000000912197c11 */ /* 0x000fe400080f0c19 */
[----:B------:R-:W-:-:S03]  /*52a0*/  IADD3 R26, P0, R227, R24, RZ ;  /* 0x00000018e31a7210 */ /* 0x000fc60007f1e0ff */
[----:B------:R-:W-:Y:S01]  /*52b0*/  @!PT LDS RZ, [RZ] ;  /* 0x00000000fffff984 */ /* 0x000fe20000000800 */
[----:B------:R-:W-:Y:S01]  /*52c0*/  @!PT LDS RZ, [RZ] ;  /* 0x00000000fffff984 */ /* 0x000fe20000000800 */
[----:B------:R-:W-:Y:S01]  /*52d0*/  @!PT LDS RZ, [RZ] ;  /* 0x00000000fffff984 */ /* 0x000fe20000000800 */
[----:B------:R1:W-:Y:S02]  /*52e0*/  LDGSTS.E.BYPASS.LTC128B.128 [R230+0x6000], desc[UR12][R24.64] ;  /* 0x0600000018e67fae */ /* 0x0003e4000b901d4c */
[----:B------:R-:W-:Y:S02]  /*52f0*/  IMAD.X R27, R226, 0x1, R25, P0 ;  /* 0x00000001e21b7824 */ /* 0x000fe400000e0619 */
[----:B------:R1:W-:Y:S04]  /*5300*/  LDGSTS.E.BYPASS.LTC128B.128 [R230+0x7000], desc[UR12][R24.64+0x40] ;  /* 0x0700004018e67fae */ /* 0x0003e8000b901d4c */
[----:B------:R1:W-:Y:S04]  /*5310*/  LDGSTS.E.BYPASS.LTC128B.128 [R230+0x8000], desc[UR12][R24.64+0x80] ;  /* 0x0800008018e67fae */ /* 0x0003e8000b901d4c */
[----:B------:R1:W-:Y:S04]  /*5320*/  LDGSTS.E.BYPASS.LTC128B.128 [R230+0x6800], desc[UR12][R26.64] ;  /* 0x068000001ae67fae */ /* 0x0003e8000b901d4c */
[----:B------:R1:W-:Y:S04]  /*5330*/  LDGSTS.E.BYPASS.LTC128B.128 [R230+0x7800], desc[UR12][R26.64+0x40] ;  /* 0x078000401ae67fae */ /* 0x0003e8000b901d4c */
[----:B------:R1:W-:Y:S04]  /*5340*/  LDGSTS.E.BYPASS.LTC128B.128 [R230+0x8800], desc[UR12][R26.64+0x80] ;  /* 0x088000801ae67fae */ /* 0x0003e8000b901d4c */
[----:B------:R-:W0:Y:S02]  /*5350*/  LDGDEPBAR ;  /* 0x00000000000079af */ /* 0x000e240000000000 */
.L_x_3:
[----:B------:R-:W-:Y:S02]  /*5360*/  FMNMX.FTZ R10, R181, R14, !PT ;  /* 0x0000000eb50a7209 */ /* 0x000fe40007810000 */
[----:B------:R-:W-:Y:S02]  /*5370*/  ISETP.GE.AND P0, PT, R6, R240, PT ;  /* 0x000000f00600720c */ /* 0x000fe40003f06270 */
[----:B------:R-:W-:Y:S01]  /*5380*/  FSEL R204, R196, -INF , !P6 ;  /* 0xff800000c4cc7808 */ /* 0x000fe20007000000 */
[----:B-1----:R-:W1:Y:S01]  /*5390*/  SHFL.BFLY PT, R25, R10, 0x2, 0x1f ;  /* 0x0c401f000a197f89 */ /* 0x002e6200000e0000 */
[----:B------:R-:W-:Y:S02]  /*53a0*/  FSEL R200, R192, -INF , !P4 ;  /* 0xff800000c0c87808 */ /* 0x000fe40006000000 */
[----:B------:R-:W-:Y:S02]  /*53b0*/  FSEL R196, R193, -INF , !P0 ;  /* 0xff800000c1c47808 */ /* 0x000fe40004000000 */
[----:B------:R-:W-:-:S02]  /*53c0*/  FMNMX.FTZ R18, R167, R53, !PT ;  /* 0x00000035a7127209 */ /* 0x000fc40007810000 */
[-C--:B------:R-:W-:Y:S02]  /*53d0*/  ISETP.GE.AND P4, PT, R7, R241.reuse, PT ;  /* 0x000000f10700720c */ /* 0x080fe40003f86270 */
[----:B------:R-:W-:Y:S02]  /*53e0*/  ISETP.GE.AND P0, PT, R4, R241, PT ;  /* 0x000000f10400720c */ /* 0x000fe40003f06270 */
[----:B------:R-:W-:Y:S02]  /*53f0*/  FMNMX.FTZ R27, R166, R52, !PT ;  /* 0x00000034a61b7209 */ /* 0x000fe40007810000 */
[----:B------:R-:W-:Y:S02]  /*5400*/  FMNMX.FTZ R14, R55, R18, !PT ;  /* 0x00000012370e7209 */ /* 0x000fe40007810000 */
[----:B------:R-:W-:Y:S02]  /*5410*/  FSEL R39, R67, -INF , !P4 ;  /* 0xff80000043277808 */ /* 0x000fe40006000000 */
[----:B------:R-:W-:-:S02]  /*5420*/  FSEL R37, R182, -INF , !P0 ;  /* 0xff800000b6257808 */ /* 0x000fc40004000000 */
[----:B------:R-:W-:Y:S02]  /*5430*/  FMNMX.FTZ R27, R246, R27, !PT ;  /* 0x0000001bf61b7209 */ /* 0x000fe40007810000 */
[C---:B------:R-:W-:Y:S02]  /*5440*/  ISETP.GE.AND P4, PT, R7.reuse, R240, PT ;  /* 0x000000f00700720c */ /* 0x040fe40003f86270 */
[----:B------:R-:W-:Y:S02]  /*5450*/  ISETP.GE.AND P0, PT, R7, R169, PT ;  /* 0x000000a90700720c */ /* 0x000fe40003f06270 */
[----:B-1----:R-:W-:Y:S02]  /*5460*/  FMNMX.FTZ R25, R10, R25, !PT ;  /* 0x000000190a197209 */ /* 0x002fe40007810000 */
[----:B------:R-:W-:Y:S02]  /*5470*/  FMNMX.FTZ R10, R165, R17, !PT ;  /* 0x00000011a50a7209 */ /* 0x000fe40007810000 */
[----:B------:R-:W-:Y:S01]  /*5480*/  ISETP.GE.AND P6, PT, R6, R169, PT ;  /* 0x000000a90600720c */ /* 0x000fe20003fc6270 */
[----:B------:R-:W1:Y:S01]  /*5490*/  SHFL.BFLY PT, R40, R25, 0x1, 0x1f ;  /* 0x0c201f0019287f89 */ /* 0x000e6200000e0000 */
[----:B------:R-:W-:-:S02]  /*54a0*/  FMNMX.FTZ R10, R23, R10, !PT ;  /* 0x0000000a170a7209 */ /* 0x000fc40007810000 */
[----:B------:R-:W-:Y:S02]  /*54b0*/  FMNMX.FTZ R6, R49, R14, !PT ;  /* 0x0000000e31067209 */ /* 0x000fe40007810000 */
[----:B------:R-:W-:Y:S02]  /*54c0*/  FMNMX.FTZ R10, R13, R10, !PT ;  /* 0x0000000a0d0a7209 */ /* 0x000fe40007810000 */
[----:B------:R-:W-:Y:S02]  /*54d0*/  FMNMX.FTZ R27, R20, R27, !PT ;  /* 0x0000001b141b7209 */ /* 0x000fe40007810000 */
[----:B------:R-:W-:Y:S02]  /*54e0*/  FMNMX.FTZ R7, R19, R10, !PT ;  /* 0x0000000a13077209 */ /* 0x000fe40007810000 */
[----:B------:R-:W-:Y:S02]  /*54f0*/  FSEL R202, R197, -INF , !P5 ;  /* 0xff800000c5ca7808 */ /* 0x000fe40006800000 */
[----:B------:R-:W-:-:S02]  /*5500*/  FMNMX.FTZ R7, R214, R7, !PT ;  /* 0x00000007d6077209 */ /* 0x000fc40007810000 */
[----:B------:R-:W-:Y:S02]  /*5510*/  ISETP.GE.AND P5, PT, R11, R241, PT ;  /* 0x000000f10b00720c */ /* 0x000fe40003fa6270 */
[----:B------:R-:W-:Y:S02]  /*5520*/  FMNMX.FTZ R6, R15, R6, !PT ;  /* 0x000000060f067209 */ /* 0x000fe40007810000 */
[----:B------:R-:W-:Y:S02]  /*5530*/  FMNMX.FTZ R27, R16, R27, !PT ;  /* 0x0000001b101b7209 */ /* 0x000fe40007810000 */
[----:B------:R-:W-:Y:S02]  /*5540*/  FMNMX.FTZ R7, R212, R7, !PT ;  /* 0x00000007d4077209 */ /* 0x000fe40007810000 */
[----:B------:R-:W-:Y:S02]  /*5550*/  FSEL R219, R199, -INF , !P2 ;  /* 0xff800000c7db7808 */ /* 0x000fe40005000000 */
[----:B------:R-:W-:-:S02]  /*5560*/  FSEL R193, R66, -INF , !P5 ;  /* 0xff80000042c17808 */ /* 0x000fc40006800000 */
[----:B------:R-:W-:Y:S02]  /*5570*/  FMNMX.FTZ R6, R9, R6, !PT ;  /* 0x0000000609067209 */ /* 0x000fe40007810000 */
[C---:B------:R-:W-:Y:S02]  /*5580*/  ISETP.GE.AND P2, PT, R11.reuse, R240, PT ;  /* 0x000000f00b00720c */ /* 0x040fe40003f46270 */
[----:B------:R-:W-:Y:S02]  /*5590*/  ISETP.GE.AND P5, PT, R11, R169, PT ;  /* 0x000000a90b00720c */ /* 0x000fe40003fa6270 */
[----:B------:R-:W-:Y:S02]  /*55a0*/  FMNMX.FTZ R11, R172, R27, !PT ;  /* 0x0000001bac0b7209 */ /* 0x000fe40007810000 */
[----:B------:R-:W-:Y:S02]  /*55b0*/  FMNMX.FTZ R7, R210, R7, !PT ;  /* 0x00000007d2077209 */ /* 0x000fe40007810000 */
[----:B------:R-:W-:-:S02]  /*55c0*/  FMNMX.FTZ R31, R211, R6, !PT ;  /* 0x00000006d31f7209 */ /* 0x000fc40007810000 */
[----:B------:R-:W-:Y:S02]  /*55d0*/  FMNMX.FTZ R11, R174, R11, !PT ;  /* 0x0000000bae0b7209 */ /* 0x000fe40007810000 */
[----:B------:R-:W-:Y:S02]  /*55e0*/  FSEL R249, R198, -INF , !P3 ;  /* 0xff800000c6f97808 */ /* 0x000fe40005800000 */
[----:B------:R-:W-:Y:S02]  /*55f0*/  FMNMX.FTZ R10, R208, R7, !PT ;  /* 0x00000007d00a7209 */ /* 0x000fe40007810000 */
[----:B------:R-:W-:Y:S02]  /*5600*/  FMNMX.FTZ R6, R206, R31, !PT ;  /* 0x0000001fce067209 */ /* 0x000fe40007810000 */
[----:B------:R-:W-:Y:S02]  /*5610*/  FMNMX.FTZ R11, R178, R11, !PT ;  /* 0x0000000bb20b7209 */ /* 0x000fe40007810000 */
[----:B------:R-:W-:-:S02]  /*5620*/  FMNMX.FTZ R10, R249, R10, !PT ;  /* 0x0000000af90a7209 */ /* 0x000fc40007810000 */
[----:B------:R-:W-:Y:S02]  /*5630*/  FMNMX.FTZ R6, R251, R6, !PT ;  /* 0x00000006fb067209 */ /* 0x000fe40007810000 */
[----:B------:R-:W-:Y:S02]  /*5640*/  ISETP.GE.AND P3, PT, R54, R241, PT ;  /* 0x000000f13600720c */ /* 0x000fe40003f66270 */
[----:B------:R-:W-:Y:S02]  /*5650*/  FMNMX.FTZ R11, R216, R11, !PT ;  /* 0x0000000bd80b7209 */ /* 0x000fe40007810000 */
[----:B------:R-:W-:Y:S02]  /*5660*/  FSEL R241, R194, -INF , !P1 ;  /* 0xff800000c2f17808 */ /* 0x000fe40004800000 */
[----:B------:R-:W-:Y:S02]  /*5670*/  FMNMX.FTZ R14, R219, R10, !PT ;  /* 0x0000000adb0e7209 */ /* 0x000fe40007810000 */
[----:B------:R-:W-:-:S02]  /*5680*/  FMNMX.FTZ R6, R189, R6, !PT ;  /* 0x00000006bd067209 */ /* 0x000fc40007810000 */
[----:B------:R-:W-:Y:S02]  /*5690*/  FMNMX.FTZ R11, R204, R11, !PT ;  /* 0x0000000bcc0b7209 */ /* 0x000fe40007810000 */
[----:B------:R-:W-:Y:S02]  /*56a0*/  FSEL R217, R195, -INF , !P6 ;  /* 0xff800000c3d97808 */ /* 0x000fe40007000000 */
[----:B------:R-:W-:Y:S02]  /*56b0*/  FMNMX.FTZ R14, R241, R14, !PT ;  /* 0x0000000ef10e7209 */ /* 0x000fe40007810000 */
[----:B------:R-:W-:Y:S02]  /*56c0*/  FMNMX.FTZ R6, R203, R6, !PT ;  /* 0x00000006cb067209 */ /* 0x000fe40007810000 */
[----:B------:R-:W-:Y:S02]  /*56d0*/  FSEL R176, R60, -INF , !P2 ;  /* 0xff8000003cb07808 */ /* 0x000fe40005000000 */
[----:B------:R-:W-:-:S02]  /*56e0*/  FMNMX.FTZ R11, R202, R11, !PT ;  /* 0x0000000bca0b7209 */ /* 0x000fc40007810000 */
[----:B------:R-:W-:Y:S02]  /*56f0*/  ISETP.GE.AND P2, PT, R54, R240, PT ;  /* 0x000000f03600720c */ /* 0x000fe40003f46270 */
[----:B------:R-:W-:Y:S02]  /*5700*/  FSEL R177, R62, -INF , !P5 ;  /* 0xff8000003eb17808 */ /* 0x000fe40006800000 */
[----:B------:R-:W-:Y:S02]  /*5710*/  FMNMX.FTZ R14, R217, R14, !PT ;  /* 0x0000000ed90e7209 */ /* 0x000fe40007810000 */
[----:B------:R-:W-:Y:S02]  /*5720*/  FMNMX.FTZ R6, R179, R6, !PT ;  /* 0x00000006b3067209 */ /* 0x000fe40007810000 */
[----:B------:R-:W-:Y:S02]  /*5730*/  FSEL R67, R183, -INF , !P3 ;  /* 0xff800000b7437808 */ /* 0x000fe40005800000 */
[----:B------:R-:W-:-:S02]  /*5740*/  ISETP.GE.AND P3, PT, R4, R240, PT ;  /* 0x000000f00400720c */ /* 0x000fc40003f66270 */
[----:B------:R-:W-:Y:S02]  /*5750*/  FMNMX.FTZ R11, R200, R11, !PT ;  /* 0x0000000bc80b7209 */ /* 0x000fe40007810000 */
[----:B------:R-:W-:Y:S02]  /*5760*/  FSEL R185, R185, -INF , !P2 ;  /* 0xff800000b9b97808 */ /* 0x000fe40005000000 */
[----:B------:R-:W-:Y:S02]  /*5770*/  ISETP.GE.AND P2, PT, R4, R169, PT ;  /* 0x000000a90400720c */ /* 0x000fe40003f46270 */
[----:B------:R-:W-:Y:S02]  /*5780*/  FSEL R175, R63, -INF , !P0 ;  /* 0xff8000003faf7808 */ /* 0x000fe40004000000 */
[----:B------:R-:W-:Y:S02]  /*5790*/  FMNMX.FTZ R14, R177, R14, !PT ;  /* 0x0000000eb10e7209 */ /* 0x000fe40007810000 */
[----:B------:R-:W-:-:S02]  /*57a0*/  FMNMX.FTZ R6, R191, R6, !PT ;  /* 0x00000006bf067209 */ /* 0x000fc40007810000 */
[----:B------:R-:W-:Y:S02]  /*57b0*/  FMNMX.FTZ R11, R196, R11, !PT ;  /* 0x0000000bc40b7209 */ /* 0x000fe40007810000 */
[----:B------:R-:W-:Y:S02]  /*57c0*/  FSEL R184, R184, -INF , !P3 ;  /* 0xff800000b8b87808 */ /* 0x000fe40005800000 */
[----:B------:R-:W-:Y:S02]  /*57d0*/  ISETP.GE.AND P3, PT, R54, R169, PT ;  /* 0x000000a93600720c */ /* 0x000fe40003f66270 */
[----:B------:R-:W-:Y:S02]  /*57e0*/  FSEL R173, R186, -INF , !P2 ;  /* 0xff800000baad7808 */ /* 0x000fe40005000000 */
[----:B------:R-:W-:Y:S02]  /*57f0*/  FMNMX.FTZ R4, R175, R14, !PT ;  /* 0x0000000eaf047209 */ /* 0x000fe40007810000 */
[----:B------:R-:W-:-:S02]  /*5800*/  FMNMX.FTZ R6, R193, R6, !PT ;  /* 0x00000006c1067209 */ /* 0x000fc40007810000 */
[----:B------:R-:W-:Y:S02]  /*5810*/  FSEL R38, R61, -INF , !P4 ;  /* 0xff8000003d267808 */ /* 0x000fe40006000000 */
[----:B------:R-:W-:Y:S02]  /*5820*/  FMNMX.FTZ R11, R176, R11, !PT ;  /* 0x0000000bb00b7209 */ /* 0x000fe40007810000 */
[----:B------:R-:W-:Y:S02]  /*5830*/  FSEL R187, R187, -INF , !P3 ;  /* 0xff800000bbbb7808 */ /* 0x000fe40005800000 */
[----:B------:R-:W-:Y:S02]  /*5840*/  FMNMX.FTZ R4, R173, R4, !PT ;  /* 0x00000004ad047209 */ /* 0x000fe40007810000 */
[----:B------:R-:W-:Y:S02]  /*5850*/  FMNMX.FTZ R6, R39, R6, !PT ;  /* 0x0000000627067209 */ /* 0x000fe40007810000 */
[----:B------:R-:W-:-:S02]  /*5860*/  FMNMX.FTZ R11, R38, R11, !PT ;  /* 0x0000000b260b7209 */ /* 0x000fc40007810000 */
[----:B------:R-:W-:Y:S02]  /*5870*/  FMNMX.FTZ R41, R187, R4, !PT ;  /* 0x00000004bb297209 */ /* 0x000fe40007810000 */
[----:B------:R-:W-:Y:S02]  /*5880*/  FMNMX.FTZ R6, R37, R6, !PT ;  /* 0x0000000625067209 */ /* 0x000fe40007810000 */
[----:B------:R-:W-:Y:S01]  /*5890*/  FMNMX.FTZ R10, R184, R11, !PT ;  /* 0x0000000bb80a7209 */ /* 0x000fe20007810000 */
[----:B------:R-:W2:Y:S01]  /*58a0*/  SHFL.BFLY PT, R4, R41, 0x2, 0x1f ;  /* 0x0c401f0029047f89 */ /* 0x000ea200000e0000 */
[----:B------:R-:W-:Y:S02]  /*58b0*/  FMNMX.FTZ R6, R67, R6, !PT ;  /* 0x0000000643067209 */ /* 0x000fe40007810000 */
[----:B------:R-:W-:Y:S02]  /*58c0*/  FMNMX.FTZ R10, R185, R10, !PT ;  /* 0x0000000ab90a7209 */ /* 0x000fe40007810000 */
[----:B-1----:R-:W-:Y:S01]  /*58d0*/  FMNMX.FTZ R40, R25, R40, !PT ;  /* 0x0000002819287209 */ /* 0x002fe20007810000 */
[----:B------:R-:W1:Y:S03]  /*58e0*/  SHFL.BFLY PT, R7, R6, 0x2, 0x1f ;  /* 0x0c401f0006077f89 */ /* 0x000e6600000e0000 */
[C---:B------:R-:W-:Y:S01]  /*58f0*/  FSETP.NEU.FTZ.AND P1, PT, R40.reuse, -INF , PT ;  /* 0xff8000002800780b */ /* 0x040fe20003f3d000 */
[----:B------:R-:W3:Y:S01]  /*5900*/  SHFL.BFLY PT, R11, R10, 0x2, 0x1f ;  /* 0x0c401f000a0b7f89 */ /* 0x000ee200000e0000 */
[----:B------:R-:W-:-:S03]  /*5910*/  FMUL.FTZ R182, R40, UR4 ;  /* 0x0000000428b67c20 */ /* 0x000fc60008410000 */
[----:B------:R-:W-:Y:S02]  /*5920*/  LDSM.16.MT88.4 R24, [R221+0x9000] ;  /* 0x00900000dd18783b */ /* 0x000fe40000004200 */
[----:B------:R-:W-:-:S05]  /*5930*/  FSEL R182, R182, RZ, P1 ;  /* 0x000000ffb6b67208 */ /* 0x000fca0000800000 */
[--C-:B------:R-:W-:Y:S01]  /*5940*/  FFMA.FTZ R64, R59, UR4, -R182.reuse ;  /* 0x000000043b407c23 */ /* 0x100fe200080108b6 */
[--C-:B------:R-:W-:Y:S01]  /*5950*/  FFMA.FTZ R59, R5, UR4, -R182.reuse ;  /* 0x00000004053b7c23 */ /* 0x100fe200080108b6 */
[--C-:B------:R-:W-:Y:S01]  /*5960*/  FFMA.FTZ R62, R57, UR4, -R182.reuse ;  /* 0x00000004393e7c23 */ /* 0x100fe200080108b6 */
[----:B--2---:R-:W-:Y:S01]  /*5970*/  FMNMX.FTZ R41, R41, R4, !PT ;  /* 0x0000000429297209 */ /* 0x004fe20007810000 */
[--C-:B------:R-:W-:Y:S01]  /*5980*/  FFMA.FTZ R60, R51, UR4, -R182.reuse ;  /* 0x00000004333c7c23 */ /* 0x100fe200080108b6 */
[--C-:B------:R-:W-:Y:S01]  /*5990*/  FFMA.FTZ R63, R21, UR4, -R182.reuse ;  /* 0x00000004153f7c23 */ /* 0x100fe200080108b6 */
[--C-:B------:R-:W-:Y:S01]  /*59a0*/  FFMA.FTZ R61, R8, UR4, -R182.reuse ;  /* 0x00000004083d7c23 */ /* 0x100fe200080108b6 */
[--C-:B------:R-:W-:Y:S01]  /*59b0*/  FFMA.FTZ R58, R12, UR4, -R182.reuse ;  /* 0x000000040c3a7c23 */ /* 0x100fe200080108b6 */
[----:B------:R-:W2:Y:S01]  /*59c0*/  SHFL.BFLY PT, R4, R41, 0x1, 0x1f ;  /* 0x0c201f0029047f89 */ /* 0x000ea200000e0000 */
[----:B-1----:R-:W-:Y:S01]  /*59d0*/  FMNMX.FTZ R7, R6, R7, !PT ;  /* 0x0000000706077209 */ /* 0x002fe20007810000 */
[--C-:B------:R-:W-:Y:S01]  /*59e0*/  FFMA.FTZ R56, R29, UR4, -R182.reuse ;  /* 0x000000041d387c23 */ /* 0x100fe200080108b6 */
[----:B------:R-:W-:Y:S01]  /*59f0*/  FSEL R29, R40, RZ, P1 ;  /* 0x000000ff281d7208 */ /* 0x000fe20000800000 */
[----:B------:R-:W-:Y:S01]  /*5a00*/  MUFU.EX2 R64, R64 ;  /* 0x0000004000407308 */ /* 0x000fe20000000800 */
[----:B---3--:R-:W-:Y:S01]  /*5a10*/  FMNMX.FTZ R11, R10, R11, !PT ;  /* 0x0000000b0a0b7209 */ /* 0x008fe20007810000 */
[----:B------:R-:W1:Y:S01]  /*5a20*/  SHFL.BFLY PT, R6, R7, 0x1, 0x1f ;  /* 0x0c201f0007067f89 */ /* 0x000e6200000e0000 */
[--C-:B------:R-:W-:Y:S01]  /*5a30*/  FFMA.FTZ R194, R215, UR4, -R182.reuse ;  /* 0x00000004d7c27c23 */ /* 0x100fe200080108b6 */
[----:B------:R-:W-:Y:S01]  /*5a40*/  FADD.FTZ R29, R168, -R29 ;  /* 0x8000001da81d7221 */ /* 0x000fe20000010000 */
[--C-:B------:R-:W-:Y:S01]  /*5a50*/  FFMA.FTZ R213, R213, UR4, -R182.reuse ;  /* 0x00000004d5d57c23 */ /* 0x100fe200080108b6 */
[----:B------:R-:W3:Y:S01]  /*5a60*/  SHFL.BFLY PT, R42, R11, 0x1, 0x1f ;  /* 0x0c201f000b2a7f89 */ /* 0x000ee200000e0000 */
[--C-:B------:R-:W-:Y:S01]  /*5a70*/  FFMA.FTZ R201, R201, UR4, -R182.reuse ;  /* 0x00000004c9c97c23 */ /* 0x100fe200080108b6 */
[----:B------:R-:W-:Y:S01]  /*5a80*/  FMUL.FTZ R29, R29, UR4 ;  /* 0x000000041d1d7c20 */ /* 0x000fe20008410000 */
[----:B------:R-:W-:Y:S01]  /*5a90*/  MUFU.EX2 R62, R62 ;  /* 0x0000003e003e7308 */ /* 0x000fe20000000800 */
[--C-:B------:R-:W-:Y:S01]  /*5aa0*/  FFMA.FTZ R180, R180, UR4, -R182.reuse ;  /* 0x00000004b4b47c23 */ /* 0x100fe200080108b6 */
[----:B------:R-:W-:Y:S01]  /*5ab0*/  FFMA.FTZ R181, R181, UR4, -R182 ;  /* 0x00000004b5b57c23 */ /* 0x000fe200080108b6 */
[----:B------:R-:W-:-:S05]  /*5ac0*/  MOV R168, R40 ;  /* 0x0000002800a87202 */ /* 0x000fca0000000f00 */
[----:B------:R-:W-:Y:S01]  /*5ad0*/  MUFU.EX2 R63, R63 ;  /* 0x0000003f003f7308 */ /* 0x000fe20000000800 */
[----:B--2---:R-:W-:-:S04]  /*5ae0*/  FMNMX.FTZ R41, R41, R4, !PT ;  /* 0x0000000429297209 */ /* 0x004fc80007810000 */
[C---:B------:R-:W-:Y:S01]  /*5af0*/  FSETP.NEU.FTZ.AND P0, PT, R41.reuse, -INF , PT ;  /* 0xff8000002900780b */ /* 0x040fe20003f1d000 */
[----:B------:R-:W-:Y:S01]  /*5b00*/  FMUL.FTZ R36, R41, UR4 ;  /* 0x0000000429247c20 */ /* 0x000fe20008410000 */
[----:B-1----:R-:W-:Y:S01]  /*5b10*/  FMNMX.FTZ R43, R7, R6, !PT ;  /* 0x00000006072b7209 */ /* 0x002fe20007810000 */
[----:B------:R-:W-:Y:S01]  /*5b20*/  MUFU.EX2 R60, R60 ;  /* 0x0000003c003c7308 */ /* 0x000fe20000000800 */
[----:B------:R-:W-:Y:S02]  /*5b30*/  FSEL R4, R41, RZ, P0 ;  /* 0x000000ff29047208 */ /* 0x000fe40000000000 */
[----:B---3--:R-:W-:Y:S01]  /*5b40*/  FMNMX.FTZ R42, R11, R42, !PT ;  /* 0x0000002a0b2a7209 */ /* 0x008fe20007810000 */
[C---:B------:R-:W-:Y:S01]  /*5b50*/  FMUL.FTZ R170, R43.reuse, UR4 ;  /* 0x000000042baa7c20 */ /* 0x040fe20008410000 */
[----:B------:R-:W-:Y:S01]  /*5b60*/  FSETP.NEU.FTZ.AND P3, PT, R43, -INF , PT ;  /* 0xff8000002b00780b */ /* 0x000fe20003f7d000 */
[----:B------:R-:W-:Y:S01]  /*5b70*/  FADD.FTZ R4, R165, -R4 ;  /* 0x80000004a5047221 */ /* 0x000fe20000010000 */
[C---:B------:R-:W-:Y:S01]  /*5b80*/  FSETP.NEU.FTZ.AND P2, PT, R42.reuse, -INF , PT ;  /* 0xff8000002a00780b */ /* 0x040fe20003f5d000 */
[----:B------:R-:W-:Y:S01]  /*5b90*/  FMUL.FTZ R183, R42, UR4 ;  /* 0x000000042ab77c20 */ /* 0x000fe20008410000 */
[----:B------:R-:W-:Y:S01]  /*5ba0*/  FSEL R170, R170, RZ, P3 ;  /* 0x000000ffaaaa7208 */ /* 0x000fe20001800000 */
[----:B------:R-:W-:Y:S01]  /*5bb0*/  FMUL.FTZ R4, R4, UR4 ;  /* 0x0000000404047c20 */ /* 0x000fe20008410000 */
[----:B------:R-:W-:Y:S01]  /*5bc0*/  FSEL R36, R36, RZ, P0 ;  /* 0x000000ff24247208 */ /* 0x000fe20000000000 */
[----:B------:R-:W-:Y:S01]  /*5bd0*/  MUFU.EX2 R171, R29 ;  /* 0x0000001d00ab7308 */ /* 0x000fe20000000800 */
[----:B------:R-:W-:Y:S01]  /*5be0*/  FSEL R183, R183, RZ, P2 ;  /* 0x000000ffb7b77208 */ /* 0x000fe20001000000 */
[----:B------:R-:W-:Y:S01]  /*5bf0*/  FFMA.FTZ R57, R53, UR4, -R170 ;  /* 0x0000000435397c23 */ /* 0x000fe200080108aa */
[----:B------:R-:W-:Y:S01]  /*5c00*/  FSEL R5, R42, RZ, P2 ;  /* 0x000000ff2a057208 */ /* 0x000fe20001000000 */
[--C-:B------:R-:W-:Y:S01]  /*5c10*/  FFMA.FTZ R48, R17, UR4, -R36.reuse ;  /* 0x0000000411307c23 */ /* 0x100fe20008010824 */
[--C-:B------:R-:W-:Y:S01]  /*5c20*/  FFMA.FTZ R46, R23, UR4, -R36.reuse ;  /* 0x00000004172e7c23 */ /* 0x100fe20008010824 */
[--C-:B------:R-:W-:Y:S01]  /*5c30*/  FFMA.FTZ R50, R20, UR4, -R183.reuse ;  /* 0x0000000414327c23 */ /* 0x100fe200080108b7 */
[----:B------:R-:W-:Y:S01]  /*5c40*/  FFMA.FTZ R47, R16, UR4, -R183 ;  /* 0x00000004102f7c23 */ /* 0x000fe200080108b7 */
[--C-:B------:R-:W-:Y:S01]  /*5c50*/  FFMA.FTZ R45, R13, UR4, -R36.reuse ;  /* 0x000000040d2d7c23 */ /* 0x100fe20008010824 */
[----:B------:R-:W-:Y:S01]  /*5c60*/  FFMA.FTZ R44, R19, UR4, -R36 ;  /* 0x00000004132c7c23 */ /* 0x000fe20008010824 */
[----:B------:R-:W-:Y:S01]  /*5c70*/  FADD.FTZ R66, R166, -R5 ;  /* 0x80000005a6427221 */ /* 0x000fe20000010000 */
[----:B------:R-:W1:Y:S01]  /*5c80*/  MUFU.EX2 R65, R4 ;  /* 0x0000000400417308 */ /* 0x000e620000000800 */
[--C-:B------:R-:W-:Y:S01]  /*5c90*/  FFMA.FTZ R53, R15, UR4, -R170.reuse ;  /* 0x000000040f357c23 */ /* 0x100fe200080108aa */
[--C-:B------:R-:W-:Y:S01]  /*5ca0*/  FFMA.FTZ R51, R9, UR4, -R170.reuse ;  /* 0x0000000409337c23 */ /* 0x100fe200080108aa */
[----:B------:R-:W2:Y:S01]  /*5cb0*/  LDSM.16.MT88.4 R20, [R220+0x9000] ;  /* 0x00900000dc14783b */ /* 0x000ea20000004200 */
[----:B------:R-:W-:Y:S01]  /*5cc0*/  FSEL R28, R43, RZ, P3 ;  /* 0x000000ff2b1c7208 */ /* 0x000fe20001800000 */
[--C-:B------:R-:W-:Y:S01]  /*5cd0*/  FFMA.FTZ R54, R49, UR4, -R170.reuse ;  /* 0x0000000431367c23 */ /* 0x100fe200080108aa */
[--C-:B------:R-:W-:Y:S01]  /*5ce0*/  FFMA.FTZ R169, R172, UR4, -R183.reuse ;  /* 0x00000004aca97c23 */ /* 0x100fe200080108b7 */
[----:B------:R-:W3:Y:S01]  /*5cf0*/  LDSM.16.MT88.4 R16, [R221+0xa000] ;  /* 0x00a00000dd10783b */ /* 0x000ee20000004200 */
[----:B------:R-:W-:Y:S01]  /*5d00*/  FFMA.FTZ R55, R55, UR4, -R170 ;  /* 0x0000000437377c23 */ /* 0x000fe200080108aa */
[----:B------:R-:W-:Y:S01]  /*5d10*/  FADD.FTZ R28, R167, -R28 ;  /* 0x8000001ca71c7221 */ /* 0x000fe20000010000 */
[--C-:B------:R-:W-:Y:S01]  /*5d20*/  FFMA.FTZ R52, R52, UR4, -R183.reuse ;  /* 0x0000000434347c23 */ /* 0x100fe200080108b7 */
[----:B------:R-:W4:Y:S01]  /*5d30*/  LDSM.16.MT88.4 R8, [R220+0xa000] ;  /* 0x00a00000dc08783b */ /* 0x000f220000004200 */
[--C-:B------:R-:W-:Y:S01]  /*5d40*/  FFMA.FTZ R49, R246, UR4, -R183.reuse ;  /* 0x00000004f6317c23 */ /* 0x100fe200080108b7 */
[----:B------:R-:W-:Y:S01]  /*5d50*/  FMUL.FTZ R66, R66, UR4 ;  /* 0x0000000442427c20 */ /* 0x000fe20008410000 */
[----:B------:R-:W-:Y:S01]  /*5d60*/  FMUL.FTZ R172, R28, UR4 ;  /* 0x000000041cac7c20 */ /* 0x000fe20008410000 */
[----:B------:R-:W-:Y:S01]  /*5d70*/  LDSM.16.MT88.4 R12, [R220+0xb000] ;  /* 0x00b00000dc0c783b */ /* 0x000fe20000004200 */
[----:B------:R-:W-:Y:S01]  /*5d80*/  MUFU.EX2 R57, R57 ;  /* 0x0000003900397308 */ /* 0x000fe20000000800 */
[-C--:B-1----:R-:W-:Y:S01]  /*5d90*/  FMUL.FTZ R158, R158, R65.reuse ;  /* 0x000000419e9e7220 */ /* 0x082fe20000410000 */
[-C--:B------:R-:W-:Y:S01]  /*5da0*/  FMUL.FTZ R159, R159, R65.reuse ;  /* 0x000000419f9f7220 */ /* 0x080fe20000410000 */
[----:B------:R-:W1:Y:S01]  /*5db0*/  LDSM.16.MT88.4 R4, [R221+0xb000] ;  /* 0x00b00000dd04783b */ /* 0x000e620000004200 */
[-C--:B------:R-:W-:Y:S01]  /*5dc0*/  FMUL.FTZ R154, R154, R65.reuse ;  /* 0x000000419a9a7220 */ /* 0x080fe20000410000 */
[-C--:B------:R-:W-:Y:S01]  /*5dd0*/  FMUL.FTZ R155, R155, R65.reuse ;  /* 0x000000419b9b7220 */ /* 0x080fe20000410000 */
[-C--:B------:R-:W-:Y:S01]  /*5de0*/  FMUL.FTZ R74, R74, R65.reuse ;  /* 0x000000414a4a7220 */ /* 0x080fe20000410000 */
[-C--:B------:R-:W-:Y:S01]  /*5df0*/  FMUL.FTZ R75, R75, R65.reuse ;  /* 0x000000414b4b7220 */ /* 0x080fe20000410000 */
[----:B------:R-:W5:Y:S01]  /*5e00*/  MUFU.EX2 R55, R55 ;  /* 0x0000003700377308 */ /* 0x000f620000000800 */
[-C--:B------:R-:W-:Y:S01]  /*5e10*/  FMUL.FTZ R78, R78, R65.reuse ;  /* 0x000000414e4e7220 */ /* 0x080fe20000410000 */
[-C--:B------:R-:W-:Y:S01]  /*5e20*/  FMUL.FTZ R79, R79, R65.reuse ;  /* 0x000000414f4f7220 */ /* 0x080fe20000410000 */
[-C--:B------:R-:W-:Y:S01]  /*5e30*/  FMUL.FTZ R90, R90, R65.reuse ;  /* 0x000000415a5a7220 */ /* 0x080fe20000410000 */
[-C--:B------:R-:W-:Y:S01]  /*5e40*/  FMUL.FTZ R91, R91, R65.reuse ;  /* 0x000000415b5b7220 */ /* 0x080fe20000410000 */
[-C--:B------:R-:W-:Y:S01]  /*5e50*/  FMUL.FTZ R94, R94, R65.reuse ;  /* 0x000000415e5e7220 */ /* 0x080fe20000410000 */
[-C--:B------:R-:W-:Y:S01]  /*5e60*/  FMUL.FTZ R95, R95, R65.reuse ;  /* 0x000000415f5f7220 */ /* 0x080fe20000410000 */
[-C--:B------:R-:W-:Y:S01]  /*5e70*/  FMUL.FTZ R102, R102, R65.reuse ;  /* 0x0000004166667220 */ /* 0x080fe20000410000 */
[----:B------:R-:W-:Y:S01]  /*5e80*/  MUFU.EX2 R54, R54 ;  /* 0x0000003600367308 */ /* 0x000fe20000000800 */
[-C--:B------:R-:W-:Y:S01]  /*5e90*/  FMUL.FTZ R103, R103, R65.reuse ;  /* 0x0000004167677220 */ /* 0x080fe20000410000 */
[----:B------:R-:W-:Y:S01]  /*5ea0*/  F2FP.BF16.F32.PACK_AB R28, R62, R64 ;  /* 0x000000403e1c723e */ /* 0x000fe200000010ff */
[-C--:B------:R-:W-:Y:S01]  /*5eb0*/  FMUL.FTZ R106, R106, R65.reuse ;  /* 0x000000416a6a7220 */ /* 0x080fe20000410000 */
[-C--:B------:R-:W-:Y:S01]  /*5ec0*/  FMUL.FTZ R107, R107, R65.reuse ;  /* 0x000000416b6b7220 */ /* 0x080fe20000410000 */
[-C--:B------:R-:W-:Y:S01]  /*5ed0*/  FMUL.FTZ R114, R114, R65.reuse ;  /* 0x0000004172727220 */ /* 0x080fe20000410000 */
[----:B------:R-:W-:Y:S01]  /*5ee0*/  FMUL.FTZ R115, R115, R65 ;  /* 0x0000004173737220 */ /* 0x000fe20000410000 */
[----:B------:R-:W-:Y:S01]  /*5ef0*/  F2FP.BF16.F32.PACK_AB R30, R60, R63 ;  /* 0x0000003f3c1e723e */ /* 0x000fe200000010ff */
[----:B------:R-:W-:Y:S01]  /*5f00*/  MUFU.EX2 R52, R52 ;  /* 0x0000003400347308 */ /* 0x000fe20000000800 */
[----:B-----5:R-:W-:Y:S01]  /*5f10*/  F2FP.BF16.F32.PACK_AB R29, R55, R57 ;  /* 0x00000039371d723e */ /* 0x020fe200000010ff */
[-C--:B------:R-:W-:Y:S01]  /*5f20*/  FMUL.FTZ R118, R118, R65.reuse ;  /* 0x0000004176767220 */ /* 0x080fe20000410000 */
[-C--:B------:R-:W-:Y:S01]  /*5f30*/  FMUL.FTZ R119, R119, R65.reuse ;  /* 0x0000004177777220 */ /* 0x080fe20000410000 */
[-C--:B------:R-:W-:Y:S01]  /*5f40*/  FMUL.FTZ R126, R126, R65.reuse ;  /* 0x000000417e7e7220 */ /* 0x080fe20000410000 */
[----:B------:R-:W-:Y:S01]  /*5f50*/  FMUL.FTZ R127, R127, R65 ;  /* 0x000000417f7f7220 */ /* 0x000fe20000410000 */
[----:B------:R-:W-:Y:S01]  /*5f60*/  FMUL.FTZ R160, R160, R171 ;  /* 0x000000aba0a07220 */ /* 0x000fe20000410000 */
[-C--:B------:R-:W-:Y:S01]  /*5f70*/  FMUL.FTZ R134, R134, R65.reuse ;  /* 0x0000004186867220 */ /* 0x080fe20000410000 */
[----:B------:R-:W5:Y:S01]  /*5f80*/  MUFU.EX2 R49, R49 ;  /* 0x0000003100317308 */ /* 0x000f620000000800 */
[----:B------:R-:W-:Y:S01]  /*5f90*/  FMUL.FTZ R135, R135, R65 ;  /* 0x0000004187877220 */ /* 0x000fe20000410000 */
        /* <DEDUP_REMOVED lines=8> */
[-C--:B------:R-:W-:Y:S01]  /*6020*/  FMUL.FTZ R84, R84, R171.reuse ;  /* 0x000000ab54547220 */ /* 0x080fe20000410000 */
[-C--:B------:R-:W-:Y:S01]  /*6030*/  FMUL.FTZ R85, R85, R171.reuse ;  /* 0x000000ab55557220 */ /* 0x080fe20000410000 */
[-C--:B------:R-:W-:Y:S01]  /*6040*/  FMUL.FTZ R96, R96, R171.reuse ;  /* 0x000000ab60607220 */ /* 0x080fe20000410000 */
[-C--:B------:R-:W-:Y:S01]  /*6050*/  FMUL.FTZ R97, R97, R171.reuse ;  /* 0x000000ab61617220 */ /* 0x080fe20000410000 */
[-C--:B------:R-:W-:Y:S01]  /*6060*/  FMUL.FTZ R144, R144, R171.reuse ;  /* 0x000000ab90907220 */ /* 0x080fe20000410000 */
[-C--:B------:R-:W-:Y:S01]  /*6070*/  FMUL.FTZ R145, R145, R171.reuse ;  /* 0x000000ab91917220 */ /* 0x080fe20000410000 */
[----:B------:R-:W2:Y:S01]  /*6080*/  MUFU.EX2 R47, R47 ;  /* 0x0000002f002f7308 */ /* 0x000ea20000000800 */
[----:B-----5:R-:W-:Y:S01]  /*6090*/  F2FP.BF16.F32.PACK_AB R32, R49, R52 ;  /* 0x000000343120723e */ /* 0x020fe200000010ff */
        /* <DEDUP_REMOVED lines=11> */
[----:B------:R-:W-:Y:S01]  /*6150*/  FFMA.FTZ R192, R211, UR4, -R170 ;  /* 0x00000004d3c07c23 */ /* 0x000fe200080108aa */
[--C-:B------:R-:W-:Y:S01]  /*6160*/  FFMA.FTZ R174, R174, UR4, -R183.reuse ;  /* 0x00000004aeae7c23 */ /* 0x100fe200080108b7 */
[--C-:B------:R-:W-:Y:S01]  /*6170*/  FFMA.FTZ R178, R178, UR4, -R183.reuse ;  /* 0x00000004b2b27c23 */ /* 0x100fe200080108b7 */
[----:B------:R-:W5:Y:S01]  /*6180*/  MUFU.EX2 R46, R46 ;  /* 0x0000002e002e7308 */ /* 0x000f620000000800 */
[----:B--2---:R-:W-:Y:S01]  /*6190*/  F2FP.BF16.F32.PACK_AB R34, R47, R50 ;  /* 0x000000322f22723e */ /* 0x004fe200000010ff */
[--C-:B------:R-:W-:Y:S01]  /*61a0*/  FFMA.FTZ R195, R216, UR4, -R183.reuse ;  /* 0x00000004d8c37c23 */ /* 0x100fe200080108b7 */
[--C-:B------:R-:W-:Y:S01]  /*61b0*/  FFMA.FTZ R186, R214, UR4, -R36.reuse ;  /* 0x00000004d6ba7c23 */ /* 0x100fe20008010824 */
[--C-:B------:R-:W-:Y:S01]  /*61c0*/  FFMA.FTZ R197, R212, UR4, -R36.reuse ;  /* 0x00000004d4c57c23 */ /* 0x100fe20008010824 */
[--C-:B------:R-:W-:Y:S01]  /*61d0*/  FFMA.FTZ R188, R210, UR4, -R36.reuse ;  /* 0x00000004d2bc7c23 */ /* 0x100fe20008010824 */
[----:B------:R-:W-:Y:S01]  /*61e0*/  FFMA.FTZ R199, R208, UR4, -R36 ;  /* 0x00000004d0c77c23 */ /* 0x000fe20008010824 */
[--C-:B------:R-:W-:Y:S01]  /*61f0*/  FFMA.FTZ R190, R206, UR4, -R170.reuse ;  /* 0x00000004cebe7c23 */ /* 0x100fe200080108aa */
[----:B------:R-:W-:Y:S01]  /*6200*/  MUFU.EX2 R45, R45 ;  /* 0x0000002d002d7308 */ /* 0x000fe20000000800 */
[----:B------:R-:W-:Y:S01]  /*6210*/  FFMA.FTZ R211, R251, UR4, -R170 ;  /* 0x00000004fbd37c23 */ /* 0x000fe200080108aa */
[--C-:B------:R-:W-:Y:S01]  /*6220*/  FFMA.FTZ R198, R204, UR4, -R183.reuse ;  /* 0x00000004ccc67c23 */ /* 0x100fe200080108b7 */
[--C-:B------:R-:W-:Y:S01]  /*6230*/  FFMA.FTZ R215, R202, UR4, -R183.reuse ;  /* 0x00000004cad77c23 */ /* 0x100fe200080108b7 */
[--C-:B------:R-:W-:Y:S01]  /*6240*/  FFMA.FTZ R251, R196, UR4, -R183.reuse ;  /* 0x00000004c4fb7c23 */ /* 0x100fe200080108b7 */
[----:B------:R-:W-:Y:S01]  /*6250*/  FFMA.FTZ R204, R205, UR4, -R182 ;  /* 0x00000004cdcc7c23 */ /* 0x000fe200080108b6 */
[----:B------:R-:W-:Y:S01]  /*6260*/  FFMA.FTZ R200, R200, UR4, -R183 ;  /* 0x00000004c8c87c23 */ /* 0x000fe200080108b7 */
[--C-:B------:R-:W-:Y:S01]  /*6270*/  FFMA.FTZ R196, R249, UR4, -R36.reuse ;  /* 0x00000004f9c47c23 */ /* 0x100fe20008010824 */
[----:B------:R-:W2:Y:S01]  /*6280*/  MUFU.EX2 R44, R44 ;  /* 0x0000002c002c7308 */ /* 0x000ea20000000800 */
[----:B-----5:R-:W-:Y:S01]  /*6290*/  F2FP.BF16.F32.PACK_AB R33, R46, R48 ;  /* 0x000000302e21723e */ /* 0x020fe200000010ff */
[--C-:B------:R-:W-:Y:S01]  /*62a0*/  FFMA.FTZ R219, R219, UR4, -R36.reuse ;  /* 0x00000004dbdb7c23 */ /* 0x100fe20008010824 */
[--C-:B------:R-:W-:Y:S01]  /*62b0*/  FFMA.FTZ R202, R241, UR4, -R36.reuse ;  /* 0x00000004f1ca7c23 */ /* 0x100fe20008010824 */
[----:B------:R-:W-:Y:S01]  /*62c0*/  FFMA.FTZ R217, R217, UR4, -R36 ;  /* 0x00000004d9d97c23 */ /* 0x000fe20008010824 */
[----:B------:R-:W-:Y:S01]  /*62d0*/  FFMA.FTZ R205, R209, UR4, -R182 ;  /* 0x00000004d1cd7c23 */ /* 0x000fe200080108b6 */
[--C-:B------:R-:W-:Y:S01]  /*62e0*/  FFMA.FTZ R189, R189, UR4, -R170.reuse ;  /* 0x00000004bdbd7c23 */ /* 0x100fe200080108aa */
[--C-:B------:R-:W-:Y:S01]  /*62f0*/  FFMA.FTZ R208, R203, UR4, -R170.reuse ;  /* 0x00000004cbd07c23 */ /* 0x100fe200080108aa */
[----:B------:R-:W5:Y:S01]  /*6300*/  MUFU.EX2 R66, R66 ;  /* 0x0000004200427308 */ /* 0x000f620000000800 */
[--C-:B------:R-:W-:Y:S01]  /*6310*/  FFMA.FTZ R179, R179, UR4, -R170.reuse ;  /* 0x00000004b3b37c23 */ /* 0x100fe200080108aa */
[----:B------:R-:W-:Y:S01]  /*6320*/  FFMA.FTZ R210, R191, UR4, -R170 ;  /* 0x00000004bfd27c23 */ /* 0x000fe200080108aa */
[----:B------:R-:W-:Y:S01]  /*6330*/  FFMA.FTZ R171, R247, R171, R64 ;  /* 0x000000abf7ab7223 */ /* 0x000fe20000010040 */
[----:B------:R-:W-:Y:S01]  /*6340*/  FFMA.FTZ R65, R243, R65, R48 ;  /* 0x00000041f3417223 */ /* 0x000fe20000010030 */
[----:B------:R-:W-:Y:S01]  /*6350*/  FFMA.FTZ R206, R207, UR4, -R182 ;  /* 0x00000004cfce7c23 */ /* 0x000fe200080108b6 */
[----:B------:R-:W-:Y:S01]  /*6360*/  FFMA.FTZ R212, R175, UR4, -R36 ;  /* 0x00000004afd47c23 */ /* 0x000fe20008010824 */
[----:B------:R-:W-:Y:S01]  /*6370*/  FADD.FTZ R62, R62, R171 ;  /* 0x000000ab3e3e7221 */ /* 0x000fe20000010000 */
[----:B------:R-:W3:Y:S01]  /*6380*/  MUFU.EX2 R53, R53 ;  /* 0x0000003500357308 */ /* 0x000ee20000000800 */
[----:B--2---:R-:W-:Y:S01]  /*6390*/  F2FP.BF16.F32.PACK_AB R35, R44, R45 ;  /* 0x0000002d2c23723e */ /* 0x004fe200000010ff */
[----:B------:R-:W-:Y:S01]  /*63a0*/  FADD.FTZ R46, R46, R65 ;  /* 0x000000412e2e7221 */ /* 0x000fe20000010000 */
[----:B------:R-:W-:Y:S01]  /*63b0*/  FADD.FTZ R63, R63, R62 ;  /* 0x0000003e3f3f7221 */ /* 0x000fe20000010000 */
[----:B------:R-:W-:Y:S01]  /*63c0*/  FFMA.FTZ R182, R193, UR4, -R170 ;  /* 0x00000004c1b67c23 */ /* 0x000fe200080108aa */
[----:B------:R-:W-:Y:S01]  /*63d0*/  FFMA.FTZ R176, R176, UR4, -R183 ;  /* 0x00000004b0b07c23 */ /* 0x000fe200080108b7 */
[----:B------:R-:W-:Y:S01]  /*63e0*/  FADD.FTZ R45, R45, R46 ;  /* 0x0000002e2d2d7221 */ /* 0x000fe20000010000 */
[----:B------:R-:W-:Y:S01]  /*63f0*/  FADD.FTZ R60, R60, R63 ;  /* 0x0000003f3c3c7221 */ /* 0x000fe20000010000 */
[----:B------:R-:W2:Y:S01]  /*6400*/  MUFU.EX2 R172, R172 ;  /* 0x000000ac00ac7308 */ /* 0x000ea20000000800 */
[-C--:B-----5:R-:W-:Y:S01]  /*6410*/  FMUL.FTZ R156, R156, R66.reuse ;  /* 0x000000429c9c7220 */ /* 0x0a0fe20000410000 */
[-C--:B------:R-:W-:Y:S01]  /*6420*/  FMUL.FTZ R157, R157, R66.reuse ;  /* 0x000000429d9d7220 */ /* 0x080fe20000410000 */
        /* <DEDUP_REMOVED lines=17> */
[----:B------:R-:W-:Y:S01]  /*6540*/  FMUL.FTZ R117, R117, R66 ;  /* 0x0000004275757220 */ /* 0x000fe20000410000 */
[----:B---3--:R-:W-:Y:S01]  /*6550*/  F2FP.BF16.F32.PACK_AB R31, R53, R54 ;  /* 0x00000036351f723e */ /* 0x008fe200000010ff */
[-C--:B------:R-:W-:Y:S01]  /*6560*/  FMUL.FTZ R124, R124, R66.reuse ;  /* 0x000000427c7c7220 */ /* 0x080fe20000410000 */
[-C--:B------:R-:W-:Y:S01]  /*6570*/  FMUL.FTZ R125, R125, R66.reuse ;  /* 0x000000427d7d7220 */ /* 0x080fe20000410000 */
[-C--:B------:R-:W-:Y:S01]  /*6580*/  FMUL.FTZ R132, R132, R66.reuse ;  /* 0x0000004284847220 */ /* 0x080fe20000410000 */
[----:B------:R-:W-:Y:S01]  /*6590*/  FMUL.FTZ R133, R133, R66 ;  /* 0x0000004285857220 */ /* 0x000fe20000410000 */
[-C--:B--2---:R-:W-:Y:S01]  /*65a0*/  FMUL.FTZ R162, R162, R172.reuse ;  /* 0x000000aca2a27220 */ /* 0x084fe20000410000 */
        /* <DEDUP_REMOVED lines=19> */
[C---:B------:R-:W-:Y:S01]  /*66e0*/  HMMA.16816.F32.BF16 R156, R32.reuse, R24, R156 ;  /* 0x00000018209c723c */ /* 0x040fe2000004189c */
[-C--:B------:R-:W-:Y:S01]  /*66f0*/  FMUL.FTZ R138, R138, R172.reuse ;  /* 0x000000ac8a8a7220 */ /* 0x080fe20000410000 */
[-C--:B------:R-:W-:Y:S01]  /*6700*/  FMUL.FTZ R139, R139, R172.reuse ;  /* 0x000000ac8b8b7220 */ /* 0x080fe20000410000 */
[-C--:B------:R-:W-:Y:S01]  /*6710*/  FMUL.FTZ R130, R130, R172.reuse ;  /* 0x000000ac82827220 */ /* 0x080fe20000410000 */
[-C--:B------:R-:W-:Y:S01]  /*6720*/  FMUL.FTZ R131, R131, R172.reuse ;  /* 0x000000ac83837220 */ /* 0x080fe20000410000 */
[----:B------:R-:W-:Y:S01]  /*6730*/  MUFU.EX2 R61, R61 ;  /* 0x0000003d003d7308 */ /* 0x000fe20000000800 */
[C---:B------:R-:W-:Y:S01]  /*6740*/  HMMA.16816.F32.BF16 R152, R32.reuse, R26, R152 ;  /* 0x0000001a2098723c */ /* 0x040fe20000041898 */
[----:B------:R-:W-:Y:S01]  /*6750*/  FFMA.FTZ R172, R244, R172, R57 ;  /* 0x000000acf4ac7223 */ /* 0x000fe20000010039 */
[----:B------:R-:W-:Y:S01]  /*6760*/  FFMA.FTZ R52, R245, R66, R52 ;  /* 0x00000042f5347223 */ /* 0x000fe20000010034 */
[----:B------:R-:W-:Y:S01]  /*6770*/  FADD.FTZ R45, R44, R45 ;  /* 0x0000002d2c2d7221 */ /* 0x000fe20000010000 */
[----:B------:R-:W-:Y:S01]  /*6780*/  FFMA.FTZ R191, R38, UR4, -R183 ;  /* 0x0000000426bf7c23 */ /* 0x000fe200080108b7 */
[----:B------:R-:W-:Y:S01]  /*6790*/  FADD.FTZ R55, R55, R172 ;  /* 0x000000ac37377221 */ /* 0x000fe20000010000 */
[C---:B------:R-:W-:Y:S01]  /*67a0*/  HMMA.16816.F32.BF16 R72, R32.reuse, R20, R72 ;  /* 0x000000142048723c */ /* 0x040fe20000041848 */
[----:B------:R-:W-:Y:S01]  /*67b0*/  MUFU.EX2 R58, R58 ;  /* 0x0000003a003a7308 */ /* 0x000fe20000000800 */
[----:B------:R-:W-:Y:S01]  /*67c0*/  FADD.FTZ R49, R49, R52 ;  /* 0x0000003431317221 */ /* 0x000fe20000010000 */
[----:B------:R-:W-:Y:S01]  /*67d0*/  FADD.FTZ R54, R54, R55 ;  /* 0x0000003736367221 */ /* 0x000fe20000010000 */
[----:B------:R-:W-:Y:S01]  /*67e0*/  FFMA.FTZ R177, R177, UR4, -R36 ;  /* 0x00000004b1b17c23 */ /* 0x000fe20008010824 */
[----:B------:R-:W-:Y:S01]  /*67f0*/  FFMA.FTZ R175, R39, UR4, -R170 ;  /* 0x0000000427af7c23 */ /* 0x000fe200080108aa */
[C---:B------:R-:W-:Y:S01]  /*6800*/  HMMA.16816.F32.BF16 R76, R32.reuse, R22, R76 ;  /* 0x00000016204c723c */ /* 0x040fe2000004184c */
[----:B------:R-:W-:Y:S01]  /*6810*/  FADD.FTZ R50, R50, R49 ;  /* 0x0000003132327221 */ /* 0x000fe20000010000 */
[----:B------:R-:W-:Y:S01]  /*6820*/  FADD.FTZ R54, R53, R54 ;  /* 0x0000003635367221 */ /* 0x000fe20000010000 */
[----:B------:R-:W-:Y:S01]  /*6830*/  MUFU.EX2 R59, R59 ;  /* 0x0000003b003b7308 */ /* 0x000fe20000000800 */
[--C-:B------:R-:W-:Y:S01]  /*6840*/  FFMA.FTZ R184, R184, UR4, -R183.reuse ;  /* 0x00000004b8b87c23 */ /* 0x100fe200080108b7 */
[----:B------:R-:W-:Y:S01]  /*6850*/  FADD.FTZ R50, R47, R50 ;  /* 0x000000322f327221 */ /* 0x000fe20000010000 */
[C---:B------:R-:W-:Y:S01]  /*6860*/  HMMA.16816.F32.BF16 R88, R32.reuse, R16, R88 ;  /* 0x000000102058723c */ /* 0x040fe20000041858 */
[----:B------:R-:W-:Y:S01]  /*6870*/  FFMA.FTZ R183, R185, UR4, -R183 ;  /* 0x00000004b9b77c23 */ /* 0x000fe200080108b7 */
[--C-:B------:R-:W-:Y:S01]  /*6880*/  FFMA.FTZ R173, R173, UR4, -R36.reuse ;  /* 0x00000004adad7c23 */ /* 0x100fe20008010824 */
[----:B------:R-:W-:Y:S01]  /*6890*/  FFMA.FTZ R214, R187, UR4, -R36 ;  /* 0x00000004bbd67c23 */ /* 0x000fe20008010824 */
[----:B------:R-:W-:Y:S01]  /*68a0*/  FFMA.FTZ R185, R37, UR4, -R170 ;  /* 0x0000000425b97c23 */ /* 0x000fe200080108aa */
[----:B------:R-:W-:Y:S01]  /*68b0*/  MUFU.EX2 R56, R56 ;  /* 0x0000003800387308 */ /* 0x000fe20000000800 */
[----:B------:R-:W-:Y:S01]  /*68c0*/  HMMA.16816.F32.BF16 R92, R32, R18, R92 ;  /* 0x00000012205c723c */ /* 0x000fe2000004185c */
[----:B------:R-:W-:-:S02]  /*68d0*/  ISETP.GE.AND P0, PT, R2, 0x3, PT ;  /* 0x000000030200780c */ /* 0x000fc40003f06270 */
[----:B------:R-:W-:Y:S02]  /*68e0*/  MOV R167, R43 ;  /* 0x0000002b00a77202 */ /* 0x000fe40000000f00 */
[----:B------:R-:W-:Y:S01]  /*68f0*/  MOV R165, R41 ;  /* 0x0000002900a57202 */ /* 0x000fe20000000f00 */
[----:B----4-:R-:W-:Y:S01]  /*6900*/  HMMA.16816.F32.BF16 R100, R32, R8, R100 ;  /* 0x000000082064723c */ /* 0x010fe20000041864 */
[----:B------:R-:W-:Y:S01]  /*6910*/  MUFU.EX2 R51, R51 ;  /* 0x0000003300337308 */ /* 0x000fe20000000800 */
[----:B------:R-:W-:-:S04]  /*6920*/  MOV R166, R42 ;  /* 0x0000002a00a67202 */ /* 0x000fc80000000f00 */
[C---:B------:R-:W-:Y:S02]  /*6930*/  HMMA.16816.F32.BF16 R104, R32.reuse, R10, R104 ;  /* 0x0000000a2068723c */ /* 0x040fe40000041868 */
[----:B------:R-:W-:Y:S01]  /*6940*/  @P0 MOV R167, R43 ;  /* 0x0000002b00a70202 */ /* 0x000fe20000000f00 */
[----:B------:R-:W-:Y:S01]  /*6950*/  MUFU.EX2 R169, R169 ;  /* 0x000000a900a97308 */ /* 0x000fe20000000800 */
[----:B------:R-:W-:Y:S02]  /*6960*/  @P0 MOV R168, R40 ;  /* 0x0000002800a80202 */ /* 0x000fe40000000f00 */
[C---:B-1----:R-:W-:Y:S01]  /*6970*/  HMMA.16816.F32.BF16 R112, R32.reuse, R4, R112 ;  /* 0x000000042070723c */ /* 0x042fe20000041870 */
[----:B------:R-:W-:Y:S02]  /*6980*/  @P0 MOV R165, R41 ;  /* 0x0000002900a50202 */ /* 0x000fe40000000f00 */
[----:B------:R-:W-:Y:S02]  /*6990*/  @P0 MOV R166, R42 ;  /* 0x0000002a00a60202 */ /* 0x000fe40000000f00 */
[----:B------:R-:W1:Y:S01]  /*69a0*/  MUFU.EX2 R174, R174 ;  /* 0x000000ae00ae7308 */ /* 0x000e620000000800 */
[----:B------:R-:W-:Y:S01]  /*69b0*/  HMMA.16816.F32.BF16 R116, R32, R6, R116 ;  /* 0x000000062074723c */ /* 0x000fe20000041874 */
[----:B------:R-:W-:-:S05]  /*69c0*/  @P0 IADD3 R242, R2, -0x3, RZ ;  /* 0xfffffffd02f20810 */ /* 0x000fca0007ffe0ff */
[C---:B------:R-:W-:Y:S01]  /*69d0*/  HMMA.16816.F32.BF16 R124, R32.reuse, R12, R124 ;  /* 0x0000000c207c723c */ /* 0x040fe2000004187c */
[----:B------:R-:W-:Y:S05]  /*69e0*/  MUFU.EX2 R178, R178 ;  /* 0x000000b200b27308 */ /* 0x000fea0000000800 */
[----:B------:R-:W-:Y:S01]  /*69f0*/  HMMA.16816.F32.BF16 R132, R32, R14, R132 ;  /* 0x0000000e2084723c */ /* 0x000fe20000041884 */
[----:B------:R-:W2:Y:S02]  /*6a00*/  LDSM.16.MT88.4 R32, [R221+0x9400] ;  /* 0x00940000dd20783b */ /* 0x000ea40000004200 */
[----:B------:R-:W-:Y:S03]  /*6a10*/  MUFU.EX2 R195, R195 ;  /* 0x000000c300c37308 */ /* 0x000fe60000000800 */
[C---:B------:R-:W-:Y:S05]  /*6a20*/  HMMA.16816.F32.BF16 R160, R28.reuse, R24, R160 ;  /* 0x000000181ca0723c */ /* 0x040fea00000418a0 */
[----:B------:R-:W-:Y:S01]  /*6a30*/  MUFU.EX2 R186, R186 ;  /* 0x000000ba00ba7308 */ /* 0x000fe20000000800 */
[C---:B------:R-:W-:Y:S01]  /*6a40*/  HMMA.16816.F32.BF16 R148, R28.reuse, R26, R148 ;  /* 0x0000001a1c94723c */ /* 0x040fe20000041894 */
[----:B------:R-:W3:Y:S05]  /*6a50*/  LDSM.16.MT88.4 R24, [R220+0x9400] ;  /* 0x00940000dc18783b */ /* 0x000eea0000004200 */
[C---:B------:R-:W-:Y:S01]  /*6a60*/  HMMA.16816.F32.BF16 R68, R28.reuse, R20, R68 ;  /* 0x000000141c44723c */ /* 0x040fe20000041844 */
[----:B------:R-:W4:Y:S05]  /*6a70*/  MUFU.EX2 R197, R197 ;  /* 0x000000c500c57308 */ /* 0x000f2a0000000800 */
[C---:B------:R-:W-:Y:S01]  /*6a80*/  HMMA.16816.F32.BF16 R80, R28.reuse, R22, R80 ;  /* 0x000000161c50723c */ /* 0x040fe20000041850 */
[----:B------:R-:W5:Y:S02]  /*6a90*/  LDSM.16.MT88.4 R20, [R221+0xa400] ;  /* 0x00a40000dd14783b */ /* 0x000f640000004200 */
[----:B------:R-:W-:Y:S03]  /*6aa0*/  MUFU.EX2 R188, R188 ;  /* 0x000000bc00bc7308 */ /* 0x000fe60000000800 */
[C---:B------:R-:W-:Y:S05]  /*6ab0*/  HMMA.16816.F32.BF16 R84, R28.reuse, R16, R84 ;  /* 0x000000101c54723c */ /* 0x040fea0000041854 */
[----:B------:R-:W2:Y:S01]  /*6ac0*/  MUFU.EX2 R199, R199 ;  /* 0x000000c700c77308 */ /* 0x000ea20000000800 */
[C---:B------:R-:W-:Y:S01]  /*6ad0*/  HMMA.16816.F32.BF16 R96, R28.reuse, R18, R96 ;  /* 0x000000121c60723c */ /* 0x040fe20000041860 */
[----:B------:R-:W5:Y:S05]  /*6ae0*/  LDSM.16.MT88.4 R16, [R220+0xa400] ;  /* 0x00a40000dc10783b */ /* 0x000f6a0000004200 */
[C---:B------:R-:W-:Y:S01]  /*6af0*/  HMMA.16816.F32.BF16 R144, R28.reuse, R8, R144 ;  /* 0x000000081c90723c */ /* 0x040fe20000041890 */
[----:B------:R-:W3:Y:S05]  /*6b00*/  MUFU.EX2 R192, R192 ;  /* 0x000000c000c07308 */ /* 0x000eea0000000800 */
[C---:B------:R-:W-:Y:S01]  /*6b10*/  HMMA.16816.F32.BF16 R108, R28.reuse, R10, R108 ;  /* 0x0000000a1c6c723c */ /* 0x040fe2000004186c */
[----:B------:R-:W5:Y:S02]  /*6b20*/  LDSM.16.MT88.4 R8, [R221+0xb400] ;  /* 0x00b40000dd08783b */ /* 0x000f640000004200 */
[----:B------:R-:W-:Y:S03]  /*6b30*/  MUFU.EX2 R190, R190 ;  /* 0x000000be00be7308 */ /* 0x000fe60000000800 */
[C---:B------:R-:W-:Y:S05]  /*6b40*/  HMMA.16816.F32.BF16 R140, R28.reuse, R4, R140 ;  /* 0x000000041c8c723c */ /* 0x040fea000004188c */
[----:B------:R-:W3:Y:S01]  /*6b50*/  MUFU.EX2 R211, R211 ;  /* 0x000000d300d37308 */ /* 0x000ee20000000800 */
[C---:B------:R-:W-:Y:S01]  /*6b60*/  HMMA.16816.F32.BF16 R120, R28.reuse, R6, R120 ;  /* 0x000000061c78723c */ /* 0x040fe20000041878 */
[----:B------:R-:W5:Y:S05]  /*6b70*/  LDSM.16.MT88.4 R4, [R220+0xb400] ;  /* 0x00b40000dc04783b */ /* 0x000f6a0000004200 */
[C---:B------:R-:W-:Y:S01]  /*6b80*/  HMMA.16816.F32.BF16 R136, R28.reuse, R12, R136 ;  /* 0x0000000c1c88723c */ /* 0x040fe20000041888 */
[----:B------:R-:W-:Y:S05]  /*6b90*/  MUFU.EX2 R194, R194 ;  /* 0x000000c200c27308 */ /* 0x000fea0000000800 */
[----:B------:R-:W-:Y:S01]  /*6ba0*/  HMMA.16816.F32.BF16 R128, R28, R14, R128 ;  /* 0x0000000e1c80723c */ /* 0x000fe20000041880 */
[----:B-1----:R-:W-:Y:S01]  /*6bb0*/  F2FP.BF16.F32.PACK_AB R12, R174, R169 ;  /* 0x000000a9ae0c723e */ /* 0x002fe200000010ff */
[----:B------:R-:W-:Y:S01]  /*6bc0*/  FADD.FTZ R169, R169, R50 ;  /* 0x00000032a9a97221 */ /* 0x000fe20000010000 */
[----:B----4-:R-:W-:Y:S01]  /*6bd0*/  F2FP.BF16.F32.PACK_AB R13, R197, R186 ;  /* 0x000000bac50d723e */ /* 0x010fe200000010ff */
[----:B------:R-:W1:Y:S01]  /*6be0*/  MUFU.EX2 R213, R213 ;  /* 0x000000d500d57308 */ /* 0x000e620000000800 */
[----:B------:R-:W-:Y:S01]  /*6bf0*/  FADD.FTZ R186, R186, R45 ;  /* 0x0000002dbaba7221 */ /* 0x000fe20000010000 */
[----:B------:R-:W-:Y:S01]  /*6c00*/  FADD.FTZ R169, R174, R169 ;  /* 0x000000a9aea97221 */ /* 0x000fe20000010000 */
[----:B------:R-:W-:-:S02]  /*6c10*/  F2FP.BF16.F32.PACK_AB R14, R195, R178 ;  /* 0x000000b2c30e723e */ /* 0x000fc400000010ff */
[----:B--2---:R-:W-:Y:S01]  /*6c20*/  F2FP.BF16.F32.PACK_AB R15, R199, R188 ;  /* 0x000000bcc70f723e */ /* 0x004fe200000010ff */
[----:B------:R-:W-:Y:S01]  /*6c30*/  FADD.FTZ R197, R197, R186 ;  /* 0x000000bac5c57221 */ /* 0x000fe20000010000 */
[----:B------:R-:W-:Y:S01]  /*6c40*/  F2FP.BF16.F32.PACK_AB R28, R58, R61 ;  /* 0x0000003d3a1c723e */ /* 0x000fe200000010ff */
[----:B------:R-:W-:Y:S01]  /*6c50*/  MUFU.EX2 R198, R198 ;  /* 0x000000c600c67308 */ /* 0x000fe20000000800 */
[----:B---3--:R-:W-:Y:S01]  /*6c60*/  F2FP.BF16.F32.PACK_AB R29, R192, R51 ;  /* 0x00000033c01d723e */ /* 0x008fe200000010ff */
[----:B------:R-:W-:Y:S01]  /*6c70*/  FADD.FTZ R61, R61, R60 ;  /* 0x0000003c3d3d7221 */ /* 0x000fe20000010000 */
[----:B------:R-:W-:Y:S01]  /*6c80*/  F2FP.BF16.F32.PACK_AB R30, R56, R59 ;  /* 0x0000003b381e723e */ /* 0x000fe200000010ff */
[C---:B------:R-:W-:Y:S01]  /*6c90*/  HMMA.16816.F32.BF16 R156, R12.reuse, R32, R156 ;  /* 0x000000200c9c723c */ /* 0x040fe2000004189c */
[----:B------:R-:W-:Y:S01]  /*6ca0*/  F2FP.BF16.F32.PACK_AB R31, R211, R190 ;  /* 0x000000bed31f723e */ /* 0x000fe200000010ff */
[----:B------:R-:W-:Y:S01]  /*6cb0*/  FADD.FTZ R51, R51, R54 ;  /* 0x0000003633337221 */ /* 0x000fe20000010000 */
[----:B------:R-:W-:Y:S01]  /*6cc0*/  FADD.FTZ R58, R58, R61 ;  /* 0x0000003d3a3a7221 */ /* 0x000fe20000010000 */
[----:B------:R-:W-:Y:S01]  /*6cd0*/  MUFU.EX2 R215, R215 ;  /* 0x000000d700d77308 */ /* 0x000fe20000000800 */
[----:B------:R-:W-:Y:S01]  /*6ce0*/  FADD.FTZ R178, R178, R169 ;  /* 0x000000a9b2b27221 */ /* 0x000fe20000010000 */
[C---:B------:R-:W-:Y:S01]  /*6cf0*/  HMMA.16816.F32.BF16 R152, R12.reuse, R34, R152 ;  /* 0x000000220c98723c */ /* 0x040fe20000041898 */
[----:B------:R-:W-:Y:S01]  /*6d00*/  FADD.FTZ R51, R192, R51 ;  /* 0x00000033c0337221 */ /* 0x000fe20000010000 */
[----:B------:R-:W-:Y:S01]  /*6d10*/  FADD.FTZ R59, R59, R58 ;  /* 0x0000003a3b3b7221 */ /* 0x000fe20000010000 */
[----:B------:R-:W-:Y:S01]  /*6d20*/  FADD.FTZ R188, R188, R197 ;  /* 0x000000c5bcbc7221 */ /* 0x000fe20000010000 */
[----:B------:R-:W-:Y:S01]  /*6d30*/  FADD.FTZ R195, R195, R178 ;  /* 0x000000b2c3c37221 */ /* 0x000fe20000010000 */
[----:B------:R-:W-:Y:S01]  /*6d40*/  FADD.FTZ R190, R190, R51 ;  /* 0x00000033bebe7221 */ /* 0x000fe20000010000 */
[----:B------:R-:W-:Y:S01]  /*6d50*/  HMMA.16816.F32.BF16 R72, R12, R24, R72 ;  /* 0x000000180c48723c */ /* 0x000fe20000041848 */
[----:B------:R-:W-:Y:S01]  /*6d60*/  MUFU.EX2 R200, R200 ;  /* 0x000000c800c87308 */ /* 0x000fe20000000800 */
[----:B------:R-:W-:Y:S01]  /*6d70*/  FADD.FTZ R59, R56, R59 ;  /* 0x0000003b383b7221 */ /* 0x000fe20000010000 */
[----:B------:R-:W-:Y:S01]  /*6d80*/  FADD.FTZ R190, R211, R190 ;  /* 0x000000bed3be7221 */ /* 0x000fe20000010000 */
[----:B------:R-:W-:-:S02]  /*6d90*/  FADD.FTZ R199, R199, R188 ;  /* 0x000000bcc7c77221 */ /* 0x000fc40000010000 */
[C---:B------:R-:W-:Y:S03]  /*6da0*/  HMMA.16816.F32.BF16 R76, R12.reuse, R26, R76 ;  /* 0x0000001a0c4c723c */ /* 0x040fe6000004184c */
[----:B------:R-:W-:Y:S03]  /*6db0*/  MUFU.EX2 R251, R251 ;  /* 0x000000fb00fb7308 */ /* 0x000fe60000000800 */
[C---:B-----5:R-:W-:Y:S05]  /*6dc0*/  HMMA.16816.F32.BF16 R88, R12.reuse, R20, R88 ;  /* 0x000000140c58723c */ /* 0x060fea0000041858 */
[----:B------:R-:W-:Y:S01]  /*6dd0*/  MUFU.EX2 R196, R196 ;  /* 0x000000c400c47308 */ /* 0x000fe20000000800 */
[C---:B------:R-:W-:Y:S06]  /*6de0*/  HMMA.16816.F32.BF16 R92, R12.reuse, R22, R92 ;  /* 0x000000160c5c723c */ /* 0x040fec000004185c */
[C---:B------:R-:W-:Y:S01]  /*6df0*/  HMMA.16816.F32.BF16 R100, R12.reuse, R16, R100 ;  /* 0x000000100c64723c */ /* 0x040fe20000041864 */
[----:B------:R-:W-:Y:S05]  /*6e00*/  MUFU.EX2 R219, R219 ;  /* 0x000000db00db7308 */ /* 0x000fea0000000800 */
[C---:B------:R-:W-:Y:S03]  /*6e10*/  HMMA.16816.F32.BF16 R104, R12.reuse, R18, R104 ;  /* 0x000000120c68723c */ /* 0x040fe60000041868 */
[----:B------:R-:W-:Y:S03]  /*6e20*/  MUFU.EX2 R202, R202 ;  /* 0x000000ca00ca7308 */ /* 0x000fe60000000800 */
[C---:B------:R-:W-:Y:S05]  /*6e30*/  HMMA.16816.F32.BF16 R112, R12.reuse, R8, R112 ;  /* 0x000000080c70723c */ /* 0x040fea0000041870 */
[----:B------:R-:W-:Y:S01]  /*6e40*/  MUFU.EX2 R217, R217 ;  /* 0x000000d900d97308 */ /* 0x000fe20000000800 */
[C---:B------:R-:W-:Y:S06]  /*6e50*/  HMMA.16816.F32.BF16 R116, R12.reuse, R10, R116 ;  /* 0x0000000a0c74723c */ /* 0x040fec0000041874 */
[C---:B------:R-:W-:Y:S01]  /*6e60*/  HMMA.16816.F32.BF16 R124, R12.reuse, R4, R124 ;  /* 0x000000040c7c723c */ /* 0x040fe2000004187c */
[----:B------:R-:W-:Y:S05]  /*6e70*/  MUFU.EX2 R204, R204 ;  /* 0x000000cc00cc7308 */ /* 0x000fea0000000800 */
[----:B------:R-:W-:Y:S01]  /*6e80*/  HMMA.16816.F32.BF16 R132, R12, R6, R132 ;  /* 0x000000060c84723c */ /* 0x000fe20000041884 */
[----:B------:R-:W-:Y:S02]  /*6e90*/  LDSM.16.MT88.4 R12, [R221+0xa800] ;  /* 0x00a80000dd0c783b */ /* 0x000fe40000004200 */
[----:B------:R-:W2:Y:S03]  /*6ea0*/  MUFU.EX2 R205, R205 ;  /* 0x000000cd00cd7308 */ /* 0x000ea60000000800 */
[C---:B------:R-:W-:Y:S05]  /*6eb0*/  HMMA.16816.F32.BF16 R160, R28.reuse, R32, R160 ;  /* 0x000000201ca0723c */ /* 0x040fea00000418a0 */
[----:B------:R-:W-:Y:S01]  /*6ec0*/  MUFU.EX2 R189, R189 ;  /* 0x000000bd00bd7308 */ /* 0x000fe20000000800 */
[----:B------:R-:W-:Y:S01]  /*6ed0*/  HMMA.16816.F32.BF16 R148, R28, R34, R148 ;  /* 0x000000221c94723c */ /* 0x000fe20000041894 */
[----:B-1----:R-:W-:Y:S01]  /*6ee0*/  F2FP.BF16.F32.PACK_AB R32, R213, R194 ;  /* 0x000000c2d520723e */ /* 0x002fe200000010ff */
[----:B------:R-:W-:-:S04]  /*6ef0*/  FADD.FTZ R194, R194, R59 ;  /* 0x0000003bc2c27221 */ /* 0x000fc80000010000 */
[----:B------:R-:W-:Y:S01]  /*6f00*/  HMMA.16816.F32.BF16 R68, R28, R24, R68 ;  /* 0x000000181c44723c */ /* 0x000fe20000041844 */
[----:B------:R-:W1:Y:S01]  /*6f10*/  MUFU.EX2 R208, R208 ;  /* 0x000000d000d07308 */ /* 0x000e620000000800 */
[----:B--2---:R-:W-:Y:S01]  /*6f20*/  F2FP.BF16.F32.PACK_AB R34, R205, R204 ;  /* 0x000000cccd22723e */ /* 0x004fe200000010ff */
[----:B------:R-:W-:-:S03]  /*6f30*/  FADD.FTZ R213, R213, R194 ;  /* 0x000000c2d5d57221 */ /* 0x000fc60000010000 */
[C---:B------:R-:W-:Y:S01]  /*6f40*/  HMMA.16816.F32.BF16 R80, R28.reuse, R26, R80 ;  /* 0x0000001a1c50723c */ /* 0x040fe20000041850 */
[----:B------:R-:W-:Y:S01]  /*6f50*/  F2FP.BF16.F32.PACK_AB R24, R215, R198 ;  /* 0x000000c6d718723e */ /* 0x000fe200000010ff */
[----:B------:R-:W-:Y:S01]  /*6f60*/  FADD.FTZ R198, R198, R195 ;  /* 0x000000c3c6c67221 */ /* 0x000fe20000010000 */
[----:B------:R-:W-:Y:S01]  /*6f70*/  MUFU.EX2 R179, R179 ;  /* 0x000000b300b37308 */ /* 0x000fe20000000800 */
[----:B------:R-:W-:Y:S01]  /*6f80*/  F2FP.BF16.F32.PACK_AB R25, R219, R196 ;  /* 0x000000c4db19723e */ /* 0x000fe200000010ff */
[----:B------:R-:W-:Y:S01]  /*6f90*/  FADD.FTZ R196, R196, R199 ;  /* 0x000000c7c4c47221 */ /* 0x000fe20000010000 */
[C---:B------:R-:W-:Y:S01]  /*6fa0*/  HMMA.16816.F32.BF16 R84, R28.reuse, R20, R84 ;  /* 0x000000141c54723c */ /* 0x040fe20000041854 */
[----:B------:R-:W-:Y:S01]  /*6fb0*/  F2FP.BF16.F32.PACK_AB R26, R251, R200 ;  /* 0x000000c8fb1a723e */ /* 0x000fe200000010ff */
[----:B------:R-:W-:Y:S01]  /*6fc0*/  FADD.FTZ R215, R215, R198 ;  /* 0x000000c6d7d77221 */ /* 0x000fe20000010000 */
[----:B------:R-:W-:Y:S01]  /*6fd0*/  F2FP.BF16.F32.PACK_AB R27, R217, R202 ;  /* 0x000000cad91b723e */ /* 0x000fe200000010ff */
[----:B------:R-:W-:Y:S01]  /*6fe0*/  FADD.FTZ R219, R219, R196 ;  /* 0x000000c4dbdb7221 */ /* 0x000fe20000010000 */
[----:B------:R-:W2:Y:S01]  /*6ff0*/  MUFU.EX2 R210, R210 ;  /* 0x000000d200d27308 */ /* 0x000ea20000000800 */
[C---:B------:R-:W-:Y:S01]  /*7000*/  HMMA.16816.F32.BF16 R96, R28.reuse, R22, R96 ;  /* 0x000000161c60723c */ /* 0x040fe20000041860 */
[----:B------:R-:W3:Y:S01]  /*7010*/  LDSM.16.MT88.4 R20, [R221+0x9800] ;  /* 0x00980000dd14783b */ /* 0x000ee20000004200 */
[----:B-1----:R-:W-:Y:S01]  /*7020*/  F2FP.BF16.F32.PACK_AB R33, R208, R189 ;  /* 0x000000bdd021723e */ /* 0x002fe200000010ff */
[----:B------:R-:W-:Y:S01]  /*7030*/  FADD.FTZ R189, R189, R190 ;  /* 0x000000bebdbd7221 */ /* 0x000fe20000010000 */
[----:B------:R-:W-:Y:S01]  /*7040*/  FADD.FTZ R204, R204, R213 ;  /* 0x000000d5cccc7221 */ /* 0x000fe20000010000 */
[----:B------:R-:W-:Y:S01]  /*7050*/  FADD.FTZ R200, R200, R215 ;  /* 0x000000d7c8c87221 */ /* 0x000fe20000010000 */
[C---:B------:R-:W-:Y:S01]  /*7060*/  HMMA.16816.F32.BF16 R144, R28.reuse, R16, R144 ;  /* 0x000000101c90723c */ /* 0x040fe20000041890 */
[----:B------:R-:W-:Y:S01]  /*7070*/  MUFU.EX2 R206, R206 ;  /* 0x000000ce00ce7308 */ /* 0x000fe20000000800 */
[----:B------:R-:W-:Y:S01]  /*7080*/  FADD.FTZ R208, R208, R189 ;  /* 0x000000bdd0d07221 */ /* 0x000fe20000010000 */
[----:B------:R-:W-:Y:S01]  /*7090*/  FADD.FTZ R202, R202, R219 ;  /* 0x000000dbcaca7221 */ /* 0x000fe20000010000 */
[----:B------:R-:W-:Y:S01]  /*70a0*/  FADD.FTZ R205, R205, R204 ;  /* 0x000000cccdcd7221 */ /* 0x000fe20000010000 */
[----:B------:R-:W-:Y:S01]  /*70b0*/  FADD.FTZ R251, R251, R200 ;  /* 0x000000c8fbfb7221 */ /* 0x000fe20000010000 */
[C---:B------:R-:W-:Y:S01]  /*70c0*/  HMMA.16816.F32.BF16 R108, R28.reuse, R18, R108 ;  /* 0x000000121c6c723c */ /* 0x040fe2000004186c */
[----:B------:R-:W1:Y:S01]  /*70d0*/  LDSM.16.MT88.4 R16, [R220+0x9800] ;  /* 0x00980000dc10783b */ /* 0x000e620000004200 */
[----:B------:R-:W-:Y:S01]  /*70e0*/  FADD.FTZ R202, R217, R202 ;  /* 0x000000cad9ca7221 */ /* 0x000fe20000010000 */
[----:B------:R-:W-:Y:S01]  /*70f0*/  MUFU.EX2 R201, R201 ;  /* 0x000000c900c97308 */ /* 0x000fe20000000800 */
[C---:B--2---:R-:W-:Y:S01]  /*7100*/  F2FP.BF16.F32.PACK_AB R35, R210.reuse, R179 ;  /* 0x000000b3d223723e */ /* 0x044fe200000010ff */
[----:B------:R-:W-:Y:S01]  /*7110*/  FADD.FTZ R179, R179, R208 ;  /* 0x000000d0b3b37221 */ /* 0x000fe20000010000 */
[----:B------:R-:W-:Y:S03]  /*7120*/  HMMA.16816.F32.BF16 R140, R28, R8, R140 ;  /* 0x000000081c8c723c */ /* 0x000fe6000004188c */
[----:B------:R-:W-:-:S02]  /*7130*/  FADD.FTZ R179, R210, R179 ;  /* 0x000000b3d2b37221 */ /* 0x000fc40000010000 */
[----:B------:R-:W-:Y:S01]  /*7140*/  MUFU.EX2 R182, R182 ;  /* 0x000000b600b67308 */ /* 0x000fe20000000800 */
[C---:B------:R-:W-:Y:S01]  /*7150*/  HMMA.16816.F32.BF16 R120, R28.reuse, R10, R120 ;  /* 0x0000000a1c78723c */ /* 0x040fe20000041878 */
[----:B------:R-:W2:Y:S05]  /*7160*/  LDSM.16.MT88.4 R8, [R220+0xa800] ;  /* 0x00a80000dc08783b */ /* 0x000eaa0000004200 */
[C---:B------:R-:W-:Y:S01]  /*7170*/  HMMA.16816.F32.BF16 R136, R28.reuse, R4, R136 ;  /* 0x000000041c88723c */ /* 0x040fe20000041888 */
[----:B------:R-:W-:Y:S05]  /*7180*/  MUFU.EX2 R176, R176 ;  /* 0x000000b000b07308 */ /* 0x000fea0000000800 */
[----:B------:R-:W-:Y:S01]  /*7190*/  HMMA.16816.F32.BF16 R128, R28, R6, R128 ;  /* 0x000000061c80723c */ /* 0x000fe20000041880 */
[----:B------:R-:W4:Y:S02]  /*71a0*/  LDSM.16.MT88.4 R4, [R221+0xb800] ;  /* 0x00b80000dd04783b */ /* 0x000f240000004200 */
[----:B------:R-:W5:Y:S02]  /*71b0*/  MUFU.EX2 R191, R191 ;  /* 0x000000bf00bf7308 */ /* 0x000f640000000800 */
[----:B------:R-:W4:Y:S01]  /*71c0*/  LDSM.16.MT88.4 R28, [R220+0xb800] ;  /* 0x00b80000dc1c783b */ /* 0x000f220000004200 */
[C---:B---3--:R-:W-:Y:S05]  /*71d0*/  HMMA.16816.F32.BF16 R156, R24.reuse, R20, R156 ;  /* 0x00000014189c723c */ /* 0x048fea000004189c */
[----:B------:R-:W-:Y:S01]  /*71e0*/  MUFU.EX2 R177, R177 ;  /* 0x000000b100b17308 */ /* 0x000fe20000000800 */
[C---:B------:R-:W-:Y:S06]  /*71f0*/  HMMA.16816.F32.BF16 R152, R24.reuse, R22, R152 ;  /* 0x000000161898723c */ /* 0x040fec0000041898 */
[----:B-1----:R-:W-:Y:S01]  /*7200*/  HMMA.16816.F32.BF16 R72, R24, R16, R72 ;  /* 0x000000101848723c */ /* 0x002fe20000041848 */
[----:B------:R-:W1:Y:S01]  /*7210*/  MUFU.EX2 R212, R212 ;  /* 0x000000d400d47308 */ /* 0x000e620000000800 */
[----:B-----5:R-:W-:Y:S01]  /*7220*/  F2FP.BF16.F32.PACK_AB R36, R191, R176 ;  /* 0x000000b0bf24723e */ /* 0x020fe200000010ff */
[----:B------:R-:W-:-:S03]  /*7230*/  FADD.FTZ R176, R176, R251 ;  /* 0x000000fbb0b07221 */ /* 0x000fc60000010000 */
[C---:B------:R-:W-:Y:S01]  /*7240*/  HMMA.16816.F32.BF16 R76, R24.reuse, R18, R76 ;  /* 0x00000012184c723c */ /* 0x040fe2000004184c */
[----:B------:R-:W-:Y:S02]  /*7250*/  FADD.FTZ R191, R191, R176 ;  /* 0x000000b0bfbf7221 */ /* 0x000fe40000010000 */
[----:B------:R-:W-:Y:S03]  /*7260*/  MUFU.EX2 R175, R175 ;  /* 0x000000af00af7308 */ /* 0x000fe60000000800 */
[C---:B------:R-:W-:Y:S05]  /*7270*/  HMMA.16816.F32.BF16 R88, R24.reuse, R12, R88 ;  /* 0x0000000c1858723c */ /* 0x040fea0000041858 */
[----:B------:R-:W-:Y:S01]  /*7280*/  MUFU.EX2 R180, R180 ;  /* 0x000000b400b47308 */ /* 0x000fe20000000800 */
[----:B------:R-:W-:Y:S01]  /*7290*/  HMMA.16816.F32.BF16 R92, R24, R14, R92 ;  /* 0x0000000e185c723c */ /* 0x000fe2000004185c */
[----:B-1----:R-:W-:Y:S01]  /*72a0*/  F2FP.BF16.F32.PACK_AB R37, R212, R177 ;  /* 0x000000b1d425723e */ /* 0x002fe200000010ff */
[----:B------:R-:W-:-:S04]  /*72b0*/  FADD.FTZ R177, R177, R202 ;  /* 0x000000cab1b17221 */ /* 0x000fc80000010000 */
[----:B--2---:R-:W-:Y:S01]  /*72c0*/  HMMA.16816.F32.BF16 R100, R24, R8, R100 ;  /* 0x000000081864723c */ /* 0x004fe20000041864 */
[----:B------:R-:W-:Y:S01]  /*72d0*/  MUFU.EX2 R181, R181 ;  /* 0x000000b500b57308 */ /* 0x000fe20000000800 */
[----:B------:R-:W-:-:S04]  /*72e0*/  FADD.FTZ R212, R212, R177 ;  /* 0x000000b1d4d47221 */ /* 0x000fc80000010000 */
[C---:B------:R-:W-:Y:S03]  /*72f0*/  HMMA.16816.F32.BF16 R104, R24.reuse, R10, R104 ;  /* 0x0000000a1868723c */ /* 0x040fe60000041868 */
[----:B------:R-:W-:Y:S03]  /*7300*/  MUFU.EX2 R184, R184 ;  /* 0x000000b800b87308 */ /* 0x000fe60000000800 */
[C---:B----4-:R-:W-:Y:S05]  /*7310*/  HMMA.16816.F32.BF16 R112, R24.reuse, R4, R112 ;  /* 0x000000041870723c */ /* 0x050fea0000041870 */
[----:B------:R-:W1:Y:S01]  /*7320*/  MUFU.EX2 R183, R183 ;  /* 0x000000b700b77308 */ /* 0x000e620000000800 */
[C---:B------:R-:W-:Y:S06]  /*7330*/  HMMA.16816.F32.BF16 R116, R24.reuse, R6, R116 ;  /* 0x000000061874723c */ /* 0x040fec0000041874 */
[C---:B------:R-:W-:Y:S01]  /*7340*/  HMMA.16816.F32.BF16 R124, R24.reuse, R28, R124 ;  /* 0x0000001c187c723c */ /* 0x040fe2000004187c */
[----:B------:R-:W-:Y:S05]  /*7350*/  MUFU.EX2 R173, R173 ;  /* 0x000000ad00ad7308 */ /* 0x000fea0000000800 */
[----:B------:R-:W-:Y:S01]  /*7360*/  HMMA.16816.F32.BF16 R132, R24, R30, R132 ;  /* 0x0000001e1884723c */ /* 0x000fe20000041884 */
[----:B------:R-:W2:Y:S02]  /*7370*/  LDSM.16.MT88.4 R24, [R221+0x9c00] ;  /* 0x009c0000dd18783b */ /* 0x000ea40000004200 */
[----:B------:R-:W3:Y:S01]  /*7380*/  MUFU.EX2 R214, R214 ;  /* 0x000000d600d67308 */ /* 0x000ee20000000800 */
[C---:B-1----:R-:W-:Y:S01]  /*7390*/  F2FP.BF16.F32.PACK_AB R38, R183.reuse, R184 ;  /* 0x000000b8b726723e */ /* 0x042fe200000010ff */
[----:B------:R-:W-:Y:S01]  /*73a0*/  FADD.FTZ R184, R184, R191 ;  /* 0x000000bfb8b87221 */ /* 0x000fe20000010000 */
[----:B------:R-:W-:Y:S03]  /*73b0*/  HMMA.16816.F32.BF16 R160, R32, R20, R160 ;  /* 0x0000001420a0723c */ /* 0x000fe600000418a0 */
[----:B------:R-:W-:-:S02]  /*73c0*/  FADD.FTZ R245, R183, R184 ;  /* 0x000000b8b7f57221 */ /* 0x000fc40000010000 */
[----:B------:R-:W-:Y:S01]  /*73d0*/  MUFU.EX2 R185, R185 ;  /* 0x000000b900b97308 */ /* 0x000fe20000000800 */
[C---:B------:R-:W-:Y:S01]  /*73e0*/  HMMA.16816.F32.BF16 R148, R32.reuse, R22, R148 ;  /* 0x000000162094723c */ /* 0x040fe20000041894 */
[----:B------:R-:W1:Y:S05]  /*73f0*/  LDSM.16.MT88.4 R20, [R220+0x9c00] ;  /* 0x009c0000dc14783b */ /* 0x000e6a0000004200 */
[----:B------:R-:W-:Y:S01]  /*7400*/  HMMA.16816.F32.BF16 R68, R32, R16, R68 ;  /* 0x000000102044723c */ /* 0x000fe20000041844 */
[----:B---3--:R-:W-:Y:S01]  /*7410*/  F2FP.BF16.F32.PACK_AB R39, R214, R173 ;  /* 0x000000add627723e */ /* 0x008fe200000010ff */
[----:B------:R-:W-:-:S04]  /*7420*/  FADD.FTZ R173, R173, R212 ;  /* 0x000000d4adad7221 */ /* 0x000fc80000010000 */
[----:B------:R-:W-:Y:S01]  /*7430*/  HMMA.16816.F32.BF16 R80, R32, R18, R80 ;  /* 0x000000122050723c */ /* 0x000fe20000041850 */
[----:B------:R-:W3:Y:S01]  /*7440*/  LDSM.16.MT88.4 R16, [R221+0xac00] ;  /* 0x00ac0000dd10783b */ /* 0x000ee20000004200 */
[----:B------:R-:W-:-:S04]  /*7450*/  FADD.FTZ R243, R214, R173 ;  /* 0x000000add6f37221 */ /* 0x000fc80000010000 */
[C---:B------:R-:W-:Y:S06]  /*7460*/  HMMA.16816.F32.BF16 R84, R32.reuse, R12, R84 ;  /* 0x0000000c2054723c */ /* 0x040fec0000041854 */
[C---:B------:R-:W-:Y:S01]  /*7470*/  HMMA.16816.F32.BF16 R96, R32.reuse, R14, R96 ;  /* 0x0000000e2060723c */ /* 0x040fe20000041860 */
[----:B------:R-:W4:Y:S05]  /*7480*/  LDSM.16.MT88.4 R12, [R220+0xac00] ;  /* 0x00ac0000dc0c783b */ /* 0x000f2a0000004200 */
[C---:B------:R-:W-:Y:S06]  /*7490*/  HMMA.16816.F32.BF16 R144, R32.reuse, R8, R144 ;  /* 0x000000082090723c */ /* 0x040fec0000041890 */
[C---:B------:R-:W-:Y:S01]  /*74a0*/  HMMA.16816.F32.BF16 R108, R32.reuse, R10, R108 ;  /* 0x0000000a206c723c */ /* 0x040fe2000004186c */
[----:B------:R-:W5:Y:S05]  /*74b0*/  LDSM.16.MT88.4 R8, [R221+0xbc00] ;  /* 0x00bc0000dd08783b */ /* 0x000f6a0000004200 */
[C---:B------:R-:W-:Y:S06]  /*74c0*/  HMMA.16816.F32.BF16 R140, R32.reuse, R4, R140 ;  /* 0x00000004208c723c */ /* 0x040fec000004188c */
[C---:B------:R-:W-:Y:S01]  /*74d0*/  HMMA.16816.F32.BF16 R120, R32.reuse, R6, R120 ;  /* 0x000000062078723c */ /* 0x040fe20000041878 */
[----:B------:R-:W5:Y:S05]  /*74e0*/  LDSM.16.MT88.4 R4, [R220+0xbc00] ;  /* 0x00bc0000dc04783b */ /* 0x000f6a0000004200 */
[C---:B------:R-:W-:Y:S06]  /*74f0*/  HMMA.16816.F32.BF16 R136, R32.reuse, R28, R136 ;  /* 0x0000001c2088723c */ /* 0x040fec0000041888 */
[----:B------:R-:W-:Y:S01]  /*7500*/  HMMA.16816.F32.BF16 R128, R32, R30, R128 ;  /* 0x0000001e2080723c */ /* 0x000fe20000041880 */
[----:B------:R-:W-:Y:S01]  /*7510*/  F2FP.BF16.F32.PACK_AB R28, R201, R206 ;  /* 0x000000cec91c723e */ /* 0x000fe200000010ff */
[----:B------:R-:W-:Y:S01]  /*7520*/  FADD.FTZ R206, R206, R205 ;  /* 0x000000cdcece7221 */ /* 0x000fe20000010000 */
[----:B------:R-:W-:Y:S01]  /*7530*/  F2FP.BF16.F32.PACK_AB R29, R175, R182 ;  /* 0x000000b6af1d723e */ /* 0x000fe200000010ff */
[----:B------:R-:W-:-:S02]  /*7540*/  FADD.FTZ R182, R182, R179 ;  /* 0x000000b3b6b67221 */ /* 0x000fc40000010000 */
[----:B------:R-:W-:Y:S01]  /*7550*/  FADD.FTZ R201, R201, R206 ;  /* 0x000000cec9c97221 */ /* 0x000fe20000010000 */
[----:B------:R-:W-:Y:S01]  /*7560*/  FFMA.FTZ R32, R67, UR4, -R170 ;  /* 0x0000000443207c23 */ /* 0x000fe200080108aa */
[----:B------:R-:W-:Y:S01]  /*7570*/  F2FP.BF16.F32.PACK_AB R30, R181, R180 ;  /* 0x000000b4b51e723e */ /* 0x000fe200000010ff */
[----:B------:R-:W-:Y:S01]  /*7580*/  FADD.FTZ R182, R175, R182 ;  /* 0x000000b6afb67221 */ /* 0x000fe20000010000 */
[----:B------:R-:W-:Y:S01]  /*7590*/  FADD.FTZ R180, R180, R201 ;  /* 0x000000c9b4b47221 */ /* 0x000fe20000010000 */
[----:B--2---:R-:W-:Y:S02]  /*75a0*/  HMMA.16816.F32.BF16 R156, R36, R24, R156 ;  /* 0x00000018249c723c */ /* 0x004fe4000004189c */
[----:B------:R-:W2:Y:S01]  /*75b0*/  MUFU.EX2 R32, R32 ;  /* 0x0000002000207308 */ /* 0x000ea20000000800 */
[----:B------:R-:W-:-:S03]  /*75c0*/  FADD.FTZ R247, R181, R180 ;  /* 0x000000b4b5f77221 */ /* 0x000fc60000010000 */
[C---:B------:R-:W-:Y:S06]  /*75d0*/  HMMA.16816.F32.BF16 R152, R36.reuse, R26, R152 ;  /* 0x0000001a2498723c */ /* 0x040fec0000041898 */
[C---:B-1----:R-:W-:Y:S06]  /*75e0*/  HMMA.16816.F32.BF16 R72, R36.reuse, R20, R72 ;  /* 0x000000142448723c */ /* 0x042fec0000041848 */
[----:B------:R-:W-:Y:S01]  /*75f0*/  HMMA.16816.F32.BF16 R76, R36, R22, R76 ;  /* 0x00000016244c723c */ /* 0x000fe2000004184c */
[----:B--2---:R-:W-:Y:S01]  /*7600*/  F2FP.BF16.F32.PACK_AB R31, R32, R185 ;  /* 0x000000b9201f723e */ /* 0x004fe200000010ff */
[----:B------:R-:W-:-:S04]  /*7610*/  FADD.FTZ R185, R185, R182 ;  /* 0x000000b6b9b97221 */ /* 0x000fc80000010000 */
[----:B---3--:R-:W-:Y:S01]  /*7620*/  HMMA.16816.F32.BF16 R88, R36, R16, R88 ;  /* 0x000000102458723c */ /* 0x008fe20000041858 */
[----:B------:R-:W-:-:S05]  /*7630*/  FADD.FTZ R244, R32, R185 ;  /* 0x000000b920f47221 */ /* 0x000fca0000010000 */
[C---:B------:R-:W-:Y:S06]  /*7640*/  HMMA.16816.F32.BF16 R92, R36.reuse, R18, R92 ;  /* 0x00000012245c723c */ /* 0x040fec000004185c */
[C---:B----4-:R-:W-:Y:S06]  /*7650*/  HMMA.16816.F32.BF16 R100, R36.reuse, R12, R100 ;  /* 0x0000000c2464723c */ /* 0x050fec0000041864 */
[C---:B------:R-:W-:Y:S06]  /*7660*/  HMMA.16816.F32.BF16 R104, R36.reuse, R14, R104 ;  /* 0x0000000e2468723c */ /* 0x040fec0000041868 */
[C---:B-----5:R-:W-:Y:S06]  /*7670*/  HMMA.16816.F32.BF16 R112, R36.reuse, R8, R112 ;  /* 0x000000082470723c */ /* 0x060fec0000041870 */
        /* <DEDUP_REMOVED lines=16> */
[----:B------:R-:W-:-:S15]  /*7780*/  @P0 BRA `(.L_x_4) ;  /* 0x0000000000040947 */ /* 0x000fde0003800000 */
.L_x_2:
[----:B------:R-:W-:-:S07]  /*7790*/  IADD3 R242, R164, -0x1, RZ ;  /* 0xffffffffa4f27810 */ /* 0x000fce0007ffe0ff */
.L_x_4:
[----:B------:R-:W-:-:S13]  /*77a0*/  ISETP.GE.AND P0, PT, R242, RZ, PT ;  /* 0x000000fff200720c */ /* 0x000fda0003f06270 */
[----:B------:R-:W-:Y:S05]  /*77b0*/  @!P0 BRA `(.L_x_5) ;  /* 0x0000002c00c88947 */ /* 0x000fea0003800000 */
[----:B------:R-:W2:Y:S01]  /*77c0*/  LDL.LU.64 R6, [R1+0x8] ;  /* 0x0000080001067983 */ /* 0x000ea20000300a00 */
[C---:B------:R-:W-:Y:S01]  /*77d0*/  SHF.L.U64.HI R240, R0.reuse, 0x1, R3 ;  /* 0x0000000100f07819 */ /* 0x040fe20000010203 */
[----:B------:R-:W-:Y:S01]  /*77e0*/  IMAD.SHL.U32 R241, R0, 0x2, RZ ;  /* 0x0000000200f17824 */ /* 0x000fe200078e00ff */
[----:B------:R-:W-:Y:S01]  /*77f0*/  MOV R2, R167 ;  /* 0x000000a700027202 */ /* 0x000fe20000000f00 */
[----:B------:R-:W3:Y:S01]  /*7800*/  LDL.LU.64 R4, [R1] ;  /* 0x0000000001047983 */ /* 0x000ee20000300a00 */
[----:B------:R-:W-:Y:S01]  /*7810*/  IMAD.MOV.U32 R169, RZ, RZ, R168 ;  /* 0x000000ffffa97224 */ /* 0x000fe200078e00a8 */
[----:B------:R-:W-:Y:S01]  /*7820*/  MOV R0, R165 ;  /* 0x000000a500007202 */ /* 0x000fe20000000f00 */
[----:B------:R-:W-:Y:S01]  /*7830*/  IMAD.MOV.U32 R3, RZ, RZ, R166 ;  /* 0x000000ffff037224 */ /* 0x000fe200078e00a6 */
[----:B------:R-:W-:Y:S01]  /*7840*/  ULDC UR4, c[0x0][0x2ec] ;  /* 0x0000bb0000047ab9 */ /* 0x000fe20000000800 */
[----:B------:R-:W-:Y:S01]  /*7850*/  ULDC.64 UR10, c[0x0][0x220] ;  /* 0x00008800000a7ab9 */ /* 0x000fe20000000a00 */
[----:B------:R-:W-:Y:S01]  /*7860*/  ULDC.64 UR6, c[0x0][0x218] ;  /* 0x0000860000067ab9 */ /* 0x000fe20000000a00 */
[----:B------:R-:W-:Y:S01]  /*7870*/  ULDC.64 UR8, c[0x0][0x248] ;  /* 0x0000920000087ab9 */ /* 0x000fe20000000a00 */
[----:B--2---:R-:W-:Y:S01]  /*7880*/  IMAD.MOV.U32 R249, RZ, RZ, R7 ;  /* 0x000000fffff97224 */ /* 0x004fe200078e0007 */
[----:B---3--:R-:W-:Y:S01]  /*7890*/  MOV R248, R4 ;  /* 0x0000000400f87202 */ /* 0x008fe20000000f00 */
[----:B------:R-:W-:Y:S06]  /*78a0*/  BRA `(.L_x_6) ;  /* 0x00000000005c7947 */ /* 0x000fec0003800000 */
.L_x_8:
[----:B------:R-:W-:Y:S04]  /*78b0*/  VIADD R165, R242, 0xffffffff ;  /* 0xfffffffff2a57836 */ /* 0x000fe80000000000 */
[C---:B------:R-:W-:Y:S01]  /*78c0*/  IMAD.WIDE.U32 R166, R165.reuse, UR8, RZ ;  /* 0x00000008a5a67c25 */ /* 0x040fe2000f8e00ff */
[----:B------:R-:W-:Y:S05]  /*78d0*/  SHF.R.S32.HI R164, RZ, 0x1f, R165 ;  /* 0x0000001fffa47819 */ /* 0x000fea00000114a5 */
[----:B------:R-:W-:Y:S04]  /*78e0*/  IMAD R164, R164, UR8, RZ ;  /* 0x00000008a4a47c24 */ /* 0x000fe8000f8e02ff */
[----:B------:R-:W-:Y:S01]  /*78f0*/  IMAD R164, R165, UR9, R164 ;  /* 0x00000009a5a47c24 */ /* 0x000fe2000f8e02a4 */
[C---:B------:R-:W-:Y:S03]  /*7900*/  LEA R165, P1, R166.reuse, R232, 0x6 ;  /* 0x000000e8a6a57211 */ /* 0x040fe600078230ff */
[----:B------:R-:W-:Y:S01]  /*7910*/  IMAD.IADD R167, R167, 0x1, R164 ;  /* 0x00000001a7a77824 */ /* 0x000fe200078e02a4 */
[----:B------:R-:W-:Y:S04]  /*7920*/  LEA R172, P2, R165, UR6, 0x1 ;  /* 0x00000006a5ac7c11 */ /* 0x000fe8000f8408ff */
[----:B------:R-:W-:Y:S02]  /*7930*/  LEA.HI.X R164, R166, R235, R167, 0x6, P1 ;  /* 0x000000eba6a47211 */ /* 0x000fe400008f34a7 */
[----:B------:R-:W-:Y:S02]  /*7940*/  IADD3 R174, P1, R227, R172, RZ ;  /* 0x000000ace3ae7210 */ /* 0x000fe40007f3e0ff */
[----:B------:R-:W-:Y:S05]  /*7950*/  LEA.HI.X R173, R165, UR7, R164, 0x1, P2 ;  /* 0x00000007a5ad7c11 */ /* 0x000fea00090f0ca4 */
[----:B------:R-:W-:Y:S01]  /*7960*/  @!PT LDS RZ, [RZ] ;  /* 0x00000000fffff984 */ /* 0x000fe20000000800 */
[----:B------:R-:W-:Y:S01]  /*7970*/  @!PT LDS RZ, [RZ] ;  /* 0x00000000fffff984 */ /* 0x000fe20000000800 */
[----:B------:R-:W-:Y:S01]  /*7980*/  @!PT LDS RZ, [RZ] ;  /* 0x00000000fffff984 */ /* 0x000fe20000000800 */
[----:B------:R1:W-:Y:S01]  /*7990*/  LDGSTS.E.BYPASS.LTC128B.128 [R230+0x6000], desc[UR12][R172.64] ;  /* 0x06000000ace67fae */ /* 0x0003e2000b901d4c */
[----:B------:R-:W-:Y:S03]  /*79a0*/  IMAD.X R175, R226, 0x1, R173, P1 ;  /* 0x00000001e2af7824 */ /* 0x000fe600008e06ad */
[----:B------:R1:W-:Y:S04]  /*79b0*/  LDGSTS.E.BYPASS.LTC128B.128 [R230+0x7000], desc[UR12][R172.64+0x40] ;  /* 0x07000040ace67fae */ /* 0x0003e8000b901d4c */
[----:B------:R1:W-:Y:S04]  /*79c0*/  LDGSTS.E.BYPASS.LTC128B.128 [R230+0x8000], desc[UR12][R172.64+0x80] ;  /* 0x08000080ace67fae */ /* 0x0003e8000b901d4c */
[----:B------:R1:W-:Y:S04]  /*79d0*/  LDGSTS.E.BYPASS.LTC128B.128 [R230+0x6800], desc[UR12][R174.64] ;  /* 0x06800000aee67fae */ /* 0x0003e8000b901d4c */
[----:B------:R1:W-:Y:S04]  /*79e0*/  LDGSTS.E.BYPASS.LTC128B.128 [R230+0x7800], desc[UR12][R174.64+0x40] ;  /* 0x07800040aee67fae */ /* 0x0003e8000b901d4c */
[----:B------:R1:W-:Y:S04]  /*79f0*/  LDGSTS.E.BYPASS.LTC128B.128 [R230+0x8800], desc[UR12][R174.64+0x80] ;  /* 0x08800080aee67fae */ /* 0x0003e8000b901d4c */
[----:B------:R-:W0:Y:S01]  /*7a00*/  LDGDEPBAR ;  /* 0x00000000000079af */ /* 0x000e220000000000 */
[----:B------:R-:W-:Y:S05]  /*7a10*/  BRA `(.L_x_7) ;  /* 0x0000000c00547947 */ /* 0x000fea0003800000 */
.L_x_6:
[----:B------:R-:W-:Y:S04]  /*7a20*/  DEPBAR.LE SB0, 0x0 ;  /* 0x000080000000791a */ /* 0x000fe80000000000 */
[----:B------:R-:W-:Y:S01]  /*7a30*/  BAR.SYNC.DEFER_BLOCKING 0x0 ;  /* 0x0000000000007b1d */ /* 0x000fe20000010000 */
[----:B------:R-:W-:Y:S01]  /*7a40*/  SHF.R.S32.HI R170, RZ, 0x1f, R242 ;  /* 0x0000001fffaa7819 */ /* 0x000fe200000114f2 */
[----:B------:R-:W-:Y:S02]  /*7a50*/  IMAD R168, R228, R242, RZ ;  /* 0x000000f2e4a87224 */ /* 0x000fe400078e02ff */
[-C--:B------:R-:W-:Y:S04]  /*7a60*/  IMAD.WIDE.U32 R250, R242, R229.reuse, R248 ;  /* 0x000000e5f2fa7225 */ /* 0x080fe800078e00f8 */
[----:B------:R-:W-:Y:S01]  /*7a70*/  IMAD R168, R170, R229, R168 ;  /* 0x000000e5aaa87224 */ /* 0x000fe200078e02a8 */
[C---:B------:R-:W-:Y:S03]  /*7a80*/  LEA R170, P1, R250.reuse, UR10, 0x1 ;  /* 0x0000000afaaa7c11 */ /* 0x040fe6000f8208ff */
[----:B------:R-:W-:Y:S01]  /*7a90*/  IMAD.IADD R168, R251, 0x1, R168 ;  /* 0x00000001fba87824 */ /* 0x000fe200078e02a8 */
[----:B------:R-:W-:Y:S04]  /*7aa0*/  IADD3 R34, P0, R241, R170, RZ ;  /* 0x000000aaf1227210 */ /* 0x000fe80007f1e0ff */
[----:B------:R-:W-:Y:S05]  /*7ab0*/  LEA.HI.X R171, R250, UR11, R168, 0x1, P1 ;  /* 0x0000000bfaab7c11 */ /* 0x000fea00088f0ca8 */
[----:B------:R-:W-:Y:S01]  /*7ac0*/  IMAD.X R35, R240, 0x1, R171, P0 ;  /* 0x00000001f0237824 */ /* 0x000fe200000e06ab */
[----:B------:R-:W-:Y:S01]  /*7ad0*/  ISETP.GT.AND P0, PT, R242, RZ, PT ;  /* 0x000000fff200720c */ /* 0x000fe20003f04270 */
[----:B------:R-:W-:Y:S01]  /*7ae0*/  @!PT LDS RZ, [RZ] ;  /* 0x00000000fffff984 */ /* 0x000fe20000000800 */
[----:B------:R-:W-:Y:S01]  /*7af0*/  @!PT LDS RZ, [RZ] ;  /* 0x00000000fffff984 */ /* 0x000fe20000000800 */
[----:B------:R-:W-:Y:S01]  /*7b00*/  @!PT LDS RZ, [RZ] ;  /* 0x00000000fffff984 */ /* 0x000fe20000000800 */
[----:B------:R-:W-:Y:S06]  /*7b10*/  LDGSTS.E.BYPASS.LTC128B.128 [R230+0x9000], desc[UR12][R170.64] ;  /* 0x09000000aae67fae */ /* 0x000fec000b901d4c */
[----:B------:R-:W-:Y:S06]  /*7b20*/  LDGSTS.E.BYPASS.LTC128B.128 [R230+0xa000], desc[UR12][R170.64+0x40] ;  /* 0x0a000040aae67fae */ /* 0x000fec000b901d4c */
[----:B------:R-:W-:Y:S06]  /*7b30*/  LDGSTS.E.BYPASS.LTC128B.128 [R230+0xb000], desc[UR12][R170.64+0x80] ;  /* 0x0b000080aae67fae */ /* 0x000fec000b901d4c */
[----:B------:R-:W-:Y:S06]  /*7b40*/  LDGSTS.E.BYPASS.LTC128B.128 [R230+0x9800], desc[UR12][R34.64] ;  /* 0x0980000022e67fae */ /* 0x000fec000b901d4c */
[----:B------:R-:W-:Y:S06]  /*7b50*/  LDGSTS.E.BYPASS.LTC128B.128 [R230+0xa800], desc[UR12][R34.64+0x40] ;  /* 0x0a80004022e67fae */ /* 0x000fec000b901d4c */
[----:B------:R1:W-:Y:S06]  /*7b60*/  LDGSTS.E.BYPASS.LTC128B.128 [R230+0xb800], desc[UR12][R34.64+0x80] ;  /* 0x0b80008022e67fae */ /* 0x0003ec000b901d4c */
[----:B------:R-:W-:Y:S06]  /*7b70*/  LDSM.16.M88.4 R164, [R225] ;  /* 0x00000000e1a4783b */ /* 0x000fec0000000200 */
[----:B------:R-:W2:Y:S06]  /*7b80*/  LDSM.16.M88.4 R172, [R224] ;  /* 0x00000000e0ac783b */ /* 0x000eac0000000200 */
[----:B------:R-:W3:Y:S06]  /*7b90*/  LDSM.16.M88.4 R176, [R225+0x1000] ;  /* 0x00100000e1b0783b */ /* 0x000eec0000000200 */
[----:B------:R-:W4:Y:S06]  /*7ba0*/  LDSM.16.M88.4 R180, [R224+0x400] ;  /* 0x00040000e0b4783b */ /* 0x000f2c0000000200 */
[----:B------:R-:W0:Y:S06]  /*7bb0*/  LDGDEPBAR ;  /* 0x00000000000079af */ /* 0x000e2c0000000000 */
[----:B------:R-:W5:Y:S06]  /*7bc0*/  LDSM.16.M88.4 R184, [R224+0x800] ;  /* 0x00080000e0b8783b */ /* 0x000f6c0000000200 */
[----:B------:R-:W5:Y:S06]  /*7bd0*/  LDSM.16.M88.4 R188, [R224+0xc00] ;  /* 0x000c0000e0bc783b */ /* 0x000f6c0000000200 */
[----:B------:R-:W-:Y:S01]  /*7be0*/  LDSM.16.M88.4 R192, [R223] ;  /* 0x00000000dfc0783b */ /* 0x000fe20000000200 */
[-C--:B--2---:R-:W-:Y:S05]  /*7bf0*/  HMMA.16816.F32.BF16 R4, R164, R172.reuse, RZ ;  /* 0x000000aca404723c */ /* 0x084fea00000418ff */
[----:B------:R-:W2:Y:S01]  /*7c00*/  LDSM.16.M88.4 R196, [R222] ;  /* 0x00000000dec4783b */ /* 0x000ea20000000200 */
[C---:B---3--:R-:W-:Y:S05]  /*7c10*/  HMMA.16816.F32.BF16 R8, R176.reuse, R172, RZ ;  /* 0x000000acb008723c */ /* 0x048fea00000418ff */
[----:B------:R-:W3:Y:S01]  /*7c20*/  LDSM.16.M88.4 R200, [R223+0x1000] ;  /* 0x00100000dfc8783b */ /* 0x000ee20000000200 */
[-C--:B------:R-:W-:Y:S05]  /*7c30*/  HMMA.16816.F32.BF16 R12, R176, R174.reuse, RZ ;  /* 0x000000aeb00c723c */ /* 0x080fea00000418ff */
[----:B------:R-:W3:Y:S01]  /*7c40*/  LDSM.16.M88.4 R204, [R222+0x400] ;  /* 0x00040000decc783b */ /* 0x000ee20000000200 */
[C---:B------:R-:W-:Y:S05]  /*7c50*/  HMMA.16816.F32.BF16 R16, R164.reuse, R174, RZ ;  /* 0x000000aea410723c */ /* 0x040fea00000418ff */
[----:B------:R-:W3:Y:S01]  /*7c60*/  LDSM.16.M88.4 R208, [R222+0x800] ;  /* 0x00080000ded0783b */ /* 0x000ee20000000200 */
[-C--:B----4-:R-:W-:Y:S05]  /*7c70*/  HMMA.16816.F32.BF16 R20, R164, R180.reuse, RZ ;  /* 0x000000b4a414723c */ /* 0x090fea00000418ff */
[----:B------:R-:W4:Y:S01]  /*7c80*/  LDSM.16.M88.4 R172, [R222+0xc00] ;  /* 0x000c0000deac783b */ /* 0x000f220000000200 */
[C---:B------:R-:W-:Y:S05]  /*7c90*/  HMMA.16816.F32.BF16 R24, R176.reuse, R180, RZ ;  /* 0x000000b4b018723c */ /* 0x040fea00000418ff */
[----:B------:R-:W-:Y:S01]  /*7ca0*/  LDSM.16.M88.4 R212, [R224+0x1000] ;  /* 0x00100000e0d4783b */ /* 0x000fe20000000200 */
[-C--:B------:R-:W-:Y:S05]  /*7cb0*/  HMMA.16816.F32.BF16 R28, R176, R182.reuse, RZ ;  /* 0x000000b6b01c723c */ /* 0x080fea00000418ff */
[----:B------:R-:W-:Y:S01]  /*7cc0*/  LDSM.16.M88.4 R216, [R225+0x3000] ;  /* 0x00300000e1d8783b */ /* 0x000fe20000000200 */
[C---:B-1----:R-:W-:Y:S05]  /*7cd0*/  HMMA.16816.F32.BF16 R32, R164.reuse, R182, RZ ;  /* 0x000000b6a420723c */ /* 0x042fea00000418ff */
[----:B------:R-:W1:Y:S01]  /*7ce0*/  LDSM.16.M88.4 R180, [R225+0x2000] ;  /* 0x00200000e1b4783b */ /* 0x000e620000000200 */
[-C--:B-----5:R-:W-:Y:S06]  /*7cf0*/  HMMA.16816.F32.BF16 R36, R164, R184.reuse, RZ ;  /* 0x000000b8a424723c */ /* 0x0a0fec00000418ff */
[C---:B------:R-:W-:Y:S06]  /*7d00*/  HMMA.16816.F32.BF16 R40, R176.reuse, R184, RZ ;  /* 0x000000b8b028723c */ /* 0x040fec00000418ff */
[-C--:B------:R-:W-:Y:S06]  /*7d10*/  HMMA.16816.F32.BF16 R44, R176, R186.reuse, RZ ;  /* 0x000000bab02c723c */ /* 0x080fec00000418ff */
[C---:B------:R-:W-:Y:S01]  /*7d20*/  HMMA.16816.F32.BF16 R48, R164.reuse, R186, RZ ;  /* 0x000000baa430723c */ /* 0x040fe200000418ff */
[----:B------:R-:W-:Y:S05]  /*7d30*/  LDSM.16.M88.4 R184, [R224+0x1c00] ;  /* 0x001c0000e0b8783b */ /* 0x000fea0000000200 */
[-C--:B------:R-:W-:Y:S06]  /*7d40*/  HMMA.16816.F32.BF16 R52, R164, R188.reuse, RZ ;  /* 0x000000bca434723c */ /* 0x080fec00000418ff */
[C---:B------:R-:W-:Y:S06]  /*7d50*/  HMMA.16816.F32.BF16 R56, R176.reuse, R188, RZ ;  /* 0x000000bcb038723c */ /* 0x040fec00000418ff */
[-C--:B------:R-:W-:Y:S01]  /*7d60*/  HMMA.16816.F32.BF16 R60, R176, R190.reuse, RZ ;  /* 0x000000beb03c723c */ /* 0x080fe200000418ff */
[----:B------:R-:W-:Y:S05]  /*7d70*/  LDSM.16.M88.4 R176, [R224+0x1800] ;  /* 0x00180000e0b0783b */ /* 0x000fea0000000200 */
[----:B------:R-:W-:Y:S01]  /*7d80*/  HMMA.16816.F32.BF16 R64, R164, R190, RZ ;  /* 0x000000bea440723c */ /* 0x000fe200000418ff */
[----:B------:R-:W5:Y:S05]  /*7d90*/  LDSM.16.M88.4 R164, [R224+0x1400] ;  /* 0x00140000e0a4783b */ /* 0x000f6a0000000200 */
[-C--:B--2---:R-:W-:Y:S01]  /*7da0*/  HMMA.16816.F32.BF16 R4, R192, R196.reuse, R4 ;  /* 0x000000c4c004723c */ /* 0x084fe20000041804 */
[----:B------:R-:W-:Y:S05]  /*7db0*/  LDSM.16.M88.4 R188, [R222+0x1000] ;  /* 0x00100000debc783b */ /* 0x000fea0000000200 */
[C---:B---3--:R-:W-:Y:S06]  /*7dc0*/  HMMA.16816.F32.BF16 R8, R200.reuse, R196, R8 ;  /* 0x000000c4c808723c */ /* 0x048fec0000041808 */
[-C--:B------:R-:W-:Y:S06]  /*7dd0*/  HMMA.16816.F32.BF16 R12, R200, R198.reuse, R12 ;  /* 0x000000c6c80c723c */ /* 0x080fec000004180c */
[C---:B------:R-:W-:Y:S01]  /*7de0*/  HMMA.16816.F32.BF16 R16, R192.reuse, R198, R16 ;  /* 0x000000c6c010723c */ /* 0x040fe20000041810 */
[----:B------:R-:W-:Y:S05]  /*7df0*/  LDSM.16.M88.4 R196, [R222+0x1400] ;  /* 0x00140000dec4783b */ /* 0x000fea0000000200 */
[-C--:B------:R-:W-:Y:S06]  /*7e00*/  HMMA.16816.F32.BF16 R20, R192, R204.reuse, R20 ;  /* 0x000000ccc014723c */ /* 0x080fec0000041814 */
[C---:B------:R-:W-:Y:S06]  /*7e10*/  HMMA.16816.F32.BF16 R24, R200.reuse, R204, R24 ;  /* 0x000000ccc818723c */ /* 0x040fec0000041818 */
        /* <DEDUP_REMOVED lines=8> */
[-C--:B----4-:R-:W-:Y:S06]  /*7ea0*/  HMMA.16816.F32.BF16 R52, R192, R172.reuse, R52 ;  /* 0x000000acc034723c */ /* 0x090fec0000041834 */
[C---:B------:R-:W-:Y:S06]  /*7eb0*/  HMMA.16816.F32.BF16 R56, R200.reuse, R172, R56 ;  /* 0x000000acc838723c */ /* 0x040fec0000041838 */
[-C--:B------:R-:W-:Y:S01]  /*7ec0*/  HMMA.16816.F32.BF16 R60, R200, R174.reuse, R60 ;  /* 0x000000aec83c723c */ /* 0x080fe2000004183c */
[----:B------:R-:W-:Y:S05]  /*7ed0*/  LDSM.16.M88.4 R200, [R222+0x1800] ;  /* 0x00180000dec8783b */ /* 0x000fea0000000200 */
[----:B------:R-:W-:Y:S01]  /*7ee0*/  HMMA.16816.F32.BF16 R64, R192, R174, R64 ;  /* 0x000000aec040723c */ /* 0x000fe20000041840 */
[----:B------:R-:W2:Y:S05]  /*7ef0*/  LDSM.16.M88.4 R172, [R223+0x2000] ;  /* 0x00200000dfac783b */ /* 0x000eaa0000000200 */
[-C--:B-1----:R-:W-:Y:S01]  /*7f00*/  HMMA.16816.F32.BF16 R4, R180, R212.reuse, R4 ;  /* 0x000000d4b404723c */ /* 0x082fe20000041804 */
[----:B------:R-:W1:Y:S05]  /*7f10*/  LDSM.16.M88.4 R192, [R223+0x3000] ;  /* 0x00300000dfc0783b */ /* 0x000e6a0000000200 */
[C---:B------:R-:W-:Y:S06]  /*7f20*/  HMMA.16816.F32.BF16 R8, R216.reuse, R212, R8 ;  /* 0x000000d4d808723c */ /* 0x040fec0000041808 */
[-C--:B------:R-:W-:Y:S06]  /*7f30*/  HMMA.16816.F32.BF16 R12, R216, R214.reuse, R12 ;  /* 0x000000d6d80c723c */ /* 0x080fec000004180c */
[C---:B------:R-:W-:Y:S06]  /*7f40*/  HMMA.16816.F32.BF16 R16, R180.reuse, R214, R16 ;  /* 0x000000d6b410723c */ /* 0x040fec0000041810 */
[-C--:B-----5:R-:W-:Y:S06]  /*7f50*/  HMMA.16816.F32.BF16 R20, R180, R164.reuse, R20 ;  /* 0x000000a4b414723c */ /* 0x0a0fec0000041814 */
        /* <DEDUP_REMOVED lines=8> */
[----:B------:R-:W3:Y:S05]  /*7fe0*/  LDSM.16.M88.4 R176, [R224+0x2000] ;  /* 0x00200000e0b0783b */ /* 0x000eea0000000200 */
[-C--:B------:R-:W-:Y:S06]  /*7ff0*/  HMMA.16816.F32.BF16 R52, R180, R184.reuse, R52 ;  /* 0x000000b8b434723c */ /* 0x080fec0000041834 */
[C---:B------:R-:W-:Y:S06]  /*8000*/  HMMA.16816.F32.BF16 R56, R216.reuse, R184, R56 ;  /* 0x000000b8d838723c */ /* 0x040fec0000041838 */
[-C--:B------:R-:W-:Y:S06]  /*8010*/  HMMA.16816.F32.BF16 R60, R216, R186.reuse, R60 ;  /* 0x000000bad83c723c */ /* 0x080fec000004183c */
[----:B------:R-:W-:Y:S01]  /*8020*/  HMMA.16816.F32.BF16 R64, R180, R186, R64 ;  /* 0x000000bab440723c */ /* 0x000fe20000041840 */
[----:B------:R-:W4:Y:S05]  /*8030*/  LDSM.16.M88.4 R180, [R225+0x5000] ;  /* 0x00500000e1b4783b */ /* 0x000f2a0000000200 */
[-C--:B--2---:R-:W-:Y:S01]  /*8040*/  HMMA.16816.F32.BF16 R4, R172, R188.reuse, R4 ;  /* 0x000000bcac04723c */ /* 0x084fe20000041804 */
[----:B------:R-:W2:Y:S05]  /*8050*/  LDSM.16.M88.4 R184, [R224+0x2400] ;  /* 0x00240000e0b8783b */ /* 0x000eaa0000000200 */
[C---:B-1----:R-:W-:Y:S06]  /*8060*/  HMMA.16816.F32.BF16 R8, R192.reuse, R188, R8 ;  /* 0x000000bcc008723c */ /* 0x042fec0000041808 */
[-C--:B------:R-:W-:Y:S06]  /*8070*/  HMMA.16816.F32.BF16 R12, R192, R190.reuse, R12 ;  /* 0x000000bec00c723c */ /* 0x080fec000004180c */
[C---:B------:R-:W-:Y:S01]  /*8080*/  HMMA.16816.F32.BF16 R16, R172.reuse, R190, R16 ;  /* 0x000000beac10723c */ /* 0x040fe20000041810 */
[----:B------:R-:W1:Y:S05]  /*8090*/  LDSM.16.M88.4 R188, [R224+0x2800] ;  /* 0x00280000e0bc783b */ /* 0x000e6a0000000200 */
        /* <DEDUP_REMOVED lines=12> */
[-C--:B------:R-:W-:Y:S01]  /*8160*/  HMMA.16816.F32.BF16 R60, R192, R206.reuse, R60 ;  /* 0x000000cec03c723c */ /* 0x080fe2000004183c */
[----:B------:R-:W5:Y:S05]  /*8170*/  LDSM.16.M88.4 R192, [R224+0x2c00] ;  /* 0x002c0000e0c0783b */ /* 0x000f6a0000000200 */
[----:B------:R-:W-:Y:S01]  /*8180*/  HMMA.16816.F32.BF16 R64, R172, R206, R64 ;  /* 0x000000ceac40723c */ /* 0x000fe20000041840 */
[----:B------:R-:W5:Y:S05]  /*8190*/  LDSM.16.M88.4 R172, [R223+0x4000] ;  /* 0x00400000dfac783b */ /* 0x000f6a0000000200 */
[-C--:B---3--:R-:W-:Y:S01]  /*81a0*/  HMMA.16816.F32.BF16 R4, R164, R176.reuse, R4 ;  /* 0x000000b0a404723c */ /* 0x088fe20000041804 */
[----:B------:R-:W3:Y:S05]  /*81b0*/  LDSM.16.M88.4 R204, [R222+0x2400] ;  /* 0x00240000decc783b */ /* 0x000eea0000000200 */
[C---:B----4-:R-:W-:Y:S06]  /*81c0*/  HMMA.16816.F32.BF16 R8, R180.reuse, R176, R8 ;  /* 0x000000b0b408723c */ /* 0x050fec0000041808 */
[-C--:B------:R-:W-:Y:S06]  /*81d0*/  HMMA.16816.F32.BF16 R12, R180, R178.reuse, R12 ;  /* 0x000000b2b40c723c */ /* 0x080fec000004180c */
[C---:B------:R-:W-:Y:S01]  /*81e0*/  HMMA.16816.F32.BF16 R16, R164.reuse, R178, R16 ;  /* 0x000000b2a410723c */ /* 0x040fe20000041810 */
[----:B------:R-:W4:Y:S01]  /*81f0*/  LDSM.16.M88.4 R176, [R222+0x2800] ;  /* 0x00280000deb0783b */ /* 0x000f220000000200 */
[----:B------:R-:W-:Y:S04]  /*8200*/  DEPBAR.LE SB0, 0x0 ;  /* 0x000080000000791a */ /* 0x000fe80000000000 */
[-C--:B--2---:R-:W-:Y:S01]  /*8210*/  HMMA.16816.F32.BF16 R20, R164, R184.reuse, R20 ;  /* 0x000000b8a414723c */ /* 0x084fe20000041814 */
[----:B------:R-:W-:Y:S05]  /*8220*/  BAR.SYNC.DEFER_BLOCKING 0x0 ;  /* 0x0000000000007b1d */ /* 0x000fea0000010000 */
[C---:B------:R-:W-:Y:S06]  /*8230*/  HMMA.16816.F32.BF16 R24, R180.reuse, R184, R24 ;  /* 0x000000b8b418723c */ /* 0x040fec0000041818 */
[-C--:B------:R-:W-:Y:S06]  /*8240*/  HMMA.16816.F32.BF16 R28, R180, R186.reuse, R28 ;  /* 0x000000bab41c723c */ /* 0x080fec000004181c */
[C---:B------:R-:W-:Y:S06]  /*8250*/  HMMA.16816.F32.BF16 R32, R164.reuse, R186, R32 ;  /* 0x000000baa420723c */ /* 0x040fec0000041820 */
[-C--:B-1----:R-:W-:Y:S06]  /*8260*/  HMMA.16816.F32.BF16 R36, R164, R188.reuse, R36 ;  /* 0x000000bca424723c */ /* 0x082fec0000041824 */
[C---:B------:R-:W-:Y:S06]  /*8270*/  HMMA.16816.F32.BF16 R40, R180.reuse, R188, R40 ;  /* 0x000000bcb428723c */ /* 0x040fec0000041828 */
[-C--:B------:R-:W-:Y:S06]  /*8280*/  HMMA.16816.F32.BF16 R44, R180, R190.reuse, R44 ;  /* 0x000000beb42c723c */ /* 0x080fec000004182c */
[C---:B------:R-:W-:Y:S06]  /*8290*/  HMMA.16816.F32.BF16 R48, R164.reuse, R190, R48 ;  /* 0x000000bea430723c */ /* 0x040fec0000041830 */
[-C--:B-----5:R-:W-:Y:S06]  /*82a0*/  HMMA.16816.F32.BF16 R52, R164, R192.reuse, R52 ;  /* 0x000000c0a434723c */ /* 0x0a0fec0000041834 */
[C---:B------:R-:W-:Y:S06]  /*82b0*/  HMMA.16816.F32.BF16 R56, R180.reuse, R192, R56 ;  /* 0x000000c0b438723c */ /* 0x040fec0000041838 */
[-C--:B------:R-:W-:Y:S06]  /*82c0*/  HMMA.16816.F32.BF16 R60, R180, R194.reuse, R60 ;  /* 0x000000c2b43c723c */ /* 0x080fec000004183c */
[----:B------:R-:W-:Y:S06]  /*82d0*/  HMMA.16816.F32.BF16 R64, R164, R194, R64 ;  /* 0x000000c2a440723c */ /* 0x000fec0000041840 */
[-C--:B------:R-:W-:Y:S06]  /*82e0*/  HMMA.16816.F32.BF16 R4, R172, R196.reuse, R4 ;  /* 0x000000c4ac04723c */ /* 0x080fec0000041804 */
[C---:B------:R-:W-:Y:S06]  /*82f0*/  HMMA.16816.F32.BF16 R8, R200.reuse, R196, R8 ;  /* 0x000000c4c808723c */ /* 0x040fec0000041808 */
[-C--:B------:R-:W-:Y:S06]  /*8300*/  HMMA.16816.F32.BF16 R12, R200, R198.reuse, R12 ;  /* 0x000000c6c80c723c */ /* 0x080fec000004180c */
[C---:B------:R-:W-:Y:S06]  /*8310*/  HMMA.16816.F32.BF16 R16, R172.reuse, R198, R16 ;  /* 0x000000c6ac10723c */ /* 0x040fec0000041810 */
[----:B------:R-:W-:Y:S01]  /*8320*/  FMNMX.FTZ R170, R4, R169, !PT ;  /* 0x000000a904aa7209 */ /* 0x000fe20007810000 */
[-C--:B---3--:R-:W-:Y:S04]  /*8330*/  HMMA.16816.F32.BF16 R20, R172, R204.reuse, R20 ;  /* 0x000000ccac14723c */ /* 0x088fe80000041814 */
[----:B------:R-:W-:Y:S02]  /*8340*/  FMNMX.FTZ R168, R6, R2, !PT ;  /* 0x0000000206a87209 */ /* 0x000fe40007810000 */
[----:B------:R-:W-:Y:S01]  /*8350*/  FMNMX.FTZ R171, R5, R170, !PT ;  /* 0x000000aa05ab7209 */ /* 0x000fe20007810000 */
[C---:B------:R-:W-:Y:S04]  /*8360*/  HMMA.16816.F32.BF16 R24, R200.reuse, R204, R24 ;  /* 0x000000ccc818723c */ /* 0x040fe80000041818 */
[----:B------:R-:W-:Y:S02]  /*8370*/  FMNMX.FTZ R251, R7, R168, !PT ;  /* 0x000000a807fb7209 */ /* 0x000fe40007810000 */
[----:B------:R-:W-:Y:S01]  /*8380*/  FMNMX.FTZ R246, R8, R3, !PT ;  /* 0x0000000308f67209 */ /* 0x000fe20007810000 */
[-C--:B------:R-:W-:Y:S04]  /*8390*/  HMMA.16816.F32.BF16 R28, R200, R206.reuse, R28 ;  /* 0x000000cec81c723c */ /* 0x080fe8000004181c */
[----:B------:R-:W-:Y:S02]  /*83a0*/  FMNMX.FTZ R168, R16, R171, !PT ;  /* 0x000000ab10a87209 */ /* 0x000fe40007810000 */
[----:B------:R-:W-:Y:S01]  /*83b0*/  FMNMX.FTZ R170, R18, R251, !PT ;  /* 0x000000fb12aa7209 */ /* 0x000fe20007810000 */
[C---:B------:R-:W-:Y:S04]  /*83c0*/  HMMA.16816.F32.BF16 R32, R172.reuse, R206, R32 ;  /* 0x000000ceac20723c */ /* 0x040fe80000041820 */
[----:B------:R-:W-:Y:S02]  /*83d0*/  FMNMX.FTZ R171, R17, R168, !PT ;  /* 0x000000a811ab7209 */ /* 0x000fe40007810000 */
[----:B------:R-:W-:Y:S01]  /*83e0*/  FMNMX.FTZ R168, R10, R0, !PT ;  /* 0x000000000aa87209 */ /* 0x000fe20007810000 */
[-C--:B----4-:R-:W-:Y:S04]  /*83f0*/  HMMA.16816.F32.BF16 R36, R172, R176.reuse, R36 ;  /* 0x000000b0ac24723c */ /* 0x090fe80000041824 */
        /* <DEDUP_REMOVED lines=20> */
[----:B------:R-:W-:Y:S04]  /*8540*/  HMMA.16816.F32.BF16 R64, R172, R210, R64 ;  /* 0x000000d2ac40723c */ /* 0x000fe80000041840 */
[----:B------:R-:W-:Y:S02]  /*8550*/  FMNMX.FTZ R171, R33, R168, !PT ;  /* 0x000000a821ab7209 */ /* 0x000fe40007810000 */
[----:B------:R-:W-:Y:S02]  /*8560*/  FMNMX.FTZ R168, R26, R251, !PT ;  /* 0x000000fb1aa87209 */ /* 0x000fe40007810000 */
[----:B------:R-:W-:Y:S03]  /*8570*/  FMNMX.FTZ R251, R35, R170, !PT ;  /* 0x000000aa23fb7209 */ /* 0x000fe60007810000 */
[----:B------:R-:W-:Y:S02]  /*8580*/  FMNMX.FTZ R246, R25, R246, !PT ;  /* 0x000000f619f67209 */ /* 0x000fe40007810000 */
        /* <DEDUP_REMOVED lines=28> */
[----:B------:R-:W-:Y:S01]  /*8750*/  FMNMX.FTZ R168, R65, R168, !PT ;  /* 0x000000a841a87209 */ /* 0x000fe20007810000 */
[----:B------:R-:W-:Y:S06]  /*8760*/  @P0 BRA `(.L_x_8) ;  /* 0xfffffff000500947 */ /* 0x000fec000383ffff */
.L_x_7:
[----:B------:R-:W-:Y:S01]  /*8770*/  FMNMX.FTZ R165, R57, R246, !PT ;  /* 0x000000f639a57209 */ /* 0x000fe20007810000 */
[----:B-1----:R-:W1:Y:S01]  /*8780*/  SHFL.BFLY PT, R175, R168, 0x2, 0x1f ;  /* 0x0c401f00a8af7f89 */ /* 0x002e6200000e0000 */
[----:B------:R-:W-:Y:S02]  /*8790*/  FMNMX.FTZ R172, R58, R251, !PT ;  /* 0x000000fb3aac7209 */ /* 0x000fe40007810000 */
[----:B------:R-:W-:Y:S05]  /*87a0*/  FMNMX.FTZ R164, R60, R165, !PT ;  /* 0x000000a53ca47209 */ /* 0x000fea0007810000 */
[----:B------:R-:W-:Y:S01]  /*87b0*/  LDSM.16.MT88.4 R176, [R220+0x9000] ;  /* 0x00900000dcb0783b */ /* 0x000fe20000004200 */
[----:B------:R-:W-:Y:S02]  /*87c0*/  FMNMX.FTZ R165, R59, R172, !PT ;  /* 0x000000ac3ba57209 */ /* 0x000fe40007810000 */
[----:B------:R-:W-:Y:S02]  /*87d0*/  FMNMX.FTZ R171, R67, R170, !PT ;  /* 0x000000aa43ab7209 */ /* 0x000fe40007810000 */
[----:B------:R-:W-:Y:S02]  /*87e0*/  FMNMX.FTZ R166, R61, R164, !PT ;  /* 0x000000a43da67209 */ /* 0x000fe40007810000 */
[----:B------:R-:W-:Y:S01]  /*87f0*/  FMNMX.FTZ R164, R62, R165, !PT ;  /* 0x000000a53ea47209 */ /* 0x000fe20007810000 */
[----:B------:R-:W2:Y:S01]  /*8800*/  SHFL.BFLY PT, R170, R171, 0x2, 0x1f ;  /* 0x0c401f00abaa7f89 */ /* 0x000ea200000e0000 */
[----:B------:R-:W-:Y:S02]  /*8810*/  IADD3 R242, R242, -0x1, RZ ;  /* 0xfffffffff2f27810 */ /* 0x000fe40007ffe0ff */
[----:B------:R-:W-:Y:S05]  /*8820*/  FMNMX.FTZ R167, R63, R164, !PT ;  /* 0x000000a43fa77209 */ /* 0x000fea0007810000 */
[----:B------:R-:W3:Y:S08]  /*8830*/  SHFL.BFLY PT, R165, R166, 0x2, 0x1f ;  /* 0x0c401f00a6a57f89 */ /* 0x000ef000000e0000 */
[----:B------:R-:W4:Y:S01]  /*8840*/  SHFL.BFLY PT, R164, R167, 0x2, 0x1f ;  /* 0x0c401f00a7a47f89 */ /* 0x000f2200000e0000 */
[----:B-1----:R-:W-:Y:S07]  /*8850*/  FMNMX.FTZ R175, R168, R175, !PT ;  /* 0x000000afa8af7209 */ /* 0x002fee0007810000 */
[----:B------:R-:W1:Y:S01]  /*8860*/  SHFL.BFLY PT, R168, R175, 0x1, 0x1f ;  /* 0x0c201f00afa87f89 */ /* 0x000e6200000e0000 */
[----:B--2---:R-:W-:Y:S02]  /*8870*/  FMNMX.FTZ R174, R171, R170, !PT ;  /* 0x000000aaabae7209 */ /* 0x004fe40007810000 */
[----:B---3--:R-:W-:Y:S05]  /*8880*/  FMNMX.FTZ R172, R166, R165, !PT ;  /* 0x000000a5a6ac7209 */ /* 0x008fea0007810000 */
[----:B------:R-:W2:Y:S01]  /*8890*/  SHFL.BFLY PT, R173, R174, 0x1, 0x1f ;  /* 0x0c201f00aead7f89 */ /* 0x000ea200000e0000 */
[----:B----4-:R-:W-:Y:S07]  /*88a0*/  FMNMX.FTZ R170, R167, R164, !PT ;  /* 0x000000a4a7aa7209 */ /* 0x010fee0007810000 */
[----:B------:R-:W3:Y:S08]  /*88b0*/  SHFL.BFLY PT, R171, R172, 0x1, 0x1f ;  /* 0x0c201f00acab7f89 */ /* 0x000ef000000e0000 */
[----:B------:R-:W4:Y:S01]  /*88c0*/  SHFL.BFLY PT, R165, R170, 0x1, 0x1f ;  /* 0x0c201f00aaa57f89 */ /* 0x000f2200000e0000 */
[----:B-1----:R-:W-:Y:S04]  /*88d0*/  FMNMX.FTZ R168, R175, R168, !PT ;  /* 0x000000a8afa87209 */ /* 0x002fe80007810000 */
[C---:B------:R-:W-:Y:S01]  /*88e0*/  FSETP.NEU.FTZ.AND P1, PT, R168.reuse, -INF , PT ;  /* 0xff800000a800780b */ /* 0x040fe20003f3d000 */
[C---:B------:R-:W-:Y:S01]  /*88f0*/  FADD.FTZ R166, -R168.reuse, R169 ;  /* 0x000000a9a8a67221 */ /* 0x040fe20000010100 */
[----:B------:R-:W-:Y:S03]  /*8900*/  FMUL.FTZ R196, R168, UR4 ;  /* 0x00000004a8c47c20 */ /* 0x000fe60008410000 */
[----:B------:R-:W-:Y:S02]  /*8910*/  FMUL.FTZ R164, R166, UR4 ;  /* 0x00000004a6a47c20 */ /* 0x000fe40008410000 */
[----:B------:R-:W-:Y:S02]  /*8920*/  FSEL R196, R196, RZ, P1 ;  /* 0x000000ffc4c47208 */ /* 0x000fe40000800000 */
[----:B--2---:R-:W-:Y:S02]  /*8930*/  FMNMX.FTZ R167, R174, R173, !PT ;  /* 0x000000adaea77209 */ /* 0x004fe40007810000 */
[----:B------:R-:W-:Y:S01]  /*8940*/  MUFU.EX2 R164, R164 ;  /* 0x000000a400a47308 */ /* 0x000fe20000000800 */
[----:B---3--:R-:W-:Y:S01]  /*8950*/  FMNMX.FTZ R166, R172, R171, !PT ;  /* 0x000000abaca67209 */ /* 0x008fe20007810000 */
[----:B------:R-:W-:Y:S01]  /*8960*/  FFMA.FTZ R181, R4, UR4, -R196 ;  /* 0x0000000404b57c23 */ /* 0x000fe200080108c4 */
[C---:B------:R-:W-:Y:S01]  /*8970*/  FADD.FTZ R2, -R167.reuse, R2 ;  /* 0x00000002a7027221 */ /* 0x040fe20000010100 */
[C---:B------:R-:W-:Y:S01]  /*8980*/  FMUL.FTZ R195, R167.reuse, UR4 ;  /* 0x00000004a7c37c20 */ /* 0x040fe20008410000 */
[----:B----4-:R-:W-:Y:S01]  /*8990*/  FMNMX.FTZ R165, R170, R165, !PT ;  /* 0x000000a5aaa57209 */ /* 0x010fe20007810000 */
[----:B------:R-:W1:Y:S01]  /*89a0*/  LDSM.16.MT88.4 R172, [R221+0x9000] ;  /* 0x00900000ddac783b */ /* 0x000e620000004200 */
[----:B------:R-:W-:Y:S01]  /*89b0*/  FMUL.FTZ R169, R2, UR4 ;  /* 0x0000000402a97c20 */ /* 0x000fe20008410000 */
[----:B------:R-:W-:Y:S01]  /*89c0*/  FADD.FTZ R2, -R166, R3 ;  /* 0x00000003a6027221 */ /* 0x000fe20000010100 */
[----:B------:R-:W-:Y:S01]  /*89d0*/  FSETP.NEU.FTZ.AND P1, PT, R167, -INF , PT ;  /* 0xff800000a700780b */ /* 0x000fe20003f3d000 */
[----:B------:R-:W-:Y:S01]  /*89e0*/  FADD.FTZ R0, -R165, R0 ;  /* 0x00000000a5007221 */ /* 0x000fe20000010100 */
[----:B------:R2:W-:Y:S01]  /*89f0*/  MUFU.EX2 R3, R169 ;  /* 0x000000a900037308 */ /* 0x0005e20000000800 */
[----:B------:R-:W-:Y:S01]  /*8a00*/  FMUL.FTZ R170, R2, UR4 ;  /* 0x0000000402aa7c20 */ /* 0x000fe20008410000 */
[----:B------:R-:W-:Y:S01]  /*8a10*/  FSEL R195, R195, RZ, P1 ;  /* 0x000000ffc3c37208 */ /* 0x000fe20000800000 */
[----:B------:R-:W-:Y:S01]  /*8a20*/  FMUL.FTZ R171, R0, UR4 ;  /* 0x0000000400ab7c20 */ /* 0x000fe20008410000 */
[C---:B------:R-:W-:Y:S01]  /*8a30*/  FMUL.FTZ R194, R166.reuse, UR4 ;  /* 0x00000004a6c27c20 */ /* 0x040fe20008410000 */
[----:B------:R-:W-:Y:S01]  /*8a40*/  FSETP.NEU.FTZ.AND P1, PT, R166, -INF , PT ;  /* 0xff800000a600780b */ /* 0x000fe20003f3d000 */
[----:B------:R-:W-:Y:S01]  /*8a50*/  FMUL.FTZ R192, R165, UR4 ;  /* 0x00000004a5c07c20 */ /* 0x000fe20008410000 */
[----:B------:R-:W-:Y:S03]  /*8a60*/  FFMA.FTZ R180, R5, UR4, -R196 ;  /* 0x0000000405b47c23 */ /* 0x000fe600080108c4 */
[----:B------:R3:W4:Y:S01]  /*8a70*/  MUFU.EX2 R2, R170 ;  /* 0x000000aa00027308 */ /* 0x0007220000000800 */
[----:B------:R-:W-:Y:S01]  /*8a80*/  FSEL R194, R194, RZ, P1 ;  /* 0x000000ffc2c27208 */ /* 0x000fe20000800000 */
[--C-:B------:R-:W-:Y:S01]  /*8a90*/  FFMA.FTZ R184, R6, UR4, -R195.reuse ;  /* 0x0000000406b87c23 */ /* 0x100fe200080108c3 */
[----:B------:R-:W-:Y:S01]  /*8aa0*/  FSETP.NEU.FTZ.AND P1, PT, R165, -INF , PT ;  /* 0xff800000a500780b */ /* 0x000fe20003f3d000 */
[--C-:B------:R-:W-:Y:S01]  /*8ab0*/  FFMA.FTZ R182, R18, UR4, -R195.reuse ;  /* 0x0000000412b67c23 */ /* 0x100fe200080108c3 */
[--C-:B------:R-:W-:Y:S01]  /*8ac0*/  FFMA.FTZ R183, R19, UR4, -R195.reuse ;  /* 0x0000000413b77c23 */ /* 0x100fe200080108c3 */
[--C-:B------:R-:W-:Y:S01]  /*8ad0*/  FFMA.FTZ R187, R12, UR4, -R194.reuse ;  /* 0x000000040cbb7c23 */ /* 0x100fe200080108c2 */
[----:B------:R-:W-:Y:S03]  /*8ae0*/  FSEL R192, R192, RZ, P1 ;  /* 0x000000ffc0c07208 */ /* 0x000fe60000800000 */
[----:B------:R5:W1:Y:S01]  /*8af0*/  MUFU.EX2 R0, R171 ;  /* 0x000000ab00007308 */ /* 0x000a620000000800 */
[--C-:B--2---:R-:W-:Y:S01]  /*8b00*/  FFMA.FTZ R169, R7, UR4, -R195.reuse ;  /* 0x0000000407a97c23 */ /* 0x104fe200080108c3 */
[--C-:B------:R-:W-:Y:S01]  /*8b10*/  FFMA.FTZ R188, R13, UR4, -R194.reuse ;  /* 0x000000040dbc7c23 */ /* 0x100fe200080108c2 */
[----:B------:R-:W-:Y:S01]  /*8b20*/  FFMA.FTZ R189, R8, UR4, -R194 ;  /* 0x0000000408bd7c23 */ /* 0x000fe200080108c2 */
[--C-:B------:R-:W-:Y:S01]  /*8b30*/  FFMA.FTZ R190, R14, UR4, -R192.reuse ;  /* 0x000000040ebe7c23 */ /* 0x100fe200080108c0 */
[----:B------:R-:W-:Y:S01]  /*8b40*/  FFMA.FTZ R193, R15, UR4, -R192 ;  /* 0x000000040fc17c23 */ /* 0x000fe200080108c0 */
[----:B------:R-:W-:Y:S01]  /*8b50*/  FFMA.FTZ R185, R9, UR4, -R194 ;  /* 0x0000000409b97c23 */ /* 0x000fe200080108c2 */
[----:B------:R-:W-:Y:S03]  /*8b60*/  FFMA.FTZ R191, R10, UR4, -R192 ;  /* 0x000000040abf7c23 */ /* 0x000fe600080108c0 */
[----:B------:R-:W-:Y:S01]  /*8b70*/  MUFU.EX2 R181, R181 ;  /* 0x000000b500b57308 */ /* 0x000fe20000000800 */
[----:B---3--:R-:W-:Y:S01]  /*8b80*/  FFMA.FTZ R170, R16, UR4, -R196 ;  /* 0x0000000410aa7c23 */ /* 0x008fe200080108c4 */
[----:B------:R-:W-:Y:S01]  /*8b90*/  FFMA.FTZ R186, R11, UR4, -R192 ;  /* 0x000000040bba7c23 */ /* 0x000fe200080108c0 */
[C---:B----4-:R-:W-:Y:S01]  /*8ba0*/  FMUL.FTZ R8, R2.reuse, R156 ;  /* 0x0000009c02087220 */ /* 0x050fe20000410000 */
[----:B------:R-:W-:Y:S01]  /*8bb0*/  FMUL.FTZ R9, R2, R157 ;  /* 0x0000009d02097220 */ /* 0x000fe20000410000 */
[C---:B------:R-:W-:Y:S01]  /*8bc0*/  FMUL.FTZ R4, R164.reuse, R160 ;  /* 0x000000a0a4047220 */ /* 0x040fe20000410000 */
[----:B------:R-:W-:Y:S01]  /*8bd0*/  FMUL.FTZ R5, R164, R161 ;  /* 0x000000a1a4057220 */ /* 0x000fe20000410000 */
[----:B------:R-:W-:Y:S03]  /*8be0*/  FMUL.FTZ R6, R3, R162 ;  /* 0x000000a203067220 */ /* 0x000fe60000410000 */
[----:B------:R-:W2:Y:S01]  /*8bf0*/  MUFU.EX2 R180, R180 ;  /* 0x000000b400b47308 */ /* 0x000ea20000000800 */
[--C-:B-----5:R-:W-:Y:S01]  /*8c00*/  FFMA.FTZ R171, R17, UR4, -R196.reuse ;  /* 0x0000000411ab7c23 */ /* 0x120fe200080108c4 */
[C---:B-1----:R-:W-:Y:S01]  /*8c10*/  FMUL.FTZ R10, R0.reuse, R158 ;  /* 0x0000009e000a7220 */ /* 0x042fe20000410000 */
[----:B------:R-:W-:Y:S01]  /*8c20*/  FMUL.FTZ R11, R0, R159 ;  /* 0x0000009f000b7220 */ /* 0x000fe20000410000 */
[C---:B------:R-:W-:Y:S01]  /*8c30*/  FMUL.FTZ R7, R3.reuse, R163 ;  /* 0x000000a303077220 */ /* 0x040fe20000410000 */
[C---:B------:R-:W-:Y:S01]  /*8c40*/  FMUL.FTZ R12, R2.reuse, R152 ;  /* 0x00000098020c7220 */ /* 0x040fe20000410000 */
[----:B------:R-:W-:Y:S01]  /*8c50*/  FMUL.FTZ R13, R2, R153 ;  /* 0x00000099020d7220 */ /* 0x000fe20000410000 */
[C---:B------:R-:W-:Y:S03]  /*8c60*/  FMUL.FTZ R14, R0.reuse, R154 ;  /* 0x0000009a000e7220 */ /* 0x040fe60000410000 */
[----:B------:R-:W-:Y:S01]  /*8c70*/  MUFU.EX2 R184, R184 ;  /* 0x000000b800b87308 */ /* 0x000fe20000000800 */
[----:B------:R-:W-:Y:S01]  /*8c80*/  FMUL.FTZ R15, R0, R155 ;  /* 0x0000009b000f7220 */ /* 0x000fe20000410000 */
[C---:B------:R-:W-:Y:S01]  /*8c90*/  FMUL.FTZ R16, R164.reuse, R148 ;  /* 0x00000094a4107220 */ /* 0x040fe20000410000 */
[C---:B------:R-:W-:Y:S01]  /*8ca0*/  FMUL.FTZ R17, R164.reuse, R149 ;  /* 0x00000095a4117220 */ /* 0x040fe20000410000 */
[C---:B------:R-:W-:Y:S01]  /*8cb0*/  FMUL.FTZ R18, R3.reuse, R150 ;  /* 0x0000009603127220 */ /* 0x040fe20000410000 */
[C---:B------:R-:W-:Y:S01]  /*8cc0*/  FMUL.FTZ R19, R3.reuse, R151 ;  /* 0x0000009703137220 */ /* 0x040fe20000410000 */
[----:B------:R-:W-:Y:S01]  /*8cd0*/  FMUL.FTZ R68, R164, R68 ;  /* 0x00000044a4447220 */ /* 0x000fe20000410000 */
[----:B------:R-:W1:Y:S03]  /*8ce0*/  LDSM.16.MT88.4 R148, [R221+0xa000] ;  /* 0x00a00000dd94783b */ /* 0x000e660000004200 */
[----:B------:R-:W3:Y:S01]  /*8cf0*/  MUFU.EX2 R169, R169 ;  /* 0x000000a900a97308 */ /* 0x000ee20000000800 */
[----:B--2---:R-:W-:Y:S01]  /*8d00*/  F2FP.BF16.F32.PACK_AB R156, R180, R181 ;  /* 0x000000b5b49c723e */ /* 0x004fe200000010ff */
[----:B------:R-:W-:Y:S01]  /*8d10*/  FMUL.FTZ R69, R164, R69 ;  /* 0x00000045a4457220 */ /* 0x000fe20000410000 */
[C---:B------:R-:W-:Y:S01]  /*8d20*/  FMUL.FTZ R70, R3.reuse, R70 ;  /* 0x0000004603467220 */ /* 0x040fe20000410000 */
[----:B------:R-:W-:Y:S01]  /*8d30*/  FMUL.FTZ R71, R3, R71 ;  /* 0x0000004703477220 */ /* 0x000fe20000410000 */
[C---:B------:R-:W-:Y:S01]  /*8d40*/  FMUL.FTZ R72, R2.reuse, R72 ;  /* 0x0000004802487220 */ /* 0x040fe20000410000 */
[----:B------:R-:W-:Y:S01]  /*8d50*/  FMUL.FTZ R73, R2, R73 ;  /* 0x0000004902497220 */ /* 0x000fe20000410000 */
[C---:B------:R-:W-:Y:S03]  /*8d60*/  FMUL.FTZ R74, R0.reuse, R74 ;  /* 0x0000004a004a7220 */ /* 0x040fe60000410000 */
[----:B------:R-:W-:Y:S01]  /*8d70*/  MUFU.EX2 R170, R170 ;  /* 0x000000aa00aa7308 */ /* 0x000fe20000000800 */
[----:B------:R-:W-:Y:S01]  /*8d80*/  FMUL.FTZ R75, R0, R75 ;  /* 0x0000004b004b7220 */ /* 0x000fe20000410000 */
[C---:B------:R-:W-:Y:S01]  /*8d90*/  FMUL.FTZ R76, R2.reuse, R76 ;  /* 0x0000004c024c7220 */ /* 0x040fe20000410000 */
[----:B------:R-:W-:Y:S01]  /*8da0*/  FMUL.FTZ R77, R2, R77 ;  /* 0x0000004d024d7220 */ /* 0x000fe20000410000 */
[C---:B------:R-:W-:Y:S01]  /*8db0*/  FMUL.FTZ R78, R0.reuse, R78 ;  /* 0x0000004e004e7220 */ /* 0x040fe20000410000 */
[----:B------:R-:W-:Y:S01]  /*8dc0*/  FMUL.FTZ R79, R0, R79 ;  /* 0x0000004f004f7220 */ /* 0x000fe20000410000 */
[----:B------:R-:W2:Y:S01]  /*8dd0*/  LDSM.16.MT88.4 R152, [R220+0xa000] ;  /* 0x00a00000dc98783b */ /* 0x000ea20000004200 */
[--C-:B------:R-:W-:Y:S03]  /*8de0*/  FFMA.FTZ R205, R36, UR4, -R196.reuse ;  /* 0x0000000424cd7c23 */ /* 0x100fe600080108c4 */
[----:B------:R-:W4:Y:S01]  /*8df0*/  MUFU.EX2 R171, R171 ;  /* 0x000000ab00ab7308 */ /* 0x000f220000000800 */
[----:B---3--:R-:W-:Y:S01]  /*8e00*/  F2FP.BF16.F32.PACK_AB R157, R169, R184 ;  /* 0x000000b8a99d723e */ /* 0x008fe200000010ff */
[--C-:B------:R-:W-:Y:S01]  /*8e10*/  FFMA.FTZ R206, R37, UR4, -R196.reuse ;  /* 0x0000000425ce7c23 */ /* 0x100fe200080108c4 */
[--C-:B------:R-:W-:Y:S01]  /*8e20*/  FFMA.FTZ R207, R38, UR4, -R195.reuse ;  /* 0x0000000426cf7c23 */ /* 0x100fe200080108c3 */
[--C-:B------:R-:W-:Y:S01]  /*8e30*/  FFMA.FTZ R208, R39, UR4, -R195.reuse ;  /* 0x0000000427d07c23 */ /* 0x100fe200080108c3 */
[--C-:B------:R-:W-:Y:S01]  /*8e40*/  FFMA.FTZ R209, R48, UR4, -R196.reuse ;  /* 0x0000000430d17c23 */ /* 0x100fe200080108c4 */
[----:B------:R-:W-:Y:S01]  /*8e50*/  LDSM.16.MT88.4 R36, [R221+0xb400] ;  /* 0x00b40000dd24783b */ /* 0x000fe20000004200 */
[----:B------:R-:W-:Y:S03]  /*8e60*/  FFMA.FTZ R210, R49, UR4, -R196 ;  /* 0x0000000431d27c23 */ /* 0x000fe600080108c4 */
[----:B------:R-:W-:Y:S01]  /*8e70*/  MUFU.EX2 R182, R182 ;  /* 0x000000b600b67308 */ /* 0x000fe20000000800 */
[--C-:B------:R-:W-:Y:S01]  /*8e80*/  FFMA.FTZ R211, R50, UR4, -R195.reuse ;  /* 0x0000000432d37c23 */ /* 0x100fe200080108c3 */
[--C-:B------:R-:W-:Y:S01]  /*8e90*/  FFMA.FTZ R212, R51, UR4, -R195.reuse ;  /* 0x0000000433d47c23 */ /* 0x100fe200080108c3 */
[--C-:B------:R-:W-:Y:S01]  /*8ea0*/  FFMA.FTZ R213, R40, UR4, -R194.reuse ;  /* 0x0000000428d57c23 */ /* 0x100fe200080108c2 */
[----:B------:R-:W-:Y:S01]  /*8eb0*/  FFMA.FTZ R214, R41, UR4, -R194 ;  /* 0x0000000429d67c23 */ /* 0x000fe200080108c2 */
[--C-:B------:R-:W-:Y:S01]  /*8ec0*/  FFMA.FTZ R215, R42, UR4, -R192.reuse ;  /* 0x000000042ad77c23 */ /* 0x100fe200080108c0 */
[----:B------:R-:W-:Y:S01]  /*8ed0*/  LDSM.16.MT88.4 R48, [R220+0xb400] ;  /* 0x00b40000dc30783b */ /* 0x000fe20000004200 */
[----:B------:R-:W-:Y:S03]  /*8ee0*/  FFMA.FTZ R216, R43, UR4, -R192 ;  /* 0x000000042bd87c23 */ /* 0x000fe600080108c0 */
[----:B------:R-:W3:Y:S01]  /*8ef0*/  MUFU.EX2 R183, R183 ;  /* 0x000000b700b77308 */ /* 0x000ee20000000800 */
[----:B----4-:R-:W-:Y:S01]  /*8f00*/  F2FP.BF16.F32.PACK_AB R158, R171, R170 ;  /* 0x000000aaab9e723e */ /* 0x010fe200000010ff */
[--C-:B------:R-:W-:Y:S01]  /*8f10*/  FFMA.FTZ R250, R52, UR4, -R196.reuse ;  /* 0x0000000434fa7c23 */ /* 0x100fe200080108c4 */
[----:B------:R-:W-:Y:S01]  /*8f20*/  FFMA.FTZ R251, R53, UR4, -R196 ;  /* 0x0000000435fb7c23 */ /* 0x000fe200080108c4 */
[--C-:B------:R-:W-:Y:S01]  /*8f30*/  FFMA.FTZ R252, R54, UR4, -R195.reuse ;  /* 0x0000000436fc7c23 */ /* 0x100fe200080108c3 */
[--C-:B------:R-:W-:Y:S01]  /*8f40*/  FFMA.FTZ R56, R56, UR4, -R194.reuse ;  /* 0x0000000438387c23 */ /* 0x100fe200080108c2 */
[----:B------:R-:W-:Y:S01]  /*8f50*/  LDSM.16.MT88.4 R40, [R221+0x9800] ;  /* 0x00980000dd28783b */ /* 0x000fe20000004200 */
[----:B------:R-:W-:Y:S03]  /*8f60*/  FFMA.FTZ R57, R57, UR4, -R194 ;  /* 0x0000000439397c23 */ /* 0x000fe600080108c2 */
[----:B------:R-:W-:Y:S01]  /*8f70*/  MUFU.EX2 R189, R189 ;  /* 0x000000bd00bd7308 */ /* 0x000fe20000000800 */
[----:B------:R-:W-:Y:S01]  /*8f80*/  FFMA.FTZ R64, R64, UR4, -R196 ;  /* 0x0000000440407c23 */ /* 0x000fe200080108c4 */
[--C-:B------:R-:W-:Y:S01]  /*8f90*/  FFMA.FTZ R66, R66, UR4, -R195.reuse ;  /* 0x0000000442427c23 */ /* 0x100fe200080108c3 */
[--C-:B------:R-:W-:Y:S01]  /*8fa0*/  FFMA.FTZ R58, R58, UR4, -R192.reuse ;  /* 0x000000043a3a7c23 */ /* 0x100fe200080108c0 */
[----:B------:R-:W-:Y:S01]  /*8fb0*/  FFMA.FTZ R59, R59, UR4, -R192 ;  /* 0x000000043b3b7c23 */ /* 0x000fe200080108c0 */
[C---:B------:R-:W-:Y:S01]  /*8fc0*/  FMUL.FTZ R84, R164.reuse, R84 ;  /* 0x00000054a4547220 */ /* 0x040fe20000410000 */
[----:B------:R-:W-:Y:S01]  /*8fd0*/  FMUL.FTZ R85, R164, R85 ;  /* 0x00000055a4557220 */ /* 0x000fe20000410000 */
[----:B------:R-:W-:Y:S03]  /*8fe0*/  FMUL.FTZ R86, R3, R86 ;  /* 0x0000005603567220 */ /* 0x000fe60000410000 */
[----:B------:R-:W4:Y:S01]  /*8ff0*/  MUFU.EX2 R185, R185 ;  /* 0x000000b900b97308 */ /* 0x000f220000000800 */
[----:B---3--:R-:W-:Y:S01]  /*9000*/  F2FP.BF16.F32.PACK_AB R159, R183, R182 ;  /* 0x000000b6b79f723e */ /* 0x008fe200000010ff */
[C---:B------:R-:W-:Y:S01]  /*9010*/  FMUL.FTZ R87, R3.reuse, R87 ;  /* 0x0000005703577220 */ /* 0x040fe20000410000 */
[C---:B------:R-:W-:Y:S01]  /*9020*/  FMUL.FTZ R88, R2.reuse, R88 ;  /* 0x0000005802587220 */ /* 0x040fe20000410000 */
[----:B------:R-:W-:Y:S01]  /*9030*/  FMUL.FTZ R89, R2, R89 ;  /* 0x0000005902597220 */ /* 0x000fe20000410000 */
[C---:B------:R-:W-:Y:S01]  /*9040*/  FMUL.FTZ R90, R0.reuse, R90 ;  /* 0x0000005a005a7220 */ /* 0x040fe20000410000 */
[----:B------:R-:W-:Y:S01]  /*9050*/  FMUL.FTZ R91, R0, R91 ;  /* 0x0000005b005b7220 */ /* 0x000fe20000410000 */
[----:B------:R-:W-:Y:S01]  /*9060*/  FMUL.FTZ R92, R2, R92 ;  /* 0x0000005c025c7220 */ /* 0x000fe20000410000 */
[-C--:B------:R-:W-:Y:S02]  /*9070*/  HMMA.16816.F32.BF16 R4, R156, R172.reuse, R4 ;  /* 0x000000ac9c04723c */ /* 0x080fe40000041804 */
[----:B------:R-:W-:Y:S03]  /*9080*/  MUFU.EX2 R191, R191 ;  /* 0x000000bf00bf7308 */ /* 0x000fe60000000800 */
[C---:B------:R-:W-:Y:S01]  /*9090*/  FMUL.FTZ R80, R164.reuse, R80 ;  /* 0x00000050a4507220 */ /* 0x040fe20000410000 */
[----:B------:R-:W-:Y:S01]  /*90a0*/  FMUL.FTZ R81, R164, R81 ;  /* 0x00000051a4517220 */ /* 0x000fe20000410000 */
[C---:B------:R-:W-:Y:S01]  /*90b0*/  FMUL.FTZ R82, R3.reuse, R82 ;  /* 0x0000005203527220 */ /* 0x040fe20000410000 */
[----:B------:R-:W-:Y:S04]  /*90c0*/  FMUL.FTZ R83, R3, R83 ;  /* 0x0000005303537220 */ /* 0x000fe80000410000 */
[----:B------:R-:W3:Y:S01]  /*90d0*/  MUFU.EX2 R186, R186 ;  /* 0x000000ba00ba7308 */ /* 0x000ee20000000800 */
[----:B----4-:R-:W-:Y:S01]  /*90e0*/  F2FP.BF16.F32.PACK_AB R160, R185, R189 ;  /* 0x000000bdb9a0723e */ /* 0x010fe200000010ff */
[----:B------:R-:W-:Y:S01]  /*90f0*/  FMUL.FTZ R93, R2, R93 ;  /* 0x0000005d025d7220 */ /* 0x000fe20000410000 */
[C---:B------:R-:W-:Y:S01]  /*9100*/  FMUL.FTZ R94, R0.reuse, R94 ;  /* 0x0000005e005e7220 */ /* 0x040fe20000410000 */
[----:B------:R-:W-:Y:S01]  /*9110*/  FMUL.FTZ R95, R0, R95 ;  /* 0x0000005f005f7220 */ /* 0x000fe20000410000 */
[C---:B------:R-:W-:Y:S01]  /*9120*/  FMUL.FTZ R96, R164.reuse, R96 ;  /* 0x00000060a4607220 */ /* 0x040fe20000410000 */
[----:B------:R-:W-:Y:S04]  /*9130*/  FMUL.FTZ R97, R164, R97 ;  /* 0x00000061a4617220 */ /* 0x000fe80000410000 */
[----:B------:R-:W-:Y:S01]  /*9140*/  MUFU.EX2 R187, R187 ;  /* 0x000000bb00bb7308 */ /* 0x000fe20000000800 */
[C---:B------:R-:W-:Y:S01]  /*9150*/  FMUL.FTZ R98, R3.reuse, R98 ;  /* 0x0000006203627220 */ /* 0x040fe20000410000 */
[C---:B------:R-:W-:Y:S01]  /*9160*/  FMUL.FTZ R99, R3.reuse, R99 ;  /* 0x0000006303637220 */ /* 0x040fe20000410000 */
[C---:B------:R-:W-:Y:S01]  /*9170*/  FMUL.FTZ R112, R2.reuse, R112 ;  /* 0x0000007002707220 */ /* 0x040fe20000410000 */
[----:B------:R-:W-:Y:S01]  /*9180*/  FMUL.FTZ R113, R2, R113 ;  /* 0x0000007102717220 */ /* 0x000fe20000410000 */
[C---:B------:R-:W-:Y:S01]  /*9190*/  FMUL.FTZ R114, R0.reuse, R114 ;  /* 0x0000007200727220 */ /* 0x040fe20000410000 */
[----:B------:R-:W-:Y:S01]  /*91a0*/  FMUL.FTZ R115, R0, R115 ;  /* 0x0000007300737220 */ /* 0x000fe20000410000 */
[----:B------:R-:W-:Y:S03]  /*91b0*/  FMUL.FTZ R116, R2, R116 ;  /* 0x0000007402747220 */ /* 0x000fe60000410000 */
[----:B------:R-:W4:Y:S01]  /*91c0*/  MUFU.EX2 R188, R188 ;  /* 0x000000bc00bc7308 */ /* 0x000f220000000800 */
[----:B---3--:R-:W-:Y:S01]  /*91d0*/  F2FP.BF16.F32.PACK_AB R161, R186, R191 ;  /* 0x000000bfbaa1723e */ /* 0x008fe200000010ff */
[----:B------:R-:W-:Y:S01]  /*91e0*/  FMUL.FTZ R117, R2, R117 ;  /* 0x0000007502757220 */ /* 0x000fe20000410000 */
[C---:B------:R-:W-:Y:S01]  /*91f0*/  FMUL.FTZ R118, R0.reuse, R118 ;  /* 0x0000007600767220 */ /* 0x040fe20000410000 */
[----:B------:R-:W-:Y:S01]  /*9200*/  FMUL.FTZ R119, R0, R119 ;  /* 0x0000007700777220 */ /* 0x000fe20000410000 */
[C---:B------:R-:W-:Y:S01]  /*9210*/  FMUL.FTZ R120, R164.reuse, R120 ;  /* 0x00000078a4787220 */ /* 0x040fe20000410000 */
[----:B------:R-:W-:Y:S01]  /*9220*/  FMUL.FTZ R121, R164, R121 ;  /* 0x00000079a4797220 */ /* 0x000fe20000410000 */
[C---:B------:R-:W-:Y:S03]  /*9230*/  FMUL.FTZ R122, R3.reuse, R122 ;  /* 0x0000007a037a7220 */ /* 0x040fe60000410000 */
[----:B------:R-:W-:Y:S01]  /*9240*/  MUFU.EX2 R190, R190 ;  /* 0x000000be00be7308 */ /* 0x000fe20000000800 */
[C---:B------:R-:W-:Y:S01]  /*9250*/  FMUL.FTZ R123, R3.reuse, R123 ;  /* 0x0000007b037b7220 */ /* 0x040fe20000410000 */
[C---:B------:R-:W-:Y:S01]  /*9260*/  FMUL.FTZ R124, R2.reuse, R124 ;  /* 0x0000007c027c7220 */ /* 0x040fe20000410000 */
[----:B------:R-:W-:Y:S01]  /*9270*/  FMUL.FTZ R125, R2, R125 ;  /* 0x0000007d027d7220 */ /* 0x000fe20000410000 */
[C---:B------:R-:W-:Y:S01]  /*9280*/  FMUL.FTZ R126, R0.reuse, R126 ;  /* 0x0000007e007e7220 */ /* 0x040fe20000410000 */
[----:B------:R-:W-:Y:S01]  /*9290*/  FMUL.FTZ R127, R0, R127 ;  /* 0x0000007f007f7220 */ /* 0x000fe20000410000 */
[C---:B------:R-:W-:Y:S01]  /*92a0*/  FMUL.FTZ R128, R164.reuse, R128 ;  /* 0x00000080a4807220 */ /* 0x040fe20000410000 */
[----:B------:R-:W-:Y:S03]  /*92b0*/  FMUL.FTZ R129, R164, R129 ;  /* 0x00000081a4817220 */ /* 0x000fe60000410000 */
[----:B------:R-:W3:Y:S01]  /*92c0*/  MUFU.EX2 R193, R193 ;  /* 0x000000c100c17308 */ /* 0x000ee20000000800 */
[----:B----4-:R-:W-:Y:S01]  /*92d0*/  F2FP.BF16.F32.PACK_AB R162, R188, R187 ;  /* 0x000000bbbca2723e */ /* 0x010fe200000010ff */
[C---:B------:R-:W-:Y:S01]  /*92e0*/  FMUL.FTZ R130, R3.reuse, R130 ;  /* 0x0000008203827220 */ /* 0x040fe20000410000 */
[----:B------:R-:W-:Y:S01]  /*92f0*/  FMUL.FTZ R131, R3, R131 ;  /* 0x0000008303837220 */ /* 0x000fe20000410000 */
[--C-:B------:R-:W-:Y:S01]  /*9300*/  FFMA.FTZ R217, R44, UR4, -R194.reuse ;  /* 0x000000042cd97c23 */ /* 0x100fe200080108c2 */
[----:B------:R-:W-:Y:S01]  /*9310*/  FFMA.FTZ R218, R45, UR4, -R194 ;  /* 0x000000042dda7c23 */ /* 0x000fe200080108c2 */
[--C-:B------:R-:W-:Y:S01]  /*9320*/  FFMA.FTZ R219, R46, UR4, -R192.reuse ;  /* 0x000000042edb7c23 */ /* 0x100fe200080108c0 */
[----:B------:R-:W-:Y:S03]  /*9330*/  FFMA.FTZ R246, R47, UR4, -R192 ;  /* 0x000000042ff67c23 */ /* 0x000fe600080108c0 */
[----:B------:R-:W-:Y:S01]  /*9340*/  MUFU.EX2 R213, R213 ;  /* 0x000000d500d57308 */ /* 0x000fe20000000800 */
[C---:B------:R-:W-:Y:S01]  /*9350*/  FMUL.FTZ R100, R2.reuse, R100 ;  /* 0x0000006402647220 */ /* 0x040fe20000410000 */
[----:B------:R-:W-:Y:S01]  /*9360*/  FMUL.FTZ R101, R2, R101 ;  /* 0x0000006502657220 */ /* 0x000fe20000410000 */
[C---:B------:R-:W-:Y:S01]  /*9370*/  FMUL.FTZ R102, R0.reuse, R102 ;  /* 0x0000006600667220 */ /* 0x040fe20000410000 */
[----:B------:R-:W-:Y:S01]  /*9380*/  FMUL.FTZ R103, R0, R103 ;  /* 0x0000006700677220 */ /* 0x000fe20000410000 */
[C---:B------:R-:W-:Y:S01]  /*9390*/  FMUL.FTZ R104, R2.reuse, R104 ;  /* 0x0000006802687220 */ /* 0x040fe20000410000 */
[----:B------:R-:W-:Y:S01]  /*93a0*/  FMUL.FTZ R105, R2, R105 ;  /* 0x0000006902697220 */ /* 0x000fe20000410000 */
[C---:B------:R-:W-:Y:S03]  /*93b0*/  FMUL.FTZ R106, R0.reuse, R106 ;  /* 0x0000006a006a7220 */ /* 0x040fe60000410000 */
[----:B------:R-:W4:Y:S01]  /*93c0*/  MUFU.EX2 R214, R214 ;  /* 0x000000d600d67308 */ /* 0x000f220000000800 */
[----:B---3--:R-:W-:Y:S01]  /*93d0*/  F2FP.BF16.F32.PACK_AB R163, R193, R190 ;  /* 0x000000bec1a3723e */ /* 0x008fe200000010ff */
[----:B------:R-:W-:Y:S01]  /*93e0*/  FMUL.FTZ R107, R0, R107 ;  /* 0x0000006b006b7220 */ /* 0x000fe20000410000 */
[C---:B------:R-:W-:Y:S01]  /*93f0*/  FMUL.FTZ R108, R164.reuse, R108 ;  /* 0x0000006ca46c7220 */ /* 0x040fe20000410000 */
[----:B------:R-:W-:Y:S01]  /*9400*/  FMUL.FTZ R109, R164, R109 ;  /* 0x0000006da46d7220 */ /* 0x000fe20000410000 */
[C---:B------:R-:W-:Y:S01]  /*9410*/  FMUL.FTZ R110, R3.reuse, R110 ;  /* 0x0000006e036e7220 */ /* 0x040fe20000410000 */
[----:B------:R-:W-:Y:S01]  /*9420*/  FMUL.FTZ R111, R3, R111 ;  /* 0x0000006f036f7220 */ /* 0x000fe20000410000 */
[--C-:B------:R-:W-:Y:S01]  /*9430*/  FFMA.FTZ R197, R24, UR4, -R194.reuse ;  /* 0x0000000418c57c23 */ /* 0x100fe200080108c2 */
[C---:B------:R-:W-:Y:S02]  /*9440*/  HMMA.16816.F32.BF16 R8, R160.reuse, R172, R8 ;  /* 0x000000aca008723c */ /* 0x040fe40000041808 */
[----:B------:R-:W-:Y:S02]  /*9450*/  MUFU.EX2 R215, R215 ;  /* 0x000000d700d77308 */ /* 0x000fe40000000800 */
[----:B------:R-:W-:Y:S01]  /*9460*/  FMUL.FTZ R24, R164, R136 ;  /* 0x00000088a4187220 */ /* 0x000fe20000410000 */
[----:B------:R-:W-:Y:S01]  /*9470*/  FFMA.FTZ R198, R25, UR4, -R194 ;  /* 0x0000000419c67c23 */ /* 0x000fe200080108c2 */
[-C--:B------:R-:W-:Y:S06]  /*9480*/  HMMA.16816.F32.BF16 R12, R160, R174.reuse, R12 ;  /* 0x000000aea00c723c */ /* 0x080fec000004180c */
[----:B------:R-:W3:Y:S01]  /*9490*/  MUFU.EX2 R216, R216 ;  /* 0x000000d800d87308 */ /* 0x000ee20000000800 */
[----:B----4-:R-:W-:Y:S01]  /*94a0*/  F2FP.BF16.F32.PACK_AB R44, R214, R213 ;  /* 0x000000d5d62c723e */ /* 0x010fe200000010ff */
[C---:B------:R-:W-:Y:S04]  /*94b0*/  HMMA.16816.F32.BF16 R16, R156.reuse, R174, R16 ;  /* 0x000000ae9c10723c */ /* 0x040fe80000041810 */
[--C-:B------:R-:W-:Y:S02]  /*94c0*/  FFMA.FTZ R172, R20, UR4, -R196.reuse ;  /* 0x0000000414ac7c23 */ /* 0x100fe400080108c4 */
[-C--:B------:R-:W-:Y:S02]  /*94d0*/  HMMA.16816.F32.BF16 R68, R156, R176.reuse, R68 ;  /* 0x000000b09c44723c */ /* 0x080fe40000041844 */
[----:B------:R-:W-:Y:S03]  /*94e0*/  MUFU.EX2 R217, R217 ;  /* 0x000000d900d97308 */ /* 0x000fe60000000800 */
[----:B------:R-:W-:Y:S01]  /*94f0*/  FMUL.FTZ R20, R164, R144 ;  /* 0x00000090a4147220 */ /* 0x000fe20000410000 */
[C---:B------:R-:W-:Y:S06]  /*9500*/  HMMA.16816.F32.BF16 R72, R160.reuse, R176, R72 ;  /* 0x000000b0a048723c */ /* 0x040fec0000041848 */
[----:B------:R-:W4:Y:S01]  /*9510*/  MUFU.EX2 R218, R218 ;  /* 0x000000da00da7308 */ /* 0x000f220000000800 */
[----:B---3--:R-:W-:Y:S01]  /*9520*/  F2FP.BF16.F32.PACK_AB R45, R216, R215 ;  /* 0x000000d7d82d723e */ /* 0x008fe200000010ff */
[-C--:B------:R-:W-:Y:S03]  /*9530*/  HMMA.16816.F32.BF16 R76, R160, R178.reuse, R76 ;  /* 0x000000b2a04c723c */ /* 0x080fe6000004184c */
[--C-:B------:R-:W-:Y:S03]  /*9540*/  FFMA.FTZ R173, R21, UR4, -R196.reuse ;  /* 0x0000000415ad7c23 */ /* 0x100fe600080108c4 */
[C---:B------:R-:W-:Y:S02]  /*9550*/  HMMA.16816.F32.BF16 R80, R156.reuse, R178, R80 ;  /* 0x000000b29c50723c */ /* 0x040fe40000041850 */
[----:B------:R-:W-:Y:S03]  /*9560*/  MUFU.EX2 R219, R219 ;  /* 0x000000db00db7308 */ /* 0x000fe60000000800 */
[----:B------:R-:W-:Y:S01]  /*9570*/  FMUL.FTZ R21, R164, R145 ;  /* 0x00000091a4157220 */ /* 0x000fe20000410000 */
[-C--:B-1----:R-:W-:Y:S06]  /*9580*/  HMMA.16816.F32.BF16 R84, R156, R148.reuse, R84 ;  /* 0x000000949c54723c */ /* 0x082fec0000041854 */
[----:B------:R-:W1:Y:S01]  /*9590*/  MUFU.EX2 R246, R246 ;  /* 0x000000f600f67308 */ /* 0x000e620000000800 */
[----:B----4-:R-:W-:Y:S01]  /*95a0*/  F2FP.BF16.F32.PACK_AB R46, R218, R217 ;  /* 0x000000d9da2e723e */ /* 0x010fe200000010ff */
[C---:B------:R-:W-:Y:S04]  /*95b0*/  HMMA.16816.F32.BF16 R88, R160.reuse, R148, R88 ;  /* 0x00000094a058723c */ /* 0x040fe80000041858 */
[--C-:B------:R-:W-:Y:S02]  /*95c0*/  FFMA.FTZ R174, R22, UR4, -R195.reuse ;  /* 0x0000000416ae7c23 */ /* 0x100fe400080108c3 */
[-C--:B------:R-:W-:Y:S02]  /*95d0*/  HMMA.16816.F32.BF16 R92, R160, R150.reuse, R92 ;  /* 0x00000096a05c723c */ /* 0x080fe4000004185c */
[----:B------:R-:W-:Y:S03]  /*95e0*/  MUFU.EX2 R172, R172 ;  /* 0x000000ac00ac7308 */ /* 0x000fe60000000800 */
[----:B------:R-:W-:Y:S01]  /*95f0*/  FMUL.FTZ R22, R3, R146 ;  /* 0x0000009203167220 */ /* 0x000fe20000410000 */
[C---:B------:R-:W-:Y:S01]  /*9600*/  HMMA.16816.F32.BF16 R96, R156.reuse, R150, R96 ;  /* 0x000000969c60723c */ /* 0x040fe20000041860 */
[----:B------:R-:W3:Y:S05]  /*9610*/  LDSM.16.MT88.4 R148, [R221+0xb000] ;  /* 0x00b00000dd94783b */ /* 0x000eea0000004200 */
[----:B------:R-:W4:Y:S01]  /*9620*/  MUFU.EX2 R173, R173 ;  /* 0x000000ad00ad7308 */ /* 0x000f220000000800 */
[--C-:B------:R-:W-:Y:S01]  /*9630*/  FFMA.FTZ R175, R23, UR4, -R195.reuse ;  /* 0x0000000417af7c23 */ /* 0x100fe200080108c3 */
[----:B------:R-:W-:Y:S03]  /*9640*/  FMUL.FTZ R23, R3, R147 ;  /* 0x0000009303177220 */ /* 0x000fe60000410000 */
[----:B-1----:R-:W-:Y:S01]  /*9650*/  F2FP.BF16.F32.PACK_AB R47, R246, R219 ;  /* 0x000000dbf62f723e */ /* 0x002fe200000010ff */
[--C-:B------:R-:W-:Y:S01]  /*9660*/  FFMA.FTZ R176, R32, UR4, -R196.reuse ;  /* 0x0000000420b07c23 */ /* 0x100fe200080108c4 */
[----:B------:R-:W1:Y:S01]  /*9670*/  LDSM.16.MT88.4 R144, [R220+0xb000] ;  /* 0x00b00000dc90783b */ /* 0x000e620000004200 */
[C---:B------:R-:W-:Y:S01]  /*9680*/  FMUL.FTZ R32, R164.reuse, R140 ;  /* 0x0000008ca4207220 */ /* 0x040fe20000410000 */
[--C-:B------:R-:W-:Y:S01]  /*9690*/  FFMA.FTZ R177, R33, UR4, -R196.reuse ;  /* 0x0000000421b17c23 */ /* 0x100fe200080108c4 */
[-C--:B--2---:R-:W-:Y:S01]  /*96a0*/  HMMA.16816.F32.BF16 R20, R156, R152.reuse, R20 ;  /* 0x000000989c14723c */ /* 0x084fe20000041814 */
[----:B------:R-:W-:Y:S02]  /*96b0*/  MUFU.EX2 R174, R174 ;  /* 0x000000ae00ae7308 */ /* 0x000fe40000000800 */
[----:B------:R-:W-:Y:S01]  /*96c0*/  FMUL.FTZ R33, R164, R141 ;  /* 0x0000008da4217220 */ /* 0x000fe20000410000 */
[----:B------:R-:W-:Y:S01]  /*96d0*/  FFMA.FTZ R196, R65, UR4, -R196 ;  /* 0x0000000441c47c23 */ /* 0x000fe200080108c4 */
[--C-:B------:R-:W-:Y:S01]  /*96e0*/  FFMA.FTZ R178, R34, UR4, -R195.reuse ;  /* 0x0000000422b27c23 */ /* 0x100fe200080108c3 */
[C---:B------:R-:W-:Y:S05]  /*96f0*/  HMMA.16816.F32.BF16 R100, R160.reuse, R152, R100 ;  /* 0x00000098a064723c */ /* 0x040fea0000041864 */
[----:B------:R-:W-:Y:S01]  /*9700*/  MUFU.EX2 R153, R56 ;  /* 0x0000003800997308 */ /* 0x000fe20000000800 */
[----:B------:R-:W-:Y:S01]  /*9710*/  FMUL.FTZ R34, R3, R142 ;  /* 0x0000008e03227220 */ /* 0x000fe20000410000 */
[-C--:B------:R-:W-:Y:S04]  /*9720*/  HMMA.16816.F32.BF16 R104, R160, R154.reuse, R104 ;  /* 0x0000009aa068723c */ /* 0x080fe80000041868 */
[----:B------:R-:W-:Y:S02]  /*9730*/  FFMA.FTZ R179, R35, UR4, -R195 ;  /* 0x0000000423b37c23 */ /* 0x000fe400080108c3 */
[C---:B------:R-:W-:Y:S02]  /*9740*/  HMMA.16816.F32.BF16 R108, R156.reuse, R154, R108 ;  /* 0x0000009a9c6c723c */ /* 0x040fe4000004186c */
[----:B------:R-:W-:Y:S03]  /*9750*/  MUFU.EX2 R155, R57 ;  /* 0x00000039009b7308 */ /* 0x000fe60000000800 */
[C---:B------:R-:W-:Y:S01]  /*9760*/  FMUL.FTZ R35, R3.reuse, R143 ;  /* 0x0000008f03237220 */ /* 0x040fe20000410000 */
[----:B------:R-:W-:Y:S01]  /*9770*/  FMUL.FTZ R25, R164, R137 ;  /* 0x00000089a4197220 */ /* 0x000fe20000410000 */
[----:B------:R-:W2:Y:S01]  /*9780*/  LDSM.16.MT88.4 R140, [R221+0x9400] ;  /* 0x00940000dd8c783b */ /* 0x000ea20000004200 */
[--C-:B------:R-:W-:Y:S04]  /*9790*/  FFMA.FTZ R199, R26, UR4, -R192.reuse ;  /* 0x000000041ac77c23 */ /* 0x100fe800080108c0 */
[----:B------:R-:W-:Y:S01]  /*97a0*/  MUFU.EX2 R152, R58 ;  /* 0x0000003a00987308 */ /* 0x000fe20000000800 */
[----:B------:R-:W-:Y:S01]  /*97b0*/  FMUL.FTZ R26, R3, R138 ;  /* 0x0000008a031a7220 */ /* 0x000fe20000410000 */
[-C--:B---3--:R-:W-:Y:S03]  /*97c0*/  HMMA.16816.F32.BF16 R32, R156, R148.reuse, R32 ;  /* 0x000000949c20723c */ /* 0x088fe60000041820 */
[----:B------:R-:W-:Y:S01]  /*97d0*/  FFMA.FTZ R200, R27, UR4, -R192 ;  /* 0x000000041bc87c23 */ /* 0x000fe200080108c0 */
[----:B------:R-:W-:Y:S04]  /*97e0*/  FMUL.FTZ R27, R3, R139 ;  /* 0x0000008b031b7220 */ /* 0x000fe80000410000 */
[----:B------:R-:W3:Y:S01]  /*97f0*/  MUFU.EX2 R175, R175 ;  /* 0x000000af00af7308 */ /* 0x000ee20000000800 */
[C---:B------:R-:W-:Y:S04]  /*9800*/  HMMA.16816.F32.BF16 R112, R160.reuse, R148, R112 ;  /* 0x00000094a070723c */ /* 0x040fe80000041870 */
[--C-:B------:R-:W-:Y:S02]  /*9810*/  FFMA.FTZ R201, R28, UR4, -R194.reuse ;  /* 0x000000041cc97c23 */ /* 0x100fe400080108c2 */
[-C--:B------:R-:W-:Y:S03]  /*9820*/  HMMA.16816.F32.BF16 R116, R160, R150.reuse, R116 ;  /* 0x00000096a074723c */ /* 0x080fe60000041874 */
[----:B------:R-:W-:Y:S02]  /*9830*/  MUFU.EX2 R176, R176 ;  /* 0x000000b000b07308 */ /* 0x000fe40000000800 */
[----:B------:R-:W-:Y:S01]  /*9840*/  FMUL.FTZ R28, R2, R132 ;  /* 0x00000084021c7220 */ /* 0x000fe20000410000 */
[C---:B------:R-:W-:Y:S01]  /*9850*/  HMMA.16816.F32.BF16 R120, R156.reuse, R150, R120 ;  /* 0x000000969c78723c */ /* 0x040fe20000041878 */
[----:B------:R-:W5:Y:S06]  /*9860*/  LDSM.16.MT88.4 R148, [R220+0x9400] ;  /* 0x00940000dc94783b */ /* 0x000f6c0000004200 */
[----:B------:R-:W2:Y:S01]  /*9870*/  MUFU.EX2 R177, R177 ;  /* 0x000000b100b17308 */ /* 0x000ea20000000800 */
[----:B----4-:R-:W-:Y:S01]  /*9880*/  F2FP.BF16.F32.PACK_AB R132, R173, R172 ;  /* 0x000000acad84723e */ /* 0x010fe200000010ff */
[-C--:B-1----:R-:W-:Y:S08]  /*9890*/  HMMA.16816.F32.BF16 R24, R156, R144.reuse, R24 ;  /* 0x000000909c18723c */ /* 0x082ff00000041818 */
[----:B------:R-:W-:Y:S01]  /*98a0*/  MUFU.EX2 R178, R178 ;  /* 0x000000b200b27308 */ /* 0x000fe20000000800 */
[C---:B------:R-:W-:Y:S04]  /*98b0*/  HMMA.16816.F32.BF16 R124, R160.reuse, R144, R124 ;  /* 0x00000090a07c723c */ /* 0x040fe8000004187c */
[----:B------:R-:W-:Y:S01]  /*98c0*/  FFMA.FTZ R202, R29, UR4, -R194 ;  /* 0x000000041dca7c23 */ /* 0x000fe200080108c2 */
[--C-:B------:R-:W-:Y:S04]  /*98d0*/  FFMA.FTZ R203, R30, UR4, -R192.reuse ;  /* 0x000000041ecb7c23 */ /* 0x100fe800080108c0 */
[----:B------:R-:W1:Y:S02]  /*98e0*/  MUFU.EX2 R179, R179 ;  /* 0x000000b300b37308 */ /* 0x000e640000000800 */
[----:B------:R-:W-:Y:S01]  /*98f0*/  FFMA.FTZ R204, R31, UR4, -R192 ;  /* 0x000000041fcc7c23 */ /* 0x000fe200080108c0 */
[----:B------:R-:W-:Y:S01]  /*9900*/  FMUL.FTZ R29, R2, R133 ;  /* 0x00000085021d7220 */ /* 0x000fe20000410000 */
[C---:B------:R-:W-:Y:S01]  /*9910*/  FMUL.FTZ R30, R0.reuse, R134 ;  /* 0x00000086001e7220 */ /* 0x040fe20000410000 */
[----:B------:R-:W-:Y:S01]  /*9920*/  FMUL.FTZ R31, R0, R135 ;  /* 0x00000087001f7220 */ /* 0x000fe20000410000 */
[----:B---3--:R-:W-:Y:S04]  /*9930*/  F2FP.BF16.F32.PACK_AB R133, R175, R174 ;  /* 0x000000aeaf85723e */ /* 0x008fe800000010ff */
[----:B------:R-:W-:Y:S01]  /*9940*/  MUFU.EX2 R197, R197 ;  /* 0x000000c500c57308 */ /* 0x000fe20000000800 */
[----:B--2---:R-:W-:Y:S01]  /*9950*/  F2FP.BF16.F32.PACK_AB R134, R177, R176 ;  /* 0x000000b0b186723e */ /* 0x004fe200000010ff */
[--C-:B------:R-:W-:Y:S01]  /*9960*/  FFMA.FTZ R60, R60, UR4, -R194.reuse ;  /* 0x000000043c3c7c23 */ /* 0x100fe200080108c2 */
[----:B------:R-:W-:Y:S01]  /*9970*/  FFMA.FTZ R194, R61, UR4, -R194 ;  /* 0x000000043dc27c23 */ /* 0x000fe200080108c2 */
[----:B------:R-:W-:Y:S01]  /*9980*/  FFMA.FTZ R181, R164, R247, R181 ;  /* 0x000000f7a4b57223 */ /* 0x000fe200000100b5 */
[-C--:B------:R-:W-:Y:S05]  /*9990*/  HMMA.16816.F32.BF16 R28, R160, R146.reuse, R28 ;  /* 0x00000092a01c723c */ /* 0x080fea000004181c */
[----:B------:R-:W2:Y:S01]  /*99a0*/  MUFU.EX2 R198, R198 ;  /* 0x000000c600c67308 */ /* 0x000ea20000000800 */
[----:B-1----:R-:W-:Y:S01]  /*99b0*/  F2FP.BF16.F32.PACK_AB R135, R179, R178 ;  /* 0x000000b2b387723e */ /* 0x002fe200000010ff */
[----:B------:R-:W-:Y:S01]  /*99c0*/  FFMA.FTZ R184, R3, R244, R184 ;  /* 0x000000f403b87223 */ /* 0x000fe200000100b8 */
[----:B------:R-:W-:Y:S01]  /*99d0*/  HMMA.16816.F32.BF16 R128, R156, R146, R128 ;  /* 0x000000929c80723c */ /* 0x000fe20000041880 */
[----:B------:R-:W1:Y:S06]  /*99e0*/  LDSM.16.MT88.4 R144, [R221+0xa400] ;  /* 0x00a40000dd90783b */ /* 0x000e6c0000004200 */
[----:B------:R-:W-:Y:S01]  /*99f0*/  MUFU.EX2 R199, R199 ;  /* 0x000000c700c77308 */ /* 0x000fe20000000800 */
[-C--:B------:R-:W-:Y:S05]  /*9a00*/  HMMA.16816.F32.BF16 R4, R132, R140.reuse, R4 ;  /* 0x0000008c8404723c */ /* 0x080fea0000041804 */
[----:B------:R-:W-:Y:S01]  /*9a10*/  MOV R3, R166 ;  /* 0x000000a600037202 */ /* 0x000fe20000000f00 */
[----:B------:R-:W-:Y:S03]  /*9a20*/  FFMA.FTZ R189, R2, R245, R189 ;  /* 0x000000f502bd7223 */ /* 0x000fe600000100bd */
[----:B------:R-:W3:Y:S02]  /*9a30*/  MUFU.EX2 R200, R200 ;  /* 0x000000c800c87308 */ /* 0x000ee40000000800 */
[----:B--2---:R-:W-:Y:S02]  /*9a40*/  F2FP.BF16.F32.PACK_AB R136, R198, R197 ;  /* 0x000000c5c688723e */ /* 0x004fe400000010ff */
[----:B------:R-:W-:Y:S01]  /*9a50*/  MOV R2, R167 ;  /* 0x000000a700027202 */ /* 0x000fe20000000f00 */
[----:B------:R-:W-:Y:S01]  /*9a60*/  FFMA.FTZ R191, R0, R243, R191 ;  /* 0x000000f300bf7223 */ /* 0x000fe200000100bf */
[----:B------:R-:W-:Y:S01]  /*9a70*/  FADD.FTZ R181, R180, R181 ;  /* 0x000000b5b4b57221 */ /* 0x000fe20000010000 */
[----:B------:R-:W-:Y:S03]  /*9a80*/  FADD.FTZ R169, R169, R184 ;  /* 0x000000b8a9a97221 */ /* 0x000fe60000010000 */
[----:B------:R-:W-:Y:S01]  /*9a90*/  MUFU.EX2 R201, R201 ;  /* 0x000000c900c97308 */ /* 0x000fe20000000800 */
[----:B------:R-:W-:Y:S01]  /*9aa0*/  FADD.FTZ R0, R185, R189 ;  /* 0x000000bdb9007221 */ /* 0x000fe20000010000 */
[----:B------:R-:W-:Y:S01]  /*9ab0*/  FADD.FTZ R191, R186, R191 ;  /* 0x000000bfbabf7221 */ /* 0x000fe20000010000 */
[----:B------:R-:W-:Y:S01]  /*9ac0*/  FADD.FTZ R170, R170, R181 ;  /* 0x000000b5aaaa7221 */ /* 0x000fe20000010000 */
[----:B------:R-:W-:Y:S01]  /*9ad0*/  FADD.FTZ R182, R182, R169 ;  /* 0x000000a9b6b67221 */ /* 0x000fe20000010000 */
[----:B------:R-:W-:Y:S01]  /*9ae0*/  FADD.FTZ R187, R187, R0 ;  /* 0x00000000bbbb7221 */ /* 0x000fe20000010000 */
[----:B------:R-:W-:Y:S01]  /*9af0*/  FADD.FTZ R190, R190, R191 ;  /* 0x000000bfbebe7221 */ /* 0x000fe20000010000 */
[----:B------:R-:W-:Y:S03]  /*9b00*/  FADD.FTZ R171, R171, R170 ;  /* 0x000000aaabab7221 */ /* 0x000fe60000010000 */
[----:B------:R-:W2:Y:S01]  /*9b10*/  MUFU.EX2 R202, R202 ;  /* 0x000000ca00ca7308 */ /* 0x000ea20000000800 */
[----:B---3--:R-:W-:Y:S01]  /*9b20*/  F2FP.BF16.F32.PACK_AB R137, R200, R199 ;  /* 0x000000c7c889723e */ /* 0x008fe200000010ff */
[----:B------:R-:W-:Y:S01]  /*9b30*/  FADD.FTZ R183, R183, R182 ;  /* 0x000000b6b7b77221 */ /* 0x000fe20000010000 */
[----:B------:R-:W-:Y:S01]  /*9b40*/  MOV R0, R165 ;  /* 0x000000a500007202 */ /* 0x000fe20000000f00 */
[----:B------:R-:W-:Y:S01]  /*9b50*/  FADD.FTZ R188, R188, R187 ;  /* 0x000000bbbcbc7221 */ /* 0x000fe20000010000 */
[----:B------:R-:W-:Y:S01]  /*9b60*/  FADD.FTZ R190, R193, R190 ;  /* 0x000000bec1be7221 */ /* 0x000fe20000010000 */
        /* <DEDUP_REMOVED lines=10> */
[----:B------:R-:W3:Y:S01]  /*9c10*/  MUFU.EX2 R204, R204 ;  /* 0x000000cc00cc7308 */ /* 0x000ee20000000800 */
[----:B--2---:R-:W-:Y:S01]  /*9c20*/  F2FP.BF16.F32.PACK_AB R138, R202, R201 ;  /* 0x000000c9ca8a723e */ /* 0x004fe200000010ff */
[----:B------:R-:W-:Y:S01]  /*9c30*/  FADD.FTZ R178, R178, R175 ;  /* 0x000000afb2b27221 */ /* 0x000fe20000010000 */
[----:B------:R-:W-:Y:S01]  /*9c40*/  MOV R169, R168 ;  /* 0x000000a800a97202 */ /* 0x000fe20000000f00 */
[----:B------:R-:W-:Y:S01]  /*9c50*/  FADD.FTZ R201, R201, R198 ;  /* 0x000000c6c9c97221 */ /* 0x000fe20000010000 */
[----:B------:R-:W-:Y:S01]  /*9c60*/  FADD.FTZ R176, R177, R176 ;  /* 0x000000b0b1b07221 */ /* 0x000fe20000010000 */
[----:B------:R-:W-:Y:S04]  /*9c70*/  FADD.FTZ R178, R179, R178 ;  /* 0x000000b2b3b27221 */ /* 0x000fe80000010000 */
[----:B------:R-:W-:Y:S01]  /*9c80*/  MUFU.EX2 R162, R64 ;  /* 0x0000004000a27308 */ /* 0x000fe20000000800 */
[----:B------:R-:W-:Y:S04]  /*9c90*/  FADD.FTZ R202, R202, R201 ;  /* 0x000000c9caca7221 */ /* 0x000fe80000010000 */
[----:B------:R-:W-:Y:S05]  /*9ca0*/  FADD.FTZ R213, R213, R202 ;  /* 0x000000cad5d57221 */ /* 0x000fea0000010000 */
[----:B------:R-:W2:Y:S01]  /*9cb0*/  MUFU.EX2 R161, R66 ;  /* 0x0000004200a17308 */ /* 0x000ea20000000800 */
[----:B---3--:R-:W-:Y:S01]  /*9cc0*/  F2FP.BF16.F32.PACK_AB R139, R204, R203 ;  /* 0x000000cbcc8b723e */ /* 0x008fe200000010ff */
[----:B------:R-:W-:Y:S01]  /*9cd0*/  FADD.FTZ R203, R203, R200 ;  /* 0x000000c8cbcb7221 */ /* 0x000fe20000010000 */
[----:B------:R-:W-:Y:S03]  /*9ce0*/  FADD.FTZ R214, R214, R213 ;  /* 0x000000d5d6d67221 */ /* 0x000fe60000010000 */
[----:B------:R-:W-:Y:S01]  /*9cf0*/  FADD.FTZ R204, R204, R203 ;  /* 0x000000cbcccc7221 */ /* 0x000fe20000010000 */
[----:B------:R-:W-:Y:S01]  /*9d00*/  FADD.FTZ R217, R217, R214 ;  /* 0x000000d6d9d97221 */ /* 0x000fe20000010000 */
[C---:B------:R-:W-:Y:S02]  /*9d10*/  HMMA.16816.F32.BF16 R8, R136.reuse, R140, R8 ;  /* 0x0000008c8808723c */ /* 0x040fe40000041808 */
[----:B------:R3:W-:Y:S02]  /*9d20*/  MUFU.EX2 R163, R59 ;  /* 0x0000003b00a37308 */ /* 0x0007e40000000800 */
[----:B------:R-:W-:Y:S01]  /*9d30*/  FADD.FTZ R215, R215, R204 ;  /* 0x000000ccd7d77221 */ /* 0x000fe20000010000 */
[----:B------:R-:W-:Y:S01]  /*9d40*/  FADD.FTZ R217, R218, R217 ;  /* 0x000000d9dad97221 */ /* 0x000fe20000010000 */
[-C--:B------:R-:W-:Y:S06]  /*9d50*/  HMMA.16816.F32.BF16 R12, R136, R142.reuse, R12 ;  /* 0x0000008e880c723c */ /* 0x080fec000004180c */
[----:B------:R-:W-:Y:S01]  /*9d60*/  MUFU.EX2 R205, R205 ;  /* 0x000000cd00cd7308 */ /* 0x000fe20000000800 */
[----:B------:R-:W-:Y:S01]  /*9d70*/  FADD.FTZ R216, R216, R215 ;  /* 0x000000d7d8d87221 */ /* 0x000fe20000010000 */
[C---:B------:R-:W-:Y:S01]  /*9d80*/  HMMA.16816.F32.BF16 R16, R132.reuse, R142, R16 ;  /* 0x0000008e8410723c */ /* 0x040fe20000041810 */
[----:B------:R-:W4:Y:S07]  /*9d90*/  LDSM.16.MT88.4 R140, [R220+0xa400] ;  /* 0x00a40000dc8c783b */ /* 0x000f2e0000004200 */
[----:B------:R-:W2:Y:S01]  /*9da0*/  MUFU.EX2 R206, R206 ;  /* 0x000000ce00ce7308 */ /* 0x000ea20000000800 */
[-C--:B-----5:R-:W-:Y:S01]  /*9db0*/  HMMA.16816.F32.BF16 R68, R132, R148.reuse, R68 ;  /* 0x000000948444723c */ /* 0x0a0fe20000041844 */
[----:B---3--:R-:W-:Y:S02]  /*9dc0*/  LDSM.16.MT88.4 R56, [R221+0xac00] ;  /* 0x00ac0000dd38783b */ /* 0x008fe40000004200 */
[----:B------:R-:W-:Y:S03]  /*9dd0*/  FADD.FTZ R219, R219, R216 ;  /* 0x000000d8dbdb7221 */ /* 0x000fe60000010000 */
[C---:B------:R-:W-:Y:S03]  /*9de0*/  HMMA.16816.F32.BF16 R72, R136.reuse, R148, R72 ;  /* 0x000000948848723c */ /* 0x040fe60000041848 */
[----:B------:R-:W-:Y:S02]  /*9df0*/  MUFU.EX2 R207, R207 ;  /* 0x000000cf00cf7308 */ /* 0x000fe40000000800 */
[----:B------:R-:W-:Y:S01]  /*9e00*/  FADD.FTZ R219, R246, R219 ;  /* 0x000000dbf6db7221 */ /* 0x000fe20000010000 */
[-C--:B------:R-:W-:Y:S07]  /*9e10*/  HMMA.16816.F32.BF16 R76, R136, R150.reuse, R76 ;  /* 0x00000096884c723c */ /* 0x080fee000004184c */
[----:B------:R-:W3:Y:S01]  /*9e20*/  MUFU.EX2 R208, R208 ;  /* 0x000000d000d07308 */ /* 0x000ee20000000800 */
[C---:B------:R-:W-:Y:S01]  /*9e30*/  HMMA.16816.F32.BF16 R80, R132.reuse, R150, R80 ;  /* 0x000000968450723c */ /* 0x040fe20000041850 */
[----:B------:R-:W-:Y:S08]  /*9e40*/  LDSM.16.MT88.4 R148, [R221+0x9c00] ;  /* 0x009c0000dd94783b */ /* 0x000ff00000004200 */
[----:B------:R-:W-:Y:S01]  /*9e50*/  MUFU.EX2 R209, R209 ;  /* 0x000000d100d17308 */ /* 0x000fe20000000800 */
[-C--:B-1----:R-:W-:Y:S06]  /*9e60*/  HMMA.16816.F32.BF16 R84, R132, R144.reuse, R84 ;  /* 0x000000908454723c */ /* 0x082fec0000041854 */
[C---:B------:R-:W-:Y:S03]  /*9e70*/  HMMA.16816.F32.BF16 R88, R136.reuse, R144, R88 ;  /* 0x000000908858723c */ /* 0x040fe60000041858 */
[----:B------:R-:W1:Y:S03]  /*9e80*/  MUFU.EX2 R210, R210 ;  /* 0x000000d200d27308 */ /* 0x000e660000000800 */
[-C--:B------:R-:W-:Y:S07]  /*9e90*/  HMMA.16816.F32.BF16 R92, R136, R146.reuse, R92 ;  /* 0x00000092885c723c */ /* 0x080fee000004185c */
[----:B------:R-:W-:Y:S01]  /*9ea0*/  MUFU.EX2 R211, R211 ;  /* 0x000000d300d37308 */ /* 0x000fe20000000800 */
[C---:B------:R-:W-:Y:S09]  /*9eb0*/  HMMA.16816.F32.BF16 R96, R132.reuse, R146, R96 ;  /* 0x000000928460723c */ /* 0x040ff20000041860 */
[----:B------:R-:W5:Y:S01]  /*9ec0*/  MUFU.EX2 R212, R212 ;  /* 0x000000d400d47308 */ /* 0x000f620000000800 */
[-C--:B----4-:R-:W-:Y:S06]  /*9ed0*/  HMMA.16816.F32.BF16 R20, R132, R140.reuse, R20 ;  /* 0x0000008c8414723c */ /* 0x090fec0000041814 */
[C---:B------:R-:W-:Y:S03]  /*9ee0*/  HMMA.16816.F32.BF16 R100, R136.reuse, R140, R100 ;  /* 0x0000008c8864723c */ /* 0x040fe60000041864 */
[----:B------:R2:W-:Y:S03]  /*9ef0*/  MUFU.EX2 R61, R194 ;  /* 0x000000c2003d7308 */ /* 0x0005e60000000800 */
[-C--:B------:R-:W-:Y:S07]  /*9f00*/  HMMA.16816.F32.BF16 R104, R136, R142.reuse, R104 ;  /* 0x0000008e8868723c */ /* 0x080fee0000041868 */
[----:B------:R-:W-:Y:S01]  /*9f10*/  MUFU.EX2 R250, R250 ;  /* 0x000000fa00fa7308 */ /* 0x000fe20000000800 */
[C---:B------:R-:W-:Y:S01]  /*9f20*/  HMMA.16816.F32.BF16 R108, R132.reuse, R142, R108 ;  /* 0x0000008e846c723c */ /* 0x040fe2000004186c */
[----:B------:R-:W4:Y:S08]  /*9f30*/  LDSM.16.MT88.4 R140, [R220+0x9800] ;  /* 0x00980000dc8c783b */ /* 0x000f300000004200 */
[----:B------:R-:W-:Y:S01]  /*9f40*/  MUFU.EX2 R251, R251 ;  /* 0x000000fb00fb7308 */ /* 0x000fe20000000800 */
[-C--:B------:R-:W-:Y:S03]  /*9f50*/  HMMA.16816.F32.BF16 R32, R132, R36.reuse, R32 ;  /* 0x000000248420723c */ /* 0x080fe60000041820 */
[----:B--2---:R-:W-:Y:S03]  /*9f60*/  MOV R194, R161 ;  /* 0x000000a100c27202 */ /* 0x004fe60000000f00 */
[C---:B------:R-:W-:Y:S03]  /*9f70*/  HMMA.16816.F32.BF16 R112, R136.reuse, R36, R112 ;  /* 0x000000248870723c */ /* 0x040fe60000041870 */
[----:B------:R-:W-:Y:S03]  /*9f80*/  MUFU.EX2 R252, R252 ;  /* 0x000000fc00fc7308 */ /* 0x000fe60000000800 */
[-C--:B------:R-:W-:Y:S07]  /*9f90*/  HMMA.16816.F32.BF16 R116, R136, R38.reuse, R116 ;  /* 0x000000268874723c */ /* 0x080fee0000041874 */
[----:B------:R-:W-:Y:S01]  /*9fa0*/  MUFU.EX2 R196, R196 ;  /* 0x000000c400c47308 */ /* 0x000fe20000000800 */
[----:B------:R-:W-:Y:S01]  /*9fb0*/  F2FP.BF16.F32.PACK_AB R36, R206, R205 ;  /* 0x000000cdce24723e */ /* 0x000fe200000010ff */
[C---:B------:R-:W-:Y:S04]  /*9fc0*/  HMMA.16816.F32.BF16 R120, R132.reuse, R38, R120 ;  /* 0x000000268478723c */ /* 0x040fe80000041878 */
[----:B---3--:R-:W-:Y:S02]  /*9fd0*/  F2FP.BF16.F32.PACK_AB R37, R208, R207 ;  /* 0x000000cfd025723e */ /* 0x008fe400000010ff */
[-C--:B------:R-:W-:Y:S02]  /*9fe0*/  HMMA.16816.F32.BF16 R24, R132, R48.reuse, R24 ;  /* 0x000000308418723c */ /* 0x080fe40000041818 */
[----:B------:R-:W2:Y:S03]  /*9ff0*/  MUFU.EX2 R60, R60 ;  /* 0x0000003c003c7308 */ /* 0x000ea60000000800 */
[----:B-1----:R-:W-:Y:S01]  /*a000*/  F2FP.BF16.F32.PACK_AB R38, R210, R209 ;  /* 0x000000d1d226723e */ /* 0x002fe200000010ff */
[C---:B------:R-:W-:Y:S05]  /*a010*/  HMMA.16816.F32.BF16 R124, R136.reuse, R48, R124 ;  /* 0x00000030887c723c */ /* 0x040fea000004187c */
[----:B-----5:R-:W-:Y:S01]  /*a020*/  F2FP.BF16.F32.PACK_AB R39, R212, R211 ;  /* 0x000000d3d427723e */ /* 0x020fe200000010ff */
[-C--:B------:R-:W-:Y:S05]  /*a030*/  HMMA.16816.F32.BF16 R28, R136, R50.reuse, R28 ;  /* 0x00000032881c723c */ /* 0x080fea000004181c */
[----:B------:R-:W-:Y:S01]  /*a040*/  FADD.FTZ R205, R205, R176 ;  /* 0x000000b0cdcd7221 */ /* 0x000fe20000010000 */
[----:B------:R-:W-:Y:S01]  /*a050*/  HMMA.16816.F32.BF16 R128, R132, R50, R128 ;  /* 0x000000328480723c */ /* 0x000fe20000041880 */
[----:B------:R-:W1:Y:S04]  /*a060*/  LDSM.16.MT88.4 R48, [R221+0xa800] ;  /* 0x00a80000dd30783b */ /* 0x000e680000004200 */
[----:B------:R-:W-:Y:S01]  /*a070*/  FADD.FTZ R207, R207, R178 ;  /* 0x000000b2cfcf7221 */ /* 0x000fe20000010000 */
[-C--:B------:R-:W-:Y:S05]  /*a080*/  HMMA.16816.F32.BF16 R4, R36, R40.reuse, R4 ;  /* 0x000000282404723c */ /* 0x080fea0000041804 */
[--C-:B------:R-:W-:Y:S01]  /*a090*/  FFMA.FTZ R132, R55, UR4, -R195.reuse ;  /* 0x0000000437847c23 */ /* 0x100fe200080108c3 */
[C---:B------:R-:W-:Y:S01]  /*a0a0*/  HMMA.16816.F32.BF16 R8, R44.reuse, R40, R8 ;  /* 0x000000282c08723c */ /* 0x040fe20000041808 */
[----:B------:R-:W-:Y:S02]  /*a0b0*/  LDSM.16.MT88.4 R52, [R221+0xb800] ;  /* 0x00b80000dd34783b */ /* 0x000fe40000004200 */
[----:B------:R-:W3:Y:S02]  /*a0c0*/  MUFU.EX2 R154, R132 ;  /* 0x00000084009a7308 */ /* 0x000ee40000000800 */
[----:B------:R-:W-:Y:S01]  /*a0d0*/  FFMA.FTZ R195, R67, UR4, -R195 ;  /* 0x0000000443c37c23 */ /* 0x000fe200080108c3 */
[-C--:B------:R-:W-:Y:S03]  /*a0e0*/  HMMA.16816.F32.BF16 R12, R44, R42.reuse, R12 ;  /* 0x0000002a2c0c723c */ /* 0x080fe6000004180c */
[----:B------:R-:W-:Y:S04]  /*a0f0*/  LDSM.16.MT88.4 R64, [R220+0xac00] ;  /* 0x00ac0000dc40783b */ /* 0x000fe80000004200 */
[----:B------:R-:W5:Y:S01]  /*a100*/  MUFU.EX2 R195, R195 ;  /* 0x000000c300c37308 */ /* 0x000f620000000800 */
[C---:B------:R-:W-:Y:S03]  /*a110*/  HMMA.16816.F32.BF16 R16, R36.reuse, R42, R16 ;  /* 0x0000002a2410723c */ /* 0x040fe60000041810 */
[----:B------:R-:W3:Y:S03]  /*a120*/  LDSM.16.MT88.4 R40, [R220+0xa800] ;  /* 0x00a80000dc28783b */ /* 0x000ee60000004200 */
[-C--:B----4-:R-:W-:Y:S05]  /*a130*/  HMMA.16816.F32.BF16 R68, R36, R140.reuse, R68 ;  /* 0x0000008c2444723c */ /* 0x090fea0000041844 */
[----:B--2---:R-:W-:Y:S01]  /*a140*/  F2FP.BF16.F32.PACK_AB R134, R61, R60 ;  /* 0x0000003c3d86723e */ /* 0x004fe200000010ff */
[C---:B------:R-:W-:Y:S05]  /*a150*/  HMMA.16816.F32.BF16 R72, R44.reuse, R140, R72 ;  /* 0x0000008c2c48723c */ /* 0x040fea0000041848 */
[----:B------:R-:W-:Y:S01]  /*a160*/  FADD.FTZ R206, R206, R205 ;  /* 0x000000cdcece7221 */ /* 0x000fe20000010000 */
[-C--:B------:R-:W-:Y:S05]  /*a170*/  HMMA.16816.F32.BF16 R76, R44, R142.reuse, R76 ;  /* 0x0000008e2c4c723c */ /* 0x080fea000004184c */
[----:B------:R-:W-:Y:S01]  /*a180*/  FADD.FTZ R208, R208, R207 ;  /* 0x000000cfd0d07221 */ /* 0x000fe20000010000 */
[C---:B------:R-:W-:Y:S05]  /*a190*/  HMMA.16816.F32.BF16 R80, R36.reuse, R142, R80 ;  /* 0x0000008e2450723c */ /* 0x040fea0000041850 */
[----:B------:R-:W-:Y:S01]  /*a1a0*/  FADD.FTZ R209, R209, R206 ;  /* 0x000000ced1d17221 */ /* 0x000fe20000010000 */
[-C--:B-1----:R-:W-:Y:S05]  /*a1b0*/  HMMA.16816.F32.BF16 R84, R36, R48.reuse, R84 ;  /* 0x000000302454723c */ /* 0x082fea0000041854 */
[----:B------:R-:W-:Y:S01]  /*a1c0*/  FADD.FTZ R211, R211, R208 ;  /* 0x000000d0d3d37221 */ /* 0x000fe20000010000 */
[C---:B------:R-:W-:Y:S05]  /*a1d0*/  HMMA.16816.F32.BF16 R88, R44.reuse, R48, R88 ;  /* 0x000000302c58723c */ /* 0x040fea0000041858 */
[----:B------:R-:W-:Y:S01]  /*a1e0*/  FADD.FTZ R209, R210, R209 ;  /* 0x000000d1d2d17221 */ /* 0x000fe20000010000 */
[-C--:B------:R-:W-:Y:S05]  /*a1f0*/  HMMA.16816.F32.BF16 R92, R44, R50.reuse, R92 ;  /* 0x000000322c5c723c */ /* 0x080fea000004185c */
[----:B------:R-:W-:Y:S01]  /*a200*/  FADD.FTZ R211, R212, R211 ;  /* 0x000000d3d4d37221 */ /* 0x000fe20000010000 */
[C---:B------:R-:W-:Y:S01]  /*a210*/  HMMA.16816.F32.BF16 R96, R36.reuse, R50, R96 ;  /* 0x000000322460723c */ /* 0x040fe20000041860 */
[----:B------:R-:W1:Y:S04]  /*a220*/  LDSM.16.MT88.4 R48, [R220+0xb800] ;  /* 0x00b80000dc30783b */ /* 0x000e680000004200 */
[----:B------:R-:W-:Y:S01]  /*a230*/  FADD.FTZ R211, R252, R211 ;  /* 0x000000d3fcd37221 */ /* 0x000fe20000010000 */
[-C--:B---3--:R-:W-:Y:S06]  /*a240*/  HMMA.16816.F32.BF16 R20, R36, R40.reuse, R20 ;  /* 0x000000282414723c */ /* 0x088fec0000041814 */
[C---:B------:R-:W-:Y:S06]  /*a250*/  HMMA.16816.F32.BF16 R100, R44.reuse, R40, R100 ;  /* 0x000000282c64723c */ /* 0x040fec0000041864 */
[-C--:B------:R-:W-:Y:S06]  /*a260*/  HMMA.16816.F32.BF16 R104, R44, R42.reuse, R104 ;  /* 0x0000002a2c68723c */ /* 0x080fec0000041868 */
[C---:B------:R-:W-:Y:S01]  /*a270*/  HMMA.16816.F32.BF16 R108, R36.reuse, R42, R108 ;  /* 0x0000002a246c723c */ /* 0x040fe2000004186c */
[----:B------:R-:W2:Y:S05]  /*a280*/  LDSM.16.MT88.4 R40, [R220+0x9c00] ;  /* 0x009c0000dc28783b */ /* 0x000eaa0000004200 */
[-C--:B------:R-:W-:Y:S06]  /*a290*/  HMMA.16816.F32.BF16 R32, R36, R52.reuse, R32 ;  /* 0x000000342420723c */ /* 0x080fec0000041820 */
[C---:B------:R-:W-:Y:S06]  /*a2a0*/  HMMA.16816.F32.BF16 R112, R44.reuse, R52, R112 ;  /* 0x000000342c70723c */ /* 0x040fec0000041870 */
[-C--:B------:R-:W-:Y:S05]  /*a2b0*/  HMMA.16816.F32.BF16 R116, R44, R54.reuse, R116 ;  /* 0x000000362c74723c */ /* 0x080fea0000041874 */
[--C-:B------:R-:W-:Y:S01]  /*a2c0*/  FFMA.FTZ R52, R62, UR4, -R192.reuse ;  /* 0x000000043e347c23 */ /* 0x100fe200080108c0 */
[C---:B------:R-:W-:Y:S05]  /*a2d0*/  HMMA.16816.F32.BF16 R120, R36.reuse, R54, R120 ;  /* 0x000000362478723c */ /* 0x040fea0000041878 */
[----:B------:R-:W-:Y:S01]  /*a2e0*/  MOV R62, R162 ;  /* 0x000000a2003e7202 */ /* 0x000fe20000000f00 */
[-C--:B-1----:R-:W-:Y:S01]  /*a2f0*/  HMMA.16816.F32.BF16 R24, R36, R48.reuse, R24 ;  /* 0x000000302418723c */ /* 0x082fe20000041818 */
[----:B------:R-:W-:Y:S04]  /*a300*/  MUFU.EX2 R52, R52 ;  /* 0x0000003400347308 */ /* 0x000fe80000000800 */
[----:B------:R-:W-:Y:S01]  /*a310*/  FFMA.FTZ R192, R63, UR4, -R192 ;  /* 0x000000043fc07c23 */ /* 0x000fe200080108c0 */
[C---:B------:R-:W-:Y:S05]  /*a320*/  HMMA.16816.F32.BF16 R124, R44.reuse, R48, R124 ;  /* 0x000000302c7c723c */ /* 0x040fea000004187c */
[----:B------:R1:W3:Y:S01]  /*a330*/  MUFU.EX2 R53, R192 ;  /* 0x000000c000357308 */ /* 0x0002e20000000800 */
[----:B------:R-:W-:Y:S01]  /*a340*/  MOV R63, R163 ;  /* 0x000000a3003f7202 */ /* 0x000fe20000000f00 */
[-C--:B------:R-:W-:Y:S01]  /*a350*/  HMMA.16816.F32.BF16 R28, R44, R50.reuse, R28 ;  /* 0x000000322c1c723c */ /* 0x080fe2000004181c */
[----:B------:R-:W4:Y:S03]  /*a360*/  LDSM.16.MT88.4 R44, [R221+0xbc00] ;  /* 0x00bc0000dd2c783b */ /* 0x000f260000004200 */
[----:B------:R-:W-:Y:S02]  /*a370*/  MOV R54, R154 ;  /* 0x0000009a00367202 */ /* 0x000fe40000000f00 */
[----:B------:R-:W-:Y:S05]  /*a380*/  HMMA.16816.F32.BF16 R128, R36, R50, R128 ;  /* 0x000000322480723c */ /* 0x000fea0000041880 */
[----:B------:R-:W-:Y:S01]  /*a390*/  MOV R55, R155 ;  /* 0x0000009b00377202 */ /* 0x000fe20000000f00 */
[----:B------:R-:W-:Y:S01]  /*a3a0*/  FADD.FTZ R211, R54, R211 ;  /* 0x000000d336d37221 */ /* 0x000fe20000010000 */
[C---:B------:R-:W-:Y:S01]  /*a3b0*/  F2FP.BF16.F32.PACK_AB R36, R251.reuse, R250 ;  /* 0x000000fafb24723e */ /* 0x040fe200000010ff */
[----:B------:R-:W-:Y:S03]  /*a3c0*/  FADD.FTZ R250, R250, R209 ;  /* 0x000000d1fafa7221 */ /* 0x000fe60000010000 */
[----:B------:R-:W-:Y:S01]  /*a3d0*/  F2FP.BF16.F32.PACK_AB R37, R54, R252 ;  /* 0x000000fc3625723e */ /* 0x000fe200000010ff */
[----:B------:R-:W-:Y:S01]  /*a3e0*/  FADD.FTZ R250, R251, R250 ;  /* 0x000000fafbfa7221 */ /* 0x000fe20000010000 */
[----:B------:R-:W-:Y:S01]  /*a3f0*/  F2FP.BF16.F32.PACK_AB R38, R196, R62 ;  /* 0x0000003ec426723e */ /* 0x000fe200000010ff */
[----:B------:R-:W-:Y:S01]  /*a400*/  FADD.FTZ R244, R194, R211 ;  /* 0x000000d3c2f47221 */ /* 0x000fe20000010000 */
[C---:B-----5:R-:W-:Y:S01]  /*a410*/  F2FP.BF16.F32.PACK_AB R39, R195.reuse, R194 ;  /* 0x000000c2c327723e */ /* 0x060fe200000010ff */
[----:B------:R-:W-:Y:S01]  /*a420*/  FADD.FTZ R247, R62, R250 ;  /* 0x000000fa3ef77221 */ /* 0x000fe20000010000 */
[----:B-1----:R-:W-:Y:S01]  /*a430*/  MOV R192, R152 ;  /* 0x0000009800c07202 */ /* 0x002fe20000000f00 */
[----:B------:R-:W-:Y:S01]  /*a440*/  FADD.FTZ R244, R195, R244 ;  /* 0x000000f4c3f47221 */ /* 0x000fe20000010000 */
[----:B------:R-:W-:Y:S01]  /*a450*/  MOV R49, R153 ;  /* 0x0000009900317202 */ /* 0x000fe20000000f00 */
[----:B------:R-:W-:Y:S01]  /*a460*/  FADD.FTZ R247, R196, R247 ;  /* 0x000000f7c4f77221 */ /* 0x000fe20000010000 */
[----:B------:R-:W-:Y:S01]  /*a470*/  F2FP.BF16.F32.PACK_AB R133, R63, R192 ;  /* 0x000000c03f85723e */ /* 0x000fe200000010ff */
[-C--:B------:R-:W-:Y:S01]  /*a480*/  HMMA.16816.F32.BF16 R160, R36, R148.reuse, R4 ;  /* 0x0000009424a0723c */ /* 0x080fe20000041804 */
[----:B------:R-:W1:Y:S02]  /*a490*/  LDSM.16.MT88.4 R4, [R220+0xbc00] ;  /* 0x00bc0000dc04783b */ /* 0x000e640000004200 */
[----:B------:R-:W-:Y:S01]  /*a4a0*/  F2FP.BF16.F32.PACK_AB R132, R55, R49 ;  /* 0x000000313784723e */ /* 0x000fe200000010ff */
[----:B------:R-:W-:Y:S01]  /*a4b0*/  FADD.FTZ R217, R49, R217 ;  /* 0x000000d931d97221 */ /* 0x000fe20000010000 */
[----:B---3--:R-:W-:Y:S01]  /*a4c0*/  F2FP.BF16.F32.PACK_AB R135, R53, R52 ;  /* 0x000000343587723e */ /* 0x008fe200000010ff */
[----:B------:R-:W-:Y:S02]  /*a4d0*/  FADD.FTZ R219, R192, R219 ;  /* 0x000000dbc0db7221 */ /* 0x000fe40000010000 */
[----:B------:R-:W-:Y:S03]  /*a4e0*/  FADD.FTZ R217, R55, R217 ;  /* 0x000000d937d97221 */ /* 0x000fe60000010000 */
[----:B------:R-:W-:Y:S01]  /*a4f0*/  FADD.FTZ R219, R63, R219 ;  /* 0x000000db3fdb7221 */ /* 0x000fe20000010000 */
[C---:B------:R-:W-:Y:S04]  /*a500*/  HMMA.16816.F32.BF16 R156, R132.reuse, R148, R8 ;  /* 0x00000094849c723c */ /* 0x040fe80000041808 */
[----:B------:R-:W-:Y:S01]  /*a510*/  FADD.FTZ R60, R60, R217 ;  /* 0x000000d93c3c7221 */ /* 0x000fe20000010000 */
[----:B------:R-:W-:Y:S01]  /*a520*/  FADD.FTZ R52, R52, R219 ;  /* 0x000000db34347221 */ /* 0x000fe20000010000 */
[-C--:B------:R-:W-:Y:S05]  /*a530*/  HMMA.16816.F32.BF16 R152, R132, R150.reuse, R12 ;  /* 0x000000968498723c */ /* 0x080fea000004180c */
[----:B------:R-:W-:Y:S01]  /*a540*/  FADD.FTZ R245, R61, R60 ;  /* 0x0000003c3df57221 */ /* 0x000fe20000010000 */
[C---:B------:R-:W-:Y:S05]  /*a550*/  HMMA.16816.F32.BF16 R148, R36.reuse, R150, R16 ;  /* 0x000000962494723c */ /* 0x040fea0000041810 */
[----:B------:R-:W-:Y:S01]  /*a560*/  FADD.FTZ R243, R53, R52 ;  /* 0x0000003435f37221 */ /* 0x000fe20000010000 */
[-C--:B--2---:R-:W-:Y:S06]  /*a570*/  HMMA.16816.F32.BF16 R68, R36, R40.reuse, R68 ;  /* 0x000000282444723c */ /* 0x084fec0000041844 */
[C---:B------:R-:W-:Y:S06]  /*a580*/  HMMA.16816.F32.BF16 R72, R132.reuse, R40, R72 ;  /* 0x000000288448723c */ /* 0x040fec0000041848 */
[-C--:B------:R-:W-:Y:S06]  /*a590*/  HMMA.16816.F32.BF16 R76, R132, R42.reuse, R76 ;  /* 0x0000002a844c723c */ /* 0x080fec000004184c */
        /* <DEDUP_REMOVED lines=9> */
[-C--:B----4-:R-:W-:Y:S06]  /*a630*/  HMMA.16816.F32.BF16 R140, R36, R44.reuse, R32 ;  /* 0x0000002c248c723c */ /* 0x090fec0000041820 */
[C---:B------:R-:W-:Y:S06]  /*a640*/  HMMA.16816.F32.BF16 R112, R132.reuse, R44, R112 ;  /* 0x0000002c8470723c */ /* 0x040fec0000041870 */
[-C--:B------:R-:W-:Y:S06]  /*a650*/  HMMA.16816.F32.BF16 R116, R132, R46.reuse, R116 ;  /* 0x0000002e8474723c */ /* 0x080fec0000041874 */
[C---:B------:R-:W-:Y:S06]  /*a660*/  HMMA.16816.F32.BF16 R120, R36.reuse, R46, R120 ;  /* 0x0000002e2478723c */ /* 0x040fec0000041878 */
[-C--:B-1----:R-:W-:Y:S06]  /*a670*/  HMMA.16816.F32.BF16 R136, R36, R4.reuse, R24 ;  /* 0x000000042488723c */ /* 0x082fec0000041818 */
[C---:B------:R-:W-:Y:S06]  /*a680*/  HMMA.16816.F32.BF16 R124, R132.reuse, R4, R124 ;  /* 0x00000004847c723c */ /* 0x040fec000004187c */
[-C--:B------:R-:W-:Y:S06]  /*a690*/  HMMA.16816.F32.BF16 R132, R132, R6.reuse, R28 ;  /* 0x000000068484723c */ /* 0x080fec000004181c */
[----:B------:R-:W-:Y:S01]  /*a6a0*/  HMMA.16816.F32.BF16 R128, R36, R6, R128 ;  /* 0x000000062480723c */ /* 0x000fe20000041880 */
[----:B------:R-:W-:Y:S11]  /*a6b0*/  @!UPT UIADD3 URZ, URZ, URZ, URZ ;  /* 0x0000003f3f3ff290 */ /* 0x000ff6000fffe03f */
[----:B------:R-:W-:Y:S01]  /*a6c0*/  @!UPT UIADD3 URZ, URZ, URZ, URZ ;  /* 0x0000003f3f3ff290 */ /* 0x000fe2000fffe03f */
[----:B------:R-:W-:Y:S11]  /*a6d0*/  @P0 BRA `(.L_x_6) ;  /* 0xffffffd000d00947 */ /* 0x000ff6000383ffff */
.L_x_5:
[----:B------:R-:W1:Y:S01]  /*a6e0*/  SHFL.BFLY PT, R0, R247, 0x2, 0x1f ;  /* 0x0c401f00f7007f89 */ /* 0x000e6200000e0000 */
[----:B------:R-:W2:Y:S01]  /*a6f0*/  S2UR UR4, SR_CgaCtaId ;  /* 0x00000000000479c3 */ /* 0x000ea20000008800 */
[----:B------:R-:W-:Y:S01]  /*a700*/  MOV R9, 0x3f800000 ;  /* 0x3f80000000097802 */ /* 0x000fe20000000f00 */
[----:B------:R-:W-:Y:S01]  /*a710*/  UMOV UR5, 0x400 ;  /* 0x0000040000057882 */ /* 0x000fe20000000000 */
[----:B------:R-:W3:Y:S01]  /*a720*/  SHFL.BFLY PT, R6, R245, 0x2, 0x1f ;  /* 0x0c401f00f5067f89 */ /* 0x000ee200000e0000 */
[----:B------:R-:W-:Y:S01]  /*a730*/  UMOV UR16, URZ ;  /* 0x0000003f00107c82 */ /* 0x000fe20008000000 */
[----:B------:R-:W-:Y:S01]  /*a740*/  UMOV UR17, URZ ;  /* 0x0000003f00117c82 */ /* 0x000fe20008000000 */
[----:B------:R-:W-:Y:S01]  /*a750*/  BSSY B0, `(.L_x_9) ;  /* 0x000015e000007945 */ /* 0x000fe20003800000 */
[----:B------:R-:W4:Y:S01]  /*a760*/  SHFL.BFLY PT, R5, R244, 0x2, 0x1f ;  /* 0x0c401f00f4057f89 */ /* 0x000f2200000e0000 */
[----:B------:R-:W5:Y:S01]  /*a770*/  S2UR UR11, SR_CTAID.Y ;  /* 0x00000000000b79c3 */ /* 0x000f620000002600 */
[----:B------:R-:W-:-:S02]  /*a780*/  MOV R16, 0x7f800000 ;  /* 0x7f80000000107802 */ /* 0x000fc40000000f00 */
[----:B------:R-:W5:Y:S01]  /*a790*/  SHFL.BFLY PT, R4, R243, 0x2, 0x1f ;  /* 0x0c401f00f3047f89 */ /* 0x000f6200000e0000 */
[----:B------:R-:W-:-:S04]  /*a7a0*/  MOV R14, 0x7f800000 ;  /* 0x7f800000000e7802 */ /* 0x000fc80000000f00 */
[----:B------:R-:W5:Y:S01]  /*a7b0*/  S2UR UR10, SR_CTAID.X ;  /* 0x00000000000a79c3 */ /* 0x000f620000002500 */
[----:B-1----:R-:W-:Y:S01]  /*a7c0*/  FADD.FTZ R3, R0, R247 ;  /* 0x000000f700037221 */ /* 0x002fe20000010000 */
[----:B--2---:R-:W-:Y:S01]  /*a7d0*/  ULEA UR4, UR4, UR5, 0x18 ;  /* 0x0000000504047291 */ /* 0x004fe2000f8ec03f */
[----:B------:R-:W1:Y:S01]  /*a7e0*/  S2R R0, SR_TID.X ;  /* 0x0000000000007919 */ /* 0x000e620000002100 */
[----:B---3--:R-:W-:Y:S01]  /*a7f0*/  FADD.FTZ R6, R6, R245 ;  /* 0x000000f506067221 */ /* 0x008fe20000010000 */
[----:B------:R-:W-:Y:S01]  /*a800*/  ULDC.U8 UR5, c[0x0][0x3d8] ;  /* 0x0000f60000057ab9 */ /* 0x000fe20000000000 */
[----:B------:R-:W2:Y:S01]  /*a810*/  SHFL.BFLY PT, R8, R3, 0x1, 0x1f ;  /* 0x0c201f0003087f89 */ /* 0x000ea200000e0000 */
[----:B------:R-:W-:Y:S01]  /*a820*/  UISETP.NE.AND UP1, UPT, UR5, URZ, UPT ;  /* 0x0000003f0500728c */ /* 0x000fe2000bf25270 */
[----:B----4-:R-:W-:Y:S02]  /*a830*/  FADD.FTZ R2, R5, R244 ;  /* 0x000000f405027221 */ /* 0x010fe40000010000 */
[----:B------:R-:W3:Y:S01]  /*a840*/  SHFL.BFLY PT, R5, R6, 0x1, 0x1f ;  /* 0x0c201f0006057f89 */ /* 0x000ee200000e0000 */
[----:B-----5:R-:W-:-:S03]  /*a850*/  FADD.FTZ R11, R4, R243 ;  /* 0x000000f3040b7221 */ /* 0x020fc60000010000 */
[----:B------:R-:W4:Y:S04]  /*a860*/  SHFL.BFLY PT, R7, R2, 0x1, 0x1f ;  /* 0x0c201f0002077f89 */ /* 0x000f2800000e0000 */
[----:B------:R-:W5:Y:S01]  /*a870*/  SHFL.BFLY PT, R10, R11, 0x1, 0x1f ;  /* 0x0c201f000b0a7f89 */ /* 0x000f6200000e0000 */
[----:B--2---:R-:W-:Y:S01]  /*a880*/  FADD.FTZ R8, R3, R8 ;  /* 0x0000000803087221 */ /* 0x004fe20000010000 */
[----:B-1----:R-:W-:Y:S01]  /*a890*/  SHF.R.S32.HI R13, RZ, 0x1f, R0 ;  /* 0x0000001fff0d7819 */ /* 0x002fe20000011400 */
[----:B---3--:R-:W-:-:S03]  /*a8a0*/  FADD.FTZ R6, R6, R5 ;  /* 0x0000000506067221 */ /* 0x008fc60000010000 */
[----:B------:R-:W-:Y:S02]  /*a8b0*/  FSETP.NE.FTZ.AND P5, PT, R8, RZ, PT ;  /* 0x000000ff0800720b */ /* 0x000fe40003fb5000 */
[CC--:B------:R-:W-:Y:S01]  /*a8c0*/  LEA.HI R3, R13.reuse, R0.reuse, RZ, 0x5 ;  /* 0x000000000d037211 */ /* 0x0c0fe200078f28ff */
[----:B----4-:R-:W-:Y:S01]  /*a8d0*/  FADD.FTZ R7, R2, R7 ;  /* 0x0000000702077221 */ /* 0x010fe20000010000 */
[----:B------:R-:W-:Y:S02]  /*a8e0*/  LEA.HI R4, R13, R0, RZ, 0x2 ;  /* 0x000000000d047211 */ /* 0x000fe400078f10ff */
[----:B------:R-:W-:Y:S01]  /*a8f0*/  FSETP.NE.FTZ.AND P3, PT, R6, RZ, PT ;  /* 0x000000ff0600720b */ /* 0x000fe20003f75000 */
[----:B-----5:R-:W-:Y:S01]  /*a900*/  FADD.FTZ R10, R11, R10 ;  /* 0x0000000a0b0a7221 */ /* 0x020fe20000010000 */
[----:B------:R-:W-:Y:S02]  /*a910*/  LOP3.LUT R13, R3, 0xffffffe0, RZ, 0xc0, !PT ;  /* 0xffffffe0030d7812 */ /* 0x000fe400078ec0ff */
[----:B------:R-:W-:-:S02]  /*a920*/  LOP3.LUT R5, R4, 0xfffffffc, RZ, 0xc0, !PT ;  /* 0xfffffffc04057812 */ /* 0x000fc400078ec0ff */
[-C--:B------:R-:W-:Y:S01]  /*a930*/  IADD3 R2, -R13, R0.reuse, RZ ;  /* 0x000000000d027210 */ /* 0x080fe20007ffe1ff */
[----:B------:R-:W1:Y:S01]  /*a940*/  @P5 MUFU.RCP R9, R8 ;  /* 0x0000000800095308 */ /* 0x000e620000001000 */
[----:B------:R-:W-:Y:S02]  /*a950*/  IADD3 R5, -R5, R0, RZ ;  /* 0x0000000005057210 */ /* 0x000fe40007ffe1ff */
[----:B------:R-:W-:Y:S02]  /*a960*/  MOV R0, 0x3f800000 ;  /* 0x3f80000000007802 */ /* 0x000fe40000000f00 */
[----:B------:R-:W-:Y:S02]  /*a970*/  SHF.R.S32.HI R4, RZ, 0x2, R4 ;  /* 0x00000002ff047819 */ /* 0x000fe40000011404 */
[----:B------:R-:W-:Y:S01]  /*a980*/  FSETP.NE.FTZ.AND P4, PT, R7, RZ, PT ;  /* 0x000000ff0700720b */ /* 0x000fe20003f95000 */
[----:B------:R-:W-:Y:S01]  /*a990*/  @P5 MUFU.LG2 R8, R8 ;  /* 0x0000000800085308 */ /* 0x000fe20000000c00 */
[----:B------:R-:W-:-:S02]  /*a9a0*/  SHF.R.S32.HI R13, RZ, 0x1f, R4 ;  /* 0x0000001fff0d7819 */ /* 0x000fc40000011404 */
[----:B------:R-:W-:Y:S02]  /*a9b0*/  FSETP.NE.FTZ.AND P2, PT, R10, RZ, PT ;  /* 0x000000ff0a00720b */ /* 0x000fe40003f55000 */
[----:B------:R-:W-:Y:S02]  /*a9c0*/  LEA.HI R13, R13, R4, RZ, 0x3 ;  /* 0x000000040d0d7211 */ /* 0x000fe400078f18ff */
[----:B------:R-:W-:Y:S01]  /*a9d0*/  MOV R11, 0x3f800000 ;  /* 0x3f800000000b7802 */ /* 0x000fe20000000f00 */
[----:B------:R-:W2:Y:S01]  /*a9e0*/  @P3 MUFU.RCP R0, R6 ;  /* 0x0000000600003308 */ /* 0x000ea20000001000 */
[----:B------:R-:W-:Y:S01]  /*a9f0*/  LOP3.LUT R13, R13, 0xfffffff8, RZ, 0xc0, !PT ;  /* 0xfffffff80d0d7812 */ /* 0x000fe200078ec0ff */
[C---:B-1----:R-:W-:Y:S01]  /*aa00*/  FMUL.FTZ R160, R9.reuse, R160 ;  /* 0x000000a009a07220 */ /* 0x042fe20000410000 */
[----:B------:R-:W-:Y:S01]  /*aa10*/  LOP3.LUT P6, RZ, R2, 0x3, RZ, 0xc0, !PT ;  /* 0x0000000302ff7812 */ /* 0x000fe200078cc0ff */
[C---:B------:R-:W-:Y:S01]  /*aa20*/  FMUL.FTZ R161, R9.reuse, R161 ;  /* 0x000000a109a17220 */ /* 0x040fe20000410000 */
[----:B------:R-:W-:Y:S01]  /*aa30*/  IADD3 R13, R4, -R13, RZ ;  /* 0x8000000d040d7210 */ /* 0x000fe20007ffe0ff */
[C---:B------:R-:W-:Y:S01]  /*aa40*/  FMUL.FTZ R148, R9.reuse, R148 ;  /* 0x0000009409947220 */ /* 0x040fe20000410000 */
[----:B------:R-:W-:Y:S01]  /*aa50*/  MOV R2, 0x3f800000 ;  /* 0x3f80000000027802 */ /* 0x000fe20000000f00 */
[----:B------:R-:W1:Y:S01]  /*aa60*/  @P4 MUFU.RCP R11, R7 ;  /* 0x00000007000b4308 */ /* 0x000e620000001000 */
[----:B------:R-:W-:Y:S01]  /*aa70*/  SHF.R.S32.HI R12, RZ, 0x5, R3 ;  /* 0x00000005ff0c7819 */ /* 0x000fe20000011403 */
[C---:B------:R-:W-:Y:S01]  /*aa80*/  FMUL.FTZ R149, R9.reuse, R149 ;  /* 0x0000009509957220 */ /* 0x040fe20000410000 */
[C---:B------:R-:W-:Y:S01]  /*aa90*/  FMUL.FTZ R68, R9.reuse, R68 ;  /* 0x0000004409447220 */ /* 0x040fe20000410000 */
[C---:B------:R-:W-:Y:S01]  /*aaa0*/  FMUL.FTZ R69, R9.reuse, R69 ;  /* 0x0000004509457220 */ /* 0x040fe20000410000 */
[----:B------:R-:W-:Y:S01]  /*aab0*/  LEA R5, R12, R5, 0x8 ;  /* 0x000000050c057211 */ /* 0x000fe200078e40ff */
[C---:B------:R-:W-:Y:S01]  /*aac0*/  FMUL.FTZ R80, R9.reuse, R80 ;  /* 0x0000005009507220 */ /* 0x040fe20000410000 */
[----:B------:R-:W-:Y:S01]  /*aad0*/  FMUL.FTZ R81, R9, R81 ;  /* 0x0000005109517220 */ /* 0x000fe20000410000 */
[----:B------:R-:W3:Y:S01]  /*aae0*/  @P2 MUFU.RCP R2, R10 ;  /* 0x0000000a00022308 */ /* 0x000ee20000001000 */
[C---:B--2---:R-:W-:Y:S01]  /*aaf0*/  FMUL.FTZ R156, R0.reuse, R156 ;  /* 0x0000009c009c7220 */ /* 0x044fe20000410000 */
[C---:B------:R-:W-:Y:S01]  /*ab00*/  FMUL.FTZ R157, R0.reuse, R157 ;  /* 0x0000009d009d7220 */ /* 0x040fe20000410000 */
        /* <DEDUP_REMOVED lines=21> */
[----:B------:R-:W-:Y:S01]  /*ac60*/  FMUL.FTZ R133, R0, R133 ;  /* 0x0000008500857220 */ /* 0x000fe20000410000 */
[----:B------:R-:W-:Y:S01]  /*ac70*/  LEA.HI R0, R13, R13, RZ, 0x1 ;  /* 0x0000000d0d007211 */ /* 0x000fe200078f08ff */
[C---:B-1----:R-:W-:Y:S01]  /*ac80*/  FMUL.FTZ R162, R11.reuse, R162 ;  /* 0x000000a20ba27220 */ /* 0x042fe20000410000 */
[C---:B------:R-:W-:Y:S01]  /*ac90*/  FMUL.FTZ R163, R11.reuse, R163 ;  /* 0x000000a30ba37220 */ /* 0x040fe20000410000 */
[C---:B------:R-:W-:Y:S01]  /*aca0*/  FMUL.FTZ R150, R11.reuse, R150 ;  /* 0x000000960b967220 */ /* 0x040fe20000410000 */
[----:B------:R-:W-:Y:S01]  /*acb0*/  LOP3.LUT R4, R0, 0x3fffffe, RZ, 0xc0, !PT ;  /* 0x03fffffe00047812 */ /* 0x000fe200078ec0ff */
[----:B------:R-:W-:Y:S01]  /*acc0*/  FMUL.FTZ R151, R11, R151 ;  /* 0x000000970b977220 */ /* 0x000fe20000410000 */
[----:B------:R-:W-:Y:S01]  /*acd0*/  SHF.R.S32.HI R0, RZ, 0x1, R0 ;  /* 0x00000001ff007819 */ /* 0x000fe20000011400 */
[C---:B---3--:R-:W-:Y:S01]  /*ace0*/  FMUL.FTZ R159, R2.reuse, R159 ;  /* 0x0000009f029f7220 */ /* 0x048fe20000410000 */
[----:B------:R-:W-:Y:S01]  /*acf0*/  IADD3 R4, R13, -R4, RZ ;  /* 0x800000040d047210 */ /* 0x000fe20007ffe0ff */
[----:B------:R-:W-:Y:S01]  /*ad00*/  FMUL.FTZ R158, R2, R158 ;  /* 0x0000009e029e7220 */ /* 0x000fe20000410000 */
[----:B------:R-:W-:Y:S01]  /*ad10*/  SHF.L.U32 R3, R0, 0x6, RZ ;  /* 0x0000000600037819 */ /* 0x000fe200000006ff */
[----:B------:R-:W-:Y:S01]  /*ad20*/  FMUL.FTZ R155, R2, R155 ;  /* 0x0000009b029b7220 */ /* 0x000fe20000410000 */
[----:B------:R-:W-:Y:S01]  /*ad30*/  LEA R4, R4, R5, 0x4 ;  /* 0x0000000504047211 */ /* 0x000fe200078e20ff */
[----:B------:R-:W-:Y:S01]  /*ad40*/  FMUL.FTZ R154, R2, R154 ;  /* 0x0000009a029a7220 */ /* 0x000fe20000410000 */
[----:B------:R-:W-:Y:S01]  /*ad50*/  LOP3.LUT R3, R3, 0xc0, RZ, 0xc0, !PT ;  /* 0x000000c003037812 */ /* 0x000fe200078ec0ff */
[C---:B------:R-:W-:Y:S01]  /*ad60*/  FMUL.FTZ R70, R11.reuse, R70 ;  /* 0x000000460b467220 */ /* 0x040fe20000410000 */
[----:B------:R-:W-:Y:S01]  /*ad70*/  LOP3.LUT R5, R0, 0x1, RZ, 0xc0, !PT ;  /* 0x0000000100057812 */ /* 0x000fe200078ec0ff */
[----:B------:R-:W-:Y:S01]  /*ad80*/  FMUL.FTZ R71, R11, R71 ;  /* 0x000000470b477220 */ /* 0x000fe20000410000 */
[----:B------:R-:W-:Y:S01]  /*ad90*/  LEA.HI R3, R3, R3, RZ, 0x1d ;  /* 0x0000000303037211 */ /* 0x000fe200078fe8ff */
[----:B------:R-:W-:Y:S01]  /*ada0*/  FMUL.FTZ R82, R11, R82 ;  /* 0x000000520b527220 */ /* 0x000fe20000410000 */
[----:B------:R-:W-:Y:S01]  /*adb0*/  ISETP.NE.U32.AND P1, PT, R5, 0x1, PT ;  /* 0x000000010500780c */ /* 0x000fe20003f25070 */
[----:B------:R-:W-:Y:S01]  /*adc0*/  FMUL.FTZ R83, R11, R83 ;  /* 0x000000530b537220 */ /* 0x000fe20000410000 */
[----:B------:R-:W-:Y:S01]  /*add0*/  LEA R3, R4, R3, 0x1 ;  /* 0x0000000304037211 */ /* 0x000fe200078e08ff */
[----:B------:R-:W-:Y:S01]  /*ade0*/  FMUL.FTZ R75, R2, R75 ;  /* 0x0000004b024b7220 */ /* 0x000fe20000410000 */
[----:B------:R-:W-:Y:S01]  /*adf0*/  LOP3.LUT P0, RZ, R0, 0x2, RZ, 0xc0, !PT ;  /* 0x0000000200ff7812 */ /* 0x000fe2000780c0ff */
[C---:B------:R-:W-:Y:S01]  /*ae00*/  FMUL.FTZ R74, R2.reuse, R74 ;  /* 0x0000004a024a7220 */ /* 0x040fe20000410000 */
[----:B------:R-:W-:Y:S01]  /*ae10*/  LEA R3, R3, UR4, 0x1 ;  /* 0x0000000403037c11 */ /* 0x000fe2000f8e08ff */
[C---:B------:R-:W-:Y:S01]  /*ae20*/  FMUL.FTZ R79, R2.reuse, R79 ;  /* 0x0000004f024f7220 */ /* 0x040fe20000410000 */
[----:B------:R-:W-:Y:S01]  /*ae30*/  MOV R0, 0x20 ;  /* 0x0000002000007802 */ /* 0x000fe20000000f00 */
[----:B------:R-:W-:Y:S01]  /*ae40*/  FMUL.FTZ R78, R2, R78 ;  /* 0x0000004e024e7220 */ /* 0x000fe20000410000 */
[----:B------:R-:W-:Y:S01]  /*ae50*/  F2FP.BF16.F32.PACK_AB R160, R161, R160 ;  /* 0x000000a0a1a0723e */ /* 0x000fe200000010ff */
[----:B------:R-:W-:Y:S01]  /*ae60*/  FMUL.FTZ R84, R9, R84 ;  /* 0x0000005409547220 */ /* 0x000fe20000410000 */
[----:B------:R-:W-:Y:S01]  /*ae70*/  F2FP.BF16.F32.PACK_AB R162, R163, R162 ;  /* 0x000000a2a3a2723e */ /* 0x000fe200000010ff */
[----:B------:R-:W-:Y:S01]  /*ae80*/  FMUL.FTZ R85, R9, R85 ;  /* 0x0000005509557220 */ /* 0x000fe20000410000 */
[----:B------:R-:W-:Y:S01]  /*ae90*/  IADD3 R5, R3, -0x10, RZ ;  /* 0xfffffff003057810 */ /* 0x000fe20007ffe0ff */
[C---:B------:R-:W-:Y:S01]  /*aea0*/  FMUL.FTZ R86, R11.reuse, R86 ;  /* 0x000000560b567220 */ /* 0x040fe20000410000 */
[----:B------:R-:W-:Y:S01]  /*aeb0*/  SEL R0, R0, 0xffffffe0, !P0 ;  /* 0xffffffe000007807 */ /* 0x000fe20004000000 */
[----:B------:R-:W-:Y:S01]  /*aec0*/  FMUL.FTZ R87, R11, R87 ;  /* 0x000000570b577220 */ /* 0x000fe20000410000 */
[----:B------:R-:W-:Y:S01]  /*aed0*/  F2FP.BF16.F32.PACK_AB R148, R149, R148 ;  /* 0x000000949594723e */ /* 0x000fe200000010ff */
[----:B------:R-:W-:Y:S01]  /*aee0*/  FMUL.FTZ R96, R9, R96 ;  /* 0x0000006009607220 */ /* 0x000fe20000410000 */
[----:B------:R-:W-:Y:S01]  /*aef0*/  F2FP.BF16.F32.PACK_AB R150, R151, R150 ;  /* 0x000000969796723e */ /* 0x000fe200000010ff */
[----:B------:R-:W-:Y:S01]  /*af00*/  FMUL.FTZ R97, R9, R97 ;  /* 0x0000006109617220 */ /* 0x000fe20000410000 */
[----:B------:R-:W-:Y:S01]  /*af10*/  @P1 IADD3 R5, R3, 0x10, RZ ;  /* 0x0000001003051810 */ /* 0x000fe20007ffe0ff */
[----:B------:R-:W-:Y:S01]  /*af20*/  FMUL.FTZ R98, R11, R98 ;  /* 0x000000620b627220 */ /* 0x000fe20000410000 */
[----:B------:R-:W-:Y:S01]  /*af30*/  F2FP.BF16.F32.PACK_AB R156, R157, R156 ;  /* 0x0000009c9d9c723e */ /* 0x000fe200000010ff */
[----:B------:R-:W-:Y:S01]  /*af40*/  FMUL.FTZ R99, R11, R99 ;  /* 0x000000630b637220 */ /* 0x000fe20000410000 */
[----:B------:R-:W-:Y:S01]  /*af50*/  F2FP.BF16.F32.PACK_AB R158, R159, R158 ;  /* 0x0000009e9f9e723e */ /* 0x000fe200000010ff */
[C---:B------:R-:W-:Y:S01]  /*af60*/  FMUL.FTZ R91, R2.reuse, R91 ;  /* 0x0000005b025b7220 */ /* 0x040fe20000410000 */
[----:B------:R-:W-:Y:S01]  /*af70*/  F2FP.BF16.F32.PACK_AB R152, R153, R152 ;  /* 0x000000989998723e */ /* 0x000fe200000010ff */
[C---:B------:R-:W-:Y:S01]  /*af80*/  FMUL.FTZ R90, R2.reuse, R90 ;  /* 0x0000005a025a7220 */ /* 0x040fe20000410000 */
[----:B------:R-:W-:Y:S01]  /*af90*/  F2FP.BF16.F32.PACK_AB R154, R155, R154 ;  /* 0x0000009a9b9a723e */ /* 0x000fe200000010ff */
[----:B------:R-:W-:Y:S01]  /*afa0*/  STS [R3], R160 ;  /* 0x000000a003007388 */ /* 0x000fe20000000800 */
[----:B------:R-:W-:Y:S01]  /*afb0*/  F2FP.BF16.F32.PACK_AB R68, R69, R68 ;  /* 0x000000444544723e */ /* 0x000fe200000010ff */
[C---:B------:R-:W-:Y:S01]  /*afc0*/  FMUL.FTZ R95, R2.reuse, R95 ;  /* 0x0000005f025f7220 */ /* 0x040fe20000410000 */
[----:B------:R-:W-:Y:S01]  /*afd0*/  F2FP.BF16.F32.PACK_AB R70, R71, R70 ;  /* 0x000000464746723e */ /* 0x000fe200000010ff */
[----:B------:R-:W-:Y:S01]  /*afe0*/  STS [R3+0x200], R162 ;  /* 0x000200a203007388 */ /* 0x000fe20000000800 */
[----:B------:R-:W-:Y:S01]  /*aff0*/  IADD3 R13, R3, R0, RZ ;  /* 0x00000000030d7210 */ /* 0x000fe20007ffe0ff */
[----:B------:R-:W-:Y:S01]  /*b000*/  FMUL.FTZ R94, R2, R94 ;  /* 0x0000005e025e7220 */ /* 0x000fe20000410000 */
[----:B------:R-:W-:Y:S01]  /*b010*/  F2FP.BF16.F32.PACK_AB R80, R81, R80 ;  /* 0x000000505150723e */ /* 0x000fe200000010ff */
[----:B------:R-:W-:Y:S01]  /*b020*/  STS [R5], R148 ;  /* 0x0000009405007388 */ /* 0x000fe20000000800 */
[----:B------:R-:W-:Y:S01]  /*b030*/  F2FP.BF16.F32.PACK_AB R82, R83, R82 ;  /* 0x000000525352723e */ /* 0x000fe200000010ff */
[----:B------:R-:W-:Y:S01]  /*b040*/  FMUL.FTZ R144, R9, R144 ;  /* 0x0000009009907220 */ /* 0x000fe20000410000 */
[----:B------:R-:W-:Y:S01]  /*b050*/  IADD3 R15, R0, R5, RZ ;  /* 0x00000005000f7210 */ /* 0x000fe20007ffe0ff */
[----:B------:R-:W-:Y:S01]  /*b060*/  STS [R5+0x200], R150 ;  /* 0x0002009605007388 */ /* 0x000fe20000000800 */
[----:B------:R-:W-:Y:S01]  /*b070*/  F2FP.BF16.F32.PACK_AB R72, R73, R72 ;  /* 0x000000484948723e */ /* 0x000fe200000010ff */
[----:B------:R-:W-:Y:S01]  /*b080*/  FMUL.FTZ R145, R9, R145 ;  /* 0x0000009109917220 */ /* 0x000fe20000410000 */
[----:B------:R-:W-:Y:S01]  /*b090*/  F2FP.BF16.F32.PACK_AB R74, R75, R74 ;  /* 0x0000004a4b4a723e */ /* 0x000fe200000010ff */
[C---:B------:R-:W-:Y:S01]  /*b0a0*/  FMUL.FTZ R146, R11.reuse, R146 ;  /* 0x000000920b927220 */ /* 0x040fe20000410000 */
[----:B------:R-:W-:Y:S01]  /*b0b0*/  FMUL.FTZ R147, R11, R147 ;  /* 0x000000930b937220 */ /* 0x000fe20000410000 */
[----:B------:R-:W-:Y:S01]  /*b0c0*/  F2FP.BF16.F32.PACK_AB R76, R77, R76 ;  /* 0x0000004c4d4c723e */ /* 0x000fe200000010ff */
[----:B------:R-:W-:Y:S01]  /*b0d0*/  STS [R3+0x1000], R156 ;  /* 0x0010009c03007388 */ /* 0x000fe20000000800 */
[----:B------:R-:W-:Y:S01]  /*b0e0*/  F2FP.BF16.F32.PACK_AB R78, R79, R78 ;  /* 0x0000004e4f4e723e */ /* 0x000fe200000010ff */
[C---:B------:R-:W-:Y:S01]  /*b0f0*/  FMUL.FTZ R108, R9.reuse, R108 ;  /* 0x0000006c096c7220 */ /* 0x040fe20000410000 */
[----:B------:R-:W-:Y:S01]  /*b100*/  FMUL.FTZ R109, R9, R109 ;  /* 0x0000006d096d7220 */ /* 0x000fe20000410000 */
[----:B------:R-:W-:Y:S01]  /*b110*/  STS [R3+0x1200], R158 ;  /* 0x0012009e03007388 */ /* 0x000fe20000000800 */
[C---:B------:R-:W-:Y:S01]  /*b120*/  FMUL.FTZ R110, R11.reuse, R110 ;  /* 0x0000006e0b6e7220 */ /* 0x040fe20000410000 */
[----:B------:R-:W-:Y:S01]  /*b130*/  FMUL.FTZ R111, R11, R111 ;  /* 0x0000006f0b6f7220 */ /* 0x000fe20000410000 */
[----:B------:R-:W-:Y:S01]  /*b140*/  F2FP.BF16.F32.PACK_AB R84, R85, R84 ;  /* 0x000000545554723e */ /* 0x000fe200000010ff */
[----:B------:R-:W-:Y:S01]  /*b150*/  STS [R5+0x1000], R152 ;  /* 0x0010009805007388 */ /* 0x000fe20000000800 */
[----:B------:R-:W-:Y:S01]  /*b160*/  F2FP.BF16.F32.PACK_AB R86, R87, R86 ;  /* 0x000000565756723e */ /* 0x000fe200000010ff */
[C---:B------:R-:W-:Y:S01]  /*b170*/  FMUL.FTZ R103, R2.reuse, R103 ;  /* 0x0000006702677220 */ /* 0x040fe20000410000 */
[C---:B------:R-:W-:Y:S01]  /*b180*/  FMUL.FTZ R102, R2.reuse, R102 ;  /* 0x0000006602667220 */ /* 0x040fe20000410000 */
[----:B------:R-:W-:Y:S01]  /*b190*/  STS [R5+0x1200], R154 ;  /* 0x0012009a05007388 */ /* 0x000fe20000000800 */
[----:B------:R-:W-:Y:S01]  /*b1a0*/  F2FP.BF16.F32.PACK_AB R96, R97, R96 ;  /* 0x000000606160723e */ /* 0x000fe200000010ff */
[C---:B------:R-:W-:Y:S01]  /*b1b0*/  FMUL.FTZ R107, R2.reuse, R107 ;  /* 0x0000006b026b7220 */ /* 0x040fe20000410000 */
[----:B------:R-:W-:Y:S01]  /*b1c0*/  F2FP.BF16.F32.PACK_AB R98, R99, R98 ;  /* 0x000000626362723e */ /* 0x000fe200000010ff */
[----:B------:R-:W-:Y:S01]  /*b1d0*/  STS [R13], R68 ;  /* 0x000000440d007388 */ /* 0x000fe20000000800 */
[C---:B------:R-:W-:Y:S01]  /*b1e0*/  FMUL.FTZ R106, R2.reuse, R106 ;  /* 0x0000006a026a7220 */ /* 0x040fe20000410000 */
[----:B------:R-:W-:Y:S01]  /*b1f0*/  F2FP.BF16.F32.PACK_AB R88, R89, R88 ;  /* 0x000000585958723e */ /* 0x000fe200000010ff */
[----:B------:R-:W-:Y:S01]  /*b200*/  FMUL.FTZ R140, R9, R140 ;  /* 0x0000008c098c7220 */ /* 0x000fe20000410000 */
[----:B------:R-:W-:Y:S01]  /*b210*/  STS [R13+0x200], R70 ;  /* 0x000200460d007388 */ /* 0x000fe20000000800 */
[----:B------:R-:W-:Y:S01]  /*b220*/  F2FP.BF16.F32.PACK_AB R90, R91, R90 ;  /* 0x0000005a5b5a723e */ /* 0x000fe200000010ff */
[----:B------:R-:W-:Y:S01]  /*b230*/  FMUL.FTZ R141, R9, R141 ;  /* 0x0000008d098d7220 */ /* 0x000fe20000410000 */
[C---:B------:R-:W-:Y:S01]  /*b240*/  FMUL.FTZ R142, R11.reuse, R142 ;  /* 0x0000008e0b8e7220 */ /* 0x040fe20000410000 */
[----:B------:R-:W-:Y:S01]  /*b250*/  STS [R15], R80 ;  /* 0x000000500f007388 */ /* 0x000fe20000000800 */
[----:B------:R-:W-:Y:S01]  /*b260*/  FMUL.FTZ R143, R11, R143 ;  /* 0x0000008f0b8f7220 */ /* 0x000fe20000410000 */
[----:B------:R-:W-:Y:S01]  /*b270*/  F2FP.BF16.F32.PACK_AB R92, R93, R92 ;  /* 0x0000005c5d5c723e */ /* 0x000fe200000010ff */
[----:B------:R-:W-:Y:S01]  /*b280*/  FMUL.FTZ R120, R9, R120 ;  /* 0x0000007809787220 */ /* 0x000fe20000410000 */
[----:B------:R-:W-:Y:S01]  /*b290*/  STS [R15+0x200], R82 ;  /* 0x000200520f007388 */ /* 0x000fe20000000800 */
[----:B------:R-:W-:Y:S01]  /*b2a0*/  F2FP.BF16.F32.PACK_AB R94, R95, R94 ;  /* 0x0000005e5f5e723e */ /* 0x000fe200000010ff */
[----:B------:R-:W-:Y:S01]  /*b2b0*/  FMUL.FTZ R121, R9, R121 ;  /* 0x0000007909797220 */ /* 0x000fe20000410000 */
[C---:B------:R-:W-:Y:S01]  /*b2c0*/  FMUL.FTZ R122, R11.reuse, R122 ;  /* 0x0000007a0b7a7220 */ /* 0x040fe20000410000 */
[----:B------:R-:W-:Y:S01]  /*b2d0*/  STS [R13+0x1000], R72 ;  /* 0x001000480d007388 */ /* 0x000fe20000000800 */
[----:B------:R-:W-:Y:S01]  /*b2e0*/  FMUL.FTZ R123, R11, R123 ;  /* 0x0000007b0b7b7220 */ /* 0x000fe20000410000 */
[----:B------:R-:W-:Y:S01]  /*b2f0*/  F2FP.BF16.F32.PACK_AB R144, R145, R144 ;  /* 0x000000909190723e */ /* 0x000fe200000010ff */
[C---:B------:R-:W-:Y:S01]  /*b300*/  FMUL.FTZ R115, R2.reuse, R115 ;  /* 0x0000007302737220 */ /* 0x040fe20000410000 */
[----:B------:R-:W-:Y:S01]  /*b310*/  STS [R13+0x1200], R74 ;  /* 0x0012004a0d007388 */ /* 0x000fe20000000800 */
[----:B------:R-:W-:Y:S01]  /*b320*/  F2FP.BF16.F32.PACK_AB R146, R147, R146 ;  /* 0x000000929392723e */ /* 0x000fe200000010ff */
[C---:B------:R-:W-:Y:S01]  /*b330*/  FMUL.FTZ R114, R2.reuse, R114 ;  /* 0x0000007202727220 */ /* 0x040fe20000410000 */
[----:B------:R-:W-:Y:S01]  /*b340*/  F2FP.BF16.F32.PACK_AB R108, R109, R108 ;  /* 0x0000006c6d6c723e */ /* 0x000fe200000010ff */
[----:B------:R-:W-:Y:S01]  /*b350*/  STS [R15+0x1000], R76 ;  /* 0x0010004c0f007388 */ /* 0x000fe20000000800 */
[----:B------:R-:W-:Y:S01]  /*b360*/  F2FP.BF16.F32.PACK_AB R110, R111, R110 ;  /* 0x0000006e6f6e723e */ /* 0x000fe200000010ff */
[----:B------:R-:W-:Y:S01]  /*b370*/  ULDC.U8 UR4, c[0x0][0x3d9] ;  /* 0x0000f64000047ab9 */ /* 0x000fe20000000000 */
[----:B------:R-:W-:Y:S01]  /*b380*/  F2FP.BF16.F32.PACK_AB R100, R101, R100 ;  /* 0x000000646564723e */ /* 0x000fe200000010ff */
[----:B------:R-:W-:Y:S01]  /*b390*/  STS [R15+0x1200], R78 ;  /* 0x0012004e0f007388 */ /* 0x000fe20000000800 */
[----:B------:R-:W-:Y:S01]  /*b3a0*/  F2FP.BF16.F32.PACK_AB R102, R103, R102 ;  /* 0x000000666766723e */ /* 0x000fe200000010ff */
[----:B------:R-:W-:Y:S01]  /*b3b0*/  UISETP.NE.AND UP0, UPT, UR4, URZ, UPT ;  /* 0x0000003f0400728c */ /* 0x000fe2000bf05270 */
[----:B------:R-:W-:Y:S01]  /*b3c0*/  F2FP.BF16.F32.PACK_AB R104, R105, R104 ;  /* 0x000000686968723e */ /* 0x000fe200000010ff */
[----:B------:R-:W-:Y:S01]  /*b3d0*/  STS [R3+0x2000], R84 ;  /* 0x0020005403007388 */ /* 0x000fe20000000800 */
[----:B------:R-:W-:Y:S01]  /*b3e0*/  F2FP.BF16.F32.PACK_AB R106, R107, R106 ;  /* 0x0000006a6b6a723e */ /* 0x000fe200000010ff */
[C---:B------:R-:W-:Y:S01]  /*b3f0*/  FMUL.FTZ R119, R2.reuse, R119 ;  /* 0x0000007702777220 */ /* 0x040fe20000410000 */
[----:B------:R-:W-:Y:S01]  /*b400*/  F2FP.BF16.F32.PACK_AB R140, R141, R140 ;  /* 0x0000008c8d8c723e */ /* 0x000fe200000010ff */
[----:B------:R-:W-:Y:S01]  /*b410*/  STS [R3+0x2200], R86 ;  /* 0x0022005603007388 */ /* 0x000fe20000000800 */
[----:B------:R-:W-:Y:S01]  /*b420*/  F2FP.BF16.F32.PACK_AB R142, R143, R142 ;  /* 0x0000008e8f8e723e */ /* 0x000fe200000010ff */
[C---:B------:R-:W-:Y:S01]  /*b430*/  FMUL.FTZ R118, R2.reuse, R118 ;  /* 0x0000007602767220 */ /* 0x040fe20000410000 */
[----:B------:R-:W-:Y:S01]  /*b440*/  F2FP.BF16.F32.PACK_AB R120, R121, R120 ;  /* 0x000000787978723e */ /* 0x000fe200000010ff */
[----:B------:R-:W-:Y:S01]  /*b450*/  STS [R5+0x2000], R96 ;  /* 0x0020006005007388 */ /* 0x000fe20000000800 */
[----:B------:R-:W-:Y:S01]  /*b460*/  F2FP.BF16.F32.PACK_AB R122, R123, R122 ;  /* 0x0000007a7b7a723e */ /* 0x000fe200000010ff */
[----:B------:R-:W-:Y:S01]  /*b470*/  @UP0 ULDC.64 UR8, c[0x0][0x2c0] ;  /* 0x0000b00000080ab9 */ /* 0x000fe20000000a00 */
[----:B------:R-:W-:Y:S01]  /*b480*/  F2FP.BF16.F32.PACK_AB R112, R113, R112 ;  /* 0x000000707170723e */ /* 0x000fe200000010ff */
[----:B------:R-:W-:Y:S01]  /*b490*/  STS [R5+0x2200], R98 ;  /* 0x0022006205007388 */ /* 0x000fe20000000800 */
[----:B------:R-:W-:Y:S01]  /*b4a0*/  F2FP.BF16.F32.PACK_AB R114, R115, R114 ;  /* 0x000000727372723e */ /* 0x000fe200000010ff */
[----:B------:R-:W-:Y:S01]  /*b4b0*/  @UP0 UIMAD UR15, UR9, UR8, URZ ;  /* 0x00000008090f02a4 */ /* 0x000fe2000f8e023f */
[C---:B------:R-:W-:Y:S01]  /*b4c0*/  FMUL.FTZ R136, R9.reuse, R136 ;  /* 0x0000008809887220 */ /* 0x040fe20000410000 */
[----:B------:R-:W-:Y:S01]  /*b4d0*/  STS [R3+0x3000], R88 ;  /* 0x0030005803007388 */ /* 0x000fe20000000800 */
[C---:B------:R-:W-:Y:S01]  /*b4e0*/  FMUL.FTZ R137, R9.reuse, R137 ;  /* 0x0000008909897220 */ /* 0x040fe20000410000 */
[----:B------:R-:W-:Y:S01]  /*b4f0*/  FMUL.FTZ R128, R9, R128 ;  /* 0x0000008009807220 */ /* 0x000fe20000410000 */
[C---:B------:R-:W-:Y:S01]  /*b500*/  FMUL.FTZ R138, R11.reuse, R138 ;  /* 0x0000008a0b8a7220 */ /* 0x040fe20000410000 */
[----:B------:R-:W-:Y:S01]  /*b510*/  STS [R3+0x3200], R90 ;  /* 0x0032005a03007388 */ /* 0x000fe20000000800 */
[----:B------:R-:W-:Y:S01]  /*b520*/  FMUL.FTZ R139, R11, R139 ;  /* 0x0000008b0b8b7220 */ /* 0x000fe20000410000 */
[----:B------:R-:W1:Y:S01]  /*b530*/  S2UR UR8, SR_CTAID.Z ;  /* 0x00000000000879c3 */ /* 0x000e620000002700 */
[----:B------:R-:W-:Y:S01]  /*b540*/  FMUL.FTZ R9, R9, R129 ;  /* 0x0000008109097220 */ /* 0x000fe20000410000 */
[----:B------:R-:W-:Y:S01]  /*b550*/  STS [R5+0x3000], R92 ;  /* 0x0030005c05007388 */ /* 0x000fe20000000800 */
[C---:B------:R-:W-:Y:S01]  /*b560*/  FMUL.FTZ R130, R11.reuse, R130 ;  /* 0x000000820b827220 */ /* 0x040fe20000410000 */
[----:B------:R-:W-:Y:S01]  /*b570*/  FMUL.FTZ R11, R11, R131 ;  /* 0x000000830b0b7220 */ /* 0x000fe20000410000 */
[C---:B------:R-:W-:Y:S01]  /*b580*/  FMUL.FTZ R127, R2.reuse, R127 ;  /* 0x0000007f027f7220 */ /* 0x040fe20000410000 */
[----:B------:R-:W-:Y:S01]  /*b590*/  STS [R5+0x3200], R94 ;  /* 0x0032005e05007388 */ /* 0x000fe20000000800 */
[C---:B------:R-:W-:Y:S01]  /*b5a0*/  FMUL.FTZ R126, R2.reuse, R126 ;  /* 0x0000007e027e7220 */ /* 0x040fe20000410000 */
[C---:B------:R-:W-:Y:S01]  /*b5b0*/  FMUL.FTZ R135, R2.reuse, R135 ;  /* 0x0000008702877220 */ /* 0x040fe20000410000 */
[----:B------:R-:W-:Y:S01]  /*b5c0*/  F2FP.BF16.F32.PACK_AB R116, R117, R116 ;  /* 0x000000747574723e */ /* 0x000fe200000010ff */
[----:B------:R-:W-:Y:S01]  /*b5d0*/  STS [R13+0x2000], R144 ;  /* 0x002000900d007388 */ /* 0x000fe20000000800 */
[----:B------:R-:W-:Y:S01]  /*b5e0*/  F2FP.BF16.F32.PACK_AB R118, R119, R118 ;  /* 0x000000767776723e */ /* 0x000fe200000010ff */
[----:B------:R-:W-:Y:S01]  /*b5f0*/  FMUL.FTZ R2, R2, R134 ;  /* 0x0000008602027220 */ /* 0x000fe20000410000 */
[----:B------:R-:W-:Y:S01]  /*b600*/  F2FP.BF16.F32.PACK_AB R136, R137, R136 ;  /* 0x000000888988723e */ /* 0x000fe200000010ff */
[----:B------:R-:W-:Y:S01]  /*b610*/  STS [R13+0x2200], R146 ;  /* 0x002200920d007388 */ /* 0x000fe20000000800 */
[----:B------:R-:W-:Y:S01]  /*b620*/  F2FP.BF16.F32.PACK_AB R138, R139, R138 ;  /* 0x0000008a8b8a723e */ /* 0x000fe200000010ff */
[----:B------:R-:W-:Y:S01]  /*b630*/  @!UP0 ULDC UR6, c[0x0][0x2e4] ;  /* 0x0000b90000068ab9 */ /* 0x000fe20000000800 */
[----:B------:R-:W-:Y:S01]  /*b640*/  F2FP.BF16.F32.PACK_AB R9, R9, R128 ;  /* 0x000000800909723e */ /* 0x000fe200000010ff */
[----:B------:R-:W-:Y:S01]  /*b650*/  STS [R15+0x2000], R108 ;  /* 0x0020006c0f007388 */ /* 0x000fe20000000800 */
[----:B------:R-:W-:Y:S01]  /*b660*/  @!UP0 ULDC UR9, c[0x0][0x2c4] ;  /* 0x0000b10000098ab9 */ /* 0x000fe20000000800 */
[----:B------:R-:W-:Y:S01]  /*b670*/  UISETP.NE.OR UP2, UPT, UR4, URZ, !UP1 ;  /* 0x0000003f0400728c */ /* 0x000fe2000cf45670 */
[----:B------:R-:W-:Y:S01]  /*b680*/  F2FP.BF16.F32.PACK_AB R11, R11, R130 ;  /* 0x000000820b0b723e */ /* 0x000fe200000010ff */
[----:B------:R-:W-:Y:S01]  /*b690*/  STS [R15+0x2200], R110 ;  /* 0x0022006e0f007388 */ /* 0x000fe20000000800 */
[----:B------:R-:W-:Y:S01]  /*b6a0*/  @!UP0 USEL UR15, UR9, UR6, !UP1 ;  /* 0x00000006090f8287 */ /* 0x000fe2000c800000 */
[----:B------:R-:W-:Y:S01]  /*b6b0*/  F2FP.BF16.F32.PACK_AB R124, R125, R124 ;  /* 0x0000007c7d7c723e */ /* 0x000fe200000010ff */
[----:B------:R-:W-:Y:S01]  /*b6c0*/  @!UP0 ULDC UR5, c[0x0][0x270] ;  /* 0x00009c0000058ab9 */ /* 0x000fe20000000800 */
[----:B------:R-:W-:Y:S01]  /*b6d0*/  STS [R13+0x3000], R100 ;  /* 0x003000640d007388 */ /* 0x000fe20000000800 */
[----:B------:R-:W-:Y:S01]  /*b6e0*/  F2FP.BF16.F32.PACK_AB R126, R127, R126 ;  /* 0x0000007e7f7e723e */ /* 0x000fe200000010ff */
[----:B------:R-:W-:Y:S01]  /*b6f0*/  @UP0 UMOV UR7, 0x1 ;  /* 0x0000000100070882 */ /* 0x000fe20000000000 */
[----:B------:R-:W-:Y:S01]  /*b700*/  F2FP.BF16.F32.PACK_AB R2, R135, R2 ;  /* 0x000000028702723e */ /* 0x000fe200000010ff */
[----:B------:R-:W-:Y:S01]  /*b710*/  STS [R13+0x3200], R102 ;  /* 0x003200660d007388 */ /* 0x000fe20000000800 */
[----:B------:R-:W2:Y:S01]  /*b720*/  @P4 LDC R18, c[0x0][0x2e8] ;  /* 0x0000ba00ff124b82 */ /* 0x000ea20000000800 */
[----:B------:R-:W-:Y:S01]  /*b730*/  @!UP0 UIMAD UR7, UR15, UR5, URZ ;  /* 0x000000050f0782a4 */ /* 0x000fe2000f8e023f */
[----:B------:R-:W3:Y:S01]  /*b740*/  @P4 MUFU.LG2 R7, R7 ;  /* 0x0000000700074308 */ /* 0x000ee20000000c00 */
[----:B------:R-:W-:Y:S01]  /*b750*/  STS [R15+0x3000], R104 ;  /* 0x003000680f007388 */ /* 0x000fe20000000800 */
[----:B------:R-:W-:Y:S01]  /*b760*/  MOV R0, 0x7f800000 ;  /* 0x7f80000000007802 */ /* 0x000fe20000000f00 */
[----:B------:R-:W-:Y:S01]  /*b770*/  UIMAD UR6, UR11, UR7, URZ ;  /* 0x000000070b0672a4 */ /* 0x000fe2000f8e023f */
[----:B------:R-:W-:Y:S01]  /*b780*/  F2FP.BF16.F32.PACK_AB R132, R133, R132 ;  /* 0x000000848584723e */ /* 0x000fe200000010ff */
[----:B------:R-:W-:Y:S01]  /*b790*/  STS [R15+0x3200], R106 ;  /* 0x0032006a0f007388 */ /* 0x000fe20000000800 */
[----:B------:R-:W-:Y:S01]  /*b7a0*/  @UP0 ULDC UR14, c[0x0][0x2c0] ;  /* 0x0000b000000e0ab9 */ /* 0x000fe20000000800 */
[----:B------:R-:W-:Y:S01]  /*b7b0*/  @!UP2 ULDC UR4, c[0x0][0x2c4] ;  /* 0x0000b1000004aab9 */ /* 0x000fe20000000800 */
[----:B------:R-:W4:Y:S01]  /*b7c0*/  @P3 MUFU.LG2 R6, R6 ;  /* 0x0000000600063308 */ /* 0x000f220000000c00 */
[----:B------:R-:W-:Y:S01]  /*b7d0*/  STS [R3+0x4000], R140 ;  /* 0x0040008c03007388 */ /* 0x000fe20000000800 */
[----:B------:R-:W-:Y:S01]  /*b7e0*/  @!UP0 UMOV UR14, 0x1 ;  /* 0x00000001000e8882 */ /* 0x000fe20000000000 */
[----:B------:R-:W-:-:S02]  /*b7f0*/  @!UP2 UIMAD UR4, UR11, UR4, URZ ;  /* 0x000000040b04a2a4 */ /* 0x000fc4000f8e023f */
[----:B------:R-:W-:Y:S01]  /*b800*/  STS [R3+0x4200], R142 ;  /* 0x0042008e03007388 */ /* 0x000fe20000000800 */
[----:B------:R-:W-:Y:S02]  /*b810*/  USEL UR6, UR6, URZ, UP2 ;  /* 0x0000003f06067287 */ /* 0x000fe40009000000 */
[----:B------:R-:W5:Y:S01]  /*b820*/  @P2 MUFU.LG2 R10, R10 ;  /* 0x0000000a000a2308 */ /* 0x000f620000000c00 */
[----:B------:R-:W-:Y:S01]  /*b830*/  STS [R5+0x4000], R120 ;  /* 0x0040007805007388 */ /* 0x000fe20000000800 */
[----:B------:R-:W-:Y:S01]  /*b840*/  UIMAD UR5, UR10, UR14, URZ ;  /* 0x0000000e0a0572a4 */ /* 0x000fe2000f8e023f */
[----:B---3--:R-:W-:Y:S01]  /*b850*/  @P4 FMUL.FTZ R20, R7, 0.69314718246459960938 ;  /* 0x3f31721807144820 */ /* 0x008fe20000410000 */
[----:B-1----:R-:W-:Y:S01]  /*b860*/  UIMAD UR15, UR8, UR15, UR6 ;  /* 0x0000000f080f72a4 */ /* 0x002fe2000f8e0206 */
[----:B------:R-:W-:Y:S01]  /*b870*/  STS [R5+0x4200], R122 ;  /* 0x0042007a05007388 */ /* 0x000fe20000000800 */
[----:B------:R-:W-:Y:S01]  /*b880*/  USHF.L.U32 UR7, UR5, 0x7, URZ ;  /* 0x0000000705077899 */ /* 0x000fe2000800063f */
[----:B--2---:R-:W-:Y:S01]  /*b890*/  @P4 FFMA.FTZ R16, R167, R18, R20 ;  /* 0x00000012a7104223 */ /* 0x004fe20000010014 */
[----:B------:R-:W-:Y:S01]  /*b8a0*/  @!UP2 UMOV UR16, UR4 ;  /* 0x000000040010ac82 */ /* 0x000fe20008000000 */
[----:B------:R-:W-:Y:S01]  /*b8b0*/  STS [R3+0x5000], R112 ;  /* 0x0050007003007388 */ /* 0x000fe20000000800 */
[----:B------:R-:W-:Y:S01]  /*b8c0*/  USHF.R.S32.HI UR6, URZ, 0x1f, UR15 ;  /* 0x0000001f3f067899 */ /* 0x000fe2000801140f */
[----:B----4-:R-:W-:Y:S01]  /*b8d0*/  @P3 FMUL.FTZ R7, R6, 0.69314718246459960938 ;  /* 0x3f31721806073820 */ /* 0x010fe20000410000 */
[----:B------:R-:W-:Y:S01]  /*b8e0*/  @!UP2 USHF.R.S32.HI UR17, URZ, 0x1f, UR4 ;  /* 0x0000001f3f11a899 */ /* 0x000fe20008011404 */
[----:B------:R1:W-:Y:S01]  /*b8f0*/  STS [R3+0x5200], R114 ;  /* 0x0052007203007388 */ /* 0x0003e20000000800 */
[----:B------:R-:W-:-:S02]  /*b900*/  USHF.R.S32.HI UR5, URZ, 0x1f, UR7 ;  /* 0x0000001f3f057899 */ /* 0x000fc40008011407 */
[----:B------:R-:W-:Y:S01]  /*b910*/  UIADD3 UR15, UP1, UP0, UR7, UR16, UR15 ;  /* 0x00000010070f7290 */ /* 0x000fe2000f83e00f */
[----:B------:R-:W-:Y:S01]  /*b920*/  STS [R5+0x5000], R116 ;  /* 0x0050007405007388 */ /* 0x000fe20000000800 */
[----:B-----5:R-:W-:Y:S02]  /*b930*/  @P2 FMUL.FTZ R10, R10, 0.69314718246459960938 ;  /* 0x3f3172180a0a2820 */ /* 0x020fe40000410000 */
[----:B------:R-:W-:Y:S01]  /*b940*/  UIADD3.X UR16, UR5, UR17, UR6, UP1, UP0 ;  /* 0x0000001105107290 */ /* 0x000fe20008fe0406 */
[----:B------:R2:W-:Y:S04]  /*b950*/  STS [R5+0x5200], R118 ;  /* 0x0052007605007388 */ /* 0x0005e80000000800 */
[----:B------:R-:W-:Y:S04]  /*b960*/  STS [R13+0x4000], R136 ;  /* 0x004000880d007388 */ /* 0x000fe80000000800 */
[----:B------:R-:W-:Y:S04]  /*b970*/  STS [R13+0x4200], R138 ;  /* 0x0042008a0d007388 */ /* 0x000fe80000000800 */
[----:B------:R3:W-:Y:S04]  /*b980*/  STS [R15+0x4000], R9 ;  /* 0x004000090f007388 */ /* 0x0007e80000000800 */
[----:B------:R-:W-:Y:S01]  /*b990*/  STS [R15+0x4200], R11 ;  /* 0x0042000b0f007388 */ /* 0x000fe20000000800 */
[----:B-1----:R-:W1:Y:S03]  /*b9a0*/  @P5 LDC R3, c[0x0][0x2e8] ;  /* 0x0000ba00ff035b82 */ /* 0x002e660000000800 */
[----:B------:R-:W-:Y:S04]  /*b9b0*/  STS [R13+0x5000], R124 ;  /* 0x0050007c0d007388 */ /* 0x000fe80000000800 */
[----:B------:R-:W-:Y:S01]  /*b9c0*/  STS [R13+0x5200], R126 ;  /* 0x0052007e0d007388 */ /* 0x000fe20000000800 */
[----:B--2---:R-:W-:-:S02]  /*b9d0*/  @P5 FMUL.FTZ R5, R8, 0.69314718246459960938 ;  /* 0x3f31721808055820 */ /* 0x004fc40000410000 */
[----:B------:R-:W2:Y:S01]  /*b9e0*/  @P2 LDC R8, c[0x0][0x2e8] ;  /* 0x0000ba00ff082b82 */ /* 0x000ea20000000800 */
[----:B------:R4:W-:Y:S04]  /*b9f0*/  STS [R15+0x5200], R2 ;  /* 0x005200020f007388 */ /* 0x0009e80000000800 */
[----:B------:R5:W-:Y:S03]  /*ba00*/  STS [R15+0x5000], R132 ;  /* 0x005000840f007388 */ /* 0x000be60000000800 */
[----:B---3--:R-:W3:Y:S01]  /*ba10*/  @P3 LDC R9, c[0x0][0x2e8] ;  /* 0x0000ba00ff093b82 */ /* 0x008ee20000000800 */
[----:B-1----:R-:W-:-:S07]  /*ba20*/  @P5 FFMA.FTZ R0, R168, R3, R5 ;  /* 0x00000003a8005223 */ /* 0x002fce0000010005 */
[----:B------:R-:W1:Y:S08]  /*ba30*/  LDC.64 R4, c[0x0][0x290] ;  /* 0x0000a400ff047b82 */ /* 0x000e700000000a00 */
[----:B----4-:R-:W4:Y:S01]  /*ba40*/  LDC.64 R2, c[0x0][0x2a0] ;  /* 0x0000a800ff027b82 */ /* 0x010f220000000a00 */
[----:B-----5:R-:W-:Y:S01]  /*ba50*/  MOV R15, 0x7f800000 ;  /* 0x7f800000000f7802 */ /* 0x020fe20000000f00 */
[----:B--2---:R-:W-:Y:S01]  /*ba60*/  @P2 FFMA.FTZ R15, R165, R8, R10 ;  /* 0x00000008a50f2223 */ /* 0x004fe2000001000a */
[----:B---3--:R-:W-:-:S05]  /*ba70*/  @P3 FFMA.FTZ R14, R166, R9, R7 ;  /* 0x00000009a60e3223 */ /* 0x008fca0000010007 */
[----:B------:R-:W-:Y:S06]  /*ba80*/  BAR.SYNC.DEFER_BLOCKING 0x0 ;  /* 0x0000000000007b1d */ /* 0x000fec0000010000 */
[----:B------:R-:W-:Y:S05]  /*ba90*/  @P6 BRA `(.L_x_10) ;  /* 0x0000000000a46947 */ /* 0x000fea0003800000 */
[----:B------:R-:W-:Y:S01]  /*baa0*/  SHF.R.S32.HI R7, RZ, 0x1f, R12 ;  /* 0x0000001fff077819 */ /* 0x000fe2000001140c */
[----:B------:R-:W-:-:S03]  /*bab0*/  UIMAD UR4, UR10, -0x80, UR9 ;  /* 0xffffff800a0478a4 */ /* 0x000fc6000f8e0209 */
[----:B------:R-:W-:-:S04]  /*bac0*/  LEA.HI R7, R7, R12, RZ, 0x2 ;  /* 0x0000000c07077211 */ /* 0x000fc800078f10ff */
[----:B------:R-:W-:-:S05]  /*bad0*/  LOP3.LUT R7, R7, 0xffffffc, RZ, 0xc0, !PT ;  /* 0x0ffffffc07077812 */ /* 0x000fca00078ec0ff */
[----:B------:R-:W-:-:S04]  /*bae0*/  IMAD.IADD R18, R12, 0x1, -R7 ;  /* 0x000000010c127824 */ /* 0x000fc800078e0a07 */
[----:B------:R-:W-:-:S04]  /*baf0*/  IMAD R18, R18, 0x10, R231 ;  /* 0x0000001012127824 */ /* 0x000fc800078e02e7 */
[C---:B------:R-:W-:Y:S01]  /*bb00*/  VIADD R21, R18.reuse, 0x8 ;  /* 0x0000000812157836 */ /* 0x040fe20000000000 */
[C---:B------:R-:W-:Y:S01]  /*bb10*/  ISETP.GE.AND P6, PT, R18.reuse, UR4, PT ;  /* 0x0000000412007c0c */ /* 0x040fe2000bfc6270 */
[C---:B------:R-:W-:Y:S02]  /*bb20*/  VIADD R20, R18.reuse, 0x40 ;  /* 0x0000004012147836 */ /* 0x040fe40000000000 */
[----:B------:R-:W-:Y:S01]  /*bb30*/  VIADD R19, R18, 0x48 ;  /* 0x0000004812137836 */ /* 0x000fe20000000000 */
[----:B------:R-:W-:Y:S02]  /*bb40*/  ISETP.GE.AND P5, PT, R21, UR4, PT ;  /* 0x0000000415007c0c */ /* 0x000fe4000bfa6270 */
[----:B------:R-:W-:Y:S02]  /*bb50*/  ISETP.GE.AND P4, PT, R20, UR4, PT ;  /* 0x0000000414007c0c */ /* 0x000fe4000bf86270 */
[----:B------:R-:W-:-:S05]  /*bb60*/  ISETP.GE.AND P3, PT, R19, UR4, PT ;  /* 0x0000000413007c0c */ /* 0x000fca000bf66270 */
[----:B------:R-:W2:Y:S01]  /*bb70*/  @!P6 LDC.64 R12, c[0x0][0x2b0] ;  /* 0x0000ac00ff0ceb82 */ /* 0x000ea20000000a00 */
[----:B------:R-:W-:-:S03]  /*bb80*/  @!P6 IMAD R18, R18, UR14, RZ ;  /* 0x0000000e1212ec24 */ /* 0x000fc6000f8e02ff */
[----:B------:R-:W-:Y:S02]  /*bb90*/  @!P5 IMAD R21, R21, UR14, RZ ;  /* 0x0000000e1515dc24 */ /* 0x000fe4000f8e02ff */
[----:B------:R-:W-:Y:S01]  /*bba0*/  @!P6 IADD3 R17, P0, R18, UR15, RZ ;  /* 0x0000000f1211ec10 */ /* 0x000fe2000ff1e0ff */
[----:B------:R-:W-:Y:S01]  /*bbb0*/  @!P4 IMAD R20, R20, UR14, RZ ;  /* 0x0000000e1414cc24 */ /* 0x000fe2000f8e02ff */
[----:B------:R-:W3:Y:S01]  /*bbc0*/  @!P5 LDC.64 R10, c[0x0][0x2b0] ;  /* 0x0000ac00ff0adb82 */ /* 0x000ee20000000a00 */
[----:B------:R-:W-:Y:S01]  /*bbd0*/  @!P3 IMAD R19, R19, UR14, RZ ;  /* 0x0000000e1313bc24 */ /* 0x000fe2000f8e02ff */
[----:B------:R-:W-:-:S06]  /*bbe0*/  @!P6 LEA.HI.X.SX32 R18, R18, UR16, 0x1, P0 ;  /* 0x000000101212ec11 */ /* 0x000fcc00080f0eff */
[----:B------:R-:W5:Y:S08]  /*bbf0*/  @!P4 LDC.64 R8, c[0x0][0x2b0] ;  /* 0x0000ac00ff08cb82 */ /* 0x000f700000000a00 */
[----:B------:R-:W1:Y:S01]  /*bc00*/  @!P3 LDC.64 R6, c[0x0][0x2b0] ;  /* 0x0000ac00ff06bb82 */ /* 0x000e620000000a00 */
[----:B--2---:R-:W-:Y:S02]  /*bc10*/  @!P6 LEA R22, P1, R17, R12, 0x2 ;  /* 0x0000000c1116e211 */ /* 0x004fe400078210ff */
[----:B------:R-:W-:-:S02]  /*bc20*/  @!P5 IADD3 R12, P0, R21, UR15, RZ ;  /* 0x0000000f150cdc10 */ /* 0x000fc4000ff1e0ff */
[----:B------:R-:W-:Y:S02]  /*bc30*/  @!P6 LEA.HI.X R23, R17, R13, R18, 0x2, P1 ;  /* 0x0000000d1117e211 */ /* 0x000fe400008f1412 */
[----:B------:R-:W-:Y:S02]  /*bc40*/  @!P5 LEA.HI.X.SX32 R21, R21, UR16, 0x1, P0 ;  /* 0x000000101515dc11 */ /* 0x000fe400080f0eff */
[----:B---3--:R-:W-:Y:S01]  /*bc50*/  @!P5 LEA R24, P2, R12, R10, 0x2 ;  /* 0x0000000a0c18d211 */ /* 0x008fe200078410ff */
[----:B------:R2:W-:Y:S01]  /*bc60*/  @!P6 STG.E desc[UR12][R22.64], R0 ;  /* 0x000000001600e986 */ /* 0x0005e2000c10190c */
[----:B------:R-:W-:Y:S02]  /*bc70*/  @!P4 IADD3 R10, P1, R20, UR15, RZ ;  /* 0x0000000f140acc10 */ /* 0x000fe4000ff3e0ff */
[----:B------:R-:W-:Y:S02]  /*bc80*/  @!P3 IADD3 R13, P0, R19, UR15, RZ ;  /* 0x0000000f130dbc10 */ /* 0x000fe4000ff1e0ff */
[----:B------:R-:W-:-:S02]  /*bc90*/  @!P5 LEA.HI.X R25, R12, R11, R21, 0x2, P2 ;  /* 0x0000000b0c19d211 */ /* 0x000fc400010f1415 */
[----:B------:R-:W-:Y:S02]  /*bca0*/  @!P4 LEA.HI.X.SX32 R20, R20, UR16, 0x1, P1 ;  /* 0x000000101414cc11 */ /* 0x000fe400088f0eff */
[----:B------:R-:W-:Y:S01]  /*bcb0*/  @!P3 LEA.HI.X.SX32 R12, R19, UR16, 0x1, P0 ;  /* 0x00000010130cbc11 */ /* 0x000fe200080f0eff */
[----:B------:R2:W-:Y:S01]  /*bcc0*/  @!P5 STG.E desc[UR12][R24.64], R16 ;  /* 0x000000101800d986 */ /* 0x0005e2000c10190c */
[C---:B-----5:R-:W-:Y:S02]  /*bcd0*/  @!P4 LEA R8, P1, R10.reuse, R8, 0x2 ;  /* 0x000000080a08c211 */ /* 0x060fe400078210ff */
[C---:B-1----:R-:W-:Y:S02]  /*bce0*/  @!P3 LEA R6, P0, R13.reuse, R6, 0x2 ;  /* 0x000000060d06b211 */ /* 0x042fe400078010ff */
[----:B------:R-:W-:Y:S02]  /*bcf0*/  @!P4 LEA.HI.X R9, R10, R9, R20, 0x2, P1 ;  /* 0x000000090a09c211 */ /* 0x000fe400008f1414 */
[----:B------:R-:W-:-:S03]  /*bd00*/  @!P3 LEA.HI.X R7, R13, R7, R12, 0x2, P0 ;  /* 0x000000070d07b211 */ /* 0x000fc600000f140c */
[----:B------:R2:W-:Y:S04]  /*bd10*/  @!P4 STG.E desc[UR12][R8.64], R14 ;  /* 0x0000000e0800c986 */ /* 0x0005e8000c10190c */
[----:B------:R2:W-:Y:S02]  /*bd20*/  @!P3 STG.E desc[UR12][R6.64], R15 ;  /* 0x0000000f0600b986 */ /* 0x0005e4000c10190c */
.L_x_10:
[----:B------:R-:W-:Y:S05]  /*bd30*/  BSYNC B0 ;  /* 0x0000000000007941 */ /* 0x000fea0003800000 */
.L_x_9:
[----:B------:R-:W-:Y:S01]  /*bd40*/  USHF.R.S32.HI UR4, URZ, 0x1f, UR11 ;  /* 0x0000001f3f047899 */ /* 0x000fe2000801140b */
[----:B------:R-:W-:Y:S01]  /*bd50*/  SHF.R.S32.HI R237, RZ, 0x1f, R236 ;  /* 0x0000001fffed7819 */ /* 0x000fe200000114ec */
[----:B------:R-:W3:Y:S01]  /*bd60*/  LDS.128 R44, [R230] ;  /* 0x00000000e62c7984 */ /* 0x000ee20000000c00 */
[----:B------:R-:W-:-:S03]  /*bd70*/  ULDC.64 UR6, c[0x0][0x298] ;  /* 0x0000a60000067ab9 */ /* 0x000fc60000000a00 */
[C---:B-12---:R-:W-:Y:S01]  /*bd80*/  IMAD R0, R4.reuse, UR4, RZ ;  /* 0x0000000404007c24 */ /* 0x046fe2000f8e02ff */
[----:B------:R-:W-:Y:S01]  /*bd90*/  USHF.R.S32.HI UR4, URZ, 0x1f, UR8 ;  /* 0x0000001f3f047899 */ /* 0x000fe20008011408 */
[----:B------:R-:W-:Y:S01]  /*bda0*/  IMAD.WIDE.U32 R52, R4, UR11, R236 ;  /* 0x0000000b04347c25 */ /* 0x000fe2000f8e00ec */
[----:B------:R-:W1:Y:S03]  /*bdb0*/  LDS.128 R28, [R230+0x2000] ;  /* 0x00200000e61c7984 */ /* 0x000e660000000c00 */
[----:B------:R-:W-:Y:S01]  /*bdc0*/  IMAD R5, R5, UR11, R0 ;  /* 0x0000000b05057c24 */ /* 0x000fe2000f8e0200 */
[----:B------:R-:W2:Y:S01]  /*bdd0*/  LDS.128 R12, [R230+0x4000] ;  /* 0x00400000e60c7984 */ /* 0x000ea20000000c00 */
[----:B----4-:R-:W-:Y:S01]  /*bde0*/  IMAD R0, R2, UR4, RZ ;  /* 0x0000000402007c24 */ /* 0x010fe2000f8e02ff */
[----:B------:R-:W-:Y:S02]  /*bdf0*/  ULDC.64 UR4, c[0x0][0x280] ;  /* 0x0000a00000047ab9 */ /* 0x000fe40000000a00 */
[----:B------:R-:W-:Y:S01]  /*be00*/  IADD3 R53, R53, R5, RZ ;  /* 0x0000000535357210 */ /* 0x000fe20007ffe0ff */
[----:B------:R-:W4:Y:S01]  /*be10*/  LDS.128 R40, [R230+0x800] ;  /* 0x00080000e6287984 */ /* 0x000f220000000c00 */
[----:B------:R-:W-:-:S03]  /*be20*/  IMAD R3, R3, UR8, R0 ;  /* 0x0000000803037c24 */ /* 0x000fc6000f8e0200 */
[----:B------:R-:W5:Y:S01]  /*be30*/  LDS.128 R24, [R230+0x2800] ;  /* 0x00280000e6187984 */ /* 0x000f620000000c00 */
[----:B------:R-:W-:-:S03]  /*be40*/  IMAD.WIDE.U32 R52, R2, UR8, R52 ;  /* 0x0000000802347c25 */ /* 0x000fc6000f8e0034 */
[----:B------:R-:W5:Y:S02]  /*be50*/  LDS.128 R8, [R230+0x4800] ;  /* 0x00480000e6087984 */ /* 0x000f640000000c00 */
[----:B------:R-:W-:Y:S01]  /*be60*/  IADD3 R53, R53, R3, RZ ;  /* 0x0000000335357210 */ /* 0x000fe20007ffe0ff */
[----:B------:R-:W-:Y:S01]  /*be70*/  IMAD R3, R239, UR6, RZ ;  /* 0x00000006ef037c24 */ /* 0x000fe2000f8e02ff */
[----:B------:R-:W5:Y:S01]  /*be80*/  LDS.128 R36, [R230+0x1000] ;  /* 0x00100000e6247984 */ /* 0x000f620000000c00 */
[----:B------:R-:W-:-:S03]  /*be90*/  IMAD.WIDE.U32 R52, R238, UR6, R52 ;  /* 0x00000006ee347c25 */ /* 0x000fc6000f8e0034 */
[----:B------:R-:W5:Y:S01]  /*bea0*/  LDS.128 R20, [R230+0x3000] ;  /* 0x00300000e6147984 */ /* 0x000f620000000c00 */
[----:B------:R-:W-:-:S03]  /*beb0*/  IMAD R3, R238, UR7, R3 ;  /* 0x00000007ee037c24 */ /* 0x000fc6000f8e0203 */
[----:B------:R-:W5:Y:S01]  /*bec0*/  LDS.128 R4, [R230+0x5000] ;  /* 0x00500000e6047984 */ /* 0x000f620000000c00 */
[C---:B------:R-:W-:Y:S01]  /*bed0*/  LEA R2, P0, R52.reuse, UR4, 0x1 ;  /* 0x0000000434027c11 */ /* 0x040fe2000f8008ff */
[----:B------:R-:W-:Y:S02]  /*bee0*/  USHF.L.U32 UR4, UR6, 0x6, URZ ;  /* 0x0000000606047899 */ /* 0x000fe4000800063f */
[----:B------:R-:W5:Y:S01]  /*bef0*/  LDS.128 R32, [R230+0x1800] ;  /* 0x00180000e6207984 */ /* 0x000f620000000c00 */
[----:B------:R-:W-:Y:S01]  /*bf00*/  IADD3 R3, R53, R3, RZ ;  /* 0x0000000335037210 */ /* 0x000fe20007ffe0ff */
[----:B------:R-:W-:Y:S02]  /*bf10*/  USHF.L.U64.HI UR6, UR6, 0x6, UR7 ;  /* 0x0000000606067899 */ /* 0x000fe40008010207 */
[----:B------:R-:W5:Y:S01]  /*bf20*/  LDS.128 R16, [R230+0x3800] ;  /* 0x00380000e6107984 */ /* 0x000f620000000c00 */
[----:B------:R-:W-:Y:S02]  /*bf30*/  LEA.HI.X R3, R52, UR5, R3, 0x1, P0 ;  /* 0x0000000534037c11 */ /* 0x000fe400080f0c03 */
[----:B------:R-:W-:Y:S01]  /*bf40*/  IADD3 R52, P0, R2, UR4, RZ ;  /* 0x0000000402347c10 */ /* 0x000fe2000ff1e0ff */
[----:B------:R-:W5:Y:S03]  /*bf50*/  LDS.128 R48, [R230+0x5800] ;  /* 0x00580000e6307984 */ /* 0x000f660000000c00 */
[----:B------:R-:W-:Y:S01]  /*bf60*/  IADD3.X R53, R3, UR6, RZ, P0, !PT ;  /* 0x0000000603357c10 */ /* 0x000fe200087fe4ff */
[----:B---3--:R-:W-:Y:S01]  /*bf70*/  STG.E.128 desc[UR12][R2.64], R44 ;  /* 0x0000002c02007986 */ /* 0x008fe2000c101d0c */
[----:B------:R-:W-:-:S03]  /*bf80*/  IADD3 R54, P0, R52, UR4, RZ ;  /* 0x0000000434367c10 */ /* 0x000fc6000ff1e0ff */
[----:B-1----:R-:W-:Y:S01]  /*bf90*/  STG.E.128 desc[UR12][R2.64+0x40], R28 ;  /* 0x0000401c02007986 */ /* 0x002fe2000c101d0c */
[----:B------:R-:W-:Y:S02]  /*bfa0*/  IADD3.X R55, R53, UR6, RZ, P0, !PT ;  /* 0x0000000635377c10 */ /* 0x000fe400087fe4ff */
[----:B------:R-:W-:Y:S01]  /*bfb0*/  IADD3 R56, P0, R54, UR4, RZ ;  /* 0x0000000436387c10 */ /* 0x000fe2000ff1e0ff */
[----:B--2---:R-:W-:Y:S03]  /*bfc0*/  STG.E.128 desc[UR12][R2.64+0x80], R12 ;  /* 0x0000800c02007986 */ /* 0x004fe6000c101d0c */
[----:B------:R-:W-:Y:S01]  /*bfd0*/  IADD3.X R57, R55, UR6, RZ, P0, !PT ;  /* 0x0000000637397c10 */ /* 0x000fe200087fe4ff */
[----:B----4-:R-:W-:Y:S04]  /*bfe0*/  STG.E.128 desc[UR12][R52.64], R40 ;  /* 0x0000002834007986 */ /* 0x010fe8000c101d0c */
[----:B-----5:R-:W-:Y:S04]  /*bff0*/  STG.E.128 desc[UR12][R52.64+0x40], R24 ;  /* 0x0000401834007986 */ /* 0x020fe8000c101d0c */
[----:B------:R-:W-:Y:S04]  /*c000*/  STG.E.128 desc[UR12][R52.64+0x80], R8 ;  /* 0x0000800834007986 */ /* 0x000fe8000c101d0c */
[----:B------:R-:W-:Y:S04]  /*c010*/  STG.E.128 desc[UR12][R54.64], R36 ;  /* 0x0000002436007986 */ /* 0x000fe8000c101d0c */
[----:B------:R-:W-:Y:S04]  /*c020*/  STG.E.128 desc[UR12][R54.64+0x40], R20 ;  /* 0x0000401436007986 */ /* 0x000fe8000c101d0c */
[----:B------:R-:W-:Y:S04]  /*c030*/  STG.E.128 desc[UR12][R54.64+0x80], R4 ;  /* 0x0000800436007986 */ /* 0x000fe8000c101d0c */
[----:B------:R-:W-:Y:S04]  /*c040*/  STG.E.128 desc[UR12][R56.64], R32 ;  /* 0x0000002038007986 */ /* 0x000fe8000c101d0c */
[----:B------:R-:W-:Y:S04]  /*c050*/  STG.E.128 desc[UR12][R56.64+0x40], R16 ;  /* 0x0000401038007986 */ /* 0x000fe8000c101d0c */
[----:B------:R-:W-:Y:S01]  /*c060*/  STG.E.128 desc[UR12][R56.64+0x80], R48 ;  /* 0x0000803038007986 */ /* 0x000fe2000c101d0c */
[----:B------:R-:W-:Y:S05]  /*c070*/  EXIT ;  /* 0x000000000000794d */ /* 0x000fea0003800000 */
.L_x_0:
[----:B------:R-:W-:Y:S01]  /*c080*/  SHF.R.S32.HI R3, RZ, 0x1f, R130 ;  /* 0x0000001fff037819 */ /* 0x000fe20000011482 */
[----:B------:R-:W-:Y:S01]  /*c090*/  ULDC.64 UR4, c[0x0][0x290] ;  /* 0x0000a40000047ab9 */ /* 0x000fe20000000a00 */
[----:B------:R-:W-:Y:S01]  /*c0a0*/  SHF.R.S32.HI R0, RZ, 0x1f, R13 ;  /* 0x0000001fff007819 */ /* 0x000fe2000001140d */
[----:B------:R-:W-:Y:S01]  /*c0b0*/  ULDC.U8 UR8, c[0x0][0x3d9] ;  /* 0x0000f64000087ab9 */ /* 0x000fe20000000000 */
[----:B------:R-:W-:Y:S01]  /*c0c0*/  LEA.HI R2, R3, R130, RZ, 0x2 ;  /* 0x0000008203027211 */ /* 0x000fe200078f10ff */
[----:B------:R-:W-:Y:S01]  /*c0d0*/  UISETP.NE.AND UP1, UPT, UR8, URZ, UPT ;  /* 0x0000003f0800728c */ /* 0x000fe2000bf25270 */
[----:B------:R-:W-:Y:S01]  /*c0e0*/  LOP3.LUT P3, RZ, R130, 0x3, RZ, 0xc0, !PT ;  /* 0x0000000382ff7812 */ /* 0x000fe2000786c0ff */
[----:B------:R-:W-:Y:S01]  /*c0f0*/  IMAD R0, R0, UR4, RZ ;  /* 0x0000000400007c24 */ /* 0x000fe2000f8e02ff */
[----:B------:R-:W-:Y:S01]  /*c100*/  LOP3.LUT R3, R2, 0x1ffffffc, RZ, 0xc0, !PT ;  /* 0x1ffffffc02037812 */ /* 0x000fe200078ec0ff */
[----:B------:R-:W-:Y:S01]  /*c110*/  ULDC.U8 UR10, c[0x0][0x3d8] ;  /* 0x0000f600000a7ab9 */ /* 0x000fe20000000000 */
[----:B------:R-:W-:Y:S01]  /*c120*/  SHF.R.S32.HI R2, RZ, 0x2, R2 ;  /* 0x00000002ff027819 */ /* 0x000fe20000011402 */
[----:B------:R-:W-:Y:S01]  /*c130*/  ULDC.64 UR6, c[0x0][0x298] ;  /* 0x0000a60000067ab9 */ /* 0x000fe20000000a00 */
[----:B------:R-:W-:Y:S01]  /*c140*/  ISETP.NE.AND P1, PT, RZ, UR10, PT ;  /* 0x0000000aff007c0c */ /* 0x000fe2000bf25270 */
[----:B------:R-:W-:Y:S01]  /*c150*/  IMAD.IADD R4, R130, 0x1, -R3 ;  /* 0x0000000182047824 */ /* 0x000fe200078e0a03 */
[----:B------:R-:W-:Y:S01]  /*c160*/  BSSY B0, `(.L_x_11) ;  /* 0x0000051000007945 */ /* 0x000fe20003800000 */
[----:B------:R-:W-:Y:S01]  /*c170*/  IMAD R3, R13, UR5, R0 ;  /* 0x000000050d037c24 */ /* 0x000fe2000f8e0200 */
[----:B------:R-:W-:Y:S01]  /*c180*/  SHF.R.S32.HI R0, RZ, 0x1f, R23 ;  /* 0x0000001fff007819 */ /* 0x000fe20000011417 */
[----:B------:R-:W-:Y:S01]  /*c190*/  IMAD.SHL.U32 R4, R4, 0x8, RZ ;  /* 0x0000000804047824 */ /* 0x000fe200078e00ff */
[----:B------:R-:W-:Y:S01]  /*c1a0*/  @!UP1 UISETP.NE.AND UP0, UPT, UR10, URZ, UPT ;  /* 0x0000003f0a00928c */ /* 0x000fe2000bf05270 */
[----:B------:R-:W-:Y:S01]  /*c1b0*/  ISETP.EQ.AND P1, PT, RZ, UR8, P1 ;  /* 0x00000008ff007c0c */ /* 0x000fe20008f22270 */
[----:B------:R-:W-:Y:S01]  /*c1c0*/  @UP1 ULDC UR9, c[0x0][0x2c0] ;  /* 0x0000b00000091ab9 */ /* 0x000fe20000000800 */
[----:B------:R-:W-:Y:S01]  /*c1d0*/  VIADD R7, R2, 0x60 ;  /* 0x0000006002077836 */ /* 0x000fe20000000000 */
[----:B------:R-:W-:Y:S01]  /*c1e0*/  SHF.R.S32.HI R5, RZ, 0x1f, R4 ;  /* 0x0000001fff057819 */ /* 0x000fe20000011404 */
[----:B------:R-:W-:-:S02]  /*c1f0*/  @UP1 UIMAD UR9, UR15, UR9, URZ ;  /* 0x000000090f0912a4 */ /* 0x000fc4000f8e023f */
[----:B------:R-:W-:Y:S01]  /*c200*/  IMAD.WIDE.U32 R4, R13, UR4, R4 ;  /* 0x000000040d047c25 */ /* 0x000fe2000f8e0004 */
[----:B------:R-:W-:-:S03]  /*c210*/  ULDC.64 UR4, c[0x0][0x2a0] ;  /* 0x0000a80000047ab9 */ /* 0x000fc60000000a00 */
[----:B------:R-:W-:Y:S01]  /*c220*/  IMAD.IADD R5, R3, 0x1, R5 ;  /* 0x0000000103057824 */ /* 0x000fe200078e0205 */
[----:B------:R-:W-:Y:S01]  /*c230*/  SHF.R.S32.HI R3, RZ, 0x1f, R2 ;  /* 0x0000001fff037819 */ /* 0x000fe20000011402 */
[----:B------:R-:W-:Y:S02]  /*c240*/  IMAD R0, R0, UR4, RZ ;  /* 0x0000000400007c24 */ /* 0x000fe4000f8e02ff */
[----:B------:R-:W-:Y:S01]  /*c250*/  IMAD.WIDE.U32 R8, R23, UR4, R4 ;  /* 0x0000000417087c25 */ /* 0x000fe2000f8e0004 */
[----:B------:R-:W-:Y:S02]  /*c260*/  @!UP1 ULDC UR4, c[0x0][0x2e4] ;  /* 0x0000b90000049ab9 */ /* 0x000fe40000000800 */
[----:B------:R-:W-:Y:S01]  /*c270*/  @!UP1 USEL UR9, UR15, UR4, !UP0 ;  /* 0x000000040f099287 */ /* 0x000fe2000c000000 */
[----:B------:R-:W-:Y:S02]  /*c280*/  IMAD.WIDE R10, R238, 0x80, R2 ;  /* 0x00000080ee0a7825 */ /* 0x000fe400078e0202 */
[----:B------:R-:W-:-:S02]  /*c290*/  @!UP1 ULDC UR4, c[0x0][0x270] ;  /* 0x00009c0000049ab9 */ /* 0x000fc40000000800 */
[----:B------:R-:W-:Y:S01]  /*c2a0*/  IMAD R0, R23, UR5, R0 ;  /* 0x0000000517007c24 */ /* 0x000fe2000f8e0200 */
[----:B------:R-:W-:Y:S01]  /*c2b0*/  @UP1 UMOV UR5, 0x1 ;  /* 0x0000000100051882 */ /* 0x000fe20000000000 */
[----:B------:R-:W-:Y:S01]  /*c2c0*/  IMAD R5, R11, UR6, RZ ;  /* 0x000000060b057c24 */ /* 0x000fe2000f8e02ff */
[----:B------:R-:W-:Y:S01]  /*c2d0*/  @!UP1 UIMAD UR5, UR9, UR4, URZ ;  /* 0x00000004090592a4 */ /* 0x000fe2000f8e023f */
[----:B------:R-:W-:Y:S02]  /*c2e0*/  IMAD.IADD R9, R0, 0x1, R9 ;  /* 0x0000000100097824 */ /* 0x000fe400078e0209 */
[C---:B------:R-:W-:Y:S01]  /*c2f0*/  IMAD R5, R10.reuse, UR7, R5 ;  /* 0x000000070a057c24 */ /* 0x040fe2000f8e0205 */
[----:B------:R-:W-:Y:S01]  /*c300*/  USHF.L.U64.HI UR7, UR6, 0x6, UR7 ;  /* 0x0000000606077899 */ /* 0x000fe20008010207 */
[----:B------:R-:W-:-:S04]  /*c310*/  IMAD.WIDE.U32 R10, R10, UR6, R8 ;  /* 0x000000060a0a7c25 */ /* 0x000fc8000f8e0008 */
[----:B------:R-:W-:Y:S01]  /*c320*/  IMAD R6, R13, UR5, RZ ;  /* 0x000000050d067c24 */ /* 0x000fe2000f8e02ff */
[----:B------:R-:W-:Y:S01]  /*c330*/  ULDC.64 UR4, c[0x0][0x280] ;  /* 0x0000a00000047ab9 */ /* 0x000fe20000000a00 */
[----:B------:R-:W-:Y:S01]  /*c340*/  IMAD.IADD R0, R5, 0x1, R11 ;  /* 0x0000000105007824 */ /* 0x000fe200078e020b */
[----:B------:R-:W-:Y:S01]  /*c350*/  LEA R8, P0, R10, UR4, 0x1 ;  /* 0x000000040a087c11 */ /* 0x000fe2000f8008ff */
[----:B------:R-:W-:Y:S01]  /*c360*/  USHF.L.U32 UR4, UR6, 0x6, URZ ;  /* 0x0000000606047899 */ /* 0x000fe2000800063f */
[----:B------:R-:W-:Y:S01]  /*c370*/  IMAD R4, R13, UR15, RZ ;  /* 0x0000000f0d047c24 */ /* 0x000fe2000f8e02ff */
[----:B------:R-:W-:Y:S01]  /*c380*/  SEL R6, R6, RZ, !P1 ;  /* 0x000000ff06067207 */ /* 0x000fe20004800000 */
[----:B------:R-:W-:Y:S01]  /*c390*/  @UP1 ULDC UR6, c[0x0][0x2c0] ;  /* 0x0000b00000061ab9 */ /* 0x000fe20000000800 */
[----:B------:R-:W-:Y:S01]  /*c3a0*/  LEA.HI.X R9, R10, UR5, R0, 0x1, P0 ;  /* 0x000000050a097c11 */ /* 0x000fe200080f0c00 */
[----:B------:R-:W-:Y:S01]  /*c3b0*/  @!UP1 UMOV UR6, 0x1 ;  /* 0x0000000100069882 */ /* 0x000fe20000000000 */
[----:B------:R-:W-:Y:S01]  /*c3c0*/  IADD3 R12, P0, R8, UR4, RZ ;  /* 0x00000004080c7c10 */ /* 0x000fe2000ff1e0ff */
[----:B------:R-:W-:Y:S01]  /*c3d0*/  IMAD R23, R23, UR9, R6 ;  /* 0x0000000917177c24 */ /* 0x000fe2000f8e0206 */
[----:B------:R-:W-:Y:S01]  /*c3e0*/  IADD3 R6, -R133, UR15, RZ ;  /* 0x0000000f85067c10 */ /* 0x000fe2000fffe1ff */
[----:B------:R1:W-:Y:S01]  /*c3f0*/  STG.E.128 desc[UR12][R8.64], RZ ;  /* 0x000000ff08007986 */ /* 0x0003e2000c101d0c */
[----:B------:R-:W-:Y:S01]  /*c400*/  IADD3.X R13, R9, UR7, RZ, P0, !PT ;  /* 0x00000007090d7c10 */ /* 0x000fe200087fe4ff */
[----:B------:R-:W-:Y:S01]  /*c410*/  IMAD R133, R133, UR6, RZ ;  /* 0x0000000685857c24 */ /* 0x000fe2000f8e02ff */
[----:B------:R-:W-:Y:S01]  /*c420*/  IADD3 R14, P0, R12, UR4, RZ ;  /* 0x000000040c0e7c10 */ /* 0x000fe2000ff1e0ff */
[----:B------:R1:W-:Y:S01]  /*c430*/  STG.E.128 desc[UR12][R8.64+0x40], RZ ;  /* 0x000040ff08007986 */ /* 0x0003e2000c101d0c */
[C---:B------:R-:W-:Y:S01]  /*c440*/  ISETP.GE.OR P6, PT, R2.reuse, R6, P3 ;  /* 0x000000060200720c */ /* 0x040fe20001fc6670 */
[----:B------:R-:W-:Y:S01]  /*c450*/  VIADD R5, R2, 0x20 ;  /* 0x0000002002057836 */ /* 0x000fe20000000000 */
[----:B------:R-:W-:Y:S01]  /*c460*/  IADD3.X R15, R13, UR7, RZ, P0, !PT ;  /* 0x000000070d0f7c10 */ /* 0x000fe200087fe4ff */
[----:B------:R1:W-:Y:S01]  /*c470*/  STG.E.128 desc[UR12][R8.64+0x80], RZ ;  /* 0x000080ff08007986 */ /* 0x0003e2000c101d0c */
[----:B------:R-:W-:Y:S01]  /*c480*/  IADD3 R16, P0, R14, UR4, RZ ;  /* 0x000000040e107c10 */ /* 0x000fe2000ff1e0ff */
[----:B------:R-:W-:Y:S01]  /*c490*/  VIADD R11, R2, 0x40 ;  /* 0x00000040020b7836 */ /* 0x000fe20000000000 */
[----:B------:R-:W-:Y:S01]  /*c4a0*/  SHF.R.S32.HI R0, RZ, 0x1f, R4 ;  /* 0x0000001fff007819 */ /* 0x000fe20000011404 */
[----:B------:R1:W-:Y:S01]  /*c4b0*/  STG.E.128 desc[UR12][R12.64], RZ ;  /* 0x000000ff0c007986 */ /* 0x0003e2000c101d0c */
[----:B------:R-:W-:-:S02]  /*c4c0*/  IADD3.X R17, R15, UR7, RZ, P0, !PT ;  /* 0x000000070f117c10 */ /* 0x000fc400087fe4ff */
[----:B------:R-:W-:Y:S01]  /*c4d0*/  SEL R4, R4, RZ, P1 ;  /* 0x000000ff04047207 */ /* 0x000fe20000800000 */
[----:B------:R1:W-:Y:S01]  /*c4e0*/  STG.E.128 desc[UR12][R12.64+0x40], RZ ;  /* 0x000040ff0c007986 */ /* 0x0003e2000c101d0c */
[----:B------:R-:W-:Y:S02]  /*c4f0*/  SEL R0, R0, RZ, P1 ;  /* 0x000000ff00007207 */ /* 0x000fe40000800000 */
[----:B------:R-:W-:Y:S01]  /*c500*/  IADD3 R4, P2, P1, R133, R4, R23 ;  /* 0x0000000485047210 */ /* 0x000fe2000795e017 */
[----:B------:R1:W-:Y:S01]  /*c510*/  STG.E.128 desc[UR12][R12.64+0x80], RZ ;  /* 0x000080ff0c007986 */ /* 0x0003e2000c101d0c */
[----:B------:R-:W-:Y:S02]  /*c520*/  SHF.R.S32.HI R133, RZ, 0x1f, R133 ;  /* 0x0000001fff857819 */ /* 0x000fe40000011485 */
[----:B------:R-:W-:Y:S01]  /*c530*/  SHF.R.S32.HI R23, RZ, 0x1f, R23 ;  /* 0x0000001fff177819 */ /* 0x000fe20000011417 */
[----:B------:R1:W-:Y:S01]  /*c540*/  STG.E.128 desc[UR12][R14.64], RZ ;  /* 0x000000ff0e007986 */ /* 0x0003e2000c101d0c */
[----:B------:R-:W-:-:S02]  /*c550*/  ISETP.GE.OR P5, PT, R5, R6, P3 ;  /* 0x000000060500720c */ /* 0x000fc40001fa6670 */
[-C--:B------:R-:W-:Y:S01]  /*c560*/  ISETP.GE.OR P4, PT, R11, R6.reuse, P3 ;  /* 0x000000060b00720c */ /* 0x080fe20001f86670 */
[----:B------:R1:W-:Y:S01]  /*c570*/  STG.E.128 desc[UR12][R14.64+0x40], RZ ;  /* 0x000040ff0e007986 */ /* 0x0003e2000c101d0c */
[----:B------:R-:W-:Y:S02]  /*c580*/  ISETP.GE.OR P3, PT, R7, R6, P3 ;  /* 0x000000060700720c */ /* 0x000fe40001f66670 */
[----:B------:R-:W-:Y:S01]  /*c590*/  IADD3.X R0, R133, R0, R23, P2, P1 ;  /* 0x0000000085007210 */ /* 0x000fe200017e2417 */
[----:B------:R1:W-:Y:S04]  /*c5a0*/  STG.E.128 desc[UR12][R14.64+0x80], RZ ;  /* 0x000080ff0e007986 */ /* 0x0003e8000c101d0c */
[----:B------:R1:W-:Y:S04]  /*c5b0*/  STG.E.128 desc[UR12][R16.64], RZ ;  /* 0x000000ff10007986 */ /* 0x0003e8000c101d0c */
[----:B------:R1:W-:Y:S04]  /*c5c0*/  STG.E.128 desc[UR12][R16.64+0x40], RZ ;  /* 0x000040ff10007986 */ /* 0x0003e8000c101d0c */
[----:B------:R1:W-:Y:S01]  /*c5d0*/  STG.E.128 desc[UR12][R16.64+0x80], RZ ;  /* 0x000080ff10007986 */ /* 0x0003e2000c101d0c */
[----:B------:R-:W-:Y:S05]  /*c5e0*/  @P6 BRA `(.L_x_12) ;  /* 0x0000000000206947 */ /* 0x000fea0003800000 */
[----:B-1----:R-:W-:Y:S01]  /*c5f0*/  IMAD R9, R2, UR6, RZ ;  /* 0x0000000602097c24 */ /* 0x002fe2000f8e02ff */
[----:B------:R-:W-:-:S04]  /*c600*/  ULDC.64 UR4, c[0x0][0x2b0] ;  /* 0x0000ac0000047ab9 */ /* 0x000fc80000000a00 */
[----:B------:R-:W-:-:S04]  /*c610*/  IADD3 R3, P0, R9, R4, RZ ;  /* 0x0000000409037210 */ /* 0x000fc80007f1e0ff */
[----:B------:R-:W-:Y:S02]  /*c620*/  LEA.HI.X.SX32 R2, R9, R0, 0x1, P0 ;  /* 0x0000000009027211 */ /* 0x000fe400000f0eff */
[----:B------:R-:W-:-:S04]  /*c630*/  LEA R8, P0, R3, UR4, 0x2 ;  /* 0x0000000403087c11 */ /* 0x000fc8000f8010ff */
[----:B------:R-:W-:Y:S01]  /*c640*/  LEA.HI.X R9, R3, UR5, R2, 0x2, P0 ;  /* 0x0000000503097c11 */ /* 0x000fe200080f1402 */
[----:B------:R-:W-:-:S05]  /*c650*/  IMAD.MOV.U32 R3, RZ, RZ, 0x7f800000 ;  /* 0x7f800000ff037424 */ /* 0x000fca00078e00ff */
[----:B------:R2:W-:Y:S03]  /*c660*/  STG.E desc[UR12][R8.64], R3 ;  /* 0x0000000308007986 */ /* 0x0005e6000c10190c */
.L_x_12:
[----:B------:R-:W-:Y:S05]  /*c670*/  BSYNC B0 ;  /* 0x0000000000007941 */ /* 0x000fea0003800000 */
.L_x_11:
[----:B------:R-:W-:Y:S04]  /*c680*/  BSSY B0, `(.L_x_13) ;  /* 0x000000a000007945 */ /* 0x000fe80003800000 */
[----:B------:R-:W-:Y:S05]  /*c690*/  @P5 BRA `(.L_x_14) ;  /* 0x0000000000205947 */ /* 0x000fea0003800000 */
[----:B------:R-:W-:Y:S01]  /*c6a0*/  IMAD R5, R5, UR6, RZ ;  /* 0x0000000605057c24 */ /* 0x000fe2000f8e02ff */
[----:B------:R-:W-:-:S04]  /*c6b0*/  ULDC.64 UR4, c[0x0][0x2b0] ;  /* 0x0000ac0000047ab9 */ /* 0x000fc80000000a00 */
[----:B--2---:R-:W-:-:S04]  /*c6c0*/  IADD3 R3, P0, R5, R4, RZ ;  /* 0x0000000405037210 */ /* 0x004fc80007f1e0ff */
[----:B------:R-:W-:Y:S02]  /*c6d0*/  LEA.HI.X.SX32 R2, R5, R0, 0x1, P0 ;  /* 0x0000000005027211 */ /* 0x000fe400000f0eff */
[----:B-1----:R-:W-:-:S04]  /*c6e0*/  LEA R8, P0, R3, UR4, 0x2 ;  /* 0x0000000403087c11 */ /* 0x002fc8000f8010ff */
[----:B------:R-:W-:Y:S01]  /*c6f0*/  LEA.HI.X R9, R3, UR5, R2, 0x2, P0 ;  /* 0x0000000503097c11 */ /* 0x000fe200080f1402 */
[----:B------:R-:W-:-:S05]  /*c700*/  IMAD.MOV.U32 R3, RZ, RZ, 0x7f800000 ;  /* 0x7f800000ff037424 */ /* 0x000fca00078e00ff */
[----:B------:R3:W-:Y:S03]  /*c710*/  STG.E desc[UR12][R8.64], R3 ;  /* 0x0000000308007986 */ /* 0x0007e6000c10190c */
.L_x_14:
[----:B------:R-:W-:Y:S05]  /*c720*/  BSYNC B0 ;  /* 0x0000000000007941 */ /* 0x000fea0003800000 */
.L_x_13:
[----:B------:R-:W-:Y:S04]  /*c730*/  BSSY B0, `(.L_x_15) ;  /* 0x000000a000007945 */ /* 0x000fe80003800000 */
[----:B------:R-:W-:Y:S05]  /*c740*/  @P4 BRA `(.L_x_16) ;  /* 0x0000000000204947 */ /* 0x000fea0003800000 */
[----:B------:R-:W-:Y:S01]  /*c750*/  IMAD R11, R11, UR6, RZ ;  /* 0x000000060b0b7c24 */ /* 0x000fe2000f8e02ff */
[----:B------:R-:W-:-:S04]  /*c760*/  ULDC.64 UR4, c[0x0][0x2b0] ;  /* 0x0000ac0000047ab9 */ /* 0x000fc80000000a00 */
[----:B--23--:R-:W-:-:S04]  /*c770*/  IADD3 R3, P0, R11, R4, RZ ;  /* 0x000000040b037210 */ /* 0x00cfc80007f1e0ff */
[----:B------:R-:W-:Y:S02]  /*c780*/  LEA.HI.X.SX32 R2, R11, R0, 0x1, P0 ;  /* 0x000000000b027211 */ /* 0x000fe400000f0eff */
[----:B-1----:R-:W-:-:S04]  /*c790*/  LEA R8, P0, R3, UR4, 0x2 ;  /* 0x0000000403087c11 */ /* 0x002fc8000f8010ff */
[----:B------:R-:W-:Y:S01]  /*c7a0*/  LEA.HI.X R9, R3, UR5, R2, 0x2, P0 ;  /* 0x0000000503097c11 */ /* 0x000fe200080f1402 */
[----:B------:R-:W-:-:S05]  /*c7b0*/  IMAD.MOV.U32 R3, RZ, RZ, 0x7f800000 ;  /* 0x7f800000ff037424 */ /* 0x000fca00078e00ff */
[----:B------:R4:W-:Y:S03]  /*c7c0*/  STG.E desc[UR12][R8.64], R3 ;  /* 0x0000000308007986 */ /* 0x0009e6000c10190c */
.L_x_16:
[----:B------:R-:W-:Y:S05]  /*c7d0*/  BSYNC B0 ;  /* 0x0000000000007941 */ /* 0x000fea0003800000 */
.L_x_15:
[----:B------:R-:W-:Y:S05]  /*c7e0*/  @P3 EXIT ;  /* 0x000000000000394d */ /* 0x000fea0003800000 */
[----:B------:R-:W-:Y:S01]  /*c7f0*/  IMAD R7, R7, UR6, RZ ;  /* 0x0000000607077c24 */ /* 0x000fe2000f8e02ff */
[----:B------:R-:W-:Y:S01]  /*c800*/  ULDC.64 UR4, c[0x0][0x2b0] ;  /* 0x0000ac0000047ab9 */ /* 0x000fe20000000a00 */
[----:B------:R-:W-:-:S03]  /*c810*/  IMAD.MOV.U32 R5, RZ, RZ, 0x7f800000 ;  /* 0x7f800000ff057424 */ /* 0x000fc600078e00ff */
[----:B------:R-:W-:-:S04]  /*c820*/  IADD3 R4, P0, R7, R4, RZ ;  /* 0x0000000407047210 */ /* 0x000fc80007f1e0ff */
[----:B------:R-:W-:Y:S02]  /*c830*/  LEA.HI.X.SX32 R7, R7, R0, 0x1, P0 ;  /* 0x0000000007077211 */ /* 0x000fe400000f0eff */
[----:B------:R-:W-:-:S04]  /*c840*/  LEA R2, P0, R4, UR4, 0x2 ;  /* 0x0000000404027c11 */ /* 0x000fc8000f8010ff */
[----:B--234-:R-:W-:-:S05]  /*c850*/  LEA.HI.X R3, R4, UR5, R7, 0x2, P0 ;  /* 0x0000000504037c11 */ /* 0x01cfca00080f1407 */
[----:B------:R-:W-:Y:S01]  /*c860*/  STG.E desc[UR12][R2.64], R5 ;  /* 0x0000000502007986 */ /* 0x000fe2000c10190c */
[----:B------:R-:W-:Y:S05]  /*c870*/  EXIT ;  /* 0x000000000000794d */ /* 0x000fea0003800000 */
.L_x_17:
[----:B------:R-:W-:-:S00]  /*c880*/  BRA `(.L_x_17) ;  /* 0xfffffffc00fc7947 */ /* 0x000fc0000383ffff */
[----:B------:R-:W-:-:S00]  /*c890*/  NOP ;  /* 0x0000000000007918 */ /* 0x000fc00000000000 */
        /* <DEDUP_REMOVED lines=14> */
.L_x_1141:


//--------------------- .text._ZN5flash16flash_fwd_kernelI23Flash_fwd_kernel_traitsILi96ELi128ELi64ELi4ELb0ELb0EN7cutlass10bfloat16_tE19Flash_kernel_traitsILi96ELi128ELi64ELi4ES3_EELb0ELb1ELb0ELb0ELb0ELb1ELb0ELb0EEEvNS_16Flash_fwd_paramsE --------------------------
	.section	.text._ZN5flash16flash_fwd_kernelI23Flash_fwd_kernel_traitsILi96ELi128ELi64ELi4ELb0ELb0EN7cutlass10bfloat16_tE19Flash_kernel_traitsILi96ELi128ELi64ELi4ES3_EELb0ELb1ELb0ELb0ELb0ELb1ELb0ELb0EEEvNS_16Flash_fwd_paramsE,"ax",@progbits
	.align	128
        .global         _ZN5flash16flash_fwd_kernelI23Flash_fwd_kernel_traitsILi96ELi128ELi64ELi4ELb0ELb0EN7cutlass10bfloat16_tE19Flash_kernel_traitsILi96ELi128ELi64ELi4ES3_EELb0ELb1ELb0ELb0ELb0ELb1ELb0ELb0EEEvNS_16Flash_fwd_paramsE
        .type           _ZN5flash16flash_fwd_kernelI23Flash_fwd_kernel_traitsILi96ELi128ELi64ELi4ELb0ELb0EN7cutlass10bfloat16_tE19Flash_kernel_traitsILi96ELi128ELi64ELi4ES3_EELb0ELb1ELb0ELb0ELb0ELb1ELb0ELb0EEEvNS_16Flash_fwd_paramsE,@function
        .size           _ZN5flash16flash_fwd_kernelI23Flash_fwd_kernel_traitsILi96ELi128ELi64ELi4ELb0ELb0EN7cutlass10bfloat16_tE19Flash_kernel_traitsILi96ELi128ELi64ELi4ES3_EELb0ELb1ELb0ELb0ELb0ELb1ELb0ELb0EEEvNS_16Flash_fwd_paramsE,(.L_x_1142 - _ZN5flash16flash_fwd_kernelI23Flash_fwd_kernel_traitsILi96ELi128ELi64ELi4ELb0ELb0EN7cutlass10bfloat16_tE19Flash_kernel_traitsILi96ELi128ELi64ELi4ES3_EELb0ELb1ELb0ELb0ELb0ELb1ELb0ELb0EEEvNS_16Flash_fwd_paramsE)
        .other          _ZN5flash16flash_fwd_kernelI23Flash_fwd_kernel_traitsILi96ELi128ELi64ELi4ELb0ELb0EN7cutlass10bfloat16_tE19Flash_kernel_traitsILi96ELi128ELi64ELi4ES3_EELb0ELb1ELb0ELb0ELb0ELb1ELb0ELb0EEEvNS_16Flash_fwd_paramsE,@"STO_CUDA_ENTRY STV_DEFAULT"
_ZN5flash16flash_fwd_kernelI23Flash_fwd_kernel_traitsILi96ELi128ELi64ELi4ELb0ELb0EN7cutlass10bfloat16_tE19Flash_kernel_traitsILi96ELi128ELi64ELi4ES3_EELb0ELb1ELb0ELb0ELb0ELb1ELb0ELb0EEEvNS_16Flash_fwd_paramsE:
.text._ZN5flash16flash_fwd_kernelI23Flash_fwd_kernel_traitsILi96ELi128ELi64ELi4ELb0ELb0EN7cutlass10bfloat16_tE19Flash_kernel_traitsILi96ELi128ELi64ELi4ES3_EELb0ELb1ELb0ELb0ELb0ELb1ELb0ELb0EEEvNS_16Flash_fwd_paramsE:
[----:B------:R-:W-:Y:S08]  /*0000*/  LDC R1, c[0x0][0x28] ;  /* 0x00000a00ff017b82 */ /* 0x000ff00000000800 */
[----:B------:R-:W1:Y:S01]  /*0010*/  S2UR UR8, SR_CTAID.Y ;  /* 0x00000000000879c3 */ /* 0x000e620000002600 */
[----:B------:R-:W-:Y:S01]  /*0020*/  ULDC.64 UR4, c[0x0][0x300] ;  /* 0x0000c00000047ab9 */ /* 0x000fe20000000a00 */
[----:B------:R-:W-:Y:S01]  /*0030*/  ULDC.64 UR6, c[0x0][0x2f0] ;  /* 0x0000bc0000067ab9 */ /* 0x000fe20000000a00 */
[----:B------:R-:W-:-:S02]  /*0040*/  UISETP.NE.U32.AND UP1, UPT, UR4, URZ, UPT ;  /* 0x0000003f0400728c */ /* 0x000fc4000bf25070 */
[----:B------:R-:W-:Y:S02]  /*0050*/  UISETP.NE.U32.AND UP2, UPT, UR6, URZ, UPT ;  /* 0x0000003f0600728c */ /* 0x000fe4000bf45070 */
[----:B------:R-:W-:Y:S02]  /*0060*/  UISETP.NE.AND.EX UP1, UPT, UR5, URZ, UPT, UP1 ;  /* 0x0000003f0500728c */ /* 0x000fe4000bf25310 */
[----:B------:R-:W-:Y:S01]  /*0070*/  UISETP.NE.AND.EX UP2, UPT, UR7, URZ, UPT, UP2 ;  /* 0x0000003f0700728c */ /* 0x000fe2000bf45320 */
[----:B------:R-:W-:Y:S01]  /*0080*/  ULDC.64 UR10, c[0x0][0x2f0] ;  /* 0x0000bc00000a7ab9 */ /* 0x000fe20000000a00 */
[----:B------:R-:W-:Y:S02]  /*0090*/  ULDC.U8 UR6, c[0x0][0x3c2] ;  /* 0x0000f08000067ab9 */ /* 0x000fe40000000000 */
[----:B------:R-:W-:Y:S01]  /*00a0*/  PLOP3.LUT P0, PT, PT, PT, UP1, 0x80, 0x0 ;  /* 0x000000000000781c */ /* 0x000fe20003f0f018 */
[----:B------:R-:W-:Y:S01]  /*00b0*/  ULDC.64 UR4, c[0x0][0x2f8] ;  /* 0x0000be0000047ab9 */ /* 0x000fe20000000a00 */
[----:B------:R-:W-:Y:S01]  /*00c0*/  PLOP3.LUT P2, PT, PT, PT, UP2, 0x80, 0x0 ;  /* 0x000000000000781c */ /* 0x000fe20003f4f028 */
[----:B------:R-:W-:-:S02]  /*00d0*/  UISETP.NE.AND UP3, UPT, UR6, URZ, UPT ;  /* 0x0000003f0600728c */ /* 0x000fc4000bf65270 */
[----:B------:R-:W-:Y:S01]  /*00e0*/  UISETP.EQ.U32.AND UP0, UPT, UR4, URZ, UPT ;  /* 0x0000003f0400728c */ /* 0x000fe2000bf02070 */
[----:B------:R-:W-:Y:S01]  /*00f0*/  ULDC.64 UR18, c[0x0][0x208] ;  /* 0x0000820000127ab9 */ /* 0x000fe20000000a00 */
[----:B------:R-:W-:Y:S02]  /*0100*/  ULDC.64 UR6, c[0x0][0x2f8] ;  /* 0x0000be0000067ab9 */ /* 0x000fe40000000a00 */
[----:B------:R-:W-:Y:S02]  /*0110*/  UISETP.EQ.OR.EX UP0, UPT, UR5, URZ, !UP3, UP0 ;  /* 0x0000003f0500728c */ /* 0x000fe4000df02700 */
[----:B-1----:R-:W-:-:S06]  /*0120*/  UIMAD.WIDE UR10, UR8, 0x4, UR10 ;  /* 0x00000004080a78a5 */ /* 0x002fcc000f8e020a */
[----:B------:R-:W-:Y:S02]  /*0130*/  IMAD.U32 R10, RZ, RZ, UR10 ;  /* 0x0000000aff0a7e24 */ /* 0x000fe4000f8e00ff */
[----:B------:R-:W-:Y:S01]  /*0140*/  IMAD.U32 R11, RZ, RZ, UR11 ;  /* 0x0000000bff0b7e24 */ /* 0x000fe2000f8e00ff */
[----:B------:R-:W-:Y:S02]  /*0150*/  @UP1 ULDC.64 UR10, c[0x0][0x300] ;  /* 0x0000c000000a1ab9 */ /* 0x000fe40000000a00 */
[----:B------:R-:W-:Y:S02]  /*0160*/  @UP1 UIMAD.WIDE UR10, UR8, 0x4, UR10 ;  /* 0x00000004080a18a5 */ /* 0x000fe4000f8e020a */
[----:B------:R-:W2:Y:S04]  /*0170*/  @P2 LDG.E R4, desc[UR18][R10.64] ;  /* 0x000000120a042981 */ /* 0x000ea8000c1e1900 */
[----:B------:R-:W-:Y:S01]  /*0180*/  IMAD.U32 R8, RZ, RZ, UR10 ;  /* 0x0000000aff087e24 */ /* 0x000fe2000f8e00ff */
[----:B------:R-:W3:Y:S01]  /*0190*/  @P2 LDG.E R0, desc[UR18][R10.64+0x4] ;  /* 0x000004120a002981 */ /* 0x000ee2000c1e1900 */
[----:B------:R-:W-:Y:S01]  /*01a0*/  IMAD.U32 R9, RZ, RZ, UR11 ;  /* 0x0000000bff097e24 */ /* 0x000fe2000f8e00ff */
[----:B------:R-:W-:Y:S01]  /*01b0*/  PLOP3.LUT P1, PT, PT, PT, UP0, 0x80, 0x0 ;  /* 0x000000000000781c */ /* 0x000fe20003f2f008 */
[----:B------:R-:W-:-:S03]  /*01c0*/  UIMAD.WIDE UR6, UR8, 0x4, UR6 ;  /* 0x00000004080678a5 */ /* 0x000fc6000f8e0206 */
[----:B------:R-:W4:Y:S03]  /*01d0*/  @P0 LDG.E R2, desc[UR18][R8.64] ;  /* 0x0000001208020981 */ /* 0x000f26000c1e1900 */
[----:B------:R-:W-:Y:S02]  /*01e0*/  IMAD.U32 R6, RZ, RZ, UR6 ;  /* 0x00000006ff067e24 */ /* 0x000fe4000f8e00ff */
[----:B------:R-:W-:-:S05]  /*01f0*/  IMAD.U32 R7, RZ, RZ, UR7 ;  /* 0x00000007ff077e24 */ /* 0x000fca000f8e00ff */
[----:B------:R-:W5:Y:S01]  /*0200*/  @!P1 LDG.E R3, desc[UR18][R6.64] ;  /* 0x0000001206039981 */ /* 0x000f62000c1e1900 */
[----:B------:R-:W-:Y:S01]  /*0210*/  UMOV UR15, 0xffffffff ;  /* 0xffffffff000f7882 */ /* 0x000fe20000000000 */
[----:B------:R-:W-:Y:S01]  /*0220*/  UMOV UR9, URZ ;  /* 0x0000003f00097c82 */ /* 0x000fe20008000000 */
[----:B------:R-:W-:Y:S01]  /*0230*/  UMOV UR21, 0xffffffff ;  /* 0xffffffff00157882 */ /* 0x000fe20000000000 */
[----:B------:R-:W1:Y:S08]  /*0240*/  S2UR UR16, SR_CTAID.X ;  /* 0x00000000001079c3 */ /* 0x000e700000002500 */
[----:B------:R-:W1:Y:S01]  /*0250*/  S2UR UR10, SR_CTAID.Z ;  /* 0x00000000000a79c3 */ /* 0x000e620000002700 */
[----:B--2---:R-:W-:-:S02]  /*0260*/  @P2 R2UR UR15, R4 ;  /* 0x00000000040f22ca */ /* 0x004fc400000e0000 */
[----:B---3--:R-:W-:Y:S02]  /*0270*/  @P2 R2UR UR27, R0 ;  /* 0x00000000001b22ca */ /* 0x008fe400000e0000 */
[----:B----4-:R-:W-:Y:S02]  /*0280*/  @P0 R2UR UR9, R2 ;  /* 0x00000000020902ca */ /* 0x010fe400000e0000 */
[----:B------:R-:W-:-:S04]  /*0290*/  ISETP.NE.U32.AND P0, PT, RZ, UR4, PT ;  /* 0x00000004ff007c0c */ /* 0x000fc8000bf05070 */
[----:B------:R-:W-:-:S05]  /*02a0*/  ISETP.NE.AND.EX P0, PT, RZ, UR5, PT, P0 ;  /* 0x00000005ff007c0c */ /* 0x000fca000bf05300 */
[----:B------:R-:W-:Y:S01]  /*02b0*/  @UP2 UIADD3 UR27, UR27, -UR15, URZ ;  /* 0x8000000f1b1b2290 */ /* 0x000fe2000fffe03f */
[----:B-----5:R-:W-:-:S06]  /*02c0*/  @!P1 R2UR UR21, R3 ;  /* 0x00000000031592ca */ /* 0x020fcc00000e0000 */
[----:B------:R-:W-:Y:S01]  /*02d0*/  @!UP2 ULDC UR27, c[0x0][0x2c4] ;  /* 0x0000b100001baab9 */ /* 0x000fe20000000800 */
[----:B-1----:R-:W-:Y:S08]  /*02e0*/  @!P0 BRA `(.L_x_18) ;  /* 0x00000000001c8947 */ /* 0x002ff00003800000 */
[----:B------:R-:W-:-:S13]  /*02f0*/  PLOP3.LUT P0, PT, PT, PT, UP3, 0x80, 0x0 ;  /* 0x000000000000781c */ /* 0x000fda0003f0f038 */
[----:B------:R-:W2:Y:S04]  /*0300*/  @P0 LDG.E R0, desc[UR18][R6.64+0x4] ;  /* 0x0000041206000981 */ /* 0x000ea8000c1e1900 */
[----:B------:R-:W3:Y:S01]  /*0310*/  @!P0 LDG.E R2, desc[UR18][R6.64] ;  /* 0x0000001206028981 */ /* 0x000ee2000c1e1900 */
[----:B--2---:R-:W-:-:S13]  /*0320*/  @P0 R2UR UR6, R0 ;  /* 0x00000000000602ca */ /* 0x004fda00000e0000 */
[----:B------:R-:W-:-:S07]  /*0330*/  @UP3 UIADD3 UR6, UR6, -UR21, URZ ;  /* 0x8000001506063290 */ /* 0x000fce000fffe03f */
[----:B---3--:R-:W-:Y:S01]  /*0340*/  @!P0 R2UR UR6, R2 ;  /* 0x00000000020682ca */ /* 0x008fe200000e0000 */
[----:B------:R-:W-:-:S14]  /*0350*/  BRA `(.L_x_19) ;  /* 0x0000000000047947 */ /* 0x000fdc0003800000 */
.L_x_18:
[----:B------:R-:W-:-:S05]  /*0360*/  ULDC UR6, c[0x0][0x2c8] ;  /* 0x0000b20000067ab9 */ /* 0x000fca0000000800 */
.L_x_19:
[----:B------:R-:W-:Y:S02]  /*0370*/  ULDC.64 UR4, c[0x0][0x308] ;  /* 0x0000c20000047ab9 */ /* 0x000fe40000000a00 */
[----:B------:R-:W-:-:S04]  /*0380*/  UISETP.NE.U32.AND UP2, UPT, UR4, URZ, UPT ;  /* 0x0000003f0400728c */ /* 0x000fc8000bf45070 */
[----:B------:R-:W-:-:S06]  /*0390*/  UISETP.NE.AND.EX UP2, UPT, UR5, URZ, UPT, UP2 ;  /* 0x0000003f0500728c */ /* 0x000fcc000bf45320 */
[----:B------:R-:W-:-:S05]  /*03a0*/  PLOP3.LUT P0, PT, PT, PT, UP2, 0x80, 0x0 ;  /* 0x000000000000781c */ /* 0x000fca0003f0f028 */
[----:B------:R-:W-:Y:S02]  /*03b0*/  @UP2 ULDC.64 UR4, c[0x0][0x308] ;  /* 0x0000c20000042ab9 */ /* 0x000fe40000000a00 */
[----:B------:R-:W-:-:S06]  /*03c0*/  @UP2 UIMAD.WIDE UR4, UR8, 0x4, UR4 ;  /* 0x00000004080428a5 */ /* 0x000fcc000f8e0204 */
[----:B------:R-:W-:Y:S02]  /*03d0*/  IMAD.U32 R2, RZ, RZ, UR4 ;  /* 0x00000004ff027e24 */ /* 0x000fe4000f8e00ff */
[----:B------:R-:W-:Y:S01]  /*03e0*/  IMAD.U32 R3, RZ, RZ, UR5 ;  /* 0x00000005ff037e24 */ /* 0x000fe2000f8e00ff */
[----:B------:R-:W-:Y:S01]  /*03f0*/  USHF.L.U32 UR26, UR16, 0x7, URZ ;  /* 0x00000007101a7899 */ /* 0x000fe2000800063f */
[----:B------:R-:W-:-:S03]  /*0400*/  @!UP2 ULDC.64 UR4, c[0x0][0x318] ;  /* 0x0000c6000004aab9 */ /* 0x000fc60000000a00 */
[----:B------:R-:W2:Y:S01]  /*0410*/  @P0 LDG.E R0, desc[UR18][R2.64] ;  /* 0x0000001202000981 */ /* 0x000ea2000c1e1900 */
[----:B------:R-:W-:Y:S02]  /*0420*/  UISETP.GT.AND UP1, UPT, UR27, UR26, UPT ;  /* 0x0000001a1b00728c */ /* 0x000fe4000bf24270 */
[----:B------:R-:W-:-:S03]  /*0430*/  @!UP2 UISETP.NE.U32.AND UP0, UPT, UR4, URZ, UPT ;  /* 0x0000003f0400a28c */ /* 0x000fc6000bf05070 */
[----:B------:R-:W-:Y:S01]  /*0440*/  @!UP2 ULDC UR4, c[0x0][0x2cc] ;  /* 0x0000b3000004aab9 */ /* 0x000fe20000000800 */
[----:B------:R-:W-:-:S04]  /*0450*/  @!UP2 UISETP.NE.AND.EX UP0, UPT, UR5, URZ, UPT, UP0 ;  /* 0x0000003f0500a28c */ /* 0x000fc8000bf05300 */
[----:B------:R-:W-:Y:S01]  /*0460*/  @!UP2 USEL UR4, UR4, URZ, UP0 ;  /* 0x0000003f0404a287 */ /* 0x000fe20008000000 */
[----:B--2---:R-:W-:Y:S02]  /*0470*/  @P0 R2UR UR24, R0 ;  /* 0x00000000001802ca */ /* 0x004fe400000e0000 */
[----:B------:R-:W-:-:S11]  /*0480*/  PLOP3.LUT P0, PT, PT, PT, UP1, 0x80, 0x0 ;  /* 0x000000000000781c */ /* 0x000fd60003f0f018 */
[----:B------:R-:W-:Y:S02]  /*0490*/  @UP2 UIADD3 UR24, UR24, -UR9, URZ ;  /* 0x8000000918182290 */ /* 0x000fe4000fffe03f */
[----:B------:R-:W-:Y:S01]  /*04a0*/  @!UP2 UIADD3 UR24, UR4, UR6, -UR9 ;  /* 0x000000060418a290 */ /* 0x000fe2000fffe809 */
[----:B------:R-:W-:Y:S11]  /*04b0*/  @!P0 EXIT ;  /* 0x000000000000894d */ /* 0x000ff60003800000 */
[----:B------:R-:W-:Y:S01]  /*04c0*/  UIADD3 UR5, -UR27, 0xbf, UR26 ;  /* 0x000000bf1b057890 */ /* 0x000fe2000fffe11a */
[----:B------:R-:W1:Y:S01]  /*04d0*/  S2R R2, SR_TID.X ;  /* 0x0000000000027919 */ /* 0x000e620000002100 */
[----:B------:R-:W-:Y:S01]  /*04e0*/  ULDC UR25, c[0x0][0x398] ;  /* 0x0000e60000197ab9 */ /* 0x000fe20000000800 */
[----:B------:R-:W-:Y:S02]  /*04f0*/  UIADD3 UR7, UR24, 0x3f, URZ ;  /* 0x0000003f18077890 */ /* 0x000fe4000fffe03f */
[----:B------:R-:W-:Y:S02]  /*0500*/  UIADD3 UR5, UR5, UR25, UR24 ;  /* 0x0000001905057290 */ /* 0x000fe4000fffe018 */
[----:B------:R-:W-:Y:S02]  /*0510*/  USHF.R.S32.HI UR6, URZ, 0x1f, UR7 ;  /* 0x0000001f3f067899 */ /* 0x000fe40008011407 */
[----:B------:R-:W-:Y:S02]  /*0520*/  USHF.R.S32.HI UR4, URZ, 0x1f, UR5 ;  /* 0x0000001f3f047899 */ /* 0x000fe40008011405 */
[----:B------:R-:W-:-:S02]  /*0530*/  ULEA.HI UR6, UR6, UR7, URZ, 0x6 ;  /* 0x0000000706067291 */ /* 0x000fc4000f8f303f */
[----:B------:R-:W-:Y:S02]  /*0540*/  ULEA.HI UR4, UR4, UR5, URZ, 0x6 ;  /* 0x0000000504047291 */ /* 0x000fe4000f8f303f */
[----:B------:R-:W-:Y:S02]  /*0550*/  USHF.R.S32.HI UR6, URZ, 0x6, UR6 ;  /* 0x000000063f067899 */ /* 0x000fe40008011406 */
[----:B------:R-:W-:-:S04]  /*0560*/  USHF.R.S32.HI UR4, URZ, 0x6, UR4 ;  /* 0x000000063f047899 */ /* 0x000fc80008011404 */
[----:B------:R-:W-:-:S04]  /*0570*/  UISETP.LT.AND UP0, UPT, UR6, UR4, UPT ;  /* 0x000000040600728c */ /* 0x000fc8000bf01270 */
[----:B------:R-:W-:-:S04]  /*0580*/  USEL UR23, UR6, UR4, UP0 ;  /* 0x0000000406177287 */ /* 0x000fc80008000000 */
[----:B------:R-:W-:-:S06]  /*0590*/  UISETP.GE.AND UP0, UPT, UR23, 0x1, UPT ;  /* 0x000000011700788c */ /* 0x000fcc000bf06270 */
[----:B------:R-:W-:-:S13]  /*05a0*/  PLOP3.LUT P0, PT, PT, PT, UP0, 0x80, 0x0 ;  /* 0x000000000000781c */ /* 0x000fda0003f0f008 */
[----:B-1----:R-:W-:Y:S05]  /*05b0*/  @!P0 BRA `(.L_x_20) ;  /* 0x0000010000688947 */ /* 0x002fea0003800000 */
[----:B------:R-:W1:Y:S01]  /*05c0*/  LDC R20, c[0x0][0x278] ;  /* 0x00009e00ff147b82 */ /* 0x000e620000000800 */
[----:B------:R-:W2:Y:S01]  /*05d0*/  S2R R3, SR_CTAID.Z ;  /* 0x0000000000037919 */ /* 0x000ea20000002700 */
[----:B------:R-:W-:Y:S01]  /*05e0*/  SHF.R.S32.HI R19, RZ, 0x1f, R2 ;  /* 0x0000001fff137819 */ /* 0x000fe20000011402 */
[----:B------:R-:W-:Y:S01]  /*05f0*/  UIADD3 UR14, -UR26, UR27, URZ ;  /* 0x0000001b1a0e7290 */ /* 0x000fe2000fffe13f */
[----:B------:R-:W-:Y:S01]  /*0600*/  IMAD.U32 R13, RZ, RZ, UR16 ;  /* 0x00000010ff0d7e24 */ /* 0x000fe2000f8e00ff */
[----:B------:R-:W-:Y:S01]  /*0610*/  UISETP.NE.AND UP0, UPT, UR15, -0x1, UPT ;  /* 0xffffffff0f00788c */ /* 0x000fe2000bf05270 */
[CC--:B------:R-:W-:Y:S01]  /*0620*/  LEA.HI R15, R19.reuse, R2.reuse, RZ, 0x2 ;  /* 0x00000002130f7211 */ /* 0x0c0fe200078f10ff */
[----:B------:R-:W-:Y:S01]  /*0630*/  ULDC.64 UR6, c[0x0][0x258] ;  /* 0x0000960000067ab9 */ /* 0x000fe20000000a00 */
[----:B------:R-:W-:Y:S01]  /*0640*/  LEA.HI R127, R19, R2, RZ, 0x5 ;  /* 0x00000002137f7211 */ /* 0x000fe200078f28ff */
[----:B------:R-:W-:Y:S01]  /*0650*/  IMAD.U32 R22, RZ, RZ, UR6 ;  /* 0x00000006ff167e24 */ /* 0x000fe2000f8e00ff */
[----:B------:R-:W-:-:S02]  /*0660*/  SHF.R.S32.HI R26, RZ, 0x2, R15 ;  /* 0x00000002ff1a7819 */ /* 0x000fc4000001140f */
[----:B------:R-:W-:Y:S02]  /*0670*/  SHF.R.S32.HI R128, RZ, 0x5, R127 ;  /* 0x00000005ff807819 */ /* 0x000fe4000001147f */
[C---:B------:R-:W-:Y:S01]  /*0680*/  ISETP.GE.AND P3, PT, R26.reuse, UR14, PT ;  /* 0x0000000e1a007c0c */ /* 0x040fe2000bf66270 */
[----:B------:R-:W-:Y:S01]  /*0690*/  VIADD R14, R26, 0x20 ;  /* 0x000000201a0e7836 */ /* 0x000fe20000000000 */
[----:B------:R-:W-:Y:S01]  /*06a0*/  @UP0 ULDC.64 UR4, c[0x0][0x240] ;  /* 0x0000900000040ab9 */ /* 0x000fe20000000a00 */
[--C-:B------:R-:W-:Y:S01]  /*06b0*/  SHF.R.S32.HI R27, RZ, 0x1f, R26.reuse ;  /* 0x0000001fff1b7819 */ /* 0x100fe2000001141a */
[----:B------:R-:W-:Y:S02]  /*06c0*/  @UP0 UIMAD.WIDE.U32 UR12, UR15, UR4, URZ ;  /* 0x000000040f0c02a5 */ /* 0x000fe4000f8e003f */
[----:B------:R-:W-:Y:S02]  /*06d0*/  ISETP.GE.AND P2, PT, R14, UR14, PT ;  /* 0x0000000e0e007c0c */ /* 0x000fe4000bf46270 */
[----:B------:R-:W-:Y:S01]  /*06e0*/  @UP0 UIMAD UR11, UR15, UR5, UR13 ;  /* 0x000000050f0b02a4 */ /* 0x000fe2000f8e020d */
[----:B------:R-:W-:Y:S01]  /*06f0*/  IMAD.WIDE R12, R13, 0x80, R26 ;  /* 0x000000800d0c7825 */ /* 0x000fe200078e021a */
[----:B-1----:R-:W-:Y:S01]  /*0700*/  IABS R4, R20 ;  /* 0x0000001400047213 */ /* 0x002fe20000000000 */
[----:B------:R-:W-:Y:S01]  /*0710*/  @!UP0 USHF.R.S32.HI UR13, URZ, 0x1f, UR8 ;  /* 0x0000001f3f0d8899 */ /* 0x000fe20008011408 */
[----:B------:R-:W-:-:S02]  /*0720*/  @!UP0 ULDC.64 UR4, c[0x0][0x228] ;  /* 0x00008a0000048ab9 */ /* 0x000fc40000000a00 */
[----:B------:R-:W1:Y:S01]  /*0730*/  I2F.RP R0, R4 ;  /* 0x0000000400007306 */ /* 0x000e620000209400 */
[----:B------:R-:W-:Y:S02]  /*0740*/  @!UP0 UIMAD UR13, UR13, UR4, URZ ;  /* 0x000000040d0d82a4 */ /* 0x000fe4000f8e023f */
[----:B------:R-:W-:Y:S01]  /*0750*/  @!UP0 UIMAD.WIDE.U32 UR28, UR8, UR4, URZ ;  /* 0x00000004081c82a5 */ /* 0x000fe2000f8e003f */
[----:B--2---:R-:W-:Y:S01]  /*0760*/  IABS R3, R3 ;  /* 0x0000000300037213 */ /* 0x004fe20000000000 */
[----:B------:R-:W-:Y:S02]  /*0770*/  @!UP0 UIMAD UR13, UR8, UR5, UR13 ;  /* 0x00000005080d82a4 */ /* 0x000fe4000f8e020d */
[----:B------:R-:W-:Y:S02]  /*0780*/  UIADD3 UR5, UR23, -0x1, URZ ;  /* 0xffffffff17057890 */ /* 0x000fe4000fffe03f */
[----:B------:R-:W-:Y:S02]  /*0790*/  @!UP0 UIADD3 UR11, UR29, UR13, URZ ;  /* 0x0000000d1d0b8290 */ /* 0x000fe4000fffe03f */
[----:B------:R-:W-:Y:S01]  /*07a0*/  UIMAD UR17, UR5, -0x40, UR24 ;  /* 0xffffffc0051178a4 */ /* 0x000fe2000f8e0218 */
[----:B------:R-:W-:Y:S01]  /*07b0*/  @!UP0 UMOV UR12, UR28 ;  /* 0x0000001c000c8c82 */ /* 0x000fe20008000000 */
[----:B-1----:R-:W1:Y:S01]  /*07c0*/  MUFU.RCP R6, R0 ;  /* 0x0000000000067308 */ /* 0x002e620000001000 */
[----:B------:R-:W-:-:S02]  /*07d0*/  USHF.R.S32.HI UR4, URZ, 0x1f, UR10 ;  /* 0x0000001f3f047899 */ /* 0x000fc4000801140a */
[----:B------:R-:W-:Y:S02]  /*07e0*/  UISETP.NE.AND UP0, UPT, UR21, -0x1, UPT ;  /* 0xffffffff1500788c */ /* 0x000fe4000bf05270 */
[----:B------:R-:W-:Y:S01]  /*07f0*/  UIMAD UR4, UR4, UR6, URZ ;  /* 0x00000006040472a4 */ /* 0x000fe2000f8e023f */
[----:B------:R-:W2:Y:S03]  /*0800*/  S2UR UR6, SR_CgaCtaId ;  /* 0x00000000000679c3 */ /* 0x000ea60000008800 */
[----:B------:R-:W-:-:S05]  /*0810*/  UIMAD UR4, UR10, UR7, UR4 ;  /* 0x000000070a0472a4 */ /* 0x000fca000f8e0204 */
[----:B------:R-:W-:Y:S02]  /*0820*/  @UP0 UIADD3 UR20, UR9, UR21, URZ ;  /* 0x0000001509140290 */ /* 0x000fe4000fffe03f */
[----:B------:R-:W-:Y:S01]  /*0830*/  @UP0 UIADD3 UR21, UR9, UR21, URZ ;  /* 0x0000001509150290 */ /* 0x000fe2000fffe03f */
[----:B-1----:R-:W-:Y:S02]  /*0840*/  VIADD R6, R6, 0xffffffe ;  /* 0x0ffffffe06067836 */ /* 0x002fe40000000000 */
[----:B------:R-:W-:Y:S02]  /*0850*/  VIADD R0, R26, 0x60 ;  /* 0x000000601a007836 */ /* 0x000fe40000000000 */
[----:B------:R-:W1:Y:S03]  /*0860*/  F2I.FTZ.U32.TRUNC.NTZ R7, R6 ;  /* 0x0000000600077305 */ /* 0x000e66000021f000 */
[----:B------:R-:W-:-:S02]  /*0870*/  ISETP.GE.AND P0, PT, R0, UR14, PT ;  /* 0x0000000e00007c0c */ /* 0x000fc4000bf06270 */
[----:B------:R-:W-:Y:S01]  /*0880*/  LEA.HI R0, R19, R2, RZ, 0x3 ;  /* 0x0000000213007211 */ /* 0x000fe200078f18ff */
[----:B-1----:R-:W-:-:S10]  /*0890*/  IMAD.MOV R5, RZ, RZ, -R7 ;  /* 0x000000ffff057224 */ /* 0x002fd400078e0a07 */
[----:B------:R-:W1:Y:S01]  /*08a0*/  @!P0 S2R R28, SR_CgaCtaId ;  /* 0x00000000001c8919 */ /* 0x000e620000008800 */
[----:B------:R-:W-:Y:S01]  /*08b0*/  IMAD.MOV.U32 R6, RZ, RZ, RZ ;  /* 0x000000ffff067224 */ /* 0x000fe200078e00ff */
[----:B------:R-:W-:Y:S01]  /*08c0*/  @!P0 MOV R29, 0x400 ;  /* 0x00000400001d8802 */ /* 0x000fe20000000f00 */
[----:B------:R-:W-:Y:S02]  /*08d0*/  IMAD R18, R5, R4, RZ ;  /* 0x0000000405127224 */ /* 0x000fe400078e02ff */
[----:B------:R-:W-:Y:S02]  /*08e0*/  VIADD R5, R26, 0x40 ;  /* 0x000000401a057836 */ /* 0x000fe40000000000 */
[----:B------:R-:W-:-:S03]  /*08f0*/  IMAD.HI.U32 R18, R7, R18, R6 ;  /* 0x0000001207127227 */ /* 0x000fc600078e0006 */
[----:B------:R-:W-:Y:S02]  /*0900*/  ISETP.GE.AND P1, PT, R5, UR14, PT ;  /* 0x0000000e05007c0c */ /* 0x000fe4000bf26270 */
[C---:B------:R-:W-:Y:S01]  /*0910*/  LOP3.LUT R5, R15.reuse, 0xfffffffc, RZ, 0xc0, !PT ;  /* 0xfffffffc0f057812 */ /* 0x040fe200078ec0ff */
[----:B------:R-:W-:Y:S01]  /*0920*/  IMAD.HI.U32 R18, R18, R3, RZ ;  /* 0x0000000312127227 */ /* 0x000fe200078e00ff */
[----:B------:R-:W-:-:S03]  /*0930*/  LEA.HI R15, R15, R26, RZ, 0x1 ;  /* 0x0000001a0f0f7211 */ /* 0x000fc600078f08ff */
[----:B------:R-:W-:Y:S01]  /*0940*/  IMAD.MOV R7, RZ, RZ, -R18 ;  /* 0x000000ffff077224 */ /* 0x000fe200078e0a12 */
[----:B------:R-:W-:Y:S01]  /*0950*/  LOP3.LUT R15, R15, 0x7fffffe, RZ, 0xc0, !PT ;  /* 0x07fffffe0f0f7812 */ /* 0x000fe200078ec0ff */
[----:B------:R-:W-:Y:S02]  /*0960*/  IMAD.IADD R16, R2, 0x1, -R5 ;  /* 0x0000000102107824 */ /* 0x000fe400078e0a05 */
[----:B------:R-:W-:Y:S01]  /*0970*/  IMAD R7, R4, R7, R3 ;  /* 0x0000000704077224 */ /* 0x000fe200078e0203 */
[----:B------:R-:W-:Y:S01]  /*0980*/  SHF.R.S32.HI R3, RZ, 0x3, R0 ;  /* 0x00000003ff037819 */ /* 0x000fe20000011400 */
[----:B------:R-:W-:Y:S01]  /*0990*/  IMAD.SHL.U32 R16, R16, 0x8, RZ ;  /* 0x0000000810107824 */ /* 0x000fe200078e00ff */
[----:B------:R-:W3:Y:S01]  /*09a0*/  @!P1 S2R R30, SR_CgaCtaId ;  /* 0x00000000001e9919 */ /* 0x000ee20000008800 */
[----:B------:R-:W-:Y:S01]  /*09b0*/  IMAD.IADD R15, R26, 0x1, -R15 ;  /* 0x000000011a0f7824 */ /* 0x000fe200078e0a0f */
[----:B------:R-:W-:Y:S01]  /*09c0*/  ISETP.GT.U32.AND P6, PT, R4, R7, PT ;  /* 0x000000070400720c */ /* 0x000fe20003fc4070 */
[----:B------:R-:W-:Y:S01]  /*09d0*/  IMAD.SHL.U32 R5, R3, 0x40, RZ ;  /* 0x0000004003057824 */ /* 0x000fe200078e00ff */
[----:B------:R-:W-:Y:S01]  /*09e0*/  SHF.R.S32.HI R17, RZ, 0x1f, R16 ;  /* 0x0000001fff117819 */ /* 0x000fe20000011410 */
[----:B------:R-:W-:-:S03]  /*09f0*/  IMAD R15, R128, 0x8, R15 ;  /* 0x00000008800f7824 */ /* 0x000fc600078e020f */
[----:B------:R-:W-:Y:S02]  /*0a00*/  LOP3.LUT R5, R5, 0xc0, RZ, 0xc0, !PT ;  /* 0x000000c005057812 */ /* 0x000fe400078ec0ff */
[----:B-1----:R-:W-:Y:S02]  /*0a10*/  @!P0 LEA R28, R28, R29, 0x18 ;  /* 0x0000001d1c1c8211 */ /* 0x002fe400078ec0ff */
[----:B------:R-:W-:Y:S02]  /*0a20*/  LOP3.LUT R9, R5, 0x18, R16, 0xf8, !PT ;  /* 0x0000001805097812 */ /* 0x000fe400078ef810 */
[----:B------:R-:W-:Y:S01]  /*0a30*/  SHF.R.U32.HI R10, RZ, 0x3, R5 ;  /* 0x00000003ff0a7819 */ /* 0x000fe20000011605 */
[----:B------:R-:W-:Y:S01]  /*0a40*/  @!P6 IMAD.IADD R7, R7, 0x1, -R4 ;  /* 0x000000010707e824 */ /* 0x000fe200078e0a04 */
[----:B------:R-:W-:Y:S01]  /*0a50*/  LOP3.LUT R5, R20, UR10, RZ, 0x3c, !PT ;  /* 0x0000000a14057c12 */ /* 0x000fe2000f8e3cff */
[----:B------:R-:W-:Y:S01]  /*0a60*/  @!P6 VIADD R18, R18, 0x1 ;  /* 0x000000011212e836 */ /* 0x000fe20000000000 */
[----:B------:R-:W-:-:S02]  /*0a70*/  LOP3.LUT R10, R9, R10, RZ, 0x3c, !PT ;  /* 0x0000000a090a7212 */ /* 0x000fc400078e3cff */
[----:B------:R-:W-:Y:S01]  /*0a80*/  ISETP.GE.U32.AND P4, PT, R7, R4, PT ;  /* 0x000000040700720c */ /* 0x000fe20003f86070 */
[----:B------:R-:W1:Y:S01]  /*0a90*/  @!P3 LDC.64 R8, c[0x0][0x240] ;  /* 0x00009000ff08bb82 */ /* 0x000e620000000a00 */
[----:B------:R-:W-:Y:S01]  /*0aa0*/  ISETP.GE.AND P5, PT, R5, RZ, PT ;  /* 0x000000ff0500720c */ /* 0x000fe20003fa6270 */
[----:B------:R-:W-:Y:S01]  /*0ab0*/  IMAD.U32 R15, R15, 0x20, R10 ;  /* 0x000000200f0f7824 */ /* 0x000fe200078e000a */
[----:B------:R-:W-:-:S05]  /*0ac0*/  ISETP.GE.AND P6, PT, R26, UR17, PT ;  /* 0x000000111a007c0c */ /* 0x000fca000bfc6270 */
[----:B------:R-:W4:Y:S04]  /*0ad0*/  @!P2 LDC.64 R6, c[0x0][0x240] ;  /* 0x00009000ff06ab82 */ /* 0x000f280000000a00 */
[----:B------:R-:W-:Y:S01]  /*0ae0*/  @P4 VIADD R18, R18, 0x1 ;  /* 0x0000000112124836 */ /* 0x000fe20000000000 */
[----:B------:R-:W-:Y:S01]  /*0af0*/  IADD3 R24, P4, R16, UR12, RZ ;  /* 0x0000000c10187c10 */ /* 0x000fe2000ff9e0ff */
[----:B------:R-:W-:Y:S02]  /*0b00*/  @UP0 ULDC.64 UR12, c[0x0][0x248] ;  /* 0x00009200000c0ab9 */ /* 0x000fe40000000a00 */
[----:B------:R-:W-:Y:S01]  /*0b10*/  @!P5 IMAD.MOV R18, RZ, RZ, -R18 ;  /* 0x000000ffff12d224 */ /* 0x000fe200078e0a12 */
[----:B------:R-:W-:Y:S01]  /*0b20*/  ISETP.NE.AND P5, PT, R20, RZ, PT ;  /* 0x000000ff1400720c */ /* 0x000fe20003fa5270 */
[----:B------:R-:W5:Y:S01]  /*0b30*/  @!P2 LDC.64 R4, c[0x0][0x210] ;  /* 0x00008400ff04ab82 */ /* 0x000f620000000a00 */
[----:B------:R-:W-:Y:S01]  /*0b40*/  IADD3.X R25, R17, UR11, RZ, P4, !PT ;  /* 0x0000000b11197c10 */ /* 0x000fe2000a7fe4ff */
[----:B------:R-:W-:Y:S01]  /*0b50*/  @UP0 UIMAD.WIDE.U32 UR28, UR20, UR12, URZ ;  /* 0x0000000c141c02a5 */ /* 0x000fe2000f8e003f */
[----:B------:R-:W-:Y:S01]  /*0b60*/  @!P2 IADD3 R39, P4, R12, 0x20, RZ ;  /* 0x000000200c27a810 */ /* 0x000fe20007f9e0ff */
[----:B------:R-:W-:Y:S01]  /*0b70*/  @UP0 UIMAD UR20, UR20, UR13, URZ ;  /* 0x0000000d141402a4 */ /* 0x000fe2000f8e023f */
[----:B------:R-:W-:Y:S01]  /*0b80*/  IMAD.WIDE.U32 R22, R22, UR10, R24 ;  /* 0x0000000a16167c25 */ /* 0x000fe2000f8e0018 */
[----:B------:R-:W-:Y:S01]  /*0b90*/  @UP0 ULDC.64 UR10, c[0x0][0x250] ;  /* 0x00009400000a0ab9 */ /* 0x000fe20000000a00 */
[----:B------:R-:W3:Y:S01]  /*0ba0*/  @!P6 S2R R24, SR_CgaCtaId ;  /* 0x000000000018e919 */ /* 0x000ee20000008800 */
[----:B------:R-:W3:Y:S01]  /*0bb0*/  @!P3 LDC.64 R10, c[0x0][0x210] ;  /* 0x00008400ff0abb82 */ /* 0x000ee20000000a00 */
[----:B------:R-:W-:-:S03]  /*0bc0*/  @!P2 IMAD.X R21, RZ, RZ, R13, P4 ;  /* 0x000000ffff15a224 */ /* 0x000fc600020e060d */
[----:B------:R-:W-:Y:S01]  /*0bd0*/  @!P5 LOP3.LUT R18, RZ, R20, RZ, 0x33, !PT ;  /* 0x00000014ff12d212 */ /* 0x000fe200078e33ff */
[----:B------:R-:W-:Y:S01]  /*0be0*/  @!P2 IMAD.MOV.U32 R20, RZ, RZ, R22 ;  /* 0x000000ffff14a224 */ /* 0x000fe200078e0016 */
[----:B------:R-:W-:Y:S01]  /*0bf0*/  ISETP.GE.AND P5, PT, R14, UR17, PT ;  /* 0x000000110e007c0c */ /* 0x000fe2000bfa6270 */
[-C--:B----4-:R-:W-:Y:S02]  /*0c00*/  @!P2 IMAD R36, R21, R6.reuse, RZ ;  /* 0x000000061524a224 */ /* 0x090fe400078e02ff */
[----:B------:R-:W-:Y:S01]  /*0c10*/  VIADD R21, R23, UR4 ;  /* 0x0000000417157c36 */ /* 0x000fe20008000000 */
[----:B------:R-:W-:Y:S01]  /*0c20*/  UMOV UR4, 0x400 ;  /* 0x0000040000047882 */ /* 0x000fe20000000000 */
[C---:B------:R-:W-:Y:S01]  /*0c30*/  @!P2 IMAD R36, R39.reuse, R7, R36 ;  /* 0x000000072724a224 */ /* 0x040fe200078e0224 */
[----:B--2---:R-:W-:Y:S01]  /*0c40*/  ULEA UR4, UR6, UR4, 0x18 ;  /* 0x0000000406047291 */ /* 0x004fe2000f8ec03f */
[----:B------:R-:W-:Y:S01]  /*0c50*/  @!P2 IMAD.WIDE.U32 R38, R39, R6, R20 ;  /* 0x000000062726a225 */ /* 0x000fe200078e0014 */
[----:B------:R-:W-:Y:S01]  /*0c60*/  @UP0 UIMAD.WIDE.U32 UR6, UR21, UR10, URZ ;  /* 0x0000000a150602a5 */ /* 0x000fe2000f8e003f */
[----:B------:R-:W2:Y:S01]  /*0c70*/  @!P2 S2R R6, SR_CgaCtaId ;  /* 0x000000000006a919 */ /* 0x000ea20000008800 */
[----:B------:R-:W-:Y:S01]  /*0c80*/  @UP0 UIMAD UR21, UR21, UR11, URZ ;  /* 0x0000000b151502a4 */ /* 0x000fe2000f8e023f */
[----:B-1----:R-:W-:Y:S01]  /*0c90*/  @!P3 IMAD R7, R13, R8, RZ ;  /* 0x000000080d07b224 */ /* 0x002fe200078e02ff */
[----:B-----5:R-:W-:Y:S01]  /*0ca0*/  @!P2 LEA R34, P4, R38, R4, 0x1 ;  /* 0x000000042622a211 */ /* 0x020fe200078808ff */
[----:B------:R-:W-:Y:S01]  /*0cb0*/  @!P3 IMAD.MOV.U32 R40, RZ, RZ, R22 ;  /* 0x000000ffff28b224 */ /* 0x000fe200078e0016 */
[----:B------:R-:W-:Y:S01]  /*0cc0*/  LEA R226, R15, UR4, 0x1 ;  /* 0x000000040fe27c11 */ /* 0x000fe2000f8e08ff */
[----:B------:R-:W-:Y:S01]  /*0cd0*/  @!P3 IMAD.MOV.U32 R41, RZ, RZ, R21 ;  /* 0x000000ffff29b224 */ /* 0x000fe200078e0015 */
[----:B------:R-:W-:Y:S01]  /*0ce0*/  @!P5 MOV R25, 0x400 ;  /* 0x000004000019d802 */ /* 0x000fe20000000f00 */
[C---:B------:R-:W-:Y:S01]  /*0cf0*/  @!P3 IMAD R7, R12.reuse, R9, R7 ;  /* 0x000000090c07b224 */ /* 0x040fe200078e0207 */
[----:B------:R-:W-:Y:S01]  /*0d00*/  LEA.HI R9, R19, R2, RZ, 0x4 ;  /* 0x0000000213097211 */ /* 0x000fe200078f20ff */
[----:B------:R-:W-:Y:S01]  /*0d10*/  @!P3 IMAD.WIDE.U32 R40, R12, R8, R40 ;  /* 0x000000080c28b225 */ /* 0x000fe200078e0028 */
[----:B------:R-:W-:Y:S01]  /*0d20*/  @UP0 UIADD3 UR21, UR7, UR21, URZ ;  /* 0x0000001507150290 */ /* 0x000fe2000fffe03f */
[----:B------:R-:W1:Y:S01]  /*0d30*/  @!P5 S2R R8, SR_CgaCtaId ;  /* 0x000000000008d919 */ /* 0x000e620000008800 */
[----:B------:R-:W-:Y:S01]  /*0d40*/  SHF.R.S32.HI R32, RZ, 0x4, R9 ;  /* 0x00000004ff207819 */ /* 0x000fe20000011409 */
[----:B------:R-:W-:Y:S01]  /*0d50*/  @!P2 IMAD.IADD R36, R39, 0x1, R36 ;  /* 0x000000012724a824 */ /* 0x000fe200078e0224 */
[----:B------:R-:W-:-:S02]  /*0d60*/  @UP0 UMOV UR22, UR6 ;  /* 0x0000000600160c82 */ /* 0x000fc40008000000 */
[----:B------:R-:W-:Y:S02]  /*0d70*/  LEA.HI R19, R9, R32, RZ, 0x1 ;  /* 0x0000002009137211 */ /* 0x000fe400078f08ff */
[----:B------:R-:W-:Y:S01]  /*0d80*/  @!P2 LEA.HI.X R35, R38, R5, R36, 0x1, P4 ;  /* 0x000000052623a211 */ /* 0x000fe200020f0c24 */
[----:B------:R-:W-:Y:S01]  /*0d90*/  @!P3 IMAD.IADD R36, R41, 0x1, R7 ;  /* 0x000000012924b824 */ /* 0x000fe200078e0207 */
[----:B------:R-:W4:Y:S01]  /*0da0*/  @!P1 LDC.64 R4, c[0x0][0x240] ;  /* 0x00009000ff049b82 */ /* 0x000f220000000a00 */
[C---:B---3--:R-:W-:Y:S02]  /*0db0*/  @!P3 LEA R38, P4, R40.reuse, R10, 0x1 ;  /* 0x0000000a2826b211 */ /* 0x048fe400078808ff */
[----:B------:R-:W-:Y:S02]  /*0dc0*/  @!P6 MOV R7, 0x400 ;  /* 0x000004000007e802 */ /* 0x000fe40000000f00 */
[----:B------:R-:W-:Y:S02]  /*0dd0*/  @!P3 LEA.HI.X R39, R40, R11, R36, 0x1, P4 ;  /* 0x0000000b2827b211 */ /* 0x000fe400020f0c24 */
[----:B------:R-:W-:-:S02]  /*0de0*/  LOP3.LUT R19, R19, 0xfffffffe, RZ, 0xc0, !PT ;  /* 0xfffffffe13137812 */ /* 0x000fc400078ec0ff */
[----:B------:R-:W-:Y:S01]  /*0df0*/  ISETP.GE.AND P4, PT, R14, UR17, PT ;  /* 0x000000110e007c0c */ /* 0x000fe2000bf86270 */
[----:B------:R-:W-:Y:S01]  /*0e00*/  @!PT LDS RZ, [RZ] ;  /* 0x00000000fffff984 */ /* 0x000fe20000000800 */
[----:B------:R-:W-:Y:S01]  /*0e10*/  @!PT LDS RZ, [RZ] ;  /* 0x00000000fffff984 */ /* 0x000fe20000000800 */
[----:B------:R-:W-:Y:S01]  /*0e20*/  @!PT LDS RZ, [RZ] ;  /* 0x00000000fffff984 */ /* 0x000fe20000000800 */
[----:B------:R3:W-:Y:S01]  /*0e30*/  @!P3 LDGSTS.E.BYPASS.LTC128B.128 [R226], desc[UR18][R38.64] ;  /* 0x0000000026e2bfae */ /* 0x0007e2000b901d52 */
[----:B------:R-:W-:Y:S01]  /*0e40*/  @!P6 LEA R24, R24, R7, 0x18 ;  /* 0x000000071818e211 */ /* 0x000fe200078ec0ff */
[----:B------:R-:W-:Y:S01]  /*0e50*/  IMAD.IADD R14, R32, 0x1, -R19 ;  /* 0x00000001200e7824 */ /* 0x000fe200078e0a13 */
[----:B------:R-:W-:Y:S01]  /*0e60*/  @!P1 MOV R7, 0x400 ;  /* 0x0000040000079802 */ /* 0x000fe20000000f00 */
[----:B------:R3:W-:Y:S01]  /*0e70*/  @!P3 LDGSTS.E.BYPASS.LTC128B.128 [R226+0x2000], desc[UR18][R38.64+0x40] ;  /* 0x0200004026e2bfae */ /* 0x0007e2000b901d52 */
[----:B------:R-:W-:Y:S02]  /*0e80*/  @!P2 MOV R19, 0x400 ;  /* 0x000004000013a802 */ /* 0x000fe40000000f00 */
[----:B------:R-:W-:Y:S01]  /*0e90*/  @!P1 LEA R30, R30, R7, 0x18 ;  /* 0x000000071e1e9211 */ /* 0x000fe200078ec0ff */
[----:B------:R3:W-:Y:S01]  /*0ea0*/  @!P3 LDGSTS.E.BYPASS.LTC128B.128 [R226+0x4000], desc[UR18][R38.64+0x80] ;  /* 0x0400008026e2bfae */ /* 0x0007e2000b901d52 */
[----:B------:R-:W-:-:S02]  /*0eb0*/  @!P1 IADD3 R11, P3, R12, 0x40, RZ ;  /* 0x000000400c0b9810 */ /* 0x000fc40007f7e0ff */
[----:B--2---:R-:W-:Y:S02]  /*0ec0*/  @!P2 LEA R10, R6, R19, 0x18 ;  /* 0x00000013060aa211 */ /* 0x004fe400078ec0ff */
[----:B------:R-:W2:Y:S01]  /*0ed0*/  @!P1 LDC.64 R6, c[0x0][0x210] ;  /* 0x00008400ff069b82 */ /* 0x000ea20000000a00 */
[--C-:B------:R-:W-:Y:S01]  /*0ee0*/  @!P1 IMAD.X R31, RZ, RZ, R13.reuse, P3 ;  /* 0x000000ffff1f9224 */ /* 0x100fe200018e060d */
[----:B------:R-:W-:Y:S02]  /*0ef0*/  @!P0 IADD3 R19, P3, R12, 0x60, RZ ;  /* 0x000000600c138810 */ /* 0x000fe40007f7e0ff */
[----:B-1----:R-:W-:Y:S01]  /*0f00*/  @!P5 LEA R8, R8, R25, 0x18 ;  /* 0x000000190808d211 */ /* 0x002fe200078ec0ff */
[----:B----4-:R-:W-:Y:S01]  /*0f10*/  @!P1 IMAD R12, R31, R4, RZ ;  /* 0x000000041f0c9224 */ /* 0x010fe200078e02ff */
[----:B------:R-:W-:Y:S01]  /*0f20*/  LOP3.LUT R9, R9, 0xfffffff0, RZ, 0xc0, !PT ;  /* 0xfffffff009097812 */ /* 0x000fe200078ec0ff */
[----:B------:R-:W-:Y:S01]  /*0f30*/  @!P0 IMAD.X R25, RZ, RZ, R13, P3 ;  /* 0x000000ffff198224 */ /* 0x000fe200018e060d */
[----:B------:R-:W-:Y:S01]  /*0f40*/  ISETP.GE.AND P3, PT, R26, UR17, PT ;  /* 0x000000111a007c0c */ /* 0x000fe2000bf66270 */
[----:B------:R-:W-:Y:S01]  /*0f50*/  @!P1 IMAD R5, R11, R5, R12 ;  /* 0x000000050b059224 */ /* 0x000fe200078e020c */
[----:B------:R-:W-:Y:S01]  /*0f60*/  @UP0 UIADD3 UR17, UR29, UR20, URZ ;  /* 0x000000141d110290 */ /* 0x000fe2000fffe03f */
[----:B------:R-:W-:-:S02]  /*0f70*/  @!P1 IMAD.MOV.U32 R12, RZ, RZ, R22 ;  /* 0x000000ffff0c9224 */ /* 0x000fc400078e0016 */
[----:B------:R-:W-:Y:S01]  /*0f80*/  @!P1 IMAD.MOV.U32 R13, RZ, RZ, R21 ;  /* 0x000000ffff0d9224 */ /* 0x000fe200078e0015 */
[----:B------:R-:W-:Y:S01]  /*0f90*/  @UP0 UMOV UR20, UR28 ;  /* 0x0000001c00140c82 */ /* 0x000fe20008000000 */
[----:B------:R-:W-:-:S04]  /*0fa0*/  @!P1 IMAD.WIDE.U32 R12, R11, R4, R12 ;  /* 0x000000040b0c9225 */ /* 0x000fc800078e000c */
[----:B------:R-:W-:Y:S02]  /*0fb0*/  @!P2 IMAD R11, R15, 0x2, R10 ;  /* 0x000000020f0ba824 */ /* 0x000fe400078e020a */
[----:B------:R-:W-:Y:S01]  /*0fc0*/  @!P1 IMAD.IADD R4, R13, 0x1, R5 ;  /* 0x000000010d049824 */ /* 0x000fe200078e0205 */
[----:B------:R-:W-:Y:S02]  /*0fd0*/  LOP3.LUT R5, R0, 0xfffffff8, RZ, 0xc0, !PT ;  /* 0xfffffff800057812 */ /* 0x000fe400078ec0ff */
[----:B------:R3:W-:Y:S04]  /*0fe0*/  @!P2 LDGSTS.E.BYPASS.LTC128B.128 [R11+0x800], desc[UR18][R34.64] ;  /* 0x00800000220bafae */ /* 0x0007e8000b901d52 */
[----:B------:R3:W-:Y:S04]  /*0ff0*/  @!P2 LDGSTS.E.BYPASS.LTC128B.128 [R11+0x2800], desc[UR18][R34.64+0x40] ;  /* 0x02800040220bafae */ /* 0x0007e8000b901d52 */
[----:B------:R3:W-:Y:S01]  /*1000*/  @!P2 LDGSTS.E.BYPASS.LTC128B.128 [R11+0x4800], desc[UR18][R34.64+0x80] ;  /* 0x04800080220bafae */ /* 0x0007e2000b901d52 */
[----:B--2---:R-:W-:-:S04]  /*1010*/  @!P1 LEA R32, P2, R12, R6, 0x1 ;  /* 0x000000060c209211 */ /* 0x004fc800078408ff */
[----:B------:R-:W-:Y:S01]  /*1020*/  @!P1 LEA.HI.X R33, R12, R7, R4, 0x1, P2 ;  /* 0x000000070c219211 */ /* 0x000fe200010f0c04 */
[C---:B------:R-:W-:Y:S01]  /*1030*/  IMAD.IADD R7, R2.reuse, 0x1, -R9 ;  /* 0x0000000102077824 */ /* 0x040fe200078e0a09 */
[----:B------:R-:W-:Y:S01]  /*1040*/  PLOP3.LUT P2, PT, PT, PT, UP0, 0x80, 0x0 ;  /* 0x000000000000781c */ /* 0x000fe20003f4f008 */
[----:B------:R-:W-:-:S03]  /*1050*/  IMAD.IADD R4, R2, 0x1, -R5 ;  /* 0x0000000102047824 */ /* 0x000fc600078e0a05 */
[-C--:B------:R-:W-:Y:S02]  /*1060*/  LEA.HI R5, R7, R7.reuse, RZ, 0x1 ;  /* 0x0000000707057211 */ /* 0x080fe400078f08ff */
[----:B------:R-:W-:Y:S02]  /*1070*/  LEA.HI R0, R4, R4, RZ, 0x1 ;  /* 0x0000000404007211 */ /* 0x000fe400078f08ff */
[----:B------:R-:W-:Y:S02]  /*1080*/  LOP3.LUT R126, R5, 0x7fffffe, RZ, 0xc0, !PT ;  /* 0x07fffffe057e7812 */ /* 0x000fe400078ec0ff */
[----:B------:R-:W-:Y:S02]  /*1090*/  LOP3.LUT R13, R0, 0x7fffffe, RZ, 0xc0, !PT ;  /* 0x07fffffe000d7812 */ /* 0x000fe400078ec0ff */
[----:B------:R-:W-:Y:S01]  /*10a0*/  SHF.R.S32.HI R12, RZ, 0x1f, R7 ;  /* 0x0000001fff0c7819 */ /* 0x000fe20000011407 */
[----:B------:R-:W-:Y:S02]  /*10b0*/  IMAD.IADD R126, R7, 0x1, -R126 ;  /* 0x00000001077e7824 */ /* 0x000fe400078e0a7e */
[----:B------:R-:W-:Y:S01]  /*10c0*/  IMAD.IADD R13, R4, 0x1, -R13 ;  /* 0x00000001040d7824 */ /* 0x000fe200078e0a0d */
[----:B------:R-:W-:Y:S01]  /*10d0*/  LEA.HI R12, R12, R7, RZ, 0x3 ;  /* 0x000000070c0c7211 */ /* 0x000fe200078f18ff */
[----:B------:R-:W-:Y:S06]  /*10e0*/  @P2 BRA `(.L_x_21) ;  /* 0x0000000000342947 */ /* 0x000fec0003800000 */
[----:B------:R-:W-:Y:S01]  /*10f0*/  USHF.R.S32.HI UR20, URZ, 0x1f, UR9 ;  /* 0x0000001f3f147899 */ /* 0x000fe20008011409 */
[----:B------:R-:W-:Y:S01]  /*1100*/  ULDC.64 UR12, c[0x0][0x248] ;  /* 0x00009200000c7ab9 */ /* 0x000fe20000000a00 */
[----:B------:R-:W-:Y:S02]  /*1110*/  USHF.R.S32.HI UR17, URZ, 0x1f, UR8 ;  /* 0x0000001f3f117899 */ /* 0x000fe40008011408 */
[----:B------:R-:W-:Y:S02]  /*1120*/  UIMAD UR20, UR20, UR12, URZ ;  /* 0x0000000c141472a4 */ /* 0x000fe4000f8e023f */
[----:B------:R-:W-:Y:S02]  /*1130*/  UIMAD.WIDE.U32 UR28, UR9, UR12, URZ ;  /* 0x0000000c091c72a5 */ /* 0x000fe4000f8e003f */
[----:B------:R-:W-:Y:S01]  /*1140*/  UIMAD UR20, UR9, UR13, UR20 ;  /* 0x0000000d091472a4 */ /* 0x000fe2000f8e0214 */
[----:B------:R-:W-:-:S03]  /*1150*/  ULDC.64 UR6, c[0x0][0x230] ;  /* 0x00008c0000067ab9 */ /* 0x000fc60000000a00 */
[----:B------:R-:W-:Y:S02]  /*1160*/  UIADD3 UR29, UR29, UR20, URZ ;  /* 0x000000141d1d7290 */ /* 0x000fe4000fffe03f */
[----:B------:R-:W-:Y:S02]  /*1170*/  UIMAD UR17, UR17, UR6, URZ ;  /* 0x00000006111172a4 */ /* 0x000fe4000f8e023f */
[----:B------:R-:W-:Y:S02]  /*1180*/  UIMAD.WIDE.U32 UR28, UR8, UR6, UR28 ;  /* 0x00000006081c72a5 */ /* 0x000fe4000f8e001c */
[----:B------:R-:W-:-:S04]  /*1190*/  UIMAD UR7, UR8, UR7, UR17 ;  /* 0x00000007080772a4 */ /* 0x000fc8000f8e0211 */
[----:B------:R-:W-:Y:S01]  /*11a0*/  UIADD3 UR17, UR29, UR7, URZ ;  /* 0x000000071d117290 */ /* 0x000fe2000fffe03f */
[----:B------:R-:W-:Y:S02]  /*11b0*/  UMOV UR20, UR28 ;  /* 0x0000001c00147c82 */ /* 0x000fe40008000000 */
.L_x_21:
[--C-:B------:R-:W-:Y:S02]  /*11c0*/  SHF.R.S32.HI R4, RZ, 0x1, R5.reuse ;  /* 0x00000001ff047819 */ /* 0x100fe40000011405 */
[----:B------:R-:W-:Y:S02]  /*11d0*/  SHF.R.S32.HI R5, RZ, 0x1f, R5 ;  /* 0x0000001fff057819 */ /* 0x000fe40000011405 */
[----:B------:R-:W-:Y:S01]  /*11e0*/  SHF.R.S32.HI R0, RZ, 0x1, R0 ;  /* 0x00000001ff007819 */ /* 0x000fe20000011400 */
[----:B------:R-:W-:Y:S06]  /*11f0*/  @P2 BRA `(.L_x_22) ;  /* 0x0000000000342947 */ /* 0x000fec0003800000 */
[----:B------:R-:W-:Y:S01]  /*1200*/  USHF.R.S32.HI UR21, URZ, 0x1f, UR9 ;  /* 0x0000001f3f157899 */ /* 0x000fe20008011409 */
[----:B------:R-:W-:Y:S01]  /*1210*/  ULDC.64 UR10, c[0x0][0x250] ;  /* 0x00009400000a7ab9 */ /* 0x000fe20000000a00 */
[----:B------:R-:W-:Y:S02]  /*1220*/  ULDC.64 UR6, c[0x0][0x238] ;  /* 0x00008e0000067ab9 */ /* 0x000fe40000000a00 */
[----:B------:R-:W-:Y:S02]  /*1230*/  UIMAD UR21, UR21, UR10, URZ ;  /* 0x0000000a151572a4 */ /* 0x000fe4000f8e023f */
[----:B------:R-:W-:Y:S02]  /*1240*/  UIMAD.WIDE.U32 UR28, UR9, UR10, URZ ;  /* 0x0000000a091c72a5 */ /* 0x000fe4000f8e003f */
[----:B------:R-:W-:Y:S02]  /*1250*/  UIMAD UR21, UR9, UR11, UR21 ;  /* 0x0000000b091572a4 */ /* 0x000fe4000f8e0215 */
[----:B------:R-:W-:-:S02]  /*1260*/  USHF.R.S32.HI UR9, URZ, 0x1f, UR8 ;  /* 0x0000001f3f097899 */ /* 0x000fc40008011408 */
[----:B------:R-:W-:Y:S02]  /*1270*/  UIADD3 UR29, UR29, UR21, URZ ;  /* 0x000000151d1d7290 */ /* 0x000fe4000fffe03f */
[----:B------:R-:W-:-:S04]  /*1280*/  UIMAD UR9, UR9, UR6, URZ ;  /* 0x00000006090972a4 */ /* 0x000fc8000f8e023f */
[----:B------:R-:W-:Y:S02]  /*1290*/  UIMAD UR7, UR8, UR7, UR9 ;  /* 0x00000007080772a4 */ /* 0x000fe4000f8e0209 */
[----:B------:R-:W-:-:S04]  /*12a0*/  UIMAD.WIDE.U32 UR8, UR8, UR6, UR28 ;  /* 0x00000006080872a5 */ /* 0x000fc8000f8e001c */
[----:B------:R-:W-:-:S03]  /*12b0*/  UIADD3 UR21, UR9, UR7, URZ ;  /* 0x0000000709157290 */ /* 0x000fc6000fffe03f */
[----:B------:R-:W-:-:S09]  /*12c0*/  UMOV UR22, UR8 ;  /* 0x0000000800167c82 */ /* 0x000fd20008000000 */
.L_x_22:
[----:B---3--:R-:W1:Y:S01]  /*12d0*/  @!P0 LDC.64 R10, c[0x0][0x240] ;  /* 0x00009000ff0a8b82 */ /* 0x008e620000000a00 */
[C---:B------:R-:W-:Y:S01]  /*12e0*/  IMAD R23, R27.reuse, UR12, RZ ;  /* 0x0000000c1b177c24 */ /* 0x040fe2000f8e02ff */
[----:B------:R-:W-:Y:S01]  /*12f0*/  SHF.R.S32.HI R20, RZ, 0x1f, R18 ;  /* 0x0000001fff147819 */ /* 0x000fe20000011412 */
[--C-:B------:R-:W-:Y:S01]  /*1300*/  IMAD.WIDE.U32 R34, R26, UR12, R16.reuse ;  /* 0x0000000c1a227c25 */ /* 0x100fe2000f8e0010 */
[----:B------:R-:W-:Y:S01]  /*1310*/  ULDC.64 UR8, c[0x0][0x260] ;  /* 0x0000980000087ab9 */ /* 0x000fe20000000a00 */
[----:B------:R-:W-:Y:S02]  /*1320*/  USHF.L.U32 UR29, UR12, 0x5, URZ ;  /* 0x000000050c1d7899 */ /* 0x000fe4000800063f */
[----:B------:R-:W-:Y:S01]  /*1330*/  IMAD R9, R27, UR10, RZ ;  /* 0x0000000a1b097c24 */ /* 0x000fe2000f8e02ff */
[----:B------:R-:W-:Y:S01]  /*1340*/  IADD3 R228, P2, R34, UR20, RZ ;  /* 0x0000001422e47c10 */ /* 0x000fe2000ff5e0ff */
[----:B------:R-:W-:Y:S01]  /*1350*/  IMAD.WIDE.U32 R6, R26, UR10, R16 ;  /* 0x0000000a1a067c25 */ /* 0x000fe2000f8e0010 */
[----:B------:R-:W-:Y:S01]  /*1360*/  USHF.L.U32 UR20, UR12, 0x6, URZ ;  /* 0x000000060c147899 */ /* 0x000fe2000800063f */
[----:B------:R-:W-:-:S02]  /*1370*/  ULDC.64 UR6, c[0x0][0x268] ;  /* 0x00009a0000067ab9 */ /* 0x000fc40000000a00 */
[C---:B------:R-:W-:Y:S01]  /*1380*/  IMAD R16, R26.reuse, UR13, R23 ;  /* 0x0000000d1a107c24 */ /* 0x040fe2000f8e0217 */
[----:B------:R-:W-:Y:S01]  /*1390*/  USHF.L.U64.HI UR28, UR12, 0x5, UR13 ;  /* 0x000000050c1c7899 */ /* 0x000fe2000801020d */
[----:B------:R-:W-:Y:S01]  /*13a0*/  IMAD R26, R26, UR11, R9 ;  /* 0x0000000b1a1a7c24 */ /* 0x000fe2000f8e0209 */
[----:B------:R-:W-:Y:S01]  /*13b0*/  LEA.HI R9, R5, R4, RZ, 0x2 ;  /* 0x0000000405097211 */ /* 0x000fe200078f10ff */
[----:B------:R-:W-:Y:S01]  /*13c0*/  IMAD.SHL.U32 R224, R0, 0x40, RZ ;  /* 0x0000004000e07824 */ /* 0x000fe200078e00ff */
[----:B------:R-:W-:Y:S01]  /*13d0*/  IADD3.X R229, R35, UR17, R16, P2, !PT ;  /* 0x0000001123e57c10 */ /* 0x000fe200097fe410 */
[----:B------:R-:W-:Y:S01]  /*13e0*/  IMAD.SHL.U32 R5, R3, 0x8, RZ ;  /* 0x0000000803057824 */ /* 0x000fe200078e00ff */
[----:B------:R-:W-:Y:S01]  /*13f0*/  LOP3.LUT R3, R9, 0xfffffffc, RZ, 0xc0, !PT ;  /* 0xfffffffc09037812 */ /* 0x000fe200078ec0ff */
[C---:B------:R-:W-:Y:S01]  /*1400*/  @!P1 IMAD R23, R15.reuse, 0x2, R30 ;  /* 0x000000020f179824 */ /* 0x040fe200078e021e */
[----:B------:R-:W-:Y:S01]  /*1410*/  IADD3 R232, P2, R6, UR22, RZ ;  /* 0x0000001606e87c10 */ /* 0x000fe2000ff5e0ff */
[C---:B------:R-:W-:Y:S01]  /*1420*/  @!P0 IMAD R17, R15.reuse, 0x2, R28 ;  /* 0x000000020f118824 */ /* 0x040fe200078e021c */
[----:B------:R-:W-:Y:S01]  /*1430*/  LOP3.LUT R224, R224, 0xc0, RZ, 0xc0, !PT ;  /* 0x000000c0e0e07812 */ /* 0x000fe200078ec0ff */
[----:B------:R-:W-:Y:S01]  /*1440*/  @!P6 IMAD R16, R15, 0x2, R24 ;  /* 0x000000020f10e824 */ /* 0x000fe200078e0218 */
[----:B------:R-:W-:Y:S01]  /*1450*/  IADD3.X R233, R7, UR21, R26, P2, !PT ;  /* 0x0000001507e97c10 */ /* 0x000fe200097fe41a */
[----:B------:R-:W-:Y:S01]  /*1460*/  @!P5 IMAD R15, R15, 0x2, R8 ;  /* 0x000000020f0fd824 */ /* 0x000fe200078e0208 */
[----:B------:R-:W-:Y:S01]  /*1470*/  LOP3.LUT R5, R224, 0x8, R5, 0xf8, !PT ;  /* 0x00000008e0057812 */ /* 0x000fe200078ef805 */
[----:B------:R-:W2:Y:S01]  /*1480*/  @!P0 LDC.64 R8, c[0x0][0x210] ;  /* 0x00008400ff088b82 */ /* 0x000ea20000000a00 */
[----:B------:R-:W-:Y:S01]  /*1490*/  IMAD.IADD R3, R4, 0x1, -R3 ;  /* 0x0000000104037824 */ /* 0x000fe200078e0a03 */
[----:B------:R-:W-:Y:S01]  /*14a0*/  SHF.R.U32.HI R224, RZ, 0x3, R224 ;  /* 0x00000003ffe07819 */ /* 0x000fe200000116e0 */
[----:B-1----:R-:W-:Y:S01]  /*14b0*/  @!P0 IMAD R4, R25, R10, RZ ;  /* 0x0000000a19048224 */ /* 0x002fe200078e02ff */
[----:B------:R-:W-:Y:S01]  /*14c0*/  USHF.L.U64.HI UR17, UR12, 0x6, UR13 ;  /* 0x000000060c117899 */ /* 0x000fe2000801020d */
[----:B------:R-:W-:Y:S01]  /*14d0*/  @!P0 IMAD.MOV.U32 R27, RZ, RZ, R21 ;  /* 0x000000ffff1b8224 */ /* 0x000fe200078e0015 */
[----:B------:R-:W-:Y:S01]  /*14e0*/  LOP3.LUT R224, R5, R224, RZ, 0x3c, !PT ;  /* 0x000000e005e07212 */ /* 0x000fe200078e3cff */
[C---:B------:R-:W-:Y:S01]  /*14f0*/  @!P0 IMAD R21, R19.reuse, R11, R4 ;  /* 0x0000000b13158224 */ /* 0x040fe200078e0204 */
[----:B------:R-:W1:Y:S01]  /*1500*/  @!P6 LDC.64 R6, c[0x0][0x218] ;  /* 0x00008600ff06eb82 */ /* 0x000e620000000a00 */
[----:B------:R-:W-:Y:S01]  /*1510*/  IMAD R231, R20, UR8, RZ ;  /* 0x0000000814e77c24 */ /* 0x000fe2000f8e02ff */
[----:B------:R-:W-:Y:S01]  /*1520*/  @!PT LDS RZ, [RZ] ;  /* 0x00000000fffff984 */ /* 0x000fe20000000800 */
[----:B------:R-:W-:Y:S01]  /*1530*/  @!PT LDS RZ, [RZ] ;  /* 0x00000000fffff984 */ /* 0x000fe20000000800 */
[----:B------:R-:W-:Y:S01]  /*1540*/  @!PT LDS RZ, [RZ] ;  /* 0x00000000fffff984 */ /* 0x000fe20000000800 */
[----:B------:R-:W-:Y:S01]  /*1550*/  @!P1 LDGSTS.E.BYPASS.LTC128B.128 [R23+0x1000], desc[UR18][R32.64] ;  /* 0x0100000020179fae */ /* 0x000fe2000b901d52 */
[----:B------:R-:W-:Y:S01]  /*1560*/  @!P0 IMAD.MOV.U32 R26, RZ, RZ, R22 ;  /* 0x000000ffff1a8224 */ /* 0x000fe200078e0016 */
[----:B------:R-:W-:Y:S01]  /*1570*/  USHF.L.U64.HI UR21, UR10, 0x6, UR11 ;  /* 0x000000060a157899 */ /* 0x000fe2000801020b */
[C---:B------:R-:W-:Y:S01]  /*1580*/  IMAD.WIDE.U32 R228, R18.reuse, UR8, R228 ;  /* 0x0000000812e47c25 */ /* 0x040fe2000f8e00e4 */
[----:B------:R-:W-:Y:S01]  /*1590*/  USHF.R.S32.HI UR8, URZ, 0x1f, UR5 ;  /* 0x0000001f3f087899 */ /* 0x000fe20008011405 */
[----:B------:R-:W-:Y:S01]  /*15a0*/  @!P1 LDGSTS.E.BYPASS.LTC128B.128 [R23+0x3000], desc[UR18][R32.64+0x40] ;  /* 0x0300004020179fae */ /* 0x000fe2000b901d52 */
[----:B------:R-:W3:Y:S01]  /*15b0*/  @!P5 LDC.64 R4, c[0x0][0x218] ;  /* 0x00008600ff04db82 */ /* 0x000ee20000000a00 */
[----:B------:R-:W-:Y:S01]  /*15c0*/  IMAD R231, R18, UR9, R231 ;  /* 0x0000000912e77c24 */ /* 0x000fe2000f8e02e7 */
[----:B------:R-:W-:Y:S01]  /*15d0*/  UIMAD UR9, UR17, UR5, URZ ;  /* 0x00000005110972a4 */ /* 0x000fe2000f8e023f */
[----:B------:R-:W-:Y:S01]  /*15e0*/  @!P0 IMAD.WIDE.U32 R26, R19, R10, R26 ;  /* 0x0000000a131a8225 */ /* 0x000fe200078e001a */
[----:B------:R4:W-:Y:S01]  /*15f0*/  @!P1 LDGSTS.E.BYPASS.LTC128B.128 [R23+0x5000], desc[UR18][R32.64+0x80] ;  /* 0x0500008020179fae */ /* 0x0009e2000b901d52 */
[----:B------:R-:W-:-:S02]  /*1600*/  USHF.L.U32 UR22, UR10, 0x6, URZ ;  /* 0x000000060a167899 */ /* 0x000fc4000800063f */
[----:B------:R-:W-:Y:S01]  /*1610*/  IMAD.U32 R11, RZ, RZ, UR5 ;  /* 0x00000005ff0b7e24 */ /* 0x000fe2000f8e00ff */
[----:B------:R-:W-:Y:S01]  /*1620*/  UIMAD UR9, UR8, UR20, UR9 ;  /* 0x00000014080972a4 */ /* 0x000fe2000f8e0209 */
[----:B------:R-:W-:Y:S01]  /*1630*/  IMAD.IADD R231, R229, 0x1, R231 ;  /* 0x00000001e5e77824 */ /* 0x000fe200078e02e7 */
[----:B--2---:R-:W-:Y:S01]  /*1640*/  @!P0 LEA R24, P1, R26, R8, 0x1 ;  /* 0x000000081a188211 */ /* 0x004fe200078208ff */
[----:B------:R-:W-:Y:S01]  /*1650*/  IMAD.MOV.U32 R230, RZ, RZ, R228 ;  /* 0x000000ffffe67224 */ /* 0x000fe200078e00e4 */
[----:B------:R-:W-:Y:S01]  /*1660*/  UISETP.GE.AND UP0, UPT, UR23, 0x2, UPT ;  /* 0x000000021700788c */ /* 0x000fe2000bf06270 */
[----:B------:R-:W-:Y:S02]  /*1670*/  @!P0 IMAD.IADD R10, R27, 0x1, R21 ;  /* 0x000000011b0a8824 */ /* 0x000fe400078e0215 */
[----:B------:R-:W-:Y:S02]  /*1680*/  IMAD R241, R20, UR6, RZ ;  /* 0x0000000614f17c24 */ /* 0x000fe4000f8e02ff */
[----:B------:R-:W-:Y:S01]  /*1690*/  IMAD.WIDE.U32 R232, R18, UR6, R232 ;  /* 0x0000000612e87c25 */ /* 0x000fe2000f8e00e8 */
[----:B------:R-:W-:Y:S01]  /*16a0*/  @!P0 LEA.HI.X R25, R26, R9, R10, 0x1, P1 ;  /* 0x000000091a198211 */ /* 0x000fe200008f0c0a */
[----:B------:R-:W-:-:S02]  /*16b0*/  UIMAD UR6, UR21, UR5, URZ ;  /* 0x00000005150672a4 */ /* 0x000fc4000f8e023f */
[----:B------:R-:W-:Y:S02]  /*16c0*/  IMAD R241, R18, UR7, R241 ;  /* 0x0000000712f17c24 */ /* 0x000fe4000f8e02f1 */
[----:B------:R-:W-:Y:S01]  /*16d0*/  @!P0 LDGSTS.E.BYPASS.LTC128B.128 [R17+0x1800], desc[UR18][R24.64] ;  /* 0x0180000018118fae */ /* 0x000fe2000b901d52 */
[----:B------:R-:W-:Y:S01]  /*16e0*/  IMAD.SHL.U32 R124, R3, 0x40, RZ ;  /* 0x00000040037c7824 */ /* 0x000fe200078e00ff */
[----:B------:R-:W-:Y:S01]  /*16f0*/  UIMAD UR6, UR8, UR22, UR6 ;  /* 0x00000016080672a4 */ /* 0x000fe2000f8e0206 */
[----:B------:R-:W-:Y:S01]  /*1700*/  IMAD.SHL.U32 R9, R14, 0x8, RZ ;  /* 0x000000080e097824 */ /* 0x000fe200078e00ff */
[----:B------:R-:W-:Y:S01]  /*1710*/  @!P0 LDGSTS.E.BYPASS.LTC128B.128 [R17+0x3800], desc[UR18][R24.64+0x40] ;  /* 0x0380004018118fae */ /* 0x000fe2000b901d52 */
[----:B------:R-:W-:Y:S01]  /*1720*/  IMAD.SHL.U32 R12, R12, 0x20, RZ ;  /* 0x000000200c0c7824 */ /* 0x000fe200078e00ff */
[----:B------:R-:W-:Y:S01]  /*1730*/  LOP3.LUT R124, R124, 0xc0, RZ, 0xc0, !PT ;  /* 0x000000c07c7c7812 */ /* 0x000fe200078ec0ff */
[----:B------:R-:W-:Y:S01]  /*1740*/  IMAD.IADD R241, R233, 0x1, R241 ;  /* 0x00000001e9f17824 */ /* 0x000fe200078e02f1 */
[----:B------:R-:W-:Y:S01]  /*1750*/  @!P0 LDGSTS.E.BYPASS.LTC128B.128 [R17+0x5800], desc[UR18][R24.64+0x80] ;  /* 0x0580008018118fae */ /* 0x000fe2000b901d52 */
[----:B----4-:R-:W-:Y:S01]  /*1760*/  IMAD.WIDE.U32 R22, R11, UR20, R230 ;  /* 0x000000140b167c25 */ /* 0x010fe2000f8e00e6 */
[----:B------:R-:W-:Y:S01]  /*1770*/  LOP3.LUT R9, R124, 0x8, R9, 0xf8, !PT ;  /* 0x000000087c097812 */ /* 0x000fe200078ef809 */
[----:B------:R-:W-:Y:S01]  /*1780*/  USHF.L.U64.HI UR8, UR10, 0x5, UR11 ;  /* 0x000000050a087899 */ /* 0x000fe2000801020b */
[----:B------:R-:W-:Y:S01]  /*1790*/  LOP3.LUT R125, R12, 0xffffff00, RZ, 0xc0, !PT ;  /* 0xffffff000c7d7812 */ /* 0x000fe200078ec0ff */
[----:B------:R-:W-:Y:S01]  /*17a0*/  VIADD R8, R23, UR9 ;  /* 0x0000000917087c36 */ /* 0x000fe20008000000 */
[C---:B-1----:R-:W-:Y:S01]  /*17b0*/  @!P6 LEA R20, P2, R22.reuse, R6, 0x1 ;  /* 0x000000061614e211 */ /* 0x042fe200078408ff */
[----:B------:R-:W-:Y:S01]  /*17c0*/  IMAD.MOV.U32 R240, RZ, RZ, R232 ;  /* 0x000000fffff07224 */ /* 0x000fe200078e00e8 */
[C---:B------:R-:W-:Y:S01]  /*17d0*/  @!P5 IADD3 R6, P1, R22.reuse, UR29, RZ ;  /* 0x0000001d1606dc10 */ /* 0x040fe2000ff3e0ff */
[----:B------:R-:W-:Y:S01]  /*17e0*/  USHF.L.U32 UR9, UR10, 0x5, URZ ;  /* 0x000000050a097899 */ /* 0x000fe2000800063f */
[----:B------:R-:W-:Y:S01]  /*17f0*/  @!P6 LEA.HI.X R21, R22, R7, R8, 0x1, P2 ;  /* 0x000000071615e211 */ /* 0x000fe200010f0c08 */
[----:B------:R-:W-:Y:S01]  /*1800*/  IMAD.WIDE.U32 R10, R11, UR22, R240 ;  /* 0x000000160b0a7c25 */ /* 0x000fe2000f8e00f0 */
[----:B------:R-:W-:-:S02]  /*1810*/  @!P5 IADD3.X R8, R8, UR28, RZ, P1, !PT ;  /* 0x0000001c0808dc10 */ /* 0x000fc40008ffe4ff */
[----:B---3--:R-:W-:Y:S01]  /*1820*/  @!P5 LEA R18, P1, R6, R4, 0x1 ;  /* 0x000000040612d211 */ /* 0x008fe200078208ff */
[----:B------:R-:W-:Y:S01]  /*1830*/  @!P6 LDGSTS.E.BYPASS.LTC128B.128 [R16+0x6000], desc[UR18][R20.64] ;  /* 0x060000001410efae */ /* 0x000fe2000b901d52 */
[----:B------:R-:W-:Y:S01]  /*1840*/  SHF.R.U32.HI R124, RZ, 0x3, R124 ;  /* 0x00000003ff7c7819 */ /* 0x000fe2000001167c */
[----:B------:R-:W-:Y:S01]  /*1850*/  IMAD R13, R14, 0x8, R13 ;  /* 0x000000080e0d7824 */ /* 0x000fe200078e020d */
[----:B------:R-:W-:Y:S01]  /*1860*/  @!P5 LEA.HI.X R19, R6, R5, R8, 0x1, P1 ;  /* 0x000000050613d211 */ /* 0x000fe200008f0c08 */
[----:B------:R-:W-:Y:S01]  /*1870*/  @!P6 LDGSTS.E.BYPASS.LTC128B.128 [R16+0x7000], desc[UR18][R20.64+0x40] ;  /* 0x070000401410efae */ /* 0x000fe2000b901d52 */
[----:B------:R-:W1:Y:S01]  /*1880*/  @!P3 LDC.64 R6, c[0x0][0x220] ;  /* 0x00008800ff06bb82 */ /* 0x000e620000000a00 */
[----:B------:R-:W-:Y:S01]  /*1890*/  VIADD R8, R11, UR6 ;  /* 0x000000060b087c36 */ /* 0x000fe20008000000 */
[----:B------:R-:W-:Y:S01]  /*18a0*/  LOP3.LUT R124, R9, R124, RZ, 0x3c, !PT ;  /* 0x0000007c097c7212 */ /* 0x000fe200078e3cff */
[----:B------:R-:W-:Y:S01]  /*18b0*/  @!P6 LDGSTS.E.BYPASS.LTC128B.128 [R16+0x8000], desc[UR18][R20.64+0x80] ;  /* 0x080000801410efae */ /* 0x000fe2000b901d52 */
[C---:B------:R-:W-:Y:S01]  /*18c0*/  IMAD R9, R128.reuse, 0x200, R125 ;  /* 0x0000020080097824 */ /* 0x040fe200078e027d */
[----:B------:R-:W-:Y:S01]  /*18d0*/  LEA R128, R128, UR26, 0x4 ;  /* 0x0000001a80807c11 */ /* 0x000fe2000f8e20ff */
[----:B------:R-:W-:Y:S01]  /*18e0*/  IMAD.U32 R224, R13, 0x20, R224 ;  /* 0x000000200de07824 */ /* 0x000fe200078e00e0 */
[----:B------:R-:W-:Y:S01]  /*18f0*/  @!P5 LDGSTS.E.BYPASS.LTC128B.128 [R15+0x6800], desc[UR18][R18.64] ;  /* 0x06800000120fdfae */ /* 0x000fe2000b901d52 */
[----:B------:R-:W2:Y:S01]  /*1900*/  @!P4 LDC.64 R4, c[0x0][0x220] ;  /* 0x00008800ff04cb82 */ /* 0x000ea20000000a00 */
[----:B------:R-:W-:-:S02]  /*1910*/  IMAD R9, R126, 0x20, R9 ;  /* 0x000000207e097824 */ /* 0x000fc400078e0209 */
[----:B------:R-:W-:Y:S01]  /*1920*/  @!P5 LDGSTS.E.BYPASS.LTC128B.128 [R15+0x7800], desc[UR18][R18.64+0x40] ;  /* 0x07800040120fdfae */ /* 0x000fe2000b901d52 */
[----:B------:R-:W-:Y:S01]  /*1930*/  LEA R224, R224, UR4, 0x1 ;  /* 0x00000004e0e07c11 */ /* 0x000fe2000f8e08ff */
[----:B------:R-:W-:Y:S02]  /*1940*/  IMAD.IADD R225, R124, 0x1, R9 ;  /* 0x000000017ce17824 */ /* 0x000fe400078e0209 */
[----:B------:R3:W-:Y:S01]  /*1950*/  @!P5 LDGSTS.E.BYPASS.LTC128B.128 [R15+0x8800], desc[UR18][R18.64+0x80] ;  /* 0x08800080120fdfae */ /* 0x0007e2000b901d52 */
[----:B------:R-:W-:Y:S02]  /*1960*/  IMAD.SHL.U32 R242, R2, 0x2, RZ ;  /* 0x0000000202f27824 */ /* 0x000fe400078e00ff */
[----:B------:R-:W-:Y:S01]  /*1970*/  LEA R225, R225, UR4, 0x1 ;  /* 0x00000004e1e17c11 */ /* 0x000fe2000f8e08ff */
[----:B------:R-:W0:Y:S01]  /*1980*/  LDGDEPBAR ;  /* 0x00000000000079af */ /* 0x000e220000000000 */
[----:B------:R-:W-:Y:S01]  /*1990*/  IMAD.U32 R236, RZ, RZ, UR24 ;  /* 0x00000018ffec7e24 */ /* 0x000fe2000f8e00ff */
[----:B------:R-:W-:-:S02]  /*19a0*/  LOP3.LUT R242, R242, 0x6, RZ, 0xc0, !PT ;  /* 0x00000006f2f27812 */ /* 0x000fc400078ec0ff */
[C---:B-1----:R-:W-:Y:S02]  /*19b0*/  @!P3 LEA R14, P1, R10.reuse, R6, 0x1 ;  /* 0x000000060a0eb211 */ /* 0x042fe400078208ff */
[C---:B------:R-:W-:Y:S02]  /*19c0*/  @!P4 IADD3 R6, P0, R10.reuse, UR9, RZ ;  /* 0x000000090a06cc10 */ /* 0x040fe4000ff1e0ff */
[----:B---3--:R-:W-:Y:S01]  /*19d0*/  @!P3 LEA.HI.X R15, R10, R7, R8, 0x1, P1 ;  /* 0x000000070a0fb211 */ /* 0x008fe200008f0c08 */
[----:B------:R-:W-:-:S04]  /*19e0*/  DEPBAR.LE SB0, 0x0 ;  /* 0x000080000000791a */ /* 0x000fc80000000000 */
[----:B------:R-:W-:Y:S01]  /*19f0*/  BAR.SYNC.DEFER_BLOCKING 0x0 ;  /* 0x0000000000007b1d */ /* 0x000fe20000010000 */
[----:B------:R-:W-:Y:S02]  /*1a00*/  @!P4 IADD3.X R8, R8, UR8, RZ, P0, !PT ;  /* 0x000000080808cc10 */ /* 0x000fe400087fe4ff */
[C---:B--2---:R-:W-:Y:S02]  /*1a10*/  @!P4 LEA R4, P0, R6.reuse, R4, 0x1 ;  /* 0x000000040604c211 */ /* 0x044fe400078008ff */
[----:B------:R-:W-:Y:S02]  /*1a20*/  LOP3.LUT P1, RZ, R3, 0x2, RZ, 0xc0, !PT ;  /* 0x0000000203ff7812 */ /* 0x000fe4000782c0ff */
[----:B------:R-:W-:Y:S02]  /*1a30*/  @!P4 LEA.HI.X R5, R6, R5, R8, 0x1, P0 ;  /* 0x000000050605c211 */ /* 0x000fe400000f0c08 */
[----:B------:R-:W-:Y:S01]  /*1a40*/  LOP3.LUT P0, RZ, R0, 0x2, RZ, 0xc0, !PT ;  /* 0x0000000200ff7812 */ /* 0x000fe2000780c0ff */
[----:B------:R-:W-:-:S05]  /*1a50*/  IMAD.MOV.U32 R0, RZ, RZ, 0x10 ;  /* 0x00000010ff007424 */ /* 0x000fca00078e00ff */
[C---:B------:R-:W-:Y:S02]  /*1a60*/  SEL R3, R0.reuse, 0xfffffff0, !P0 ;  /* 0xfffffff000037807 */ /* 0x040fe40004000000 */
[----:B------:R-:W-:-:S03]  /*1a70*/  SEL R0, R0, 0xfffffff0, !P1 ;  /* 0xfffffff000007807 */ /* 0x000fc60004800000 */
[----:B------:R-:W-:Y:S01]  /*1a80*/  IMAD R221, R3, 0x2, R224 ;  /* 0x0000000203dd7824 */ /* 0x000fe200078e02e0 */
[----:B------:R-:W-:Y:S01]  /*1a90*/  LOP3.LUT R3, R127, 0xffffffe0, RZ, 0xc0, !PT ;  /* 0xffffffe07f037812 */ /* 0x000fe200078ec0ff */
[----:B------:R-:W-:Y:S01]  /*1aa0*/  IMAD R223, R0, 0x2, R225 ;  /* 0x0000000200df7824 */ /* 0x000fe200078e02e1 */
[----:B------:R-:W-:Y:S03]  /*1ab0*/  @P3 STS [R226+0x9000], RZ ;  /* 0x009000ffe2003388 */ /* 0x000fe60000000800 */
[----:B------:R-:W-:Y:S01]  /*1ac0*/  IMAD.IADD R3, R2, 0x1, -R3 ;  /* 0x0000000102037824 */ /* 0x000fe200078e0a03 */
[----:B------:R-:W-:Y:S04]  /*1ad0*/  @P3 STS [R226+0x9004], RZ ;  /* 0x009004ffe2003388 */ /* 0x000fe80000000800 */
[----:B------:R-:W-:Y:S04]  /*1ae0*/  @P3 STS.64 [R226+0x9008], RZ ;  /* 0x009008ffe2003388 */ /* 0x000fe80000000a00 */
[----:B------:R-:W-:Y:S04]  /*1af0*/  @P3 STS.128 [R226+0xa000], RZ ;  /* 0x00a000ffe2003388 */ /* 0x000fe80000000c00 */
[----:B------:R-:W-:Y:S04]  /*1b00*/  @P3 STS.128 [R226+0xb000], RZ ;  /* 0x00b000ffe2003388 */ /* 0x000fe80000000c00 */
[----:B------:R-:W-:Y:S01]  /*1b10*/  @!PT LDS RZ, [RZ] ;  /* 0x00000000fffff984 */ /* 0x000fe20000000800 */
[----:B------:R-:W-:Y:S01]  /*1b20*/  @!PT LDS RZ, [RZ] ;  /* 0x00000000fffff984 */ /* 0x000fe20000000800 */
[----:B------:R-:W-:Y:S01]  /*1b30*/  @!PT LDS RZ, [RZ] ;  /* 0x00000000fffff984 */ /* 0x000fe20000000800 */
[----:B------:R-:W-:Y:S04]  /*1b40*/  @!P3 LDGSTS.E.BYPASS.LTC128B.128 [R226+0x9000], desc[UR18][R14.64] ;  /* 0x090000000ee2bfae */ /* 0x000fe8000b901d52 */
[----:B------:R-:W-:Y:S04]  /*1b50*/  @!P3 LDGSTS.E.BYPASS.LTC128B.128 [R226+0xa000], desc[UR18][R14.64+0x40] ;  /* 0x0a0000400ee2bfae */ /* 0x000fe8000b901d52 */
[----:B------:R-:W-:Y:S04]  /*1b60*/  @!P3 LDGSTS.E.BYPASS.LTC128B.128 [R226+0xb000], desc[UR18][R14.64+0x80] ;  /* 0x0b0000800ee2bfae */ /* 0x000fe8000b901d52 */
[----:B------:R-:W-:Y:S04]  /*1b70*/  @P4 STS.128 [R226+0x9800], RZ ;  /* 0x009800ffe2004388 */ /* 0x000fe80000000c00 */
[----:B------:R-:W-:Y:S04]  /*1b80*/  @P4 STS.128 [R226+0xa800], RZ ;  /* 0x00a800ffe2004388 */ /* 0x000fe80000000c00 */
[----:B------:R-:W-:Y:S04]  /*1b90*/  @P4 STS.128 [R226+0xb800], RZ ;  /* 0x00b800ffe2004388 */ /* 0x000fe80000000c00 */
[----:B------:R-:W-:Y:S01]  /*1ba0*/  @!PT LDS RZ, [RZ] ;  /* 0x00000000fffff984 */ /* 0x000fe20000000800 */
[----:B------:R-:W-:Y:S01]  /*1bb0*/  @!PT LDS RZ, [RZ] ;  /* 0x00000000fffff984 */ /* 0x000fe20000000800 */
[----:B------:R-:W-:Y:S01]  /*1bc0*/  @!PT LDS RZ, [RZ] ;  /* 0x00000000fffff984 */ /* 0x000fe20000000800 */
[----:B------:R-:W-:Y:S04]  /*1bd0*/  @!P4 LDGSTS.E.BYPASS.LTC128B.128 [R226+0x9800], desc[UR18][R4.64] ;  /* 0x0980000004e2cfae */ /* 0x000fe8000b901d52 */
[----:B------:R-:W-:Y:S04]  /*1be0*/  @!P4 LDGSTS.E.BYPASS.LTC128B.128 [R226+0xa800], desc[UR18][R4.64+0x40] ;  /* 0x0a80004004e2cfae */ /* 0x000fe8000b901d52 */
[----:B------:R1:W-:Y:S04]  /*1bf0*/  @!P4 LDGSTS.E.BYPASS.LTC128B.128 [R226+0xb800], desc[UR18][R4.64+0x80] ;  /* 0x0b80008004e2cfae */ /* 0x0003e8000b901d52 */
[----:B------:R-:W-:Y:S04]  /*1c00*/  LDSM.16.M88.4 R108, [R225] ;  /* 0x00000000e16c783b */ /* 0x000fe80000000200 */
[----:B------:R-:W-:Y:S04]  /*1c10*/  LDSM.16.M88.4 R28, [R225+0x1000] ;  /* 0x00100000e11c783b */ /* 0x000fe80000000200 */
[----:B------:R-:W2:Y:S04]  /*1c20*/  LDSM.16.M88.4 R52, [R224+0x6400] ;  /* 0x00640000e034783b */ /* 0x000ea80000000200 */
[----:B------:R-:W3:Y:S04]  /*1c30*/  LDSM.16.M88.4 R68, [R224+0x6000] ;  /* 0x00600000e044783b */ /* 0x000ee80000000200 */
[----:B------:R-:W4:Y:S04]  /*1c40*/  LDSM.16.M88.4 R36, [R224+0x6800] ;  /* 0x00680000e024783b */ /* 0x000f280000000200 */
[----:B------:R-:W5:Y:S04]  /*1c50*/  LDSM.16.M88.4 R20, [R224+0x6c00] ;  /* 0x006c0000e014783b */ /* 0x000f680000000200 */
[----:B------:R-:W-:Y:S04]  /*1c60*/  LDSM.16.M88.4 R16, [R223+0x1000] ;  /* 0x00100000df10783b */ /* 0x000fe80000000200 */
[----:B------:R-:W5:Y:S04]  /*1c70*/  LDSM.16.M88.4 R104, [R221+0x6400] ;  /* 0x00640000dd68783b */ /* 0x000f680000000200 */
[----:B-1----:R-:W1:Y:S04]  /*1c80*/  LDSM.16.M88.4 R4, [R223] ;  /* 0x00000000df04783b */ /* 0x002e680000000200 */
[----:B------:R-:W1:Y:S04]  /*1c90*/  LDSM.16.M88.4 R12, [R221+0x6000] ;  /* 0x00600000dd0c783b */ /* 0x000e680000000200 */
[----:B------:R-:W1:Y:S04]  /*1ca0*/  LDSM.16.M88.4 R100, [R221+0x6800] ;  /* 0x00680000dd64783b */ /* 0x000e680000000200 */
[----:B------:R-:W1:Y:S01]  /*1cb0*/  LDSM.16.M88.4 R8, [R221+0x6c00] ;  /* 0x006c0000dd08783b */ /* 0x000e620000000200 */
[-C--:B--2---:R-:W-:Y:S03]  /*1cc0*/  HMMA.16816.F32.BF16 R60, R28, R52.reuse, RZ ;  /* 0x000000341c3c723c */ /* 0x084fe600000418ff */
[----:B------:R-:W-:Y:S04]  /*1cd0*/  LDSM.16.M88.4 R96, [R225+0x3000] ;  /* 0x00300000e160783b */ /* 0x000fe80000000200 */
[----:B------:R-:W2:Y:S01]  /*1ce0*/  LDSM.16.M88.4 R88, [R224+0x7400] ;  /* 0x00740000e058783b */ /* 0x000ea20000000200 */
[C---:B------:R-:W-:Y:S03]  /*1cf0*/  HMMA.16816.F32.BF16 R64, R108.reuse, R52, RZ ;  /* 0x000000346c40723c */ /* 0x040fe600000418ff */
[----:B------:R-:W-:Y:S03]  /*1d00*/  LDSM.16.M88.4 R92, [R224+0x7000] ;  /* 0x00700000e05c783b */ /* 0x000fe60000000200 */
[-C--:B---3--:R-:W-:Y:S01]  /*1d10*/  HMMA.16816.F32.BF16 R80, R108, R68.reuse, RZ ;  /* 0x000000446c50723c */ /* 0x088fe200000418ff */
[----:B------:R-:W-:Y:S04]  /*1d20*/  LDSM.16.M88.4 R84, [R224+0x7800] ;  /* 0x00780000e054783b */ /* 0x000fe80000000200 */
[----:B------:R-:W-:Y:S01]  /*1d30*/  LDSM.16.M88.4 R24, [R224+0x7c00] ;  /* 0x007c0000e018783b */ /* 0x000fe20000000200 */
[C---:B------:R-:W-:Y:S03]  /*1d40*/  HMMA.16816.F32.BF16 R76, R28.reuse, R68, RZ ;  /* 0x000000441c4c723c */ /* 0x040fe600000418ff */
[----:B------:R-:W-:Y:S03]  /*1d50*/  LDSM.16.M88.4 R120, [R223+0x2000] ;  /* 0x00200000df78783b */ /* 0x000fe60000000200 */
[C---:B------:R-:W-:Y:S01]  /*1d60*/  HMMA.16816.F32.BF16 R72, R28.reuse, R70, RZ ;  /* 0x000000461c48723c */ /* 0x040fe200000418ff */
[----:B------:R-:W-:Y:S04]  /*1d70*/  LDSM.16.M88.4 R116, [R221+0x7c00] ;  /* 0x007c0000dd74783b */ /* 0x000fe80000000200 */
[----:B------:R-:W0:Y:S01]  /*1d80*/  LDGDEPBAR ;  /* 0x00000000000079af */ /* 0x000e220000000000 */
[C---:B----4-:R-:W-:Y:S06]  /*1d90*/  HMMA.16816.F32.BF16 R44, R28.reuse, R36, RZ ;  /* 0x000000241c2c723c */ /* 0x050fec00000418ff */
[C---:B------:R-:W-:Y:S06]  /*1da0*/  HMMA.16816.F32.BF16 R56, R28.reuse, R54, RZ ;  /* 0x000000361c38723c */ /* 0x040fec00000418ff */
[----:B------:R-:W-:Y:S06]  /*1db0*/  HMMA.16816.F32.BF16 R40, R28, R38, RZ ;  /* 0x000000261c28723c */ /* 0x000fec00000418ff */
[C---:B------:R-:W-:Y:S06]  /*1dc0*/  HMMA.16816.F32.BF16 R48, R108.reuse, R36, RZ ;  /* 0x000000246c30723c */ /* 0x040fec00000418ff */
[----:B------:R-:W-:Y:S06]  /*1dd0*/  HMMA.16816.F32.BF16 R68, R108, R70, RZ ;  /* 0x000000466c44723c */ /* 0x000fec00000418ff */
[----:B-----5:R-:W-:Y:S06]  /*1de0*/  HMMA.16816.F32.BF16 R32, R28, R20, RZ ;  /* 0x000000141c20723c */ /* 0x020fec00000418ff */
[C---:B------:R-:W-:Y:S06]  /*1df0*/  HMMA.16816.F32.BF16 R52, R108.reuse, R54, RZ ;  /* 0x000000366c34723c */ /* 0x040fec00000418ff */
[C---:B------:R-:W-:Y:S06]  /*1e00*/  HMMA.16816.F32.BF16 R36, R108.reuse, R38, RZ ;  /* 0x000000266c24723c */ /* 0x040fec00000418ff */
[----:B------:R-:W-:Y:S06]  /*1e10*/  HMMA.16816.F32.BF16 R112, R108, R20, RZ ;  /* 0x000000146c70723c */ /* 0x000fec00000418ff */
[-C--:B------:R-:W-:Y:S06]  /*1e20*/  HMMA.16816.F32.BF16 R28, R28, R22.reuse, RZ ;  /* 0x000000161c1c723c */ /* 0x080fec00000418ff */
[----:B------:R-:W-:Y:S01]  /*1e30*/  HMMA.16816.F32.BF16 R108, R108, R22, RZ ;  /* 0x000000166c6c723c */ /* 0x000fe200000418ff */
[----:B------:R-:W3:Y:S05]  /*1e40*/  LDSM.16.M88.4 R20, [R225+0x2000] ;  /* 0x00200000e114783b */ /* 0x000eea0000000200 */
[-C--:B------:R-:W-:Y:S06]  /*1e50*/  HMMA.16816.F32.BF16 R60, R16, R104.reuse, R60 ;  /* 0x00000068103c723c */ /* 0x080fec000004183c */
        /* <DEDUP_REMOVED lines=8> */
[----:B------:R-:W-:Y:S05]  /*1ee0*/  LDSM.16.M88.4 R16, [R223+0x3000] ;  /* 0x00300000df10783b */ /* 0x000fea0000000200 */
[C---:B------:R-:W-:Y:S06]  /*1ef0*/  HMMA.16816.F32.BF16 R80, R4.reuse, R12, R80 ;  /* 0x0000000c0450723c */ /* 0x040fec0000041850 */
[C---:B------:R-:W-:Y:S06]  /*1f00*/  HMMA.16816.F32.BF16 R48, R4.reuse, R100, R48 ;  /* 0x000000640430723c */ /* 0x040fec0000041830 */
[C---:B------:R-:W-:Y:S06]  /*1f10*/  HMMA.16816.F32.BF16 R112, R4.reuse, R8, R112 ;  /* 0x000000080470723c */ /* 0x040fec0000041870 */
[C---:B------:R-:W-:Y:S01]  /*1f20*/  HMMA.16816.F32.BF16 R68, R4.reuse, R14, R68 ;  /* 0x0000000e0444723c */ /* 0x040fe20000041844 */
[----:B------:R-:W-:Y:S05]  /*1f30*/  LDSM.16.M88.4 R12, [R221+0x7000] ;  /* 0x00700000dd0c783b */ /* 0x000fea0000000200 */
[C---:B------:R-:W-:Y:S01]  /*1f40*/  HMMA.16816.F32.BF16 R36, R4.reuse, R102, R36 ;  /* 0x000000660424723c */ /* 0x040fe20000041824 */
[----:B------:R-:W-:Y:S05]  /*1f50*/  LDSM.16.M88.4 R100, [R225+0x5000] ;  /* 0x00500000e164783b */ /* 0x000fea0000000200 */
[C---:B------:R-:W-:Y:S01]  /*1f60*/  HMMA.16816.F32.BF16 R108, R4.reuse, R10, R108 ;  /* 0x0000000a046c723c */ /* 0x040fe2000004186c */
[----:B------:R-:W1:Y:S05]  /*1f70*/  LDSM.16.M88.4 R8, [R221+0x7400] ;  /* 0x00740000dd08783b */ /* 0x000e6a0000000200 */
[----:B------:R-:W-:Y:S01]  /*1f80*/  HMMA.16816.F32.BF16 R52, R4, R106, R52 ;  /* 0x0000006a0434723c */ /* 0x000fe20000041834 */
[----:B------:R-:W4:Y:S04]  /*1f90*/  LDSM.16.M88.4 R4, [R221+0x7800] ;  /* 0x00780000dd04783b */ /* 0x000f280000000200 */
[----:B------:R-:W-:Y:S01]  /*1fa0*/  LDSM.16.M88.4 R104, [R225+0x4000] ;  /* 0x00400000e168783b */ /* 0x000fe20000000200 */
[-C--:B--2---:R-:W-:Y:S06]  /*1fb0*/  HMMA.16816.F32.BF16 R60, R96, R88.reuse, R60 ;  /* 0x00000058603c723c */ /* 0x084fec000004183c */
[----:B---3--:R-:W-:Y:S06]  /*1fc0*/  HMMA.16816.F32.BF16 R64, R20, R88, R64 ;  /* 0x000000581440723c */ /* 0x008fec0000041840 */
        /* <DEDUP_REMOVED lines=11> */
[C---:B------:R-:W-:Y:S06]  /*2080*/  HMMA.16816.F32.BF16 R48, R20.reuse, R84, R48 ;  /* 0x000000541430723c */ /* 0x040fec0000041830 */
[----:B------:R-:W-:Y:S01]  /*2090*/  HMMA.16816.F32.BF16 R36, R20, R86, R36 ;  /* 0x000000561424723c */ /* 0x000fe20000041824 */
[----:B------:R-:W-:Y:S05]  /*20a0*/  LDSM.16.M88.4 R84, [R224+0x8c00] ;  /* 0x008c0000e054783b */ /* 0x000fea0000000200 */
[-C--:B-1----:R-:W-:Y:S06]  /*20b0*/  HMMA.16816.F32.BF16 R60, R16, R8.reuse, R60 ;  /* 0x00000008103c723c */ /* 0x082fec000004183c */
[----:B------:R-:W-:Y:S06]  /*20c0*/  HMMA.16816.F32.BF16 R64, R120, R8, R64 ;  /* 0x000000087840723c */ /* 0x000fec0000041840 */
[C---:B------:R-:W-:Y:S01]  /*20d0*/  HMMA.16816.F32.BF16 R52, R20.reuse, R90, R52 ;  /* 0x0000005a1434723c */ /* 0x040fe20000041834 */
[----:B------:R-:W1:Y:S05]  /*20e0*/  LDSM.16.M88.4 R88, [R224+0x8800] ;  /* 0x00880000e058783b */ /* 0x000e6a0000000200 */
[C---:B------:R-:W-:Y:S06]  /*20f0*/  HMMA.16816.F32.BF16 R112, R20.reuse, R24, R112 ;  /* 0x000000181470723c */ /* 0x040fec0000041870 */
[----:B------:R-:W-:Y:S01]  /*2100*/  HMMA.16816.F32.BF16 R108, R20, R26, R108 ;  /* 0x0000001a146c723c */ /* 0x000fe2000004186c */
[----:B------:R-:W-:Y:S04]  /*2110*/  LDSM.16.M88.4 R24, [R223+0x5000] ;  /* 0x00500000df18783b */ /* 0x000fe80000000200 */
[----:B------:R-:W-:Y:S01]  /*2120*/  LDSM.16.M88.4 R20, [R221+0x8000] ;  /* 0x00800000dd14783b */ /* 0x000fe20000000200 */
[C---:B------:R-:W-:Y:S06]  /*2130*/  HMMA.16816.F32.BF16 R76, R16.reuse, R12, R76 ;  /* 0x0000000c104c723c */ /* 0x040fec000004184c */
[C---:B------:R-:W-:Y:S06]  /*2140*/  HMMA.16816.F32.BF16 R72, R16.reuse, R14, R72 ;  /* 0x0000000e1048723c */ /* 0x040fec0000041848 */
[C---:B------:R-:W-:Y:S06]  /*2150*/  HMMA.16816.F32.BF16 R56, R16.reuse, R10, R56 ;  /* 0x0000000a1038723c */ /* 0x040fec0000041838 */
[C---:B------:R-:W-:Y:S06]  /*2160*/  HMMA.16816.F32.BF16 R32, R16.reuse, R116, R32 ;  /* 0x000000741020723c */ /* 0x040fec0000041820 */
[C---:B----4-:R-:W-:Y:S06]  /*2170*/  HMMA.16816.F32.BF16 R44, R16.reuse, R4, R44 ;  /* 0x00000004102c723c */ /* 0x050fec000004182c */
[C---:B------:R-:W-:Y:S06]  /*2180*/  HMMA.16816.F32.BF16 R40, R16.reuse, R6, R40 ;  /* 0x000000061028723c */ /* 0x040fec0000041828 */
[----:B------:R-:W-:Y:S01]  /*2190*/  HMMA.16816.F32.BF16 R28, R16, R118, R28 ;  /* 0x00000076101c723c */ /* 0x000fe2000004181c */
[----:B------:R-:W3:Y:S05]  /*21a0*/  LDSM.16.M88.4 R16, [R221+0x8400] ;  /* 0x00840000dd10783b */ /* 0x000eea0000000200 */
[C---:B------:R-:W-:Y:S06]  /*21b0*/  HMMA.16816.F32.BF16 R48, R120.reuse, R4, R48 ;  /* 0x000000047830723c */ /* 0x040fec0000041830 */
[----:B------:R-:W-:Y:S01]  /*21c0*/  HMMA.16816.F32.BF16 R36, R120, R6, R36 ;  /* 0x000000067824723c */ /* 0x000fe20000041824 */
[----:B------:R-:W4:Y:S05]  /*21d0*/  LDSM.16.M88.4 R4, [R223+0x4000] ;  /* 0x00400000df04783b */ /* 0x000f2a0000000200 */
[-C--:B--2---:R-:W-:Y:S06]  /*21e0*/  HMMA.16816.F32.BF16 R60, R100, R92.reuse, R60 ;  /* 0x0000005c643c723c */ /* 0x084fec000004183c */
[----:B------:R-:W-:Y:S06]  /*21f0*/  HMMA.16816.F32.BF16 R64, R104, R92, R64 ;  /* 0x0000005c6840723c */ /* 0x000fec0000041840 */
[C---:B------:R-:W-:Y:S01]  /*2200*/  HMMA.16816.F32.BF16 R52, R120.reuse, R10, R52 ;  /* 0x0000000a7834723c */ /* 0x040fe20000041834 */
[----:B------:R-:W-:Y:S05]  /*2210*/  LDSM.16.M88.4 R8, [R221+0x8c00] ;  /* 0x008c0000dd08783b */ /* 0x000fea0000000200 */
[C---:B------:R-:W-:Y:S06]  /*2220*/  HMMA.16816.F32.BF16 R80, R120.reuse, R12, R80 ;  /* 0x0000000c7850723c */ /* 0x040fec0000041850 */
[----:B------:R-:W-:Y:S01]  /*2230*/  HMMA.16816.F32.BF16 R68, R120, R14, R68 ;  /* 0x0000000e7844723c */ /* 0x000fe20000041844 */
[----:B------:R-:W2:Y:S01]  /*2240*/  LDSM.16.M88.4 R12, [R221+0x8800] ;  /* 0x00880000dd0c783b */ /* 0x000ea20000000200 */
[----:B------:R-:W-:-:S04]  /*2250*/  DEPBAR.LE SB0, 0x0 ;  /* 0x000080000000791a */ /* 0x000fc80000000000 */
[C---:B------:R-:W-:Y:S06]  /*2260*/  HMMA.16816.F32.BF16 R112, R120.reuse, R116, R112 ;  /* 0x000000747870723c */ /* 0x040fec0000041870 */
[----:B------:R-:W-:Y:S06]  /*2270*/  HMMA.16816.F32.BF16 R108, R120, R118, R108 ;  /* 0x00000076786c723c */ /* 0x000fec000004186c */
[C---:B------:R-:W-:Y:S06]  /*2280*/  HMMA.16816.F32.BF16 R76, R100.reuse, R96, R76 ;  /* 0x00000060644c723c */ /* 0x040fec000004184c */
[C---:B------:R-:W-:Y:S06]  /*2290*/  HMMA.16816.F32.BF16 R72, R100.reuse, R98, R72 ;  /* 0x000000626448723c */ /* 0x040fec0000041848 */
[-C--:B-1----:R-:W-:Y:S06]  /*22a0*/  HMMA.16816.F32.BF16 R40, R100, R90.reuse, R40 ;  /* 0x0000005a6428723c */ /* 0x082fec0000041828 */
[----:B------:R-:W-:Y:S06]  /*22b0*/  HMMA.16816.F32.BF16 R36, R104, R90, R36 ;  /* 0x0000005a6824723c */ /* 0x000fec0000041824 */
[-C--:B---3--:R-:W-:Y:S06]  /*22c0*/  HMMA.16816.F32.BF16 R60, R24, R16.reuse, R60 ;  /* 0x00000010183c723c */ /* 0x088fec000004183c */
[----:B----4-:R-:W-:Y:S06]  /*22d0*/  HMMA.16816.F32.BF16 R64, R4, R16, R64 ;  /* 0x000000100440723c */ /* 0x010fec0000041840 */
[----:B------:R-:W-:Y:S01]  /*22e0*/  HMMA.16816.F32.BF16 R56, R100, R94, R56 ;  /* 0x0000005e6438723c */ /* 0x000fe20000041838 */
[----:B------:R-:W-:Y:S01]  /*22f0*/  SHF.R.S32.HI R16, RZ, 0x1f, R3 ;  /* 0x0000001fff107819 */ /* 0x000fe20000011403 */
[----:B------:R-:W-:-:S03]  /*2300*/  IMAD.U32 R17, RZ, RZ, UR27 ;  /* 0x0000001bff117e24 */ /* 0x000fc6000f8e00ff */
[----:B------:R-:W-:Y:S01]  /*2310*/  LEA.HI R16, R16, R3, RZ, 0x2 ;  /* 0x0000000310107211 */ /* 0x000fe200078f10ff */
[----:B------:R-:W-:Y:S01]  /*2320*/  HMMA.16816.F32.BF16 R52, R104, R94, R52 ;  /* 0x0000005e6834723c */ /* 0x000fe20000041834 */
[----:B------:R-:W-:Y:S02]  /*2330*/  IMAD.U32 R3, RZ, RZ, UR5 ;  /* 0x00000005ff037e24 */ /* 0x000fe4000f8e00ff */
[----:B------:R-:W-:-:S03]  /*2340*/  SHF.R.S32.HI R227, RZ, 0x2, R16 ;  /* 0x00000002ffe37819 */ /* 0x000fc60000011410 */
[----:B------:R-:W-:Y:S01]  /*2350*/  HMMA.16816.F32.BF16 R80, R104, R96, R80 ;  /* 0x000000606850723c */ /* 0x000fe20000041850 */
[----:B------:R-:W-:-:S04]  /*2360*/  IADD3 R128, R128, 0x1, R227 ;  /* 0x0000000180807810 */ /* 0x000fc80007ffe0e3 */
[----:B------:R-:W-:Y:S01]  /*2370*/  IADD3 R17, R128, UR24, -R17 ;  /* 0x0000001880117c10 */ /* 0x000fe2000fffe811 */
[C---:B------:R-:W-:Y:S04]  /*2380*/  HMMA.16816.F32.BF16 R68, R104.reuse, R98, R68 ;  /* 0x000000626844723c */ /* 0x040fe80000041844 */
[----:B------:R-:W-:Y:S02]  /*2390*/  VIADD R17, R17, UR25 ;  /* 0x0000001911117c36 */ /* 0x000fe40008000000 */
[----:B------:R-:W-:Y:S03]  /*23a0*/  HMMA.16816.F32.BF16 R48, R104, R88, R48 ;  /* 0x000000586830723c */ /* 0x000fe60000041830 */
[----:B------:R-:W-:-:S03]  /*23b0*/  VIADDMNMX R2, R17, 0x48, R236, PT ;  /* 0x0000004811027846 */ /* 0x000fc600038001ec */
[C---:B------:R-:W-:Y:S06]  /*23c0*/  HMMA.16816.F32.BF16 R112, R104.reuse, R84, R112 ;  /* 0x000000546870723c */ /* 0x040fec0000041870 */
[----:B------:R-:W-:Y:S06]  /*23d0*/  HMMA.16816.F32.BF16 R108, R104, R86, R108 ;  /* 0x00000056686c723c */ /* 0x000fec000004186c */
[C---:B------:R-:W-:Y:S06]  /*23e0*/  HMMA.16816.F32.BF16 R76, R24.reuse, R20, R76 ;  /* 0x00000014184c723c */ /* 0x040fec000004184c */
[----:B------:R-:W-:Y:S06]  /*23f0*/  HMMA.16816.F32.BF16 R72, R24, R22, R72 ;  /* 0x000000161848723c */ /* 0x000fec0000041848 */
[----:B------:R-:W-:Y:S06]  /*2400*/  HMMA.16816.F32.BF16 R28, R100, R86, R28 ;  /* 0x00000056641c723c */ /* 0x000fec000004181c */
[-C--:B--2---:R-:W-:Y:S06]  /*2410*/  HMMA.16816.F32.BF16 R40, R24, R14.reuse, R40 ;  /* 0x0000000e1828723c */ /* 0x084fec0000041828 */
[----:B------:R-:W-:Y:S06]  /*2420*/  HMMA.16816.F32.BF16 R36, R4, R14, R36 ;  /* 0x0000000e0424723c */ /* 0x000fec0000041824 */
[----:B------:R-:W-:Y:S01]  /*2430*/  HMMA.16816.F32.BF16 R44, R100, R88, R44 ;  /* 0x00000058642c723c */ /* 0x000fe2000004182c */
[----:B------:R-:W-:Y:S01]  /*2440*/  IMAD R15, R3, 0x40, R242 ;  /* 0x00000040030f7824 */ /* 0x000fe200078e02f2 */
[----:B------:R-:W-:-:S03]  /*2450*/  VIADDMNMX R3, R17, 0x40, R236, PT ;  /* 0x0000004011037846 */ /* 0x000fc600038001ec */
[C---:B------:R-:W-:Y:S01]  /*2460*/  VIADD R87, R15.reuse, 0x9 ;  /* 0x000000090f577836 */ /* 0x040fe20000000000 */
[----:B------:R-:W-:Y:S01]  /*2470*/  HMMA.16816.F32.BF16 R56, R24, R18, R56 ;  /* 0x000000121838723c */ /* 0x000fe20000041838 */
[C---:B------:R-:W-:Y:S01]  /*2480*/  ISETP.GE.AND P1, PT, R15.reuse, R2, PT ;  /* 0x000000020f00720c */ /* 0x040fe20003f26270 */
[C---:B------:R-:W-:Y:S01]  /*2490*/  VIADD R89, R15.reuse, 0x8 ;  /* 0x000000080f597836 */ /* 0x040fe20000000000 */
[----:B------:R-:W-:-:S03]  /*24a0*/  ISETP.GE.AND P3, PT, R15, R3, PT ;  /* 0x000000030f00720c */ /* 0x000fc60003f66270 */
[----:B------:R-:W-:Y:S01]  /*24b0*/  HMMA.16816.F32.BF16 R52, R4, R18, R52 ;  /* 0x000000120434723c */ /* 0x000fe20000041834 */
[----:B------:R-:W-:Y:S02]  /*24c0*/  FSEL R76, R76, -INF , !P3 ;  /* 0xff8000004c4c7808 */ /* 0x000fe40005800000 */
[----:B------:R-:W-:-:S03]  /*24d0*/  ISETP.GE.AND P3, PT, R89, R3, PT ;  /* 0x000000035900720c */ /* 0x000fc60003f66270 */
[----:B------:R-:W-:Y:S01]  /*24e0*/  HMMA.16816.F32.BF16 R32, R100, R84, R32 ;  /* 0x000000546420723c */ /* 0x000fe20000041820 */
[----:B------:R-:W-:Y:S01]  /*24f0*/  VIADD R19, R15, 0x1 ;  /* 0x000000010f137836 */ /* 0x000fe20000000000 */
[----:B------:R-:W-:-:S04]  /*2500*/  FSEL R72, R72, -INF , !P3 ;  /* 0xff80000048487808 */ /* 0x000fc80005800000 */
[C---:B------:R-:W-:Y:S01]  /*2510*/  ISETP.GE.AND P2, PT, R19.reuse, R3, PT ;  /* 0x000000031300720c */ /* 0x040fe20003f46270 */
[----:B------:R-:W-:Y:S01]  /*2520*/  HMMA.16816.F32.BF16 R80, R4, R20, R80 ;  /* 0x000000140450723c */ /* 0x000fe20000041850 */
[----:B------:R-:W-:Y:S01]  /*2530*/  ISETP.GE.AND P0, PT, R19, R2, PT ;  /* 0x000000021300720c */ /* 0x000fe20003f06270 */
[----:B------:R-:W-:-:S03]  /*2540*/  VIADD R85, R15, 0x10 ;  /* 0x000000100f557836 */ /* 0x000fc60000000000 */
[----:B------:R-:W-:Y:S01]  /*2550*/  FSEL R79, R79, -INF , !P0 ;  /* 0xff8000004f4f7808 */ /* 0x000fe20004000000 */
[C---:B------:R-:W-:Y:S01]  /*2560*/  HMMA.16816.F32.BF16 R68, R4.reuse, R22, R68 ;  /* 0x000000160444723c */ /* 0x040fe20000041844 */
[----:B------:R-:W-:Y:S02]  /*2570*/  ISETP.GE.AND P0, PT, R87, R2, PT ;  /* 0x000000025700720c */ /* 0x000fe40003f06270 */
[----:B------:R-:W-:Y:S02]  /*2580*/  ISETP.GE.AND P3, PT, R85, R3, PT ;  /* 0x000000035500720c */ /* 0x000fe40003f66270 */
[----:B------:R-:W-:Y:S01]  /*2590*/  FSEL R75, R75, -INF , !P0 ;  /* 0xff8000004b4b7808 */ /* 0x000fe20004000000 */
[----:B------:R-:W-:Y:S01]  /*25a0*/  HMMA.16816.F32.BF16 R48, R4, R12, R48 ;  /* 0x0000000c0430723c */ /* 0x000fe20000041830 */
[----:B------:R-:W-:-:S05]  /*25b0*/  FSEL R14, R60, -INF , !P3 ;  /* 0xff8000003c0e7808 */ /* 0x000fca0005800000 */
[C---:B------:R-:W-:Y:S06]  /*25c0*/  HMMA.16816.F32.BF16 R112, R4.reuse, R8, R112 ;  /* 0x000000080470723c */ /* 0x040fec0000041870 */
[-C--:B------:R-:W-:Y:S06]  /*25d0*/  HMMA.16816.F32.BF16 R108, R4, R10.reuse, R108 ;  /* 0x0000000a046c723c */ /* 0x080fec000004186c */
[C---:B------:R-:W-:Y:S01]  /*25e0*/  HMMA.16816.F32.BF16 R28, R24.reuse, R10, R28 ;  /* 0x0000000a181c723c */ /* 0x040fe2000004181c */
[----:B------:R-:W-:Y:S01]  /*25f0*/  FSEL R6, R77, -INF , !P2 ;  /* 0xff8000004d067808 */ /* 0x000fe20005000000 */
[----:B------:R-:W-:Y:S01]  /*2600*/  VIADD R77, R15, 0x11 ;  /* 0x000000110f4d7836 */ /* 0x000fe20000000000 */
[----:B------:R-:W-:Y:S01]  /*2610*/  FSEL R7, R78, -INF , !P1 ;  /* 0xff8000004e077808 */ /* 0x000fe20004800000 */
[----:B------:R-:W-:Y:S01]  /*2620*/  BAR.SYNC.DEFER_BLOCKING 0x0 ;  /* 0x0000000000007b1d */ /* 0x000fe20000010000 */
[-C--:B------:R-:W-:Y:S01]  /*2630*/  ISETP.GE.AND P1, PT, R89, R2.reuse, PT ;  /* 0x000000025900720c */ /* 0x080fe20003f26270 */
[----:B------:R-:W-:Y:S01]  /*2640*/  HMMA.16816.F32.BF16 R44, R24, R12, R44 ;  /* 0x0000000c182c723c */ /* 0x000fe2000004182c */
[----:B------:R-:W-:-:S02]  /*2650*/  ISETP.GE.AND P0, PT, R77, R2, PT ;  /* 0x000000024d00720c */ /* 0x000fc40003f06270 */
[-C--:B------:R-:W-:Y:S02]  /*2660*/  ISETP.GE.AND P2, PT, R87, R3.reuse, PT ;  /* 0x000000035700720c */ /* 0x080fe40003f46270 */
[----:B------:R-:W-:Y:S01]  /*2670*/  FSEL R11, R63, -INF , !P0 ;  /* 0xff8000003f0b7808 */ /* 0x000fe20004000000 */
[----:B------:R-:W-:Y:S01]  /*2680*/  VIADD R63, R15, 0x19 ;  /* 0x000000190f3f7836 */ /* 0x000fe20000000000 */
[----:B------:R-:W-:Y:S01]  /*2690*/  FSEL R5, R74, -INF , !P1 ;  /* 0xff8000004a057808 */ /* 0x000fe20004800000 */
[----:B------:R-:W-:Y:S01]  /*26a0*/  HMMA.16816.F32.BF16 R32, R24, R8, R32 ;  /* 0x000000081820723c */ /* 0x000fe20000041820 */
[----:B------:R-:W-:Y:S01]  /*26b0*/  FSEL R74, R73, -INF , !P2 ;  /* 0xff800000494a7808 */ /* 0x000fe20005000000 */
[----:B------:R-:W-:Y:S01]  /*26c0*/  VIADD R73, R15, 0x18 ;  /* 0x000000180f497836 */ /* 0x000fe20000000000 */
[----:B------:R-:W-:Y:S02]  /*26d0*/  ISETP.GE.AND P0, PT, R63, R2, PT ;  /* 0x000000023f00720c */ /* 0x000fe40003f06270 */
[----:B------:R-:W-:-:S02]  /*26e0*/  ISETP.GE.AND P2, PT, R77, R3, PT ;  /* 0x000000034d00720c */ /* 0x000fc40003f46270 */
[----:B------:R-:W-:Y:S02]  /*26f0*/  FSEL R25, R59, -INF , !P0 ;  /* 0xff8000003b197808 */ /* 0x000fe40004000000 */
[----:B------:R-:W-:Y:S01]  /*2700*/  FSEL R12, R61, -INF , !P2 ;  /* 0xff8000003d0c7808 */ /* 0x000fe20005000000 */
[----:B------:R-:W-:Y:S01]  /*2710*/  VIADD R61, R15, 0x20 ;  /* 0x000000200f3d7836 */ /* 0x000fe20000000000 */
[----:B------:R-:W-:Y:S02]  /*2720*/  PLOP3.LUT P0, PT, PT, PT, UP0, 0x80, 0x0 ;  /* 0x000000000000781c */ /* 0x000fe40003f0f008 */
[----:B------:R-:W-:Y:S02]  /*2730*/  ISETP.GE.AND P1, PT, R85, R2, PT ;  /* 0x000000025500720c */ /* 0x000fe40003f26270 */
[----:B------:R-:W-:Y:S02]  /*2740*/  ISETP.GE.AND P2, PT, R63, R3, PT ;  /* 0x000000033f00720c */ /* 0x000fe40003f46270 */
[----:B------:R-:W-:-:S02]  /*2750*/  FSEL R13, R62, -INF , !P1 ;  /* 0xff8000003e0d7808 */ /* 0x000fc40004800000 */
[----:B------:R-:W-:Y:S01]  /*2760*/  FSEL R8, R57, -INF , !P2 ;  /* 0xff80000039087808 */ /* 0x000fe20005000000 */
[----:B------:R-:W-:Y:S01]  /*2770*/  VIADD R57, R15, 0x21 ;  /* 0x000000210f397836 */ /* 0x000fe20000000000 */
[CC--:B------:R-:W-:Y:S02]  /*2780*/  ISETP.GE.AND P3, PT, R73.reuse, R3.reuse, PT ;  /* 0x000000034900720c */ /* 0x0c0fe40003f66270 */
[----:B------:R-:W-:Y:S02]  /*2790*/  ISETP.GE.AND P1, PT, R73, R2, PT ;  /* 0x000000024900720c */ /* 0x000fe40003f26270 */
[----:B------:R-:W-:Y:S02]  /*27a0*/  FSEL R10, R56, -INF , !P3 ;  /* 0xff800000380a7808 */ /* 0x000fe40005800000 */
[----:B------:R-:W-:Y:S02]  /*27b0*/  FSEL R9, R58, -INF , !P1 ;  /* 0xff8000003a097808 */ /* 0x000fe40004800000 */
[----:B------:R-:W-:-:S02]  /*27c0*/  ISETP.GE.AND P4, PT, R61, R3, PT ;  /* 0x000000033d00720c */ /* 0x000fc40003f86270 */
[-C--:B------:R-:W-:Y:S02]  /*27d0*/  ISETP.GE.AND P2, PT, R61, R2.reuse, PT ;  /* 0x000000023d00720c */ /* 0x080fe40003f46270 */
[C---:B------:R-:W-:Y:S02]  /*27e0*/  ISETP.GE.AND P3, PT, R57.reuse, R3, PT ;  /* 0x000000033900720c */ /* 0x040fe40003f66270 */
[----:B------:R-:W-:Y:S02]  /*27f0*/  ISETP.GE.AND P1, PT, R57, R2, PT ;  /* 0x000000023900720c */ /* 0x000fe40003f26270 */
[----:B------:R-:W-:Y:S02]  /*2800*/  FSEL R172, R44, -INF , !P4 ;  /* 0xff8000002cac7808 */ /* 0x000fe40006000000 */
[----:B------:R-:W-:Y:S02]  /*2810*/  FSEL R179, R46, -INF , !P2 ;  /* 0xff8000002eb37808 */ /* 0x000fe40005000000 */
[----:B------:R-:W-:-:S02]  /*2820*/  FSEL R176, R45, -INF , !P3 ;  /* 0xff8000002db07808 */ /* 0x000fc40005800000 */
[----:B------:R-:W-:Y:S01]  /*2830*/  FSEL R181, R47, -INF , !P1 ;  /* 0xff8000002fb57808 */ /* 0x000fe20004800000 */
[----:B------:R-:W-:Y:S06]  /*2840*/  @!P0 BRA `(.L_x_23) ;  /* 0x0000000000608947 */ /* 0x000fec0003800000 */
[----:B------:R-:W-:Y:S01]  /*2850*/  UIADD3 UR7, UR23, -0x2, URZ ;  /* 0xfffffffe17077890 */ /* 0x000fe2000fffe03f */
[----:B------:R-:W-:-:S03]  /*2860*/  IMAD.U32 R4, RZ, RZ, UR28 ;  /* 0x0000001cff047e24 */ /* 0x000fc6000f8e00ff */
[----:B------:R-:W-:Y:S02]  /*2870*/  USHF.R.S32.HI UR6, URZ, 0x1f, UR7 ;  /* 0x0000001f3f067899 */ /* 0x000fe40008011407 */
[----:B------:R-:W-:Y:S01]  /*2880*/  UIMAD UR25, UR17, UR7, URZ ;  /* 0x00000007111972a4 */ /* 0x000fe2000f8e023f */
[----:B------:R-:W-:-:S03]  /*2890*/  IMAD.U32 R21, RZ, RZ, UR7 ;  /* 0x00000007ff157e24 */ /* 0x000fc6000f8e00ff */
[----:B------:R-:W-:Y:S01]  /*28a0*/  UIMAD UR25, UR6, UR20, UR25 ;  /* 0x00000014061972a4 */ /* 0x000fe2000f8e0219 */
[----:B------:R-:W-:Y:S02]  /*28b0*/  IMAD.WIDE.U32 R20, R21, UR20, R230 ;  /* 0x0000001415147c25 */ /* 0x000fe4000f8e00e6 */
[----:B------:R-:W-:-:S03]  /*28c0*/  ULDC.64 UR6, c[0x0][0x218] ;  /* 0x0000860000067ab9 */ /* 0x000fc60000000a00 */
[----:B------:R-:W-:Y:S01]  /*28d0*/  VIADD R16, R21, UR25 ;  /* 0x0000001915107c36 */ /* 0x000fe20008000000 */
[C---:B------:R-:W-:Y:S02]  /*28e0*/  LEA R22, P1, R20.reuse, UR6, 0x1 ;  /* 0x0000000614167c11 */ /* 0x040fe4000f8208ff */
[----:B------:R-:W-:Y:S02]  /*28f0*/  MOV R21, UR29 ;  /* 0x0000001d00157c02 */ /* 0x000fe40008000f00 */
[----:B------:R-:W-:Y:S02]  /*2900*/  LEA.HI.X R23, R20, UR7, R16, 0x1, P1 ;  /* 0x0000000714177c11 */ /* 0x000fe400088f0c10 */
[----:B------:R-:W-:-:S03]  /*2910*/  LEA R20, P1, R21, R22, 0x1 ;  /* 0x0000001615147211 */ /* 0x000fc600078208ff */
[----:B------:R-:W-:Y:S01]  /*2920*/  @!PT LDS RZ, [RZ] ;  /* 0x00000000fffff984 */ /* 0x000fe20000000800 */
[----:B------:R-:W-:Y:S01]  /*2930*/  @!PT LDS RZ, [RZ] ;  /* 0x00000000fffff984 */ /* 0x000fe20000000800 */
[----:B------:R-:W-:Y:S01]  /*2940*/  @!PT LDS RZ, [RZ] ;  /* 0x00000000fffff984 */ /* 0x000fe20000000800 */
[----:B------:R1:W-:Y:S01]  /*2950*/  LDGSTS.E.BYPASS.LTC128B.128 [R226+0x6000], desc[UR18][R22.64] ;  /* 0x0600000016e27fae */ /* 0x0003e2000b901d52 */
[----:B------:R-:W-:-:S03]  /*2960*/  LEA.HI.X R21, R21, R23, R4, 0x1, P1 ;  /* 0x0000001715157211 */ /* 0x000fc600008f0c04 */
[----:B------:R1:W-:Y:S04]  /*2970*/  LDGSTS.E.BYPASS.LTC128B.128 [R226+0x7000], desc[UR18][R22.64+0x40] ;  /* 0x0700004016e27fae */ /* 0x0003e8000b901d52 */
[----:B------:R1:W-:Y:S04]  /*2980*/  LDGSTS.E.BYPASS.LTC128B.128 [R226+0x8000], desc[UR18][R22.64+0x80] ;  /* 0x0800008016e27fae */ /* 0x0003e8000b901d52 */
[----:B------:R1:W-:Y:S04]  /*2990*/  LDGSTS.E.BYPASS.LTC128B.128 [R226+0x6800], desc[UR18][R20.64] ;  /* 0x0680000014e27fae */ /* 0x0003e8000b901d52 */
[----:B------:R1:W-:Y:S04]  /*29a0*/  LDGSTS.E.BYPASS.LTC128B.128 [R226+0x7800], desc[UR18][R20.64+0x40] ;  /* 0x0780004014e27fae */ /* 0x0003e8000b901d52 */
[----:B------:R1:W-:Y:S04]  /*29b0*/  LDGSTS.E.BYPASS.LTC128B.128 [R226+0x8800], desc[UR18][R20.64+0x80] ;  /* 0x0880008014e27fae */ /* 0x0003e8000b901d52 */
[----:B------:R-:W0:Y:S02]  /*29c0*/  LDGDEPBAR ;  /* 0x00000000000079af */ /* 0x000e240000000000 */
.L_x_23:
[----:B------:R-:W-:Y:S01]  /*29d0*/  VIMNMX R238, R17, UR24, PT ;  /* 0x0000001811ee7c48 */ /* 0x000fe2000bfe0100 */
[----:B------:R-:W-:Y:S01]  /*29e0*/  VIADD R47, R15, 0x29 ;  /* 0x000000290f2f7836 */ /* 0x000fe20000000000 */
[----:B------:R-:W-:Y:S01]  /*29f0*/  FMNMX.FTZ R24, R7, R79, !PT ;  /* 0x0000004f07187209 */ /* 0x000fe20007810000 */
[----:B------:R-:W-:Y:S01]  /*2a00*/  VIADD R59, R15, 0x28 ;  /* 0x000000280f3b7836 */ /* 0x000fe20000000000 */
[-C--:B------:R-:W-:Y:S01]  /*2a10*/  ISETP.GE.AND P2, PT, R85, R238.reuse, PT ;  /* 0x000000ee5500720c */ /* 0x080fe20003f46270 */
[----:B------:R-:W-:Y:S01]  /*2a20*/  VIADD R45, R15, 0x30 ;  /* 0x000000300f2d7836 */ /* 0x000fe20000000000 */
[-C--:B------:R-:W-:Y:S01]  /*2a30*/  ISETP.GE.AND P4, PT, R87, R238.reuse, PT ;  /* 0x000000ee5700720c */ /* 0x080fe20003f86270 */
[C---:B------:R-:W-:Y:S01]  /*2a40*/  VIADD R27, R15.reuse, 0x31 ;  /* 0x000000310f1b7836 */ /* 0x040fe20000000000 */
[----:B------:R-:W-:Y:S01]  /*2a50*/  FSEL R64, R64, -INF , !P2 ;  /* 0xff80000040407808 */ /* 0x000fe20005000000 */
[----:B-1----:R-:W-:Y:S01]  /*2a60*/  VIADD R23, R15, 0x38 ;  /* 0x000000380f177836 */ /* 0x002fe20000000000 */
[----:B------:R-:W-:Y:S01]  /*2a70*/  ISETP.GE.AND P2, PT, R57, R238, PT ;  /* 0x000000ee3900720c */ /* 0x000fe20003f46270 */
[----:B------:R-:W-:Y:S01]  /*2a80*/  VIADD R21, R15, 0x39 ;  /* 0x000000390f157836 */ /* 0x000fe20000000000 */
[----:B------:R-:W-:Y:S01]  /*2a90*/  FSEL R44, R69, -INF , !P4 ;  /* 0xff800000452c7808 */ /* 0x000fe20006000000 */
[----:B------:R-:W-:Y:S01]  /*2aa0*/  ULDC UR24, c[0x0][0x2ec] ;  /* 0x0000bb0000187ab9 */ /* 0x000fe20000000800 */
[----:B------:R-:W-:Y:S01]  /*2ab0*/  FSEL R188, R49, -INF , !P2 ;  /* 0xff80000031bc7808 */ /* 0x000fe20005000000 */
[----:B------:R-:W-:Y:S01]  /*2ac0*/  IMAD R125, R126, 0x20, R125 ;  /* 0x000000207e7d7824 */ /* 0x000fe200078e027d */
[----:B------:R-:W-:Y:S01]  /*2ad0*/  FMNMX.FTZ R49, R76, R6, !PT ;  /* 0x000000064c317209 */ /* 0x000fe20007810000 */
[----:B------:R-:W-:Y:S01]  /*2ae0*/  UMOV UR25, UR5 ;  /* 0x0000000500197c82 */ /* 0x000fe20008000000 */
[----:B------:R-:W-:Y:S01]  /*2af0*/  ISETP.GE.AND P4, PT, R61, R238, PT ;  /* 0x000000ee3d00720c */ /* 0x000fe20003f86270 */
[----:B------:R-:W-:Y:S01]  /*2b00*/  IMAD.IADD R222, R124, 0x1, R125 ;  /* 0x000000017cde7824 */ /* 0x000fe200078e027d */
[----:B------:R-:W-:-:S02]  /*2b10*/  FMNMX.FTZ R49, R72, R49, !PT ;  /* 0x0000003148317209 */ /* 0x000fc40007810000 */
[----:B------:R-:W-:Y:S02]  /*2b20*/  FSEL R170, R48, -INF , !P4 ;  /* 0xff80000030aa7808 */ /* 0x000fe40006000000 */
[-C--:B------:R-:W-:Y:S02]  /*2b30*/  ISETP.GE.AND P4, PT, R47, R238.reuse, PT ;  /* 0x000000ee2f00720c */ /* 0x080fe40003f86270 */
[----:B------:R-:W-:Y:S02]  /*2b40*/  FMNMX.FTZ R49, R74, R49, !PT ;  /* 0x000000314a317209 */ /* 0x000fe40007810000 */
[----:B------:R-:W-:Y:S02]  /*2b50*/  FSEL R212, R37, -INF , !P4 ;  /* 0xff80000025d47808 */ /* 0x000fe40006000000 */
[----:B------:R-:W-:Y:S02]  /*2b60*/  FMNMX.FTZ R37, R14, R49, !PT ;  /* 0x000000310e257209 */ /* 0x000fe40007810000 */
[----:B------:R-:W-:-:S02]  /*2b70*/  ISETP.GE.AND P5, PT, R15, R238, PT ;  /* 0x000000ee0f00720c */ /* 0x000fc40003fa6270 */
[----:B------:R-:W-:Y:S02]  /*2b80*/  FMNMX.FTZ R37, R12, R37, !PT ;  /* 0x000000250c257209 */ /* 0x000fe40007810000 */
[----:B------:R-:W-:Y:S02]  /*2b90*/  FSEL R80, R80, -INF , !P5 ;  /* 0xff80000050507808 */ /* 0x000fe40006800000 */
[----:B------:R-:W-:Y:S02]  /*2ba0*/  FMNMX.FTZ R37, R10, R37, !PT ;  /* 0x000000250a257209 */ /* 0x000fe40007810000 */
[-C--:B------:R-:W-:Y:S02]  /*2bb0*/  ISETP.GE.AND P5, PT, R73, R238.reuse, PT ;  /* 0x000000ee4900720c */ /* 0x080fe40003fa6270 */
[----:B------:R-:W-:Y:S02]  /*2bc0*/  ISETP.GE.AND P3, PT, R19, R238, PT ;  /* 0x000000ee1300720c */ /* 0x000fe40003f66270 */
[----:B------:R-:W-:-:S02]  /*2bd0*/  FMNMX.FTZ R37, R8, R37, !PT ;  /* 0x0000002508257209 */ /* 0x000fc40007810000 */
[----:B------:R-:W-:Y:S02]  /*2be0*/  FSEL R18, R52, -INF , !P5 ;  /* 0xff80000034127808 */ /* 0x000fe40006800000 */
[----:B------:R-:W-:Y:S02]  /*2bf0*/  FSEL R4, R81, -INF , !P3 ;  /* 0xff80000051047808 */ /* 0x000fe40005800000 */
[----:B------:R-:W-:Y:S02]  /*2c00*/  ISETP.GE.AND P5, PT, R59, R3, PT ;  /* 0x000000033b00720c */ /* 0x000fe40003fa6270 */
[----:B------:R-:W-:Y:S02]  /*2c10*/  FMNMX.FTZ R37, R172, R37, !PT ;  /* 0x00000025ac257209 */ /* 0x000fe40007810000 */
[----:B------:R-:W-:Y:S02]  /*2c20*/  ISETP.GE.AND P3, PT, R77, R238, PT ;  /* 0x000000ee4d00720c */ /* 0x000fe40003f66270 */
[----:B------:R-:W-:-:S02]  /*2c30*/  ISETP.GE.AND P2, PT, R47, R3, PT ;  /* 0x000000032f00720c */ /* 0x000fc40003f46270 */
[----:B------:R-:W-:Y:S02]  /*2c40*/  FSEL R184, R40, -INF , !P5 ;  /* 0xff80000028b87808 */ /* 0x000fe40006800000 */
[----:B------:R-:W-:Y:S02]  /*2c50*/  FMNMX.FTZ R37, R176, R37, !PT ;  /* 0x00000025b0257209 */ /* 0x000fe40007810000 */
[----:B------:R-:W-:Y:S02]  /*2c60*/  FSEL R20, R65, -INF , !P3 ;  /* 0xff80000041147808 */ /* 0x000fe40005800000 */
[----:B------:R-:W-:Y:S02]  /*2c70*/  ISETP.GE.AND P3, PT, R59, R238, PT ;  /* 0x000000ee3b00720c */ /* 0x000fe40003f66270 */
[----:B------:R-:W-:Y:S02]  /*2c80*/  FSEL R182, R41, -INF , !P2 ;  /* 0xff80000029b67808 */ /* 0x000fe40005000000 */
[----:B------:R-:W-:-:S02]  /*2c90*/  ISETP.GE.AND P2, PT, R45, R3, PT ;  /* 0x000000032d00720c */ /* 0x000fc40003f46270 */
[----:B------:R-:W-:Y:S02]  /*2ca0*/  FMNMX.FTZ R37, R184, R37, !PT ;  /* 0x00000025b8257209 */ /* 0x000fe40007810000 */
[----:B------:R-:W-:Y:S02]  /*2cb0*/  FSEL R36, R36, -INF , !P3 ;  /* 0xff80000024247808 */ /* 0x000fe40005800000 */
[C---:B------:R-:W-:Y:S02]  /*2cc0*/  ISETP.GE.AND P3, PT, R27.reuse, R238, PT ;  /* 0x000000ee1b00720c */ /* 0x040fe40003f66270 */
[----:B------:R-:W-:Y:S02]  /*2cd0*/  ISETP.GE.AND P4, PT, R27, R3, PT ;  /* 0x000000031b00720c */ /* 0x000fe40003f86270 */
[----:B------:R-:W-:Y:S02]  /*2ce0*/  FSEL R194, R32, -INF , !P2 ;  /* 0xff80000020c27808 */ /* 0x000fe40005000000 */
[----:B------:R-:W-:-:S02]  /*2cf0*/  FMNMX.FTZ R37, R182, R37, !PT ;  /* 0x00000025b6257209 */ /* 0x000fc40007810000 */
[----:B------:R-:W-:Y:S02]  /*2d00*/  FMNMX.FTZ R24, R5, R24, !PT ;  /* 0x0000001805187209 */ /* 0x000fe40007810000 */
[----:B------:R-:W-:Y:S02]  /*2d10*/  FSEL R202, R113, -INF , !P3 ;  /* 0xff80000071ca7808 */ /* 0x000fe40005800000 */
[----:B------:R-:W-:Y:S02]  /*2d20*/  ISETP.GE.AND P3, PT, R23, R3, PT ;  /* 0x000000031700720c */ /* 0x000fe40003f66270 */
[----:B------:R-:W-:Y:S02]  /*2d30*/  FSEL R193, R33, -INF , !P4 ;  /* 0xff80000021c17808 */ /* 0x000fe40006000000 */
[----:B------:R-:W-:Y:S02]  /*2d40*/  FMNMX.FTZ R22, R194, R37, !PT ;  /* 0x00000025c2167209 */ /* 0x000fe40007810000 */
[----:B------:R-:W-:-:S02]  /*2d50*/  FMNMX.FTZ R24, R75, R24, !PT ;  /* 0x000000184b187209 */ /* 0x000fc40007810000 */
[----:B------:R-:W-:Y:S02]  /*2d60*/  ISETP.GE.AND P2, PT, R21, R3, PT ;  /* 0x000000031500720c */ /* 0x000fe40003f46270 */
[----:B------:R-:W-:Y:S02]  /*2d70*/  FSEL R192, R28, -INF , !P3 ;  /* 0xff8000001cc07808 */ /* 0x000fe40005800000 */
[----:B------:R-:W-:Y:S02]  /*2d80*/  FMNMX.FTZ R37, R193, R22, !PT ;  /* 0x00000016c1257209 */ /* 0x000fe40007810000 */
[----:B------:R-:W-:Y:S02]  /*2d90*/  FMNMX.FTZ R24, R13, R24, !PT ;  /* 0x000000180d187209 */ /* 0x000fe40007810000 */
[----:B------:R-:W-:Y:S02]  /*2da0*/  FSEL R190, R29, -INF , !P2 ;  /* 0xff8000001dbe7808 */ /* 0x000fe40005000000 */
[----:B------:R-:W-:-:S02]  /*2db0*/  FMNMX.FTZ R29, R192, R37, !PT ;  /* 0x00000025c01d7209 */ /* 0x000fc40007810000 */
[----:B------:R-:W-:Y:S02]  /*2dc0*/  FMNMX.FTZ R24, R11, R24, !PT ;  /* 0x000000180b187209 */ /* 0x000fe40007810000 */
[----:B------:R-:W-:Y:S02]  /*2dd0*/  ISETP.GE.AND P1, PT, R89, R238, PT ;  /* 0x000000ee5900720c */ /* 0x000fe40003f26270 */
[----:B------:R-:W-:Y:S02]  /*2de0*/  FMNMX.FTZ R22, R190, R29, !PT ;  /* 0x0000001dbe167209 */ /* 0x000fe40007810000 */
[----:B------:R-:W-:Y:S02]  /*2df0*/  FMNMX.FTZ R24, R9, R24, !PT ;  /* 0x0000001809187209 */ /* 0x000fe40007810000 */
[----:B------:R-:W-:Y:S01]  /*2e00*/  FSEL R68, R68, -INF , !P1 ;  /* 0xff80000044447808 */ /* 0x000fe20004800000 */
[----:B------:R-:W1:Y:S01]  /*2e10*/  SHFL.BFLY PT, R29, R22, 0x2, 0x1f ;  /* 0x0c401f00161d7f89 */ /* 0x000e6200000e0000 */
[----:B------:R-:W-:-:S02]  /*2e20*/  ISETP.GE.AND P1, PT, R63, R238, PT ;  /* 0x000000ee3f00720c */ /* 0x000fc40003f26270 */
[----:B------:R-:W-:Y:S02]  /*2e30*/  FMNMX.FTZ R24, R25, R24, !PT ;  /* 0x0000001819187209 */ /* 0x000fe40007810000 */
[----:B------:R-:W-:Y:S02]  /*2e40*/  ISETP.GE.AND P2, PT, R47, R2, PT ;  /* 0x000000022f00720c */ /* 0x000fe40003f46270 */
[----:B------:R-:W-:Y:S02]  /*2e50*/  FSEL R16, R53, -INF , !P1 ;  /* 0xff80000035107808 */ /* 0x000fe40004800000 */
[----:B------:R-:W-:Y:S02]  /*2e60*/  ISETP.GE.AND P5, PT, R45, R238, PT ;  /* 0x000000ee2d00720c */ /* 0x000fe40003fa6270 */
[----:B------:R-:W-:Y:S02]  /*2e70*/  ISETP.GE.AND P1, PT, R59, R2, PT ;  /* 0x000000023b00720c */ /* 0x000fe40003f26270 */
[----:B------:R-:W-:-:S02]  /*2e80*/  FMNMX.FTZ R24, R179, R24, !PT ;  /* 0x00000018b3187209 */ /* 0x000fc40007810000 */
[----:B------:R-:W-:Y:S02]  /*2e90*/  FSEL R37, R43, -INF , !P2 ;  /* 0xff8000002b257808 */ /* 0x000fe40005000000 */
[----:B------:R-:W-:Y:S02]  /*2ea0*/  FSEL R196, R112, -INF , !P5 ;  /* 0xff80000070c47808 */ /* 0x000fe40006800000 */
[----:B------:R-:W-:Y:S02]  /*2eb0*/  ISETP.GE.AND P2, PT, R45, R2, PT ;  /* 0x000000022d00720c */ /* 0x000fe40003f46270 */
[-C--:B------:R-:W-:Y:S02]  /*2ec0*/  ISETP.GE.AND P6, PT, R23, R238.reuse, PT ;  /* 0x000000ee1700720c */ /* 0x080fe40003fc6270 */
[----:B------:R-:W-:Y:S02]  /*2ed0*/  ISETP.GE.AND P5, PT, R21, R238, PT ;  /* 0x000000ee1500720c */ /* 0x000fe40003fa6270 */
[----:B------:R-:W-:-:S02]  /*2ee0*/  FSEL R187, R42, -INF , !P1 ;  /* 0xff8000002abb7808 */ /* 0x000fc40004800000 */
[----:B------:R-:W-:Y:S02]  /*2ef0*/  FMNMX.FTZ R24, R181, R24, !PT ;  /* 0x00000018b5187209 */ /* 0x000fe40007810000 */
[----:B------:R-:W-:Y:S02]  /*2f00*/  VIADDMNMX R236, R17, 0x8, R236, PT ;  /* 0x0000000811ec7846 */ /* 0x000fe400038001ec */
[----:B------:R-:W-:Y:S02]  /*2f10*/  FMNMX.FTZ R53, R80, R4, !PT ;  /* 0x0000000450357209 */ /* 0x000fe40007810000 */
[----:B------:R-:W-:Y:S02]  /*2f20*/  FSEL R191, R34, -INF , !P2 ;  /* 0xff80000022bf7808 */ /* 0x000fe40005000000 */
[----:B------:R-:W-:Y:S02]  /*2f30*/  FSEL R198, R108, -INF , !P6 ;  /* 0xff8000006cc67808 */ /* 0x000fe40007000000 */
[----:B------:R-:W-:-:S02]  /*2f40*/  FSEL R200, R109, -INF , !P5 ;  /* 0xff8000006dc87808 */ /* 0x000fc40006800000 */
[----:B------:R-:W-:Y:S02]  /*2f50*/  FMNMX.FTZ R24, R187, R24, !PT ;  /* 0x00000018bb187209 */ /* 0x000fe40007810000 */
[----:B------:R-:W-:Y:S02]  /*2f60*/  ISETP.GE.AND P2, PT, R23, R2, PT ;  /* 0x000000021700720c */ /* 0x000fe40003f46270 */
[-C--:B------:R-:W-:Y:S02]  /*2f70*/  ISETP.GE.AND P5, PT, R19, R236.reuse, PT ;  /* 0x000000ec1300720c */ /* 0x080fe40003fa6270 */
[----:B------:R-:W-:Y:S02]  /*2f80*/  ISETP.GE.AND P6, PT, R15, R236, PT ;  /* 0x000000ec0f00720c */ /* 0x000fe40003fc6270 */
[----:B------:R-:W-:Y:S02]  /*2f90*/  FMNMX.FTZ R53, R68, R53, !PT ;  /* 0x0000003544357209 */ /* 0x000fe40007810000 */
[----:B------:R-:W-:-:S02]  /*2fa0*/  ISETP.GE.AND P1, PT, R27, R2, PT ;  /* 0x000000021b00720c */ /* 0x000fc40003f26270 */
[----:B------:R-:W-:Y:S02]  /*2fb0*/  FMNMX.FTZ R24, R37, R24, !PT ;  /* 0x0000001825187209 */ /* 0x000fe40007810000 */
[----:B------:R-:W-:Y:S02]  /*2fc0*/  FSEL R185, R30, -INF , !P2 ;  /* 0xff8000001eb97808 */ /* 0x000fe40005000000 */
[----:B------:R-:W-:Y:S02]  /*2fd0*/  ISETP.GE.AND P4, PT, R89, R236, PT ;  /* 0x000000ec5900720c */ /* 0x000fe40003f86270 */
[----:B------:R-:W-:Y:S02]  /*2fe0*/  FSEL R28, R83, -INF , !P5 ;  /* 0xff800000531c7808 */ /* 0x000fe40006800000 */
[----:B------:R-:W-:Y:S02]  /*2ff0*/  FSEL R30, R82, -INF , !P6 ;  /* 0xff800000521e7808 */ /* 0x000fe40007000000 */
[----:B------:R-:W-:-:S02]  /*3000*/  FMNMX.FTZ R41, R44, R53, !PT ;  /* 0x000000352c297209 */ /* 0x000fc40007810000 */
[----:B------:R-:W-:Y:S02]  /*3010*/  FSEL R189, R35, -INF , !P1 ;  /* 0xff80000023bd7808 */ /* 0x000fe40004800000 */
[----:B------:R-:W-:Y:S02]  /*3020*/  FMNMX.FTZ R24, R191, R24, !PT ;  /* 0x00000018bf187209 */ /* 0x000fe40007810000 */
[----:B------:R-:W-:Y:S02]  /*3030*/  ISETP.GE.AND P3, PT, R87, R236, PT ;  /* 0x000000ec5700720c */ /* 0x000fe40003f66270 */
[----:B------:R-:W-:Y:S02]  /*3040*/  FSEL R70, R70, -INF , !P4 ;  /* 0xff80000046467808 */ /* 0x000fe40006000000 */
[----:B------:R-:W-:Y:S02]  /*3050*/  FMNMX.FTZ R15, R30, R28, !PT ;  /* 0x0000001c1e0f7209 */ /* 0x000fe40007810000 */
[----:B------:R-:W-:-:S02]  /*3060*/  FMNMX.FTZ R41, R64, R41, !PT ;  /* 0x0000002940297209 */ /* 0x000fc40007810000 */
[----:B------:R-:W-:Y:S02]  /*3070*/  ISETP.GE.AND P1, PT, R21, R2, PT ;  /* 0x000000021500720c */ /* 0x000fe40003f26270 */
[----:B------:R-:W-:Y:S02]  /*3080*/  FMNMX.FTZ R24, R189, R24, !PT ;  /* 0x00000018bd187209 */ /* 0x000fe40007810000 */
[----:B-1----:R-:W-:Y:S02]  /*3090*/  FMNMX.FTZ R29, R22, R29, !PT ;  /* 0x0000001d161d7209 */ /* 0x002fe40007810000 */
[----:B------:R-:W-:Y:S02]  /*30a0*/  ISETP.GE.AND P2, PT, R85, R236, PT ;  /* 0x000000ec5500720c */ /* 0x000fe40003f46270 */
[----:B------:R-:W-:Y:S01]  /*30b0*/  FSEL R22, R71, -INF , !P3 ;  /* 0xff80000047167808 */ /* 0x000fe20005800000 */
[----:B------:R-:W1:Y:S01]  /*30c0*/  SHFL.BFLY PT, R166, R29, 0x1, 0x1f ;  /* 0x0c201f001da67f89 */ /* 0x000e6200000e0000 */
[----:B------:R-:W-:-:S02]  /*30d0*/  FMNMX.FTZ R15, R70, R15, !PT ;  /* 0x0000000f460f7209 */ /* 0x000fc40007810000 */
        /* <DEDUP_REMOVED lines=8> */
[----:B------:R-:W-:Y:S02]  /*3160*/  ISETP.GE.AND P6, PT, R73, R236, PT ;  /* 0x000000ec4900720c */ /* 0x000fe40003fc6270 */
[----:B------:R-:W-:Y:S01]  /*3170*/  FSEL R24, R67, -INF , !P1 ;  /* 0xff80000043187808 */ /* 0x000fe20004800000 */
[----:B------:R-:W2:Y:S01]  /*3180*/  SHFL.BFLY PT, R32, R17, 0x2, 0x1f ;  /* 0x0c401f0011207f89 */ /* 0x000ea200000e0000 */
[----:B------:R-:W-:Y:S02]  /*3190*/  FMNMX.FTZ R15, R26, R15, !PT ;  /* 0x0000000f1a0f7209 */ /* 0x000fe40007810000 */
[----:B------:R-:W-:-:S02]  /*31a0*/  FMNMX.FTZ R41, R16, R41, !PT ;  /* 0x0000002910297209 */ /* 0x000fc40007810000 */
[-C--:B------:R-:W-:Y:S02]  /*31b0*/  ISETP.GE.AND P5, PT, R63, R236.reuse, PT ;  /* 0x000000ec3f00720c */ /* 0x080fe40003fa6270 */
[----:B------:R-:W-:Y:S02]  /*31c0*/  FSEL R164, R54, -INF , !P6 ;  /* 0xff80000036a47808 */ /* 0x000fe40007000000 */
[----:B------:R-:W-:Y:S02]  /*31d0*/  FMNMX.FTZ R15, R24, R15, !PT ;  /* 0x0000000f180f7209 */ /* 0x000fe40007810000 */
[----:B------:R-:W-:Y:S02]  /*31e0*/  FMNMX.FTZ R41, R170, R41, !PT ;  /* 0x00000029aa297209 */ /* 0x000fe40007810000 */
[----:B------:R-:W-:Y:S02]  /*31f0*/  ISETP.GE.AND P4, PT, R61, R236, PT ;  /* 0x000000ec3d00720c */ /* 0x000fe40003f86270 */
[----:B------:R-:W-:-:S02]  /*3200*/  FSEL R216, R55, -INF , !P5 ;  /* 0xff80000037d87808 */ /* 0x000fc40006800000 */
[----:B------:R-:W-:Y:S02]  /*3210*/  FMNMX.FTZ R15, R164, R15, !PT ;  /* 0x0000000fa40f7209 */ /* 0x000fe40007810000 */
[----:B------:R-:W-:Y:S02]  /*3220*/  FMNMX.FTZ R41, R188, R41, !PT ;  /* 0x00000029bc297209 */ /* 0x000fe40007810000 */
[----:B------:R-:W-:Y:S02]  /*3230*/  ISETP.GE.AND P3, PT, R57, R236, PT ;  /* 0x000000ec3900720c */ /* 0x000fe40003f66270 */
[----:B------:R-:W-:Y:S02]  /*3240*/  FSEL R214, R50, -INF , !P4 ;  /* 0xff80000032d67808 */ /* 0x000fe40006000000 */
        /* <DEDUP_REMOVED lines=14> */
[----:B-1----:R-:W-:Y:S02]  /*3330*/  FMNMX.FTZ R166, R29, R166, !PT ;  /* 0x000000a61da67209 */ /* 0x002fe40007810000 */
[-C--:B------:R-:W-:Y:S02]  /*3340*/  ISETP.GE.AND P1, PT, R27, R236.reuse, PT ;  /* 0x000000ec1b00720c */ /* 0x080fe40003f26270 */
[----:B------:R-:W-:Y:S01]  /*3350*/  FSEL R204, R114, -INF , !P2 ;  /* 0xff80000072cc7808 */ /* 0x000fe20005000000 */
[----:B------:R-:W-:Y:S01]  /*3360*/  FMUL.FTZ R195, R166, UR24 ;  /* 0x00000018a6c37c20 */ /* 0x000fe20008410000 */
[----:B------:R-:W-:Y:S02]  /*3370*/  FMNMX.FTZ R15, R206, R15, !PT ;  /* 0x0000000fce0f7209 */ /* 0x000fe40007810000 */
[----:B------:R-:W-:Y:S02]  /*3380*/  FMNMX.FTZ R33, R198, R33, !PT ;  /* 0x00000021c6217209 */ /* 0x000fe40007810000 */
[----:B------:R-:W-:-:S02]  /*3390*/  ISETP.GE.AND P2, PT, R23, R236, PT ;  /* 0x000000ec1700720c */ /* 0x000fc40003f46270 */
[----:B------:R-:W-:Y:S02]  /*33a0*/  FSEL R180, R115, -INF , !P1 ;  /* 0xff80000073b47808 */ /* 0x000fe40004800000 */
[----:B------:R-:W-:Y:S02]  /*33b0*/  FMNMX.FTZ R15, R204, R15, !PT ;  /* 0x0000000fcc0f7209 */ /* 0x000fe40007810000 */
[----:B------:R-:W-:Y:S02]  /*33c0*/  FMNMX.FTZ R168, R200, R33, !PT ;  /* 0x00000021c8a87209 */ /* 0x000fe40007810000 */
[----:B------:R-:W-:Y:S02]  /*33d0*/  FSETP.NEU.FTZ.AND P3, PT, R166, -INF , PT ;  /* 0xff800000a600780b */ /* 0x000fe40003f7d000 */
[----:B------:R-:W-:Y:S01]  /*33e0*/  ISETP.GE.AND P1, PT, R21, R236, PT ;  /* 0x000000ec1500720c */ /* 0x000fe20003f26270 */
[----:B------:R-:W1:Y:S01]  /*33f0*/  SHFL.BFLY PT, R33, R168, 0x2, 0x1f ;  /* 0x0c401f00a8217f89 */ /* 0x000e6200000e0000 */
[----:B------:R-:W-:-:S02]  /*3400*/  FSEL R178, R110, -INF , !P2 ;  /* 0xff8000006eb27808 */ /* 0x000fc40005000000 */
[----:B------:R-:W-:Y:S02]  /*3410*/  FMNMX.FTZ R15, R180, R15, !PT ;  /* 0x0000000fb40f7209 */ /* 0x000fe40007810000 */
[----:B------:R-:W-:Y:S02]  /*3420*/  FSEL R195, R195, RZ, P3 ;  /* 0x000000ffc3c37208 */ /* 0x000fe40001800000 */
[----:B------:R-:W-:Y:S02]  /*3430*/  FSEL R174, R111, -INF , !P1 ;  /* 0xff8000006fae7808 */ /* 0x000fe40004800000 */
[----:B------:R-:W-:Y:S01]  /*3440*/  FMNMX.FTZ R15, R178, R15, !PT ;  /* 0x0000000fb20f7209 */ /* 0x000fe20007810000 */
[--C-:B------:R-:W-:Y:S01]  /*3450*/  FFMA.FTZ R57, R6, UR24, -R195.reuse ;  /* 0x0000001806397c23 */ /* 0x100fe200080108c3 */
[----:B--2---:R-:W-:Y:S01]  /*3460*/  FMNMX.FTZ R32, R17, R32, !PT ;  /* 0x0000002011207209 */ /* 0x004fe20007810000 */
[--C-:B------:R-:W-:Y:S01]  /*3470*/  FFMA.FTZ R58, R76, UR24, -R195.reuse ;  /* 0x000000184c3a7c23 */ /* 0x100fe200080108c3 */
[----:B------:R-:W-:Y:S01]  /*3480*/  FMNMX.FTZ R6, R174, R15, !PT ;  /* 0x0000000fae067209 */ /* 0x000fe20007810000 */
[--C-:B------:R-:W-:Y:S01]  /*3490*/  FFMA.FTZ R53, R72, UR24, -R195.reuse ;  /* 0x0000001848357c23 */ /* 0x100fe200080108c3 */
[----:B------:R-:W-:Y:S01]  /*34a0*/  LEA R222, R222, UR4, 0x1 ;  /* 0x00000004dede7c11 */ /* 0x000fe2000f8e08ff */
[----:B------:R-:W2:Y:S01]  /*34b0*/  SHFL.BFLY PT, R165, R32, 0x1, 0x1f ;  /* 0x0c201f0020a57f89 */ /* 0x000ea200000e0000 */
[--C-:B------:R-:W-:Y:S01]  /*34c0*/  FFMA.FTZ R52, R74, UR24, -R195.reuse ;  /* 0x000000184a347c23 */ /* 0x100fe200080108c3 */
[----:B------:R-:W-:Y:S01]  /*34d0*/  MUFU.EX2 R58, R58 ;  /* 0x0000003a003a7308 */ /* 0x000fe20000000800 */
[----:B------:R-:W-:Y:S01]  /*34e0*/  FFMA.FTZ R51, R14, UR24, -R195 ;  /* 0x000000180e337c23 */ /* 0x000fe200080108c3 */
[----:B------:R-:W3:Y:S01]  /*34f0*/  SHFL.BFLY PT, R15, R6, 0x2, 0x1f ;  /* 0x0c401f00060f7f89 */ /* 0x000ee200000e0000 */
[----:B------:R-:W-:-:S02]  /*3500*/  IMAD R220, R0, 0x2, R222 ;  /* 0x0000000200dc7824 */ /* 0x000fc400078e02de */
[--C-:B------:R-:W-:Y:S01]  /*3510*/  FFMA.FTZ R42, R12, UR24, -R195.reuse ;  /* 0x000000180c2a7c23 */ /* 0x100fe200080108c3 */
[--C-:B------:R-:W-:Y:S01]  /*3520*/  FFMA.FTZ R41, R10, UR24, -R195.reuse ;  /* 0x000000180a297c23 */ /* 0x100fe200080108c3 */
[----:B-1----:R-:W-:Y:S01]  /*3530*/  FMNMX.FTZ R168, R168, R33, !PT ;  /* 0x00000021a8a87209 */ /* 0x002fe20007810000 */
[----:B------:R-:W-:Y:S01]  /*3540*/  LDSM.16.MT88.4 R148, [R222+0x9000] ;  /* 0x00900000de94783b */ /* 0x000fe20000004200 */
[----:B------:R-:W1:Y:S01]  /*3550*/  MUFU.EX2 R57, R57 ;  /* 0x0000003900397308 */ /* 0x000e620000000800 */
[--C-:B------:R-:W-:Y:S01]  /*3560*/  FFMA.FTZ R40, R8, UR24, -R195.reuse ;  /* 0x0000001808287c23 */ /* 0x100fe200080108c3 */
[--C-:B------:R-:W-:Y:S01]  /*3570*/  FFMA.FTZ R177, R182, UR24, -R195.reuse ;  /* 0x00000018b6b17c23 */ /* 0x100fe200080108c3 */
[----:B------:R-:W4:Y:S01]  /*3580*/  SHFL.BFLY PT, R19, R168, 0x1, 0x1f ;  /* 0x0c201f00a8137f89 */ /* 0x000f2200000e0000 */
[--C-:B------:R-:W-:Y:S01]  /*3590*/  FFMA.FTZ R173, R176, UR24, -R195.reuse ;  /* 0x00000018b0ad7c23 */ /* 0x100fe200080108c3 */
[--C-:B------:R-:W-:Y:S01]  /*35a0*/  FFMA.FTZ R176, R184, UR24, -R195.reuse ;  /* 0x00000018b8b07c23 */ /* 0x100fe200080108c3 */
[--C-:B------:R-:W-:Y:S01]  /*35b0*/  FFMA.FTZ R172, R172, UR24, -R195.reuse ;  /* 0x00000018acac7c23 */ /* 0x100fe200080108c3 */
[----:B------:R-:W-:Y:S01]  /*35c0*/  LDSM.16.MT88.4 R96, [R222+0xa000] ;  /* 0x00a00000de60783b */ /* 0x000fe20000004200 */
[----:B------:R-:W-:Y:S01]  /*35d0*/  MUFU.EX2 R53, R53 ;  /* 0x0000003500357308 */ /* 0x000fe20000000800 */
[--C-:B------:R-:W-:Y:S01]  /*35e0*/  FFMA.FTZ R237, R190, UR24, -R195.reuse ;  /* 0x00000018beed7c23 */ /* 0x100fe200080108c3 */
[--C-:B------:R-:W-:Y:S01]  /*35f0*/  FFMA.FTZ R194, R194, UR24, -R195.reuse ;  /* 0x00000018c2c27c23 */ /* 0x100fe200080108c3 */
[----:B------:R-:W-:Y:S01]  /*3600*/  LDSM.16.MT88.4 R108, [R220+0xa000] ;  /* 0x00a00000dc6c783b */ /* 0x000fe20000004200 */
[--C-:B------:R-:W-:Y:S01]  /*3610*/  FFMA.FTZ R193, R193, UR24, -R195.reuse ;  /* 0x00000018c1c17c23 */ /* 0x100fe200080108c3 */
[----:B------:R-:W-:Y:S01]  /*3620*/  FFMA.FTZ R192, R192, UR24, -R195 ;  /* 0x00000018c0c07c23 */ /* 0x000fe200080108c3 */
[----:B--2---:R-:W-:Y:S01]  /*3630*/  FMNMX.FTZ R165, R32, R165, !PT ;  /* 0x000000a520a57209 */ /* 0x004fe20007810000 */
[----:B------:R-:W-:Y:S01]  /*3640*/  LDSM.16.MT88.4 R120, [R222+0xb000] ;  /* 0x00b00000de78783b */ /* 0x000fe20000004200 */
[----:B------:R-:W2:Y:S01]  /*3650*/  MUFU.EX2 R52, R52 ;  /* 0x0000003400347308 */ /* 0x000ea20000000800 */
[----:B-1----:R-:W-:Y:S01]  /*3660*/  F2FP.BF16.F32.PACK_AB R132, R57, R58 ;  /* 0x0000003a3984723e */ /* 0x002fe200000010ff */
[----:B------:R-:W-:Y:S01]  /*3670*/  FADD.FTZ R58, R58, R57 ;  /* 0x000000393a3a7221 */ /* 0x000fe20000010000 */
[----:B---3--:R-:W-:Y:S01]  /*3680*/  FMNMX.FTZ R0, R6, R15, !PT ;  /* 0x0000000f06007209 */ /* 0x008fe20007810000 */
[C---:B------:R-:W-:Y:S01]  /*3690*/  FMUL.FTZ R186, R165.reuse, UR24 ;  /* 0x00000018a5ba7c20 */ /* 0x040fe20008410000 */
[----:B------:R-:W-:Y:S01]  /*36a0*/  FSETP.NEU.FTZ.AND P1, PT, R165, -INF , PT ;  /* 0xff800000a500780b */ /* 0x000fe20003f3d000 */
[----:B------:R-:W-:Y:S02]  /*36b0*/  LDSM.16.MT88.4 R32, [R220+0xb400] ;  /* 0x00b40000dc20783b */ /* 0x000fe40000004200 */
[----:B------:R-:W-:Y:S01]  /*36c0*/  MUFU.EX2 R51, R51 ;  /* 0x0000003300337308 */ /* 0x000fe20000000800 */
[----:B------:R-:W-:Y:S01]  /*36d0*/  FSEL R186, R186, RZ, P1 ;  /* 0x000000ffbaba7208 */ /* 0x000fe20000800000 */
[----:B------:R-:W1:Y:S01]  /*36e0*/  SHFL.BFLY PT, R167, R0, 0x1, 0x1f ;  /* 0x0c201f0000a77f89 */ /* 0x000e6200000e0000 */
[----:B----4-:R-:W-:-:S03]  /*36f0*/  FMNMX.FTZ R168, R168, R19, !PT ;  /* 0x00000013a8a87209 */ /* 0x010fc60007810000 */
[--C-:B------:R-:W-:Y:S01]  /*3700*/  FFMA.FTZ R59, R7, UR24, -R186.reuse ;  /* 0x00000018073b7c23 */ /* 0x100fe200080108ba */
[C---:B------:R-:W-:Y:S01]  /*3710*/  FSETP.NEU.FTZ.AND P5, PT, R168.reuse, -INF , PT ;  /* 0xff800000a800780b */ /* 0x040fe20003fbd000 */
[----:B------:R-:W-:Y:S01]  /*3720*/  FMUL.FTZ R205, R168, UR24 ;  /* 0x00000018a8cd7c20 */ /* 0x000fe20008410000 */
[--C-:B------:R-:W-:Y:S01]  /*3730*/  FFMA.FTZ R55, R5, UR24, -R186.reuse ;  /* 0x0000001805377c23 */ /* 0x100fe200080108ba */
[--C-:B------:R-:W-:Y:S01]  /*3740*/  FFMA.FTZ R60, R79, UR24, -R186.reuse ;  /* 0x000000184f3c7c23 */ /* 0x100fe200080108ba */
[--C-:B------:R-:W-:Y:S01]  /*3750*/  FFMA.FTZ R48, R75, UR24, -R186.reuse ;  /* 0x000000184b307c23 */ /* 0x100fe200080108ba */
[----:B------:R-:W-:Y:S01]  /*3760*/  MUFU.EX2 R59, R59 ;  /* 0x0000003b003b7308 */ /* 0x000fe20000000800 */
[----:B------:R-:W-:Y:S01]  /*3770*/  FSEL R205, R205, RZ, P5 ;  /* 0x000000ffcdcd7208 */ /* 0x000fe20002800000 */
[--C-:B------:R-:W-:Y:S01]  /*3780*/  FFMA.FTZ R49, R13, UR24, -R186.reuse ;  /* 0x000000180d317c23 */ /* 0x100fe200080108ba */
[--C-:B------:R-:W-:Y:S01]  /*3790*/  FFMA.FTZ R46, R9, UR24, -R186.reuse ;  /* 0x00000018092e7c23 */ /* 0x100fe200080108ba */
[----:B------:R-:W-:Y:S01]  /*37a0*/  LDSM.16.MT88.4 R12, [R222+0xa400] ;  /* 0x00a40000de0c783b */ /* 0x000fe20000004200 */
[----:B--2---:R-:W-:Y:S01]  /*37b0*/  F2FP.BF16.F32.PACK_AB R134, R52, R53 ;  /* 0x000000353486723e */ /* 0x004fe200000010ff */
[--C-:B------:R-:W-:Y:S01]  /*37c0*/  FFMA.FTZ R66, R80, UR24, -R205.reuse ;  /* 0x0000001850427c23 */ /* 0x100fe200080108cd */
[--C-:B------:R-:W-:Y:S01]  /*37d0*/  FFMA.FTZ R169, R4, UR24, -R205.reuse ;  /* 0x0000001804a97c23 */ /* 0x100fe200080108cd */
[----:B------:R-:W2:Y:S01]  /*37e0*/  LDSM.16.MT88.4 R80, [R220+0x9000] ;  /* 0x00900000dc50783b */ /* 0x000ea20000004200 */
[--C-:B------:R-:W-:Y:S01]  /*37f0*/  FFMA.FTZ R65, R68, UR24, -R205.reuse ;  /* 0x0000001844417c23 */ /* 0x100fe200080108cd */
[--C-:B------:R-:W-:Y:S01]  /*3800*/  FFMA.FTZ R56, R44, UR24, -R205.reuse ;  /* 0x000000182c387c23 */ /* 0x100fe200080108cd */
[----:B------:R-:W3:Y:S01]  /*3810*/  MUFU.EX2 R60, R60 ;  /* 0x0000003c003c7308 */ /* 0x000ee20000000800 */
[----:B------:R-:W4:Y:S01]  /*3820*/  LDSM.16.MT88.4 R4, [R220+0xb000] ;  /* 0x00b00000dc04783b */ /* 0x000f220000004200 */
[--C-:B------:R-:W-:Y:S01]  /*3830*/  FFMA.FTZ R45, R20, UR24, -R205.reuse ;  /* 0x00000018142d7c23 */ /* 0x100fe200080108cd */
[----:B-1----:R-:W-:Y:S01]  /*3840*/  FMNMX.FTZ R167, R0, R167, !PT ;  /* 0x000000a700a77209 */ /* 0x002fe20007810000 */
[--C-:B------:R-:W-:Y:S01]  /*3850*/  FFMA.FTZ R44, R18, UR24, -R205.reuse ;  /* 0x00000018122c7c23 */ /* 0x100fe200080108cd */
[--C-:B------:R-:W-:Y:S01]  /*3860*/  FFMA.FTZ R43, R16, UR24, -R205.reuse ;  /* 0x00000018102b7c23 */ /* 0x100fe200080108cd */
[--C-:B------:R-:W-:Y:S01]  /*3870*/  FFMA.FTZ R0, R11, UR24, -R186.reuse ;  /* 0x000000180b007c23 */ /* 0x100fe200080108ba */
[C---:B------:R-:W-:Y:S01]  /*3880*/  FSETP.NEU.FTZ.AND P1, PT, R167.reuse, -INF , PT ;  /* 0xff800000a700780b */ /* 0x040fe20003f3d000 */
[----:B------:R-:W-:Y:S01]  /*3890*/  FMUL.FTZ R175, R167, UR24 ;  /* 0x00000018a7af7c20 */ /* 0x000fe20008410000 */
[----:B------:R-:W-:Y:S01]  /*38a0*/  MUFU.EX2 R66, R66 ;  /* 0x0000004200427308 */ /* 0x000fe20000000800 */
[----:B------:R-:W-:Y:S01]  /*38b0*/  LDSM.16.MT88.4 R16, [R220+0x9400] ;  /* 0x00940000dc10783b */ /* 0x000fe20000004200 */
[----:B------:R-:W-:Y:S01]  /*38c0*/  FFMA.FTZ R50, R64, UR24, -R205 ;  /* 0x0000001840327c23 */ /* 0x000fe200080108cd */
[--C-:B------:R-:W-:Y:S01]  /*38d0*/  FFMA.FTZ R47, R25, UR24, -R186.reuse ;  /* 0x00000018192f7c23 */ /* 0x100fe200080108ba */
[----:B------:R-:W-:Y:S01]  /*38e0*/  FSEL R175, R175, RZ, P1 ;  /* 0x000000ffafaf7208 */ /* 0x000fe20000800000 */
[----:B------:R-:W-:Y:S01]  /*38f0*/  LDSM.16.MT88.4 R8, [R220+0xa400] ;  /* 0x00a40000dc08783b */ /* 0x000fe20000004200 */
[--C-:B------:R-:W-:Y:S01]  /*3900*/  FFMA.FTZ R182, R181, UR24, -R186.reuse ;  /* 0x00000018b5b67c23 */ /* 0x100fe200080108ba */
[--C-:B------:R-:W-:Y:S01]  /*3910*/  FFMA.FTZ R181, R187, UR24, -R186.reuse ;  /* 0x00000018bbb57c23 */ /* 0x100fe200080108ba */
[----:B------:R-:W-:Y:S01]  /*3920*/  MUFU.EX2 R55, R55 ;  /* 0x0000003700377308 */ /* 0x000fe20000000800 */
[--C-:B------:R-:W-:Y:S01]  /*3930*/  FFMA.FTZ R63, R30, UR24, -R175.reuse ;  /* 0x000000181e3f7c23 */ /* 0x100fe200080108af */
[--C-:B------:R-:W-:Y:S01]  /*3940*/  FFMA.FTZ R62, R28, UR24, -R175.reuse ;  /* 0x000000181c3e7c23 */ /* 0x100fe200080108af */
[--C-:B------:R-:W-:Y:S01]  /*3950*/  FFMA.FTZ R61, R70, UR24, -R175.reuse ;  /* 0x00000018463d7c23 */ /* 0x100fe200080108af */
[--C-:B------:R-:W-:Y:S01]  /*3960*/  FFMA.FTZ R54, R22, UR24, -R175.reuse ;  /* 0x0000001816367c23 */ /* 0x100fe200080108af */
[----:B------:R-:W-:Y:S01]  /*3970*/  LDSM.16.MT88.4 R28, [R222+0xb400] ;  /* 0x00b40000de1c783b */ /* 0x000fe20000004200 */
[----:B---3--:R-:W-:Y:S01]  /*3980*/  F2FP.BF16.F32.PACK_AB R133, R60, R59 ;  /* 0x0000003b3c85723e */ /* 0x008fe200000010ff */
[--C-:B------:R-:W-:Y:S01]  /*3990*/  FFMA.FTZ R67, R26, UR24, -R175.reuse ;  /* 0x000000181a437c23 */ /* 0x100fe200080108af */
[----:B------:R-:W1:Y:S01]  /*39a0*/  MUFU.EX2 R48, R48 ;  /* 0x0000003000307308 */ /* 0x000e620000000800 */
[----:B------:R-:W3:Y:S01]  /*39b0*/  LDSM.16.MT88.4 R20, [R222+0x9400] ;  /* 0x00940000de14783b */ /* 0x000ee20000004200 */
[--C-:B------:R-:W-:Y:S01]  /*39c0*/  FFMA.FTZ R64, R24, UR24, -R175.reuse ;  /* 0x0000001818407c23 */ /* 0x100fe200080108af */
[--C-:B------:R-:W-:Y:S01]  /*39d0*/  FFMA.FTZ R164, R164, UR24, -R175.reuse ;  /* 0x00000018a4a47c23 */ /* 0x100fe200080108af */
[----:B------:R-:W-:Y:S01]  /*39e0*/  FFMA.FTZ R171, R216, UR24, -R175 ;  /* 0x00000018d8ab7c23 */ /* 0x000fe200080108af */
[--C-:B------:R-:W-:Y:S01]  /*39f0*/  FFMA.FTZ R187, R188, UR24, -R205.reuse ;  /* 0x00000018bcbb7c23 */ /* 0x100fe200080108cd */
[--C-:B------:R-:W-:Y:S01]  /*3a00*/  FFMA.FTZ R184, R37, UR24, -R186.reuse ;  /* 0x0000001825b87c23 */ /* 0x100fe200080108ba */
[--C-:B------:R-:W-:Y:S01]  /*3a10*/  FFMA.FTZ R188, R36, UR24, -R205.reuse ;  /* 0x0000001824bc7c23 */ /* 0x100fe200080108cd */
[----:B------:R-:W5:Y:S01]  /*3a20*/  MUFU.EX2 R169, R169 ;  /* 0x000000a900a97308 */ /* 0x000f620000000800 */
[----:B------:R-:W-:Y:S01]  /*3a30*/  LDSM.16.MT88.4 R36, [R220+0xb800] ;  /* 0x00b80000dc24783b */ /* 0x000fe20000004200 */
[--C-:B------:R-:W-:Y:S01]  /*3a40*/  FFMA.FTZ R199, R202, UR24, -R205.reuse ;  /* 0x00000018cac77c23 */ /* 0x100fe200080108cd */
[--C-:B------:R-:W-:Y:S01]  /*3a50*/  FFMA.FTZ R170, R170, UR24, -R205.reuse ;  /* 0x00000018aaaa7c23 */ /* 0x100fe200080108cd */
[----:B------:R-:W-:Y:S01]  /*3a60*/  FFMA.FTZ R179, R179, UR24, -R186 ;  /* 0x00000018b3b37c23 */ /* 0x000fe200080108ba */
[----:B------:R-:W-:Y:S01]  /*3a70*/  FFMA.FTZ R197, R212, UR24, -R205 ;  /* 0x00000018d4c57c23 */ /* 0x000fe200080108cd */
[--C-:B------:R-:W-:Y:S01]  /*3a80*/  FFMA.FTZ R201, R214, UR24, -R175.reuse ;  /* 0x00000018d6c97c23 */ /* 0x100fe200080108af */
[--C-:B------:R-:W-:Y:S01]  /*3a90*/  FFMA.FTZ R202, R210, UR24, -R175.reuse ;  /* 0x00000018d2ca7c23 */ /* 0x100fe200080108af */
[----:B------:R-:W-:Y:S01]  /*3aa0*/  MUFU.EX2 R65, R65 ;  /* 0x0000004100417308 */ /* 0x000fe20000000800 */
[----:B-1----:R-:W-:Y:S01]  /*3ab0*/  F2FP.BF16.F32.PACK_AB R135, R48, R55 ;  /* 0x000000373087723e */ /* 0x002fe200000010ff */
[--C-:B------:R-:W-:Y:S01]  /*3ac0*/  FFMA.FTZ R203, R208, UR24, -R175.reuse ;  /* 0x00000018d0cb7c23 */ /* 0x100fe200080108af */
[----:B------:R-:W-:Y:S01]  /*3ad0*/  FFMA.FTZ R206, R206, UR24, -R175 ;  /* 0x00000018cece7c23 */ /* 0x000fe200080108af */
[----:B------:R-:W-:Y:S01]  /*3ae0*/  FADD.FTZ R60, R59, R60 ;  /* 0x0000003c3b3c7221 */ /* 0x000fe20000010000 */
[----:B------:R-:W-:Y:S01]  /*3af0*/  FADD.FTZ R53, R53, R58 ;  /* 0x0000003a35357221 */ /* 0x000fe20000010000 */
[--C-:B------:R-:W-:Y:S01]  /*3b00*/  FFMA.FTZ R190, R191, UR24, -R186.reuse ;  /* 0x00000018bfbe7c23 */ /* 0x100fe200080108ba */
[----:B------:R-:W-:Y:S01]  /*3b10*/  FFMA.FTZ R189, R189, UR24, -R186 ;  /* 0x00000018bdbd7c23 */ /* 0x000fe200080108ba */
[----:B------:R-:W1:Y:S01]  /*3b20*/  MUFU.EX2 R56, R56 ;  /* 0x0000003800387308 */ /* 0x000e620000000800 */
[----:B-----5:R-:W-:Y:S01]  /*3b30*/  F2FP.BF16.F32.PACK_AB R128, R169, R66 ;  /* 0x00000042a980723e */ /* 0x020fe200000010ff */
[C---:B------:R-:W-:Y:S01]  /*3b40*/  HMMA.16816.F32.BF16 R156, R132.reuse, R148, RZ ;  /* 0x00000094849c723c */ /* 0x040fe200000418ff */
[----:B------:R-:W-:Y:S01]  /*3b50*/  FADD.FTZ R66, R66, R169 ;  /* 0x000000a942427221 */ /* 0x000fe20000010000 */
[----:B------:R-:W-:Y:S01]  /*3b60*/  FADD.FTZ R55, R55, R60 ;  /* 0x0000003c37377221 */ /* 0x000fe20000010000 */
[----:B------:R-:W-:Y:S01]  /*3b70*/  FADD.FTZ R52, R52, R53 ;  /* 0x0000003534347221 */ /* 0x000fe20000010000 */
[--C-:B------:R-:W-:Y:S01]  /*3b80*/  FFMA.FTZ R185, R185, UR24, -R186.reuse ;  /* 0x00000018b9b97c23 */ /* 0x100fe200080108ba */
[----:B------:R-:W-:Y:S01]  /*3b90*/  FFMA.FTZ R239, R200, UR24, -R205 ;  /* 0x00000018c8ef7c23 */ /* 0x000fe200080108cd */
[----:B------:R-:W-:Y:S01]  /*3ba0*/  MUFU.EX2 R63, R63 ;  /* 0x0000003f003f7308 */ /* 0x000fe20000000800 */
[C---:B--2---:R-:W-:Y:S01]  /*3bb0*/  HMMA.16816.F32.BF16 R72, R132.reuse, R80, RZ ;  /* 0x000000508448723c */ /* 0x044fe200000418ff */
[----:B------:R-:W-:Y:S01]  /*3bc0*/  FADD.FTZ R48, R48, R55 ;  /* 0x0000003730307221 */ /* 0x000fe20000010000 */
[----:B------:R-:W-:Y:S01]  /*3bd0*/  FFMA.FTZ R186, R183, UR24, -R186 ;  /* 0x00000018b7ba7c23 */ /* 0x000fe200080108ba */
[----:B------:R-:W-:Y:S01]  /*3be0*/  FFMA.FTZ R196, R196, UR24, -R205 ;  /* 0x00000018c4c47c23 */ /* 0x000fe200080108cd */
[--C-:B------:R-:W-:Y:S01]  /*3bf0*/  FFMA.FTZ R200, R204, UR24, -R175.reuse ;  /* 0x00000018ccc87c23 */ /* 0x100fe200080108af */
[----:B------:R-:W-:Y:S01]  /*3c00*/  FFMA.FTZ R183, R180, UR24, -R175 ;  /* 0x00000018b4b77c23 */ /* 0x000fe200080108af */
[C---:B------:R-:W-:Y:S01]  /*3c10*/  HMMA.16816.F32.BF16 R88, R132.reuse, R96, RZ ;  /* 0x000000608458723c */ /* 0x040fe200000418ff */
[----:B------:R-:W2:Y:S01]  /*3c20*/  MUFU.EX2 R62, R62 ;  /* 0x0000003e003e7308 */ /* 0x000ea20000000800 */
[----:B-1----:R-:W-:Y:S01]  /*3c30*/  F2FP.BF16.F32.PACK_AB R130, R56, R65 ;  /* 0x000000413882723e */ /* 0x002fe200000010ff */
[----:B------:R-:W-:Y:S01]  /*3c40*/  FADD.FTZ R65, R65, R66 ;  /* 0x0000004241417221 */ /* 0x000fe20000010000 */
[----:B------:R-:W-:Y:S01]  /*3c50*/  FFMA.FTZ R198, R198, UR24, -R205 ;  /* 0x00000018c6c67c23 */ /* 0x000fe200080108cd */
[----:B------:R-:W-:Y:S01]  /*3c60*/  FFMA.FTZ R178, R178, UR24, -R175 ;  /* 0x00000018b2b27c23 */ /* 0x000fe200080108af */
[----:B------:R-:W-:Y:S01]  /*3c70*/  HMMA.16816.F32.BF16 R100, R132, R108, RZ ;  /* 0x0000006c8464723c */ /* 0x000fe200000418ff */
[----:B------:R-:W-:-:S02]  /*3c80*/  FADD.FTZ R65, R56, R65 ;  /* 0x0000004138417221 */ /* 0x000fc40000010000 */
[----:B------:R-:W-:Y:S03]  /*3c90*/  MUFU.EX2 R61, R61 ;  /* 0x0000003d003d7308 */ /* 0x000fe60000000800 */
[C---:B------:R-:W-:Y:S05]  /*3ca0*/  HMMA.16816.F32.BF16 R112, R132.reuse, R120, RZ ;  /* 0x000000788470723c */ /* 0x040fea00000418ff */
[----:B------:R-:W1:Y:S01]  /*3cb0*/  MUFU.EX2 R54, R54 ;  /* 0x0000003600367308 */ /* 0x000e620000000800 */
[----:B--2---:R-:W-:Y:S01]  /*3cc0*/  F2FP.BF16.F32.PACK_AB R129, R62, R63 ;  /* 0x0000003f3e81723e */ /* 0x004fe200000010ff */
[----:B----4-:R-:W-:Y:S01]  /*3cd0*/  HMMA.16816.F32.BF16 R124, R132, R4, RZ ;  /* 0x00000004847c723c */ /* 0x010fe200000418ff */
[----:B------:R-:W-:-:S05]  /*3ce0*/  FADD.FTZ R62, R63, R62 ;  /* 0x0000003e3f3e7221 */ /* 0x000fca0000010000 */
[C---:B------:R-:W-:Y:S01]  /*3cf0*/  HMMA.16816.F32.BF16 R152, R132.reuse, R150, RZ ;  /* 0x000000968498723c */ /* 0x040fe200000418ff */
[----:B------:R-:W-:Y:S05]  /*3d00*/  MUFU.EX2 R50, R50 ;  /* 0x0000003200327308 */ /* 0x000fea0000000800 */
[----:B------:R-:W-:Y:S01]  /*3d10*/  HMMA.16816.F32.BF16 R76, R132, R82, RZ ;  /* 0x00000052844c723c */ /* 0x000fe200000418ff */
[----:B-1----:R-:W-:Y:S02]  /*3d20*/  F2FP.BF16.F32.PACK_AB R131, R54, R61 ;  /* 0x0000003d3683723e */ /* 0x002fe400000010ff */
[----:B------:R-:W-:Y:S01]  /*3d30*/  MUFU.EX2 R45, R45 ;  /* 0x0000002d002d7308 */ /* 0x000fe20000000800 */
[----:B------:R-:W-:-:S02]  /*3d40*/  FADD.FTZ R61, R61, R62 ;  /* 0x0000003e3d3d7221 */ /* 0x000fc40000010000 */
[----:B------:R-:W-:Y:S02]  /*3d50*/  HMMA.16816.F32.BF16 R92, R132, R98, RZ ;  /* 0x00000062845c723c */ /* 0x000fe400000418ff */
[----:B------:R-:W-:-:S04]  /*3d60*/  FADD.FTZ R54, R54, R61 ;  /* 0x0000003d36367221 */ /* 0x000fc80000010000 */
[C---:B------:R-:W-:Y:S01]  /*3d70*/  HMMA.16816.F32.BF16 R104, R132.reuse, R110, RZ ;  /* 0x0000006e8468723c */ /* 0x040fe200000418ff */
[----:B------:R-:W-:Y:S05]  /*3d80*/  MUFU.EX2 R44, R44 ;  /* 0x0000002c002c7308 */ /* 0x000fea0000000800 */
[----:B------:R-:W-:Y:S03]  /*3d90*/  HMMA.16816.F32.BF16 R116, R132, R122, RZ ;  /* 0x0000007a8474723c */ /* 0x000fe600000418ff */
[----:B------:R-:W-:Y:S03]  /*3da0*/  MUFU.EX2 R43, R43 ;  /* 0x0000002b002b7308 */ /* 0x000fe60000000800 */
[C---:B------:R-:W-:Y:S05]  /*3db0*/  HMMA.16816.F32.BF16 R160, R128.reuse, R148, RZ ;  /* 0x0000009480a0723c */ /* 0x040fea00000418ff */
[----:B------:R-:W1:Y:S01]  /*3dc0*/  MUFU.EX2 R42, R42 ;  /* 0x0000002a002a7308 */ /* 0x000e620000000800 */
[C---:B------:R-:W-:Y:S06]  /*3dd0*/  HMMA.16816.F32.BF16 R68, R128.reuse, R80, RZ ;  /* 0x000000508044723c */ /* 0x040fec00000418ff */
[C---:B------:R-:W-:Y:S01]  /*3de0*/  HMMA.16816.F32.BF16 R84, R128.reuse, R96, RZ ;  /* 0x000000608054723c */ /* 0x040fe200000418ff */
[----:B------:R-:W-:Y:S05]  /*3df0*/  MUFU.EX2 R41, R41 ;  /* 0x0000002900297308 */ /* 0x000fea0000000800 */
[----:B------:R-:W-:Y:S03]  /*3e00*/  HMMA.16816.F32.BF16 R144, R128, R108, RZ ;  /* 0x0000006c8090723c */ /* 0x000fe600000418ff */
[----:B------:R-:W2:Y:S01]  /*3e10*/  MUFU.EX2 R40, R40 ;  /* 0x0000002800287308 */ /* 0x000ea20000000800 */
[C---:B-1----:R-:W-:Y:S01]  /*3e20*/  F2FP.BF16.F32.PACK_AB R24, R42.reuse, R51 ;  /* 0x000000332a18723e */ /* 0x042fe200000010ff */
[----:B------:R-:W-:Y:S01]  /*3e30*/  FADD.FTZ R51, R51, R52 ;  /* 0x0000003433337221 */ /* 0x000fe20000010000 */
[----:B------:R-:W-:Y:S03]  /*3e40*/  HMMA.16816.F32.BF16 R132, R132, R6, RZ ;  /* 0x000000068484723c */ /* 0x000fe600000418ff */
[----:B------:R-:W-:-:S02]  /*3e50*/  FADD.FTZ R42, R42, R51 ;  /* 0x000000332a2a7221 */ /* 0x000fc40000010000 */
[----:B------:R-:W-:Y:S01]  /*3e60*/  MUFU.EX2 R49, R49 ;  /* 0x0000003100317308 */ /* 0x000fe20000000800 */
[C---:B------:R-:W-:Y:S06]  /*3e70*/  HMMA.16816.F32.BF16 R148, R128.reuse, R150, RZ ;  /* 0x000000968094723c */ /* 0x040fec00000418ff */
[----:B------:R-:W-:Y:S01]  /*3e80*/  HMMA.16816.F32.BF16 R80, R128, R82, RZ ;  /* 0x000000528050723c */ /* 0x000fe200000418ff */
[----:B------:R-:W1:Y:S01]  /*3e90*/  MUFU.EX2 R0, R0 ;  /* 0x0000000000007308 */ /* 0x000e620000000800 */
[----:B--2---:R-:W-:Y:S01]  /*3ea0*/  F2FP.BF16.F32.PACK_AB R26, R40, R41 ;  /* 0x00000029281a723e */ /* 0x004fe200000010ff */
[----:B------:R-:W-:-:S03]  /*3eb0*/  FADD.FTZ R41, R41, R42 ;  /* 0x0000002a29297221 */ /* 0x000fc60000010000 */
[C---:B------:R-:W-:Y:S01]  /*3ec0*/  HMMA.16816.F32.BF16 R96, R128.reuse, R98, RZ ;  /* 0x000000628060723c */ /* 0x040fe200000418ff */
[----:B------:R-:W-:Y:S02]  /*3ed0*/  FADD.FTZ R41, R40, R41 ;  /* 0x0000002928297221 */ /* 0x000fe40000010000 */
[----:B------:R-:W-:Y:S03]  /*3ee0*/  MUFU.EX2 R46, R46 ;  /* 0x0000002e002e7308 */ /* 0x000fe60000000800 */
[C---:B------:R-:W-:Y:S05]  /*3ef0*/  HMMA.16816.F32.BF16 R108, R128.reuse, R110, RZ ;  /* 0x0000006e806c723c */ /* 0x040fea00000418ff */
        /* <DEDUP_REMOVED lines=9> */
[----:B--2---:R-:W-:Y:S01]  /*3f90*/  F2FP.BF16.F32.PACK_AB R27, R47, R46 ;  /* 0x0000002e2f1b723e */ /* 0x004fe200000010ff */
[----:B------:R-:W-:Y:S01]  /*3fa0*/  FADD.FTZ R46, R46, R49 ;  /* 0x000000312e2e7221 */ /* 0x000fe20000010000 */
[----:B------:R-:W-:Y:S01]  /*3fb0*/  HMMA.16816.F32.BF16 R128, R128, R6, RZ ;  /* 0x000000068080723c */ /* 0x000fe200000418ff */
[----:B------:R-:W-:Y:S01]  /*3fc0*/  F2FP.BF16.F32.PACK_AB R4, R45, R50 ;  /* 0x000000322d04723e */ /* 0x000fe200000010ff */
[----:B------:R-:W-:Y:S01]  /*3fd0*/  FADD.FTZ R50, R50, R65 ;  /* 0x0000004132327221 */ /* 0x000fe20000010000 */
[----:B------:R-:W-:Y:S02]  /*3fe0*/  FADD.FTZ R46, R47, R46 ;  /* 0x0000002e2f2e7221 */ /* 0x000fe40000010000 */
[----:B------:R-:W-:Y:S01]  /*3ff0*/  MUFU.EX2 R164, R164 ;  /* 0x000000a400a47308 */ /* 0x000fe20000000800 */
[----:B---3--:R-:W-:Y:S01]  /*4000*/  HMMA.16816.F32.BF16 R156, R24, R20, R156 ;  /* 0x00000014189c723c */ /* 0x008fe2000004189c */
[----:B------:R-:W-:Y:S01]  /*4010*/  F2FP.BF16.F32.PACK_AB R6, R43, R44 ;  /* 0x0000002c2b06723e */ /* 0x000fe200000010ff */
[----:B------:R-:W-:-:S04]  /*4020*/  FADD.FTZ R45, R45, R50 ;  /* 0x000000322d2d7221 */ /* 0x000fc80000010000 */
[C---:B------:R-:W-:Y:S01]  /*4030*/  HMMA.16816.F32.BF16 R72, R24.reuse, R16, R72 ;  /* 0x000000101848723c */ /* 0x040fe20000041848 */
[----:B------:R-:W2:Y:S01]  /*4040*/  MUFU.EX2 R171, R171 ;  /* 0x000000ab00ab7308 */ /* 0x000ea20000000800 */
[----:B-1----:R-:W-:Y:S01]  /*4050*/  F2FP.BF16.F32.PACK_AB R5, R64, R67 ;  /* 0x000000434005723e */ /* 0x002fe200000010ff */
[----:B------:R-:W-:Y:S01]  /*4060*/  FADD.FTZ R67, R67, R54 ;  /* 0x0000003643437221 */ /* 0x000fe20000010000 */
[----:B------:R-:W-:Y:S02]  /*4070*/  FADD.FTZ R44, R44, R45 ;  /* 0x0000002d2c2c7221 */ /* 0x000fe40000010000 */
[C---:B------:R-:W-:Y:S01]  /*4080*/  HMMA.16816.F32.BF16 R88, R24.reuse, R12, R88 ;  /* 0x0000000c1858723c */ /* 0x040fe20000041858 */
[----:B------:R-:W-:Y:S01]  /*4090*/  FADD.FTZ R67, R64, R67 ;  /* 0x0000004340437221 */ /* 0x000fe20000010000 */
[----:B------:R-:W-:Y:S01]  /*40a0*/  FADD.FTZ R43, R43, R44 ;  /* 0x0000002c2b2b7221 */ /* 0x000fe20000010000 */
[----:B------:R-:W-:Y:S03]  /*40b0*/  MUFU.EX2 R170, R170 ;  /* 0x000000aa00aa7308 */ /* 0x000fe60000000800 */
[C---:B------:R-:W-:Y:S05]  /*40c0*/  HMMA.16816.F32.BF16 R100, R24.reuse, R8, R100 ;  /* 0x000000081864723c */ /* 0x040fea0000041864 */
[----:B------:R-:W-:Y:S01]  /*40d0*/  MUFU.EX2 R172, R172 ;  /* 0x000000ac00ac7308 */ /* 0x000fe20000000800 */
[----:B--2---:R-:W-:Y:S01]  /*40e0*/  F2FP.BF16.F32.PACK_AB R7, R171, R164 ;  /* 0x000000a4ab07723e */ /* 0x004fe200000010ff */
[----:B------:R-:W-:Y:S01]  /*40f0*/  HMMA.16816.F32.BF16 R112, R24, R28, R112 ;  /* 0x0000001c1870723c */ /* 0x000fe20000041870 */
[----:B------:R-:W-:-:S04]  /*4100*/  FADD.FTZ R164, R164, R67 ;  /* 0x00000043a4a47221 */ /* 0x000fc80000010000 */
[----:B------:R-:W-:Y:S01]  /*4110*/  FADD.FTZ R164, R171, R164 ;  /* 0x000000a4aba47221 */ /* 0x000fe20000010000 */
[C---:B------:R-:W-:Y:S01]  /*4120*/  HMMA.16816.F32.BF16 R124, R24.reuse, R32, R124 ;  /* 0x00000020187c723c */ /* 0x040fe2000004187c */
[----:B------:R-:W1:Y:S05]  /*4130*/  MUFU.EX2 R173, R173 ;  /* 0x000000ad00ad7308 */ /* 0x000e6a0000000800 */
[C---:B------:R-:W-:Y:S03]  /*4140*/  HMMA.16816.F32.BF16 R152, R24.reuse, R22, R152 ;  /* 0x000000161898723c */ /* 0x040fe60000041898 */
[----:B------:R-:W-:Y:S03]  /*4150*/  MUFU.EX2 R176, R176 ;  /* 0x000000b000b07308 */ /* 0x000fe60000000800 */
[C---:B------:R-:W-:Y:S05]  /*4160*/  HMMA.16816.F32.BF16 R76, R24.reuse, R18, R76 ;  /* 0x00000012184c723c */ /* 0x040fea000004184c */
[----:B------:R-:W-:Y:S01]  /*4170*/  MUFU.EX2 R177, R177 ;  /* 0x000000b100b17308 */ /* 0x000fe20000000800 */
[C---:B------:R-:W-:Y:S06]  /*4180*/  HMMA.16816.F32.BF16 R92, R24.reuse, R14, R92 ;  /* 0x0000000e185c723c */ /* 0x040fec000004185c */
[C---:B------:R-:W-:Y:S01]  /*4190*/  HMMA.16816.F32.BF16 R104, R24.reuse, R10, R104 ;  /* 0x0000000a1868723c */ /* 0x040fe20000041868 */
[----:B------:R-:W-:Y:S05]  /*41a0*/  MUFU.EX2 R179, R179 ;  /* 0x000000b300b37308 */ /* 0x000fea0000000800 */
[C---:B------:R-:W-:Y:S03]  /*41b0*/  HMMA.16816.F32.BF16 R116, R24.reuse, R30, R116 ;  /* 0x0000001e1874723c */ /* 0x040fe60000041874 */
[----:B------:R-:W2:Y:S03]  /*41c0*/  MUFU.EX2 R182, R182 ;  /* 0x000000b600b67308 */ /* 0x000ea60000000800 */
[----:B------:R-:W-:Y:S01]  /*41d0*/  HMMA.16816.F32.BF16 R132, R24, R34, R132 ;  /* 0x000000221884723c */ /* 0x000fe20000041884 */
[----:B------:R-:W3:Y:S04]  /*41e0*/  LDSM.16.MT88.4 R24, [R222+0x9800] ;  /* 0x00980000de18783b */ /* 0x000ee80000004200 */
[----:B------:R-:W-:Y:S01]  /*41f0*/  MUFU.EX2 R181, R181 ;  /* 0x000000b500b57308 */ /* 0x000fe20000000800 */
[C---:B------:R-:W-:Y:S06]  /*4200*/  HMMA.16816.F32.BF16 R160, R4.reuse, R20, R160 ;  /* 0x0000001404a0723c */ /* 0x040fec00000418a0 */
[C---:B------:R-:W-:Y:S01]  /*4210*/  HMMA.16816.F32.BF16 R68, R4.reuse, R16, R68 ;  /* 0x000000100444723c */ /* 0x040fe20000041844 */
[----:B------:R-:W4:Y:S05]  /*4220*/  MUFU.EX2 R184, R184 ;  /* 0x000000b800b87308 */ /* 0x000f2a0000000800 */
[C---:B------:R-:W-:Y:S03]  /*4230*/  HMMA.16816.F32.BF16 R84, R4.reuse, R12, R84 ;  /* 0x0000000c0454723c */ /* 0x040fe60000041854 */
[----:B------:R-:W5:Y:S03]  /*4240*/  MUFU.EX2 R187, R187 ;  /* 0x000000bb00bb7308 */ /* 0x000f660000000800 */
[C---:B------:R-:W-:Y:S05]  /*4250*/  HMMA.16816.F32.BF16 R144, R4.reuse, R8, R144 ;  /* 0x000000080490723c */ /* 0x040fea0000041890 */
[----:B------:R-:W-:Y:S01]  /*4260*/  MUFU.EX2 R188, R188 ;  /* 0x000000bc00bc7308 */ /* 0x000fe20000000800 */
[C---:B------:R-:W-:Y:S01]  /*4270*/  HMMA.16816.F32.BF16 R148, R4.reuse, R22, R148 ;  /* 0x000000160494723c */ /* 0x040fe20000041894 */
[----:B------:R-:W5:Y:S05]  /*4280*/  LDSM.16.MT88.4 R20, [R220+0x9800] ;  /* 0x00980000dc14783b */ /* 0x000f6a0000004200 */
[C---:B------:R-:W-:Y:S01]  /*4290*/  HMMA.16816.F32.BF16 R80, R4.reuse, R18, R80 ;  /* 0x000000120450723c */ /* 0x040fe20000041850 */
[----:B------:R-:W5:Y:S01]  /*42a0*/  LDSM.16.MT88.4 R16, [R222+0xa800] ;  /* 0x00a80000de10783b */ /* 0x000f620000004200 */
[----:B------:R-:W-:Y:S04]  /*42b0*/  MUFU.EX2 R197, R197 ;  /* 0x000000c500c57308 */ /* 0x000fe80000000800 */
[C---:B------:R-:W-:Y:S01]  /*42c0*/  HMMA.16816.F32.BF16 R96, R4.reuse, R14, R96 ;  /* 0x0000000e0460723c */ /* 0x040fe20000041860 */
[----:B------:R-:W5:Y:S03]  /*42d0*/  LDSM.16.MT88.4 R12, [R220+0xa800] ;  /* 0x00a80000dc0c783b */ /* 0x000f660000004200 */
[----:B------:R-:W-:Y:S02]  /*42e0*/  MUFU.EX2 R201, R201 ;  /* 0x000000c900c97308 */ /* 0x000fe40000000800 */
[C---:B------:R-:W-:Y:S01]  /*42f0*/  HMMA.16816.F32.BF16 R108, R4.reuse, R10, R108 ;  /* 0x0000000a046c723c */ /* 0x040fe2000004186c */
[----:B------:R-:W5:Y:S05]  /*4300*/  LDSM.16.MT88.4 R8, [R222+0xb800] ;  /* 0x00b80000de08783b */ /* 0x000f6a0000004200 */
[C---:B------:R-:W-:Y:S01]  /*4310*/  HMMA.16816.F32.BF16 R140, R4.reuse, R28, R140 ;  /* 0x0000001c048c723c */ /* 0x040fe2000004188c */
[----:B------:R-:W5:Y:S05]  /*4320*/  MUFU.EX2 R202, R202 ;  /* 0x000000ca00ca7308 */ /* 0x000f6a0000000800 */
[C---:B------:R-:W-:Y:S01]  /*4330*/  HMMA.16816.F32.BF16 R120, R4.reuse, R30, R120 ;  /* 0x0000001e0478723c */ /* 0x040fe20000041878 */
[----:B-1----:R-:W-:Y:S01]  /*4340*/  F2FP.BF16.F32.PACK_AB R28, R173, R172 ;  /* 0x000000acad1c723e */ /* 0x002fe200000010ff */
[----:B------:R-:W-:Y:S01]  /*4350*/  FADD.FTZ R172, R172, R41 ;  /* 0x00000029acac7221 */ /* 0x000fe20000010000 */
[----:B------:R-:W-:Y:S01]  /*4360*/  MUFU.EX2 R203, R203 ;  /* 0x000000cb00cb7308 */ /* 0x000fe20000000800 */
[----:B--2---:R-:W-:Y:S01]  /*4370*/  F2FP.BF16.F32.PACK_AB R29, R182, R179 ;  /* 0x000000b3b61d723e */ /* 0x004fe200000010ff */
[----:B------:R-:W-:Y:S01]  /*4380*/  FADD.FTZ R179, R179, R46 ;  /* 0x0000002eb3b37221 */ /* 0x000fe20000010000 */
[C---:B------:R-:W-:Y:S01]  /*4390*/  HMMA.16816.F32.BF16 R136, R4.reuse, R32, R136 ;  /* 0x000000200488723c */ /* 0x040fe20000041888 */
[----:B------:R-:W-:Y:S01]  /*43a0*/  F2FP.BF16.F32.PACK_AB R30, R177, R176 ;  /* 0x000000b0b11e723e */ /* 0x000fe200000010ff */
[----:B------:R-:W-:Y:S01]  /*43b0*/  FADD.FTZ R173, R173, R172 ;  /* 0x000000acadad7221 */ /* 0x000fe20000010000 */
[----:B----4-:R-:W-:Y:S01]  /*43c0*/  F2FP.BF16.F32.PACK_AB R31, R184, R181 ;  /* 0x000000b5b81f723e */ /* 0x010fe200000010ff */
[----:B------:R-:W-:Y:S01]  /*43d0*/  FADD.FTZ R182, R182, R179 ;  /* 0x000000b3b6b67221 */ /* 0x000fe20000010000 */
[----:B------:R-:W1:Y:S01]  /*43e0*/  MUFU.EX2 R206, R206 ;  /* 0x000000ce00ce7308 */ /* 0x000e620000000800 */
[----:B------:R-:W-:Y:S01]  /*43f0*/  HMMA.16816.F32.BF16 R128, R4, R34, R128 ;  /* 0x000000220480723c */ /* 0x000fe20000041880 */
[----:B------:R-:W-:Y:S01]  /*4400*/  FADD.FTZ R176, R176, R173 ;  /* 0x000000adb0b07221 */ /* 0x000fe20000010000 */
[----:B------:R-:W-:-:S03]  /*4410*/  FADD.FTZ R181, R181, R182 ;  /* 0x000000b6b5b57221 */ /* 0x000fc60000010000 */
[----:B------:R-:W-:Y:S01]  /*4420*/  FADD.FTZ R177, R177, R176 ;  /* 0x000000b0b1b17221 */ /* 0x000fe20000010000 */
[C---:B---3--:R-:W-:Y:S01]  /*4430*/  HMMA.16816.F32.BF16 R156, R28.reuse, R24, R156 ;  /* 0x000000181c9c723c */ /* 0x048fe2000004189c */
[----:B-----5:R-:W-:Y:S01]  /*4440*/  F2FP.BF16.F32.PACK_AB R4, R187, R170 ;  /* 0x000000aabb04723e */ /* 0x020fe200000010ff */
[----:B------:R-:W-:Y:S01]  /*4450*/  MUFU.EX2 R196, R196 ;  /* 0x000000c400c47308 */ /* 0x000fe20000000800 */
[----:B------:R-:W-:Y:S01]  /*4460*/  F2FP.BF16.F32.PACK_AB R5, R202, R201 ;  /* 0x000000c9ca05723e */ /* 0x000fe200000010ff */
[----:B------:R-:W-:Y:S01]  /*4470*/  FADD.FTZ R170, R170, R43 ;  /* 0x0000002baaaa7221 */ /* 0x000fe20000010000 */
[----:B------:R-:W-:Y:S01]  /*4480*/  F2FP.BF16.F32.PACK_AB R6, R197, R188 ;  /* 0x000000bcc506723e */ /* 0x000fe200000010ff */
[C---:B------:R-:W-:Y:S01]  /*4490*/  HMMA.16816.F32.BF16 R72, R28.reuse, R20, R72 ;  /* 0x000000141c48723c */ /* 0x040fe20000041848 */
[----:B------:R-:W-:Y:S01]  /*44a0*/  FADD.FTZ R201, R201, R164 ;  /* 0x000000a4c9c97221 */ /* 0x000fe20000010000 */
[----:B------:R-:W-:Y:S01]  /*44b0*/  FADD.FTZ R187, R187, R170 ;  /* 0x000000aabbbb7221 */ /* 0x000fe20000010000 */
[----:B------:R-:W-:Y:S01]  /*44c0*/  FADD.FTZ R181, R184, R181 ;  /* 0x000000b5b8b57221 */ /* 0x000fe20000010000 */
[----:B-1----:R-:W-:Y:S01]  /*44d0*/  F2FP.BF16.F32.PACK_AB R7, R206, R203 ;  /* 0x000000cbce07723e */ /* 0x002fe200000010ff */
[----:B------:R-:W-:Y:S01]  /*44e0*/  MUFU.EX2 R199, R199 ;  /* 0x000000c700c77308 */ /* 0x000fe20000000800 */
[----:B------:R-:W-:Y:S01]  /*44f0*/  HMMA.16816.F32.BF16 R88, R28, R16, R88 ;  /* 0x000000101c58723c */ /* 0x000fe20000041858 */
[----:B------:R-:W-:Y:S01]  /*4500*/  FADD.FTZ R202, R202, R201 ;  /* 0x000000c9caca7221 */ /* 0x000fe20000010000 */
[----:B------:R-:W-:-:S03]  /*4510*/  FADD.FTZ R188, R188, R187 ;  /* 0x000000bbbcbc7221 */ /* 0x000fc60000010000 */
[----:B------:R-:W-:Y:S01]  /*4520*/  FADD.FTZ R203, R203, R202 ;  /* 0x000000cacbcb7221 */ /* 0x000fe20000010000 */
[----:B------:R-:W-:Y:S01]  /*4530*/  HMMA.16816.F32.BF16 R100, R28, R12, R100 ;  /* 0x0000000c1c64723c */ /* 0x000fe20000041864 */
[----:B------:R-:W-:Y:S01]  /*4540*/  MUFU.EX2 R200, R200 ;  /* 0x000000c800c87308 */ /* 0x000fe20000000800 */
[----:B------:R-:W-:Y:S01]  /*4550*/  FADD.FTZ R197, R197, R188 ;  /* 0x000000bcc5c57221 */ /* 0x000fe20000010000 */
[----:B------:R-:W-:-:S03]  /*4560*/  FADD.FTZ R203, R206, R203 ;  /* 0x000000cbcecb7221 */ /* 0x000fc60000010000 */
[C---:B------:R-:W-:Y:S03]  /*4570*/  HMMA.16816.F32.BF16 R112, R28.reuse, R8, R112 ;  /* 0x000000081c70723c */ /* 0x040fe60000041870 */
[----:B------:R-:W-:Y:S03]  /*4580*/  MUFU.EX2 R194, R194 ;  /* 0x000000c200c27308 */ /* 0x000fe60000000800 */
[C---:B------:R-:W-:Y:S05]  /*4590*/  HMMA.16816.F32.BF16 R124, R28.reuse, R36, R124 ;  /* 0x000000241c7c723c */ /* 0x040fea000004187c */
[----:B------:R-:W1:Y:S01]  /*45a0*/  MUFU.EX2 R193, R193 ;  /* 0x000000c100c17308 */ /* 0x000e620000000800 */
[C---:B------:R-:W-:Y:S06]  /*45b0*/  HMMA.16816.F32.BF16 R152, R28.reuse, R26, R152 ;  /* 0x0000001a1c98723c */ /* 0x040fec0000041898 */
        /* <DEDUP_REMOVED lines=11> */
[----:B------:R-:W1:Y:S01]  /*4670*/  LDSM.16.MT88.4 R28, [R222+0x9c00] ;  /* 0x009c0000de1c783b */ /* 0x000e620000004200 */
[----:B------:R-:W-:Y:S01]  /*4680*/  MUFU.EX2 R198, R198 ;  /* 0x000000c600c67308 */ /* 0x000fe20000000800 */
[----:B--2---:R-:W-:Y:S01]  /*4690*/  F2FP.BF16.F32.PACK_AB R33, R189, R190 ;  /* 0x000000bebd21723e */ /* 0x004fe200000010ff */
[----:B------:R-:W-:-:S02]  /*46a0*/  FADD.FTZ R190, R190, R181 ;  /* 0x000000b5bebe7221 */ /* 0x000fc40000010000 */
[C---:B------:R-:W-:Y:S02]  /*46b0*/  HMMA.16816.F32.BF16 R160, R4.reuse, R24, R160 ;  /* 0x0000001804a0723c */ /* 0x040fe400000418a0 */
[----:B------:R-:W-:Y:S02]  /*46c0*/  FADD.FTZ R190, R189, R190 ;  /* 0x000000bebdbe7221 */ /* 0x000fe40000010000 */
[----:B------:R-:W-:Y:S02]  /*46d0*/  MUFU.EX2 R239, R239 ;  /* 0x000000ef00ef7308 */ /* 0x000fe40000000800 */
[C---:B------:R-:W-:Y:S01]  /*46e0*/  HMMA.16816.F32.BF16 R148, R4.reuse, R26, R148 ;  /* 0x0000001a0494723c */ /* 0x040fe20000041894 */
[----:B------:R-:W2:Y:S05]  /*46f0*/  LDSM.16.MT88.4 R24, [R220+0x9c00] ;  /* 0x009c0000dc18783b */ /* 0x000eaa0000004200 */
[C---:B------:R-:W-:Y:S01]  /*4700*/  HMMA.16816.F32.BF16 R68, R4.reuse, R20, R68 ;  /* 0x000000140444723c */ /* 0x040fe20000041844 */
[----:B------:R-:W-:Y:S05]  /*4710*/  MUFU.EX2 R192, R192 ;  /* 0x000000c000c07308 */ /* 0x000fea0000000800 */
[C---:B------:R-:W-:Y:S01]  /*4720*/  HMMA.16816.F32.BF16 R80, R4.reuse, R22, R80 ;  /* 0x000000160450723c */ /* 0x040fe20000041850 */
[----:B------:R-:W3:Y:S02]  /*4730*/  LDSM.16.MT88.4 R20, [R222+0xac00] ;  /* 0x00ac0000de14783b */ /* 0x000ee40000004200 */
[----:B------:R-:W4:Y:S03]  /*4740*/  MUFU.EX2 R237, R237 ;  /* 0x000000ed00ed7308 */ /* 0x000f260000000800 */
[C---:B------:R-:W-:Y:S05]  /*4750*/  HMMA.16816.F32.BF16 R84, R4.reuse, R16, R84 ;  /* 0x000000100454723c */ /* 0x040fea0000041854 */
[----:B------:R-:W-:Y:S01]  /*4760*/  MUFU.EX2 R185, R185 ;  /* 0x000000b900b97308 */ /* 0x000fe20000000800 */
[C---:B------:R-:W-:Y:S01]  /*4770*/  HMMA.16816.F32.BF16 R96, R4.reuse, R18, R96 ;  /* 0x000000120460723c */ /* 0x040fe20000041860 */
[----:B------:R-:W5:Y:S05]  /*4780*/  LDSM.16.MT88.4 R16, [R220+0xac00] ;  /* 0x00ac0000dc10783b */ /* 0x000f6a0000004200 */
[----:B------:R-:W-:Y:S01]  /*4790*/  HMMA.16816.F32.BF16 R144, R4, R12, R144 ;  /* 0x0000000c0490723c */ /* 0x000fe20000041890 */
[----:B------:R-:W1:Y:S01]  /*47a0*/  MUFU.EX2 R186, R186 ;  /* 0x000000ba00ba7308 */ /* 0x000e620000000800 */
[----:B----4-:R-:W-:Y:S01]  /*47b0*/  F2FP.BF16.F32.PACK_AB R34, R237, R192 ;  /* 0x000000c0ed22723e */ /* 0x010fe200000010ff */
[----:B------:R-:W-:-:S03]  /*47c0*/  FADD.FTZ R192, R192, R193 ;  /* 0x000000c1c0c07221 */ /* 0x000fc60000010000 */
[----:B------:R-:W-:Y:S01]  /*47d0*/  HMMA.16816.F32.BF16 R108, R4, R14, R108 ;  /* 0x0000000e046c723c */ /* 0x000fe2000004186c */
[----:B------:R-:W4:Y:S01]  /*47e0*/  LDSM.16.MT88.4 R12, [R222+0xbc00] ;  /* 0x00bc0000de0c783b */ /* 0x000f220000004200 */
[----:B------:R-:W-:-:S04]  /*47f0*/  FADD.FTZ R237, R237, R192 ;  /* 0x000000c0eded7221 */ /* 0x000fc80000010000 */
[C---:B------:R-:W-:Y:S06]  /*4800*/  HMMA.16816.F32.BF16 R140, R4.reuse, R8, R140 ;  /* 0x00000008048c723c */ /* 0x040fec000004188c */
[----:B------:R-:W-:Y:S01]  /*4810*/  HMMA.16816.F32.BF16 R120, R4, R10, R120 ;  /* 0x0000000a0478723c */ /* 0x000fe20000041878 */
[----:B------:R-:W4:Y:S01]  /*4820*/  LDSM.16.MT88.4 R8, [R220+0xbc00] ;  /* 0x00bc0000dc08783b */ /* 0x000f220000004200 */
[----:B-1----:R-:W-:Y:S01]  /*4830*/  F2FP.BF16.F32.PACK_AB R35, R186, R185 ;  /* 0x000000b9ba23723e */ /* 0x002fe200000010ff */
[----:B------:R-:W-:-:S03]  /*4840*/  FADD.FTZ R185, R185, R190 ;  /* 0x000000beb9b97221 */ /* 0x000fc60000010000 */
[----:B------:R-:W-:Y:S01]  /*4850*/  HMMA.16816.F32.BF16 R136, R4, R36, R136 ;  /* 0x000000240488723c */ /* 0x000fe20000041888 */
[----:B------:R-:W-:Y:S01]  /*4860*/  MUFU.EX2 R36, R178 ;  /* 0x000000b200247308 */ /* 0x000fe20000000800 */
[----:B------:R-:W-:-:S04]  /*4870*/  FADD.FTZ R235, R186, R185 ;  /* 0x000000b9baeb7221 */ /* 0x000fc80000010000 */
[----:B------:R-:W-:Y:S01]  /*4880*/  HMMA.16816.F32.BF16 R128, R4, R38, R128 ;  /* 0x000000260480723c */ /* 0x000fe20000041880 */
[----:B------:R-:W-:-:S05]  /*4890*/  FFMA.FTZ R37, R174, UR24, -R175 ;  /* 0x00000018ae257c23 */ /* 0x000fca00080108af */
[C---:B------:R-:W-:Y:S01]  /*48a0*/  HMMA.16816.F32.BF16 R156, R32.reuse, R28, R156 ;  /* 0x0000001c209c723c */ /* 0x040fe2000004189c */
        /* <DEDUP_REMOVED lines=10> */
[----:B--2---:R-:W-:Y:S01]  /*4950*/  HMMA.16816.F32.BF16 R72, R32, R24, R72 ;  /* 0x000000182048723c */ /* 0x004fe20000041848 */
[----:B------:R-:W-:Y:S01]  /*4960*/  FADD.FTZ R239, R239, R198 ;  /* 0x000000c6efef7221 */ /* 0x000fe20000010000 */
[----:B-1----:R-:W-:Y:S01]  /*4970*/  F2FP.BF16.F32.PACK_AB R7, R37, R36 ;  /* 0x000000242507723e */ /* 0x002fe200000010ff */
[----:B------:R-:W-:-:S03]  /*4980*/  FADD.FTZ R36, R36, R183 ;  /* 0x000000b724247221 */ /* 0x000fc60000010000 */
[----:B------:R-:W-:Y:S01]  /*4990*/  HMMA.16816.F32.BF16 R76, R32, R26, R76 ;  /* 0x0000001a204c723c */ /* 0x000fe2000004184c */
[----:B------:R-:W-:-:S05]  /*49a0*/  FADD.FTZ R234, R37, R36 ;  /* 0x0000002425ea7221 */ /* 0x000fca0000010000 */
[C---:B---3--:R-:W-:Y:S06]  /*49b0*/  HMMA.16816.F32.BF16 R88, R32.reuse, R20, R88 ;  /* 0x000000142058723c */ /* 0x048fec0000041858 */
        /* <DEDUP_REMOVED lines=21> */
[----:B------:R-:W-:Y:S01]  /*4b10*/  UIADD3 UR25, UR23, -0x2, URZ ;  /* 0xfffffffe17197890 */ /* 0x000fe2000fffe03f */
[----:B------:R-:W-:-:S04]  /*4b20*/  DEPBAR.LE SB0, 0x0 ;  /* 0x000080000000791a */ /* 0x000fc80000000000 */
[----:B------:R-:W-:Y:S01]  /*4b30*/  USHF.R.S32.HI UR4, URZ, 0x1f, UR25 ;  /* 0x0000001f3f047899 */ /* 0x000fe20008011419 */
[----:B------:R-:W-:Y:S01]  /*4b40*/  IMAD.U32 R5, RZ, RZ, UR25 ;  /* 0x00000019ff057e24 */ /* 0x000fe2000f8e00ff */
[----:B------:R-:W-:Y:S01]  /*4b50*/  UIMAD UR5, UR21, UR25, URZ ;  /* 0x00000019150572a4 */ /* 0x000fe2000f8e023f */
[----:B------:R-:W-:Y:S01]  /*4b60*/  IMAD.U32 R4, RZ, RZ, UR9 ;  /* 0x00000009ff047e24 */ /* 0x000fe2000f8e00ff */
[----:B------:R-:W-:Y:S01]  /*4b70*/  ULDC.64 UR6, c[0x0][0x220] ;  /* 0x0000880000067ab9 */ /* 0x000fe20000000a00 */
[----:B------:R-:W-:Y:S01]  /*4b80*/  IMAD.WIDE.U32 R8, R5, UR22, R240 ;  /* 0x0000001605087c25 */ /* 0x000fe2000f8e00f0 */
[----:B------:R-:W-:Y:S02]  /*4b90*/  UIMAD UR4, UR4, UR22, UR5 ;  /* 0x00000016040472a4 */ /* 0x000fe4000f8e0205 */
[----:B------:R-:W-:Y:S01]  /*4ba0*/  UISETP.NE.AND UP0, UPT, UR23, 0x2, UPT ;  /* 0x000000021700788c */ /* 0x000fe2000bf05270 */
[----:B------:R-:W-:Y:S01]  /*4bb0*/  IMAD.U32 R5, RZ, RZ, UR9 ;  /* 0x00000009ff057e24 */ /* 0x000fe2000f8e00ff */
[----:B------:R-:W-:Y:S01]  /*4bc0*/  BAR.SYNC.DEFER_BLOCKING 0x0 ;  /* 0x0000000000007b1d */ /* 0x000fe20000010000 */
[----:B------:R-:W-:Y:S01]  /*4bd0*/  LEA R6, P0, R8, UR6, 0x1 ;  /* 0x0000000608067c11 */ /* 0x000fe2000f8008ff */
[----:B------:R-:W-:Y:S01]  /*4be0*/  VIADD R0, R9, UR4 ;  /* 0x0000000409007c36 */ /* 0x000fe20008000000 */
[----:B------:R-:W-:-:S04]  /*4bf0*/  UIADD3 UR4, UR23, -0x2, URZ ;  /* 0xfffffffe17047890 */ /* 0x000fc8000fffe03f */
[----:B------:R-:W-:Y:S01]  /*4c00*/  LEA.HI.X R7, R8, UR7, R0, 0x1, P0 ;  /* 0x0000000708077c11 */ /* 0x000fe200080f0c00 */
[----:B------:R-:W-:Y:S01]  /*4c10*/  IMAD.U32 R0, RZ, RZ, UR8 ;  /* 0x00000008ff007e24 */ /* 0x000fe2000f8e00ff */
[----:B------:R-:W-:Y:S01]  /*4c20*/  LEA R4, P0, R4, R6, 0x1 ;  /* 0x0000000604047211 */ /* 0x000fe200078008ff */
[----:B------:R-:W-:-:S03]  /*4c30*/  IMAD.U32 R171, RZ, RZ, UR4 ;  /* 0x00000004ffab7e24 */ /* 0x000fc6000f8e00ff */
[----:B------:R-:W-:Y:S01]  /*4c40*/  LEA.HI.X R5, R5, R7, R0, 0x1, P0 ;  /* 0x0000000705057211 */ /* 0x000fe200000f0c00 */
[----:B------:R-:W-:Y:S01]  /*4c50*/  IMAD R171, R171, 0x40, R242 ;  /* 0x00000040abab7824 */ /* 0x000fe200078e02f2 */
        /* <DEDUP_REMOVED lines=10> */
[----:B------:R-:W2:Y:S04]  /*4d00*/  LDSM.16.M88.4 R48, [R224+0x6000] ;  /* 0x00600000e030783b */ /* 0x000ea80000000200 */
[----:B------:R-:W3:Y:S04]  /*4d10*/  LDSM.16.M88.4 R16, [R225+0x1000] ;  /* 0x00100000e110783b */ /* 0x000ee80000000200 */
[----:B------:R-:W4:Y:S04]  /*4d20*/  LDSM.16.M88.4 R32, [R224+0x6400] ;  /* 0x00640000e020783b */ /* 0x000f280000000200 */
[----:B------:R-:W5:Y:S04]  /*4d30*/  LDSM.16.M88.4 R200, [R224+0x6800] ;  /* 0x00680000e0c8783b */ /* 0x000f680000000200 */
        /* <DEDUP_REMOVED lines=8> */
[----:B------:R-:W-:Y:S03]  /*4dc0*/  LDSM.16.M88.4 R184, [R224+0x7000] ;  /* 0x00700000e0b8783b */ /* 0x000fe60000000200 */
[C---:B---3--:R-:W-:Y:S01]  /*4dd0*/  HMMA.16816.F32.BF16 R56, R16.reuse, R48, RZ ;  /* 0x000000301038723c */ /* 0x048fe200000418ff */
[----:B------:R-:W-:Y:S04]  /*4de0*/  LDSM.16.M88.4 R188, [R225+0x3000] ;  /* 0x00300000e1bc783b */ /* 0x000fe80000000200 */
[----:B------:R-:W-:Y:S01]  /*4df0*/  LDSM.16.M88.4 R180, [R224+0x7400] ;  /* 0x00740000e0b4783b */ /* 0x000fe20000000200 */
[-C--:B------:R-:W-:Y:S03]  /*4e00*/  HMMA.16816.F32.BF16 R52, R16, R50.reuse, RZ ;  /* 0x000000321034723c */ /* 0x080fe600000418ff */
[----:B------:R-:W-:Y:S03]  /*4e10*/  LDSM.16.M88.4 R216, [R223+0x2000] ;  /* 0x00200000dfd8783b */ /* 0x000fe60000000200 */
[----:B------:R-:W-:Y:S01]  /*4e20*/  HMMA.16816.F32.BF16 R48, R192, R50, RZ ;  /* 0x00000032c030723c */ /* 0x000fe200000418ff */
[----:B------:R-:W-:Y:S04]  /*4e30*/  LDSM.16.M88.4 R212, [R221+0x7800] ;  /* 0x00780000ddd4783b */ /* 0x000fe80000000200 */
[----:B------:R-:W0:Y:S01]  /*4e40*/  LDGDEPBAR ;  /* 0x00000000000079af */ /* 0x000e220000000000 */
[C---:B----4-:R-:W-:Y:S06]  /*4e50*/  HMMA.16816.F32.BF16 R40, R16.reuse, R32, RZ ;  /* 0x000000201028723c */ /* 0x050fec00000418ff */
[C---:B-----5:R-:W-:Y:S06]  /*4e60*/  HMMA.16816.F32.BF16 R28, R16.reuse, R200, RZ ;  /* 0x000000c8101c723c */ /* 0x060fec00000418ff */
[C---:B------:R-:W-:Y:S06]  /*4e70*/  HMMA.16816.F32.BF16 R20, R16.reuse, R176, RZ ;  /* 0x000000b01014723c */ /* 0x040fec00000418ff */
[C---:B------:R-:W-:Y:S06]  /*4e80*/  HMMA.16816.F32.BF16 R36, R16.reuse, R34, RZ ;  /* 0x000000221024723c */ /* 0x040fec00000418ff */
[C---:B------:R-:W-:Y:S06]  /*4e90*/  HMMA.16816.F32.BF16 R24, R16.reuse, R202, RZ ;  /* 0x000000ca1018723c */ /* 0x040fec00000418ff */
[----:B------:R-:W-:Y:S06]  /*4ea0*/  HMMA.16816.F32.BF16 R16, R16, R178, RZ ;  /* 0x000000b21010723c */ /* 0x000fec00000418ff */
[C---:B------:R-:W-:Y:S06]  /*4eb0*/  HMMA.16816.F32.BF16 R44, R192.reuse, R32, RZ ;  /* 0x00000020c02c723c */ /* 0x040fec00000418ff */
[C---:B------:R-:W-:Y:S06]  /*4ec0*/  HMMA.16816.F32.BF16 R204, R192.reuse, R200, RZ ;  /* 0x000000c8c0cc723c */ /* 0x040fec00000418ff */
[C---:B------:R-:W-:Y:S06]  /*4ed0*/  HMMA.16816.F32.BF16 R32, R192.reuse, R34, RZ ;  /* 0x00000022c020723c */ /* 0x040fec00000418ff */
[----:B------:R-:W-:Y:S06]  /*4ee0*/  HMMA.16816.F32.BF16 R200, R192, R202, RZ ;  /* 0x000000cac0c8723c */ /* 0x000fec00000418ff */
[C---:B------:R-:W-:Y:S06]  /*4ef0*/  HMMA.16816.F32.BF16 R56, R172.reuse, R64, R56 ;  /* 0x00000040ac38723c */ /* 0x040fec0000041838 */
[----:B------:R-:W-:Y:S06]  /*4f00*/  HMMA.16816.F32.BF16 R52, R172, R66, R52 ;  /* 0x00000042ac34723c */ /* 0x000fec0000041834 */
[C---:B-1----:R-:W-:Y:S06]  /*4f10*/  HMMA.16816.F32.BF16 R60, R4.reuse, R64, R60 ;  /* 0x00000040043c723c */ /* 0x042fec000004183c */
[----:B------:R-:W-:Y:S01]  /*4f20*/  HMMA.16816.F32.BF16 R48, R4, R66, R48 ;  /* 0x000000420430723c */ /* 0x000fe20000041830 */
[----:B------:R-:W1:Y:S05]  /*4f30*/  LDSM.16.M88.4 R64, [R225+0x2000] ;  /* 0x00200000e140783b */ /* 0x000e6a0000000200 */
[C---:B------:R-:W-:Y:S06]  /*4f40*/  HMMA.16816.F32.BF16 R196, R192.reuse, R176, RZ ;  /* 0x000000b0c0c4723c */ /* 0x040fec00000418ff */
[----:B------:R-:W-:Y:S01]  /*4f50*/  HMMA.16816.F32.BF16 R192, R192, R178, RZ ;  /* 0x000000b2c0c0723c */ /* 0x000fe200000418ff */
[----:B------:R-:W2:Y:S05]  /*4f60*/  LDSM.16.M88.4 R176, [R224+0x7800] ;  /* 0x00780000e0b0783b */ /* 0x000eaa0000000200 */
[C---:B------:R-:W-:Y:S06]  /*4f70*/  HMMA.16816.F32.BF16 R40, R172.reuse, R12, R40 ;  /* 0x0000000cac28723c */ /* 0x040fec0000041828 */
[C---:B------:R-:W-:Y:S06]  /*4f80*/  HMMA.16816.F32.BF16 R28, R172.reuse, R8, R28 ;  /* 0x00000008ac1c723c */ /* 0x040fec000004181c */
[C---:B------:R-:W-:Y:S06]  /*4f90*/  HMMA.16816.F32.BF16 R20, R172.reuse, R208, R20 ;  /* 0x000000d0ac14723c */ /* 0x040fec0000041814 */
[C---:B------:R-:W-:Y:S06]  /*4fa0*/  HMMA.16816.F32.BF16 R36, R172.reuse, R14, R36 ;  /* 0x0000000eac24723c */ /* 0x040fec0000041824 */
[C---:B------:R-:W-:Y:S06]  /*4fb0*/  HMMA.16816.F32.BF16 R24, R172.reuse, R10, R24 ;  /* 0x0000000aac18723c */ /* 0x040fec0000041818 */
[----:B------:R-:W-:Y:S01]  /*4fc0*/  HMMA.16816.F32.BF16 R16, R172, R210, R16 ;  /* 0x000000d2ac10723c */ /* 0x000fe20000041810 */
[----:B------:R-:W3:Y:S05]  /*4fd0*/  LDSM.16.M88.4 R172, [R224+0x7c00] ;  /* 0x007c0000e0ac783b */ /* 0x000eea0000000200 */
[C---:B------:R-:W-:Y:S06]  /*4fe0*/  HMMA.16816.F32.BF16 R44, R4.reuse, R12, R44 ;  /* 0x0000000c042c723c */ /* 0x040fec000004182c */
[C---:B------:R-:W-:Y:S06]  /*4ff0*/  HMMA.16816.F32.BF16 R204, R4.reuse, R8, R204 ;  /* 0x0000000804cc723c */ /* 0x040fec00000418cc */
[C---:B------:R-:W-:Y:S01]  /*5000*/  HMMA.16816.F32.BF16 R32, R4.reuse, R14, R32 ;  /* 0x0000000e0420723c */ /* 0x040fe20000041820 */
[----:B------:R-:W-:Y:S05]  /*5010*/  LDSM.16.M88.4 R12, [R223+0x3000] ;  /* 0x00300000df0c783b */ /* 0x000fea0000000200 */
[C---:B------:R-:W-:Y:S01]  /*5020*/  HMMA.16816.F32.BF16 R200, R4.reuse, R10, R200 ;  /* 0x0000000a04c8723c */ /* 0x040fe200000418c8 */
[----:B------:R-:W4:Y:S05]  /*5030*/  LDSM.16.M88.4 R8, [R221+0x7000] ;  /* 0x00700000dd08783b */ /* 0x000f2a0000000200 */
[C---:B------:R-:W-:Y:S06]  /*5040*/  HMMA.16816.F32.BF16 R196, R4.reuse, R208, R196 ;  /* 0x000000d004c4723c */ /* 0x040fec00000418c4 */
[----:B------:R-:W-:Y:S01]  /*5050*/  HMMA.16816.F32.BF16 R192, R4, R210, R192 ;  /* 0x000000d204c0723c */ /* 0x000fe200000418c0 */
[----:B------:R-:W5:Y:S04]  /*5060*/  LDSM.16.M88.4 R4, [R221+0x7400] ;  /* 0x00740000dd04783b */ /* 0x000f680000000200 */
[----:B------:R-:W5:Y:S01]  /*5070*/  LDSM.16.M88.4 R208, [R221+0x7c00] ;  /* 0x007c0000ddd0783b */ /* 0x000f620000000200 */
[-C--:B-1----:R-:W-:Y:S06]  /*5080*/  HMMA.16816.F32.BF16 R48, R64, R186.reuse, R48 ;  /* 0x000000ba4030723c */ /* 0x082fec0000041830 */
[C---:B------:R-:W-:Y:S06]  /*5090*/  HMMA.16816.F32.BF16 R52, R188.reuse, R186, R52 ;  /* 0x000000babc34723c */ /* 0x040fec0000041834 */
[C---:B------:R-:W-:Y:S06]  /*50a0*/  HMMA.16816.F32.BF16 R56, R188.reuse, R184, R56 ;  /* 0x000000b8bc38723c */ /* 0x040fec0000041838 */
[C---:B------:R-:W-:Y:S06]  /*50b0*/  HMMA.16816.F32.BF16 R40, R188.reuse, R180, R40 ;  /* 0x000000b4bc28723c */ /* 0x040fec0000041828 */
[C---:B--2---:R-:W-:Y:S06]  /*50c0*/  HMMA.16816.F32.BF16 R28, R188.reuse, R176, R28 ;  /* 0x000000b0bc1c723c */ /* 0x044fec000004181c */
[C---:B------:R-:W-:Y:S06]  /*50d0*/  HMMA.16816.F32.BF16 R36, R188.reuse, R182, R36 ;  /* 0x000000b6bc24723c */ /* 0x040fec0000041824 */
[C---:B---3--:R-:W-:Y:S06]  /*50e0*/  HMMA.16816.F32.BF16 R20, R188.reuse, R172, R20 ;  /* 0x000000acbc14723c */ /* 0x048fec0000041814 */
[C---:B------:R-:W-:Y:S06]  /*50f0*/  HMMA.16816.F32.BF16 R24, R188.reuse, R178, R24 ;  /* 0x000000b2bc18723c */ /* 0x040fec0000041818 */
[----:B------:R-:W-:Y:S01]  /*5100*/  HMMA.16816.F32.BF16 R16, R188, R174, R16 ;  /* 0x000000aebc10723c */ /* 0x000fe20000041810 */
[----:B------:R-:W-:Y:S05]  /*5110*/  LDSM.16.M88.4 R188, [R225+0x4000] ;  /* 0x00400000e1bc783b */ /* 0x000fea0000000200 */
[C---:B------:R-:W-:Y:S06]  /*5120*/  HMMA.16816.F32.BF16 R44, R64.reuse, R180, R44 ;  /* 0x000000b4402c723c */ /* 0x040fec000004182c */
[C---:B------:R-:W-:Y:S01]  /*5130*/  HMMA.16816.F32.BF16 R32, R64.reuse, R182, R32 ;  /* 0x000000b64020723c */ /* 0x040fe20000041820 */
[----:B------:R-:W1:Y:S05]  /*5140*/  LDSM.16.M88.4 R180, [R224+0x8000] ;  /* 0x00800000e0b4783b */ /* 0x000e6a0000000200 */
[C---:B------:R-:W-:Y:S01]  /*5150*/  HMMA.16816.F32.BF16 R60, R64.reuse, R184, R60 ;  /* 0x000000b8403c723c */ /* 0x040fe2000004183c */
[----:B------:R-:W2:Y:S05]  /*5160*/  LDSM.16.M88.4 R184, [R225+0x5000] ;  /* 0x00500000e1b8783b */ /* 0x000eaa0000000200 */
[C---:B------:R-:W-:Y:S06]  /*5170*/  HMMA.16816.F32.BF16 R204, R64.reuse, R176, R204 ;  /* 0x000000b040cc723c */ /* 0x040fec00000418cc */
[C---:B------:R-:W-:Y:S01]  /*5180*/  HMMA.16816.F32.BF16 R200, R64.reuse, R178, R200 ;  /* 0x000000b240c8723c */ /* 0x040fe200000418c8 */
[----:B------:R-:W3:Y:S05]  /*5190*/  LDSM.16.M88.4 R176, [R224+0x8400] ;  /* 0x00840000e0b0783b */ /* 0x000eea0000000200 */
[C---:B------:R-:W-:Y:S06]  /*51a0*/  HMMA.16816.F32.BF16 R196, R64.reuse, R172, R196 ;  /* 0x000000ac40c4723c */ /* 0x040fec00000418c4 */
[----:B------:R-:W-:Y:S01]  /*51b0*/  HMMA.16816.F32.BF16 R192, R64, R174, R192 ;  /* 0x000000ae40c0723c */ /* 0x000fe200000418c0 */
[----:B------:R-:W-:Y:S04]  /*51c0*/  LDSM.16.M88.4 R64, [R224+0x8c00] ;  /* 0x008c0000e040783b */ /* 0x000fe80000000200 */
[----:B------:R-:W-:Y:S01]  /*51d0*/  LDSM.16.M88.4 R172, [R224+0x8800] ;  /* 0x00880000e0ac783b */ /* 0x000fe20000000200 */
[-C--:B----4-:R-:W-:Y:S06]  /*51e0*/  HMMA.16816.F32.BF16 R48, R216, R10.reuse, R48 ;  /* 0x0000000ad830723c */ /* 0x090fec0000041830 */
[C---:B------:R-:W-:Y:S06]  /*51f0*/  HMMA.16816.F32.BF16 R52, R12.reuse, R10, R52 ;  /* 0x0000000a0c34723c */ /* 0x040fec0000041834 */
[C---:B------:R-:W-:Y:S06]  /*5200*/  HMMA.16816.F32.BF16 R56, R12.reuse, R8, R56 ;  /* 0x000000080c38723c */ /* 0x040fec0000041838 */
[C---:B-----5:R-:W-:Y:S06]  /*5210*/  HMMA.16816.F32.BF16 R40, R12.reuse, R4, R40 ;  /* 0x000000040c28723c */ /* 0x060fec0000041828 */
        /* <DEDUP_REMOVED lines=8> */
[----:B------:R-:W4:Y:S05]  /*52a0*/  LDSM.16.M88.4 R4, [R221+0x8000] ;  /* 0x00800000dd04783b */ /* 0x000f2a0000000200 */
[C---:B------:R-:W-:Y:S01]  /*52b0*/  HMMA.16816.F32.BF16 R60, R216.reuse, R8, R60 ;  /* 0x00000008d83c723c */ /* 0x040fe2000004183c */
[----:B------:R-:W5:Y:S05]  /*52c0*/  LDSM.16.M88.4 R8, [R223+0x5000] ;  /* 0x00500000df08783b */ /* 0x000f6a0000000200 */
[C---:B------:R-:W-:Y:S06]  /*52d0*/  HMMA.16816.F32.BF16 R196, R216.reuse, R208, R196 ;  /* 0x000000d0d8c4723c */ /* 0x040fec00000418c4 */
[----:B------:R-:W-:Y:S01]  /*52e0*/  HMMA.16816.F32.BF16 R192, R216, R210, R192 ;  /* 0x000000d2d8c0723c */ /* 0x000fe200000418c0 */
[----:B------:R-:W5:Y:S05]  /*52f0*/  LDSM.16.M88.4 R208, [R221+0x8400] ;  /* 0x00840000ddd0783b */ /* 0x000f6a0000000200 */
[-C--:B-1----:R-:W-:Y:S06]  /*5300*/  HMMA.16816.F32.BF16 R48, R188, R182.reuse, R48 ;  /* 0x000000b6bc30723c */ /* 0x082fec0000041830 */
[C---:B--2---:R-:W-:Y:S06]  /*5310*/  HMMA.16816.F32.BF16 R52, R184.reuse, R182, R52 ;  /* 0x000000b6b834723c */ /* 0x044fec0000041834 */
[-C--:B---3--:R-:W-:Y:S06]  /*5320*/  HMMA.16816.F32.BF16 R40, R184, R176.reuse, R40 ;  /* 0x000000b0b828723c */ /* 0x088fec0000041828 */
[----:B------:R-:W-:Y:S06]  /*5330*/  HMMA.16816.F32.BF16 R44, R188, R176, R44 ;  /* 0x000000b0bc2c723c */ /* 0x000fec000004182c */
[C---:B------:R-:W-:Y:S06]  /*5340*/  HMMA.16816.F32.BF16 R204, R216.reuse, R212, R204 ;  /* 0x000000d4d8cc723c */ /* 0x040fec00000418cc */
[----:B------:R-:W-:Y:S06]  /*5350*/  HMMA.16816.F32.BF16 R200, R216, R214, R200 ;  /* 0x000000d6d8c8723c */ /* 0x000fec00000418c8 */
[-C--:B------:R-:W-:Y:S06]  /*5360*/  HMMA.16816.F32.BF16 R56, R184, R180.reuse, R56 ;  /* 0x000000b4b838723c */ /* 0x080fec0000041838 */
[----:B------:R-:W-:Y:S06]  /*5370*/  HMMA.16816.F32.BF16 R60, R188, R180, R60 ;  /* 0x000000b4bc3c723c */ /* 0x000fec000004183c */
[-C--:B----4-:R-:W-:Y:S06]  /*5380*/  HMMA.16816.F32.BF16 R48, R12, R6.reuse, R48 ;  /* 0x000000060c30723c */ /* 0x090fec0000041830 */
[----:B-----5:R-:W-:Y:S06]  /*5390*/  HMMA.16816.F32.BF16 R52, R8, R6, R52 ;  /* 0x000000060834723c */ /* 0x020fec0000041834 */
[-C--:B------:R-:W-:Y:S06]  /*53a0*/  HMMA.16816.F32.BF16 R32, R188, R178.reuse, R32 ;  /* 0x000000b2bc20723c */ /* 0x080fec0000041820 */
[C---:B------:R-:W-:Y:S06]  /*53b0*/  HMMA.16816.F32.BF16 R36, R184.reuse, R178, R36 ;  /* 0x000000b2b824723c */ /* 0x040fec0000041824 */
[-C--:B------:R-:W-:Y:S06]  /*53c0*/  HMMA.16816.F32.BF16 R20, R184, R64.reuse, R20 ;  /* 0x00000040b814723c */ /* 0x080fec0000041814 */
[----:B------:R-:W-:Y:S06]  /*53d0*/  HMMA.16816.F32.BF16 R196, R188, R64, R196 ;  /* 0x00000040bcc4723c */ /* 0x000fec00000418c4 */
[----:B------:R-:W-:Y:S01]  /*53e0*/  HMMA.16816.F32.BF16 R44, R12, R208, R44 ;  /* 0x000000d00c2c723c */ /* 0x000fe2000004182c */
[----:B------:R-:W-:-:S05]  /*53f0*/  VIADD R65, R171, 0x8 ;  /* 0x00000008ab417836 */ /* 0x000fca0000000000 */
[----:B------:R-:W-:Y:S01]  /*5400*/  HMMA.16816.F32.BF16 R40, R8, R208, R40 ;  /* 0x000000d00828723c */ /* 0x000fe20000041828 */
[C---:B------:R-:W-:Y:S02]  /*5410*/  ISETP.GE.AND P0, PT, R65.reuse, R238, PT ;  /* 0x000000ee4100720c */ /* 0x040fe40003f06270 */
[C---:B------:R-:W-:Y:S02]  /*5420*/  ISETP.GE.AND P3, PT, R65.reuse, R236, PT ;  /* 0x000000ec4100720c */ /* 0x040fe40003f66270 */
[----:B------:R-:W-:Y:S01]  /*5430*/  FSEL R169, R48, -INF , !P0 ;  /* 0xff80000030a97808 */ /* 0x000fe20004000000 */
[----:B------:R-:W-:Y:S01]  /*5440*/  HMMA.16816.F32.BF16 R28, R184, R172, R28 ;  /* 0x000000acb81c723c */ /* 0x000fe2000004181c */
[C---:B------:R-:W-:Y:S02]  /*5450*/  ISETP.GE.AND P6, PT, R65.reuse, R3, PT ;  /* 0x000000034100720c */ /* 0x040fe40003fc6270 */
[----:B------:R-:W-:-:S03]  /*5460*/  ISETP.GE.AND P0, PT, R65, R2, PT ;  /* 0x000000024100720c */ /* 0x000fc60003f06270 */
[----:B------:R-:W-:Y:S01]  /*5470*/  HMMA.16816.F32.BF16 R204, R188, R172, R204 ;  /* 0x000000acbccc723c */ /* 0x000fe200000418cc */
[----:B------:R-:W-:-:S05]  /*5480*/  FSEL R181, R54, -INF , !P0 ;  /* 0xff80000036b57808 */ /* 0x000fca0004000000 */
[----:B------:R-:W-:Y:S01]  /*5490*/  HMMA.16816.F32.BF16 R200, R188, R174, R200 ;  /* 0x000000aebcc8723c */ /* 0x000fe200000418c8 */
[----:B------:R-:W-:-:S05]  /*54a0*/  VIADD R173, R171, 0x9 ;  /* 0x00000009abad7836 */ /* 0x000fca0000000000 */
[----:B------:R-:W-:Y:S01]  /*54b0*/  HMMA.16816.F32.BF16 R192, R188, R66, R192 ;  /* 0x00000042bcc0723c */ /* 0x000fe200000418c0 */
[----:B------:R-:W-:-:S05]  /*54c0*/  ISETP.GE.AND P0, PT, R173, R2, PT ;  /* 0x00000002ad00720c */ /* 0x000fca0003f06270 */
[-C--:B------:R-:W-:Y:S01]  /*54d0*/  HMMA.16816.F32.BF16 R56, R8, R4.reuse, R56 ;  /* 0x000000040838723c */ /* 0x080fe20000041838 */
[----:B------:R-:W-:Y:S02]  /*54e0*/  FSEL R188, R50, -INF , !P3 ;  /* 0xff80000032bc7808 */ /* 0x000fe40005800000 */
[----:B------:R-:W-:Y:S02]  /*54f0*/  ISETP.GE.AND P3, PT, R173, R3, PT ;  /* 0x00000003ad00720c */ /* 0x000fe40003f66270 */
[----:B------:R-:W-:Y:S01]  /*5500*/  FSEL R50, R52, -INF , !P6 ;  /* 0xff80000034327808 */ /* 0x000fe20007000000 */
[----:B------:R-:W-:Y:S01]  /*5510*/  HMMA.16816.F32.BF16 R60, R12, R4, R60 ;  /* 0x000000040c3c723c */ /* 0x000fe2000004183c */
[----:B------:R-:W1:Y:S01]  /*5520*/  LDSM.16.M88.4 R4, [R221+0x8800] ;  /* 0x00880000dd04783b */ /* 0x000e620000000200 */
[----:B------:R-:W-:Y:S01]  /*5530*/  FSEL R48, R53, -INF , !P3 ;  /* 0xff80000035307808 */ /* 0x000fe20005800000 */
[----:B------:R-:W-:Y:S01]  /*5540*/  VIADD R53, R171, 0x11 ;  /* 0x00000011ab357836 */ /* 0x000fe20000000000 */
[----:B------:R-:W-:-:S02]  /*5550*/  ISETP.GE.AND P6, PT, R173, R238, PT ;  /* 0x000000eead00720c */ /* 0x000fc40003fc6270 */
[----:B------:R-:W-:Y:S01]  /*5560*/  ISETP.GE.AND P3, PT, R173, R236, PT ;  /* 0x000000ecad00720c */ /* 0x000fe20003f66270 */
[----:B------:R-:W-:Y:S01]  /*5570*/  HMMA.16816.F32.BF16 R32, R12, R210, R32 ;  /* 0x000000d20c20723c */ /* 0x000fe20000041820 */
[----:B------:R-:W-:Y:S01]  /*5580*/  VIADD R173, R171, 0x10 ;  /* 0x00000010abad7836 */ /* 0x000fe20000000000 */
[----:B------:R-:W-:Y:S02]  /*5590*/  FSEL R49, R49, -INF , !P6 ;  /* 0xff80000031317808 */ /* 0x000fe40007000000 */
[----:B------:R-:W-:Y:S02]  /*55a0*/  FSEL R190, R51, -INF , !P3 ;  /* 0xff80000033be7808 */ /* 0x000fe40005800000 */
[----:B------:R-:W-:Y:S01]  /*55b0*/  HMMA.16816.F32.BF16 R16, R184, R66, R16 ;  /* 0x00000042b810723c */ /* 0x000fe20000041810 */
[----:B------:R-:W-:Y:S02]  /*55c0*/  FSEL R189, R55, -INF , !P0 ;  /* 0xff80000037bd7808 */ /* 0x000fe40004000000 */
[----:B------:R-:W-:-:S02]  /*55d0*/  ISETP.GE.AND P3, PT, R173, R238, PT ;  /* 0x000000eead00720c */ /* 0x000fc40003f66270 */
[-C--:B------:R-:W-:Y:S01]  /*55e0*/  ISETP.GE.AND P6, PT, R173, R3.reuse, PT ;  /* 0x00000003ad00720c */ /* 0x080fe20003fc6270 */
[----:B------:R-:W-:Y:S01]  /*55f0*/  HMMA.16816.F32.BF16 R36, R8, R210, R36 ;  /* 0x000000d20824723c */ /* 0x000fe20000041824 */
[----:B------:R-:W-:Y:S01]  /*5600*/  VIADD R67, R171, 0x1 ;  /* 0x00000001ab437836 */ /* 0x000fe20000000000 */
[----:B------:R-:W-:Y:S02]  /*5610*/  ISETP.GE.AND P0, PT, R173, R236, PT ;  /* 0x000000ecad00720c */ /* 0x000fe40003f06270 */
[----:B------:R-:W-:Y:S02]  /*5620*/  FSEL R51, R44, -INF , !P3 ;  /* 0xff8000002c337808 */ /* 0x000fe40005800000 */
[C---:B------:R-:W-:Y:S01]  /*5630*/  ISETP.GE.AND P2, PT, R67.reuse, R238, PT ;  /* 0x000000ee4300720c */ /* 0x040fe20003f46270 */
[----:B------:R-:W-:Y:S01]  /*5640*/  HMMA.16816.F32.BF16 R24, R184, R174, R24 ;  /* 0x000000aeb818723c */ /* 0x000fe20000041818 */
[C---:B------:R-:W-:Y:S02]  /*5650*/  ISETP.GE.AND P4, PT, R67.reuse, R236, PT ;  /* 0x000000ec4300720c */ /* 0x040fe40003f86270 */
[----:B------:R-:W-:-:S02]  /*5660*/  ISETP.GE.AND P1, PT, R67, R3, PT ;  /* 0x000000034300720c */ /* 0x000fc40003f26270 */
[----:B------:R-:W-:Y:S02]  /*5670*/  ISETP.GE.AND P5, PT, R67, R2, PT ;  /* 0x000000024300720c */ /* 0x000fe40003fa6270 */
[----:B------:R-:W2:Y:S01]  /*5680*/  LDSM.16.M88.4 R64, [R221+0x8c00] ;  /* 0x008c0000dd40783b */ /* 0x000ea20000000200 */
[----:B------:R-:W-:Y:S01]  /*5690*/  FSEL R164, R40, -INF , !P6 ;  /* 0xff80000028a47808 */ /* 0x000fe20007000000 */
[----:B------:R-:W-:-:S04]  /*56a0*/  DEPBAR.LE SB0, 0x0 ;  /* 0x000080000000791a */ /* 0x000fc80000000000 */
[----:B------:R-:W-:Y:S02]  /*56b0*/  ISETP.GE.AND P3, PT, R173, R2, PT ;  /* 0x00000002ad00720c */ /* 0x000fe40003f66270 */
[----:B------:R-:W-:Y:S01]  /*56c0*/  FSEL R216, R46, -INF , !P0 ;  /* 0xff8000002ed87808 */ /* 0x000fe20004000000 */
[C---:B-1----:R-:W-:Y:S01]  /*56d0*/  HMMA.16816.F32.BF16 R200, R12.reuse, R6, R200 ;  /* 0x000000060cc8723c */ /* 0x042fe200000418c8 */
[C---:B------:R-:W-:Y:S02]  /*56e0*/  ISETP.GE.AND P6, PT, R53.reuse, R236, PT ;  /* 0x000000ec3500720c */ /* 0x040fe40003fc6270 */
[----:B------:R-:W-:Y:S02]  /*56f0*/  ISETP.GE.AND P0, PT, R53, R238, PT ;  /* 0x000000ee3500720c */ /* 0x000fe40003f06270 */
[----:B------:R-:W-:Y:S01]  /*5700*/  FSEL R183, R42, -INF , !P3 ;  /* 0xff8000002ab77808 */ /* 0x000fe20005800000 */
[----:B------:R-:W-:Y:S01]  /*5710*/  HMMA.16816.F32.BF16 R204, R12, R4, R204 ;  /* 0x000000040ccc723c */ /* 0x000fe200000418cc */
[----:B------:R-:W-:Y:S01]  /*5720*/  FSEL R40, R47, -INF , !P6 ;  /* 0xff8000002f287808 */ /* 0x000fe20007000000 */
[----:B------:R-:W-:Y:S01]  /*5730*/  VIADD R47, R171, 0x18 ;  /* 0x00000018ab2f7836 */ /* 0x000fe20000000000 */
[----:B------:R-:W-:-:S02]  /*5740*/  ISETP.GE.AND P3, PT, R53, R3, PT ;  /* 0x000000033500720c */ /* 0x000fc40003f66270 */
[----:B------:R-:W-:Y:S01]  /*5750*/  FSEL R45, R45, -INF , !P0 ;  /* 0xff8000002d2d7808 */ /* 0x000fe20004000000 */
[C---:B------:R-:W-:Y:S01]  /*5760*/  HMMA.16816.F32.BF16 R24, R8.reuse, R6, R24 ;  /* 0x000000060818723c */ /* 0x040fe20000041818 */
[----:B------:R-:W-:Y:S02]  /*5770*/  ISETP.GE.AND P0, PT, R53, R2, PT ;  /* 0x000000023500720c */ /* 0x000fe40003f06270 */
[----:B------:R-:W-:Y:S02]  /*5780*/  FSEL R42, R41, -INF , !P3 ;  /* 0xff800000292a7808 */ /* 0x000fe40005800000 */
[----:B------:R-:W-:Y:S01]  /*5790*/  FSEL R187, R43, -INF , !P0 ;  /* 0xff8000002bbb7808 */ /* 0x000fe20004000000 */
[----:B------:R-:W-:Y:S01]  /*57a0*/  VIADD R43, R171, 0x19 ;  /* 0x00000019ab2b7836 */ /* 0x000fe20000000000 */
[C---:B------:R-:W-:Y:S01]  /*57b0*/  ISETP.GE.AND P3, PT, R47.reuse, R236, PT ;  /* 0x000000ec2f00720c */ /* 0x040fe20003f66270 */
[----:B------:R-:W-:Y:S01]  /*57c0*/  HMMA.16816.F32.BF16 R28, R8, R4, R28 ;  /* 0x00000004081c723c */ /* 0x000fe2000004181c */
[----:B------:R-:W-:-:S02]  /*57d0*/  ISETP.GE.AND P6, PT, R47, R3, PT ;  /* 0x000000032f00720c */ /* 0x000fc40003fc6270 */
[----:B------:R-:W-:Y:S02]  /*57e0*/  FSEL R210, R34, -INF , !P3 ;  /* 0xff80000022d27808 */ /* 0x000fe40005800000 */
[----:B------:R-:W-:Y:S02]  /*57f0*/  FSEL R34, R36, -INF , !P6 ;  /* 0xff80000024227808 */ /* 0x000fe40007000000 */
[-C--:B------:R-:W-:Y:S02]  /*5800*/  ISETP.GE.AND P6, PT, R43, R238.reuse, PT ;  /* 0x000000ee2b00720c */ /* 0x080fe40003fc6270 */
[-C--:B------:R-:W-:Y:S02]  /*5810*/  ISETP.GE.AND P0, PT, R47, R238.reuse, PT ;  /* 0x000000ee2f00720c */ /* 0x080fe40003f06270 */
[----:B------:R-:W-:Y:S01]  /*5820*/  FSEL R33, R33, -INF , !P6 ;  /* 0xff80000021217808 */ /* 0x000fe20007000000 */
[----:B--2---:R-:W-:Y:S01]  /*5830*/  HMMA.16816.F32.BF16 R20, R8, R64, R20 ;  /* 0x000000400814723c */ /* 0x004fe20000041814 */
[----:B------:R-:W-:-:S02]  /*5840*/  ISETP.GE.AND P6, PT, R171, R238, PT ;  /* 0x000000eeab00720c */ /* 0x000fc40003fc6270 */
[----:B------:R-:W-:Y:S02]  /*5850*/  FSEL R61, R61, -INF , !P2 ;  /* 0xff8000003d3d7808 */ /* 0x000fe40005000000 */
[----:B------:R-:W-:Y:S01]  /*5860*/  FSEL R7, R60, -INF , !P6 ;  /* 0xff8000003c077808 */ /* 0x000fe20007000000 */
[----:B------:R-:W-:Y:S01]  /*5870*/  HMMA.16816.F32.BF16 R16, R8, R66, R16 ;  /* 0x000000420810723c */ /* 0x000fe20000041810 */
[----:B------:R-:W-:Y:S02]  /*5880*/  FSEL R5, R32, -INF , !P0 ;  /* 0xff80000020057808 */ /* 0x000fe40004000000 */
[----:B------:R-:W-:Y:S02]  /*5890*/  FMNMX.FTZ R0, R168, R7, !PT ;  /* 0x00000007a8007209 */ /* 0x000fe40007810000 */
[----:B------:R-:W-:Y:S01]  /*58a0*/  ISETP.GE.AND P0, PT, R47, R2, PT ;  /* 0x000000022f00720c */ /* 0x000fe20003f06270 */
[C---:B------:R-:W-:Y:S01]  /*58b0*/  HMMA.16816.F32.BF16 R196, R12.reuse, R64, R196 ;  /* 0x000000400cc4723c */ /* 0x040fe200000418c4 */
[----:B------:R-:W-:Y:S01]  /*58c0*/  FMNMX.FTZ R0, R61, R0, !PT ;  /* 0x000000003d007209 */ /* 0x000fe20007810000 */
[----:B------:R-:W-:Y:S01]  /*58d0*/  VIADD R9, R171, 0x20 ;  /* 0x00000020ab097836 */ /* 0x000fe20000000000 */
[----:B------:R-:W-:Y:S01]  /*58e0*/  BAR.SYNC.DEFER_BLOCKING 0x0 ;  /* 0x0000000000007b1d */ /* 0x000fe20000010000 */
[----:B------:R-:W-:Y:S01]  /*58f0*/  ISETP.GE.AND P3, PT, R43, R3, PT ;  /* 0x000000032b00720c */ /* 0x000fe20003f66270 */
[----:B------:R-:W-:Y:S01]  /*5900*/  VIADD R11, R171, 0x29 ;  /* 0x00000029ab0b7836 */ /* 0x000fe20000000000 */
[----:B------:R-:W-:Y:S01]  /*5910*/  FMNMX.FTZ R0, R169, R0, !PT ;  /* 0x00000000a9007209 */ /* 0x000fe20007810000 */
[----:B------:R-:W-:Y:S01]  /*5920*/  HMMA.16816.F32.BF16 R192, R12, R66, R192 ;  /* 0x000000420cc0723c */ /* 0x000fe200000418c0 */
[----:B------:R-:W-:-:S02]  /*5930*/  FSEL R41, R38, -INF , !P0 ;  /* 0xff80000026297808 */ /* 0x000fc40004000000 */
[----:B------:R-:W-:Y:S02]  /*5940*/  FSEL R32, R37, -INF , !P3 ;  /* 0xff80000025207808 */ /* 0x000fe40005800000 */
[C---:B------:R-:W-:Y:S02]  /*5950*/  ISETP.GE.AND P0, PT, R43.reuse, R2, PT ;  /* 0x000000022b00720c */ /* 0x040fe40003f06270 */
[----:B------:R-:W-:Y:S01]  /*5960*/  ISETP.GE.AND P3, PT, R43, R236, PT ;  /* 0x000000ec2b00720c */ /* 0x000fe20003f66270 */
[----:B------:R-:W-:Y:S01]  /*5970*/  VIADD R15, R171, 0x31 ;  /* 0x00000031ab0f7836 */ /* 0x000fe20000000000 */
[----:B------:R-:W-:Y:S01]  /*5980*/  FMNMX.FTZ R0, R49, R0, !PT ;  /* 0x0000000031007209 */ /* 0x000fe20007810000 */
[----:B------:R-:W-:Y:S01]  /*5990*/  VIADD R13, R171, 0x38 ;  /* 0x00000038ab0d7836 */ /* 0x000fe20000000000 */
[----:B------:R-:W-:Y:S02]  /*59a0*/  FSEL R43, R39, -INF , !P0 ;  /* 0xff800000272b7808 */ /* 0x000fe40004000000 */
[----:B------:R-:W-:-:S02]  /*59b0*/  FSEL R218, R35, -INF , !P3 ;  /* 0xff80000023da7808 */ /* 0x000fc40005800000 */
[----:B------:R-:W-:Y:S02]  /*59c0*/  FSEL R4, R57, -INF , !P1 ;  /* 0xff80000039047808 */ /* 0x000fe40004800000 */
[C---:B------:R-:W-:Y:S02]  /*59d0*/  ISETP.GE.AND P0, PT, R9.reuse, R238, PT ;  /* 0x000000ee0900720c */ /* 0x040fe40003f06270 */
[C---:B------:R-:W-:Y:S02]  /*59e0*/  ISETP.GE.AND P1, PT, R9.reuse, R236, PT ;  /* 0x000000ec0900720c */ /* 0x040fe40003f26270 */
[C---:B------:R-:W-:Y:S02]  /*59f0*/  ISETP.GE.AND P2, PT, R9.reuse, R3, PT ;  /* 0x000000030900720c */ /* 0x040fe40003f46270 */
[----:B------:R-:W-:Y:S01]  /*5a00*/  ISETP.GE.AND P3, PT, R9, R2, PT ;  /* 0x000000020900720c */ /* 0x000fe20003f66270 */
[----:B------:R-:W-:Y:S01]  /*5a10*/  VIADD R9, R171, 0x21 ;  /* 0x00000021ab097836 */ /* 0x000fe20000000000 */
[----:B------:R-:W-:-:S02]  /*5a20*/  FMNMX.FTZ R0, R51, R0, !PT ;  /* 0x0000000033007209 */ /* 0x000fc40007810000 */
[----:B------:R-:W-:Y:S02]  /*5a30*/  FSEL R215, R204, -INF , !P0 ;  /* 0xff800000ccd77808 */ /* 0x000fe40004000000 */
[----:B------:R-:W-:Y:S02]  /*5a40*/  FMNMX.FTZ R0, R45, R0, !PT ;  /* 0x000000002d007209 */ /* 0x000fe40007810000 */
[----:B------:R-:W-:Y:S02]  /*5a50*/  ISETP.GE.AND P0, PT, R9, R238, PT ;  /* 0x000000ee0900720c */ /* 0x000fe40003f06270 */
[----:B------:R-:W-:Y:S02]  /*5a60*/  FMNMX.FTZ R6, R5, R0, !PT ;  /* 0x0000000005067209 */ /* 0x000fe40007810000 */
[----:B------:R-:W-:Y:S02]  /*5a70*/  FSEL R206, R206, -INF , !P1 ;  /* 0xff800000cece7808 */ /* 0x000fe40004800000 */
[----:B------:R-:W-:-:S02]  /*5a80*/  FSEL R211, R205, -INF , !P0 ;  /* 0xff800000cdd37808 */ /* 0x000fc40004000000 */
[C---:B------:R-:W-:Y:S02]  /*5a90*/  ISETP.GE.AND P6, PT, R9.reuse, R236, PT ;  /* 0x000000ec0900720c */ /* 0x040fe40003fc6270 */
[C---:B------:R-:W-:Y:S02]  /*5aa0*/  ISETP.GE.AND P1, PT, R9.reuse, R3, PT ;  /* 0x000000030900720c */ /* 0x040fe40003f26270 */
[----:B------:R-:W-:Y:S01]  /*5ab0*/  ISETP.GE.AND P0, PT, R9, R2, PT ;  /* 0x000000020900720c */ /* 0x000fe20003f06270 */
[----:B------:R-:W-:Y:S01]  /*5ac0*/  VIADD R9, R171, 0x28 ;  /* 0x00000028ab097836 */ /* 0x000fe20000000000 */
[----:B------:R-:W-:Y:S02]  /*5ad0*/  FMNMX.FTZ R6, R33, R6, !PT ;  /* 0x0000000621067209 */ /* 0x000fe40007810000 */
[----:B------:R-:W-:Y:S02]  /*5ae0*/  FSEL R208, R28, -INF , !P2 ;  /* 0xff8000001cd07808 */ /* 0x000fe40005000000 */
[----:B------:R-:W-:-:S02]  /*5af0*/  FSEL R180, R207, -INF , !P6 ;  /* 0xff800000cfb47808 */ /* 0x000fc40007000000 */
[----:B------:R-:W-:Y:S02]  /*5b00*/  ISETP.GE.AND P2, PT, R9, R238, PT ;  /* 0x000000ee0900720c */ /* 0x000fe40003f46270 */
[----:B------:R-:W-:Y:S02]  /*5b10*/  FMNMX.FTZ R6, R215, R6, !PT ;  /* 0x00000006d7067209 */ /* 0x000fe40007810000 */
[----:B------:R-:W-:Y:S02]  /*5b20*/  FSEL R207, R30, -INF , !P3 ;  /* 0xff8000001ecf7808 */ /* 0x000fe40005800000 */
[----:B------:R-:W-:Y:S01]  /*5b30*/  FSEL R204, R29, -INF , !P1 ;  /* 0xff8000001dcc7808 */ /* 0x000fe20004800000 */
[----:B------:R-:W-:Y:S01]  /*5b40*/  VIADD R29, R171, 0x30 ;  /* 0x00000030ab1d7836 */ /* 0x000fe20000000000 */
[C---:B------:R-:W-:Y:S02]  /*5b50*/  ISETP.GE.AND P6, PT, R9.reuse, R236, PT ;  /* 0x000000ec0900720c */ /* 0x040fe40003fc6270 */
[----:B------:R-:W-:-:S02]  /*5b60*/  ISETP.GE.AND P3, PT, R9, R3, PT ;  /* 0x000000030900720c */ /* 0x000fc40003f66270 */
[----:B------:R-:W-:Y:S02]  /*5b70*/  ISETP.GE.AND P1, PT, R9, R2, PT ;  /* 0x000000020900720c */ /* 0x000fe40003f26270 */
[----:B------:R-:W-:Y:S02]  /*5b80*/  FSEL R9, R59, -INF , !P5 ;  /* 0xff8000003b097808 */ /* 0x000fe40006800000 */
[----:B------:R-:W-:Y:S02]  /*5b90*/  ISETP.GE.AND P5, PT, R11, R238, PT ;  /* 0x000000ee0b00720c */ /* 0x000fe40003fa6270 */
[----:B------:R-:W-:Y:S02]  /*5ba0*/  FSEL R205, R200, -INF , !P2 ;  /* 0xff800000c8cd7808 */ /* 0x000fe40005000000 */
[----:B------:R-:W-:Y:S02]  /*5bb0*/  FMNMX.FTZ R6, R211, R6, !PT ;  /* 0x00000006d3067209 */ /* 0x000fe40007810000 */
[----:B------:R-:W-:-:S02]  /*5bc0*/  FSEL R209, R31, -INF , !P0 ;  /* 0xff8000001fd17808 */ /* 0x000fc40004000000 */
[----:B------:R-:W-:Y:S02]  /*5bd0*/  ISETP.GE.AND P0, PT, R171, R236, PT ;  /* 0x000000ecab00720c */ /* 0x000fe40003f06270 */
[----:B------:R-:W-:Y:S02]  /*5be0*/  ISETP.GE.AND P2, PT, R29, R238, PT ;  /* 0x000000ee1d00720c */ /* 0x000fe40003f46270 */
[----:B------:R-:W-:Y:S02]  /*5bf0*/  FSEL R201, R201, -INF , !P5 ;  /* 0xff800000c9c97808 */ /* 0x000fe40006800000 */
[----:B------:R-:W-:Y:S02]  /*5c00*/  FMNMX.FTZ R6, R205, R6, !PT ;  /* 0x00000006cd067209 */ /* 0x000fe40007810000 */
[----:B------:R-:W-:Y:S02]  /*5c10*/  ISETP.GE.AND P5, PT, R15, R238, PT ;  /* 0x000000ee0f00720c */ /* 0x000fe40003fa6270 */
[----:B------:R-:W-:-:S02]  /*5c20*/  FSEL R191, R196, -INF , !P2 ;  /* 0xff800000c4bf7808 */ /* 0x000fc40005000000 */
[----:B------:R-:W-:Y:S02]  /*5c30*/  FMNMX.FTZ R6, R201, R6, !PT ;  /* 0x00000006c9067209 */ /* 0x000fe40007810000 */
[----:B------:R-:W-:Y:S02]  /*5c40*/  FSEL R62, R62, -INF , !P0 ;  /* 0xff8000003e3e7808 */ /* 0x000fe40004000000 */
[----:B------:R-:W-:Y:S02]  /*5c50*/  FSEL R0, R63, -INF , !P4 ;  /* 0xff8000003f007808 */ /* 0x000fe40006000000 */
[----:B------:R-:W-:Y:S02]  /*5c60*/  PLOP3.LUT P0, PT, PT, PT, UP0, 0x80, 0x0 ;  /* 0x000000000000781c */ /* 0x000fe40003f0f008 */
[C---:B------:R-:W-:Y:S02]  /*5c70*/  ISETP.GE.AND P4, PT, R171.reuse, R3, PT ;  /* 0x00000003ab00720c */ /* 0x040fe40003f86270 */
[C---:B------:R-:W-:Y:S01]  /*5c80*/  ISETP.GE.AND P2, PT, R171.reuse, R2, PT ;  /* 0x00000002ab00720c */ /* 0x040fe20003f46270 */
[----:B------:R-:W-:Y:S01]  /*5c90*/  VIADD R171, R171, 0x39 ;  /* 0x00000039abab7836 */ /* 0x000fe20000000000 */
[----:B------:R-:W-:-:S02]  /*5ca0*/  FSEL R197, R197, -INF , !P5 ;  /* 0xff800000c5c57808 */ /* 0x000fc40006800000 */
[----:B------:R-:W-:Y:S02]  /*5cb0*/  ISETP.GE.AND P5, PT, R13, R238, PT ;  /* 0x000000ee0d00720c */ /* 0x000fe40003fa6270 */
[----:B------:R-:W-:Y:S02]  /*5cc0*/  FMNMX.FTZ R6, R191, R6, !PT ;  /* 0x00000006bf067209 */ /* 0x000fe40007810000 */
[----:B------:R-:W-:Y:S02]  /*5cd0*/  FSEL R185, R192, -INF , !P5 ;  /* 0xff800000c0b97808 */ /* 0x000fe40006800000 */
[----:B------:R-:W-:Y:S02]  /*5ce0*/  ISETP.GE.AND P5, PT, R171, R238, PT ;  /* 0x000000eeab00720c */ /* 0x000fe40003fa6270 */
[----:B------:R-:W-:Y:S02]  /*5cf0*/  FMNMX.FTZ R6, R197, R6, !PT ;  /* 0x00000006c5067209 */ /* 0x000fe40007810000 */
[----:B------:R-:W-:-:S02]  /*5d00*/  FSEL R193, R193, -INF , !P5 ;  /* 0xff800000c1c17808 */ /* 0x000fc40006800000 */
[----:B------:R-:W-:Y:S02]  /*5d10*/  FMNMX.FTZ R6, R185, R6, !PT ;  /* 0x00000006b9067209 */ /* 0x000fe40007810000 */
[----:B------:R-:W-:Y:S02]  /*5d20*/  ISETP.GE.AND P5, PT, R11, R236, PT ;  /* 0x000000ec0b00720c */ /* 0x000fe40003fa6270 */
[----:B------:R-:W-:Y:S01]  /*5d30*/  FMNMX.FTZ R31, R193, R6, !PT ;  /* 0x00000006c11f7209 */ /* 0x000fe20007810000 */
[----:B------:R-:W-:Y:S10]  /*5d40*/  @!P0 BRA `(.L_x_25) ;  /* 0x0000000000688947 */ /* 0x000ff40003800000 */
[----:B------:R-:W-:-:S04]  /*5d50*/  UIADD3 UR5, UR23, -0x3, URZ ;  /* 0xfffffffd17057890 */ /* 0x000fc8000fffe03f */
[----:B------:R-:W-:Y:S02]  /*5d60*/  USHF.R.S32.HI UR4, URZ, 0x1f, UR5 ;  /* 0x0000001f3f047899 */ /* 0x000fe40008011405 */
[----:B------:R-:W-:Y:S02]  /*5d70*/  UIMAD.WIDE.U32 UR26, UR5, UR12, URZ ;  /* 0x0000000c051a72a5 */ /* 0x000fe4000f8e003f */
[----:B------:R-:W-:-:S04]  /*5d80*/  UIMAD UR4, UR4, UR12, URZ ;  /* 0x0000000c040472a4 */ /* 0x000fc8000f8e023f */
[----:B------:R-:W-:Y:S01]  /*5d90*/  UIMAD UR4, UR5, UR13, UR4 ;  /* 0x0000000d050472a4 */ /* 0x000fe2000f8e0204 */
[----:B------:R-:W-:Y:S02]  /*5da0*/  IMAD.U32 R35, RZ, RZ, UR26 ;  /* 0x0000001aff237e24 */ /* 0x000fe4000f8e00ff */
[----:B------:R-:W-:Y:S01]  /*5db0*/  IMAD.U32 R6, RZ, RZ, UR26 ;  /* 0x0000001aff067e24 */ /* 0x000fe2000f8e00ff */
[----:B------:R-:W-:Y:S02]  /*5dc0*/  UIADD3 UR4, UR27, UR4, URZ ;  /* 0x000000041b047290 */ /* 0x000fe4000fffe03f */
[----:B------:R-:W-:-:S04]  /*5dd0*/  LEA R8, P0, R35, R228, 0x6 ;  /* 0x000000e423087211 */ /* 0x000fc800078030ff */
[----:B------:R-:W-:Y:S01]  /*5de0*/  IMAD.U32 R35, RZ, RZ, UR4 ;  /* 0x00000004ff237e24 */ /* 0x000fe2000f8e00ff */
[----:B------:R-:W-:-:S04]  /*5df0*/  ULDC.64 UR4, c[0x0][0x218] ;  /* 0x0000860000047ab9 */ /* 0x000fc80000000a00 */
[----:B------:R-:W-:Y:S02]  /*5e00*/  LEA.HI.X R35, R6, R231, R35, 0x6, P0 ;  /* 0x000000e706237211 */ /* 0x000fe400000f3423 */
[----:B------:R-:W-:-:S04]  /*5e10*/  LEA R36, P0, R8, UR4, 0x1 ;  /* 0x0000000408247c11 */ /* 0x000fc8000f8008ff */
[----:B------:R-:W-:Y:S02]  /*5e20*/  LEA.HI.X R37, R8, UR5, R35, 0x1, P0 ;  /* 0x0000000508257c11 */ /* 0x000fe400080f0c23 */
[----:B------:R-:W-:-:S03]  /*5e30*/  IADD3 R38, P0, R36, UR20, RZ ;  /* 0x0000001424267c10 */ /* 0x000fc6000ff1e0ff */
[----:B------:R-:W-:Y:S01]  /*5e40*/  @!PT LDS RZ, [RZ] ;  /* 0x00000000fffff984 */ /* 0x000fe20000000800 */
[----:B------:R-:W-:Y:S01]  /*5e50*/  @!PT LDS RZ, [RZ] ;  /* 0x00000000fffff984 */ /* 0x000fe20000000800 */
[----:B------:R-:W-:Y:S01]  /*5e60*/  @!PT LDS RZ, [RZ] ;  /* 0x00000000fffff984 */ /* 0x000fe20000000800 */
[----:B------:R1:W-:Y:S01]  /*5e70*/  LDGSTS.E.BYPASS.LTC128B.128 [R226+0x6000], desc[UR18][R36.64] ;  /* 0x0600000024e27fae */ /* 0x0003e2000b901d52 */
[----:B------:R-:W-:-:S03]  /*5e80*/  IADD3.X R39, R37, UR17, RZ, P0, !PT ;  /* 0x0000001125277c10 */ /* 0x000fc600087fe4ff */
[----:B------:R1:W-:Y:S04]  /*5e90*/  LDGSTS.E.BYPASS.LTC128B.128 [R226+0x7000], desc[UR18][R36.64+0x40] ;  /* 0x0700004024e27fae */ /* 0x0003e8000b901d52 */
[----:B------:R1:W-:Y:S04]  /*5ea0*/  LDGSTS.E.BYPASS.LTC128B.128 [R226+0x8000], desc[UR18][R36.64+0x80] ;  /* 0x0800008024e27fae */ /* 0x0003e8000b901d52 */
[----:B------:R1:W-:Y:S04]  /*5eb0*/  LDGSTS.E.BYPASS.LTC128B.128 [R226+0x6800], desc[UR18][R38.64] ;  /* 0x0680000026e27fae */ /* 0x0003e8000b901d52 */
[----:B------:R1:W-:Y:S04]  /*5ec0*/  LDGSTS.E.BYPASS.LTC128B.128 [R226+0x7800], desc[UR18][R38.64+0x40] ;  /* 0x0780004026e27fae */ /* 0x0003e8000b901d52 */
[----:B------:R1:W-:Y:S04]  /*5ed0*/  LDGSTS.E.BYPASS.LTC128B.128 [R226+0x8800], desc[UR18][R38.64+0x80] ;  /* 0x0880008026e27fae */ /* 0x0003e8000b901d52 */
[----:B------:R-:W0:Y:S02]  /*5ee0*/  LDGDEPBAR ;  /* 0x00000000000079af */ /* 0x000e240000000000 */
.L_x_25:
[----:B------:R-:W2:Y:S01]  /*5ef0*/  SHFL.BFLY PT, R214, R31, 0x2, 0x1f ;  /* 0x0c401f001fd67f89 */ /* 0x000ea200000e0000 */
[----:B------:R-:W-:Y:S01]  /*5f00*/  FMNMX.FTZ R35, R167, R62, !PT ;  /* 0x0000003ea7237209 */ /* 0x000fe20007810000 */
[----:B------:R-:W-:Y:S01]  /*5f10*/  UISETP.GE.AND UP0, UPT, UR23, 0x3, UPT ;  /* 0x000000031700788c */ /* 0x000fe2000bf06270 */
[----:B------:R-:W-:Y:S02]  /*5f20*/  FSEL R6, R56, -INF , !P4 ;  /* 0xff80000038067808 */ /* 0x000fe40006000000 */
[----:B------:R-:W-:Y:S02]  /*5f30*/  FMNMX.FTZ R35, R0, R35, !PT ;  /* 0x0000002300237209 */ /* 0x000fe40007810000 */
[----:B-1----:R-:W-:Y:S02]  /*5f40*/  FMNMX.FTZ R37, R166, R6, !PT ;  /* 0x00000006a6257209 */ /* 0x002fe40007810000 */
[----:B------:R-:W-:Y:S02]  /*5f50*/  FMNMX.FTZ R35, R188, R35, !PT ;  /* 0x00000023bc237209 */ /* 0x000fe40007810000 */
[----:B------:R-:W-:-:S02]  /*5f60*/  FMNMX.FTZ R37, R4, R37, !PT ;  /* 0x0000002504257209 */ /* 0x000fc40007810000 */
[----:B------:R-:W-:Y:S02]  /*5f70*/  FMNMX.FTZ R39, R190, R35, !PT ;  /* 0x00000023be277209 */ /* 0x000fe40007810000 */
[----:B------:R-:W-:Y:S02]  /*5f80*/  FMNMX.FTZ R35, R50, R37, !PT ;  /* 0x0000002532237209 */ /* 0x000fe40007810000 */
[----:B------:R-:W-:Y:S02]  /*5f90*/  FMNMX.FTZ R37, R216, R39, !PT ;  /* 0x00000027d8257209 */ /* 0x000fe40007810000 */
[C---:B------:R-:W-:Y:S02]  /*5fa0*/  ISETP.GE.AND P0, PT, R11.reuse, R3, PT ;  /* 0x000000030b00720c */ /* 0x040fe40003f06270 */
[----:B------:R-:W-:Y:S02]  /*5fb0*/  FMNMX.FTZ R37, R40, R37, !PT ;  /* 0x0000002528257209 */ /* 0x000fe40007810000 */
[----:B------:R-:W-:-:S02]  /*5fc0*/  ISETP.GE.AND P4, PT, R11, R2, PT ;  /* 0x000000020b00720c */ /* 0x000fc40003f86270 */
[----:B--2---:R-:W-:Y:S02]  /*5fd0*/  FMNMX.FTZ R214, R31, R214, !PT ;  /* 0x000000d61fd67209 */ /* 0x004fe40007810000 */
[----:B------:R-:W-:Y:S02]  /*5fe0*/  FMNMX.FTZ R31, R210, R37, !PT ;  /* 0x00000025d21f7209 */ /* 0x000fe40007810000 */
[----:B------:R-:W-:Y:S02]  /*5ff0*/  FSEL R11, R58, -INF , !P2 ;  /* 0xff8000003a0b7808 */ /* 0x000fe40005000000 */
[----:B------:R-:W-:Y:S02]  /*6000*/  FMNMX.FTZ R31, R218, R31, !PT ;  /* 0x0000001fda1f7209 */ /* 0x000fe40007810000 */
[----:B------:R-:W-:Y:S02]  /*6010*/  FMNMX.FTZ R12, R165, R11, !PT ;  /* 0x0000000ba50c7209 */ /* 0x000fe40007810000 */
[----:B------:R-:W-:-:S02]  /*6020*/  FMNMX.FTZ R31, R206, R31, !PT ;  /* 0x0000001fce1f7209 */ /* 0x000fc40007810000 */
[----:B------:R-:W-:Y:S02]  /*6030*/  FMNMX.FTZ R35, R48, R35, !PT ;  /* 0x0000002330237209 */ /* 0x000fe40007810000 */
[----:B------:R-:W-:Y:S02]  /*6040*/  FMNMX.FTZ R12, R9, R12, !PT ;  /* 0x0000000c090c7209 */ /* 0x000fe40007810000 */
[----:B------:R-:W-:Y:S02]  /*6050*/  FSEL R202, R202, -INF , !P6 ;  /* 0xff800000caca7808 */ /* 0x000fe40007000000 */
[----:B------:R-:W-:Y:S02]  /*6060*/  FMNMX.FTZ R31, R180, R31, !PT ;  /* 0x0000001fb41f7209 */ /* 0x000fe40007810000 */
[----:B------:R-:W-:Y:S02]  /*6070*/  FMNMX.FTZ R35, R164, R35, !PT ;  /* 0x00000023a4237209 */ /* 0x000fe40007810000 */
[----:B------:R-:W-:-:S02]  /*6080*/  FMNMX.FTZ R12, R181, R12, !PT ;  /* 0x0000000cb50c7209 */ /* 0x000fc40007810000 */
[----:B------:R-:W-:Y:S02]  /*6090*/  FSEL R184, R203, -INF , !P5 ;  /* 0xff800000cbb87808 */ /* 0x000fe40006800000 */
[----:B------:R-:W-:Y:S02]  /*60a0*/  ISETP.GE.AND P5, PT, R29, R236, PT ;  /* 0x000000ec1d00720c */ /* 0x000fe40003fa6270 */
[----:B------:R-:W-:Y:S02]  /*60b0*/  FMNMX.FTZ R31, R202, R31, !PT ;  /* 0x0000001fca1f7209 */ /* 0x000fe40007810000 */
[----:B------:R-:W-:Y:S02]  /*60c0*/  FMNMX.FTZ R35, R42, R35, !PT ;  /* 0x000000232a237209 */ /* 0x000fe40007810000 */
[----:B------:R-:W-:Y:S02]  /*60d0*/  FMNMX.FTZ R12, R189, R12, !PT ;  /* 0x0000000cbd0c7209 */ /* 0x000fe40007810000 */
[----:B------:R-:W-:-:S02]  /*60e0*/  ISETP.GE.AND P2, PT, R15, R236, PT ;  /* 0x000000ec0f00720c */ /* 0x000fc40003f46270 */
[----:B------:R-:W-:Y:S02]  /*60f0*/  FSEL R198, R198, -INF , !P5 ;  /* 0xff800000c6c67808 */ /* 0x000fe40006800000 */
[----:B------:R-:W-:Y:S02]  /*6100*/  FMNMX.FTZ R31, R184, R31, !PT ;  /* 0x0000001fb81f7209 */ /* 0x000fe40007810000 */
[----:B------:R-:W-:Y:S02]  /*6110*/  FMNMX.FTZ R35, R34, R35, !PT ;  /* 0x0000002322237209 */ /* 0x000fe40007810000 */
[----:B------:R-:W-:Y:S02]  /*6120*/  FMNMX.FTZ R12, R183, R12, !PT ;  /* 0x0000000cb70c7209 */ /* 0x000fe40007810000 */
[----:B------:R-:W-:Y:S02]  /*6130*/  FSEL R170, R199, -INF , !P2 ;  /* 0xff800000c7aa7808 */ /* 0x000fe40005000000 */
[----:B------:R-:W-:-:S02]  /*6140*/  ISETP.GE.AND P5, PT, R13, R236, PT ;  /* 0x000000ec0d00720c */ /* 0x000fc40003fa6270 */
[----:B------:R-:W-:Y:S02]  /*6150*/  FMNMX.FTZ R31, R198, R31, !PT ;  /* 0x0000001fc61f7209 */ /* 0x000fe40007810000 */
[----:B------:R-:W-:Y:S02]  /*6160*/  FMNMX.FTZ R35, R32, R35, !PT ;  /* 0x0000002320237209 */ /* 0x000fe40007810000 */
[----:B------:R-:W-:Y:S02]  /*6170*/  FMNMX.FTZ R12, R187, R12, !PT ;  /* 0x0000000cbb0c7209 */ /* 0x000fe40007810000 */
[----:B------:R-:W-:Y:S02]  /*6180*/  ISETP.GE.AND P2, PT, R171, R236, PT ;  /* 0x000000ecab00720c */ /* 0x000fe40003f46270 */
[----:B------:R-:W-:Y:S02]  /*6190*/  FSEL R66, R194, -INF , !P5 ;  /* 0xff800000c2427808 */ /* 0x000fe40006800000 */
[----:B------:R-:W-:-:S02]  /*61a0*/  FMNMX.FTZ R31, R170, R31, !PT ;  /* 0x0000001faa1f7209 */ /* 0x000fc40007810000 */
[----:B------:R-:W-:Y:S02]  /*61b0*/  FMNMX.FTZ R35, R208, R35, !PT ;  /* 0x00000023d0237209 */ /* 0x000fe40007810000 */
[----:B------:R-:W-:Y:S02]  /*61c0*/  FSEL R196, R25, -INF , !P0 ;  /* 0xff80000019c47808 */ /* 0x000fe40004000000 */
[----:B------:R-:W-:Y:S01]  /*61d0*/  FMNMX.FTZ R12, R41, R12, !PT ;  /* 0x0000000c290c7209 */ /* 0x000fe20007810000 */
[----:B------:R-:W1:Y:S01]  /*61e0*/  SHFL.BFLY PT, R25, R214, 0x1, 0x1f ;  /* 0x0c201f00d6197f89 */ /* 0x000e6200000e0000 */
[----:B------:R-:W-:Y:S02]  /*61f0*/  FSEL R44, R195, -INF , !P2 ;  /* 0xff800000c32c7808 */ /* 0x000fe40005000000 */
[----:B------:R-:W-:Y:S02]  /*6200*/  FMNMX.FTZ R31, R66, R31, !PT ;  /* 0x0000001f421f7209 */ /* 0x000fe40007810000 */
[----:B------:R-:W-:-:S02]  /*6210*/  FSEL R200, R24, -INF , !P3 ;  /* 0xff80000018c87808 */ /* 0x000fc40005800000 */
[----:B------:R-:W-:Y:S02]  /*6220*/  FMNMX.FTZ R35, R204, R35, !PT ;  /* 0x00000023cc237209 */ /* 0x000fe40007810000 */
[----:B------:R-:W-:Y:S02]  /*6230*/  FMNMX.FTZ R12, R43, R12, !PT ;  /* 0x0000000c2b0c7209 */ /* 0x000fe40007810000 */
[----:B------:R-:W-:Y:S02]  /*6240*/  ISETP.GE.AND P0, PT, R171, R3, PT ;  /* 0x00000003ab00720c */ /* 0x000fe40003f06270 */
[----:B------:R-:W-:Y:S02]  /*6250*/  FMNMX.FTZ R8, R44, R31, !PT ;  /* 0x0000001f2c087209 */ /* 0x000fe40007810000 */
[----:B------:R-:W-:Y:S02]  /*6260*/  ISETP.GE.AND P5, PT, R29, R3, PT ;  /* 0x000000031d00720c */ /* 0x000fe40003fa6270 */
[----:B------:R-:W-:-:S02]  /*6270*/  FMNMX.FTZ R35, R200, R35, !PT ;  /* 0x00000023c8237209 */ /* 0x000fc40007810000 */
[----:B------:R-:W-:Y:S02]  /*6280*/  FMNMX.FTZ R12, R207, R12, !PT ;  /* 0x0000000ccf0c7209 */ /* 0x000fe40007810000 */
[----:B------:R-:W-:Y:S02]  /*6290*/  FSEL R174, R17, -INF , !P0 ;  /* 0xff80000011ae7808 */ /* 0x000fe40004000000 */
[----:B------:R-:W-:Y:S01]  /*62a0*/  ISETP.GE.AND P2, PT, R15, R3, PT ;  /* 0x000000030f00720c */ /* 0x000fe20003f46270 */
[----:B------:R-:W2:Y:S01]  /*62b0*/  SHFL.BFLY PT, R17, R8, 0x2, 0x1f ;  /* 0x0c401f0008117f89 */ /* 0x000ea200000e0000 */
[----:B------:R-:W-:Y:S02]  /*62c0*/  FSEL R182, R20, -INF , !P5 ;  /* 0xff80000014b67808 */ /* 0x000fe40006800000 */
[----:B------:R-:W-:Y:S02]  /*62d0*/  FMNMX.FTZ R35, R196, R35, !PT ;  /* 0x00000023c4237209 */ /* 0x000fe40007810000 */
[----:B------:R-:W-:-:S02]  /*62e0*/  FSEL R203, R26, -INF , !P1 ;  /* 0xff8000001acb7808 */ /* 0x000fc40004800000 */
[----:B------:R-:W-:Y:S02]  /*62f0*/  FMNMX.FTZ R12, R209, R12, !PT ;  /* 0x0000000cd10c7209 */ /* 0x000fe40007810000 */
[----:B------:R-:W-:Y:S02]  /*6300*/  FSEL R178, R21, -INF , !P2 ;  /* 0xff80000015b27808 */ /* 0x000fe40005000000 */
[----:B------:R-:W-:Y:S02]  /*6310*/  ISETP.GE.AND P3, PT, R13, R3, PT ;  /* 0x000000030d00720c */ /* 0x000fe40003f66270 */
[----:B------:R-:W-:Y:S02]  /*6320*/  FMNMX.FTZ R21, R182, R35, !PT ;  /* 0x00000023b6157209 */ /* 0x000fe40007810000 */
[----:B------:R-:W-:Y:S02]  /*6330*/  ISETP.GE.AND P0, PT, R29, R2, PT ;  /* 0x000000021d00720c */ /* 0x000fe40003f06270 */
        /* <DEDUP_REMOVED lines=8> */
[----:B------:R-:W-:Y:S02]  /*63c0*/  ISETP.GE.AND P0, PT, R13, R2, PT ;  /* 0x000000020d00720c */ /* 0x000fe40003f06270 */
[----:B------:R-:W-:Y:S02]  /*63d0*/  FSEL R175, R23, -INF , !P1 ;  /* 0xff80000017af7808 */ /* 0x000fe40004800000 */
[----:B------:R-:W-:Y:S02]  /*63e0*/  FMNMX.FTZ R12, R177, R12, !PT ;  /* 0x0000000cb10c7209 */ /* 0x000fe40007810000 */
[----:B-1----:R-:W-:Y:S02]  /*63f0*/  FMNMX.FTZ R214, R214, R25, !PT ;  /* 0x00000019d6d67209 */ /* 0x002fe40007810000 */
[----:B------:R-:W-:Y:S01]  /*6400*/  FMNMX.FTZ R10, R174, R21, !PT ;  /* 0x00000015ae0a7209 */ /* 0x000fe20007810000 */
[----:B------:R-:W-:Y:S01]  /*6410*/  LDSM.16.MT88.4 R24, [R222+0xb000] ;  /* 0x00b00000de18783b */ /* 0x000fe20000004200 */
[----:B------:R-:W-:Y:S01]  /*6420*/  ISETP.GE.AND P1, PT, R171, R2, PT ;  /* 0x00000002ab00720c */ /* 0x000fe20003f26270 */
[----:B------:R-:W-:Y:S01]  /*6430*/  FMUL.FTZ R186, R214, UR24 ;  /* 0x00000018d6ba7c20 */ /* 0x000fe20008410000 */
[----:B------:R-:W-:Y:S01]  /*6440*/  FSEL R173, R18, -INF , !P0 ;  /* 0xff80000012ad7808 */ /* 0x000fe20004000000 */
[----:B------:R-:W1:Y:S01]  /*6450*/  SHFL.BFLY PT, R21, R10, 0x2, 0x1f ;  /* 0x0c401f000a157f89 */ /* 0x000e6200000e0000 */
[----:B------:R-:W-:-:S02]  /*6460*/  FMNMX.FTZ R12, R175, R12, !PT ;  /* 0x0000000caf0c7209 */ /* 0x000fc40007810000 */
[----:B------:R-:W-:Y:S02]  /*6470*/  FSETP.NEU.FTZ.AND P3, PT, R214, -INF , PT ;  /* 0xff800000d600780b */ /* 0x000fe40003f7d000 */
[----:B------:R-:W-:Y:S02]  /*6480*/  FSEL R171, R19, -INF , !P1 ;  /* 0xff80000013ab7808 */ /* 0x000fe40004800000 */
[----:B------:R-:W-:Y:S02]  /*6490*/  FMNMX.FTZ R12, R173, R12, !PT ;  /* 0x0000000cad0c7209 */ /* 0x000fe40007810000 */
[----:B------:R-:W-:Y:S02]  /*64a0*/  FSEL R186, R186, RZ, P3 ;  /* 0x000000ffbaba7208 */ /* 0x000fe40001800000 */
[----:B--2---:R-:W-:Y:S02]  /*64b0*/  FMNMX.FTZ R17, R8, R17, !PT ;  /* 0x0000001108117209 */ /* 0x004fe40007810000 */
[----:B------:R-:W-:Y:S01]  /*64c0*/  FMNMX.FTZ R8, R171, R12, !PT ;  /* 0x0000000cab087209 */ /* 0x000fe20007810000 */
[--C-:B------:R-:W-:Y:S01]  /*64d0*/  FFMA.FTZ R46, R7, UR24, -R186.reuse ;  /* 0x00000018072e7c23 */ /* 0x100fe200080108ba */
[--C-:B------:R-:W-:Y:S01]  /*64e0*/  FFMA.FTZ R57, R5, UR24, -R186.reuse ;  /* 0x0000001805397c23 */ /* 0x100fe200080108ba */
[----:B------:R-:W2:Y:S01]  /*64f0*/  SHFL.BFLY PT, R12, R17, 0x1, 0x1f ;  /* 0x0c201f00110c7f89 */ /* 0x000ea200000e0000 */
[--C-:B------:R-:W-:Y:S01]  /*6500*/  FFMA.FTZ R63, R61, UR24, -R186.reuse ;  /* 0x000000183d3f7c23 */ /* 0x100fe200080108ba */
[--C-:B------:R-:W-:Y:S01]  /*6510*/  FFMA.FTZ R61, R169, UR24, -R186.reuse ;  /* 0x00000018a93d7c23 */ /* 0x100fe200080108ba */
[--C-:B------:R-:W-:Y:S01]  /*6520*/  FFMA.FTZ R59, R51, UR24, -R186.reuse ;  /* 0x00000018333b7c23 */ /* 0x100fe200080108ba */
[----:B------:R-:W3:Y:S01]  /*6530*/  SHFL.BFLY PT, R7, R8, 0x2, 0x1f ;  /* 0x0c401f0008077f89 */ /* 0x000ee200000e0000 */
[--C-:B------:R-:W-:Y:S01]  /*6540*/  FFMA.FTZ R58, R49, UR24, -R186.reuse ;  /* 0x00000018313a7c23 */ /* 0x100fe200080108ba */
[--C-:B------:R-:W-:Y:S01]  /*6550*/  FFMA.FTZ R54, R33, UR24, -R186.reuse ;  /* 0x0000001821367c23 */ /* 0x100fe200080108ba */
[----:B------:R-:W-:Y:S01]  /*6560*/  FSEL R35, R214, RZ, P3 ;  /* 0x000000ffd6237208 */ /* 0x000fe20001800000 */
[--C-:B------:R-:W-:Y:S01]  /*6570*/  FFMA.FTZ R56, R45, UR24, -R186.reuse ;  /* 0x000000182d387c23 */ /* 0x100fe200080108ba */
[----:B-1----:R-:W-:Y:S01]  /*6580*/  FMNMX.FTZ R21, R10, R21, !PT ;  /* 0x000000150a157209 */ /* 0x002fe20007810000 */
[----:B------:R-:W-:Y:S01]  /*6590*/  MUFU.EX2 R46, R46 ;  /* 0x0000002e002e7308 */ /* 0x000fe20000000800 */
[--C-:B------:R-:W-:Y:S01]  /*65a0*/  FFMA.FTZ R191, R191, UR24, -R186.reuse ;  /* 0x00000018bfbf7c23 */ /* 0x100fe200080108ba */
[----:B------:R-:W-:Y:S01]  /*65b0*/  FADD.FTZ R35, R168, -R35 ;  /* 0x80000023a8237221 */ /* 0x000fe20000010000 */
[----:B------:R-:W-:Y:S01]  /*65c0*/  FFMA.FTZ R185, R185, UR24, -R186 ;  /* 0x00000018b9b97c23 */ /* 0x000fe200080108ba */
[----:B------:R-:W1:Y:S02]  /*65d0*/  SHFL.BFLY PT, R212, R21, 0x1, 0x1f ;  /* 0x0c201f0015d47f89 */ /* 0x000e6400000e0000 */
[----:B------:R-:W-:-:S02]  /*65e0*/  FMUL.FTZ R35, R35, UR24 ;  /* 0x0000001823237c20 */ /* 0x000fc40008410000 */
[----:B------:R-:W4:Y:S01]  /*65f0*/  MUFU.EX2 R63, R63 ;  /* 0x0000003f003f7308 */ /* 0x000f220000000800 */
[----:B--2---:R-:W-:Y:S02]  /*6600*/  FMNMX.FTZ R213, R17, R12, !PT ;  /* 0x0000000c11d57209 */ /* 0x004fe40007810000 */
[----:B------:R-:W-:Y:S05]  /*6610*/  LDSM.16.MT88.4 R12, [R220+0x9000] ;  /* 0x00900000dc0c783b */ /* 0x000fea0000004200 */
[----:B------:R-:W-:Y:S01]  /*6620*/  MUFU.EX2 R61, R61 ;  /* 0x0000003d003d7308 */ /* 0x000fe20000000800 */
[----:B---3--:R-:W-:Y:S01]  /*6630*/  FMNMX.FTZ R8, R8, R7, !PT ;  /* 0x0000000708087209 */ /* 0x008fe20007810000 */
[C---:B------:R-:W-:Y:S01]  /*6640*/  FMUL.FTZ R169, R213.reuse, UR24 ;  /* 0x00000018d5a97c20 */ /* 0x040fe20008410000 */
[----:B------:R-:W-:Y:S01]  /*6650*/  FSETP.NEU.FTZ.AND P2, PT, R213, -INF , PT ;  /* 0xff800000d500780b */ /* 0x000fe20003f5d000 */
[----:B------:R-:W-:Y:S03]  /*6660*/  LDSM.16.MT88.4 R16, [R220+0xb000] ;  /* 0x00b00000dc10783b */ /* 0x000fe60000004200 */
[----:B------:R-:W-:Y:S01]  /*6670*/  FSEL R169, R169, RZ, P2 ;  /* 0x000000ffa9a97208 */ /* 0x000fe20001000000 */
[----:B------:R-:W2:Y:S01]  /*6680*/  SHFL.BFLY PT, R5, R8, 0x1, 0x1f ;  /* 0x0c201f0008057f89 */ /* 0x000ea200000e0000 */
[----:B------:R-:W3:Y:S01]  /*6690*/  MUFU.EX2 R58, R58 ;  /* 0x0000003a003a7308 */ /* 0x000ee20000000800 */
[----:B----4-:R-:W-:-:S02]  /*66a0*/  F2FP.BF16.F32.PACK_AB R36, R63, R46 ;  /* 0x0000002e3f24723e */ /* 0x010fc400000010ff */
[----:B-1----:R-:W-:Y:S01]  /*66b0*/  FMNMX.FTZ R212, R21, R212, !PT ;  /* 0x000000d415d47209 */ /* 0x002fe20007810000 */
[--C-:B------:R-:W-:Y:S01]  /*66c0*/  FFMA.FTZ R53, R0, UR24, -R169.reuse ;  /* 0x0000001800357c23 */ /* 0x100fe200080108a9 */
[----:B------:R-:W1:Y:S01]  /*66d0*/  LDSM.16.MT88.4 R20, [R222+0x9000] ;  /* 0x00900000de14783b */ /* 0x000e620000004200 */
[--C-:B------:R-:W-:Y:S01]  /*66e0*/  FFMA.FTZ R55, R62, UR24, -R169.reuse ;  /* 0x000000183e377c23 */ /* 0x100fe200080108a9 */
[C---:B------:R-:W-:Y:S01]  /*66f0*/  FSETP.NEU.FTZ.AND P1, PT, R212.reuse, -INF , PT ;  /* 0xff800000d400780b */ /* 0x040fe20003f3d000 */
[----:B------:R-:W-:Y:S01]  /*6700*/  FMUL.FTZ R179, R212, UR24 ;  /* 0x00000018d4b37c20 */ /* 0x000fe20008410000 */
[--C-:B------:R-:W-:Y:S01]  /*6710*/  FFMA.FTZ R62, R188, UR24, -R169.reuse ;  /* 0x00000018bc3e7c23 */ /* 0x100fe200080108a9 */
[--C-:B------:R-:W-:Y:S01]  /*6720*/  FFMA.FTZ R67, R190, UR24, -R169.reuse ;  /* 0x00000018be437c23 */ /* 0x100fe200080108a9 */
[----:B------:R-:W-:Y:S01]  /*6730*/  FSEL R65, R212, RZ, P1 ;  /* 0x000000ffd4417208 */ /* 0x000fe20000800000 */
[----:B------:R-:W-:Y:S01]  /*6740*/  MUFU.EX2 R55, R55 ;  /* 0x0000003700377308 */ /* 0x000fe20000000800 */
[----:B------:R-:W-:Y:S01]  /*6750*/  FSEL R179, R179, RZ, P1 ;  /* 0x000000ffb3b37208 */ /* 0x000fe20000800000 */
[--C-:B------:R-:W-:Y:S01]  /*6760*/  FFMA.FTZ R192, R40, UR24, -R169.reuse ;  /* 0x0000001828c07c23 */ /* 0x100fe200080108a9 */
[----:B------:R-:W-:Y:S01]  /*6770*/  FFMA.FTZ R194, R210, UR24, -R169 ;  /* 0x00000018d2c27c23 */ /* 0x000fe200080108a9 */
[----:B------:R-:W-:Y:S01]  /*6780*/  FADD.FTZ R65, R166, -R65 ;  /* 0x80000041a6417221 */ /* 0x000fe20000010000 */
[----:B---3--:R-:W-:Y:S01]  /*6790*/  F2FP.BF16.F32.PACK_AB R38, R58, R61 ;  /* 0x0000003d3a26723e */ /* 0x008fe200000010ff */
[--C-:B------:R-:W-:Y:S01]  /*67a0*/  FFMA.FTZ R51, R4, UR24, -R179.reuse ;  /* 0x0000001804337c23 */ /* 0x100fe200080108b3 */
[--C-:B------:R-:W-:Y:S01]  /*67b0*/  FFMA.FTZ R49, R48, UR24, -R179.reuse ;  /* 0x0000001830317c23 */ /* 0x100fe200080108b3 */
[--C-:B------:R-:W-:Y:S01]  /*67c0*/  FFMA.FTZ R52, R6, UR24, -R179.reuse ;  /* 0x0000001806347c23 */ /* 0x100fe200080108b3 */
[--C-:B------:R-:W-:Y:S01]  /*67d0*/  FFMA.FTZ R50, R50, UR24, -R179.reuse ;  /* 0x0000001832327c23 */ /* 0x100fe200080108b3 */
[----:B------:R-:W-:Y:S01]  /*67e0*/  FMUL.FTZ R65, R65, UR24 ;  /* 0x0000001841417c20 */ /* 0x000fe20008410000 */
[----:B--2---:R-:W-:Y:S01]  /*67f0*/  FMNMX.FTZ R0, R8, R5, !PT ;  /* 0x0000000508007209 */ /* 0x004fe20007810000 */
[----:B------:R-:W2:Y:S01]  /*6800*/  MUFU.EX2 R53, R53 ;  /* 0x0000003500357308 */ /* 0x000ea20000000800 */
[--C-:B------:R-:W-:Y:S01]  /*6810*/  FFMA.FTZ R168, R34, UR24, -R179.reuse ;  /* 0x0000001822a87c23 */ /* 0x100fe200080108b3 */
[----:B------:R-:W-:Y:S01]  /*6820*/  FFMA.FTZ R164, R164, UR24, -R179 ;  /* 0x00000018a4a47c23 */ /* 0x000fe200080108b3 */
[C---:B------:R-:W-:Y:S01]  /*6830*/  FSETP.NEU.FTZ.AND P0, PT, R0.reuse, -INF , PT ;  /* 0xff8000000000780b */ /* 0x040fe20003f1d000 */
[----:B------:R-:W-:Y:S01]  /*6840*/  FMUL.FTZ R172, R0, UR24 ;  /* 0x0000001800ac7c20 */ /* 0x000fe20008410000 */
[----:B------:R-:W-:Y:S01]  /*6850*/  FFMA.FTZ R195, R218, UR24, -R169 ;  /* 0x00000018dac37c23 */ /* 0x000fe200080108a9 */
[----:B------:R-:W-:Y:S01]  /*6860*/  FFMA.FTZ R210, R197, UR24, -R186 ;  /* 0x00000018c5d27c23 */ /* 0x000fe200080108ba */
[----:B------:R-:W-:Y:S01]  /*6870*/  FSEL R4, R0, RZ, P0 ;  /* 0x000000ff00047208 */ /* 0x000fe20000000000 */
[----:B------:R-:W-:Y:S01]  /*6880*/  MUFU.EX2 R52, R52 ;  /* 0x0000003400347308 */ /* 0x000fe20000000800 */
[----:B------:R-:W-:Y:S01]  /*6890*/  FSEL R172, R172, RZ, P0 ;  /* 0x000000ffacac7208 */ /* 0x000fe20000000000 */
[----:B------:R-:W-:Y:S01]  /*68a0*/  FFMA.FTZ R200, R200, UR24, -R179 ;  /* 0x00000018c8c87c23 */ /* 0x000fe200080108b3 */
[----:B------:R-:W-:Y:S01]  /*68b0*/  FFMA.FTZ R197, R206, UR24, -R169 ;  /* 0x00000018cec57c23 */ /* 0x000fe200080108a9 */
[----:B------:R-:W-:Y:S01]  /*68c0*/  FADD.FTZ R4, R165, -R4 ;  /* 0x80000004a5047221 */ /* 0x000fe20000010000 */
[--C-:B------:R-:W-:Y:S01]  /*68d0*/  FFMA.FTZ R165, R42, UR24, -R179.reuse ;  /* 0x000000182aa57c23 */ /* 0x100fe200080108b3 */
[--C-:B------:R-:W-:Y:S01]  /*68e0*/  FFMA.FTZ R48, R11, UR24, -R172.reuse ;  /* 0x000000180b307c23 */ /* 0x100fe200080108ac */
[--C-:B------:R-:W-:Y:S01]  /*68f0*/  FFMA.FTZ R47, R9, UR24, -R172.reuse ;  /* 0x00000018092f7c23 */ /* 0x100fe200080108ac */
[----:B------:R-:W-:Y:S01]  /*6900*/  FMUL.FTZ R64, R4, UR24 ;  /* 0x0000001804407c20 */ /* 0x000fe20008410000 */
[----:B------:R-:W-:Y:S01]  /*6910*/  FSEL R4, R213, RZ, P2 ;  /* 0x000000ffd5047208 */ /* 0x000fe20001000000 */
[----:B------:R-:W3:Y:S01]  /*6920*/  LDSM.16.MT88.4 R8, [R222+0xa000] ;  /* 0x00a00000de08783b */ /* 0x000ee20000004200 */
[--C-:B------:R-:W-:Y:S01]  /*6930*/  FFMA.FTZ R45, R181, UR24, -R172.reuse ;  /* 0x00000018b52d7c23 */ /* 0x100fe200080108ac */
[----:B------:R-:W-:Y:S01]  /*6940*/  FFMA.FTZ R60, R189, UR24, -R172 ;  /* 0x00000018bd3c7c23 */ /* 0x000fe200080108ac */
[----:B------:R-:W4:Y:S01]  /*6950*/  MUFU.EX2 R51, R51 ;  /* 0x0000003300337308 */ /* 0x000f220000000800 */
[----:B------:R-:W-:Y:S01]  /*6960*/  FADD.FTZ R33, R167, -R4 ;  /* 0x80000004a7217221 */ /* 0x000fe20000010000 */
[----:B--2---:R-:W-:Y:S01]  /*6970*/  F2FP.BF16.F32.PACK_AB R37, R53, R55 ;  /* 0x000000373525723e */ /* 0x004fe200000010ff */
[----:B------:R-:W2:Y:S01]  /*6980*/  LDSM.16.MT88.4 R4, [R220+0xa000] ;  /* 0x00a00000dc04783b */ /* 0x000ea20000004200 */
[----:B------:R-:W-:Y:S01]  /*6990*/  FFMA.FTZ R181, R32, UR24, -R179 ;  /* 0x0000001820b57c23 */ /* 0x000fe200080108b3 */
[----:B------:R-:W-:Y:S01]  /*69a0*/  FMUL.FTZ R33, R33, UR24 ;  /* 0x0000001821217c20 */ /* 0x000fe20008410000 */
[--C-:B------:R-:W-:Y:S01]  /*69b0*/  FFMA.FTZ R188, R187, UR24, -R172.reuse ;  /* 0x00000018bbbc7c23 */ /* 0x100fe200080108ac */
[--C-:B------:R-:W-:Y:S01]  /*69c0*/  FFMA.FTZ R183, R183, UR24, -R172.reuse ;  /* 0x00000018b7b77c23 */ /* 0x100fe200080108ac */
[----:B------:R-:W-:Y:S01]  /*69d0*/  MUFU.EX2 R50, R50 ;  /* 0x0000003200327308 */ /* 0x000fe20000000800 */
[--C-:B------:R-:W-:Y:S01]  /*69e0*/  FFMA.FTZ R187, R41, UR24, -R172.reuse ;  /* 0x0000001829bb7c23 */ /* 0x100fe200080108ac */
[--C-:B------:R-:W-:Y:S01]  /*69f0*/  FFMA.FTZ R190, R43, UR24, -R172.reuse ;  /* 0x000000182bbe7c23 */ /* 0x100fe200080108ac */
[--C-:B------:R-:W-:Y:S01]  /*6a00*/  FFMA.FTZ R189, R216, UR24, -R169.reuse ;  /* 0x00000018d8bd7c23 */ /* 0x100fe200080108a9 */
[--C-:B------:R-:W-:Y:S01]  /*6a10*/  FFMA.FTZ R203, R203, UR24, -R172.reuse ;  /* 0x00000018cbcb7c23 */ /* 0x100fe200080108ac */
[--C-:B------:R-:W-:Y:S01]  /*6a20*/  FFMA.FTZ R180, R180, UR24, -R169.reuse ;  /* 0x00000018b4b47c23 */ /* 0x100fe200080108a9 */
[----:B------:R-:W-:Y:S01]  /*6a30*/  FFMA.FTZ R184, R184, UR24, -R169 ;  /* 0x00000018b8b87c23 */ /* 0x000fe200080108a9 */
[--C-:B------:R-:W-:Y:S01]  /*6a40*/  FFMA.FTZ R182, R182, UR24, -R179.reuse ;  /* 0x00000018b6b67c23 */ /* 0x100fe200080108b3 */
[----:B------:R-:W5:Y:S01]  /*6a50*/  MUFU.EX2 R49, R49 ;  /* 0x0000003100317308 */ /* 0x000f620000000800 */
[----:B----4-:R-:W-:Y:S01]  /*6a60*/  F2FP.BF16.F32.PACK_AB R28, R51, R52 ;  /* 0x00000034331c723e */ /* 0x010fe200000010ff */
[----:B------:R-:W-:Y:S01]  /*6a70*/  FFMA.FTZ R176, R176, UR24, -R179 ;  /* 0x00000018b0b07c23 */ /* 0x000fe200080108b3 */
[--C-:B------:R-:W-:Y:S01]  /*6a80*/  FFMA.FTZ R175, R175, UR24, -R172.reuse ;  /* 0x00000018afaf7c23 */ /* 0x100fe200080108ac */
[--C-:B------:R-:W-:Y:S01]  /*6a90*/  FFMA.FTZ R170, R170, UR24, -R169.reuse ;  /* 0x00000018aaaa7c23 */ /* 0x100fe200080108a9 */
[----:B------:R-:W-:Y:S01]  /*6aa0*/  FFMA.FTZ R173, R173, UR24, -R172 ;  /* 0x00000018adad7c23 */ /* 0x000fe200080108ac */
[----:B------:R-:W-:Y:S01]  /*6ab0*/  FFMA.FTZ R66, R66, UR24, -R169 ;  /* 0x0000001842427c23 */ /* 0x000fe200080108a9 */
[----:B------:R-:W-:Y:S01]  /*6ac0*/  PLOP3.LUT P0, PT, PT, PT, UP0, 0x80, 0x0 ;  /* 0x000000000000781c */ /* 0x000fe20003f0f008 */
[----:B------:R-:W-:Y:S08]  /*6ad0*/  MUFU.EX2 R48, R48 ;  /* 0x0000003000307308 */ /* 0x000ff00000000800 */
[----:B------:R-:W4:Y:S01]  /*6ae0*/  MUFU.EX2 R47, R47 ;  /* 0x0000002f002f7308 */ /* 0x000f220000000800 */
[----:B-----5:R-:W-:-:S07]  /*6af0*/  F2FP.BF16.F32.PACK_AB R30, R49, R50 ;  /* 0x00000032311e723e */ /* 0x020fce00000010ff */
[----:B------:R-:W-:Y:S08]  /*6b00*/  MUFU.EX2 R45, R45 ;  /* 0x0000002d002d7308 */ /* 0x000ff00000000800 */
[----:B------:R-:W5:Y:S01]  /*6b10*/  MUFU.EX2 R60, R60 ;  /* 0x0000003c003c7308 */ /* 0x000f620000000800 */
[----:B----4-:R-:W-:-:S07]  /*6b20*/  F2FP.BF16.F32.PACK_AB R29, R47, R48 ;  /* 0x000000302f1d723e */ /* 0x010fce00000010ff */
[----:B------:R-:W4:Y:S08]  /*6b30*/  MUFU.EX2 R65, R65 ;  /* 0x0000004100417308 */ /* 0x000f300000000800 */
[----:B------:R-:W1:Y:S01]  /*6b40*/  MUFU.EX2 R64, R64 ;  /* 0x0000004000407308 */ /* 0x000e620000000800 */
[----:B-----5:R-:W-:-:S07]  /*6b50*/  F2FP.BF16.F32.PACK_AB R31, R60, R45 ;  /* 0x0000002d3c1f723e */ /* 0x020fce00000010ff */
[----:B------:R-:W-:Y:S01]  /*6b60*/  MUFU.EX2 R62, R62 ;  /* 0x0000003e003e7308 */ /* 0x000fe20000000800 */
[-C--:B----4-:R-:W-:Y:S01]  /*6b70*/  FMUL.FTZ R156, R156, R65.reuse ;  /* 0x000000419c9c7220 */ /* 0x090fe20000410000 */
[-C--:B------:R-:W-:Y:S01]  /*6b80*/  FMUL.FTZ R157, R157, R65.reuse ;  /* 0x000000419d9d7220 */ /* 0x080fe20000410000 */
[-C--:B------:R-:W-:Y:S01]  /*6b90*/  FMUL.FTZ R152, R152, R65.reuse ;  /* 0x0000004198987220 */ /* 0x080fe20000410000 */
[-C--:B------:R-:W-:Y:S01]  /*6ba0*/  FMUL.FTZ R153, R153, R65.reuse ;  /* 0x0000004199997220 */ /* 0x080fe20000410000 */
[-C--:B------:R-:W-:Y:S01]  /*6bb0*/  FMUL.FTZ R72, R72, R65.reuse ;  /* 0x0000004148487220 */ /* 0x080fe20000410000 */
[-C--:B------:R-:W-:Y:S01]  /*6bc0*/  FMUL.FTZ R73, R73, R65.reuse ;  /* 0x0000004149497220 */ /* 0x080fe20000410000 */
[-C--:B------:R-:W-:Y:S01]  /*6bd0*/  FMUL.FTZ R76, R76, R65.reuse ;  /* 0x000000414c4c7220 */ /* 0x080fe20000410000 */
[----:B------:R-:W4:Y:S01]  /*6be0*/  MUFU.EX2 R67, R67 ;  /* 0x0000004300437308 */ /* 0x000f220000000800 */
[-C--:B-1----:R-:W-:Y:S01]  /*6bf0*/  FMUL.FTZ R158, R158, R64.reuse ;  /* 0x000000409e9e7220 */ /* 0x082fe20000410000 */
[-C--:B------:R-:W-:Y:S01]  /*6c00*/  FMUL.FTZ R159, R159, R64.reuse ;  /* 0x000000409f9f7220 */ /* 0x080fe20000410000 */
[-C--:B------:R-:W-:Y:S01]  /*6c10*/  FMUL.FTZ R154, R154, R64.reuse ;  /* 0x000000409a9a7220 */ /* 0x080fe20000410000 */
[-C--:B------:R-:W-:Y:S01]  /*6c20*/  FMUL.FTZ R155, R155, R64.reuse ;  /* 0x000000409b9b7220 */ /* 0x080fe20000410000 */
[-C--:B------:R-:W-:Y:S01]  /*6c30*/  FMUL.FTZ R74, R74, R64.reuse ;  /* 0x000000404a4a7220 */ /* 0x080fe20000410000 */
[-C--:B------:R-:W-:Y:S01]  /*6c40*/  FMUL.FTZ R75, R75, R64.reuse ;  /* 0x000000404b4b7220 */ /* 0x080fe20000410000 */
[-C--:B------:R-:W-:Y:S01]  /*6c50*/  FMUL.FTZ R77, R77, R65.reuse ;  /* 0x000000414d4d7220 */ /* 0x080fe20000410000 */
[----:B------:R-:W1:Y:S01]  /*6c60*/  MUFU.EX2 R166, R35 ;  /* 0x0000002300a67308 */ /* 0x000e620000000800 */
[-C--:B------:R-:W-:Y:S01]  /*6c70*/  FMUL.FTZ R78, R78, R64.reuse ;  /* 0x000000404e4e7220 */ /* 0x080fe20000410000 */
[-C--:B------:R-:W-:Y:S01]  /*6c80*/  FMUL.FTZ R79, R79, R64.reuse ;  /* 0x000000404f4f7220 */ /* 0x080fe20000410000 */
[-C--:B------:R-:W-:Y:S01]  /*6c90*/  FMUL.FTZ R88, R88, R65.reuse ;  /* 0x0000004158587220 */ /* 0x080fe20000410000 */
        /* <DEDUP_REMOVED lines=14> */
[-C--:B------:R-:W-:Y:S01]  /*6d80*/  FMUL.FTZ R106, R106, R64.reuse ;  /* 0x000000406a6a7220 */ /* 0x080fe20000410000 */
[----:B------:R-:W-:Y:S01]  /*6d90*/  FMUL.FTZ R107, R107, R64 ;  /* 0x000000406b6b7220 */ /* 0x000fe20000410000 */
[----:B----4-:R-:W-:Y:S01]  /*6da0*/  F2FP.BF16.F32.PACK_AB R39, R67, R62 ;  /* 0x0000003e4327723e */ /* 0x010fe200000010ff */
[-C--:B-1----:R-:W-:Y:S01]  /*6db0*/  FMUL.FTZ R160, R160, R166.reuse ;  /* 0x000000a6a0a07220 */ /* 0x082fe20000410000 */
[-C--:B------:R-:W-:Y:S01]  /*6dc0*/  FMUL.FTZ R161, R161, R166.reuse ;  /* 0x000000a6a1a17220 */ /* 0x080fe20000410000 */
[-C--:B------:R-:W-:Y:S01]  /*6dd0*/  FMUL.FTZ R148, R148, R166.reuse ;  /* 0x000000a694947220 */ /* 0x080fe20000410000 */
[-C--:B------:R-:W-:Y:S01]  /*6de0*/  FMUL.FTZ R149, R149, R166.reuse ;  /* 0x000000a695957220 */ /* 0x080fe20000410000 */
        /* <DEDUP_REMOVED lines=28> */
[C---:B------:R-:W-:Y:S01]  /*6fb0*/  HMMA.16816.F32.BF16 R156, R28.reuse, R20, R156 ;  /* 0x000000141c9c723c */ /* 0x040fe2000004189c */
        /* <DEDUP_REMOVED lines=15> */
[----:B------:R-:W-:Y:S01]  /*70b0*/  FMUL.FTZ R133, R133, R65 ;  /* 0x0000004185857220 */ /* 0x000fe20000410000 */
[-C--:B------:R-:W-:Y:S01]  /*70c0*/  FMUL.FTZ R134, R134, R64.reuse ;  /* 0x0000004086867220 */ /* 0x080fe20000410000 */
[C---:B------:R-:W-:Y:S01]  /*70d0*/  HMMA.16816.F32.BF16 R76, R28.reuse, R14, R76 ;  /* 0x0000000e1c4c723c */ /* 0x040fe2000004184c */
[----:B------:R-:W-:Y:S01]  /*70e0*/  FMUL.FTZ R135, R135, R64 ;  /* 0x0000004087877220 */ /* 0x000fe20000410000 */
[----:B------:R-:W-:Y:S01]  /*70f0*/  LDSM.16.MT88.4 R32, [R222+0x9400] ;  /* 0x00940000de20783b */ /* 0x000fe20000004200 */
[-C--:B------:R-:W-:Y:S01]  /*7100*/  FMUL.FTZ R140, R140, R166.reuse ;  /* 0x000000a68c8c7220 */ /* 0x080fe20000410000 */
[-C--:B------:R-:W-:Y:S01]  /*7110*/  FMUL.FTZ R141, R141, R166.reuse ;  /* 0x000000a68d8d7220 */ /* 0x080fe20000410000 */
[-C--:B------:R-:W-:Y:S01]  /*7120*/  FMUL.FTZ R142, R142, R167.reuse ;  /* 0x000000a78e8e7220 */ /* 0x080fe20000410000 */
[C---:B---3--:R-:W-:Y:S01]  /*7130*/  HMMA.16816.F32.BF16 R88, R28.reuse, R8, R88 ;  /* 0x000000081c58723c */ /* 0x048fe20000041858 */
        /* <DEDUP_REMOVED lines=11> */
[C---:B--2---:R-:W-:Y:S01]  /*71f0*/  HMMA.16816.F32.BF16 R100, R28.reuse, R4, R100 ;  /* 0x000000041c64723c */ /* 0x044fe20000041864 */
[-C--:B------:R-:W-:Y:S01]  /*7200*/  FMUL.FTZ R129, R129, R166.reuse ;  /* 0x000000a681817220 */ /* 0x080fe20000410000 */
[-C--:B------:R-:W-:Y:S01]  /*7210*/  FMUL.FTZ R130, R130, R167.reuse ;  /* 0x000000a782827220 */ /* 0x080fe20000410000 */
[-C--:B------:R-:W-:Y:S01]  /*7220*/  FMUL.FTZ R131, R131, R167.reuse ;  /* 0x000000a783837220 */ /* 0x080fe20000410000 */
[----:B------:R-:W-:Y:S01]  /*7230*/  MUFU.EX2 R59, R59 ;  /* 0x0000003b003b7308 */ /* 0x000fe20000000800 */
[----:B------:R-:W-:Y:S01]  /*7240*/  FFMA.FTZ R46, R239, R166, R46 ;  /* 0x000000a6ef2e7223 */ /* 0x000fe2000001002e */
[----:B------:R-:W-:Y:S01]  /*7250*/  HMMA.16816.F32.BF16 R104, R28, R6, R104 ;  /* 0x000000061c68723c */ /* 0x000fe20000041868 */
[----:B------:R-:W-:Y:S01]  /*7260*/  FFMA.FTZ R234, R234, R167, R55 ;  /* 0x000000a7eaea7223 */ /* 0x000fe20000010037 */
[----:B------:R-:W-:Y:S01]  /*7270*/  FFMA.FTZ R52, R237, R65, R52 ;  /* 0x00000041ed347223 */ /* 0x000fe20000010034 */
[----:B------:R-:W-:Y:S01]  /*7280*/  FFMA.FTZ R48, R235, R64, R48 ;  /* 0x00000040eb307223 */ /* 0x000fe20000010030 */
        /* <DEDUP_REMOVED lines=12> */
[----:B------:R-:W-:Y:S01]  /*7350*/  FADD.FTZ R45, R45, R48 ;  /* 0x000000302d2d7221 */ /* 0x000fe20000010000 */
[----:B------:R-:W-:Y:S01]  /*7360*/  FADD.FTZ R58, R58, R61 ;  /* 0x0000003d3a3a7221 */ /* 0x000fe20000010000 */
[C---:B------:R-:W-:Y:S01]  /*7370*/  HMMA.16816.F32.BF16 R68, R36.reuse, R12, R68 ;  /* 0x0000000c2444723c */ /* 0x040fe20000041844 */
[----:B------:R-:W-:Y:S01]  /*7380*/  FADD.FTZ R62, R67, R62 ;  /* 0x0000003e433e7221 */ /* 0x000fe20000010000 */
[----:B------:R-:W-:Y:S01]  /*7390*/  FADD.FTZ R49, R49, R50 ;  /* 0x0000003231317221 */ /* 0x000fe20000010000 */
[----:B------:R-:W-:Y:S01]  /*73a0*/  FADD.FTZ R60, R60, R45 ;  /* 0x0000002d3c3c7221 */ /* 0x000fe20000010000 */
[----:B------:R-:W-:Y:S01]  /*73b0*/  MOV R167, R213 ;  /* 0x000000d500a77202 */ /* 0x000fe20000000f00 */
[----:B------:R-:W-:Y:S01]  /*73c0*/  MUFU.EX2 R54, R54 ;  /* 0x0000003600367308 */ /* 0x000fe20000000800 */
[----:B------:R-:W-:Y:S01]  /*73d0*/  HMMA.16816.F32.BF16 R80, R36, R14, R80 ;  /* 0x0000000e2450723c */ /* 0x000fe20000041850 */
[----:B------:R-:W2:Y:S01]  /*73e0*/  LDSM.16.MT88.4 R12, [R220+0xa400] ;  /* 0x00a40000dc0c783b */ /* 0x000ea20000004200 */
[----:B------:R-:W-:-:S04]  /*73f0*/  MOV R166, R212 ;  /* 0x000000d400a67202 */ /* 0x000fc80000000f00 */
[C---:B------:R-:W-:Y:S01]  /*7400*/  HMMA.16816.F32.BF16 R84, R36.reuse, R8, R84 ;  /* 0x000000082454723c */ /* 0x040fe20000041854 */
[----:B------:R-:W-:Y:S05]  /*7410*/  MUFU.EX2 R164, R164 ;  /* 0x000000a400a47308 */ /* 0x000fea0000000800 */
[C---:B------:R-:W-:Y:S01]  /*7420*/  HMMA.16816.F32.BF16 R96, R36.reuse, R10, R96 ;  /* 0x0000000a2460723c */ /* 0x040fe20000041860 */
[----:B------:R-:W3:Y:S02]  /*7430*/  LDSM.16.MT88.4 R8, [R222+0xb400] ;  /* 0x00b40000de08783b */ /* 0x000ee40000004200 */
[----:B------:R-:W4:Y:S03]  /*7440*/  MUFU.EX2 R165, R165 ;  /* 0x000000a500a57308 */ /* 0x000f260000000800 */
[C---:B------:R-:W-:Y:S05]  /*7450*/  HMMA.16816.F32.BF16 R144, R36.reuse, R4, R144 ;  /* 0x000000042490723c */ /* 0x040fea0000041890 */
[----:B------:R-:W-:Y:S01]  /*7460*/  MUFU.EX2 R168, R168 ;  /* 0x000000a800a87308 */ /* 0x000fe20000000800 */
[----:B------:R-:W-:Y:S01]  /*7470*/  HMMA.16816.F32.BF16 R108, R36, R6, R108 ;  /* 0x00000006246c723c */ /* 0x000fe2000004186c */
[----:B------:R-:W5:Y:S05]  /*7480*/  LDSM.16.MT88.4 R4, [R220+0xb400] ;  /* 0x00b40000dc04783b */ /* 0x000f6a0000004200 */
[----:B------:R-:W-:Y:S01]  /*7490*/  HMMA.16816.F32.BF16 R112, R28, R24, R112 ;  /* 0x000000181c70723c */ /* 0x000fe20000041870 */
[----:B------:R-:W1:Y:S01]  /*74a0*/  MUFU.EX2 R181, R181 ;  /* 0x000000b500b57308 */ /* 0x000e620000000800 */
[----:B----4-:R-:W-:Y:S01]  /*74b0*/  F2FP.BF16.F32.PACK_AB R40, R165, R164 ;  /* 0x000000a4a528723e */ /* 0x010fe200000010ff */
[----:B------:R-:W-:-:S03]  /*74c0*/  FADD.FTZ R164, R164, R49 ;  /* 0x00000031a4a47221 */ /* 0x000fc60000010000 */
[C---:B------:R-:W-:Y:S01]  /*74d0*/  HMMA.16816.F32.BF16 R116, R28.reuse, R26, R116 ;  /* 0x0000001a1c74723c */ /* 0x040fe20000041874 */
[----:B------:R-:W-:Y:S02]  /*74e0*/  FADD.FTZ R165, R165, R164 ;  /* 0x000000a4a5a57221 */ /* 0x000fe40000010000 */
[----:B------:R-:W-:Y:S03]  /*74f0*/  MUFU.EX2 R183, R183 ;  /* 0x000000b700b77308 */ /* 0x000fe60000000800 */
[C---:B------:R-:W-:Y:S05]  /*7500*/  HMMA.16816.F32.BF16 R124, R28.reuse, R16, R124 ;  /* 0x000000101c7c723c */ /* 0x040fea000004187c */
[----:B------:R-:W4:Y:S01]  /*7510*/  MUFU.EX2 R188, R188 ;  /* 0x000000bc00bc7308 */ /* 0x000f220000000800 */
[----:B------:R-:W-:Y:S01]  /*7520*/  HMMA.16816.F32.BF16 R132, R28, R18, R132 ;  /* 0x000000121c84723c */ /* 0x000fe20000041884 */
[----:B------:R-:W5:Y:S01]  /*7530*/  LDSM.16.MT88.4 R28, [R220+0x9400] ;  /* 0x00940000dc1c783b */ /* 0x000f620000004200 */
[----:B-1----:R-:W-:Y:S01]  /*7540*/  F2FP.BF16.F32.PACK_AB R42, R181, R168 ;  /* 0x000000a8b52a723e */ /* 0x002fe200000010ff */
[----:B------:R-:W-:Y:S01]  /*7550*/  FADD.FTZ R168, R168, R165 ;  /* 0x000000a5a8a87221 */ /* 0x000fe20000010000 */
[----:B------:R-:W-:-:S02]  /*7560*/  MOV R165, R0 ;  /* 0x0000000000a57202 */ /* 0x000fc40000000f00 */
[----:B------:R-:W-:Y:S01]  /*7570*/  HMMA.16816.F32.BF16 R140, R36, R24, R140 ;  /* 0x00000018248c723c */ /* 0x000fe2000004188c */
[----:B------:R-:W-:Y:S01]  /*7580*/  MUFU.EX2 R187, R187 ;  /* 0x000000bb00bb7308 */ /* 0x000fe20000000800 */
[----:B------:R-:W-:Y:S01]  /*7590*/  FADD.FTZ R181, R181, R168 ;  /* 0x000000a8b5b57221 */ /* 0x000fe20000010000 */
[----:B------:R-:W-:-:S03]  /*75a0*/  MOV R168, R214 ;  /* 0x000000d600a87202 */ /* 0x000fc60000000f00 */
[C---:B------:R-:W-:Y:S01]  /*75b0*/  HMMA.16816.F32.BF16 R120, R36.reuse, R26, R120 ;  /* 0x0000001a2478723c */ /* 0x040fe20000041878 */
[----:B------:R-:W-:Y:S01]  /*75c0*/  F2FP.BF16.F32.PACK_AB R24, R56, R59 ;  /* 0x0000003b3818723e */ /* 0x000fe200000010ff */
[----:B------:R-:W-:Y:S01]  /*75d0*/  FADD.FTZ R59, R59, R58 ;  /* 0x0000003a3b3b7221 */ /* 0x000fe20000010000 */
[----:B------:R-:W1:Y:S01]  /*75e0*/  MUFU.EX2 R190, R190 ;  /* 0x000000be00be7308 */ /* 0x000e620000000800 */
[----:B----4-:R-:W-:Y:S01]  /*75f0*/  F2FP.BF16.F32.PACK_AB R41, R188, R183 ;  /* 0x000000b7bc29723e */ /* 0x010fe200000010ff */
[----:B------:R-:W-:Y:S01]  /*7600*/  FADD.FTZ R183, R183, R60 ;  /* 0x0000003cb7b77221 */ /* 0x000fe20000010000 */
[C---:B------:R-:W-:Y:S01]  /*7610*/  HMMA.16816.F32.BF16 R136, R36.reuse, R16, R136 ;  /* 0x000000102488723c */ /* 0x040fe20000041888 */
[----:B------:R-:W-:Y:S01]  /*7620*/  F2FP.BF16.F32.PACK_AB R26, R54, R57 ;  /* 0x00000039361a723e */ /* 0x000fe200000010ff */
[----:B------:R-:W-:Y:S01]  /*7630*/  FADD.FTZ R56, R56, R59 ;  /* 0x0000003b38387221 */ /* 0x000fe20000010000 */
[----:B------:R-:W-:Y:S02]  /*7640*/  FADD.FTZ R188, R188, R183 ;  /* 0x000000b7bcbc7221 */ /* 0x000fe40000010000 */
[----:B------:R-:W-:Y:S01]  /*7650*/  MUFU.EX2 R189, R189 ;  /* 0x000000bd00bd7308 */ /* 0x000fe20000000800 */
[----:B------:R-:W-:Y:S01]  /*7660*/  HMMA.16816.F32.BF16 R128, R36, R18, R128 ;  /* 0x000000122480723c */ /* 0x000fe20000041880 */
[----:B------:R-:W-:Y:S01]  /*7670*/  LDSM.16.MT88.4 R16, [R220+0x9800] ;  /* 0x00980000dc10783b */ /* 0x000fe20000004200 */
[----:B------:R-:W-:-:S04]  /*7680*/  FADD.FTZ R57, R57, R56 ;  /* 0x0000003839397221 */ /* 0x000fc80000010000 */
[----:B------:R-:W-:Y:S01]  /*7690*/  FADD.FTZ R57, R54, R57 ;  /* 0x0000003936397221 */ /* 0x000fe20000010000 */
[----:B------:R-:W4:Y:S01]  /*76a0*/  MUFU.EX2 R192, R192 ;  /* 0x000000c000c07308 */ /* 0x000f220000000800 */
[----:B-1----:R-:W-:Y:S01]  /*76b0*/  F2FP.BF16.F32.PACK_AB R43, R190, R187 ;  /* 0x000000bbbe2b723e */ /* 0x002fe200000010ff */
[----:B------:R-:W-:-:S04]  /*76c0*/  FADD.FTZ R187, R187, R188 ;  /* 0x000000bcbbbb7221 */ /* 0x000fc80000010000 */
[----:B------:R-:W-:Y:S02]  /*76d0*/  FADD.FTZ R187, R190, R187 ;  /* 0x000000bbbebb7221 */ /* 0x000fe40000010000 */
[----:B------:R-:W-:Y:S01]  /*76e0*/  MUFU.EX2 R194, R194 ;  /* 0x000000c200c27308 */ /* 0x000fe20000000800 */
[C---:B------:R-:W-:Y:S06]  /*76f0*/  HMMA.16816.F32.BF16 R88, R40.reuse, R20, R88 ;  /* 0x000000142858723c */ /* 0x040fec0000041858 */
[----:B------:R-:W-:Y:S01]  /*7700*/  HMMA.16816.F32.BF16 R92, R40, R22, R92 ;  /* 0x00000016285c723c */ /* 0x000fe2000004185c */
[----:B------:R-:W1:Y:S01]  /*7710*/  MUFU.EX2 R195, R195 ;  /* 0x000000c300c37308 */ /* 0x000e620000000800 */
[----:B----4-:R-:W-:Y:S01]  /*7720*/  F2FP.BF16.F32.PACK_AB R25, R192, R189 ;  /* 0x000000bdc019723e */ /* 0x010fe200000010ff */
[----:B------:R-:W-:-:S03]  /*7730*/  FADD.FTZ R189, R189, R62 ;  /* 0x0000003ebdbd7221 */ /* 0x000fc60000010000 */
[C---:B--2---:R-:W-:Y:S01]  /*7740*/  HMMA.16816.F32.BF16 R100, R40.reuse, R12, R100 ;  /* 0x0000000c2864723c */ /* 0x044fe20000041864 */
[----:B------:R-:W-:Y:S02]  /*7750*/  FADD.FTZ R189, R192, R189 ;  /* 0x000000bdc0bd7221 */ /* 0x000fe40000010000 */
[----:B------:R-:W-:Y:S03]  /*7760*/  MUFU.EX2 R200, R200 ;  /* 0x000000c800c87308 */ /* 0x000fe60000000800 */
[C---:B------:R-:W-:Y:S05]  /*7770*/  HMMA.16816.F32.BF16 R104, R40.reuse, R14, R104 ;  /* 0x0000000e2868723c */ /* 0x040fea0000041868 */
[----:B------:R-:W-:Y:S01]  /*7780*/  MUFU.EX2 R203, R203 ;  /* 0x000000cb00cb7308 */ /* 0x000fe20000000800 */
[----:B-1----:R-:W-:Y:S01]  /*7790*/  F2FP.BF16.F32.PACK_AB R27, R195, R194 ;  /* 0x000000c2c31b723e */ /* 0x002fe200000010ff */
[----:B---3--:R-:W-:Y:S01]  /*77a0*/  HMMA.16816.F32.BF16 R112, R40, R8, R112 ;  /* 0x000000082870723c */ /* 0x008fe20000041870 */
[----:B------:R-:W-:-:S04]  /*77b0*/  FADD.FTZ R194, R194, R189 ;  /* 0x000000bdc2c27221 */ /* 0x000fc80000010000 */
[----:B------:R-:W-:Y:S01]  /*77c0*/  FADD.FTZ R194, R195, R194 ;  /* 0x000000c2c3c27221 */ /* 0x000fe20000010000 */
[C---:B------:R-:W-:Y:S01]  /*77d0*/  HMMA.16816.F32.BF16 R116, R40.reuse, R10, R116 ;  /* 0x0000000a2874723c */ /* 0x040fe20000041874 */
[----:B------:R-:W-:Y:S05]  /*77e0*/  MUFU.EX2 R197, R197 ;  /* 0x000000c500c57308 */ /* 0x000fea0000000800 */
[C---:B-----5:R-:W-:Y:S03]  /*77f0*/  HMMA.16816.F32.BF16 R124, R40.reuse, R4, R124 ;  /* 0x00000004287c723c */ /* 0x060fe6000004187c */
[----:B------:R-:W1:Y:S03]  /*7800*/  MUFU.EX2 R180, R180 ;  /* 0x000000b400b47308 */ /* 0x000e660000000800 */
[----:B------:R-:W-:Y:S05]  /*7810*/  HMMA.16816.F32.BF16 R132, R40, R6, R132 ;  /* 0x000000062884723c */ /* 0x000fea0000041884 */
[----:B------:R-:W-:Y:S01]  /*7820*/  MUFU.EX2 R184, R184 ;  /* 0x000000b800b87308 */ /* 0x000fe20000000800 */
[C---:B------:R-:W-:Y:S06]  /*7830*/  HMMA.16816.F32.BF16 R84, R24.reuse, R20, R84 ;  /* 0x000000141854723c */ /* 0x040fec0000041854 */
[C---:B------:R-:W-:Y:S01]  /*7840*/  HMMA.16816.F32.BF16 R96, R24.reuse, R22, R96 ;  /* 0x000000161860723c */ /* 0x040fe20000041860 */
[----:B------:R-:W2:Y:S01]  /*7850*/  LDSM.16.MT88.4 R20, [R222+0x9800] ;  /* 0x00980000de14783b */ /* 0x000ea20000004200 */
[----:B------:R-:W-:Y:S04]  /*7860*/  MUFU.EX2 R191, R191 ;  /* 0x000000bf00bf7308 */ /* 0x000fe80000000800 */
[C---:B------:R-:W-:Y:S04]  /*7870*/  HMMA.16816.F32.BF16 R144, R24.reuse, R12, R144 ;  /* 0x0000000c1890723c */ /* 0x040fe80000041890 */
[----:B------:R-:W-:Y:S02]  /*7880*/  MUFU.EX2 R210, R210 ;  /* 0x000000d200d27308 */ /* 0x000fe40000000800 */
[C---:B------:R-:W-:Y:S01]  /*7890*/  HMMA.16816.F32.BF16 R108, R24.reuse, R14, R108 ;  /* 0x0000000e186c723c */ /* 0x040fe2000004186c */
[----:B------:R-:W3:Y:S05]  /*78a0*/  LDSM.16.MT88.4 R12, [R222+0xa800] ;  /* 0x00a80000de0c783b */ /* 0x000eea0000004200 */
[C---:B------:R-:W-:Y:S01]  /*78b0*/  HMMA.16816.F32.BF16 R140, R24.reuse, R8, R140 ;  /* 0x00000008188c723c */ /* 0x040fe2000004188c */
[----:B------:R-:W-:Y:S05]  /*78c0*/  MUFU.EX2 R182, R182 ;  /* 0x000000b600b67308 */ /* 0x000fea0000000800 */
[C---:B------:R-:W-:Y:S01]  /*78d0*/  HMMA.16816.F32.BF16 R120, R24.reuse, R10, R120 ;  /* 0x0000000a1878723c */ /* 0x040fe20000041878 */
[----:B------:R-:W4:Y:S02]  /*78e0*/  LDSM.16.MT88.4 R8, [R220+0xa800] ;  /* 0x00a80000dc08783b */ /* 0x000f240000004200 */
[----:B------:R-:W-:Y:S03]  /*78f0*/  MUFU.EX2 R175, R175 ;  /* 0x000000af00af7308 */ /* 0x000fe60000000800 */
[C---:B------:R-:W-:Y:S05]  /*7900*/  HMMA.16816.F32.BF16 R136, R24.reuse, R4, R136 ;  /* 0x000000041888723c */ /* 0x040fea0000041888 */
[----:B------:R-:W-:Y:S01]  /*7910*/  MUFU.EX2 R170, R170 ;  /* 0x000000aa00aa7308 */ /* 0x000fe20000000800 */
[----:B------:R-:W-:Y:S01]  /*7920*/  HMMA.16816.F32.BF16 R128, R24, R6, R128 ;  /* 0x000000061880723c */ /* 0x000fe20000041880 */
[----:B------:R-:W5:Y:S05]  /*7930*/  LDSM.16.MT88.4 R4, [R222+0xb800] ;  /* 0x00b80000de04783b */ /* 0x000f6a0000004200 */
[C---:B------:R-:W-:Y:S01]  /*7940*/  HMMA.16816.F32.BF16 R156, R40.reuse, R32, R156 ;  /* 0x00000020289c723c */ /* 0x040fe2000004189c */
[----:B------:R-:W-:Y:S05]  /*7950*/  MUFU.EX2 R185, R185 ;  /* 0x000000b900b97308 */ /* 0x000fea0000000800 */
[C---:B------:R-:W-:Y:S03]  /*7960*/  HMMA.16816.F32.BF16 R152, R40.reuse, R34, R152 ;  /* 0x000000222898723c */ /* 0x040fe60000041898 */
[----:B------:R-:W-:Y:S03]  /*7970*/  MUFU.EX2 R176, R176 ;  /* 0x000000b000b07308 */ /* 0x000fe60000000800 */
[C---:B------:R-:W-:Y:S05]  /*7980*/  HMMA.16816.F32.BF16 R72, R40.reuse, R28, R72 ;  /* 0x0000001c2848723c */ /* 0x040fea0000041848 */
[----:B------:R-:W-:Y:S01]  /*7990*/  MUFU.EX2 R173, R173 ;  /* 0x000000ad00ad7308 */ /* 0x000fe20000000800 */
[----:B------:R-:W-:Y:S06]  /*79a0*/  HMMA.16816.F32.BF16 R76, R40, R30, R76 ;  /* 0x0000001e284c723c */ /* 0x000fec000004184c */
[C---:B------:R-:W-:Y:S01]  /*79b0*/  HMMA.16816.F32.BF16 R68, R24.reuse, R28, R68 ;  /* 0x0000001c1844723c */ /* 0x040fe20000041844 */
[----:B------:R-:W-:Y:S01]  /*79c0*/  FFMA.FTZ R41, R211, UR24, -R186 ;  /* 0x00000018d3297c23 */ /* 0x000fe200080108ba */
[--C-:B------:R-:W-:Y:S01]  /*79d0*/  FFMA.FTZ R42, R208, UR24, -R179.reuse ;  /* 0x00000018d02a7c23 */ /* 0x100fe200080108b3 */
[--C-:B------:R-:W-:Y:S01]  /*79e0*/  FFMA.FTZ R43, R204, UR24, -R179.reuse ;  /* 0x00000018cc2b7c23 */ /* 0x100fe200080108b3 */
[----:B------:R-:W-:Y:S01]  /*79f0*/  FFMA.FTZ R211, R196, UR24, -R179 ;  /* 0x00000018c4d37c23 */ /* 0x000fe200080108b3 */
[--C-:B------:R-:W-:Y:S01]  /*7a00*/  FFMA.FTZ R196, R207, UR24, -R172.reuse ;  /* 0x00000018cfc47c23 */ /* 0x100fe200080108ac */
[C---:B------:R-:W-:Y:S01]  /*7a10*/  HMMA.16816.F32.BF16 R80, R24.reuse, R30, R80 ;  /* 0x0000001e1850723c */ /* 0x040fe20000041850 */
[----:B------:R-:W-:Y:S01]  /*7a20*/  FFMA.FTZ R204, R199, UR24, -R172 ;  /* 0x00000018c7cc7c23 */ /* 0x000fe200080108ac */
[--C-:B------:R-:W-:Y:S01]  /*7a30*/  FFMA.FTZ R208, R201, UR24, -R186.reuse ;  /* 0x00000018c9d07c23 */ /* 0x100fe200080108ba */
[----:B------:R-:W-:Y:S01]  /*7a40*/  FFMA.FTZ R40, R215, UR24, -R186 ;  /* 0x00000018d7287c23 */ /* 0x000fe200080108ba */
[----:B------:R-:W-:Y:S01]  /*7a50*/  FFMA.FTZ R207, R209, UR24, -R172 ;  /* 0x00000018d1cf7c23 */ /* 0x000fe200080108ac */
[--C-:B------:R-:W-:Y:S01]  /*7a60*/  FFMA.FTZ R199, R205, UR24, -R186.reuse ;  /* 0x00000018cdc77c23 */ /* 0x100fe200080108ba */
[----:B------:R-:W5:Y:S01]  /*7a70*/  LDSM.16.MT88.4 R28, [R220+0xb800] ;  /* 0x00b80000dc1c783b */ /* 0x000f620000004200 */
[----:B------:R-:W-:Y:S01]  /*7a80*/  FFMA.FTZ R201, R202, UR24, -R169 ;  /* 0x00000018cac97c23 */ /* 0x000fe200080108a9 */
[C---:B------:R-:W-:Y:S01]  /*7a90*/  HMMA.16816.F32.BF16 R160, R24.reuse, R32, R160 ;  /* 0x0000002018a0723c */ /* 0x040fe200000418a0 */
[----:B------:R-:W-:Y:S01]  /*7aa0*/  MUFU.EX2 R40, R40 ;  /* 0x0000002800287308 */ /* 0x000fe20000000800 */
[--C-:B------:R-:W-:Y:S01]  /*7ab0*/  FFMA.FTZ R205, R178, UR24, -R179.reuse ;  /* 0x00000018b2cd7c23 */ /* 0x100fe200080108b3 */
[----:B------:R-:W-:Y:S01]  /*7ac0*/  FFMA.FTZ R186, R193, UR24, -R186 ;  /* 0x00000018c1ba7c23 */ /* 0x000fe200080108ba */
[----:B------:R-:W-:Y:S01]  /*7ad0*/  FFMA.FTZ R179, R174, UR24, -R179 ;  /* 0x00000018aeb37c23 */ /* 0x000fe200080108b3 */
[----:B------:R-:W-:Y:S01]  /*7ae0*/  FFMA.FTZ R193, R198, UR24, -R169 ;  /* 0x00000018c6c17c23 */ /* 0x000fe200080108a9 */
[----:B------:R-:W-:Y:S01]  /*7af0*/  HMMA.16816.F32.BF16 R148, R24, R34, R148 ;  /* 0x000000221894723c */ /* 0x000fe20000041894 */
[----:B-1----:R-:W-:Y:S01]  /*7b00*/  F2FP.BF16.F32.PACK_AB R33, R180, R197 ;  /* 0x000000c5b421723e */ /* 0x002fe200000010ff */
[----:B------:R-:W1:Y:S01]  /*7b10*/  LDSM.16.MT88.4 R24, [R222+0x9c00] ;  /* 0x009c0000de18783b */ /* 0x000e620000004200 */
[----:B------:R-:W2:Y:S01]  /*7b20*/  MUFU.EX2 R41, R41 ;  /* 0x0000002900297308 */ /* 0x000ea20000000800 */
[--C-:B------:R-:W-:Y:S01]  /*7b30*/  FFMA.FTZ R174, R177, UR24, -R172.reuse ;  /* 0x00000018b1ae7c23 */ /* 0x100fe200080108ac */
[----:B------:R-:W-:Y:S01]  /*7b40*/  FFMA.FTZ R172, R171, UR24, -R172 ;  /* 0x00000018abac7c23 */ /* 0x000fe200080108ac */
[----:B------:R-:W-:-:S04]  /*7b50*/  FADD.FTZ R197, R197, R194 ;  /* 0x000000c2c5c57221 */ /* 0x000fc80000010000 */
[----:B------:R-:W-:Y:S01]  /*7b60*/  FADD.FTZ R180, R180, R197 ;  /* 0x000000c5b4b47221 */ /* 0x000fe20000010000 */
[----:B------:R-:W-:Y:S08]  /*7b70*/  MUFU.EX2 R42, R42 ;  /* 0x0000002a002a7308 */ /* 0x000ff00000000800 */
[----:B------:R-:W3:Y:S01]  /*7b80*/  MUFU.EX2 R43, R43 ;  /* 0x0000002b002b7308 */ /* 0x000ee20000000800 */
[----:B--2---:R-:W-:Y:S01]  /*7b90*/  F2FP.BF16.F32.PACK_AB R32, R41, R40 ;  /* 0x000000282920723e */ /* 0x004fe200000010ff */
[----:B------:R-:W-:-:S04]  /*7ba0*/  FADD.FTZ R40, R40, R57 ;  /* 0x0000003928287221 */ /* 0x000fc80000010000 */
[----:B------:R-:W-:Y:S02]  /*7bb0*/  FADD.FTZ R40, R41, R40 ;  /* 0x0000002829287221 */ /* 0x000fe40000010000 */
[----:B------:R-:W2:Y:S08]  /*7bc0*/  MUFU.EX2 R211, R211 ;  /* 0x000000d300d37308 */ /* 0x000eb00000000800 */
[----:B------:R-:W-:Y:S01]  /*7bd0*/  MUFU.EX2 R196, R196 ;  /* 0x000000c400c47308 */ /* 0x000fe20000000800 */
[----:B---3--:R-:W-:Y:S01]  /*7be0*/  F2FP.BF16.F32.PACK_AB R36, R43, R42 ;  /* 0x0000002a2b24723e */ /* 0x008fe200000010ff */
[----:B------:R-:W-:-:S04]  /*7bf0*/  FADD.FTZ R42, R42, R181 ;  /* 0x000000b52a2a7221 */ /* 0x000fc80000010000 */
[----:B------:R-:W-:Y:S02]  /*7c00*/  FADD.FTZ R43, R43, R42 ;  /* 0x0000002a2b2b7221 */ /* 0x000fe40000010000 */
        /* <DEDUP_REMOVED lines=13> */
[----:B------:R-:W2:Y:S01]  /*7ce0*/  MUFU.EX2 R201, R201 ;  /* 0x000000c900c97308 */ /* 0x000ea20000000800 */
[C---:B------:R-:W-:Y:S06]  /*7cf0*/  HMMA.16816.F32.BF16 R156, R36.reuse, R20, R156 ;  /* 0x00000014249c723c */ /* 0x040fec000004189c */
[----:B------:R-:W-:Y:S01]  /*7d00*/  HMMA.16816.F32.BF16 R152, R36, R22, R152 ;  /* 0x000000162498723c */ /* 0x000fe20000041898 */
[----:B------:R-:W1:Y:S01]  /*7d10*/  MUFU.EX2 R193, R193 ;  /* 0x000000c100c17308 */ /* 0x000e620000000800 */
[----:B---3--:R-:W-:Y:S01]  /*7d20*/  F2FP.BF16.F32.PACK_AB R34, R208, R199 ;  /* 0x000000c7d022723e */ /* 0x008fe200000010ff */
[----:B------:R-:W-:-:S03]  /*7d30*/  FADD.FTZ R199, R199, R40 ;  /* 0x00000028c7c77221 */ /* 0x000fc60000010000 */
[C---:B------:R-:W-:Y:S01]  /*7d40*/  HMMA.16816.F32.BF16 R72, R36.reuse, R16, R72 ;  /* 0x000000102448723c */ /* 0x040fe20000041848 */
[----:B------:R-:W-:Y:S02]  /*7d50*/  FADD.FTZ R208, R208, R199 ;  /* 0x000000c7d0d07221 */ /* 0x000fe40000010000 */
[----:B------:R-:W3:Y:S01]  /*7d60*/  MUFU.EX2 R205, R205 ;  /* 0x000000cd00cd7308 */ /* 0x000ee20000000800 */
[C---:B--2---:R-:W-:Y:S01]  /*7d70*/  F2FP.BF16.F32.PACK_AB R35, R184.reuse, R201 ;  /* 0x000000c9b823723e */ /* 0x044fe200000010ff */
[----:B------:R-:W-:Y:S01]  /*7d80*/  FADD.FTZ R201, R201, R180 ;  /* 0x000000b4c9c97221 */ /* 0x000fe20000010000 */
[C---:B------:R-:W-:Y:S03]  /*7d90*/  HMMA.16816.F32.BF16 R76, R36.reuse, R18, R76 ;  /* 0x00000012244c723c */ /* 0x040fe6000004184c */
[----:B------:R-:W-:Y:S02]  /*7da0*/  FADD.FTZ R184, R184, R201 ;  /* 0x000000c9b8b87221 */ /* 0x000fe40000010000 */
[----:B------:R-:W2:Y:S01]  /*7db0*/  MUFU.EX2 R174, R174 ;  /* 0x000000ae00ae7308 */ /* 0x000ea20000000800 */
[C---:B------:R-:W-:Y:S06]  /*7dc0*/  HMMA.16816.F32.BF16 R88, R36.reuse, R12, R88 ;  /* 0x0000000c2458723c */ /* 0x040fec0000041858 */
[C---:B------:R-:W-:Y:S01]  /*7dd0*/  HMMA.16816.F32.BF16 R92, R36.reuse, R14, R92 ;  /* 0x0000000e245c723c */ /* 0x040fe2000004185c */
[----:B------:R-:W-:Y:S05]  /*7de0*/  MUFU.EX2 R186, R186 ;  /* 0x000000ba00ba7308 */ /* 0x000fea0000000800 */
[C---:B----4-:R-:W-:Y:S03]  /*7df0*/  HMMA.16816.F32.BF16 R100, R36.reuse, R8, R100 ;  /* 0x000000082464723c */ /* 0x050fe60000041864 */
[----:B------:R-:W4:Y:S03]  /*7e00*/  MUFU.EX2 R179, R179 ;  /* 0x000000b300b37308 */ /* 0x000f260000000800 */
[C---:B------:R-:W-:Y:S05]  /*7e10*/  HMMA.16816.F32.BF16 R104, R36.reuse, R10, R104 ;  /* 0x0000000a2468723c */ /* 0x040fea0000041868 */
[----:B------:R-:W4:Y:S01]  /*7e20*/  MUFU.EX2 R172, R172 ;  /* 0x000000ac00ac7308 */ /* 0x000f220000000800 */
[C---:B-----5:R-:W-:Y:S06]  /*7e30*/  HMMA.16816.F32.BF16 R112, R36.reuse, R4, R112 ;  /* 0x000000042470723c */ /* 0x060fec0000041870 */
[----:B------:R-:W-:Y:S01]  /*7e40*/  HMMA.16816.F32.BF16 R116, R36, R6, R116 ;  /* 0x000000062474723c */ /* 0x000fe20000041874 */
[----:B------:R-:W-:Y:S05]  /*7e50*/  MUFU.EX2 R66, R66 ;  /* 0x0000004200427308 */ /* 0x000fea0000000800 */
[C---:B------:R-:W-:Y:S06]  /*7e60*/  HMMA.16816.F32.BF16 R160, R32.reuse, R20, R160 ;  /* 0x0000001420a0723c */ /* 0x040fec00000418a0 */
[C---:B------:R-:W-:Y:S01]  /*7e70*/  HMMA.16816.F32.BF16 R148, R32.reuse, R22, R148 ;  /* 0x000000162094723c */ /* 0x040fe20000041894 */
[----:B------:R-:W5:Y:S05]  /*7e80*/  LDSM.16.MT88.4 R20, [R220+0x9c00] ;  /* 0x009c0000dc14783b */ /* 0x000f6a0000004200 */
        /* <DEDUP_REMOVED lines=13> */
[----:B------:R-:W-:Y:S06]  /*7f60*/  HMMA.16816.F32.BF16 R128, R32, R30, R128 ;  /* 0x0000001e2080723c */ /* 0x000fec0000041880 */
[----:B------:R-:W-:Y:S01]  /*7f70*/  HMMA.16816.F32.BF16 R124, R36, R28, R124 ;  /* 0x0000001c247c723c */ /* 0x000fe2000004187c */
[----:B------:R-:W-:-:S05]  /*7f80*/  FFMA.FTZ R33, R44, UR24, -R169 ;  /* 0x000000182c217c23 */ /* 0x000fca00080108a9 */
[----:B------:R-:W-:Y:S01]  /*7f90*/  HMMA.16816.F32.BF16 R132, R36, R30, R132 ;  /* 0x0000001e2484723c */ /* 0x000fe20000041884 */
[----:B------:R-:W5:Y:S01]  /*7fa0*/  MUFU.EX2 R33, R33 ;  /* 0x0000002100217308 */ /* 0x000f620000000800 */
[----:B------:R-:W-:Y:S01]  /*7fb0*/  F2FP.BF16.F32.PACK_AB R28, R210, R191 ;  /* 0x000000bfd21c723e */ /* 0x000fe200000010ff */
[----:B------:R-:W-:Y:S01]  /*7fc0*/  FADD.FTZ R191, R191, R208 ;  /* 0x000000d0bfbf7221 */ /* 0x000fe20000010000 */
[----:B-1----:R-:W-:Y:S01]  /*7fd0*/  F2FP.BF16.F32.PACK_AB R29, R170, R193 ;  /* 0x000000c1aa1d723e */ /* 0x002fe200000010ff */
[----:B------:R-:W-:Y:S02]  /*7fe0*/  FADD.FTZ R193, R193, R184 ;  /* 0x000000b8c1c17221 */ /* 0x000fe40000010000 */
[----:B---3--:R-:W-:Y:S01]  /*7ff0*/  F2FP.BF16.F32.PACK_AB R36, R205, R182 ;  /* 0x000000b6cd24723e */ /* 0x008fe200000010ff */
[----:B------:R-:W-:Y:S01]  /*8000*/  FADD.FTZ R182, R182, R211 ;  /* 0x000000d3b6b67221 */ /* 0x000fe20000010000 */
[----:B--2---:R-:W-:Y:S01]  /*8010*/  F2FP.BF16.F32.PACK_AB R37, R175, R174 ;  /* 0x000000aeaf25723e */ /* 0x004fe200000010ff */
[----:B------:R-:W-:Y:S01]  /*8020*/  FADD.FTZ R174, R174, R203 ;  /* 0x000000cbaeae7221 */ /* 0x000fe20000010000 */
[----:B----4-:R-:W-:Y:S01]  /*8030*/  F2FP.BF16.F32.PACK_AB R38, R179, R176 ;  /* 0x000000b0b326723e */ /* 0x010fe200000010ff */
[----:B------:R-:W-:Y:S01]  /*8040*/  FADD.FTZ R210, R210, R191 ;  /* 0x000000bfd2d27221 */ /* 0x000fe20000010000 */
[----:B------:R-:W-:Y:S01]  /*8050*/  F2FP.BF16.F32.PACK_AB R39, R172, R173 ;  /* 0x000000adac27723e */ /* 0x000fe200000010ff */
[----:B------:R-:W-:Y:S01]  /*8060*/  FADD.FTZ R193, R170, R193 ;  /* 0x000000c1aac17221 */ /* 0x000fe20000010000 */
[----:B------:R-:W-:Y:S01]  /*8070*/  F2FP.BF16.F32.PACK_AB R30, R186, R185 ;  /* 0x000000b9ba1e723e */ /* 0x000fe200000010ff */
[----:B------:R-:W-:Y:S01]  /*8080*/  FADD.FTZ R205, R205, R182 ;  /* 0x000000b6cdcd7221 */ /* 0x000fe20000010000 */
[----:B------:R-:W-:Y:S01]  /*8090*/  FADD.FTZ R174, R175, R174 ;  /* 0x000000aeafae7221 */ /* 0x000fe20000010000 */
[----:B-----5:R-:W-:Y:S01]  /*80a0*/  F2FP.BF16.F32.PACK_AB R31, R33, R66 ;  /* 0x00000042211f723e */ /* 0x020fe200000010ff */
[----:B------:R-:W-:Y:S01]  /*80b0*/  FADD.FTZ R185, R185, R210 ;  /* 0x000000d2b9b97221 */ /* 0x000fe20000010000 */
[----:B------:R-:W-:Y:S01]  /*80c0*/  FADD.FTZ R66, R66, R193 ;  /* 0x000000c142427221 */ /* 0x000fe20000010000 */
[----:B------:R-:W-:Y:S01]  /*80d0*/  FADD.FTZ R176, R176, R205 ;  /* 0x000000cdb0b07221 */ /* 0x000fe20000010000 */
[----:B------:R-:W-:Y:S01]  /*80e0*/  FADD.FTZ R173, R173, R174 ;  /* 0x000000aeadad7221 */ /* 0x000fe20000010000 */
[----:B------:R-:W-:Y:S01]  /*80f0*/  HMMA.16816.F32.BF16 R156, R36, R24, R156 ;  /* 0x00000018249c723c */ /* 0x000fe2000004189c */
[----:B------:R-:W-:Y:S01]  /*8100*/  FADD.FTZ R239, R186, R185 ;  /* 0x000000b9baef7221 */ /* 0x000fe20000010000 */
[----:B------:R-:W-:Y:S01]  /*8110*/  FADD.FTZ R234, R33, R66 ;  /* 0x0000004221ea7221 */ /* 0x000fe20000010000 */
[----:B------:R-:W-:Y:S01]  /*8120*/  FADD.FTZ R237, R179, R176 ;  /* 0x000000b0b3ed7221 */ /* 0x000fe20000010000 */
[----:B------:R-:W-:-:S02]  /*8130*/  FADD.FTZ R235, R172, R173 ;  /* 0x000000adaceb7221 */ /* 0x000fc40000010000 */
        /* <DEDUP_REMOVED lines=27> */
[----:B------:R-:W-:Y:S02]  /*82f0*/  USHF.R.S32.HI UR4, URZ, 0x1f, UR25 ;  /* 0x0000001f3f047899 */ /* 0x000fe40008011419 */
[----:B------:R-:W-:Y:S02]  /*8300*/  UIMAD.WIDE.U32 UR26, UR25, UR10, URZ ;  /* 0x0000000a191a72a5 */ /* 0x000fe4000f8e003f */
[----:B------:R-:W-:Y:S02]  /*8310*/  UIMAD UR4, UR4, UR10, URZ ;  /* 0x0000000a040472a4 */ /* 0x000fe4000f8e023f */
[----:B------:R-:W-:Y:S02]  /*8320*/  UISETP.NE.AND UP0, UPT, UR23, 0x3, UPT ;  /* 0x000000031700788c */ /* 0x000fe4000bf05270 */
[----:B------:R-:W-:Y:S01]  /*8330*/  UIMAD UR4, UR25, UR11, UR4 ;  /* 0x0000000b190472a4 */ /* 0x000fe2000f8e0204 */
[----:B------:R-:W-:Y:S02]  /*8340*/  IMAD.U32 R8, RZ, RZ, UR26 ;  /* 0x0000001aff087e24 */ /* 0x000fe4000f8e00ff */
[----:B------:R-:W-:Y:S01]  /*8350*/  IMAD.U32 R9, RZ, RZ, UR27 ;  /* 0x0000001bff097e24 */ /* 0x000fe2000f8e00ff */
[----:B------:R-:W-:Y:S01]  /*8360*/  UIADD3 UR4, UR27, UR4, URZ ;  /* 0x000000041b047290 */ /* 0x000fe2000fffe03f */
[----:B------:R-:W-:Y:S01]  /*8370*/  BAR.SYNC.DEFER_BLOCKING 0x0 ;  /* 0x0000000000007b1d */ /* 0x000fe20000010000 */
[----:B------:R-:W-:-:S04]  /*8380*/  LEA R4, P0, R8, R232, 0x6 ;  /* 0x000000e808047211 */ /* 0x000fc800078030ff */
[----:B------:R-:W-:Y:S01]  /*8390*/  IMAD.U32 R5, RZ, RZ, UR4 ;  /* 0x00000004ff057e24 */ /* 0x000fe2000f8e00ff */
[----:B------:R-:W-:Y:S01]  /*83a0*/  LEA R6, P1, R4, UR6, 0x1 ;  /* 0x0000000604067c11 */ /* 0x000fe2000f8208ff */
[----:B------:R-:W-:-:S03]  /*83b0*/  UIADD3 UR4, UR23, -0x3, URZ ;  /* 0xfffffffd17047890 */ /* 0x000fc6000fffe03f */
[----:B------:R-:W-:Y:S02]  /*83c0*/  LEA.HI.X R5, R8, R241, R5, 0x6, P0 ;  /* 0x000000f108057211 */ /* 0x000fe400000f3405 */
[----:B------:R-:W-:Y:S02]  /*83d0*/  IADD3 R8, P0, R6, UR22, RZ ;  /* 0x0000001606087c10 */ /* 0x000fe4000ff1e0ff */
[----:B------:R-:W-:-:S04]  /*83e0*/  LEA.HI.X R7, R4, UR7, R5, 0x1, P1 ;  /* 0x0000000704077c11 */ /* 0x000fc800088f0c05 */
[----:B------:R-:W-:Y:S01]  /*83f0*/  IADD3.X R9, R7, UR21, RZ, P0, !PT ;  /* 0x0000001507097c10 */ /* 0x000fe200087fe4ff */
        /* <DEDUP_REMOVED lines=17> */
[----:B------:R-:W5:Y:S04]  /*8510*/  LDSM.16.M88.4 R188, [R223] ;  /* 0x00000000dfbc783b */ /* 0x000f680000000200 */
[----:B------:R-:W5:Y:S04]  /*8520*/  LDSM.16.M88.4 R196, [R221+0x6000] ;  /* 0x00600000ddc4783b */ /* 0x000f680000000200 */
[----:B------:R-:W5:Y:S04]  /*8530*/  LDSM.16.M88.4 R208, [R221+0x6c00] ;  /* 0x006c0000ddd0783b */ /* 0x000f680000000200 */
[----:B------:R-:W5:Y:S01]  /*8540*/  LDSM.16.M88.4 R192, [R221+0x6800] ;  /* 0x00680000ddc0783b */ /* 0x000f620000000200 */
[C---:B--2---:R-:W-:Y:S03]  /*8550*/  HMMA.16816.F32.BF16 R20, R60.reuse, R172, RZ ;  /* 0x000000ac3c14723c */ /* 0x044fe600000418ff */
[----:B------:R-:W-:Y:S04]  /*8560*/  LDSM.16.M88.4 R48, [R224+0x7000] ;  /* 0x00700000e030783b */ /* 0x000fe80000000200 */
[----:B------:R-:W-:Y:S01]  /*8570*/  LDSM.16.M88.4 R52, [R225+0x3000] ;  /* 0x00300000e134783b */ /* 0x000fe20000000200 */
[----:B------:R-:W-:Y:S03]  /*8580*/  HMMA.16816.F32.BF16 R16, R60, R174, RZ ;  /* 0x000000ae3c10723c */ /* 0x000fe600000418ff */
[----:B------:R-:W-:Y:S03]  /*8590*/  LDSM.16.M88.4 R44, [R224+0x7400] ;  /* 0x00740000e02c783b */ /* 0x000fe60000000200 */
[C---:B------:R-:W-:Y:S01]  /*85a0*/  HMMA.16816.F32.BF16 R176, R56.reuse, R172, RZ ;  /* 0x000000ac38b0723c */ /* 0x040fe200000418ff */
[----:B------:R-:W-:Y:S04]  /*85b0*/  LDSM.16.M88.4 R40, [R224+0x7800] ;  /* 0x00780000e028783b */ /* 0x000fe80000000200 */
[----:B------:R-:W-:Y:S01]  /*85c0*/  LDSM.16.M88.4 R204, [R223+0x3000] ;  /* 0x00300000dfcc783b */ /* 0x000fe20000000200 */
[C---:B------:R-:W-:Y:S03]  /*85d0*/  HMMA.16816.F32.BF16 R172, R56.reuse, R174, RZ ;  /* 0x000000ae38ac723c */ /* 0x040fe600000418ff */
[----:B------:R-:W0:Y:S03]  /*85e0*/  LDGDEPBAR ;  /* 0x00000000000079af */ /* 0x000e260000000000 */
[-C--:B---3--:R-:W-:Y:S06]  /*85f0*/  HMMA.16816.F32.BF16 R184, R56, R180.reuse, RZ ;  /* 0x000000b438b8723c */ /* 0x088fec00000418ff */
[C---:B------:R-:W-:Y:S06]  /*8600*/  HMMA.16816.F32.BF16 R28, R60.reuse, R180, RZ ;  /* 0x000000b43c1c723c */ /* 0x040fec00000418ff */
[-C--:B------:R-:W-:Y:S06]  /*8610*/  HMMA.16816.F32.BF16 R24, R60, R182.reuse, RZ ;  /* 0x000000b63c18723c */ /* 0x080fec00000418ff */
[----:B------:R-:W-:Y:S06]  /*8620*/  HMMA.16816.F32.BF16 R180, R56, R182, RZ ;  /* 0x000000b638b4723c */ /* 0x000fec00000418ff */
[C---:B----4-:R-:W-:Y:S06]  /*8630*/  HMMA.16816.F32.BF16 R12, R60.reuse, R164, RZ ;  /* 0x000000a43c0c723c */ /* 0x050fec00000418ff */
[----:B-1----:R-:W-:Y:S06]  /*8640*/  HMMA.16816.F32.BF16 R8, R60, R166, RZ ;  /* 0x000000a63c08723c */ /* 0x002fec00000418ff */
[----:B------:R-:W-:Y:S06]  /*8650*/  HMMA.16816.F32.BF16 R168, R56, R164, RZ ;  /* 0x000000a438a8723c */ /* 0x000fec00000418ff */
[-C--:B-----5:R-:W-:Y:S06]  /*8660*/  HMMA.16816.F32.BF16 R4, R60, R36.reuse, RZ ;  /* 0x000000243c04723c */ /* 0x0a0fec00000418ff */
[C---:B------:R-:W-:Y:S06]  /*8670*/  HMMA.16816.F32.BF16 R64, R56.reuse, R36, RZ ;  /* 0x000000243840723c */ /* 0x040fec00000418ff */
[----:B------:R-:W-:Y:S06]  /*8680*/  HMMA.16816.F32.BF16 R164, R56, R166, RZ ;  /* 0x000000a638a4723c */ /* 0x000fec00000418ff */
[-C--:B------:R-:W-:Y:S06]  /*8690*/  HMMA.16816.F32.BF16 R60, R60, R38.reuse, RZ ;  /* 0x000000263c3c723c */ /* 0x080fec00000418ff */
[----:B------:R-:W-:Y:S01]  /*86a0*/  HMMA.16816.F32.BF16 R56, R56, R38, RZ ;  /* 0x000000263838723c */ /* 0x000fe200000418ff */
[----:B------:R-:W-:Y:S05]  /*86b0*/  LDSM.16.M88.4 R36, [R224+0x7c00] ;  /* 0x007c0000e024783b */ /* 0x000fea0000000200 */
[C---:B------:R-:W-:Y:S06]  /*86c0*/  HMMA.16816.F32.BF16 R20, R200.reuse, R32, R20 ;  /* 0x00000020c814723c */ /* 0x040fec0000041814 */
[----:B------:R-:W-:Y:S06]  /*86d0*/  HMMA.16816.F32.BF16 R16, R200, R34, R16 ;  /* 0x00000022c810723c */ /* 0x000fec0000041810 */
[C---:B------:R-:W-:Y:S06]  /*86e0*/  HMMA.16816.F32.BF16 R176, R188.reuse, R32, R176 ;  /* 0x00000020bcb0723c */ /* 0x040fec00000418b0 */
[C---:B------:R-:W-:Y:S01]  /*86f0*/  HMMA.16816.F32.BF16 R172, R188.reuse, R34, R172 ;  /* 0x00000022bcac723c */ /* 0x040fe200000418ac */
[----:B------:R-:W1:Y:S05]  /*8700*/  LDSM.16.M88.4 R32, [R225+0x2000] ;  /* 0x00200000e120783b */ /* 0x000e6a0000000200 */
[-C--:B------:R-:W-:Y:S06]  /*8710*/  HMMA.16816.F32.BF16 R184, R188, R196.reuse, R184 ;  /* 0x000000c4bcb8723c */ /* 0x080fec00000418b8 */
[C---:B------:R-:W-:Y:S06]  /*8720*/  HMMA.16816.F32.BF16 R28, R200.reuse, R196, R28 ;  /* 0x000000c4c81c723c */ /* 0x040fec000004181c */
[-C--:B------:R-:W-:Y:S06]  /*8730*/  HMMA.16816.F32.BF16 R24, R200, R198.reuse, R24 ;  /* 0x000000c6c818723c */ /* 0x080fec0000041818 */
[----:B------:R-:W-:Y:S01]  /*8740*/  HMMA.16816.F32.BF16 R180, R188, R198, R180 ;  /* 0x000000c6bcb4723c */ /* 0x000fe200000418b4 */
[----:B------:R-:W-:Y:S05]  /*8750*/  LDSM.16.M88.4 R196, [R221+0x7400] ;  /* 0x00740000ddc4783b */ /* 0x000fea0000000200 */
[C---:B------:R-:W-:Y:S06]  /*8760*/  HMMA.16816.F32.BF16 R4, R200.reuse, R208, R4 ;  /* 0x000000d0c804723c */ /* 0x040fec0000041804 */
[C---:B------:R-:W-:Y:S06]  /*8770*/  HMMA.16816.F32.BF16 R12, R200.reuse, R192, R12 ;  /* 0x000000c0c80c723c */ /* 0x040fec000004180c */
[C---:B------:R-:W-:Y:S06]  /*8780*/  HMMA.16816.F32.BF16 R8, R200.reuse, R194, R8 ;  /* 0x000000c2c808723c */ /* 0x040fec0000041808 */
[----:B------:R-:W-:Y:S01]  /*8790*/  HMMA.16816.F32.BF16 R60, R200, R210, R60 ;  /* 0x000000d2c83c723c */ /* 0x000fe2000004183c */
[----:B------:R-:W-:Y:S05]  /*87a0*/  LDSM.16.M88.4 R200, [R221+0x7000] ;  /* 0x00700000ddc8783b */ /* 0x000fea0000000200 */
[C---:B------:R-:W-:Y:S06]  /*87b0*/  HMMA.16816.F32.BF16 R64, R188.reuse, R208, R64 ;  /* 0x000000d0bc40723c */ /* 0x040fec0000041840 */
[C---:B------:R-:W-:Y:S06]  /*87c0*/  HMMA.16816.F32.BF16 R168, R188.reuse, R192, R168 ;  /* 0x000000c0bca8723c */ /* 0x040fec00000418a8 */
[C---:B------:R-:W-:Y:S01]  /*87d0*/  HMMA.16816.F32.BF16 R56, R188.reuse, R210, R56 ;  /* 0x000000d2bc38723c */ /* 0x040fe20000041838 */
[----:B------:R-:W2:Y:S05]  /*87e0*/  LDSM.16.M88.4 R208, [R223+0x2000] ;  /* 0x00200000dfd0783b */ /* 0x000eaa0000000200 */
[----:B------:R-:W-:Y:S01]  /*87f0*/  HMMA.16816.F32.BF16 R164, R188, R194, R164 ;  /* 0x000000c2bca4723c */ /* 0x000fe200000418a4 */
[----:B------:R-:W3:Y:S04]  /*8800*/  LDSM.16.M88.4 R192, [R221+0x7800] ;  /* 0x00780000ddc0783b */ /* 0x000ee80000000200 */
[----:B------:R-:W4:Y:S01]  /*8810*/  LDSM.16.M88.4 R188, [R221+0x7c00] ;  /* 0x007c0000ddbc783b */ /* 0x000f220000000200 */
[-C--:B-1----:R-:W-:Y:S06]  /*8820*/  HMMA.16816.F32.BF16 R184, R32, R48.reuse, R184 ;  /* 0x0000003020b8723c */ /* 0x082fec00000418b8 */
[C---:B------:R-:W-:Y:S06]  /*8830*/  HMMA.16816.F32.BF16 R28, R52.reuse, R48, R28 ;  /* 0x00000030341c723c */ /* 0x040fec000004181c */
[-C--:B------:R-:W-:Y:S06]  /*8840*/  HMMA.16816.F32.BF16 R24, R52, R50.reuse, R24 ;  /* 0x000000323418723c */ /* 0x080fec0000041818 */
[----:B------:R-:W-:Y:S01]  /*8850*/  HMMA.16816.F32.BF16 R180, R32, R50, R180 ;  /* 0x0000003220b4723c */ /* 0x000fe200000418b4 */
[----:B------:R-:W-:Y:S05]  /*8860*/  LDSM.16.M88.4 R48, [R225+0x5000] ;  /* 0x00500000e130783b */ /* 0x000fea0000000200 */
        /* <DEDUP_REMOVED lines=9> */
[----:B------:R-:W1:Y:S05]  /*8900*/  LDSM.16.M88.4 R44, [R224+0x8000] ;  /* 0x00800000e02c783b */ /* 0x000e6a0000000200 */
[C---:B------:R-:W-:Y:S06]  /*8910*/  HMMA.16816.F32.BF16 R168, R32.reuse, R40, R168 ;  /* 0x0000002820a8723c */ /* 0x040fec00000418a8 */
[C---:B------:R-:W-:Y:S01]  /*8920*/  HMMA.16816.F32.BF16 R164, R32.reuse, R42, R164 ;  /* 0x0000002a20a4723c */ /* 0x040fe200000418a4 */
[----:B------:R-:W5:Y:S05]  /*8930*/  LDSM.16.M88.4 R40, [R224+0x8400] ;  /* 0x00840000e028783b */ /* 0x000f6a0000000200 */
[C---:B------:R-:W-:Y:S06]  /*8940*/  HMMA.16816.F32.BF16 R64, R32.reuse, R36, R64 ;  /* 0x000000242040723c */ /* 0x040fec0000041840 */
[----:B------:R-:W-:Y:S01]  /*8950*/  HMMA.16816.F32.BF16 R56, R32, R38, R56 ;  /* 0x000000262038723c */ /* 0x000fe20000041838 */
[----:B------:R-:W5:Y:S04]  /*8960*/  LDSM.16.M88.4 R32, [R224+0x8c00] ;  /* 0x008c0000e020783b */ /* 0x000f680000000200 */
[----:B------:R-:W-:Y:S01]  /*8970*/  LDSM.16.M88.4 R36, [R224+0x8800] ;  /* 0x00880000e024783b */ /* 0x000fe20000000200 */
[-C--:B--2---:R-:W-:Y:S06]  /*8980*/  HMMA.16816.F32.BF16 R184, R208, R200.reuse, R184 ;  /* 0x000000c8d0b8723c */ /* 0x084fec00000418b8 */
[C---:B------:R-:W-:Y:S06]  /*8990*/  HMMA.16816.F32.BF16 R28, R204.reuse, R200, R28 ;  /* 0x000000c8cc1c723c */ /* 0x040fec000004181c */
[-C--:B------:R-:W-:Y:S06]  /*89a0*/  HMMA.16816.F32.BF16 R24, R204, R202.reuse, R24 ;  /* 0x000000cacc18723c */ /* 0x080fec0000041818 */
[----:B------:R-:W-:Y:S06]  /*89b0*/  HMMA.16816.F32.BF16 R180, R208, R202, R180 ;  /* 0x000000cad0b4723c */ /* 0x000fec00000418b4 */
[C---:B------:R-:W-:Y:S06]  /*89c0*/  HMMA.16816.F32.BF16 R20, R204.reuse, R196, R20 ;  /* 0x000000c4cc14723c */ /* 0x040fec0000041814 */
[----:B------:R-:W-:Y:S06]  /*89d0*/  HMMA.16816.F32.BF16 R16, R204, R198, R16 ;  /* 0x000000c6cc10723c */ /* 0x000fec0000041810 */
[C---:B------:R-:W-:Y:S06]  /*89e0*/  HMMA.16816.F32.BF16 R176, R208.reuse, R196, R176 ;  /* 0x000000c4d0b0723c */ /* 0x040fec00000418b0 */
[C---:B------:R-:W-:Y:S01]  /*89f0*/  HMMA.16816.F32.BF16 R172, R208.reuse, R198, R172 ;  /* 0x000000c6d0ac723c */ /* 0x040fe200000418ac */
[----:B------:R-:W-:Y:S05]  /*8a00*/  LDSM.16.M88.4 R196, [R223+0x4000] ;  /* 0x00400000dfc4783b */ /* 0x000fea0000000200 */
[C---:B---3--:R-:W-:Y:S01]  /*8a10*/  HMMA.16816.F32.BF16 R200, R208.reuse, R192, R168 ;  /* 0x000000c0d0c8723c */ /* 0x048fe200000418a8 */
[----:B------:R-:W2:Y:S05]  /*8a20*/  LDSM.16.M88.4 R168, [R221+0x8000] ;  /* 0x00800000dda8783b */ /* 0x000eaa0000000200 */
[C---:B------:R-:W-:Y:S06]  /*8a30*/  HMMA.16816.F32.BF16 R164, R208.reuse, R194, R164 ;  /* 0x000000c2d0a4723c */ /* 0x040fec00000418a4 */
[C---:B----4-:R-:W-:Y:S06]  /*8a40*/  HMMA.16816.F32.BF16 R64, R208.reuse, R188, R64 ;  /* 0x000000bcd040723c */ /* 0x050fec0000041840 */
[----:B------:R-:W-:Y:S01]  /*8a50*/  HMMA.16816.F32.BF16 R208, R208, R190, R56 ;  /* 0x000000bed0d0723c */ /* 0x000fe20000041838 */
[----:B------:R-:W3:Y:S05]  /*8a60*/  LDSM.16.M88.4 R56, [R223+0x5000] ;  /* 0x00500000df38783b */ /* 0x000eea0000000200 */
[----:B------:R-:W-:Y:S06]  /*8a70*/  HMMA.16816.F32.BF16 R4, R204, R188, R4 ;  /* 0x000000bccc04723c */ /* 0x000fec0000041804 */
[-C--:B-1----:R-:W-:Y:S06]  /*8a80*/  HMMA.16816.F32.BF16 R184, R52, R44.reuse, R184 ;  /* 0x0000002c34b8723c */ /* 0x082fec00000418b8 */
[C---:B------:R-:W-:Y:S06]  /*8a90*/  HMMA.16816.F32.BF16 R28, R48.reuse, R44, R28 ;  /* 0x0000002c301c723c */ /* 0x040fec000004181c */
[-C--:B------:R-:W-:Y:S06]  /*8aa0*/  HMMA.16816.F32.BF16 R24, R48, R46.reuse, R24 ;  /* 0x0000002e3018723c */ /* 0x080fec0000041818 */
[----:B------:R-:W-:Y:S01]  /*8ab0*/  HMMA.16816.F32.BF16 R180, R52, R46, R180 ;  /* 0x0000002e34b4723c */ /* 0x000fe200000418b4 */
[----:B------:R-:W1:Y:S05]  /*8ac0*/  LDSM.16.M88.4 R44, [R221+0x8400] ;  /* 0x00840000dd2c783b */ /* 0x000e6a0000000200 */
[----:B------:R-:W-:Y:S06]  /*8ad0*/  HMMA.16816.F32.BF16 R60, R204, R190, R60 ;  /* 0x000000becc3c723c */ /* 0x000fec000004183c */
[----:B-----5:R-:W-:Y:S06]  /*8ae0*/  HMMA.16816.F32.BF16 R176, R52, R40, R176 ;  /* 0x0000002834b0723c */ /* 0x020fec00000418b0 */
[----:B------:R-:W-:Y:S06]  /*8af0*/  HMMA.16816.F32.BF16 R12, R204, R192, R12 ;  /* 0x000000c0cc0c723c */ /* 0x000fec000004180c */
[-C--:B------:R-:W-:Y:S06]  /*8b00*/  HMMA.16816.F32.BF16 R4, R48, R32.reuse, R4 ;  /* 0x000000203004723c */ /* 0x080fec0000041804 */
[----:B------:R-:W-:Y:S06]  /*8b10*/  HMMA.16816.F32.BF16 R64, R52, R32, R64 ;  /* 0x000000203440723c */ /* 0x000fec0000041840 */
[----:B--2---:R-:W-:Y:S01]  /*8b20*/  HMMA.16816.F32.BF16 R184, R196, R168, R184 ;  /* 0x000000a8c4b8723c */ /* 0x004fe200000418b8 */
[----:B------:R-:W-:-:S05]  /*8b30*/  IMAD.U32 R33, RZ, RZ, UR4 ;  /* 0x00000004ff217e24 */ /* 0x000fca000f8e00ff */
[C---:B------:R-:W-:Y:S06]  /*8b40*/  HMMA.16816.F32.BF16 R16, R48.reuse, R42, R16 ;  /* 0x0000002a3010723c */ /* 0x040fec0000041810 */
[----:B------:R-:W-:Y:S06]  /*8b50*/  HMMA.16816.F32.BF16 R20, R48, R40, R20 ;  /* 0x000000283014723c */ /* 0x000fec0000041814 */
[----:B------:R-:W-:Y:S06]  /*8b60*/  HMMA.16816.F32.BF16 R8, R204, R194, R8 ;  /* 0x000000c2cc08723c */ /* 0x000fec0000041808 */
[C---:B------:R-:W-:Y:S06]  /*8b70*/  HMMA.16816.F32.BF16 R172, R52.reuse, R42, R172 ;  /* 0x0000002a34ac723c */ /* 0x040fec00000418ac */
[C---:B------:R-:W-:Y:S06]  /*8b80*/  HMMA.16816.F32.BF16 R200, R52.reuse, R36, R200 ;  /* 0x0000002434c8723c */ /* 0x040fec00000418c8 */
[C---:B------:R-:W-:Y:S06]  /*8b90*/  HMMA.16816.F32.BF16 R164, R52.reuse, R38, R164 ;  /* 0x0000002634a4723c */ /* 0x040fec00000418a4 */
[----:B------:R-:W-:Y:S06]  /*8ba0*/  HMMA.16816.F32.BF16 R208, R52, R34, R208 ;  /* 0x0000002234d0723c */ /* 0x000fec00000418d0 */
[----:B---3--:R-:W-:Y:S01]  /*8bb0*/  HMMA.16816.F32.BF16 R28, R56, R168, R28 ;  /* 0x000000a8381c723c */ /* 0x008fe2000004181c */
[----:B------:R-:W-:-:S04]  /*8bc0*/  IMAD R55, R33, 0x40, R242 ;  /* 0x0000004021377824 */ /* 0x000fc800078e02f2 */
[C---:B------:R-:W-:Y:S01]  /*8bd0*/  VIADD R33, R55.reuse, 0x1 ;  /* 0x0000000137217836 */ /* 0x040fe20000000000 */
[----:B------:R-:W-:Y:S01]  /*8be0*/  HMMA.16816.F32.BF16 R24, R56, R170, R24 ;  /* 0x000000aa3818723c */ /* 0x000fe20000041818 */
[C---:B------:R-:W-:Y:S01]  /*8bf0*/  VIADD R41, R55.reuse, 0x9 ;  /* 0x0000000937297836 */ /* 0x040fe20000000000 */
[CC--:B------:R-:W-:Y:S01]  /*8c00*/  ISETP.GE.AND P6, PT, R55.reuse, R238.reuse, PT ;  /* 0x000000ee3700720c */ /* 0x0c0fe20003fc6270 */
[----:B------:R-:W-:Y:S01]  /*8c10*/  VIADD R169, R55, 0x19 ;  /* 0x0000001937a97836 */ /* 0x000fe20000000000 */
[C---:B------:R-:W-:Y:S02]  /*8c20*/  ISETP.GE.AND P2, PT, R33.reuse, R238, PT ;  /* 0x000000ee2100720c */ /* 0x040fe40003f46270 */
[----:B------:R-:W-:Y:S01]  /*8c30*/  HMMA.16816.F32.BF16 R60, R48, R34, R60 ;  /* 0x00000022303c723c */ /* 0x000fe2000004183c */
[C---:B------:R-:W-:Y:S02]  /*8c40*/  ISETP.GE.AND P3, PT, R33.reuse, R236, PT ;  /* 0x000000ec2100720c */ /* 0x040fe40003f66270 */
[----:B------:R-:W-:-:S02]  /*8c50*/  ISETP.GE.AND P4, PT, R33, R3, PT ;  /* 0x000000032100720c */ /* 0x000fc40003f86270 */
[----:B------:R-:W-:Y:S01]  /*8c60*/  ISETP.GE.AND P1, PT, R33, R2, PT ;  /* 0x000000022100720c */ /* 0x000fe20003f26270 */
[C---:B------:R-:W-:Y:S01]  /*8c70*/  HMMA.16816.F32.BF16 R180, R196.reuse, R170, R180 ;  /* 0x000000aac4b4723c */ /* 0x040fe200000418b4 */
[----:B------:R-:W2:Y:S01]  /*8c80*/  LDSM.16.M88.4 R32, [R221+0x8800] ;  /* 0x00880000dd20783b */ /* 0x000ea20000000200 */
[----:B------:R-:W-:Y:S02]  /*8c90*/  FSEL R187, R187, -INF , !P3 ;  /* 0xff800000bbbb7808 */ /* 0x000fe40005800000 */
[C---:B------:R-:W-:Y:S02]  /*8ca0*/  ISETP.GE.AND P0, PT, R55.reuse, R236, PT ;  /* 0x000000ec3700720c */ /* 0x040fe40003f06270 */
[----:B-1----:R-:W-:Y:S01]  /*8cb0*/  HMMA.16816.F32.BF16 R176, R196, R44, R176 ;  /* 0x0000002cc4b0723c */ /* 0x002fe200000418b0 */
[C---:B------:R-:W-:Y:S01]  /*8cc0*/  ISETP.GE.AND P3, PT, R55.reuse, R3, PT ;  /* 0x000000033700720c */ /* 0x040fe20003f66270 */
[----:B------:R-:W-:Y:S01]  /*8cd0*/  VIADD R171, R55, 0x18 ;  /* 0x0000001837ab7836 */ /* 0x000fe20000000000 */
[----:B------:R-:W-:-:S02]  /*8ce0*/  FSEL R53, R185, -INF , !P2 ;  /* 0xff800000b9357808 */ /* 0x000fc40005000000 */
[----:B------:R-:W-:Y:S01]  /*8cf0*/  FSEL R31, R31, -INF , !P1 ;  /* 0xff8000001f1f7808 */ /* 0x000fe20004800000 */
[----:B------:R-:W-:Y:S06]  /*8d00*/  HMMA.16816.F32.BF16 R12, R48, R36, R12 ;  /* 0x00000024300c723c */ /* 0x000fec000004180c */
[----:B------:R-:W-:Y:S01]  /*8d10*/  HMMA.16816.F32.BF16 R16, R56, R46, R16 ;  /* 0x0000002e3810723c */ /* 0x000fe20000041810 */
[----:B------:R-:W-:-:S05]  /*8d20*/  VIADD R37, R55, 0x8 ;  /* 0x0000000837257836 */ /* 0x000fca0000000000 */
[----:B------:R-:W-:Y:S01]  /*8d30*/  HMMA.16816.F32.BF16 R20, R56, R44, R20 ;  /* 0x0000002c3814723c */ /* 0x000fe20000041814 */
[C---:B------:R-:W-:Y:S02]  /*8d40*/  ISETP.GE.AND P2, PT, R37.reuse, R3, PT ;  /* 0x000000032500720c */ /* 0x040fe40003f46270 */
[----:B------:R-:W-:-:S03]  /*8d50*/  ISETP.GE.AND P5, PT, R37, R238, PT ;  /* 0x000000ee2500720c */ /* 0x000fc60003fa6270 */
[----:B------:R-:W-:Y:S01]  /*8d60*/  HMMA.16816.F32.BF16 R8, R48, R38, R8 ;  /* 0x000000263008723c */ /* 0x000fe20000041808 */
[----:B------:R-:W-:Y:S01]  /*8d70*/  FSEL R44, R29, -INF , !P4 ;  /* 0xff8000001d2c7808 */ /* 0x000fe20006000000 */
[----:B------:R-:W-:Y:S01]  /*8d80*/  VIADD R29, R55, 0x10 ;  /* 0x00000010371d7836 */ /* 0x000fe20000000000 */
[----:B------:R-:W-:Y:S02]  /*8d90*/  ISETP.GE.AND P4, PT, R41, R3, PT ;  /* 0x000000032900720c */ /* 0x000fe40003f86270 */
[----:B------:R-:W-:Y:S01]  /*8da0*/  FSEL R45, R180, -INF , !P5 ;  /* 0xff800000b42d7808 */ /* 0x000fe20006800000 */
[C---:B------:R-:W-:Y:S01]  /*8db0*/  HMMA.16816.F32.BF16 R172, R196.reuse, R46, R172 ;  /* 0x0000002ec4ac723c */ /* 0x040fe200000418ac */
[----:B------:R-:W-:Y:S02]  /*8dc0*/  FSEL R51, R184, -INF , !P6 ;  /* 0xff800000b8337808 */ /* 0x000fe40007000000 */
[----:B------:R-:W-:Y:S02]  /*8dd0*/  FSEL R49, R186, -INF , !P0 ;  /* 0xff800000ba317808 */ /* 0x000fe40004000000 */
[----:B------:R-:W-:Y:S01]  /*8de0*/  FSEL R48, R28, -INF , !P3 ;  /* 0xff8000001c307808 */ /* 0x000fe20005800000 */
[----:B--2---:R-:W-:Y:S01]  /*8df0*/  HMMA.16816.F32.BF16 R200, R196, R32, R200 ;  /* 0x00000020c4c8723c */ /* 0x004fe200000418c8 */
[----:B------:R-:W-:-:S02]  /*8e00*/  ISETP.GE.AND P6, PT, R37, R236, PT ;  /* 0x000000ec2500720c */ /* 0x000fc40003fc6270 */
[-C--:B------:R-:W-:Y:S02]  /*8e10*/  ISETP.GE.AND P0, PT, R37, R2.reuse, PT ;  /* 0x000000022500720c */ /* 0x080fe40003f06270 */
[----:B------:R-:W-:Y:S01]  /*8e20*/  ISETP.GE.AND P3, PT, R55, R2, PT ;  /* 0x000000023700720c */ /* 0x000fe20003f66270 */
[----:B------:R-:W1:Y:S01]  /*8e30*/  LDSM.16.M88.4 R36, [R221+0x8c00] ;  /* 0x008c0000dd24783b */ /* 0x000e620000000200 */
[----:B------:R-:W-:Y:S01]  /*8e40*/  FSEL R28, R24, -INF , !P2 ;  /* 0xff800000181c7808 */ /* 0x000fe20005000000 */
[----:B------:R-:W-:Y:S01]  /*8e50*/  HMMA.16816.F32.BF16 R164, R196, R34, R164 ;  /* 0x00000022c4a4723c */ /* 0x000fe200000418a4 */
[----:B------:R-:W-:Y:S01]  /*8e60*/  FSEL R24, R25, -INF , !P4 ;  /* 0xff80000019187808 */ /* 0x000fe20006000000 */
[----:B------:R-:W-:-:S04]  /*8e70*/  DEPBAR.LE SB0, 0x0 ;  /* 0x000080000000791a */ /* 0x000fc80000000000 */
[----:B------:R-:W-:Y:S01]  /*8e80*/  FSEL R25, R30, -INF , !P3 ;  /* 0xff8000001e197808 */ /* 0x000fe20005800000 */
[C---:B------:R-:W-:Y:S01]  /*8e90*/  HMMA.16816.F32.BF16 R12, R56.reuse, R32, R12 ;  /* 0x00000020380c723c */ /* 0x040fe2000004180c */
[C---:B------:R-:W-:Y:S02]  /*8ea0*/  ISETP.GE.AND P2, PT, R41.reuse, R238, PT ;  /* 0x000000ee2900720c */ /* 0x040fe40003f46270 */
[C---:B------:R-:W-:Y:S02]  /*8eb0*/  ISETP.GE.AND P4, PT, R41.reuse, R236, PT ;  /* 0x000000ec2900720c */ /* 0x040fe40003f86270 */
[----:B------:R-:W-:Y:S01]  /*8ec0*/  ISETP.GE.AND P3, PT, R41, R2, PT ;  /* 0x000000022900720c */ /* 0x000fe20003f66270 */
[----:B------:R-:W-:Y:S01]  /*8ed0*/  VIADD R41, R55, 0x11 ;  /* 0x0000001137297836 */ /* 0x000fe20000000000 */
[----:B------:R-:W-:Y:S01]  /*8ee0*/  ISETP.GE.AND P1, PT, R29, R238, PT ;  /* 0x000000ee1d00720c */ /* 0x000fe20003f26270 */
[----:B------:R-:W-:Y:S01]  /*8ef0*/  HMMA.16816.F32.BF16 R8, R56, R34, R8 ;  /* 0x000000223808723c */ /* 0x000fe20000041808 */
[----:B------:R-:W-:-:S02]  /*8f00*/  FSEL R30, R27, -INF , !P3 ;  /* 0xff8000001b1e7808 */ /* 0x000fc40005800000 */
[----:B------:R-:W-:Y:S02]  /*8f10*/  FSEL R181, R181, -INF , !P2 ;  /* 0xff800000b5b57808 */ /* 0x000fe40005000000 */
[----:B------:R-:W-:Y:S02]  /*8f20*/  FSEL R26, R26, -INF , !P0 ;  /* 0xff8000001a1a7808 */ /* 0x000fe40004000000 */
[-C--:B------:R-:W-:Y:S01]  /*8f30*/  ISETP.GE.AND P3, PT, R41, R236.reuse, PT ;  /* 0x000000ec2900720c */ /* 0x080fe20003f66270 */
[----:B------:R-:W-:Y:S01]  /*8f40*/  VIADD R35, R55, 0x30 ;  /* 0x0000003037237836 */ /* 0x000fe20000000000 */
[C---:B------:R-:W-:Y:S02]  /*8f50*/  ISETP.GE.AND P5, PT, R29.reuse, R236, PT ;  /* 0x000000ec1d00720c */ /* 0x040fe40003fa6270 */
[C---:B------:R-:W-:Y:S02]  /*8f60*/  ISETP.GE.AND P2, PT, R29.reuse, R3, PT ;  /* 0x000000031d00720c */ /* 0x040fe40003f46270 */
[----:B------:R-:W-:-:S02]  /*8f70*/  ISETP.GE.AND P0, PT, R29, R2, PT ;  /* 0x000000021d00720c */ /* 0x000fc40003f06270 */
[----:B------:R-:W-:Y:S02]  /*8f80*/  FSEL R29, R182, -INF , !P6 ;  /* 0xff800000b61d7808 */ /* 0x000fe40007000000 */
[----:B------:R-:W-:Y:S02]  /*8f90*/  FSEL R27, R183, -INF , !P4 ;  /* 0xff800000b71b7808 */ /* 0x000fe40006000000 */
[----:B------:R-:W-:Y:S02]  /*8fa0*/  FSEL R47, R176, -INF , !P1 ;  /* 0xff800000b02f7808 */ /* 0x000fe40004800000 */
[C---:B------:R-:W-:Y:S02]  /*8fb0*/  ISETP.GE.AND P6, PT, R41.reuse, R238, PT ;  /* 0x000000ee2900720c */ /* 0x040fe40003fc6270 */
[C---:B------:R-:W-:Y:S01]  /*8fc0*/  ISETP.GE.AND P4, PT, R41.reuse, R3, PT ;  /* 0x000000032900720c */ /* 0x040fe20003f86270 */
[----:B-1----:R-:W-:Y:S01]  /*8fd0*/  HMMA.16816.F32.BF16 R64, R196, R36, R64 ;  /* 0x00000024c440723c */ /* 0x002fe20000041840 */
[----:B------:R-:W-:-:S02]  /*8fe0*/  ISETP.GE.AND P1, PT, R41, R2, PT ;  /* 0x000000022900720c */ /* 0x000fc40003f26270 */
[----:B------:R-:W-:Y:S02]  /*8ff0*/  FSEL R41, R179, -INF , !P3 ;  /* 0xff800000b3297808 */ /* 0x000fe40005800000 */
[----:B------:R-:W-:Y:S01]  /*9000*/  ISETP.GE.AND P3, PT, R171, R3, PT ;  /* 0x00000003ab00720c */ /* 0x000fe20003f66270 */
[----:B------:R-:W-:Y:S01]  /*9010*/  HMMA.16816.F32.BF16 R208, R196, R38, R208 ;  /* 0x00000026c4d0723c */ /* 0x000fe200000418d0 */
[----:B------:R-:W-:Y:S02]  /*9020*/  FSEL R42, R22, -INF , !P0 ;  /* 0xff800000162a7808 */ /* 0x000fe40004000000 */
[----:B------:R-:W-:Y:S02]  /*9030*/  FSEL R186, R16, -INF , !P3 ;  /* 0xff80000010ba7808 */ /* 0x000fe40005800000 */
[----:B------:R-:W-:Y:S01]  /*9040*/  FMNMX.FTZ R16, R214, R51, !PT ;  /* 0x00000033d6107209 */ /* 0x000fe20007810000 */
[----:B------:R-:W-:Y:S01]  /*9050*/  HMMA.16816.F32.BF16 R4, R56, R36, R4 ;  /* 0x000000243804723c */ /* 0x000fe20000041804 */
[----:B------:R-:W-:-:S02]  /*9060*/  ISETP.GE.AND P0, PT, R169, R2, PT ;  /* 0x00000002a900720c */ /* 0x000fc40003f06270 */
[----:B------:R-:W-:Y:S02]  /*9070*/  FMNMX.FTZ R16, R53, R16, !PT ;  /* 0x0000001035107209 */ /* 0x000fe40007810000 */
[----:B------:R-:W-:Y:S01]  /*9080*/  FSEL R170, R21, -INF , !P4 ;  /* 0xff80000015aa7808 */ /* 0x000fe20006000000 */
[----:B------:R-:W-:Y:S01]  /*9090*/  HMMA.16816.F32.BF16 R60, R56, R38, R60 ;  /* 0x00000026383c723c */ /* 0x000fe2000004183c */
[----:B------:R-:W-:Y:S01]  /*90a0*/  FMNMX.FTZ R16, R45, R16, !PT ;  /* 0x000000102d107209 */ /* 0x000fe20007810000 */
[----:B------:R-:W-:Y:S01]  /*90b0*/  VIADD R37, R55, 0x29 ;  /* 0x0000002937257836 */ /* 0x000fe20000000000 */
[----:B------:R-:W-:Y:S02]  /*90c0*/  ISETP.GE.AND P4, PT, R169, R3, PT ;  /* 0x00000003a900720c */ /* 0x000fe40003f86270 */
[----:B------:R-:W-:Y:S02]  /*90d0*/  FMNMX.FTZ R16, R181, R16, !PT ;  /* 0x00000010b5107209 */ /* 0x000fe40007810000 */
[----:B------:R-:W-:-:S02]  /*90e0*/  FSEL R43, R178, -INF , !P5 ;  /* 0xff800000b22b7808 */ /* 0x000fc40006800000 */
[----:B------:R-:W-:Y:S02]  /*90f0*/  FSEL R40, R19, -INF , !P0 ;  /* 0xff80000013287808 */ /* 0x000fe40004000000 */
[----:B------:R-:W-:Y:S01]  /*9100*/  FSEL R46, R177, -INF , !P6 ;  /* 0xff800000b12e7808 */ /* 0x000fe20007000000 */
[----:B------:R-:W-:Y:S01]  /*9110*/  BAR.SYNC.DEFER_BLOCKING 0x0 ;  /* 0x0000000000007b1d */ /* 0x000fe20000010000 */
[----:B------:R-:W-:Y:S02]  /*9120*/  ISETP.GE.AND P5, PT, R171, R238, PT ;  /* 0x000000eeab00720c */ /* 0x000fe40003fa6270 */
[----:B------:R-:W-:Y:S02]  /*9130*/  FMNMX.FTZ R19, R47, R16, !PT ;  /* 0x000000102f137209 */ /* 0x000fe40007810000 */
[----:B------:R-:W-:Y:S02]  /*9140*/  FSEL R182, R17, -INF , !P4 ;  /* 0xff80000011b67808 */ /* 0x000fe40006000000 */
[----:B------:R-:W-:-:S02]  /*9150*/  ISETP.GE.AND P3, PT, R169, R238, PT ;  /* 0x000000eea900720c */ /* 0x000fc40003f66270 */
[----:B------:R-:W-:Y:S01]  /*9160*/  ISETP.GE.AND P4, PT, R169, R236, PT ;  /* 0x000000eca900720c */ /* 0x000fe20003f86270 */
[C---:B------:R-:W-:Y:S01]  /*9170*/  VIADD R169, R55.reuse, 0x20 ;  /* 0x0000002037a97836 */ /* 0x040fe20000000000 */
[----:B------:R-:W-:Y:S02]  /*9180*/  FSEL R188, R20, -INF , !P2 ;  /* 0xff80000014bc7808 */ /* 0x000fe40005000000 */
[----:B------:R-:W-:Y:S02]  /*9190*/  FSEL R21, R172, -INF , !P5 ;  /* 0xff800000ac157808 */ /* 0x000fe40006800000 */
[----:B------:R-:W-:Y:S01]  /*91a0*/  FMNMX.FTZ R16, R46, R19, !PT ;  /* 0x000000132e107209 */ /* 0x000fe20007810000 */
[----:B------:R-:W-:Y:S01]  /*91b0*/  VIADD R19, R55, 0x38 ;  /* 0x0000003837137836 */ /* 0x000fe20000000000 */
[----:B------:R-:W-:Y:S02]  /*91c0*/  ISETP.GE.AND P2, PT, R171, R2, PT ;  /* 0x00000002ab00720c */ /* 0x000fe40003f46270 */
[----:B------:R-:W-:Y:S01]  /*91d0*/  FSEL R197, R23, -INF , !P1 ;  /* 0xff80000017c57808 */ /* 0x000fe20004800000 */
[----:B------:R-:W-:Y:S01]  /*91e0*/  VIADD R23, R55, 0x21 ;  /* 0x0000002137177836 */ /* 0x000fe20000000000 */
[----:B------:R-:W-:-:S02]  /*91f0*/  ISETP.GE.AND P6, PT, R171, R236, PT ;  /* 0x000000ecab00720c */ /* 0x000fc40003fc6270 */
[----:B------:R-:W-:Y:S02]  /*9200*/  ISETP.GE.AND P1, PT, R169, R238, PT ;  /* 0x000000eea900720c */ /* 0x000fe40003f26270 */
[----:B------:R-:W-:Y:S02]  /*9210*/  FSEL R17, R173, -INF , !P3 ;  /* 0xff800000ad117808 */ /* 0x000fe40005800000 */
[----:B------:R-:W-:Y:S02]  /*9220*/  FMNMX.FTZ R16, R21, R16, !PT ;  /* 0x0000001015107209 */ /* 0x000fe40007810000 */
[----:B------:R-:W-:Y:S02]  /*9230*/  FSEL R33, R18, -INF , !P2 ;  /* 0xff80000012217808 */ /* 0x000fe40005000000 */
[C---:B------:R-:W-:Y:S02]  /*9240*/  ISETP.GE.AND P3, PT, R169.reuse, R236, PT ;  /* 0x000000eca900720c */ /* 0x040fe40003f66270 */
[----:B------:R-:W-:-:S02]  /*9250*/  ISETP.GE.AND P5, PT, R169, R3, PT ;  /* 0x00000003a900720c */ /* 0x000fc40003fa6270 */
[----:B------:R-:W-:Y:S01]  /*9260*/  ISETP.GE.AND P2, PT, R169, R2, PT ;  /* 0x00000002a900720c */ /* 0x000fe20003f46270 */
[----:B------:R-:W-:Y:S01]  /*9270*/  VIADD R169, R55, 0x28 ;  /* 0x0000002837a97836 */ /* 0x000fe20000000000 */
[----:B------:R-:W-:Y:S02]  /*9280*/  FSEL R251, R174, -INF , !P6 ;  /* 0xff800000aefb7808 */ /* 0x000fe40007000000 */
[----:B------:R-:W-:Y:S02]  /*9290*/  ISETP.GE.AND P6, PT, R23, R238, PT ;  /* 0x000000ee1700720c */ /* 0x000fe40003fc6270 */
[----:B------:R-:W-:Y:S02]  /*92a0*/  FSEL R217, R200, -INF , !P1 ;  /* 0xff800000c8d97808 */ /* 0x000fe40004800000 */
[----:B------:R-:W-:Y:S02]  /*92b0*/  FMNMX.FTZ R16, R17, R16, !PT ;  /* 0x0000001011107209 */ /* 0x000fe40007810000 */
[----:B------:R-:W-:-:S02]  /*92c0*/  ISETP.GE.AND P0, PT, R23, R236, PT ;  /* 0x000000ec1700720c */ /* 0x000fc40003f06270 */
[----:B------:R-:W-:Y:S02]  /*92d0*/  FSEL R183, R202, -INF , !P3 ;  /* 0xff800000cab77808 */ /* 0x000fe40005800000 */
[----:B------:R-:W-:Y:S02]  /*92e0*/  FSEL R243, R201, -INF , !P6 ;  /* 0xff800000c9f37808 */ /* 0x000fe40007000000 */
[----:B------:R-:W-:Y:S02]  /*92f0*/  ISETP.GE.AND P3, PT, R169, R238, PT ;  /* 0x000000eea900720c */ /* 0x000fe40003f66270 */
[----:B------:R-:W-:Y:S02]  /*9300*/  FMNMX.FTZ R16, R217, R16, !PT ;  /* 0x00000010d9107209 */ /* 0x000fe40007810000 */
[----:B------:R-:W-:Y:S02]  /*9310*/  FSEL R249, R175, -INF , !P4 ;  /* 0xff800000aff97808 */ /* 0x000fe40006000000 */
[----:B------:R-:W-:-:S02]  /*9320*/  ISETP.GE.AND P4, PT, R23, R3, PT ;  /* 0x000000031700720c */ /* 0x000fc40003f86270 */
[----:B------:R-:W-:Y:S01]  /*9330*/  ISETP.GE.AND P1, PT, R23, R2, PT ;  /* 0x000000021700720c */ /* 0x000fe20003f26270 */
[----:B------:R-:W-:Y:S01]  /*9340*/  VIADD R23, R55, 0x31 ;  /* 0x0000003137177836 */ /* 0x000fe20000000000 */
[----:B------:R-:W-:Y:S01]  /*9350*/  FSEL R203, R203, -INF , !P0 ;  /* 0xff800000cbcb7808 */ /* 0x000fe20004000000 */
[----:B------:R-:W-:Y:S01]  /*9360*/  VIADD R55, R55, 0x39 ;  /* 0x0000003937377836 */ /* 0x000fe20000000000 */
[----:B------:R-:W-:Y:S02]  /*9370*/  ISETP.GE.AND P0, PT, R37, R238, PT ;  /* 0x000000ee2500720c */ /* 0x000fe40003f06270 */
[----:B------:R-:W-:Y:S02]  /*9380*/  FSEL R205, R164, -INF , !P3 ;  /* 0xff800000a4cd7808 */ /* 0x000fe40005800000 */
[----:B------:R-:W-:Y:S02]  /*9390*/  FMNMX.FTZ R16, R243, R16, !PT ;  /* 0x00000010f3107209 */ /* 0x000fe40007810000 */
[----:B------:R-:W-:-:S02]  /*93a0*/  FSEL R207, R165, -INF , !P0 ;  /* 0xff800000a5cf7808 */ /* 0x000fc40004000000 */
[----:B------:R-:W-:Y:S02]  /*93b0*/  ISETP.GE.AND P3, PT, R35, R238, PT ;  /* 0x000000ee2300720c */ /* 0x000fe40003f66270 */
[----:B------:R-:W-:Y:S02]  /*93c0*/  FMNMX.FTZ R16, R205, R16, !PT ;  /* 0x00000010cd107209 */ /* 0x000fe40007810000 */
[----:B------:R-:W-:Y:S02]  /*93d0*/  ISETP.GE.AND P0, PT, R23, R238, PT ;  /* 0x000000ee1700720c */ /* 0x000fe40003f06270 */
[----:B------:R-:W-:Y:S02]  /*93e0*/  FSEL R199, R64, -INF , !P3 ;  /* 0xff80000040c77808 */ /* 0x000fe40005800000 */
[----:B------:R-:W-:Y:S02]  /*93f0*/  FMNMX.FTZ R16, R207, R16, !PT ;  /* 0x00000010cf107209 */ /* 0x000fe40007810000 */
[----:B------:R-:W-:-:S02]  /*9400*/  FSEL R195, R65, -INF , !P0 ;  /* 0xff80000041c37808 */ /* 0x000fc40004000000 */
[----:B------:R-:W-:Y:S02]  /*9410*/  PLOP3.LUT P0, PT, PT, PT, UP0, 0x80, 0x0 ;  /* 0x000000000000781c */ /* 0x000fe40003f0f008 */
[----:B------:R-:W-:Y:S02]  /*9420*/  ISETP.GE.AND P6, PT, R19, R238, PT ;  /* 0x000000ee1300720c */ /* 0x000fe40003fc6270 */
[----:B------:R-:W-:Y:S02]  /*9430*/  FMNMX.FTZ R16, R199, R16, !PT ;  /* 0x00000010c7107209 */ /* 0x000fe40007810000 */
[----:B------:R-:W-:Y:S02]  /*9440*/  ISETP.GE.AND P3, PT, R55, R238, PT ;  /* 0x000000ee3700720c */ /* 0x000fe40003f66270 */
[----:B------:R-:W-:Y:S02]  /*9450*/  FSEL R193, R208, -INF , !P6 ;  /* 0xff800000d0c17808 */ /* 0x000fe40007000000 */
[----:B------:R-:W-:-:S02]  /*9460*/  FMNMX.FTZ R16, R195, R16, !PT ;  /* 0x00000010c3107209 */ /* 0x000fc40007810000 */
[----:B------:R-:W-:Y:S02]  /*9470*/  FSEL R209, R209, -INF , !P3 ;  /* 0xff800000d1d17808 */ /* 0x000fe40005800000 */
[----:B------:R-:W-:Y:S02]  /*9480*/  FMNMX.FTZ R16, R193, R16, !PT ;  /* 0x00000010c1107209 */ /* 0x000fe40007810000 */
[C---:B------:R-:W-:Y:S02]  /*9490*/  ISETP.GE.AND P6, PT, R169.reuse, R236, PT ;  /* 0x000000eca900720c */ /* 0x040fe40003fc6270 */
        /* <DEDUP_REMOVED lines=29> */
.L_x_26:
[----:B------:R-:W-:Y:S01]  /*9670*/  FSEL R196, R12, -INF , !P5 ;  /* 0xff8000000cc47808 */ /* 0x000fe20006800000 */
[----:B-1----:R-:W-:Y:S01]  /*9680*/  SHFL.BFLY PT, R39, R16, 0x2, 0x1f ;  /* 0x0c401f0010277f89 */ /* 0x002fe200000e0000 */
[----:B------:R-:W-:Y:S01]  /*9690*/  FMNMX.FTZ R12, R213, R49, !PT ;  /* 0x00000031d50c7209 */ /* 0x000fe20007810000 */
[----:B------:R-:W-:Y:S01]  /*96a0*/  UISETP.GE.AND UP0, UPT, UR23, 0x4, UPT ;  /* 0x000000041700788c */ /* 0x000fe2000bf06270 */
[----:B------:R-:W-:Y:S02]  /*96b0*/  FSEL R192, R13, -INF , !P4 ;  /* 0xff8000000dc07808 */ /* 0x000fe40006000000 */
[----:B------:R-:W-:Y:S02]  /*96c0*/  FMNMX.FTZ R12, R187, R12, !PT ;  /* 0x0000000cbb0c7209 */ /* 0x000fe40007810000 */
[----:B------:R-:W-:Y:S02]  /*96d0*/  FMNMX.FTZ R13, R212, R48, !PT ;  /* 0x00000030d40d7209 */ /* 0x000fe40007810000 */
[----:B------:R-:W-:-:S02]  /*96e0*/  FMNMX.FTZ R12, R29, R12, !PT ;  /* 0x0000000c1d0c7209 */ /* 0x000fc40007810000 */
[----:B------:R-:W-:Y:S02]  /*96f0*/  FMNMX.FTZ R13, R44, R13, !PT ;  /* 0x0000000d2c0d7209 */ /* 0x000fe40007810000 */
[----:B------:R-:W-:Y:S01]  /*9700*/  FMNMX.FTZ R12, R27, R12, !PT ;  /* 0x0000000c1b0c7209 */ /* 0x000fe20007810000 */
[----:B------:R-:W-:Y:S01]  /*9710*/  @UP0 UIADD3 UR23, UR23, -0x4, URZ ;  /* 0xfffffffc17170890 */ /* 0x000fe2000fffe03f */
        /* <DEDUP_REMOVED lines=8> */
[----:B------:R-:W-:Y:S02]  /*97a0*/  FMNMX.FTZ R12, R0, R25, !PT ;  /* 0x00000019000c7209 */ /* 0x000fe40007810000 */
[----:B------:R-:W-:-:S02]  /*97b0*/  FSEL R194, R9, -INF , !P4 ;  /* 0xff80000009c27808 */ /* 0x000fc40006000000 */
[----:B------:R-:W-:Y:S02]  /*97c0*/  FMNMX.FTZ R9, R170, R13, !PT ;  /* 0x0000000daa097209 */ /* 0x000fe40007810000 */
[----:B------:R-:W-:Y:S02]  /*97d0*/  FMNMX.FTZ R8, R249, R8, !PT ;  /* 0x00000008f9087209 */ /* 0x000fe40007810000 */
[----:B------:R-:W-:Y:S02]  /*97e0*/  FMNMX.FTZ R13, R31, R12, !PT ;  /* 0x0000000c1f0d7209 */ /* 0x000fe40007810000 */
[----:B------:R-:W-:Y:S02]  /*97f0*/  FMNMX.FTZ R8, R183, R8, !PT ;  /* 0x00000008b7087209 */ /* 0x000fe40007810000 */
[----:B------:R-:W-:Y:S02]  /*9800*/  FMNMX.FTZ R13, R26, R13, !PT ;  /* 0x0000000d1a0d7209 */ /* 0x000fe40007810000 */
[----:B------:R-:W-:-:S02]  /*9810*/  ISETP.GE.AND P5, PT, R37, R236, PT ;  /* 0x000000ec2500720c */ /* 0x000fc40003fa6270 */
[----:B------:R-:W-:Y:S02]  /*9820*/  FSEL R191, R166, -INF , !P6 ;  /* 0xff800000a6bf7808 */ /* 0x000fe40007000000 */
[----:B------:R-:W-:Y:S02]  /*9830*/  FMNMX.FTZ R8, R203, R8, !PT ;  /* 0x00000008cb087209 */ /* 0x000fe40007810000 */
[----:B------:R-:W-:Y:S02]  /*9840*/  FMNMX.FTZ R13, R30, R13, !PT ;  /* 0x0000000d1e0d7209 */ /* 0x000fe40007810000 */
[----:B------:R-:W-:Y:S02]  /*9850*/  FSEL R215, R15, -INF , !P1 ;  /* 0xff8000000fd77808 */ /* 0x000fe40004800000 */
[----:B------:R-:W-:Y:S02]  /*9860*/  FSEL R189, R167, -INF , !P5 ;  /* 0xff800000a7bd7808 */ /* 0x000fe40006800000 */
[----:B------:R-:W-:-:S02]  /*9870*/  ISETP.GE.AND P1, PT, R35, R236, PT ;  /* 0x000000ec2300720c */ /* 0x000fc40003f26270 */
[----:B------:R-:W-:Y:S02]  /*9880*/  FMNMX.FTZ R8, R191, R8, !PT ;  /* 0x00000008bf087209 */ /* 0x000fe40007810000 */
[----:B------:R-:W-:Y:S02]  /*9890*/  FMNMX.FTZ R12, R42, R13, !PT ;  /* 0x0000000d2a0c7209 */ /* 0x000fe40007810000 */
[-C--:B------:R-:W-:Y:S02]  /*98a0*/  ISETP.GE.AND P6, PT, R23, R236.reuse, PT ;  /* 0x000000ec1700720c */ /* 0x080fe40003fc6270 */
[----:B------:R-:W-:Y:S02]  /*98b0*/  ISETP.GE.AND P5, PT, R19, R236, PT ;  /* 0x000000ec1300720c */ /* 0x000fe40003fa6270 */
[----:B------:R-:W-:Y:S02]  /*98c0*/  FMNMX.FTZ R9, R186, R9, !PT ;  /* 0x00000009ba097209 */ /* 0x000fe40007810000 */
[----:B------:R-:W-:-:S02]  /*98d0*/  FSEL R185, R66, -INF , !P1 ;  /* 0xff80000042b97808 */ /* 0x000fc40004800000 */
[----:B------:R-:W-:Y:S02]  /*98e0*/  FMNMX.FTZ R8, R189, R8, !PT ;  /* 0x00000008bd087209 */ /* 0x000fe40007810000 */
[----:B------:R-:W-:Y:S02]  /*98f0*/  ISETP.GE.AND P0, PT, R169, R2, PT ;  /* 0x00000002a900720c */ /* 0x000fe40003f06270 */
[----:B------:R-:W-:Y:S02]  /*9900*/  FMNMX.FTZ R12, R197, R12, !PT ;  /* 0x0000000cc50c7209 */ /* 0x000fe40007810000 */
[----:B------:R-:W-:Y:S02]  /*9910*/  FSEL R169, R67, -INF , !P6 ;  /* 0xff80000043a97808 */ /* 0x000fe40007000000 */
[----:B------:R-:W-:Y:S02]  /*9920*/  FMNMX.FTZ R9, R182, R9, !PT ;  /* 0x00000009b6097209 */ /* 0x000fe40007810000 */
[----:B------:R-:W-:-:S02]  /*9930*/  FSEL R67, R210, -INF , !P5 ;  /* 0xff800000d2437808 */ /* 0x000fc40006800000 */
[-C--:B------:R-:W-:Y:S02]  /*9940*/  ISETP.GE.AND P3, PT, R35, R3.reuse, PT ;  /* 0x000000032300720c */ /* 0x080fe40003f66270 */
[-C--:B------:R-:W-:Y:S02]  /*9950*/  ISETP.GE.AND P6, PT, R23, R3.reuse, PT ;  /* 0x000000031700720c */ /* 0x080fe40003fc6270 */
[-C--:B------:R-:W-:Y:S02]  /*9960*/  ISETP.GE.AND P4, PT, R19, R3.reuse, PT ;  /* 0x000000031300720c */ /* 0x080fe40003f86270 */
[----:B------:R-:W-:Y:S02]  /*9970*/  ISETP.GE.AND P5, PT, R55, R3, PT ;  /* 0x000000033700720c */ /* 0x000fe40003fa6270 */
[----:B------:R-:W-:Y:S02]  /*9980*/  FMNMX.FTZ R8, R185, R8, !PT ;  /* 0x00000008b9087209 */ /* 0x000fe40007810000 */
        /* <DEDUP_REMOVED lines=8> */
[----:B------:R-:W-:Y:S02]  /*9a10*/  FSEL R59, R211, -INF , !P1 ;  /* 0xff800000d33b7808 */ /* 0x000fe40004800000 */
[----:B------:R-:W-:Y:S02]  /*9a20*/  FMNMX.FTZ R8, R67, R8, !PT ;  /* 0x0000000843087209 */ /* 0x000fe40007810000 */
[----:B------:R-:W-:Y:S02]  /*9a30*/  FMNMX.FTZ R4, R245, R4, !PT ;  /* 0x00000004f5047209 */ /* 0x000fe40007810000 */
[----:B------:R-:W-:Y:S02]  /*9a40*/  FMNMX.FTZ R9, R198, R9, !PT ;  /* 0x00000009c6097209 */ /* 0x000fe40007810000 */
[----:B------:R-:W-:-:S02]  /*9a50*/  FMNMX.FTZ R3, R59, R8, !PT ;  /* 0x000000083b037209 */ /* 0x000fc40007810000 */
[----:B------:R-:W-:Y:S02]  /*9a60*/  FSEL R247, R10, -INF , !P0 ;  /* 0xff8000000af77808 */ /* 0x000fe40004000000 */
[----:B------:R-:W-:Y:S01]  /*9a70*/  ISETP.GE.AND P2, PT, R37, R2, PT ;  /* 0x000000022500720c */ /* 0x000fe20003f46270 */
[----:B------:R-:W1:Y:S01]  /*9a80*/  SHFL.BFLY PT, R8, R3, 0x2, 0x1f ;  /* 0x0c401f0003087f89 */ /* 0x000e6200000e0000 */
[----:B------:R-:W-:Y:S02]  /*9a90*/  FMNMX.FTZ R10, R215, R4, !PT ;  /* 0x00000004d70a7209 */ /* 0x000fe40007810000 */
[----:B------:R-:W-:Y:S02]  /*9aa0*/  FMNMX.FTZ R9, R194, R9, !PT ;  /* 0x00000009c2097209 */ /* 0x000fe40007810000 */
[----:B------:R-:W-:Y:S02]  /*9ab0*/  ISETP.GE.AND P0, PT, R35, R2, PT ;  /* 0x000000022300720c */ /* 0x000fe40003f06270 */
[----:B------:R-:W-:-:S02]  /*9ac0*/  FSEL R219, R11, -INF , !P2 ;  /* 0xff8000000bdb7808 */ /* 0x000fc40005000000 */
[----:B------:R-:W-:Y:S02]  /*9ad0*/  FMNMX.FTZ R10, R247, R10, !PT ;  /* 0x0000000af70a7209 */ /* 0x000fe40007810000 */
[----:B------:R-:W-:Y:S02]  /*9ae0*/  FSEL R179, R5, -INF , !P6 ;  /* 0xff80000005b37808 */ /* 0x000fe40007000000 */
[----:B------:R-:W-:Y:S02]  /*9af0*/  FMNMX.FTZ R12, R180, R9, !PT ;  /* 0x00000009b40c7209 */ /* 0x000fe40007810000 */
[----:B------:R-:W-:Y:S02]  /*9b00*/  FSEL R177, R6, -INF , !P0 ;  /* 0xff80000006b17808 */ /* 0x000fe40004000000 */
[----:B------:R-:W-:Y:S02]  /*9b10*/  ISETP.GE.AND P1, PT, R23, R2, PT ;  /* 0x000000021700720c */ /* 0x000fe40003f26270 */
[----:B------:R-:W-:-:S02]  /*9b20*/  FMNMX.FTZ R6, R219, R10, !PT ;  /* 0x0000000adb067209 */ /* 0x000fc40007810000 */
[----:B------:R-:W-:Y:S02]  /*9b30*/  FSEL R178, R60, -INF , !P4 ;  /* 0xff8000003cb27808 */ /* 0x000fe40006000000 */
[----:B------:R-:W-:Y:S02]  /*9b40*/  FMNMX.FTZ R5, R179, R12, !PT ;  /* 0x0000000cb3057209 */ /* 0x000fe40007810000 */
[----:B------:R-:W-:Y:S01]  /*9b50*/  ISETP.GE.AND P0, PT, R19, R2, PT ;  /* 0x000000021300720c */ /* 0x000fe20003f06270 */
[----:B------:R-:W-:Y:S01]  /*9b60*/  LDSM.16.MT88.4 R12, [R220+0x9000] ;  /* 0x00900000dc0c783b */ /* 0x000fe20000004200 */
[----:B------:R-:W-:Y:S02]  /*9b70*/  FSEL R175, R7, -INF , !P1 ;  /* 0xff80000007af7808 */ /* 0x000fe40004800000 */
[----:B------:R-:W-:Y:S02]  /*9b80*/  FMNMX.FTZ R6, R177, R6, !PT ;  /* 0x00000006b1067209 */ /* 0x000fe40007810000 */
[----:B------:R-:W-:-:S02]  /*9b90*/  FSEL R176, R61, -INF , !P5 ;  /* 0xff8000003db07808 */ /* 0x000fc40006800000 */
[----:B------:R-:W-:Y:S02]  /*9ba0*/  FMNMX.FTZ R5, R178, R5, !PT ;  /* 0x00000005b2057209 */ /* 0x000fe40007810000 */
[----:B------:R-:W-:Y:S02]  /*9bb0*/  ISETP.GE.AND P1, PT, R55, R2, PT ;  /* 0x000000023700720c */ /* 0x000fe40003f26270 */
[----:B------:R-:W-:Y:S02]  /*9bc0*/  FSEL R173, R62, -INF , !P0 ;  /* 0xff8000003ead7808 */ /* 0x000fe40004000000 */
[----:B------:R-:W-:Y:S02]  /*9bd0*/  FMNMX.FTZ R6, R175, R6, !PT ;  /* 0x00000006af067209 */ /* 0x000fe40007810000 */
[----:B------:R-:W-:Y:S02]  /*9be0*/  FMNMX.FTZ R4, R176, R5, !PT ;  /* 0x00000005b0047209 */ /* 0x000fe40007810000 */
[----:B------:R-:W-:-:S02]  /*9bf0*/  FSEL R171, R63, -INF , !P1 ;  /* 0xff8000003fab7808 */ /* 0x000fc40004800000 */
[----:B------:R-:W-:Y:S01]  /*9c00*/  FMNMX.FTZ R2, R173, R6, !PT ;  /* 0x00000006ad027209 */ /* 0x000fe20007810000 */
[----:B------:R-:W2:Y:S01]  /*9c10*/  SHFL.BFLY PT, R5, R4, 0x2, 0x1f ;  /* 0x0c401f0004057f89 */ /* 0x000ea200000e0000 */
[----:B-1----:R-:W-:Y:S02]  /*9c20*/  FMNMX.FTZ R8, R3, R8, !PT ;  /* 0x0000000803087209 */ /* 0x002fe40007810000 */
[----:B------:R-:W-:Y:S02]  /*9c30*/  FMNMX.FTZ R2, R171, R2, !PT ;  /* 0x00000002ab027209 */ /* 0x000fe40007810000 */
[----:B------:R-:W-:Y:S01]  /*9c40*/  FMNMX.FTZ R39, R16, R39, !PT ;  /* 0x0000002710277209 */ /* 0x000fe20007810000 */
[----:B------:R-:W1:Y:S04]  /*9c50*/  SHFL.BFLY PT, R167, R8, 0x1, 0x1f ;  /* 0x0c201f0008a77f89 */ /* 0x000e6800000e0000 */
[----:B------:R-:W3:Y:S04]  /*9c60*/  SHFL.BFLY PT, R3, R2, 0x2, 0x1f ;  /* 0x0c401f0002037f89 */ /* 0x000ee800000e0000 */
[----:B------:R-:W4:Y:S01]  /*9c70*/  SHFL.BFLY PT, R168, R39, 0x1, 0x1f ;  /* 0x0c201f0027a87f89 */ /* 0x000f2200000e0000 */
[----:B--2---:R-:W-:-:S05]  /*9c80*/  FMNMX.FTZ R5, R4, R5, !PT ;  /* 0x0000000504057209 */ /* 0x004fca0007810000 */
[----:B------:R-:W2:Y:S01]  /*9c90*/  SHFL.BFLY PT, R166, R5, 0x1, 0x1f ;  /* 0x0c201f0005a67f89 */ /* 0x000ea200000e0000 */
[----:B-1----:R-:W-:-:S03]  /*9ca0*/  FMNMX.FTZ R167, R8, R167, !PT ;  /* 0x000000a708a77209 */ /* 0x002fc60007810000 */
[----:B------:R-:W-:Y:S01]  /*9cb0*/  LDSM.16.MT88.4 R8, [R222+0xa000] ;  /* 0x00a00000de08783b */ /* 0x000fe20000004200 */
[----:B---3--:R-:W-:Y:S01]  /*9cc0*/  FMNMX.FTZ R2, R2, R3, !PT ;  /* 0x0000000302027209 */ /* 0x008fe20007810000 */
[C---:B------:R-:W-:Y:S01]  /*9cd0*/  FMUL.FTZ R64, R167.reuse, UR24 ;  /* 0x00000018a7407c20 */ /* 0x040fe20008410000 */
[----:B------:R-:W-:Y:S02]  /*9ce0*/  FSETP.NEU.FTZ.AND P2, PT, R167, -INF , PT ;  /* 0xff800000a700780b */ /* 0x000fe40003f5d000 */
[----:B----4-:R-:W-:Y:S01]  /*9cf0*/  FMNMX.FTZ R168, R39, R168, !PT ;  /* 0x000000a827a87209 */ /* 0x010fe20007810000 */
[----:B------:R-:W1:Y:S01]  /*9d00*/  SHFL.BFLY PT, R165, R2, 0x1, 0x1f ;  /* 0x0c201f0002a57f89 */ /* 0x000e6200000e0000 */
[----:B------:R-:W-:Y:S02]  /*9d10*/  FSEL R64, R64, RZ, P2 ;  /* 0x000000ff40407208 */ /* 0x000fe40001000000 */
[C---:B------:R-:W-:Y:S01]  /*9d20*/  FSETP.NEU.FTZ.AND P3, PT, R168.reuse, -INF , PT ;  /* 0xff800000a800780b */ /* 0x040fe20003f7d000 */
[----:B------:R-:W-:Y:S01]  /*9d30*/  FMUL.FTZ R184, R168, UR24 ;  /* 0x00000018a8b87c20 */ /* 0x000fe20008410000 */
[----:B------:R-:W-:Y:S01]  /*9d40*/  FSEL R32, R167, RZ, P2 ;  /* 0x000000ffa7207208 */ /* 0x000fe20001000000 */
[--C-:B------:R-:W-:Y:S01]  /*9d50*/  FFMA.FTZ R63, R27, UR24, -R64.reuse ;  /* 0x000000181b3f7c23 */ /* 0x100fe20008010840 */
[--C-:B------:R-:W-:Y:S01]  /*9d60*/  FFMA.FTZ R211, R41, UR24, -R64.reuse ;  /* 0x0000001829d37c23 */ /* 0x100fe20008010840 */
[----:B------:R-:W-:Y:S01]  /*9d70*/  FFMA.FTZ R190, R251, UR24, -R64 ;  /* 0x00000018fbbe7c23 */ /* 0x000fe20008010840 */
[----:B------:R-:W-:Y:S01]  /*9d80*/  FSEL R184, R184, RZ, P3 ;  /* 0x000000ffb8b87208 */ /* 0x000fe20001800000 */
[----:B------:R-:W-:Y:S01]  /*9d90*/  FADD.FTZ R32, R213, -R32 ;  /* 0x80000020d5207221 */ /* 0x000fe20000010000 */
[--C-:B------:R-:W-:Y:S01]  /*9da0*/  FFMA.FTZ R213, R249, UR24, -R64.reuse ;  /* 0x00000018f9d57c23 */ /* 0x100fe20008010840 */
[----:B------:R-:W-:Y:S01]  /*9db0*/  MUFU.EX2 R63, R63 ;  /* 0x0000003f003f7308 */ /* 0x000fe20000000800 */
[----:B------:R-:W-:Y:S01]  /*9dc0*/  FFMA.FTZ R183, R183, UR24, -R64 ;  /* 0x00000018b7b77c23 */ /* 0x000fe20008010840 */
[----:B--2---:R-:W-:Y:S01]  /*9dd0*/  FMNMX.FTZ R166, R5, R166, !PT ;  /* 0x000000a605a67209 */ /* 0x004fe20007810000 */
[--C-:B------:R-:W-:Y:S01]  /*9de0*/  FFMA.FTZ R54, R181, UR24, -R184.reuse ;  /* 0x00000018b5367c23 */ /* 0x100fe200080108b8 */
[--C-:B------:R-:W-:Y:S01]  /*9df0*/  FFMA.FTZ R56, R53, UR24, -R184.reuse ;  /* 0x0000001835387c23 */ /* 0x100fe200080108b8 */
[--C-:B------:R-:W-:Y:S01]  /*9e00*/  FFMA.FTZ R53, R21, UR24, -R184.reuse ;  /* 0x0000001815357c23 */ /* 0x100fe200080108b8 */
[C---:B------:R-:W-:Y:S01]  /*9e10*/  FSETP.NEU.FTZ.AND P1, PT, R166.reuse, -INF , PT ;  /* 0xff800000a600780b */ /* 0x040fe20003f3d000 */
[C---:B------:R-:W-:Y:S01]  /*9e20*/  FMUL.FTZ R181, R166.reuse, UR24 ;  /* 0x00000018a6b57c20 */ /* 0x040fe20008410000 */
[----:B------:R-:W2:Y:S01]  /*9e30*/  LDSM.16.MT88.4 R20, [R222+0x9000] ;  /* 0x00900000de14783b */ /* 0x000ea20000004200 */
[--C-:B------:R-:W-:Y:S01]  /*9e40*/  FFMA.FTZ R55, R47, UR24, -R184.reuse ;  /* 0x000000182f377c23 */ /* 0x100fe200080108b8 */
[----:B------:R-:W-:Y:S01]  /*9e50*/  FSEL R5, R166, RZ, P1 ;  /* 0x000000ffa6057208 */ /* 0x000fe20000800000 */
[--C-:B------:R-:W-:Y:S01]  /*9e60*/  FFMA.FTZ R57, R45, UR24, -R184.reuse ;  /* 0x000000182d397c23 */ /* 0x100fe200080108b8 */
[----:B-1----:R-:W-:Y:S01]  /*9e70*/  FMNMX.FTZ R165, R2, R165, !PT ;  /* 0x000000a502a57209 */ /* 0x002fe20007810000 */
[--C-:B------:R-:W-:Y:S01]  /*9e80*/  FFMA.FTZ R50, R17, UR24, -R184.reuse ;  /* 0x0000001811327c23 */ /* 0x100fe200080108b8 */
[----:B------:R-:W-:Y:S01]  /*9e90*/  FSEL R181, R181, RZ, P1 ;  /* 0x000000ffb5b57208 */ /* 0x000fe20000800000 */
[----:B------:R-:W-:Y:S01]  /*9ea0*/  FADD.FTZ R62, R212, -R5 ;  /* 0x80000005d43e7221 */ /* 0x000fe20000010000 */
[C---:B------:R-:W-:Y:S01]  /*9eb0*/  FSETP.NEU.FTZ.AND P0, PT, R165.reuse, -INF , PT ;  /* 0xff800000a500780b */ /* 0x040fe20003f1d000 */
[----:B------:R-:W-:Y:S01]  /*9ec0*/  FMUL.FTZ R172, R165, UR24 ;  /* 0x00000018a5ac7c20 */ /* 0x000fe20008410000 */
[--C-:B------:R-:W-:Y:S01]  /*9ed0*/  FFMA.FTZ R58, R51, UR24, -R184.reuse ;  /* 0x00000018333a7c23 */ /* 0x100fe200080108b8 */
[--C-:B------:R-:W-:Y:S01]  /*9ee0*/  FFMA.FTZ R47, R44, UR24, -R181.reuse ;  /* 0x000000182c2f7c23 */ /* 0x100fe200080108b5 */
[----:B------:R-:W-:Y:S01]  /*9ef0*/  FSEL R5, R165, RZ, P0 ;  /* 0x000000ffa5057208 */ /* 0x000fe20000000000 */
[----:B------:R-:W-:Y:S01]  /*9f00*/  FFMA.FTZ R45, R24, UR24, -R181 ;  /* 0x00000018182d7c23 */ /* 0x000fe200080108b5 */
[----:B------:R-:W-:Y:S01]  /*9f10*/  FSEL R172, R172, RZ, P0 ;  /* 0x000000ffacac7208 */ /* 0x000fe20000000000 */
[----:B------:R-:W-:Y:S01]  /*9f20*/  LDSM.16.MT88.4 R16, [R220+0xb000] ;  /* 0x00b00000dc10783b */ /* 0x000fe20000004200 */
[----:B------:R-:W-:Y:S01]  /*9f30*/  FFMA.FTZ R52, R46, UR24, -R184 ;  /* 0x000000182e347c23 */ /* 0x000fe200080108b8 */
[----:B------:R-:W-:Y:S01]  /*9f40*/  FADD.FTZ R0, R0, -R5 ;  /* 0x8000000500007221 */ /* 0x000fe20000010000 */
[----:B------:R-:W-:Y:S01]  /*9f50*/  FSEL R5, R168, RZ, P3 ;  /* 0x000000ffa8057208 */ /* 0x000fe20001800000 */
[--C-:B------:R-:W-:Y:S01]  /*9f60*/  FFMA.FTZ R44, R25, UR24, -R172.reuse ;  /* 0x00000018192c7c23 */ /* 0x100fe200080108ac */
[----:B------:R-:W-:Y:S01]  /*9f70*/  FFMA.FTZ R2, R26, UR24, -R172 ;  /* 0x000000181a027c23 */ /* 0x000fe200080108ac */
[--C-:B------:R-:W-:Y:S01]  /*9f80*/  FFMA.FTZ R51, R49, UR24, -R64.reuse ;  /* 0x0000001831337c23 */ /* 0x100fe20008010840 */
[----:B------:R-:W-:Y:S01]  /*9f90*/  LDSM.16.MT88.4 R24, [R222+0xb000] ;  /* 0x00b00000de18783b */ /* 0x000fe20000004200 */
[----:B------:R-:W-:Y:S01]  /*9fa0*/  FADD.FTZ R34, R214, -R5 ;  /* 0x80000005d6227221 */ /* 0x000fe20000010000 */
[----:B------:R-:W-:Y:S01]  /*9fb0*/  FMUL.FTZ R60, R0, UR24 ;  /* 0x00000018003c7c20 */ /* 0x000fe20008410000 */
[----:B------:R-:W-:Y:S01]  /*9fc0*/  FFMA.FTZ R49, R187, UR24, -R64 ;  /* 0x00000018bb317c23 */ /* 0x000fe20008010840 */
[----:B------:R-:W1:Y:S01]  /*9fd0*/  LDSM.16.MT88.4 R4, [R220+0xa000] ;  /* 0x00a00000dc04783b */ /* 0x000e620000004200 */
[--C-:B------:R-:W-:Y:S01]  /*9fe0*/  FFMA.FTZ R48, R48, UR24, -R181.reuse ;  /* 0x0000001830307c23 */ /* 0x100fe200080108b5 */
[--C-:B------:R-:W-:Y:S01]  /*9ff0*/  FFMA.FTZ R46, R28, UR24, -R181.reuse ;  /* 0x000000181c2e7c23 */ /* 0x100fe200080108b5 */
[--C-:B------:R-:W-:Y:S01]  /*a000*/  FFMA.FTZ R3, R31, UR24, -R172.reuse ;  /* 0x000000181f037c23 */ /* 0x100fe200080108ac */
[----:B------:R-:W-:Y:S01]  /*a010*/  FFMA.FTZ R61, R30, UR24, -R172 ;  /* 0x000000181e3d7c23 */ /* 0x000fe200080108ac */
[----:B------:R-:W-:Y:S01]  /*a020*/  FMUL.FTZ R62, R62, UR24 ;  /* 0x000000183e3e7c20 */ /* 0x000fe20008410000 */
[----:B------:R-:W-:Y:S01]  /*a030*/  FFMA.FTZ R0, R29, UR24, -R64 ;  /* 0x000000181d007c23 */ /* 0x000fe20008010840 */
[----:B------:R-:W-:Y:S01]  /*a040*/  FMUL.FTZ R34, R34, UR24 ;  /* 0x0000001822227c20 */ /* 0x000fe20008410000 */
[----:B------:R-:W-:Y:S01]  /*a050*/  FMUL.FTZ R32, R32, UR24 ;  /* 0x0000001820207c20 */ /* 0x000fe20008410000 */
[--C-:B------:R-:W-:Y:S01]  /*a060*/  FFMA.FTZ R66, R170, UR24, -R181.reuse ;  /* 0x00000018aa427c23 */ /* 0x100fe200080108b5 */
[----:B------:R-:W-:Y:S01]  /*a070*/  MUFU.EX2 R58, R58 ;  /* 0x0000003a003a7308 */ /* 0x000fe20000000800 */
[--C-:B------:R-:W-:Y:S01]  /*a080*/  FFMA.FTZ R174, R186, UR24, -R181.reuse ;  /* 0x00000018baae7c23 */ /* 0x100fe200080108b5 */
[--C-:B------:R-:W-:Y:S01]  /*a090*/  FFMA.FTZ R186, R33, UR24, -R172.reuse ;  /* 0x0000001821ba7c23 */ /* 0x100fe200080108ac */
[--C-:B------:R-:W-:Y:S01]  /*a0a0*/  FFMA.FTZ R65, R188, UR24, -R181.reuse ;  /* 0x00000018bc417c23 */ /* 0x100fe200080108b5 */
[--C-:B------:R-:W-:Y:S01]  /*a0b0*/  FFMA.FTZ R187, R182, UR24, -R181.reuse ;  /* 0x00000018b6bb7c23 */ /* 0x100fe200080108b5 */
[--C-:B------:R-:W-:Y:S01]  /*a0c0*/  FFMA.FTZ R182, R42, UR24, -R172.reuse ;  /* 0x000000182ab67c23 */ /* 0x100fe200080108ac */
[--C-:B------:R-:W-:Y:S01]  /*a0d0*/  FFMA.FTZ R197, R197, UR24, -R172.reuse ;  /* 0x00000018c5c57c23 */ /* 0x100fe200080108ac */
[----:B------:R-:W-:Y:S01]  /*a0e0*/  FFMA.FTZ R201, R40, UR24, -R172 ;  /* 0x0000001828c97c23 */ /* 0x000fe200080108ac */
[----:B------:R-:W3:Y:S01]  /*a0f0*/  MUFU.EX2 R56, R56 ;  /* 0x0000003800387308 */ /* 0x000ee20000000800 */
[----:B------:R-:W-:Y:S01]  /*a100*/  FFMA.FTZ R188, R43, UR24, -R64 ;  /* 0x000000182bbc7c23 */ /* 0x000fe20008010840 */
[--C-:B------:R-:W-:Y:S01]  /*a110*/  FFMA.FTZ R215, R215, UR24, -R172.reuse ;  /* 0x00000018d7d77c23 */ /* 0x100fe200080108ac */
[----:B------:R-:W-:Y:S01]  /*a120*/  FFMA.FTZ R219, R219, UR24, -R172 ;  /* 0x00000018dbdb7c23 */ /* 0x000fe200080108ac */
[--C-:B------:R-:W-:Y:S01]  /*a130*/  FFMA.FTZ R202, R203, UR24, -R64.reuse ;  /* 0x00000018cbca7c23 */ /* 0x100fe20008010840 */
[--C-:B------:R-:W-:Y:S01]  /*a140*/  FFMA.FTZ R191, R191, UR24, -R64.reuse ;  /* 0x00000018bfbf7c23 */ /* 0x100fe20008010840 */
[----:B------:R-:W-:Y:S01]  /*a150*/  FFMA.FTZ R204, R189, UR24, -R64 ;  /* 0x00000018bdcc7c23 */ /* 0x000fe20008010840 */
[--C-:B------:R-:W-:Y:S01]  /*a160*/  FFMA.FTZ R207, R207, UR24, -R184.reuse ;  /* 0x00000018cfcf7c23 */ /* 0x100fe200080108b8 */
[----:B------:R-:W-:Y:S01]  /*a170*/  MUFU.EX2 R57, R57 ;  /* 0x0000003900397308 */ /* 0x000fe20000000800 */
[--C-:B------:R-:W-:Y:S01]  /*a180*/  FFMA.FTZ R200, R199, UR24, -R184.reuse ;  /* 0x00000018c7c87c23 */ /* 0x100fe200080108b8 */
[--C-:B------:R-:W-:Y:S01]  /*a190*/  FFMA.FTZ R180, R180, UR24, -R181.reuse ;  /* 0x00000018b4b47c23 */ /* 0x100fe200080108b5 */
[--C-:B------:R-:W-:Y:S01]  /*a1a0*/  FFMA.FTZ R179, R179, UR24, -R181.reuse ;  /* 0x00000018b3b37c23 */ /* 0x100fe200080108b5 */
[----:B------:R-:W-:Y:S01]  /*a1b0*/  FFMA.FTZ R178, R178, UR24, -R181 ;  /* 0x00000018b2b27c23 */ /* 0x000fe200080108b5 */
[----:B------:R-:W-:Y:S01]  /*a1c0*/  FFMA.FTZ R195, R195, UR24, -R184 ;  /* 0x00000018c3c37c23 */ /* 0x000fe200080108b8 */
[----:B------:R-:W-:Y:S01]  /*a1d0*/  FFMA.FTZ R185, R185, UR24, -R64 ;  /* 0x00000018b9b97c23 */ /* 0x000fe20008010840 */
[----:B------:R-:W-:Y:S01]  /*a1e0*/  FFMA.FTZ R175, R175, UR24, -R172 ;  /* 0x00000018afaf7c23 */ /* 0x000fe200080108ac */
[----:B------:R-:W4:Y:S01]  /*a1f0*/  MUFU.EX2 R54, R54 ;  /* 0x0000003600367308 */ /* 0x000f220000000800 */
[----:B---3--:R-:W-:Y:S01]  /*a200*/  F2FP.BF16.F32.PACK_AB R36, R56, R58 ;  /* 0x0000003a3824723e */ /* 0x008fe200000010ff */
[----:B------:R-:W-:Y:S01]  /*a210*/  FFMA.FTZ R206, R169, UR24, -R64 ;  /* 0x00000018a9ce7c23 */ /* 0x000fe20008010840 */
[----:B------:R-:W-:Y:S01]  /*a220*/  FFMA.FTZ R193, R193, UR24, -R184 ;  /* 0x00000018c1c17c23 */ /* 0x000fe200080108b8 */
[----:B------:R-:W-:Y:S01]  /*a230*/  FFMA.FTZ R173, R173, UR24, -R172 ;  /* 0x00000018adad7c23 */ /* 0x000fe200080108ac */
[----:B------:R-:W-:Y:S01]  /*a240*/  FFMA.FTZ R67, R67, UR24, -R64 ;  /* 0x0000001843437c23 */ /* 0x000fe20008010840 */
[----:B------:R-:W-:-:S02]  /*a250*/  PLOP3.LUT P0, PT, PT, PT, UP0, 0x80, 0x0 ;  /* 0x000000000000781c */ /* 0x000fc40003f0f008 */
[----:B------:R-:W-:Y:S08]  /*a260*/  MUFU.EX2 R51, R51 ;  /* 0x0000003300337308 */ /* 0x000ff00000000800 */
[----:B------:R-:W3:Y:S01]  /*a270*/  MUFU.EX2 R49, R49 ;  /* 0x0000003100317308 */ /* 0x000ee20000000800 */
[----:B----4-:R-:W-:-:S07]  /*a280*/  F2FP.BF16.F32.PACK_AB R38, R54, R57 ;  /* 0x000000393626723e */ /* 0x010fce00000010ff */
[----:B------:R-:W-:Y:S08]  /*a290*/  MUFU.EX2 R48, R48 ;  /* 0x0000003000307308 */ /* 0x000ff00000000800 */
[----:B------:R-:W4:Y:S01]  /*a2a0*/  MUFU.EX2 R47, R47 ;  /* 0x0000002f002f7308 */ /* 0x000f220000000800 */
[----:B---3--:R-:W-:-:S07]  /*a2b0*/  F2FP.BF16.F32.PACK_AB R37, R49, R51 ;  /* 0x000000333125723e */ /* 0x008fce00000010ff */
        /* <DEDUP_REMOVED lines=9> */
[----:B------:R-:W4:Y:S08]  /*a350*/  MUFU.EX2 R62, R62 ;  /* 0x0000003e003e7308 */ /* 0x000f300000000800 */
[----:B------:R-:W5:Y:S01]  /*a360*/  MUFU.EX2 R60, R60 ;  /* 0x0000003c003c7308 */ /* 0x000f620000000800 */
[----:B---3--:R-:W-:-:S07]  /*a370*/  F2FP.BF16.F32.PACK_AB R31, R61, R2 ;  /* 0x000000023d1f723e */ /* 0x008fce00000010ff */
[----:B------:R-:W3:Y:S01]  /*a380*/  MUFU.EX2 R0, R0 ;  /* 0x0000000000007308 */ /* 0x000ee20000000800 */
[-C--:B----4-:R-:W-:Y:S01]  /*a390*/  FMUL.FTZ R156, R156, R62.reuse ;  /* 0x0000003e9c9c7220 */ /* 0x090fe20000410000 */
[-C--:B------:R-:W-:Y:S01]  /*a3a0*/  FMUL.FTZ R157, R157, R62.reuse ;  /* 0x0000003e9d9d7220 */ /* 0x080fe20000410000 */
[-C--:B------:R-:W-:Y:S01]  /*a3b0*/  FMUL.FTZ R152, R152, R62.reuse ;  /* 0x0000003e98987220 */ /* 0x080fe20000410000 */
[-C--:B------:R-:W-:Y:S01]  /*a3c0*/  FMUL.FTZ R153, R153, R62.reuse ;  /* 0x0000003e99997220 */ /* 0x080fe20000410000 */
[-C--:B------:R-:W-:Y:S01]  /*a3d0*/  FMUL.FTZ R72, R72, R62.reuse ;  /* 0x0000003e48487220 */ /* 0x080fe20000410000 */
[-C--:B------:R-:W-:Y:S01]  /*a3e0*/  FMUL.FTZ R73, R73, R62.reuse ;  /* 0x0000003e49497220 */ /* 0x080fe20000410000 */
[----:B------:R-:W-:Y:S01]  /*a3f0*/  FMUL.FTZ R76, R76, R62 ;  /* 0x0000003e4c4c7220 */ /* 0x000fe20000410000 */
[----:B------:R-:W4:Y:S01]  /*a400*/  MUFU.EX2 R164, R34 ;  /* 0x0000002200a47308 */ /* 0x000f220000000800 */
[-C--:B-----5:R-:W-:Y:S01]  /*a410*/  FMUL.FTZ R158, R158, R60.reuse ;  /* 0x0000003c9e9e7220 */ /* 0x0a0fe20000410000 */
[-C--:B------:R-:W-:Y:S01]  /*a420*/  FMUL.FTZ R159, R159, R60.reuse ;  /* 0x0000003c9f9f7220 */ /* 0x080fe20000410000 */
[-C--:B------:R-:W-:Y:S01]  /*a430*/  FMUL.FTZ R154, R154, R60.reuse ;  /* 0x0000003c9a9a7220 */ /* 0x080fe20000410000 */
[-C--:B------:R-:W-:Y:S01]  /*a440*/  FMUL.FTZ R155, R155, R60.reuse ;  /* 0x0000003c9b9b7220 */ /* 0x080fe20000410000 */
[-C--:B------:R-:W-:Y:S01]  /*a450*/  FMUL.FTZ R74, R74, R60.reuse ;  /* 0x0000003c4a4a7220 */ /* 0x080fe20000410000 */
[----:B------:R-:W-:Y:S01]  /*a460*/  FMUL.FTZ R75, R75, R60 ;  /* 0x0000003c4b4b7220 */ /* 0x000fe20000410000 */
[----:B------:R-:W-:Y:S01]  /*a470*/  FMUL.FTZ R77, R77, R62 ;  /* 0x0000003e4d4d7220 */ /* 0x000fe20000410000 */
[----:B------:R-:W5:Y:S01]  /*a480*/  MUFU.EX2 R170, R32 ;  /* 0x0000002000aa7308 */ /* 0x000f620000000800 */
[-C--:B------:R-:W-:Y:S01]  /*a490*/  FMUL.FTZ R78, R78, R60.reuse ;  /* 0x0000003c4e4e7220 */ /* 0x080fe20000410000 */
[----:B------:R-:W-:Y:S01]  /*a4a0*/  FMUL.FTZ R79, R79, R60 ;  /* 0x0000003c4f4f7220 */ /* 0x000fe20000410000 */
        /* <DEDUP_REMOVED lines=16> */
[----:B---3--:R-:W-:Y:S01]  /*a5b0*/  F2FP.BF16.F32.PACK_AB R39, R63, R0 ;  /* 0x000000003f27723e */ /* 0x008fe200000010ff */
[-C--:B----4-:R-:W-:Y:S01]  /*a5c0*/  FMUL.FTZ R160, R160, R164.reuse ;  /* 0x000000a4a0a07220 */ /* 0x090fe20000410000 */
[----:B------:R-:W-:Y:S01]  /*a5d0*/  FMUL.FTZ R161, R161, R164 ;  /* 0x000000a4a1a17220 */ /* 0x000fe20000410000 */
[-C--:B-----5:R-:W-:Y:S01]  /*a5e0*/  FMUL.FTZ R162, R162, R170.reuse ;  /* 0x000000aaa2a27220 */ /* 0x0a0fe20000410000 */
        /* <DEDUP_REMOVED lines=29> */
[C---:B--2---:R-:W-:Y:S01]  /*a7c0*/  HMMA.16816.F32.BF16 R156, R28.reuse, R20, R156 ;  /* 0x000000141c9c723c */ /* 0x044fe2000004189c */
[-C--:B------:R-:W-:Y:S01]  /*a7d0*/  FMUL.FTZ R112, R112, R62.reuse ;  /* 0x0000003e70707220 */ /* 0x080fe20000410000 */
[----:B------:R-:W-:Y:S01]  /*a7e0*/  FMUL.FTZ R113, R113, R62 ;  /* 0x0000003e71717220 */ /* 0x000fe20000410000 */
[-C--:B------:R-:W-:Y:S01]  /*a7f0*/  FMUL.FTZ R114, R114, R60.reuse ;  /* 0x0000003c72727220 */ /* 0x080fe20000410000 */
[----:B------:R-:W-:Y:S01]  /*a800*/  FMUL.FTZ R115, R115, R60 ;  /* 0x0000003c73737220 */ /* 0x000fe20000410000 */
[-C--:B------:R-:W-:Y:S01]  /*a810*/  FMUL.FTZ R116, R116, R62.reuse ;  /* 0x0000003e74747220 */ /* 0x080fe20000410000 */
[C---:B------:R-:W-:Y:S01]  /*a820*/  HMMA.16816.F32.BF16 R152, R28.reuse, R22, R152 ;  /* 0x000000161c98723c */ /* 0x040fe20000041898 */
[----:B------:R-:W-:Y:S01]  /*a830*/  FMUL.FTZ R117, R117, R62 ;  /* 0x0000003e75757220 */ /* 0x000fe20000410000 */
[-C--:B------:R-:W-:Y:S01]  /*a840*/  FMUL.FTZ R118, R118, R60.reuse ;  /* 0x0000003c76767220 */ /* 0x080fe20000410000 */
[----:B------:R-:W-:Y:S01]  /*a850*/  FMUL.FTZ R119, R119, R60 ;  /* 0x0000003c77777220 */ /* 0x000fe20000410000 */
[-C--:B------:R-:W-:Y:S01]  /*a860*/  FMUL.FTZ R124, R124, R62.reuse ;  /* 0x0000003e7c7c7220 */ /* 0x080fe20000410000 */
[----:B------:R-:W-:Y:S01]  /*a870*/  FMUL.FTZ R125, R125, R62 ;  /* 0x0000003e7d7d7220 */ /* 0x000fe20000410000 */
[C---:B------:R-:W-:Y:S01]  /*a880*/  HMMA.16816.F32.BF16 R72, R28.reuse, R12, R72 ;  /* 0x0000000c1c48723c */ /* 0x040fe20000041848 */
[-C--:B------:R-:W-:Y:S01]  /*a890*/  FMUL.FTZ R126, R126, R60.reuse ;  /* 0x0000003c7e7e7220 */ /* 0x080fe20000410000 */
[----:B------:R-:W-:Y:S01]  /*a8a0*/  FMUL.FTZ R127, R127, R60 ;  /* 0x0000003c7f7f7220 */ /* 0x000fe20000410000 */
[-C--:B------:R-:W-:Y:S01]  /*a8b0*/  FMUL.FTZ R132, R132, R62.reuse ;  /* 0x0000003e84847220 */ /* 0x080fe20000410000 */
[----:B------:R-:W-:Y:S01]  /*a8c0*/  FMUL.FTZ R133, R133, R62 ;  /* 0x0000003e85857220 */ /* 0x000fe20000410000 */
[-C--:B------:R-:W-:Y:S01]  /*a8d0*/  FMUL.FTZ R134, R134, R60.reuse ;  /* 0x0000003c86867220 */ /* 0x080fe20000410000 */
[C---:B------:R-:W-:Y:S01]  /*a8e0*/  HMMA.16816.F32.BF16 R76, R28.reuse, R14, R76 ;  /* 0x0000000e1c4c723c */ /* 0x040fe2000004184c */
[----:B------:R-:W-:Y:S01]  /*a8f0*/  FMUL.FTZ R135, R135, R60 ;  /* 0x0000003c87877220 */ /* 0x000fe20000410000 */
[----:B------:R-:W-:Y:S01]  /*a900*/  LDSM.16.MT88.4 R32, [R222+0x9400] ;  /* 0x00940000de20783b */ /* 0x000fe20000004200 */
        /* <DEDUP_REMOVED lines=15> */
[C---:B-1----:R-:W-:Y:S01]  /*aa00*/  HMMA.16816.F32.BF16 R100, R28.reuse, R4, R100 ;  /* 0x000000041c64723c */ /* 0x042fe20000041864 */
[----:B------:R-:W-:Y:S01]  /*aa10*/  FMUL.FTZ R129, R129, R164 ;  /* 0x000000a481817220 */ /* 0x000fe20000410000 */
[-C--:B------:R-:W-:Y:S01]  /*aa20*/  FMUL.FTZ R130, R130, R170.reuse ;  /* 0x000000aa82827220 */ /* 0x080fe20000410000 */
[----:B------:R-:W-:Y:S01]  /*aa30*/  FMUL.FTZ R131, R131, R170 ;  /* 0x000000aa83837220 */ /* 0x000fe20000410000 */
        /* <DEDUP_REMOVED lines=20> */
[----:B------:R-:W-:Y:S01]  /*ab80*/  HMMA.16816.F32.BF16 R68, R36, R12, R68 ;  /* 0x0000000c2444723c */ /* 0x000fe20000041844 */
[----:B------:R-:W-:Y:S01]  /*ab90*/  FADD.FTZ R63, R63, R0 ;  /* 0x000000003f3f7221 */ /* 0x000fe20000010000 */
[----:B------:R-:W-:Y:S01]  /*aba0*/  FADD.FTZ R46, R45, R46 ;  /* 0x0000002e2d2e7221 */ /* 0x000fe20000010000 */
[----:B------:R-:W-:-:S02]  /*abb0*/  FADD.FTZ R61, R61, R2 ;  /* 0x000000023d3d7221 */ /* 0x000fc40000010000 */
[----:B------:R-:W-:Y:S01]  /*abc0*/  MUFU.EX2 R50, R50 ;  /* 0x0000003200327308 */ /* 0x000fe20000000800 */
        /* <DEDUP_REMOVED lines=23> */
[----:B------:R-:W-:-:S03]  /*ad40*/  FADD.FTZ R174, R174, R65 ;  /* 0x00000041aeae7221 */ /* 0x000fc60000010000 */
[----:B------:R-:W-:Y:S01]  /*ad50*/  HMMA.16816.F32.BF16 R140, R36, R24, R140 ;  /* 0x00000018248c723c */ /* 0x000fe2000004188c */
[----:B------:R-:W-:Y:S01]  /*ad60*/  MUFU.EX2 R186, R186 ;  /* 0x000000ba00ba7308 */ /* 0x000fe20000000800 */
[----:B------:R-:W-:-:S04]  /*ad70*/  FADD.FTZ R187, R187, R174 ;  /* 0x000000aebbbb7221 */ /* 0x000fc80000010000 */
[C---:B------:R-:W-:Y:S01]  /*ad80*/  HMMA.16816.F32.BF16 R120, R36.reuse, R26, R120 ;  /* 0x0000001a2478723c */ /* 0x040fe20000041878 */
[----:B------:R-:W-:Y:S01]  /*ad90*/  F2FP.BF16.F32.PACK_AB R24, R52, R55 ;  /* 0x000000373418723e */ /* 0x000fe200000010ff */
[----:B------:R-:W-:Y:S01]  /*ada0*/  FADD.FTZ R55, R55, R54 ;  /* 0x0000003637377221 */ /* 0x000fe20000010000 */
[----:B------:R-:W1:Y:S01]  /*adb0*/  MUFU.EX2 R201, R201 ;  /* 0x000000c900c97308 */ /* 0x000e620000000800 */
[C---:B----4-:R-:W-:Y:S01]  /*adc0*/  F2FP.BF16.F32.PACK_AB R41, R197.reuse, R182 ;  /* 0x000000b6c529723e */ /* 0x050fe200000010ff */
        /* <DEDUP_REMOVED lines=32> */
[----:B------:R-:W-:Y:S03]  /*afd0*/  MUFU.EX2 R183, R183 ;  /* 0x000000b700b77308 */ /* 0x000fe60000000800 */
[----:B------:R-:W-:Y:S05]  /*afe0*/  HMMA.16816.F32.BF16 R132, R40, R6, R132 ;  /* 0x000000062884723c */ /* 0x000fea0000041884 */
[----:B------:R-:W1:Y:S01]  /*aff0*/  MUFU.EX2 R202, R202 ;  /* 0x000000ca00ca7308 */ /* 0x000e620000000800 */
[C---:B------:R-:W-:Y:S06]  /*b000*/  HMMA.16816.F32.BF16 R84, R24.reuse, R20, R84 ;  /* 0x000000141854723c */ /* 0x040fec0000041854 */
[C---:B------:R-:W-:Y:S01]  /*b010*/  HMMA.16816.F32.BF16 R96, R24.reuse, R22, R96 ;  /* 0x000000161860723c */ /* 0x040fe20000041860 */
[----:B------:R-:W2:Y:S01]  /*b020*/  LDSM.16.MT88.4 R20, [R222+0x9800] ;  /* 0x00980000de14783b */ /* 0x000ea20000004200 */
[----:B------:R-:W-:Y:S04]  /*b030*/  MUFU.EX2 R191, R191 ;  /* 0x000000bf00bf7308 */ /* 0x000fe80000000800 */
[C---:B------:R-:W-:Y:S04]  /*b040*/  HMMA.16816.F32.BF16 R144, R24.reuse, R12, R144 ;  /* 0x0000000c1890723c */ /* 0x040fe80000041890 */
[----:B------:R-:W3:Y:S02]  /*b050*/  MUFU.EX2 R204, R204 ;  /* 0x000000cc00cc7308 */ /* 0x000ee40000000800 */
[C---:B------:R-:W-:Y:S01]  /*b060*/  HMMA.16816.F32.BF16 R108, R24.reuse, R14, R108 ;  /* 0x0000000e186c723c */ /* 0x040fe2000004186c */
[----:B------:R-:W4:Y:S05]  /*b070*/  LDSM.16.MT88.4 R12, [R222+0xa800] ;  /* 0x00a80000de0c783b */ /* 0x000f2a0000004200 */
[C---:B------:R-:W-:Y:S01]  /*b080*/  HMMA.16816.F32.BF16 R140, R24.reuse, R8, R140 ;  /* 0x00000008188c723c */ /* 0x040fe2000004188c */
[----:B------:R-:W-:Y:S05]  /*b090*/  MUFU.EX2 R200, R200 ;  /* 0x000000c800c87308 */ /* 0x000fea0000000800 */
[C---:B------:R-:W-:Y:S01]  /*b0a0*/  HMMA.16816.F32.BF16 R120, R24.reuse, R10, R120 ;  /* 0x0000000a1878723c */ /* 0x040fe20000041878 */
[----:B------:R-:W5:Y:S02]  /*b0b0*/  LDSM.16.MT88.4 R8, [R220+0xa800] ;  /* 0x00a80000dc08783b */ /* 0x000f640000004200 */
        /* <DEDUP_REMOVED lines=13> */
[--C-:B------:R-:W-:Y:S01]  /*b190*/  FFMA.FTZ R40, R217, UR24, -R184.reuse ;  /* 0x00000018d9287c23 */ /* 0x100fe200080108b8 */
[--C-:B------:R-:W-:Y:S01]  /*b1a0*/  FFMA.FTZ R43, R192, UR24, -R181.reuse ;  /* 0x00000018c02b7c23 */ /* 0x100fe200080108b5 */
[--C-:B------:R-:W-:Y:S01]  /*b1b0*/  FFMA.FTZ R42, R196, UR24, -R181.reuse ;  /* 0x00000018c42a7c23 */ /* 0x100fe200080108b5 */
[--C-:B------:R-:W-:Y:S01]  /*b1c0*/  FFMA.FTZ R192, R198, UR24, -R181.reuse ;  /* 0x00000018c6c07c23 */ /* 0x100fe200080108b5 */
[--C-:B------:R-:W-:Y:S01]  /*b1d0*/  FFMA.FTZ R217, R194, UR24, -R181.reuse ;  /* 0x00000018c2d97c23 */ /* 0x100fe200080108b5 */
[C---:B------:R-:W-:Y:S01]  /*b1e0*/  HMMA.16816.F32.BF16 R80, R24.reuse, R30, R80 ;  /* 0x0000001e1850723c */ /* 0x040fe20000041850 */
[----:B------:R-:W-:Y:S01]  /*b1f0*/  FFMA.FTZ R41, R243, UR24, -R184 ;  /* 0x00000018f3297c23 */ /* 0x000fe200080108b8 */
[--C-:B------:R-:W-:Y:S01]  /*b200*/  FFMA.FTZ R194, R245, UR24, -R172.reuse ;  /* 0x00000018f5c27c23 */ /* 0x100fe200080108ac */
[----:B------:R-:W-:Y:S01]  /*b210*/  FFMA.FTZ R196, R247, UR24, -R172 ;  /* 0x00000018f7c47c23 */ /* 0x000fe200080108ac */
[----:B------:R-:W-:Y:S01]  /*b220*/  FFMA.FTZ R198, R205, UR24, -R184 ;  /* 0x00000018cdc67c23 */ /* 0x000fe200080108b8 */
[----:B------:R-:W5:Y:S01]  /*b230*/  LDSM.16.MT88.4 R28, [R220+0xb800] ;  /* 0x00b80000dc1c783b */ /* 0x000f620000004200 */
[----:B------:R-:W-:Y:S01]  /*b240*/  MUFU.EX2 R40, R40 ;  /* 0x0000002800287308 */ /* 0x000fe20000000800 */
[----:B------:R-:W-:Y:S01]  /*b250*/  HMMA.16816.F32.BF16 R160, R24, R32, R160 ;  /* 0x0000002018a0723c */ /* 0x000fe200000418a0 */
[----:B------:R-:W-:Y:S01]  /*b260*/  FFMA.FTZ R181, R176, UR24, -R181 ;  /* 0x00000018b0b57c23 */ /* 0x000fe200080108b5 */
[----:B------:R-:W-:Y:S01]  /*b270*/  FFMA.FTZ R176, R177, UR24, -R172 ;  /* 0x00000018b1b07c23 */ /* 0x000fe200080108ac */
[----:B------:R-:W-:Y:S01]  /*b280*/  FFMA.FTZ R184, R209, UR24, -R184 ;  /* 0x00000018d1b87c23 */ /* 0x000fe200080108b8 */
[----:B------:R-:W-:-:S02]  /*b290*/  FFMA.FTZ R172, R171, UR24, -R172 ;  /* 0x00000018abac7c23 */ /* 0x000fc400080108ac */
[----:B------:R-:W-:Y:S01]  /*b2a0*/  HMMA.16816.F32.BF16 R148, R24, R34, R148 ;  /* 0x000000221894723c */ /* 0x000fe20000041894 */
[----:B------:R-:W2:Y:S01]  /*b2b0*/  MUFU.EX2 R41, R41 ;  /* 0x0000002900297308 */ /* 0x000ea20000000800 */
[----:B-1----:R-:W-:Y:S01]  /*b2c0*/  F2FP.BF16.F32.PACK_AB R33, R202, R183 ;  /* 0x000000b7ca21723e */ /* 0x002fe200000010ff */
[----:B------:R-:W1:Y:S01]  /*b2d0*/  LDSM.16.MT88.4 R24, [R222+0x9c00] ;  /* 0x009c0000de18783b */ /* 0x000e620000004200 */
[----:B------:R-:W-:-:S03]  /*b2e0*/  FADD.FTZ R183, R183, R190 ;  /* 0x000000beb7b77221 */ /* 0x000fc60000010000 */
[----:B---3--:R-:W-:Y:S01]  /*b2f0*/  F2FP.BF16.F32.PACK_AB R35, R204, R191 ;  /* 0x000000bfcc23723e */ /* 0x008fe200000010ff */
[----:B------:R-:W-:Y:S01]  /*b300*/  FADD.FTZ R202, R202, R183 ;  /* 0x000000b7caca7221 */ /* 0x000fe20000010000 */
[----:B------:R-:W-:Y:S03]  /*b310*/  MUFU.EX2 R42, R42 ;  /* 0x0000002a002a7308 */ /* 0x000fe60000000800 */
[----:B------:R-:W-:-:S04]  /*b320*/  FADD.FTZ R191, R191, R202 ;  /* 0x000000cabfbf7221 */ /* 0x000fc80000010000 */
[----:B------:R-:W-:Y:S01]  /*b330*/  FADD.FTZ R204, R204, R191 ;  /* 0x000000bfcccc7221 */ /* 0x000fe20000010000 */
[----:B------:R-:W3:Y:S01]  /*b340*/  MUFU.EX2 R43, R43 ;  /* 0x0000002b002b7308 */ /* 0x000ee20000000800 */
[----:B--2---:R-:W-:Y:S01]  /*b350*/  F2FP.BF16.F32.PACK_AB R32, R41, R40 ;  /* 0x000000282920723e */ /* 0x004fe200000010ff */
[----:B------:R-:W-:-:S04]  /*b360*/  FADD.FTZ R40, R40, R53 ;  /* 0x0000003528287221 */ /* 0x000fc80000010000 */
[----:B------:R-:W-:Y:S02]  /*b370*/  FADD.FTZ R41, R41, R40 ;  /* 0x0000002829297221 */ /* 0x000fe40000010000 */
[----:B------:R-:W-:Y:S08]  /*b380*/  MUFU.EX2 R192, R192 ;  /* 0x000000c000c07308 */ /* 0x000ff00000000800 */
[----:B------:R-:W2:Y:S01]  /*b390*/  MUFU.EX2 R217, R217 ;  /* 0x000000d900d97308 */ /* 0x000ea20000000800 */
[----:B---3--:R-:W-:Y:S01]  /*b3a0*/  F2FP.BF16.F32.PACK_AB R36, R43, R42 ;  /* 0x0000002a2b24723e */ /* 0x008fe200000010ff */
[----:B------:R-:W-:-:S04]  /*b3b0*/  FADD.FTZ R42, R42, R187 ;  /* 0x000000bb2a2a7221 */ /* 0x000fc80000010000 */
[----:B------:R-:W-:Y:S02]  /*b3c0*/  FADD.FTZ R43, R43, R42 ;  /* 0x0000002a2b2b7221 */ /* 0x000fe40000010000 */
[----:B------:R-:W3:Y:S08]  /*b3d0*/  MUFU.EX2 R194, R194 ;  /* 0x000000c200c27308 */ /* 0x000ef00000000800 */
[----:B------:R-:W4:Y:S01]  /*b3e0*/  MUFU.EX2 R196, R196 ;  /* 0x000000c400c47308 */ /* 0x000f220000000800 */
[----:B--2---:R-:W-:Y:S01]  /*b3f0*/  F2FP.BF16.F32.PACK_AB R38, R217, R192 ;  /* 0x000000c0d926723e */ /* 0x004fe200000010ff */
[----:B------:R-:W-:-:S04]  /*b400*/  FADD.FTZ R192, R192, R43 ;  /* 0x0000002bc0c07221 */ /* 0x000fc80000010000 */
[----:B------:R-:W-:Y:S02]  /*b410*/  FADD.FTZ R217, R217, R192 ;  /* 0x000000c0d9d97221 */ /* 0x000fe40000010000 */
[----:B------:R-:W2:Y:S01]  /*b420*/  MUFU.EX2 R198, R198 ;  /* 0x000000c600c67308 */ /* 0x000ea20000000800 */
[----:B---3--:R-:W-:Y:S01]  /*b430*/  F2FP.BF16.F32.PACK_AB R37, R215, R194 ;  /* 0x000000c2d725723e */ /* 0x008fe200000010ff */
[----:B------:R-:W-:-:S04]  /*b440*/  FADD.FTZ R194, R194, R201 ;  /* 0x000000c9c2c27221 */ /* 0x000fc80000010000 */
[----:B------:R-:W-:Y:S02]  /*b450*/  FADD.FTZ R215, R215, R194 ;  /* 0x000000c2d7d77221 */ /* 0x000fe40000010000 */
[----:B------:R-:W-:Y:S01]  /*b460*/  MUFU.EX2 R176, R176 ;  /* 0x000000b000b07308 */ /* 0x000fe20000000800 */
[----:B----4-:R-:W-:Y:S01]  /*b470*/  F2FP.BF16.F32.PACK_AB R39, R219, R196 ;  /* 0x000000c4db27723e */ /* 0x010fe200000010ff */
[----:B------:R-:W-:-:S04]  /*b480*/  FADD.FTZ R196, R196, R215 ;  /* 0x000000d7c4c47221 */ /* 0x000fc80000010000 */
[----:B------:R-:W-:Y:S02]  /*b490*/  FADD.FTZ R219, R219, R196 ;  /* 0x000000c4dbdb7221 */ /* 0x000fe40000010000 */
[----:B------:R-:W-:Y:S01]  /*b4a0*/  HMMA.16816.F32.BF16 R156, R36, R20, R156 ;  /* 0x00000014249c723c */ /* 0x000fe2000004189c */
[----:B--2---:R-:W-:Y:S01]  /*b4b0*/  F2FP.BF16.F32.PACK_AB R34, R199, R198 ;  /* 0x000000c6c722723e */ /* 0x004fe200000010ff */
[----:B------:R-:W2:Y:S01]  /*b4c0*/  MUFU.EX2 R206, R206 ;  /* 0x000000ce00ce7308 */ /* 0x000ea20000000800 */
[----:B------:R-:W-:-:S03]  /*b4d0*/  FADD.FTZ R198, R198, R41 ;  /* 0x00000029c6c67221 */ /* 0x000fc60000010000 */
[----:B------:R-:W-:Y:S01]  /*b4e0*/  HMMA.16816.F32.BF16 R152, R36, R22, R152 ;  /* 0x000000162498723c */ /* 0x000fe20000041898 */
[----:B------:R-:W-:-:S03]  /*b4f0*/  FADD.FTZ R199, R199, R198 ;  /* 0x000000c6c7c77221 */ /* 0x000fc60000010000 */
[----:B------:R-:W-:Y:S02]  /*b500*/  MUFU.EX2 R193, R193 ;  /* 0x000000c100c17308 */ /* 0x000fe40000000800 */
[C---:B------:R-:W-:Y:S06]  /*b510*/  HMMA.16816.F32.BF16 R72, R36.reuse, R16, R72 ;  /* 0x000000102448723c */ /* 0x040fec0000041848 */
[C---:B------:R-:W-:Y:S01]  /*b520*/  HMMA.16816.F32.BF16 R76, R36.reuse, R18, R76 ;  /* 0x00000012244c723c */ /* 0x040fe2000004184c */
[----:B------:R-:W-:Y:S05]  /*b530*/  MUFU.EX2 R184, R184 ;  /* 0x000000b800b87308 */ /* 0x000fea0000000800 */
[C---:B------:R-:W-:Y:S03]  /*b540*/  HMMA.16816.F32.BF16 R88, R36.reuse, R12, R88 ;  /* 0x0000000c2458723c */ /* 0x040fe60000041858 */
[----:B------:R-:W-:Y:S03]  /*b550*/  MUFU.EX2 R178, R178 ;  /* 0x000000b200b27308 */ /* 0x000fe60000000800 */
[C---:B------:R-:W-:Y:S05]  /*b560*/  HMMA.16816.F32.BF16 R92, R36.reuse, R14, R92 ;  /* 0x0000000e245c723c */ /* 0x040fea000004185c */
[----:B------:R-:W3:Y:S01]  /*b570*/  MUFU.EX2 R181, R181 ;  /* 0x000000b500b57308 */ /* 0x000ee20000000800 */
[C---:B-----5:R-:W-:Y:S06]  /*b580*/  HMMA.16816.F32.BF16 R100, R36.reuse, R8, R100 ;  /* 0x000000082464723c */ /* 0x060fec0000041864 */
[C---:B------:R-:W-:Y:S01]  /*b590*/  HMMA.16816.F32.BF16 R104, R36.reuse, R10, R104 ;  /* 0x0000000a2468723c */ /* 0x040fe20000041868 */
[----:B------:R-:W-:Y:S05]  /*b5a0*/  MUFU.EX2 R173, R173 ;  /* 0x000000ad00ad7308 */ /* 0x000fea0000000800 */
[C---:B------:R-:W-:Y:S03]  /*b5b0*/  HMMA.16816.F32.BF16 R112, R36.reuse, R4, R112 ;  /* 0x000000042470723c */ /* 0x040fe60000041870 */
[----:B------:R-:W4:Y:S03]  /*b5c0*/  MUFU.EX2 R172, R172 ;  /* 0x000000ac00ac7308 */ /* 0x000f260000000800 */
[----:B------:R-:W-:Y:S05]  /*b5d0*/  HMMA.16816.F32.BF16 R116, R36, R6, R116 ;  /* 0x000000062474723c */ /* 0x000fea0000041874 */
[----:B------:R-:W-:Y:S01]  /*b5e0*/  MUFU.EX2 R67, R67 ;  /* 0x0000004300437308 */ /* 0x000fe20000000800 */
        /* <DEDUP_REMOVED lines=20> */
[----:B------:R-:W1:Y:S01]  /*b730*/  MUFU.EX2 R32, R32 ;  /* 0x0000002000207308 */ /* 0x000e620000000800 */
[----:B------:R-:W-:Y:S01]  /*b740*/  F2FP.BF16.F32.PACK_AB R28, R195, R200 ;  /* 0x000000c8c31c723e */ /* 0x000fe200000010ff */
[----:B------:R-:W-:Y:S01]  /*b750*/  FADD.FTZ R200, R200, R199 ;  /* 0x000000c7c8c87221 */ /* 0x000fe20000010000 */
[----:B--2---:R-:W-:Y:S01]  /*b760*/  F2FP.BF16.F32.PACK_AB R29, R206, R185 ;  /* 0x000000b9ce1d723e */ /* 0x004fe200000010ff */
[----:B------:R-:W-:Y:S02]  /*b770*/  FADD.FTZ R185, R185, R204 ;  /* 0x000000ccb9b97221 */ /* 0x000fe40000010000 */
[----:B------:R-:W-:Y:S01]  /*b780*/  F2FP.BF16.F32.PACK_AB R36, R179, R180 ;  /* 0x000000b4b324723e */ /* 0x000fe200000010ff */
[----:B------:R-:W-:Y:S01]  /*b790*/  FADD.FTZ R180, R180, R217 ;  /* 0x000000d9b4b47221 */ /* 0x000fe20000010000 */
[----:B------:R-:W-:Y:S01]  /*b7a0*/  F2FP.BF16.F32.PACK_AB R37, R175, R176 ;  /* 0x000000b0af25723e */ /* 0x000fe200000010ff */
[----:B------:R-:W-:Y:S01]  /*b7b0*/  FADD.FTZ R176, R176, R219 ;  /* 0x000000dbb0b07221 */ /* 0x000fe20000010000 */
[----:B---3--:R-:W-:Y:S01]  /*b7c0*/  F2FP.BF16.F32.PACK_AB R38, R181, R178 ;  /* 0x000000b2b526723e */ /* 0x008fe200000010ff */
[----:B------:R-:W-:Y:S01]  /*b7d0*/  FADD.FTZ R200, R195, R200 ;  /* 0x000000c8c3c87221 */ /* 0x000fe20000010000 */
[----:B----4-:R-:W-:Y:S01]  /*b7e0*/  F2FP.BF16.F32.PACK_AB R39, R172, R173 ;  /* 0x000000adac27723e */ /* 0x010fe200000010ff */
[----:B------:R-:W-:Y:S01]  /*b7f0*/  FADD.FTZ R206, R206, R185 ;  /* 0x000000b9cece7221 */ /* 0x000fe20000010000 */
[----:B------:R-:W-:Y:S01]  /*b800*/  F2FP.BF16.F32.PACK_AB R30, R184, R193 ;  /* 0x000000c1b81e723e */ /* 0x000fe200000010ff */
[----:B------:R-:W-:Y:S01]  /*b810*/  FADD.FTZ R179, R179, R180 ;  /* 0x000000b4b3b37221 */ /* 0x000fe20000010000 */
[----:B------:R-:W-:Y:S01]  /*b820*/  FADD.FTZ R176, R175, R176 ;  /* 0x000000b0afb07221 */ /* 0x000fe20000010000 */
[----:B-1----:R-:W-:Y:S01]  /*b830*/  F2FP.BF16.F32.PACK_AB R31, R32, R67 ;  /* 0x00000043201f723e */ /* 0x002fe200000010ff */
        /* <DEDUP_REMOVED lines=10> */
[C---:B-----5:R-:W-:Y:S06]  /*b8e0*/  HMMA.16816.F32.BF16 R72, R36.reuse, R20, R72 ;  /* 0x000000142448723c */ /* 0x060fec0000041848 */
        /* <DEDUP_REMOVED lines=23> */
.L_x_24:
[----:B------:R-:W-:-:S12]  /*ba60*/  UIADD3 UR23, UR25, -0x1, URZ ;  /* 0xffffffff19177890 */ /* 0x000fd8000fffe03f */
.L_x_27:
[----:B------:R-:W-:-:S13]  /*ba70*/  ISETP.LE.AND P0, PT, RZ, UR23, PT ;  /* 0x00000017ff007c0c */ /* 0x000fda000bf03270 */
[----:B------:R-:W-:Y:S05]  /*ba80*/  @!P0 BRA `(.L_x_28) ;  /* 0x0000002c00b08947 */ /* 0x000fea0003800000 */
[----:B------:R-:W-:Y:S01]  /*ba90*/  MOV R2, R167 ;  /* 0x000000a700027202 */ /* 0x000fe20000000f00 */
[----:B------:R-:W-:Y:S01]  /*baa0*/  IMAD.MOV.U32 R0, RZ, RZ, R165 ;  /* 0x000000ffff007224 */ /* 0x000fe200078e00a5 */
[----:B------:R-:W-:Y:S01]  /*bab0*/  MOV R169, R168 ;  /* 0x000000a800a97202 */ /* 0x000fe20000000f00 */
[----:B------:R-:W-:Y:S01]  /*bac0*/  IMAD.MOV.U32 R233, RZ, RZ, R241 ;  /* 0x000000ffffe97224 */ /* 0x000fe200078e00f1 */
[----:B------:R-:W-:Y:S01]  /*bad0*/  MOV R3, R166 ;  /* 0x000000a600037202 */ /* 0x000fe20000000f00 */
[----:B------:R-:W-:Y:S02]  /*bae0*/  USHF.L.U64.HI UR5, UR9, 0x1, UR8 ;  /* 0x0000000109057899 */ /* 0x000fe40008010208 */
[----:B------:R-:W-:Y:S01]  /*baf0*/  USHF.L.U32 UR13, UR9, 0x1, URZ ;  /* 0x00000001090d7899 */ /* 0x000fe2000800063f */
[----:B------:R-:W-:Y:S01]  /*bb00*/  ULDC UR4, c[0x0][0x2ec] ;  /* 0x0000bb0000047ab9 */ /* 0x000fe20000000800 */
[----:B------:R-:W-:Y:S01]  /*bb10*/  ULDC.64 UR6, c[0x0][0x218] ;  /* 0x0000860000067ab9 */ /* 0x000fe20000000a00 */
[----:B------:R-:W-:Y:S01]  /*bb20*/  ULDC.64 UR10, c[0x0][0x220] ;  /* 0x00008800000a7ab9 */ /* 0x000fe20000000a00 */
[----:B------:R-:W-:Y:S01]  /*bb30*/  ULDC.64 UR8, c[0x0][0x248] ;  /* 0x0000920000087ab9 */ /* 0x000fe20000000a00 */
[----:B------:R-:W-:Y:S07]  /*bb40*/  BRA `(.L_x_29) ;  /* 0x0000000000687947 */ /* 0x000fee0003800000 */
.L_x_31:
[----:B------:R-:W-:Y:S04]  /*bb50*/  UIADD3 UR24, UR23, -0x1, URZ ;  /* 0xffffffff17187890 */ /* 0x000fe8000fffe03f */
[----:B------:R-:W-:Y:S02]  /*bb60*/  USHF.R.S32.HI UR12, URZ, 0x1f, UR24 ;  /* 0x0000001f3f0c7899 */ /* 0x000fe40008011418 */
[----:B------:R-:W-:Y:S02]  /*bb70*/  UIMAD.WIDE.U32 UR26, UR24, UR8, URZ ;  /* 0x00000008181a72a5 */ /* 0x000fe4000f8e003f */
[----:B------:R-:W-:Y:S04]  /*bb80*/  UIMAD UR12, UR12, UR8, URZ ;  /* 0x000000080c0c72a4 */ /* 0x000fe8000f8e023f */
[----:B------:R-:W-:Y:S01]  /*bb90*/  UIMAD UR12, UR24, UR9, UR12 ;  /* 0x00000009180c72a4 */ /* 0x000fe2000f8e020c */
[----:B------:R-:W-:Y:S02]  /*bba0*/  IMAD.U32 R165, RZ, RZ, UR26 ;  /* 0x0000001affa57e24 */ /* 0x000fe4000f8e00ff */
[----:B------:R-:W-:Y:S01]  /*bbb0*/  IMAD.U32 R164, RZ, RZ, UR26 ;  /* 0x0000001affa47e24 */ /* 0x000fe2000f8e00ff */
[----:B------:R-:W-:Y:S02]  /*bbc0*/  UIADD3 UR12, UR27, UR12, URZ ;  /* 0x0000000c1b0c7290 */ /* 0x000fe4000fffe03f */
[----:B------:R-:W-:Y:S04]  /*bbd0*/  LEA R166, P1, R165, R228, 0x6 ;  /* 0x000000e4a5a67211 */ /* 0x000fe800078230ff */
[----:B------:R-:W-:Y:S01]  /*bbe0*/  IMAD.U32 R165, RZ, RZ, UR12 ;  /* 0x0000000cffa57e24 */ /* 0x000fe2000f8e00ff */
[----:B------:R-:W-:Y:S04]  /*bbf0*/  LEA R172, P2, R166, UR6, 0x1 ;  /* 0x00000006a6ac7c11 */ /* 0x000fe8000f8408ff */
[----:B------:R-:W-:Y:S02]  /*bc00*/  LEA.HI.X R165, R164, R231, R165, 0x6, P1 ;  /* 0x000000e7a4a57211 */ /* 0x000fe400008f34a5 */
[----:B------:R-:W-:Y:S02]  /*bc10*/  IADD3 R174, P1, R172, UR20, RZ ;  /* 0x00000014acae7c10 */ /* 0x000fe4000ff3e0ff */
[----:B------:R-:W-:Y:S04]  /*bc20*/  LEA.HI.X R173, R166, UR7, R165, 0x1, P2 ;  /* 0x00000007a6ad7c11 */ /* 0x000fe800090f0ca5 */
[----:B------:R-:W-:Y:S01]  /*bc30*/  IADD3.X R175, R173, UR17, RZ, P1, !PT ;  /* 0x00000011adaf7c10 */ /* 0x000fe20008ffe4ff */
        /* <DEDUP_REMOVED lines=9> */
[----:B------:R-:W0:Y:S01]  /*bcd0*/  LDGDEPBAR ;  /* 0x00000000000079af */ /* 0x000e220000000000 */
[----:B------:R-:W-:Y:S05]  /*bce0*/  BRA `(.L_x_30) ;  /* 0x0000000c00587947 */ /* 0x000fea0003800000 */
.L_x_29:
[----:B------:R-:W-:Y:S04]  /*bcf0*/  DEPBAR.LE SB0, 0x0 ;  /* 0x000080000000791a */ /* 0x000fe80000000000 */
[----:B------:R-:W-:Y:S01]  /*bd00*/  BAR.SYNC.DEFER_BLOCKING 0x0 ;  /* 0x0000000000007b1d */ /* 0x000fe20000010000 */
[----:B------:R-:W-:Y:S01]  /*bd10*/  USHF.R.S32.HI UR24, URZ, 0x1f, UR23 ;  /* 0x0000001f3f187899 */ /* 0x000fe20008011417 */
[----:B------:R-:W-:Y:S01]  /*bd20*/  IMAD.U32 R171, RZ, RZ, UR23 ;  /* 0x00000017ffab7e24 */ /* 0x000fe2000f8e00ff */
[----:B------:R-:W-:Y:S03]  /*bd30*/  UIMAD UR12, UR21, UR23, URZ ;  /* 0x00000017150c72a4 */ /* 0x000fe6000f8e023f */
[----:B------:R-:W-:Y:S01]  /*bd40*/  IMAD.WIDE.U32 R170, R171, UR22, R232 ;  /* 0x00000016abaa7c25 */ /* 0x000fe2000f8e00e8 */
[----:B------:R-:W-:Y:S02]  /*bd50*/  UIMAD UR12, UR24, UR22, UR12 ;  /* 0x00000016180c72a4 */ /* 0x000fe4000f8e020c */
[C---:B------:R-:W-:Y:S04]  /*bd60*/  LEA R240, P0, R170.reuse, UR10, 0x1 ;  /* 0x0000000aaaf07c11 */ /* 0x040fe8000f8008ff */
[----:B------:R-:W-:Y:S05]  /*bd70*/  VIADD R168, R171, UR12 ;  /* 0x0000000caba87c36 */ /* 0x000fea0008000000 */
[----:B------:R-:W-:Y:S02]  /*bd80*/  LEA.HI.X R241, R170, UR11, R168, 0x1, P0 ;  /* 0x0000000baaf17c11 */ /* 0x000fe400080f0ca8 */
[----:B------:R-:W-:Y:S03]  /*bd90*/  IADD3 R170, P0, R240, UR13, RZ ;  /* 0x0000000df0aa7c10 */ /* 0x000fe6000ff1e0ff */
[----:B------:R-:W-:Y:S01]  /*bda0*/  @!PT LDS RZ, [RZ] ;  /* 0x00000000fffff984 */ /* 0x000fe20000000800 */
[----:B------:R-:W-:Y:S01]  /*bdb0*/  @!PT LDS RZ, [RZ] ;  /* 0x00000000fffff984 */ /* 0x000fe20000000800 */
[----:B------:R-:W-:Y:S01]  /*bdc0*/  @!PT LDS RZ, [RZ] ;  /* 0x00000000fffff984 */ /* 0x000fe20000000800 */
[----:B------:R-:W-:Y:S01]  /*bdd0*/  LDGSTS.E.BYPASS.LTC128B.128 [R226+0x9000], desc[UR18][R240.64] ;  /* 0x09000000f0e27fae */ /* 0x000fe2000b901d52 */
[----:B------:R-:W-:Y:S02]  /*bde0*/  IADD3.X R171, R241, UR5, RZ, P0, !PT ;  /* 0x00000005f1ab7c10 */ /* 0x000fe400087fe4ff */
[----:B------:R-:W-:Y:S03]  /*bdf0*/  ISETP.LT.AND P0, PT, RZ, UR23, PT ;  /* 0x00000017ff007c0c */ /* 0x000fe6000bf01270 */
[----:B------:R-:W-:Y:S06]  /*be00*/  LDGSTS.E.BYPASS.LTC128B.128 [R226+0xa000], desc[UR18][R240.64+0x40] ;  /* 0x0a000040f0e27fae */ /* 0x000fec000b901d52 */
[----:B------:R-:W-:Y:S06]  /*be10*/  LDGSTS.E.BYPASS.LTC128B.128 [R226+0xb000], desc[UR18][R240.64+0x80] ;  /* 0x0b000080f0e27fae */ /* 0x000fec000b901d52 */
[----:B------:R-:W-:Y:S06]  /*be20*/  LDGSTS.E.BYPASS.LTC128B.128 [R226+0x9800], desc[UR18][R170.64] ;  /* 0x09800000aae27fae */ /* 0x000fec000b901d52 */
[----:B------:R-:W-:Y:S06]  /*be30*/  LDGSTS.E.BYPASS.LTC128B.128 [R226+0xa800], desc[UR18][R170.64+0x40] ;  /* 0x0a800040aae27fae */ /* 0x000fec000b901d52 */
[----:B------:R1:W-:Y:S06]  /*be40*/  LDGSTS.E.BYPASS.LTC128B.128 [R226+0xb800], desc[UR18][R170.64+0x80] ;  /* 0x0b800080aae27fae */ /* 0x0003ec000b901d52 */
[----:B------:R-:W-:Y:S06]  /*be50*/  LDSM.16.M88.4 R164, [R225] ;  /* 0x00000000e1a4783b */ /* 0x000fec0000000200 */
[----:B------:R-:W2:Y:S06]  /*be60*/  LDSM.16.M88.4 R172, [R224+0x6000] ;  /* 0x00600000e0ac783b */ /* 0x000eac0000000200 */
[----:B------:R-:W3:Y:S06]  /*be70*/  LDSM.16.M88.4 R176, [R225+0x1000] ;  /* 0x00100000e1b0783b */ /* 0x000eec0000000200 */
[----:B------:R-:W4:Y:S06]  /*be80*/  LDSM.16.M88.4 R180, [R224+0x6400] ;  /* 0x00640000e0b4783b */ /* 0x000f2c0000000200 */
[----:B------:R-:W0:Y:S06]  /*be90*/  LDGDEPBAR ;  /* 0x00000000000079af */ /* 0x000e2c0000000000 */
[----:B------:R-:W5:Y:S06]  /*bea0*/  LDSM.16.M88.4 R184, [R224+0x6800] ;  /* 0x00680000e0b8783b */ /* 0x000f6c0000000200 */
[----:B------:R-:W1:Y:S06]  /*beb0*/  LDSM.16.M88.4 R188, [R224+0x6c00] ;  /* 0x006c0000e0bc783b */ /* 0x000e6c0000000200 */
[----:B------:R-:W-:Y:S01]  /*bec0*/  LDSM.16.M88.4 R192, [R223] ;  /* 0x00000000dfc0783b */ /* 0x000fe20000000200 */
[-C--:B--2---:R-:W-:Y:S05]  /*bed0*/  HMMA.16816.F32.BF16 R4, R164, R172.reuse, RZ ;  /* 0x000000aca404723c */ /* 0x084fea00000418ff */
[----:B------:R-:W2:Y:S01]  /*bee0*/  LDSM.16.M88.4 R196, [R221+0x6000] ;  /* 0x00600000ddc4783b */ /* 0x000ea20000000200 */
        /* <DEDUP_REMOVED lines=12> */
[C---:B------:R-:W-:Y:S05]  /*bfb0*/  HMMA.16816.F32.BF16 R32, R164.reuse, R182, RZ ;  /* 0x000000b6a420723c */ /* 0x040fea00000418ff */
[----:B------:R-:W4:Y:S01]  /*bfc0*/  LDSM.16.M88.4 R180, [R225+0x2000] ;  /* 0x00200000e1b4783b */ /* 0x000f220000000200 */
[-C--:B-----5:R-:W-:Y:S06]  /*bfd0*/  HMMA.16816.F32.BF16 R36, R164, R184.reuse, RZ ;  /* 0x000000b8a424723c */ /* 0x0a0fec00000418ff */
[C---:B------:R-:W-:Y:S06]  /*bfe0*/  HMMA.16816.F32.BF16 R40, R176.reuse, R184, RZ ;  /* 0x000000b8b028723c */ /* 0x040fec00000418ff */
[-C--:B------:R-:W-:Y:S06]  /*bff0*/  HMMA.16816.F32.BF16 R44, R176, R186.reuse, RZ ;  /* 0x000000bab02c723c */ /* 0x080fec00000418ff */
[C---:B------:R-:W-:Y:S01]  /*c000*/  HMMA.16816.F32.BF16 R48, R164.reuse, R186, RZ ;  /* 0x000000baa430723c */ /* 0x040fe200000418ff */
[----:B------:R-:W-:Y:S05]  /*c010*/  LDSM.16.M88.4 R184, [R224+0x7c00] ;  /* 0x007c0000e0b8783b */ /* 0x000fea0000000200 */
[-C--:B-1----:R-:W-:Y:S06]  /*c020*/  HMMA.16816.F32.BF16 R52, R164, R188.reuse, RZ ;  /* 0x000000bca434723c */ /* 0x082fec00000418ff */
[C---:B------:R-:W-:Y:S06]  /*c030*/  HMMA.16816.F32.BF16 R56, R176.reuse, R188, RZ ;  /* 0x000000bcb038723c */ /* 0x040fec00000418ff */
[-C--:B------:R-:W-:Y:S01]  /*c040*/  HMMA.16816.F32.BF16 R60, R176, R190.reuse, RZ ;  /* 0x000000beb03c723c */ /* 0x080fe200000418ff */
[----:B------:R-:W-:Y:S05]  /*c050*/  LDSM.16.M88.4 R176, [R224+0x7800] ;  /* 0x00780000e0b0783b */ /* 0x000fea0000000200 */
[----:B------:R-:W-:Y:S01]  /*c060*/  HMMA.16816.F32.BF16 R64, R164, R190, RZ ;  /* 0x000000bea440723c */ /* 0x000fe200000418ff */
[----:B------:R-:W1:Y:S05]  /*c070*/  LDSM.16.M88.4 R164, [R224+0x7400] ;  /* 0x00740000e0a4783b */ /* 0x000e6a0000000200 */
        /* <DEDUP_REMOVED lines=22> */
[-C--:B------:R-:W-:Y:S01]  /*c1e0*/  HMMA.16816.F32.BF16 R4, R180, R212.reuse, R4 ;  /* 0x000000d4b404723c */ /* 0x080fe20000041804 */
[----:B------:R-:W3:Y:S05]  /*c1f0*/  LDSM.16.M88.4 R192, [R223+0x3000] ;  /* 0x00300000dfc0783b */ /* 0x000eea0000000200 */
[C---:B------:R-:W-:Y:S06]  /*c200*/  HMMA.16816.F32.BF16 R8, R216.reuse, R212, R8 ;  /* 0x000000d4d808723c */ /* 0x040fec0000041808 */
[-C--:B------:R-:W-:Y:S06]  /*c210*/  HMMA.16816.F32.BF16 R12, R216, R214.reuse, R12 ;  /* 0x000000d6d80c723c */ /* 0x080fec000004180c */
[C---:B------:R-:W-:Y:S06]  /*c220*/  HMMA.16816.F32.BF16 R16, R180.reuse, R214, R16 ;  /* 0x000000d6b410723c */ /* 0x040fec0000041810 */
[-C--:B-1----:R-:W-:Y:S06]  /*c230*/  HMMA.16816.F32.BF16 R20, R180, R164.reuse, R20 ;  /* 0x000000a4b414723c */ /* 0x082fec0000041814 */
        /* <DEDUP_REMOVED lines=8> */
[----:B------:R-:W1:Y:S05]  /*c2c0*/  LDSM.16.M88.4 R176, [R224+0x8000] ;  /* 0x00800000e0b0783b */ /* 0x000e6a0000000200 */
[-C--:B------:R-:W-:Y:S06]  /*c2d0*/  HMMA.16816.F32.BF16 R52, R180, R184.reuse, R52 ;  /* 0x000000b8b434723c */ /* 0x080fec0000041834 */
[C---:B------:R-:W-:Y:S06]  /*c2e0*/  HMMA.16816.F32.BF16 R56, R216.reuse, R184, R56 ;  /* 0x000000b8d838723c */ /* 0x040fec0000041838 */
[-C--:B------:R-:W-:Y:S06]  /*c2f0*/  HMMA.16816.F32.BF16 R60, R216, R186.reuse, R60 ;  /* 0x000000bad83c723c */ /* 0x080fec000004183c */
[----:B------:R-:W-:Y:S01]  /*c300*/  HMMA.16816.F32.BF16 R64, R180, R186, R64 ;  /* 0x000000bab440723c */ /* 0x000fe20000041840 */
[----:B------:R-:W4:Y:S05]  /*c310*/  LDSM.16.M88.4 R180, [R225+0x5000] ;  /* 0x00500000e1b4783b */ /* 0x000f2a0000000200 */
[-C--:B--2---:R-:W-:Y:S01]  /*c320*/  HMMA.16816.F32.BF16 R4, R172, R188.reuse, R4 ;  /* 0x000000bcac04723c */ /* 0x084fe20000041804 */
[----:B------:R-:W2:Y:S05]  /*c330*/  LDSM.16.M88.4 R184, [R224+0x8400] ;  /* 0x00840000e0b8783b */ /* 0x000eaa0000000200 */
[C---:B---3--:R-:W-:Y:S06]  /*c340*/  HMMA.16816.F32.BF16 R8, R192.reuse, R188, R8 ;  /* 0x000000bcc008723c */ /* 0x048fec0000041808 */
[-C--:B------:R-:W-:Y:S06]  /*c350*/  HMMA.16816.F32.BF16 R12, R192, R190.reuse, R12 ;  /* 0x000000bec00c723c */ /* 0x080fec000004180c */
[C---:B------:R-:W-:Y:S01]  /*c360*/  HMMA.16816.F32.BF16 R16, R172.reuse, R190, R16 ;  /* 0x000000beac10723c */ /* 0x040fe20000041810 */
[----:B------:R-:W3:Y:S05]  /*c370*/  LDSM.16.M88.4 R188, [R224+0x8800] ;  /* 0x00880000e0bc783b */ /* 0x000eea0000000200 */
        /* <DEDUP_REMOVED lines=16> */
[-C--:B-1----:R-:W-:Y:S01]  /*c480*/  HMMA.16816.F32.BF16 R4, R164, R176.reuse, R4 ;  /* 0x000000b0a404723c */ /* 0x082fe20000041804 */
[----:B------:R-:W1:Y:S05]  /*c490*/  LDSM.16.M88.4 R204, [R221+0x8400] ;  /* 0x00840000ddcc783b */ /* 0x000e6a0000000200 */
        /* <DEDUP_REMOVED lines=10> */
[-C--:B---3--:R-:W-:Y:S06]  /*c540*/  HMMA.16816.F32.BF16 R36, R164, R188.reuse, R36 ;  /* 0x000000bca424723c */ /* 0x088fec0000041824 */
        /* <DEDUP_REMOVED lines=12> */
[-C--:B-1----:R-:W-:Y:S04]  /*c610*/  HMMA.16816.F32.BF16 R20, R172, R204.reuse, R20 ;  /* 0x000000ccac14723c */ /* 0x082fe80000041814 */
        /* <DEDUP_REMOVED lines=67> */
.L_x_30:
[----:B------:R-:W-:Y:S01]  /*ca50*/  FMNMX.FTZ R165, R57, R170, !PT ;  /* 0x000000aa39a57209 */ /* 0x000fe20007810000 */
[----:B-1----:R-:W1:Y:S01]  /*ca60*/  SHFL.BFLY PT, R175, R168, 0x2, 0x1f ;  /* 0x0c401f00a8af7f89 */ /* 0x002e6200000e0000 */
[----:B------:R-:W-:Y:S01]  /*ca70*/  FMNMX.FTZ R172, R58, R241, !PT ;  /* 0x000000f13aac7209 */ /* 0x000fe20007810000 */
[----:B------:R-:W-:Y:S01]  /*ca80*/  UIADD3 UR23, UR23, -0x1, URZ ;  /* 0xffffffff17177890 */ /* 0x000fe2000fffe03f */
[----:B------:R-:W-:Y:S05]  /*ca90*/  FMNMX.FTZ R164, R60, R165, !PT ;  /* 0x000000a53ca47209 */ /* 0x000fea0007810000 */
[----:B------:R-:W-:Y:S01]  /*caa0*/  LDSM.16.MT88.4 R176, [R220+0x9000] ;  /* 0x00900000dcb0783b */ /* 0x000fe20000004200 */
[----:B------:R-:W-:Y:S02]  /*cab0*/  FMNMX.FTZ R165, R59, R172, !PT ;  /* 0x000000ac3ba57209 */ /* 0x000fe40007810000 */
[----:B------:R-:W-:Y:S02]  /*cac0*/  FMNMX.FTZ R171, R67, R236, !PT ;  /* 0x000000ec43ab7209 */ /* 0x000fe40007810000 */
[----:B------:R-:W-:Y:S02]  /*cad0*/  FMNMX.FTZ R166, R61, R164, !PT ;  /* 0x000000a43da67209 */ /* 0x000fe40007810000 */
[----:B------:R-:W-:Y:S01]  /*cae0*/  FMNMX.FTZ R164, R62, R165, !PT ;  /* 0x000000a53ea47209 */ /* 0x000fe20007810000 */
[----:B------:R-:W2:Y:S03]  /*caf0*/  SHFL.BFLY PT, R170, R171, 0x2, 0x1f ;  /* 0x0c401f00abaa7f89 */ /* 0x000ea600000e0000 */
        /* <DEDUP_REMOVED lines=120> */
[----:B------:R-:W-:Y:S01]  /*d280*/  FFMA.FTZ R247, R57, UR4, -R194 ;  /* 0x0000000439f77c23 */ /* 0x000fe200080108c2 */
[----:B------:R-:W-:Y:S01]  /*d290*/  FFMA.FTZ R249, R59, UR4, -R192 ;  /* 0x000000043bf97c23 */ /* 0x000fe200080108c0 */
[C---:B------:R-:W-:Y:S01]  /*d2a0*/  FMUL.FTZ R84, R164.reuse, R84 ;  /* 0x00000054a4547220 */ /* 0x040fe20000410000 */
[----:B------:R-:W-:Y:S01]  /*d2b0*/  LDSM.16.MT88.4 R52, [R222+0xb800] ;  /* 0x00b80000de34783b */ /* 0x000fe20000004200 */
[----:B------:R-:W-:Y:S03]  /*d2c0*/  FMUL.FTZ R85, R164, R85 ;  /* 0x00000055a4557220 */ /* 0x000fe60000410000 */
[----:B------:R-:W4:Y:S01]  /*d2d0*/  MUFU.EX2 R185, R185 ;  /* 0x000000b900b97308 */ /* 0x000f220000000800 */
[----:B---3--:R-:W-:Y:S01]  /*d2e0*/  F2FP.BF16.F32.PACK_AB R159, R183, R182 ;  /* 0x000000b6b79f723e */ /* 0x008fe200000010ff */
[C---:B------:R-:W-:Y:S01]  /*d2f0*/  FMUL.FTZ R86, R3.reuse, R86 ;  /* 0x0000005603567220 */ /* 0x040fe20000410000 */
[C---:B------:R-:W-:Y:S01]  /*d300*/  FMUL.FTZ R87, R3.reuse, R87 ;  /* 0x0000005703577220 */ /* 0x040fe20000410000 */
[C---:B------:R-:W-:Y:S01]  /*d310*/  FMUL.FTZ R88, R2.reuse, R88 ;  /* 0x0000005802587220 */ /* 0x040fe20000410000 */
[----:B------:R-:W-:Y:S01]  /*d320*/  FMUL.FTZ R89, R2, R89 ;  /* 0x0000005902597220 */ /* 0x000fe20000410000 */
[C---:B------:R-:W-:Y:S01]  /*d330*/  FMUL.FTZ R90, R0.reuse, R90 ;  /* 0x0000005a005a7220 */ /* 0x040fe20000410000 */
        /* <DEDUP_REMOVED lines=9> */
[C---:B------:R-:W-:Y:S01]  /*d3d0*/  FMUL.FTZ R92, R2.reuse, R92 ;  /* 0x0000005c025c7220 */ /* 0x040fe20000410000 */
[----:B------:R-:W-:Y:S01]  /*d3e0*/  FMUL.FTZ R93, R2, R93 ;  /* 0x0000005d025d7220 */ /* 0x000fe20000410000 */
[C---:B------:R-:W-:Y:S01]  /*d3f0*/  FMUL.FTZ R94, R0.reuse, R94 ;  /* 0x0000005e005e7220 */ /* 0x040fe20000410000 */
[----:B------:R-:W-:Y:S01]  /*d400*/  FMUL.FTZ R95, R0, R95 ;  /* 0x0000005f005f7220 */ /* 0x000fe20000410000 */
[C---:B------:R-:W-:Y:S04]  /*d410*/  FMUL.FTZ R96, R164.reuse, R96 ;  /* 0x00000060a4607220 */ /* 0x040fe80000410000 */
[----:B------:R-:W-:Y:S01]  /*d420*/  MUFU.EX2 R187, R187 ;  /* 0x000000bb00bb7308 */ /* 0x000fe20000000800 */
[----:B------:R-:W-:Y:S01]  /*d430*/  FMUL.FTZ R97, R164, R97 ;  /* 0x00000061a4617220 */ /* 0x000fe20000410000 */
[C---:B------:R-:W-:Y:S01]  /*d440*/  FMUL.FTZ R98, R3.reuse, R98 ;  /* 0x0000006203627220 */ /* 0x040fe20000410000 */
[C---:B------:R-:W-:Y:S01]  /*d450*/  FMUL.FTZ R99, R3.reuse, R99 ;  /* 0x0000006303637220 */ /* 0x040fe20000410000 */
[C---:B------:R-:W-:Y:S01]  /*d460*/  FMUL.FTZ R112, R2.reuse, R112 ;  /* 0x0000007002707220 */ /* 0x040fe20000410000 */
[----:B------:R-:W-:Y:S01]  /*d470*/  FMUL.FTZ R113, R2, R113 ;  /* 0x0000007102717220 */ /* 0x000fe20000410000 */
[C---:B------:R-:W-:Y:S01]  /*d480*/  FMUL.FTZ R114, R0.reuse, R114 ;  /* 0x0000007200727220 */ /* 0x040fe20000410000 */
[----:B------:R-:W-:Y:S03]  /*d490*/  FMUL.FTZ R115, R0, R115 ;  /* 0x0000007300737220 */ /* 0x000fe60000410000 */
[----:B------:R-:W4:Y:S01]  /*d4a0*/  MUFU.EX2 R188, R188 ;  /* 0x000000bc00bc7308 */ /* 0x000f220000000800 */
[----:B---3--:R-:W-:Y:S01]  /*d4b0*/  F2FP.BF16.F32.PACK_AB R161, R186, R191 ;  /* 0x000000bfbaa1723e */ /* 0x008fe200000010ff */
[C---:B------:R-:W-:Y:S01]  /*d4c0*/  FMUL.FTZ R116, R2.reuse, R116 ;  /* 0x0000007402747220 */ /* 0x040fe20000410000 */
[----:B------:R-:W-:Y:S01]  /*d4d0*/  FMUL.FTZ R117, R2, R117 ;  /* 0x0000007502757220 */ /* 0x000fe20000410000 */
[C---:B------:R-:W-:Y:S01]  /*d4e0*/  FMUL.FTZ R118, R0.reuse, R118 ;  /* 0x0000007600767220 */ /* 0x040fe20000410000 */
[----:B------:R-:W-:Y:S01]  /*d4f0*/  FMUL.FTZ R119, R0, R119 ;  /* 0x0000007700777220 */ /* 0x000fe20000410000 */
[C---:B------:R-:W-:Y:S01]  /*d500*/  FMUL.FTZ R120, R164.reuse, R120 ;  /* 0x00000078a4787220 */ /* 0x040fe20000410000 */
[----:B------:R-:W-:Y:S03]  /*d510*/  FMUL.FTZ R121, R164, R121 ;  /* 0x00000079a4797220 */ /* 0x000fe60000410000 */
        /* <DEDUP_REMOVED lines=8> */
[----:B------:R-:W3:Y:S01]  /*d5a0*/  MUFU.EX2 R193, R193 ;  /* 0x000000c100c17308 */ /* 0x000ee20000000800 */
[----:B----4-:R-:W-:Y:S01]  /*d5b0*/  F2FP.BF16.F32.PACK_AB R162, R188, R187 ;  /* 0x000000bbbca2723e */ /* 0x010fe200000010ff */
[----:B------:R-:W-:Y:S01]  /*d5c0*/  FMUL.FTZ R129, R164, R129 ;  /* 0x00000081a4817220 */ /* 0x000fe20000410000 */
[C---:B------:R-:W-:Y:S01]  /*d5d0*/  FMUL.FTZ R130, R3.reuse, R130 ;  /* 0x0000008203827220 */ /* 0x040fe20000410000 */
[----:B------:R-:W-:Y:S01]  /*d5e0*/  FMUL.FTZ R131, R3, R131 ;  /* 0x0000008303837220 */ /* 0x000fe20000410000 */
[--C-:B------:R-:W-:Y:S01]  /*d5f0*/  FFMA.FTZ R217, R44, UR4, -R194.reuse ;  /* 0x000000042cd97c23 */ /* 0x100fe200080108c2 */
[----:B------:R-:W-:Y:S01]  /*d600*/  FFMA.FTZ R218, R45, UR4, -R194 ;  /* 0x000000042dda7c23 */ /* 0x000fe200080108c2 */
[--C-:B------:R-:W-:Y:S01]  /*d610*/  FFMA.FTZ R219, R46, UR4, -R192.reuse ;  /* 0x000000042edb7c23 */ /* 0x100fe200080108c0 */
[----:B------:R-:W-:Y:S02]  /*d620*/  FFMA.FTZ R236, R47, UR4, -R192 ;  /* 0x000000042fec7c23 */ /* 0x000fe400080108c0 */
[----:B------:R-:W-:Y:S01]  /*d630*/  MUFU.EX2 R213, R213 ;  /* 0x000000d500d57308 */ /* 0x000fe20000000800 */
[C---:B------:R-:W-:Y:S01]  /*d640*/  FMUL.FTZ R100, R2.reuse, R100 ;  /* 0x0000006402647220 */ /* 0x040fe20000410000 */
[----:B------:R-:W-:Y:S01]  /*d650*/  FMUL.FTZ R101, R2, R101 ;  /* 0x0000006502657220 */ /* 0x000fe20000410000 */
[C---:B------:R-:W-:Y:S01]  /*d660*/  FMUL.FTZ R102, R0.reuse, R102 ;  /* 0x0000006600667220 */ /* 0x040fe20000410000 */
[----:B------:R-:W-:Y:S01]  /*d670*/  FMUL.FTZ R103, R0, R103 ;  /* 0x0000006700677220 */ /* 0x000fe20000410000 */
[C---:B------:R-:W-:Y:S01]  /*d680*/  FMUL.FTZ R104, R2.reuse, R104 ;  /* 0x0000006802687220 */ /* 0x040fe20000410000 */
[----:B------:R-:W-:Y:S01]  /*d690*/  FMUL.FTZ R105, R2, R105 ;  /* 0x0000006902697220 */ /* 0x000fe20000410000 */
[C---:B------:R-:W-:Y:S01]  /*d6a0*/  FMUL.FTZ R106, R0.reuse, R106 ;  /* 0x0000006a006a7220 */ /* 0x040fe20000410000 */
[----:B---3--:R-:W-:Y:S02]  /*d6b0*/  F2FP.BF16.F32.PACK_AB R163, R193, R190 ;  /* 0x000000bec1a3723e */ /* 0x008fe400000010ff */
[----:B------:R-:W3:Y:S01]  /*d6c0*/  MUFU.EX2 R214, R214 ;  /* 0x000000d600d67308 */ /* 0x000ee20000000800 */
[----:B------:R-:W-:Y:S01]  /*d6d0*/  FMUL.FTZ R107, R0, R107 ;  /* 0x0000006b006b7220 */ /* 0x000fe20000410000 */
[C---:B------:R-:W-:Y:S01]  /*d6e0*/  FMUL.FTZ R108, R164.reuse, R108 ;  /* 0x0000006ca46c7220 */ /* 0x040fe20000410000 */
[----:B------:R-:W-:Y:S01]  /*d6f0*/  FMUL.FTZ R109, R164, R109 ;  /* 0x0000006da46d7220 */ /* 0x000fe20000410000 */
[C---:B------:R-:W-:Y:S01]  /*d700*/  FMUL.FTZ R110, R3.reuse, R110 ;  /* 0x0000006e036e7220 */ /* 0x040fe20000410000 */
[----:B------:R-:W-:Y:S01]  /*d710*/  FMUL.FTZ R111, R3, R111 ;  /* 0x0000006f036f7220 */ /* 0x000fe20000410000 */
[C---:B------:R-:W-:Y:S04]  /*d720*/  HMMA.16816.F32.BF16 R8, R160.reuse, R172, R8 ;  /* 0x000000aca008723c */ /* 0x040fe80000041808 */
[----:B------:R-:W-:Y:S01]  /*d730*/  MUFU.EX2 R215, R215 ;  /* 0x000000d700d77308 */ /* 0x000fe20000000800 */
[----:B------:R-:W-:Y:S01]  /*d740*/  FFMA.FTZ R197, R24, UR4, -R194 ;  /* 0x0000000418c57c23 */ /* 0x000fe200080108c2 */
[----:B------:R-:W-:Y:S01]  /*d750*/  FMUL.FTZ R24, R164, R136 ;  /* 0x00000088a4187220 */ /* 0x000fe20000410000 */
[-C--:B------:R-:W-:Y:S07]  /*d760*/  HMMA.16816.F32.BF16 R12, R160, R174.reuse, R12 ;  /* 0x000000aea00c723c */ /* 0x080fee000004180c */
[----:B------:R-:W4:Y:S01]  /*d770*/  MUFU.EX2 R216, R216 ;  /* 0x000000d800d87308 */ /* 0x000f220000000800 */
[----:B---3--:R-:W-:Y:S01]  /*d780*/  F2FP.BF16.F32.PACK_AB R44, R214, R213 ;  /* 0x000000d5d62c723e */ /* 0x008fe200000010ff */
[C---:B------:R-:W-:Y:S04]  /*d790*/  HMMA.16816.F32.BF16 R16, R156.reuse, R174, R16 ;  /* 0x000000ae9c10723c */ /* 0x040fe80000041810 */
[--C-:B------:R-:W-:Y:S02]  /*d7a0*/  FFMA.FTZ R172, R20, UR4, -R196.reuse ;  /* 0x0000000414ac7c23 */ /* 0x100fe400080108c4 */
[-C--:B------:R-:W-:Y:S02]  /*d7b0*/  HMMA.16816.F32.BF16 R68, R156, R176.reuse, R68 ;  /* 0x000000b09c44723c */ /* 0x080fe40000041844 */
[----:B------:R-:W-:Y:S03]  /*d7c0*/  MUFU.EX2 R217, R217 ;  /* 0x000000d900d97308 */ /* 0x000fe60000000800 */
[----:B------:R-:W-:Y:S01]  /*d7d0*/  FMUL.FTZ R20, R164, R144 ;  /* 0x00000090a4147220 */ /* 0x000fe20000410000 */
[C---:B------:R-:W-:Y:S06]  /*d7e0*/  HMMA.16816.F32.BF16 R72, R160.reuse, R176, R72 ;  /* 0x000000b0a048723c */ /* 0x040fec0000041848 */
[----:B------:R-:W3:Y:S01]  /*d7f0*/  MUFU.EX2 R218, R218 ;  /* 0x000000da00da7308 */ /* 0x000ee20000000800 */
[----:B----4-:R-:W-:Y:S01]  /*d800*/  F2FP.BF16.F32.PACK_AB R45, R216, R215 ;  /* 0x000000d7d82d723e */ /* 0x010fe200000010ff */
[-C--:B------:R-:W-:Y:S03]  /*d810*/  HMMA.16816.F32.BF16 R76, R160, R178.reuse, R76 ;  /* 0x000000b2a04c723c */ /* 0x080fe6000004184c */
[--C-:B------:R-:W-:Y:S03]  /*d820*/  FFMA.FTZ R173, R21, UR4, -R196.reuse ;  /* 0x0000000415ad7c23 */ /* 0x100fe600080108c4 */
[C---:B------:R-:W-:Y:S02]  /*d830*/  HMMA.16816.F32.BF16 R80, R156.reuse, R178, R80 ;  /* 0x000000b29c50723c */ /* 0x040fe40000041850 */
[----:B------:R-:W-:Y:S03]  /*d840*/  MUFU.EX2 R219, R219 ;  /* 0x000000db00db7308 */ /* 0x000fe60000000800 */
[----:B------:R-:W-:Y:S01]  /*d850*/  FMUL.FTZ R21, R164, R145 ;  /* 0x00000091a4157220 */ /* 0x000fe20000410000 */
[-C--:B-1----:R-:W-:Y:S06]  /*d860*/  HMMA.16816.F32.BF16 R84, R156, R148.reuse, R84 ;  /* 0x000000949c54723c */ /* 0x082fec0000041854 */
[----:B------:R-:W1:Y:S01]  /*d870*/  MUFU.EX2 R236, R236 ;  /* 0x000000ec00ec7308 */ /* 0x000e620000000800 */
[----:B---3--:R-:W-:Y:S01]  /*d880*/  F2FP.BF16.F32.PACK_AB R46, R218, R217 ;  /* 0x000000d9da2e723e */ /* 0x008fe200000010ff */
        /* <DEDUP_REMOVED lines=21> */
[----:B------:R2:W-:Y:S01]  /*d9e0*/  MUFU.EX2 R245, R196 ;  /* 0x000000c400f57308 */ /* 0x0005e20000000800 */
[----:B------:R-:W-:Y:S01]  /*d9f0*/  FMUL.FTZ R34, R3, R142 ;  /* 0x0000008e03227220 */ /* 0x000fe20000410000 */
[-C--:B------:R-:W-:Y:S04]  /*da00*/  HMMA.16816.F32.BF16 R104, R160, R154.reuse, R104 ;  /* 0x0000009aa068723c */ /* 0x080fe80000041868 */
[--C-:B------:R-:W-:Y:S02]  /*da10*/  FFMA.FTZ R179, R35, UR4, -R195.reuse ;  /* 0x0000000423b37c23 */ /* 0x100fe400080108c3 */
[C---:B------:R-:W-:Y:S02]  /*da20*/  HMMA.16816.F32.BF16 R108, R156.reuse, R154, R108 ;  /* 0x0000009a9c6c723c */ /* 0x040fe4000004186c */
[----:B------:R-:W5:Y:S03]  /*da30*/  MUFU.EX2 R175, R175 ;  /* 0x000000af00af7308 */ /* 0x000f660000000800 */
[----:B------:R-:W-:Y:S01]  /*da40*/  FMUL.FTZ R35, R3, R143 ;  /* 0x0000008f03237220 */ /* 0x000fe20000410000 */
[----:B------:R-:W-:Y:S01]  /*da50*/  FFMA.FTZ R195, R67, UR4, -R195 ;  /* 0x0000000443c37c23 */ /* 0x000fe200080108c3 */
[----:B------:R-:W5:Y:S01]  /*da60*/  LDSM.16.MT88.4 R140, [R222+0x9400] ;  /* 0x00940000de8c783b */ /* 0x000f620000004200 */
[----:B--2---:R-:W-:Y:S04]  /*da70*/  FFMA.FTZ R196, R58, UR4, -R192 ;  /* 0x000000043ac47c23 */ /* 0x004fe800080108c0 */
[----:B------:R-:W-:Y:S01]  /*da80*/  MUFU.EX2 R176, R176 ;  /* 0x000000b000b07308 */ /* 0x000fe20000000800 */
[----:B------:R-:W-:Y:S01]  /*da90*/  FFMA.FTZ R198, R25, UR4, -R194 ;  /* 0x0000000419c67c23 */ /* 0x000fe200080108c2 */
[-C--:B---3--:R-:W-:Y:S01]  /*daa0*/  HMMA.16816.F32.BF16 R32, R156, R148.reuse, R32 ;  /* 0x000000949c20723c */ /* 0x088fe20000041820 */
[----:B------:R-:W-:Y:S02]  /*dab0*/  LDSM.16.MT88.4 R56, [R222+0xac00] ;  /* 0x00ac0000de38783b */ /* 0x000fe40000004200 */
[----:B------:R-:W-:Y:S01]  /*dac0*/  FMUL.FTZ R25, R164, R137 ;  /* 0x00000089a4197220 */ /* 0x000fe20000410000 */
[--C-:B------:R-:W-:Y:S02]  /*dad0*/  FFMA.FTZ R199, R26, UR4, -R192.reuse ;  /* 0x000000041ac77c23 */ /* 0x100fe400080108c0 */
[C---:B------:R-:W-:Y:S02]  /*dae0*/  HMMA.16816.F32.BF16 R112, R160.reuse, R148, R112 ;  /* 0x00000094a070723c */ /* 0x040fe40000041870 */
[----:B------:R-:W2:Y:S01]  /*daf0*/  MUFU.EX2 R177, R177 ;  /* 0x000000b100b17308 */ /* 0x000ea20000000800 */
[----:B------:R-:W-:Y:S03]  /*db00*/  LDSM.16.MT88.4 R64, [R220+0xac00] ;  /* 0x00ac0000dc40783b */ /* 0x000fe60000004200 */
[-C--:B------:R-:W-:Y:S06]  /*db10*/  HMMA.16816.F32.BF16 R116, R160, R150.reuse, R116 ;  /* 0x00000096a074723c */ /* 0x080fec0000041874 */
[----:B------:R-:W-:Y:S01]  /*db20*/  MUFU.EX2 R178, R178 ;  /* 0x000000b200b27308 */ /* 0x000fe20000000800 */
[----:B------:R-:W-:Y:S01]  /*db30*/  FFMA.FTZ R200, R27, UR4, -R192 ;  /* 0x000000041bc87c23 */ /* 0x000fe200080108c0 */
[C---:B------:R-:W-:Y:S01]  /*db40*/  HMMA.16816.F32.BF16 R120, R156.reuse, R150, R120 ;  /* 0x000000969c78723c */ /* 0x040fe20000041878 */
[----:B------:R-:W3:Y:S03]  /*db50*/  LDSM.16.MT88.4 R148, [R220+0x9400] ;  /* 0x00940000dc94783b */ /* 0x000ee60000004200 */
[C---:B------:R-:W-:Y:S01]  /*db60*/  FMUL.FTZ R26, R3.reuse, R138 ;  /* 0x0000008a031a7220 */ /* 0x040fe20000410000 */
[----:B------:R-:W-:Y:S03]  /*db70*/  FMUL.FTZ R27, R3, R139 ;  /* 0x0000008b031b7220 */ /* 0x000fe60000410000 */
[----:B------:R-:W2:Y:S03]  /*db80*/  MUFU.EX2 R179, R179 ;  /* 0x000000b300b37308 */ /* 0x000ea60000000800 */
[--C-:B------:R-:W-:Y:S01]  /*db90*/  FFMA.FTZ R201, R28, UR4, -R194.reuse ;  /* 0x000000041cc97c23 */ /* 0x100fe200080108c2 */
[----:B------:R-:W-:Y:S01]  /*dba0*/  FMUL.FTZ R28, R2, R132 ;  /* 0x00000084021c7220 */ /* 0x000fe20000410000 */
[----:B----4-:R-:W-:Y:S01]  /*dbb0*/  F2FP.BF16.F32.PACK_AB R132, R173, R172 ;  /* 0x000000acad84723e */ /* 0x010fe200000010ff */
[-C--:B-1----:R-:W-:Y:S04]  /*dbc0*/  HMMA.16816.F32.BF16 R24, R156, R144.reuse, R24 ;  /* 0x000000909c18723c */ /* 0x082fe80000041818 */
[----:B------:R-:W-:Y:S01]  /*dbd0*/  MUFU.EX2 R197, R197 ;  /* 0x000000c500c57308 */ /* 0x000fe20000000800 */
[----:B------:R-:W-:Y:S01]  /*dbe0*/  FFMA.FTZ R202, R29, UR4, -R194 ;  /* 0x000000041dca7c23 */ /* 0x000fe200080108c2 */
[--C-:B------:R-:W-:Y:S01]  /*dbf0*/  FFMA.FTZ R203, R30, UR4, -R192.reuse ;  /* 0x000000041ecb7c23 */ /* 0x100fe200080108c0 */
[----:B------:R-:W-:Y:S01]  /*dc00*/  FFMA.FTZ R204, R31, UR4, -R192 ;  /* 0x000000041fcc7c23 */ /* 0x000fe200080108c0 */
[C---:B------:R-:W-:Y:S06]  /*dc10*/  HMMA.16816.F32.BF16 R124, R160.reuse, R144, R124 ;  /* 0x00000090a07c723c */ /* 0x040fec000004187c */
[----:B------:R-:W1:Y:S01]  /*dc20*/  MUFU.EX2 R198, R198 ;  /* 0x000000c600c67308 */ /* 0x000e620000000800 */
[----:B------:R-:W-:Y:S01]  /*dc30*/  FMUL.FTZ R29, R2, R133 ;  /* 0x00000085021d7220 */ /* 0x000fe20000410000 */
[C---:B------:R-:W-:Y:S03]  /*dc40*/  FMUL.FTZ R30, R0.reuse, R134 ;  /* 0x00000086001e7220 */ /* 0x040fe60000410000 */
[----:B------:R-:W-:Y:S01]  /*dc50*/  FMUL.FTZ R31, R0, R135 ;  /* 0x00000087001f7220 */ /* 0x000fe20000410000 */
[----:B-----5:R-:W-:Y:S02]  /*dc60*/  F2FP.BF16.F32.PACK_AB R133, R175, R174 ;  /* 0x000000aeaf85723e */ /* 0x020fe400000010ff */
[----:B--2---:R-:W-:Y:S02]  /*dc70*/  F2FP.BF16.F32.PACK_AB R134, R177, R176 ;  /* 0x000000b0b186723e */ /* 0x004fe400000010ff */
[----:B------:R-:W-:Y:S01]  /*dc80*/  MUFU.EX2 R199, R199 ;  /* 0x000000c700c77308 */ /* 0x000fe20000000800 */
[----:B------:R-:W-:Y:S01]  /*dc90*/  F2FP.BF16.F32.PACK_AB R135, R179, R178 ;  /* 0x000000b2b387723e */ /* 0x000fe200000010ff */
[-C--:B------:R-:W-:Y:S03]  /*dca0*/  HMMA.16816.F32.BF16 R28, R160, R146.reuse, R28 ;  /* 0x00000092a01c723c */ /* 0x080fe6000004181c */
[--C-:B------:R-:W-:Y:S01]  /*dcb0*/  FFMA.FTZ R60, R60, UR4, -R194.reuse ;  /* 0x000000043c3c7c23 */ /* 0x100fe200080108c2 */
[----:B------:R-:W-:Y:S01]  /*dcc0*/  FFMA.FTZ R194, R61, UR4, -R194 ;  /* 0x000000043dc27c23 */ /* 0x000fe200080108c2 */
[----:B------:R-:W-:Y:S01]  /*dcd0*/  FFMA.FTZ R181, R164, R239, R181 ;  /* 0x000000efa4b57223 */ /* 0x000fe200000100b5 */
[----:B------:R-:W-:Y:S02]  /*dce0*/  HMMA.16816.F32.BF16 R128, R156, R146, R128 ;  /* 0x000000929c80723c */ /* 0x000fe40000041880 */
[----:B------:R-:W2:Y:S01]  /*dcf0*/  MUFU.EX2 R200, R200 ;  /* 0x000000c800c87308 */ /* 0x000ea20000000800 */
[----:B------:R-:W4:Y:S02]  /*dd00*/  LDSM.16.MT88.4 R144, [R222+0xa400] ;  /* 0x00a40000de90783b */ /* 0x000f240000004200 */
[----:B-1----:R-:W-:Y:S01]  /*dd10*/  F2FP.BF16.F32.PACK_AB R136, R198, R197 ;  /* 0x000000c5c688723e */ /* 0x002fe200000010ff */
[-C--:B------:R-:W-:Y:S06]  /*dd20*/  HMMA.16816.F32.BF16 R4, R132, R140.reuse, R4 ;  /* 0x0000008c8404723c */ /* 0x080fec0000041804 */
[----:B------:R-:W-:Y:S01]  /*dd30*/  MUFU.EX2 R201, R201 ;  /* 0x000000c900c97308 */ /* 0x000fe20000000800 */
[----:B------:R-:W-:Y:S01]  /*dd40*/  FFMA.FTZ R184, R3, R234, R184 ;  /* 0x000000ea03b87223 */ /* 0x000fe200000100b8 */
[----:B------:R-:W-:Y:S03]  /*dd50*/  MOV R3, R166 ;  /* 0x000000a600037202 */ /* 0x000fe60000000f00 */
[----:B------:R-:W-:Y:S01]  /*dd60*/  FFMA.FTZ R189, R2, R237, R189 ;  /* 0x000000ed02bd7223 */ /* 0x000fe200000100bd */
[----:B------:R-:W-:Y:S04]  /*dd70*/  FFMA.FTZ R191, R0, R235, R191 ;  /* 0x000000eb00bf7223 */ /* 0x000fe800000100bf */
[----:B------:R-:W1:Y:S01]  /*dd80*/  MUFU.EX2 R202, R202 ;  /* 0x000000ca00ca7308 */ /* 0x000e620000000800 */
[----:B--2---:R-:W-:Y:S01]  /*dd90*/  F2FP.BF16.F32.PACK_AB R137, R200, R199 ;  /* 0x000000c7c889723e */ /* 0x004fe200000010ff */
        /* <DEDUP_REMOVED lines=15> */
[----:B-1----:R-:W-:Y:S01]  /*de90*/  F2FP.BF16.F32.PACK_AB R138, R202, R201 ;  /* 0x000000c9ca8a723e */ /* 0x002fe200000010ff */
        /* <DEDUP_REMOVED lines=13> */
[----:B------:R-:W-:Y:S03]  /*df70*/  MOV R169, R168 ;  /* 0x000000a800a97202 */ /* 0x000fe60000000f00 */
[----:B------:R-:W1:Y:S01]  /*df80*/  MUFU.EX2 R206, R206 ;  /* 0x000000ce00ce7308 */ /* 0x000e620000000800 */
[----:B--2---:R-:W-:Y:S01]  /*df90*/  F2FP.BF16.F32.PACK_AB R139, R204, R203 ;  /* 0x000000cbcc8b723e */ /* 0x004fe200000010ff */
[----:B------:R-:W-:Y:S01]  /*dfa0*/  FADD.FTZ R203, R203, R200 ;  /* 0x000000c8cbcb7221 */ /* 0x000fe20000010000 */
[----:B------:R-:W-:Y:S01]  /*dfb0*/  FADD.FTZ R176, R177, R176 ;  /* 0x000000b0b1b07221 */ /* 0x000fe20000010000 */
[----:B------:R-:W-:Y:S01]  /*dfc0*/  FADD.FTZ R178, R179, R178 ;  /* 0x000000b2b3b27221 */ /* 0x000fe20000010000 */
[----:B------:R-:W-:Y:S01]  /*dfd0*/  FADD.FTZ R202, R202, R201 ;  /* 0x000000c9caca7221 */ /* 0x000fe20000010000 */
[----:B------:R-:W-:Y:S02]  /*dfe0*/  FADD.FTZ R204, R204, R203 ;  /* 0x000000cbcccc7221 */ /* 0x000fe40000010000 */
[C---:B------:R-:W-:Y:S02]  /*dff0*/  HMMA.16816.F32.BF16 R8, R136.reuse, R140, R8 ;  /* 0x0000008c8808723c */ /* 0x040fe40000041808 */
[----:B------:R-:W-:Y:S02]  /*e000*/  MUFU.EX2 R207, R207 ;  /* 0x000000cf00cf7308 */ /* 0x000fe40000000800 */
[----:B------:R-:W-:Y:S01]  /*e010*/  FADD.FTZ R213, R213, R202 ;  /* 0x000000cad5d57221 */ /* 0x000fe20000010000 */
[----:B------:R-:W-:Y:S01]  /*e020*/  FADD.FTZ R215, R215, R204 ;  /* 0x000000ccd7d77221 */ /* 0x000fe20000010000 */
[-C--:B------:R-:W-:Y:S06]  /*e030*/  HMMA.16816.F32.BF16 R12, R136, R142.reuse, R12 ;  /* 0x0000008e880c723c */ /* 0x080fec000004180c */
[----:B------:R-:W2:Y:S01]  /*e040*/  MUFU.EX2 R208, R208 ;  /* 0x000000d000d07308 */ /* 0x000ea20000000800 */
[----:B------:R-:W-:Y:S01]  /*e050*/  FADD.FTZ R214, R214, R213 ;  /* 0x000000d5d6d67221 */ /* 0x000fe20000010000 */
[C---:B------:R-:W-:Y:S01]  /*e060*/  HMMA.16816.F32.BF16 R16, R132.reuse, R142, R16 ;  /* 0x0000008e8410723c */ /* 0x040fe20000041810 */
[----:B------:R-:W5:Y:S07]  /*e070*/  LDSM.16.MT88.4 R140, [R220+0xa400] ;  /* 0x00a40000dc8c783b */ /* 0x000f6e0000004200 */
[----:B------:R-:W-:Y:S01]  /*e080*/  MUFU.EX2 R209, R209 ;  /* 0x000000d100d17308 */ /* 0x000fe20000000800 */
[-C--:B---3--:R-:W-:Y:S03]  /*e090*/  HMMA.16816.F32.BF16 R68, R132, R148.reuse, R68 ;  /* 0x000000948444723c */ /* 0x088fe60000041844 */
[----:B------:R-:W-:Y:S03]  /*e0a0*/  FADD.FTZ R216, R216, R215 ;  /* 0x000000d7d8d87221 */ /* 0x000fe60000010000 */
[C---:B------:R-:W-:Y:S03]  /*e0b0*/  HMMA.16816.F32.BF16 R72, R136.reuse, R148, R72 ;  /* 0x000000948848723c */ /* 0x040fe60000041848 */
[----:B------:R-:W3:Y:S02]  /*e0c0*/  MUFU.EX2 R210, R210 ;  /* 0x000000d200d27308 */ /* 0x000ee40000000800 */
[----:B------:R-:W-:Y:S01]  /*e0d0*/  FADD.FTZ R217, R217, R214 ;  /* 0x000000d6d9d97221 */ /* 0x000fe20000010000 */
[-C--:B------:R-:W-:Y:S07]  /*e0e0*/  HMMA.16816.F32.BF16 R76, R136, R150.reuse, R76 ;  /* 0x00000096884c723c */ /* 0x080fee000004184c */
[----:B------:R-:W-:Y:S01]  /*e0f0*/  MUFU.EX2 R211, R211 ;  /* 0x000000d300d37308 */ /* 0x000fe20000000800 */
[----:B------:R-:W-:Y:S01]  /*e100*/  FADD.FTZ R219, R219, R216 ;  /* 0x000000d8dbdb7221 */ /* 0x000fe20000010000 */
[C---:B------:R-:W-:Y:S01]  /*e110*/  HMMA.16816.F32.BF16 R80, R132.reuse, R150, R80 ;  /* 0x000000968450723c */ /* 0x040fe20000041850 */
[----:B------:R-:W-:Y:S07]  /*e120*/  LDSM.16.MT88.4 R148, [R222+0x9c00] ;  /* 0x009c0000de94783b */ /* 0x000fee0000004200 */
[----:B------:R-:W3:Y:S01]  /*e130*/  MUFU.EX2 R212, R212 ;  /* 0x000000d400d47308 */ /* 0x000ee20000000800 */
[-C--:B----4-:R-:W-:Y:S03]  /*e140*/  HMMA.16816.F32.BF16 R84, R132, R144.reuse, R84 ;  /* 0x000000908454723c */ /* 0x090fe60000041854 */
[----:B------:R-:W-:Y:S03]  /*e150*/  FADD.FTZ R217, R218, R217 ;  /* 0x000000d9dad97221 */ /* 0x000fe60000010000 */
[C---:B------:R-:W-:Y:S03]  /*e160*/  HMMA.16816.F32.BF16 R88, R136.reuse, R144, R88 ;  /* 0x000000908858723c */ /* 0x040fe60000041858 */
[----:B------:R-:W-:Y:S02]  /*e170*/  MUFU.EX2 R238, R238 ;  /* 0x000000ee00ee7308 */ /* 0x000fe40000000800 */
[----:B------:R-:W-:Y:S01]  /*e180*/  FADD.FTZ R219, R236, R219 ;  /* 0x000000dbecdb7221 */ /* 0x000fe20000010000 */
[-C--:B------:R-:W-:Y:S07]  /*e190*/  HMMA.16816.F32.BF16 R92, R136, R146.reuse, R92 ;  /* 0x00000092885c723c */ /* 0x080fee000004185c */
[----:B------:R-:W-:Y:S01]  /*e1a0*/  MUFU.EX2 R241, R241 ;  /* 0x000000f100f17308 */ /* 0x000fe20000000800 */
[C---:B------:R-:W-:Y:S09]  /*e1b0*/  HMMA.16816.F32.BF16 R96, R132.reuse, R146, R96 ;  /* 0x000000928460723c */ /* 0x040ff20000041860 */
[----:B------:R-:W-:Y:S01]  /*e1c0*/  MUFU.EX2 R240, R240 ;  /* 0x000000f000f07308 */ /* 0x000fe20000000800 */
[-C--:B-----5:R-:W-:Y:S06]  /*e1d0*/  HMMA.16816.F32.BF16 R20, R132, R140.reuse, R20 ;  /* 0x0000008c8414723c */ /* 0x0a0fec0000041814 */
[C---:B------:R-:W-:Y:S03]  /*e1e0*/  HMMA.16816.F32.BF16 R100, R136.reuse, R140, R100 ;  /* 0x0000008c8864723c */ /* 0x040fe60000041864 */
[----:B------:R-:W-:Y:S03]  /*e1f0*/  MUFU.EX2 R243, R243 ;  /* 0x000000f300f37308 */ /* 0x000fe60000000800 */
[-C--:B------:R-:W-:Y:S07]  /*e200*/  HMMA.16816.F32.BF16 R104, R136, R142.reuse, R104 ;  /* 0x0000008e8868723c */ /* 0x080fee0000041868 */
[----:B------:R-:W-:Y:S01]  /*e210*/  MUFU.EX2 R242, R242 ;  /* 0x000000f200f27308 */ /* 0x000fe20000000800 */
[C---:B------:R-:W-:Y:S01]  /*e220*/  HMMA.16816.F32.BF16 R108, R132.reuse, R142, R108 ;  /* 0x0000008e846c723c */ /* 0x040fe2000004186c */
[----:B------:R-:W4:Y:S08]  /*e230*/  LDSM.16.MT88.4 R140, [R220+0x9800] ;  /* 0x00980000dc8c783b */ /* 0x000f300000004200 */
[----:B------:R-:W-:Y:S01]  /*e240*/  MUFU.EX2 R244, R244 ;  /* 0x000000f400f47308 */ /* 0x000fe20000000800 */
[-C--:B------:R-:W-:Y:S06]  /*e250*/  HMMA.16816.F32.BF16 R32, R132, R36.reuse, R32 ;  /* 0x000000248420723c */ /* 0x080fec0000041820 */
[C---:B------:R-:W-:Y:S03]  /*e260*/  HMMA.16816.F32.BF16 R112, R136.reuse, R36, R112 ;  /* 0x000000248870723c */ /* 0x040fe60000041870 */
[----:B------:R-:W-:Y:S03]  /*e270*/  MUFU.EX2 R195, R195 ;  /* 0x000000c300c37308 */ /* 0x000fe60000000800 */
[-C--:B------:R-:W-:Y:S07]  /*e280*/  HMMA.16816.F32.BF16 R116, R136, R38.reuse, R116 ;  /* 0x000000268874723c */ /* 0x080fee0000041874 */
[----:B------:R-:W-:Y:S01]  /*e290*/  MUFU.EX2 R246, R246 ;  /* 0x000000f600f67308 */ /* 0x000fe20000000800 */
[----:B-1----:R-:W-:Y:S01]  /*e2a0*/  F2FP.BF16.F32.PACK_AB R36, R206, R205 ;  /* 0x000000cdce24723e */ /* 0x002fe200000010ff */
[C---:B------:R-:W-:Y:S04]  /*e2b0*/  HMMA.16816.F32.BF16 R120, R132.reuse, R38, R120 ;  /* 0x000000268478723c */ /* 0x040fe80000041878 */
[----:B--2---:R-:W-:Y:S02]  /*e2c0*/  F2FP.BF16.F32.PACK_AB R37, R208, R207 ;  /* 0x000000cfd025723e */ /* 0x004fe400000010ff */
[-C--:B------:R-:W-:Y:S02]  /*e2d0*/  HMMA.16816.F32.BF16 R24, R132, R48.reuse, R24 ;  /* 0x000000308418723c */ /* 0x080fe40000041818 */
[----:B------:R-:W1:Y:S03]  /*e2e0*/  MUFU.EX2 R247, R247 ;  /* 0x000000f700f77308 */ /* 0x000e660000000800 */
[----:B---3--:R-:W-:Y:S01]  /*e2f0*/  F2FP.BF16.F32.PACK_AB R38, R210, R209 ;  /* 0x000000d1d226723e */ /* 0x008fe200000010ff */
[C---:B------:R-:W-:Y:S06]  /*e300*/  HMMA.16816.F32.BF16 R124, R136.reuse, R48, R124 ;  /* 0x00000030887c723c */ /* 0x040fec000004187c */
[----:B------:R-:W-:Y:S01]  /*e310*/  MUFU.EX2 R196, R196 ;  /* 0x000000c400c47308 */ /* 0x000fe20000000800 */
[----:B------:R-:W-:Y:S01]  /*e320*/  F2FP.BF16.F32.PACK_AB R39, R212, R211 ;  /* 0x000000d3d427723e */ /* 0x000fe200000010ff */
[-C--:B------:R-:W-:Y:S08]  /*e330*/  HMMA.16816.F32.BF16 R28, R136, R50.reuse, R28 ;  /* 0x00000032881c723c */ /* 0x080ff0000004181c */
[----:B------:R-:W2:Y:S01]  /*e340*/  MUFU.EX2 R249, R249 ;  /* 0x000000f900f97308 */ /* 0x000ea20000000800 */
[----:B------:R-:W-:Y:S01]  /*e350*/  HMMA.16816.F32.BF16 R128, R132, R50, R128 ;  /* 0x000000328480723c */ /* 0x000fe20000041880 */
[----:B------:R-:W3:Y:S03]  /*e360*/  LDSM.16.MT88.4 R48, [R222+0xa800] ;  /* 0x00a80000de30783b */ /* 0x000ee60000004200 */
[----:B------:R-:W-:Y:S02]  /*e370*/  FADD.FTZ R205, R205, R176 ;  /* 0x000000b0cdcd7221 */ /* 0x000fe40000010000 */
[-C--:B------:R-:W-:Y:S03]  /*e380*/  HMMA.16816.F32.BF16 R4, R36, R40.reuse, R4 ;  /* 0x000000282404723c */ /* 0x080fe60000041804 */
[----:B------:R-:W-:Y:S02]  /*e390*/  MUFU.EX2 R60, R60 ;  /* 0x0000003c003c7308 */ /* 0x000fe40000000800 */
[----:B-1----:R-:W-:Y:S01]  /*e3a0*/  F2FP.BF16.F32.PACK_AB R132, R247, R246 ;  /* 0x000000f6f784723e */ /* 0x002fe200000010ff */
[C---:B------:R-:W-:Y:S07]  /*e3b0*/  HMMA.16816.F32.BF16 R8, R44.reuse, R40, R8 ;  /* 0x000000282c08723c */ /* 0x040fee0000041808 */
[----:B------:R-:W1:Y:S01]  /*e3c0*/  MUFU.EX2 R61, R194 ;  /* 0x000000c2003d7308 */ /* 0x000e620000000800 */
[----:B--2---:R-:W-:Y:S01]  /*e3d0*/  F2FP.BF16.F32.PACK_AB R133, R249, R196 ;  /* 0x000000c4f985723e */ /* 0x004fe200000010ff */
[-C--:B------:R-:W-:Y:S03]  /*e3e0*/  HMMA.16816.F32.BF16 R12, R44, R42.reuse, R12 ;  /* 0x0000002a2c0c723c */ /* 0x080fe6000004180c */
[----:B------:R-:W-:Y:S03]  /*e3f0*/  FADD.FTZ R207, R207, R178 ;  /* 0x000000b2cfcf7221 */ /* 0x000fe60000010000 */
[C---:B------:R-:W-:Y:S01]  /*e400*/  HMMA.16816.F32.BF16 R16, R36.reuse, R42, R16 ;  /* 0x0000002a2410723c */ /* 0x040fe20000041810 */
[----:B------:R-:W2:Y:S04]  /*e410*/  LDSM.16.MT88.4 R40, [R220+0xa800] ;  /* 0x00a80000dc28783b */ /* 0x000ea80000004200 */
[----:B------:R-:W-:Y:S01]  /*e420*/  FADD.FTZ R206, R206, R205 ;  /* 0x000000cdcece7221 */ /* 0x000fe20000010000 */
[-C--:B----4-:R-:W-:Y:S05]  /*e430*/  HMMA.16816.F32.BF16 R68, R36, R140.reuse, R68 ;  /* 0x0000008c2444723c */ /* 0x090fea0000041844 */
[----:B-1----:R-:W-:Y:S01]  /*e440*/  F2FP.BF16.F32.PACK_AB R134, R61, R60 ;  /* 0x0000003c3d86723e */ /* 0x002fe200000010ff */
[C---:B------:R-:W-:Y:S05]  /*e450*/  HMMA.16816.F32.BF16 R72, R44.reuse, R140, R72 ;  /* 0x0000008c2c48723c */ /* 0x040fea0000041848 */
[----:B------:R-:W-:Y:S01]  /*e460*/  FADD.FTZ R208, R208, R207 ;  /* 0x000000cfd0d07221 */ /* 0x000fe20000010000 */
[-C--:B------:R-:W-:Y:S05]  /*e470*/  HMMA.16816.F32.BF16 R76, R44, R142.reuse, R76 ;  /* 0x0000008e2c4c723c */ /* 0x080fea000004184c */
[----:B------:R-:W-:Y:S01]  /*e480*/  FADD.FTZ R209, R209, R206 ;  /* 0x000000ced1d17221 */ /* 0x000fe20000010000 */
[C---:B------:R-:W-:Y:S05]  /*e490*/  HMMA.16816.F32.BF16 R80, R36.reuse, R142, R80 ;  /* 0x0000008e2450723c */ /* 0x040fea0000041850 */
[----:B------:R-:W-:Y:S01]  /*e4a0*/  FADD.FTZ R211, R211, R208 ;  /* 0x000000d0d3d37221 */ /* 0x000fe20000010000 */
[-C--:B---3--:R-:W-:Y:S05]  /*e4b0*/  HMMA.16816.F32.BF16 R84, R36, R48.reuse, R84 ;  /* 0x000000302454723c */ /* 0x088fea0000041854 */
        /* <DEDUP_REMOVED lines=8> */
[-C--:B--2---:R-:W-:Y:S05]  /*e540*/  HMMA.16816.F32.BF16 R20, R36, R40.reuse, R20 ;  /* 0x000000282414723c */ /* 0x084fea0000041814 */
[----:B------:R-:W-:Y:S01]  /*e550*/  FADD.FTZ R247, R247, R246 ;  /* 0x000000f6f7f77221 */ /* 0x000fe20000010000 */
[C---:B------:R-:W-:Y:S05]  /*e560*/  HMMA.16816.F32.BF16 R100, R44.reuse, R40, R100 ;  /* 0x000000282c64723c */ /* 0x040fea0000041864 */
[----:B------:R-:W-:Y:S01]  /*e570*/  FADD.FTZ R249, R249, R196 ;  /* 0x000000c4f9f97221 */ /* 0x000fe20000010000 */
[-C--:B------:R-:W-:Y:S05]  /*e580*/  HMMA.16816.F32.BF16 R104, R44, R42.reuse, R104 ;  /* 0x0000002a2c68723c */ /* 0x080fea0000041868 */
[----:B------:R-:W-:Y:S01]  /*e590*/  FADD.FTZ R60, R60, R247 ;  /* 0x000000f73c3c7221 */ /* 0x000fe20000010000 */
[C---:B------:R-:W-:Y:S01]  /*e5a0*/  HMMA.16816.F32.BF16 R108, R36.reuse, R42, R108 ;  /* 0x0000002a246c723c */ /* 0x040fe2000004186c */
[----:B------:R-:W2:Y:S04]  /*e5b0*/  LDSM.16.MT88.4 R40, [R220+0x9c00] ;  /* 0x009c0000dc28783b */ /* 0x000ea80000004200 */
[----:B------:R-:W-:Y:S01]  /*e5c0*/  FADD.FTZ R237, R61, R60 ;  /* 0x0000003c3ded7221 */ /* 0x000fe20000010000 */
[-C--:B------:R-:W-:Y:S06]  /*e5d0*/  HMMA.16816.F32.BF16 R32, R36, R52.reuse, R32 ;  /* 0x000000342420723c */ /* 0x080fec0000041820 */
[C---:B------:R-:W-:Y:S06]  /*e5e0*/  HMMA.16816.F32.BF16 R112, R44.reuse, R52, R112 ;  /* 0x000000342c70723c */ /* 0x040fec0000041870 */
[-C--:B------:R-:W-:Y:S05]  /*e5f0*/  HMMA.16816.F32.BF16 R116, R44, R54.reuse, R116 ;  /* 0x000000362c74723c */ /* 0x080fea0000041874 */
[--C-:B------:R-:W-:Y:S01]  /*e600*/  FFMA.FTZ R52, R62, UR4, -R192.reuse ;  /* 0x000000043e347c23 */ /* 0x100fe200080108c0 */
[C---:B------:R-:W-:Y:S05]  /*e610*/  HMMA.16816.F32.BF16 R120, R36.reuse, R54, R120 ;  /* 0x000000362478723c */ /* 0x040fea0000041878 */
[----:B------:R-:W-:Y:S01]  /*e620*/  FFMA.FTZ R192, R63, UR4, -R192 ;  /* 0x000000043fc07c23 */ /* 0x000fe200080108c0 */
[-C--:B-1----:R-:W-:Y:S01]  /*e630*/  HMMA.16816.F32.BF16 R24, R36, R48.reuse, R24 ;  /* 0x000000302418723c */ /* 0x082fe20000041818 */
[----:B------:R-:W-:Y:S05]  /*e640*/  MUFU.EX2 R52, R52 ;  /* 0x0000003400347308 */ /* 0x000fea0000000800 */
[C---:B------:R-:W-:Y:S05]  /*e650*/  HMMA.16816.F32.BF16 R124, R44.reuse, R48, R124 ;  /* 0x000000302c7c723c */ /* 0x040fea000004187c */
[----:B------:R-:W1:Y:S01]  /*e660*/  MUFU.EX2 R53, R192 ;  /* 0x000000c000357308 */ /* 0x000e620000000800 */
[-C--:B------:R-:W-:Y:S01]  /*e670*/  HMMA.16816.F32.BF16 R28, R44, R50.reuse, R28 ;  /* 0x000000322c1c723c */ /* 0x080fe2000004181c */
[----:B------:R-:W3:Y:S05]  /*e680*/  LDSM.16.MT88.4 R44, [R222+0xbc00] ;  /* 0x00bc0000de2c783b */ /* 0x000eea0000004200 */
[----:B------:R-:W-:Y:S07]  /*e690*/  HMMA.16816.F32.BF16 R128, R36, R50, R128 ;  /* 0x000000322480723c */ /* 0x000fee0000041880 */
[----:B------:R-:W-:Y:S01]  /*e6a0*/  F2FP.BF16.F32.PACK_AB R36, R241, R238 ;  /* 0x000000eef124723e */ /* 0x000fe200000010ff */
[----:B------:R-:W-:Y:S03]  /*e6b0*/  FADD.FTZ R238, R238, R209 ;  /* 0x000000d1eeee7221 */ /* 0x000fe60000010000 */
[----:B------:R-:W-:Y:S01]  /*e6c0*/  F2FP.BF16.F32.PACK_AB R37, R243, R240 ;  /* 0x000000f0f325723e */ /* 0x000fe200000010ff */
[----:B------:R-:W-:Y:S01]  /*e6d0*/  FADD.FTZ R240, R240, R211 ;  /* 0x000000d3f0f07221 */ /* 0x000fe20000010000 */
[----:B------:R-:W-:Y:S01]  /*e6e0*/  F2FP.BF16.F32.PACK_AB R38, R245, R242 ;  /* 0x000000f2f526723e */ /* 0x000fe200000010ff */
[----:B------:R-:W-:Y:S01]  /*e6f0*/  FADD.FTZ R241, R241, R238 ;  /* 0x000000eef1f17221 */ /* 0x000fe20000010000 */
[----:B------:R-:W-:Y:S01]  /*e700*/  F2FP.BF16.F32.PACK_AB R39, R195, R244 ;  /* 0x000000f4c327723e */ /* 0x000fe200000010ff */
[----:B------:R-:W-:Y:S01]  /*e710*/  FADD.FTZ R243, R243, R240 ;  /* 0x000000f0f3f37221 */ /* 0x000fe20000010000 */
[----:B-1----:R-:W-:Y:S01]  /*e720*/  F2FP.BF16.F32.PACK_AB R135, R53, R52 ;  /* 0x000000343587723e */ /* 0x002fe200000010ff */
[----:B------:R-:W-:Y:S01]  /*e730*/  FADD.FTZ R242, R242, R241 ;  /* 0x000000f1f2f27221 */ /* 0x000fe20000010000 */
[----:B------:R-:W-:Y:S01]  /*e740*/  FADD.FTZ R52, R52, R249 ;  /* 0x000000f934347221 */ /* 0x000fe20000010000 */
[----:B------:R-:W-:Y:S02]  /*e750*/  FADD.FTZ R234, R244, R243 ;  /* 0x000000f3f4ea7221 */ /* 0x000fe40000010000 */
[-C--:B------:R-:W-:Y:S01]  /*e760*/  HMMA.16816.F32.BF16 R160, R36, R148.reuse, R4 ;  /* 0x0000009424a0723c */ /* 0x080fe20000041804 */
[----:B------:R-:W1:Y:S02]  /*e770*/  LDSM.16.MT88.4 R4, [R220+0xbc00] ;  /* 0x00bc0000dc04783b */ /* 0x000e640000004200 */
[----:B------:R-:W-:Y:S01]  /*e780*/  FADD.FTZ R239, R245, R242 ;  /* 0x000000f2f5ef7221 */ /* 0x000fe20000010000 */
[----:B------:R-:W-:Y:S01]  /*e790*/  FADD.FTZ R234, R195, R234 ;  /* 0x000000eac3ea7221 */ /* 0x000fe20000010000 */
[----:B------:R-:W-:Y:S01]  /*e7a0*/  FADD.FTZ R235, R53, R52 ;  /* 0x0000003435eb7221 */ /* 0x000fe20000010000 */
[C---:B------:R-:W-:Y:S06]  /*e7b0*/  HMMA.16816.F32.BF16 R156, R132.reuse, R148, R8 ;  /* 0x00000094849c723c */ /* 0x040fec0000041808 */
[-C--:B------:R-:W-:Y:S06]  /*e7c0*/  HMMA.16816.F32.BF16 R152, R132, R150.reuse, R12 ;  /* 0x000000968498723c */ /* 0x080fec000004180c */
[C---:B------:R-:W-:Y:S06]  /*e7d0*/  HMMA.16816.F32.BF16 R148, R36.reuse, R150, R16 ;  /* 0x000000962494723c */ /* 0x040fec0000041810 */
        /* <DEDUP_REMOVED lines=12> */
[-C--:B---3--:R-:W-:Y:S06]  /*e8a0*/  HMMA.16816.F32.BF16 R140, R36, R44.reuse, R32 ;  /* 0x0000002c248c723c */ /* 0x088fec0000041820 */
        /* <DEDUP_REMOVED lines=10> */
.L_x_28:
[----:B------:R-:W1:Y:S01]  /*e950*/  SHFL.BFLY PT, R6, R239, 0x2, 0x1f ;  /* 0x0c401f00ef067f89 */ /* 0x000e6200000e0000 */
[----:B------:R-:W2:Y:S01]  /*e960*/  S2UR UR6, SR_CgaCtaId ;  /* 0x00000000000679c3 */ /* 0x000ea20000008800 */
[----:B------:R-:W-:Y:S01]  /*e970*/  UISETP.NE.AND UP0, UPT, UR15, -0x1, UPT ;  /* 0xffffffff0f00788c */ /* 0x000fe2000bf05270 */
[----:B------:R-:W-:Y:S01]  /*e980*/  PLOP3.LUT P6, PT, PT, PT, PT, 0x8, 0x0 ;  /* 0x000000000000781c */ /* 0x000fe20003fce170 */
[----:B------:R-:W3:Y:S01]  /*e990*/  SHFL.BFLY PT, R5, R234, 0x2, 0x1f ;  /* 0x0c401f00ea057f89 */ /* 0x000ee200000e0000 */
[----:B------:R-:W-:Y:S01]  /*e9a0*/  UMOV UR7, 0x400 ;  /* 0x0000040000077882 */ /* 0x000fe20000000000 */
[----:B------:R-:W4:Y:S02]  /*e9b0*/  S2R R0, SR_TID.X ;  /* 0x0000000000007919 */ /* 0x000f240000002100 */
[----:B------:R-:W-:Y:S01]  /*e9c0*/  PLOP3.LUT P0, PT, PT, PT, UP0, 0x80, 0x0 ;  /* 0x000000000000781c */ /* 0x000fe20003f0f008 */
[----:B------:R-:W5:Y:S04]  /*e9d0*/  SHFL.BFLY PT, R2, R235, 0x2, 0x1f ;  /* 0x0c401f00eb027f89 */ /* 0x000f6800000e0000 */
[----:B------:R-:W-:-:S02]  /*e9e0*/  @UP0 ULDC.64 UR4, c[0x0][0x298] ;  /* 0x0000a60000040ab9 */ /* 0x000fc40000000a00 */
[----:B------:R-:W-:Y:S01]  /*e9f0*/  @UP0 UIMAD.WIDE.U32 UR8, UR15, UR4, URZ ;  /* 0x000000040f0802a5 */ /* 0x000fe2000f8e003f */
[----:B------:R-:W4:Y:S01]  /*ea00*/  SHFL.BFLY PT, R10, R237, 0x2, 0x1f ;  /* 0x0c401f00ed0a7f89 */ /* 0x000f2200000e0000 */
[----:B------:R-:W4:Y:S01]  /*ea10*/  S2R R3, SR_TID.X ;  /* 0x0000000000037919 */ /* 0x000f220000002100 */
[----:B-1----:R-:W-:Y:S01]  /*ea20*/  FADD.FTZ R6, R6, R239 ;  /* 0x000000ef06067221 */ /* 0x002fe20000010000 */
[----:B--2---:R-:W-:Y:S02]  /*ea30*/  ULEA UR4, UR6, UR7, 0x18 ;  /* 0x0000000706047291 */ /* 0x004fe4000f8ec03f */
[----:B------:R-:W-:Y:S01]  /*ea40*/  @UP0 UIMAD UR6, UR15, UR5, UR9 ;  /* 0x000000050f0602a4 */ /* 0x000fe2000f8e0209 */
[----:B---3--:R-:W-:Y:S01]  /*ea50*/  FADD.FTZ R12, R5, R234 ;  /* 0x000000ea050c7221 */ /* 0x008fe20000010000 */
[----:B------:R-:W1:Y:S04]  /*ea60*/  SHFL.BFLY PT, R7, R6, 0x1, 0x1f ;  /* 0x0c201f0006077f89 */ /* 0x000e6800000e0000 */
[----:B------:R-:W2:Y:S01]  /*ea70*/  SHFL.BFLY PT, R15, R12, 0x1, 0x1f ;  /* 0x0c201f000c0f7f89 */ /* 0x000ea200000e0000 */
[----:B-----5:R-:W-:Y:S01]  /*ea80*/  FADD.FTZ R13, R2, R235 ;  /* 0x000000eb020d7221 */ /* 0x020fe20000010000 */
[----:B----4-:R-:W-:Y:S01]  /*ea90*/  SHF.R.S32.HI R11, RZ, 0x1f, R0 ;  /* 0x0000001fff0b7819 */ /* 0x010fe20000011400 */
[----:B------:R-:W-:-:S03]  /*eaa0*/  FADD.FTZ R10, R10, R237 ;  /* 0x000000ed0a0a7221 */ /* 0x000fc60000010000 */
[----:B------:R-:W3:Y:S01]  /*eab0*/  SHFL.BFLY PT, R4, R13, 0x1, 0x1f ;  /* 0x0c201f000d047f89 */ /* 0x000ee200000e0000 */
[----:B------:R-:W-:-:S03]  /*eac0*/  LEA.HI R9, R11, R0, RZ, 0x2 ;  /* 0x000000000b097211 */ /* 0x000fc600078f10ff */
[----:B------:R-:W4:Y:S01]  /*ead0*/  SHFL.BFLY PT, R5, R10, 0x1, 0x1f ;  /* 0x0c201f000a057f89 */ /* 0x000f2200000e0000 */
[----:B------:R-:W-:Y:S02]  /*eae0*/  LEA.HI R11, R11, R0, RZ, 0x5 ;  /* 0x000000000b0b7211 */ /* 0x000fe400078f28ff */
[----:B------:R-:W-:-:S04]  /*eaf0*/  SHF.R.S32.HI R8, RZ, 0x2, R9 ;  /* 0x00000002ff087819 */ /* 0x000fc80000011409 */
[----:B------:R-:W-:Y:S01]  /*eb00*/  SHF.R.S32.HI R17, RZ, 0x1f, R8 ;  /* 0x0000001fff117819 */ /* 0x000fe20000011408 */
[----:B-1----:R-:W-:-:S03]  /*eb10*/  FADD.FTZ R7, R6, R7 ;  /* 0x0000000706077221 */ /* 0x002fc60000010000 */
[----:B------:R-:W-:Y:S01]  /*eb20*/  LEA.HI R2, R17, R8, RZ, 0x3 ;  /* 0x0000000811027211 */ /* 0x000fe200078f18ff */
[----:B--2---:R-:W-:Y:S01]  /*eb30*/  FADD.FTZ R6, R12, R15 ;  /* 0x0000000f0c067221 */ /* 0x004fe20000010000 */
[----:B------:R-:W-:Y:S02]  /*eb40*/  SHF.R.S32.HI R12, RZ, 0x1f, R3 ;  /* 0x0000001fff0c7819 */ /* 0x000fe40000011403 */
[----:B------:R-:W-:Y:S02]  /*eb50*/  LOP3.LUT R15, R2, 0xfffffff8, RZ, 0xc0, !PT ;  /* 0xfffffff8020f7812 */ /* 0x000fe400078ec0ff */
[----:B------:R-:W-:Y:S02]  /*eb60*/  LEA.HI R2, R12, R3, RZ, 0x2 ;  /* 0x000000030c027211 */ /* 0x000fe400078f10ff */
[----:B------:R-:W-:Y:S01]  /*eb70*/  LOP3.LUT R17, R9, 0xfffffffc, RZ, 0xc0, !PT ;  /* 0xfffffffc09117812 */ /* 0x000fe200078ec0ff */
[----:B---3--:R-:W-:Y:S01]  /*eb80*/  FADD.FTZ R4, R13, R4 ;  /* 0x000000040d047221 */ /* 0x008fe20000010000 */
[----:B------:R-:W-:Y:S01]  /*eb90*/  IMAD.IADD R15, R8, 0x1, -R15 ;  /* 0x00000001080f7824 */ /* 0x000fe200078e0a0f */
[----:B------:R-:W-:-:S02]  /*eba0*/  LOP3.LUT R13, R11, 0xffffffe0, RZ, 0xc0, !PT ;  /* 0xffffffe00b0d7812 */ /* 0x000fc400078ec0ff */
[----:B------:R-:W-:Y:S01]  /*ebb0*/  LOP3.LUT R14, R2, 0xfffffffc, RZ, 0xc0, !PT ;  /* 0xfffffffc020e7812 */ /* 0x000fe200078ec0ff */
[----:B----4-:R-:W-:Y:S01]  /*ebc0*/  FADD.FTZ R5, R10, R5 ;  /* 0x000000050a057221 */ /* 0x010fe20000010000 */
[----:B------:R-:W-:Y:S01]  /*ebd0*/  LEA.HI R9, R15, R15, RZ, 0x1 ;  /* 0x0000000f0f097211 */ /* 0x000fe200078f08ff */
[C---:B------:R-:W-:Y:S01]  /*ebe0*/  IMAD.IADD R8, R0.reuse, 0x1, -R17 ;  /* 0x0000000100087824 */ /* 0x040fe200078e0a11 */
[----:B------:R-:W-:Y:S01]  /*ebf0*/  FSETP.NE.FTZ.AND P4, PT, R7, RZ, PT ;  /* 0x000000ff0700720b */ /* 0x000fe20003f95000 */
[----:B------:R-:W-:Y:S01]  /*ec00*/  IMAD.IADD R10, R0, 0x1, -R13 ;  /* 0x00000001000a7824 */ /* 0x000fe200078e0a0d */
[----:B------:R-:W-:Y:S01]  /*ec10*/  LOP3.LUT R12, R9, 0x3fffffe, RZ, 0xc0, !PT ;  /* 0x03fffffe090c7812 */ /* 0x000fe200078ec0ff */
[----:B------:R-:W-:Y:S01]  /*ec20*/  IMAD.IADD R0, R3, 0x1, -R14 ;  /* 0x0000000103007824 */ /* 0x000fe200078e0a0e */
[----:B------:R-:W-:Y:S02]  /*ec30*/  SHF.R.S32.HI R3, RZ, 0x5, R11 ;  /* 0x00000005ff037819 */ /* 0x000fe4000001140b */
[----:B------:R-:W-:Y:S01]  /*ec40*/  SHF.R.S32.HI R9, RZ, 0x1, R9 ;  /* 0x00000001ff097819 */ /* 0x000fe20000011409 */
[----:B------:R-:W-:Y:S01]  /*ec50*/  IMAD.IADD R12, R15, 0x1, -R12 ;  /* 0x000000010f0c7824 */ /* 0x000fe200078e0a0c */
[----:B------:R-:W-:Y:S01]  /*ec60*/  LOP3.LUT P5, RZ, R10, 0x3, RZ, 0xc0, !PT ;  /* 0x000000030aff7812 */ /* 0x000fe200078ac0ff */
[----:B------:R-:W-:Y:S01]  /*ec70*/  IMAD R11, R3, 0x100, R8 ;  /* 0x00000100030b7824 */ /* 0x000fe200078e0208 */
[----:B------:R-:W-:-:S02]  /*ec80*/  LOP3.LUT R8, R9, 0x1, RZ, 0xc0, !PT ;  /* 0x0000000109087812 */ /* 0x000fc400078ec0ff */
[C---:B------:R-:W-:Y:S01]  /*ec90*/  LOP3.LUT P1, RZ, R9.reuse, 0x2, RZ, 0xc0, !PT ;  /* 0x0000000209ff7812 */ /* 0x040fe2000782c0ff */
[----:B------:R-:W-:Y:S01]  /*eca0*/  IMAD.SHL.U32 R9, R9, 0x40, RZ ;  /* 0x0000004009097824 */ /* 0x000fe200078e00ff */
[----:B------:R-:W-:Y:S01]  /*ecb0*/  ISETP.NE.U32.AND P2, PT, R8, 0x1, PT ;  /* 0x000000010800780c */ /* 0x000fe20003f45070 */
[----:B------:R-:W-:Y:S01]  /*ecc0*/  IMAD R12, R12, 0x10, R11 ;  /* 0x000000100c0c7824 */ /* 0x000fe200078e020b */
[----:B------:R-:W-:Y:S01]  /*ecd0*/  FSETP.NE.FTZ.AND P3, PT, R6, RZ, PT ;  /* 0x000000ff0600720b */ /* 0x000fe20003f75000 */
[----:B------:R-:W-:Y:S01]  /*ece0*/  IMAD.MOV.U32 R11, RZ, RZ, 0x3f800000 ;  /* 0x3f800000ff0b7424 */ /* 0x000fe200078e00ff */
[----:B------:R-:W-:Y:S01]  /*ecf0*/  LOP3.LUT R9, R9, 0xc0, RZ, 0xc0, !PT ;  /* 0x000000c009097812 */ /* 0x000fe200078ec0ff */
[----:B------:R-:W-:-:S03]  /*ed00*/  IMAD.MOV.U32 R8, RZ, RZ, 0x20 ;  /* 0x00000020ff087424 */ /* 0x000fc600078e00ff */
[----:B------:R-:W-:Y:S01]  /*ed10*/  LEA.HI R9, R9, R9, RZ, 0x1d ;  /* 0x0000000909097211 */ /* 0x000fe200078fe8ff */
[----:B------:R1:W2:Y:S04]  /*ed20*/  @P4 MUFU.RCP R11, R7 ;  /* 0x00000007000b4308 */ /* 0x0002a80000001000 */
[----:B------:R-:W-:Y:S02]  /*ed30*/  IMAD.U32 R10, R12, 0x2, R9 ;  /* 0x000000020c0a7824 */ /* 0x000fe400078e0009 */
[----:B------:R-:W-:-:S03]  /*ed40*/  IMAD.MOV.U32 R12, RZ, RZ, 0x3f800000 ;  /* 0x3f800000ff0c7424 */ /* 0x000fc600078e00ff */
[----:B------:R-:W-:Y:S01]  /*ed50*/  LEA R10, R10, UR4, 0x1 ;  /* 0x000000040a0a7c11 */ /* 0x000fe2000f8e08ff */
[----:B------:R-:W-:Y:S06]  /*ed60*/  @P0 BRA `(.L_x_32) ;  /* 0x00000000001c0947 */ /* 0x000fec0003800000 */
[----:B------:R-:W3:Y:S01]  /*ed70*/  S2UR UR7, SR_CTAID.Y ;  /* 0x00000000000779c3 */ /* 0x000ee20000002600 */
[----:B------:R-:W-:Y:S01]  /*ed80*/  ULDC.64 UR4, c[0x0][0x290] ;  /* 0x0000a40000047ab9 */ /* 0x000fe20000000a00 */
[----:B---3--:R-:W-:Y:S02]  /*ed90*/  USHF.R.S32.HI UR6, URZ, 0x1f, UR7 ;  /* 0x0000001f3f067899 */ /* 0x008fe40008011407 */
[----:B------:R-:W-:Y:S02]  /*eda0*/  UIMAD.WIDE.U32 UR8, UR7, UR4, URZ ;  /* 0x00000004070872a5 */ /* 0x000fe4000f8e003f */
[----:B------:R-:W-:-:S04]  /*edb0*/  UIMAD UR6, UR6, UR4, URZ ;  /* 0x00000004060672a4 */ /* 0x000fc8000f8e023f */
[----:B------:R-:W-:-:S04]  /*edc0*/  UIMAD UR6, UR7, UR5, UR6 ;  /* 0x00000005070672a4 */ /* 0x000fc8000f8e0206 */
[----:B------:R-:W-:-:S12]  /*edd0*/  UIADD3 UR6, UR9, UR6, URZ ;  /* 0x0000000609067290 */ /* 0x000fd8000fffe03f */
.L_x_32:
[----:B------:R-:W-:Y:S01]  /*ede0*/  ULDC.U8 UR4, c[0x0][0x3d8] ;  /* 0x0000f60000047ab9 */ /* 0x000fe20000000000 */
[C---:B------:R-:W-:Y:S01]  /*edf0*/  IADD3 R9, R10.reuse, -0x10, RZ ;  /* 0xfffffff00a097810 */ /* 0x040fe20007ffe0ff */
[----:B------:R-:W-:Y:S01]  /*ee00*/  ULDC.U8 UR7, c[0x0][0x3d9] ;  /* 0x0000f64000077ab9 */ /* 0x000fe20000000000 */
[----:B------:R-:W-:Y:S01]  /*ee10*/  ISETP.NE.AND P0, PT, RZ, UR4, PT ;  /* 0x00000004ff007c0c */ /* 0x000fe2000bf05270 */
[----:B------:R3:W4:Y:S01]  /*ee20*/  @P3 MUFU.RCP R12, R6 ;  /* 0x00000006000c3308 */ /* 0x0007220000001000 */
[----:B------:R-:W-:Y:S01]  /*ee30*/  @P2 IADD3 R9, R10, 0x10, RZ ;  /* 0x000000100a092810 */ /* 0x000fe20007ffe0ff */
[C---:B--2---:R-:W-:Y:S01]  /*ee40*/  FMUL.FTZ R160, R11.reuse, R160 ;  /* 0x000000a00ba07220 */ /* 0x044fe20000410000 */
[----:B------:R-:W-:Y:S01]  /*ee50*/  ISETP.NE.OR P2, PT, RZ, UR7, !P0 ;  /* 0x00000007ff007c0c */ /* 0x000fe2000c745670 */
[C---:B------:R-:W-:Y:S01]  /*ee60*/  FMUL.FTZ R161, R11.reuse, R161 ;  /* 0x000000a10ba17220 */ /* 0x040fe20000410000 */
[C---:B------:R-:W-:Y:S01]  /*ee70*/  FMUL.FTZ R148, R11.reuse, R148 ;  /* 0x000000940b947220 */ /* 0x040fe20000410000 */
[C---:B------:R-:W-:Y:S01]  /*ee80*/  FMUL.FTZ R149, R11.reuse, R149 ;  /* 0x000000950b957220 */ /* 0x040fe20000410000 */
[C---:B------:R-:W-:Y:S01]  /*ee90*/  FMUL.FTZ R68, R11.reuse, R68 ;  /* 0x000000440b447220 */ /* 0x040fe20000410000 */
[C---:B------:R-:W-:Y:S01]  /*eea0*/  FMUL.FTZ R69, R11.reuse, R69 ;  /* 0x000000450b457220 */ /* 0x040fe20000410000 */
[----:B------:R-:W-:Y:S01]  /*eeb0*/  FMUL.FTZ R80, R11, R80 ;  /* 0x000000500b507220 */ /* 0x000fe20000410000 */
[----:B------:R-:W-:-:S06]  /*eec0*/  CS2R R14, SRZ ;  /* 0x00000000000e7805 */ /* 0x000fcc000001ff00 */
[----:B------:R-:W-:Y:S05]  /*eed0*/  @P2 BRA `(.L_x_33) ;  /* 0x0000000000202947 */ /* 0x000fea0003800000 */
[----:B------:R-:W2:Y:S01]  /*eee0*/  S2UR UR4, SR_CTAID.Y ;  /* 0x00000000000479c3 */ /* 0x000ea20000002600 */
[----:B------:R-:W-:Y:S01]  /*eef0*/  ULDC UR5, c[0x0][0x2c4] ;  /* 0x0000b10000057ab9 */ /* 0x000fe20000000800 */
[----:B------:R-:W-:Y:S01]  /*ef00*/  PLOP3.LUT P6, PT, PT, PT, PT, 0x80, 0x0 ;  /* 0x000000000000781c */ /* 0x000fe20003fcf070 */
[----:B--2---:R-:W-:-:S04]  /*ef10*/  UIMAD UR4, UR4, UR5, URZ ;  /* 0x00000005040472a4 */ /* 0x004fc8000f8e023f */
[----:B------:R-:W-:-:S04]  /*ef20*/  USEL UR15, UR4, UR15, !UP0 ;  /* 0x0000000f040f7287 */ /* 0x000fc8000c000000 */
[----:B------:R-:W-:Y:S02]  /*ef30*/  USHF.R.S32.HI UR4, URZ, 0x1f, UR15 ;  /* 0x0000001f3f047899 */ /* 0x000fe4000801140f */
[----:B------:R-:W-:-:S04]  /*ef40*/  IMAD.U32 R14, RZ, RZ, UR15 ;  /* 0x0000000fff0e7e24 */ /* 0x000fc8000f8e00ff */
[----:B------:R-:W-:-:S07]  /*ef50*/  MOV R15, UR4 ;  /* 0x00000004000f7c02 */ /* 0x000fce0008000f00 */
.L_x_33:
[----:B------:R-:W-:Y:S01]  /*ef60*/  ISETP.NE.AND P2, PT, RZ, UR7, PT ;  /* 0x00000007ff007c0c */ /* 0x000fe2000bf45270 */
[----:B----4-:R-:W-:Y:S01]  /*ef70*/  FMUL.FTZ R162, R12, R162 ;  /* 0x000000a20ca27220 */ /* 0x010fe20000410000 */
[----:B------:R-:W-:Y:S01]  /*ef80*/  SEL R8, R8, 0xffffffe0, !P1 ;  /* 0xffffffe008087807 */ /* 0x000fe20004800000 */
[C---:B------:R-:W-:Y:S01]  /*ef90*/  FMUL.FTZ R163, R12.reuse, R163 ;  /* 0x000000a30ca37220 */ /* 0x040fe20000410000 */
[----:B------:R-:W-:Y:S01]  /*efa0*/  PLOP3.LUT P1, PT, PT, PT, PT, 0x8, 0x0 ;  /* 0x000000000000781c */ /* 0x000fe20003f2e170 */
[C---:B------:R-:W-:Y:S01]  /*efb0*/  FMUL.FTZ R150, R12.reuse, R150 ;  /* 0x000000960c967220 */ /* 0x040fe20000410000 */
[----:B------:R-:W-:Y:S01]  /*efc0*/  MOV R16, 0x3f800000 ;  /* 0x3f80000000107802 */ /* 0x000fe20000000f00 */
[C---:B------:R-:W-:Y:S01]  /*efd0*/  FMUL.FTZ R151, R12.reuse, R151 ;  /* 0x000000970c977220 */ /* 0x040fe20000410000 */
[----:B------:R-:W-:Y:S01]  /*efe0*/  MOV R17, 0x3f800000 ;  /* 0x3f80000000117802 */ /* 0x000fe20000000f00 */
[C---:B------:R-:W-:Y:S01]  /*eff0*/  FMUL.FTZ R70, R12.reuse, R70 ;  /* 0x000000460c467220 */ /* 0x040fe20000410000 */
[C---:B------:R-:W-:Y:S01]  /*f000*/  FMUL.FTZ R71, R12.reuse, R71 ;  /* 0x000000470c477220 */ /* 0x040fe20000410000 */
[----:B------:R-:W-:Y:S01]  /*f010*/  FMUL.FTZ R81, R11, R81 ;  /* 0x000000510b517220 */ /* 0x000fe20000410000 */
[C---:B------:R-:W-:Y:S01]  /*f020*/  FMUL.FTZ R82, R12.reuse, R82 ;  /* 0x000000520c527220 */ /* 0x040fe20000410000 */
[----:B------:R-:W2:Y:S01]  /*f030*/  @!P2 LDC R13, c[0x0][0x2c4] ;  /* 0x0000b100ff0dab82 */ /* 0x000ea20000000800 */
[----:B------:R-:W-:Y:S01]  /*f040*/  @!P2 PLOP3.LUT P1, PT, P0, PT, PT, 0x80, 0x0 ;  /* 0x000000000000a81c */ /* 0x000fe2000072f070 */
[C---:B------:R-:W-:Y:S01]  /*f050*/  FMUL.FTZ R83, R12.reuse, R83 ;  /* 0x000000530c537220 */ /* 0x040fe20000410000 */
[----:B------:R-:W-:Y:S01]  /*f060*/  FSETP.NE.FTZ.AND P0, PT, R5, RZ, PT ;  /* 0x000000ff0500720b */ /* 0x000fe20003f15000 */
        /* <DEDUP_REMOVED lines=8> */
[C---:B------:R-:W-:Y:S01]  /*f0f0*/  FMUL.FTZ R96, R11.reuse, R96 ;  /* 0x000000600b607220 */ /* 0x040fe20000410000 */
[----:B------:R-:W-:Y:S01]  /*f100*/  FMUL.FTZ R97, R11, R97 ;  /* 0x000000610b617220 */ /* 0x000fe20000410000 */
[C---:B------:R-:W-:Y:S01]  /*f110*/  FMUL.FTZ R98, R12.reuse, R98 ;  /* 0x000000620c627220 */ /* 0x040fe20000410000 */
[----:B------:R-:W-:Y:S01]  /*f120*/  FMUL.FTZ R99, R12, R99 ;  /* 0x000000630c637220 */ /* 0x000fe20000410000 */
[----:B------:R-:W4:Y:S01]  /*f130*/  @P0 MUFU.RCP R16, R5 ;  /* 0x0000000500100308 */ /* 0x000f220000001000 */
[----:B------:R-:W-:Y:S01]  /*f140*/  F2FP.BF16.F32.PACK_AB R68, R69, R68 ;  /* 0x000000444544723e */ /* 0x000fe200000010ff */
[----:B------:R-:W-:Y:S01]  /*f150*/  STS [R10], R161 ;  /* 0x000000a10a007388 */ /* 0x000fe20000000800 */
[----:B------:R-:W-:Y:S01]  /*f160*/  F2FP.BF16.F32.PACK_AB R70, R71, R70 ;  /* 0x000000464746723e */ /* 0x000fe200000010ff */
[----:B------:R-:W-:Y:S01]  /*f170*/  FMUL.FTZ R144, R11, R144 ;  /* 0x000000900b907220 */ /* 0x000fe20000410000 */
[----:B------:R-:W-:Y:S01]  /*f180*/  F2FP.BF16.F32.PACK_AB R80, R81, R80 ;  /* 0x000000505150723e */ /* 0x000fe200000010ff */
[----:B------:R-:W-:Y:S01]  /*f190*/  STS [R10+0x200], R163 ;  /* 0x000200a30a007388 */ /* 0x000fe20000000800 */
[----:B------:R-:W-:Y:S01]  /*f1a0*/  F2FP.BF16.F32.PACK_AB R82, R83, R82 ;  /* 0x000000525352723e */ /* 0x000fe200000010ff */
[----:B--2---:R-:W2:Y:S01]  /*f1b0*/  @P1 LDC R13, c[0x0][0x2e4] ;  /* 0x0000b900ff0d1b82 */ /* 0x004ea20000000800 */
[----:B------:R-:W-:Y:S01]  /*f1c0*/  FSETP.NE.FTZ.AND P1, PT, R4, RZ, PT ;  /* 0x000000ff0400720b */ /* 0x000fe20003f35000 */
[----:B------:R-:W-:Y:S01]  /*f1d0*/  STS [R9], R148 ;  /* 0x0000009409007388 */ /* 0x000fe20000000800 */
[----:B------:R-:W-:Y:S01]  /*f1e0*/  IADD3 R19, R8, R9, RZ ;  /* 0x0000000908137210 */ /* 0x000fe20007ffe0ff */
[C---:B------:R-:W-:Y:S01]  /*f1f0*/  FMUL.FTZ R145, R11.reuse, R145 ;  /* 0x000000910b917220 */ /* 0x040fe20000410000 */
[C---:B------:R-:W-:Y:S01]  /*f200*/  FMUL.FTZ R146, R12.reuse, R146 ;  /* 0x000000920c927220 */ /* 0x040fe20000410000 */
[----:B------:R-:W-:Y:S01]  /*f210*/  STS [R9+0x200], R150 ;  /* 0x0002009609007388 */ /* 0x000fe20000000800 */
[----:B------:R-:W-:Y:S01]  /*f220*/  FMUL.FTZ R147, R12, R147 ;  /* 0x000000930c937220 */ /* 0x000fe20000410000 */
[----:B------:R-:W-:Y:S01]  /*f230*/  FMUL.FTZ R108, R11, R108 ;  /* 0x0000006c0b6c7220 */ /* 0x000fe20000410000 */
[C---:B----4-:R-:W-:Y:S01]  /*f240*/  FMUL.FTZ R156, R16.reuse, R156 ;  /* 0x0000009c109c7220 */ /* 0x050fe20000410000 */
[C---:B------:R-:W-:Y:S01]  /*f250*/  FMUL.FTZ R157, R16.reuse, R157 ;  /* 0x0000009d109d7220 */ /* 0x040fe20000410000 */
[C---:B------:R-:W-:Y:S01]  /*f260*/  FMUL.FTZ R152, R16.reuse, R152 ;  /* 0x0000009810987220 */ /* 0x040fe20000410000 */
[C---:B------:R-:W-:Y:S01]  /*f270*/  FMUL.FTZ R153, R16.reuse, R153 ;  /* 0x0000009910997220 */ /* 0x040fe20000410000 */
[C---:B------:R-:W-:Y:S01]  /*f280*/  FMUL.FTZ R72, R16.reuse, R72 ;  /* 0x0000004810487220 */ /* 0x040fe20000410000 */
[----:B------:R-:W4:Y:S01]  /*f290*/  @P1 MUFU.RCP R17, R4 ;  /* 0x0000000400111308 */ /* 0x000f220000001000 */
[C---:B------:R-:W-:Y:S01]  /*f2a0*/  FMUL.FTZ R73, R16.reuse, R73 ;  /* 0x0000004910497220 */ /* 0x040fe20000410000 */
[C---:B------:R-:W-:Y:S01]  /*f2b0*/  FMUL.FTZ R76, R16.reuse, R76 ;  /* 0x0000004c104c7220 */ /* 0x040fe20000410000 */
[C---:B------:R-:W-:Y:S01]  /*f2c0*/  FMUL.FTZ R77, R16.reuse, R77 ;  /* 0x0000004d104d7220 */ /* 0x040fe20000410000 */
[----:B------:R-:W-:Y:S01]  /*f2d0*/  F2FP.BF16.F32.PACK_AB R157, R157, R156 ;  /* 0x0000009c9d9d723e */ /* 0x000fe200000010ff */
[C---:B------:R-:W-:Y:S01]  /*f2e0*/  FMUL.FTZ R88, R16.reuse, R88 ;  /* 0x0000005810587220 */ /* 0x040fe20000410000 */
[----:B------:R-:W-:Y:S01]  /*f2f0*/  F2FP.BF16.F32.PACK_AB R152, R153, R152 ;  /* 0x000000989998723e */ /* 0x000fe200000010ff */
[C---:B------:R-:W-:Y:S01]  /*f300*/  FMUL.FTZ R89, R16.reuse, R89 ;  /* 0x0000005910597220 */ /* 0x040fe20000410000 */
[C---:B------:R-:W-:Y:S01]  /*f310*/  FMUL.FTZ R92, R16.reuse, R92 ;  /* 0x0000005c105c7220 */ /* 0x040fe20000410000 */
[----:B------:R-:W-:Y:S01]  /*f320*/  FMUL.FTZ R93, R16, R93 ;  /* 0x0000005d105d7220 */ /* 0x000fe20000410000 */
[----:B------:R-:W-:Y:S01]  /*f330*/  F2FP.BF16.F32.PACK_AB R72, R73, R72 ;  /* 0x000000484948723e */ /* 0x000fe200000010ff */
[----:B------:R-:W-:Y:S01]  /*f340*/  STS [R10+0x1000], R157 ;  /* 0x0010009d0a007388 */ /* 0x000fe20000000800 */
[----:B------:R-:W-:Y:S01]  /*f350*/  F2FP.BF16.F32.PACK_AB R76, R77, R76 ;  /* 0x0000004c4d4c723e */ /* 0x000fe200000010ff */
[----:B------:R-:W-:Y:S01]  /*f360*/  FMUL.FTZ R109, R11, R109 ;  /* 0x0000006d0b6d7220 */ /* 0x000fe20000410000 */
[C---:B------:R-:W-:Y:S01]  /*f370*/  FMUL.FTZ R110, R12.reuse, R110 ;  /* 0x0000006e0c6e7220 */ /* 0x040fe20000410000 */
[----:B------:R-:W-:Y:S01]  /*f380*/  FMUL.FTZ R111, R12, R111 ;  /* 0x0000006f0c6f7220 */ /* 0x000fe20000410000 */
[----:B------:R-:W-:Y:S01]  /*f390*/  F2FP.BF16.F32.PACK_AB R85, R85, R84 ;  /* 0x000000545555723e */ /* 0x000fe200000010ff */
[C---:B----4-:R-:W-:Y:S01]  /*f3a0*/  FMUL.FTZ R159, R17.reuse, R159 ;  /* 0x0000009f119f7220 */ /* 0x050fe20000410000 */
[C---:B------:R-:W-:Y:S01]  /*f3b0*/  FMUL.FTZ R158, R17.reuse, R158 ;  /* 0x0000009e119e7220 */ /* 0x040fe20000410000 */
[C---:B------:R-:W-:Y:S01]  /*f3c0*/  FMUL.FTZ R155, R17.reuse, R155 ;  /* 0x0000009b119b7220 */ /* 0x040fe20000410000 */
[C---:B------:R-:W-:Y:S01]  /*f3d0*/  FMUL.FTZ R154, R17.reuse, R154 ;  /* 0x0000009a119a7220 */ /* 0x040fe20000410000 */
[C---:B------:R-:W-:Y:S01]  /*f3e0*/  FMUL.FTZ R75, R17.reuse, R75 ;  /* 0x0000004b114b7220 */ /* 0x040fe20000410000 */
[C---:B------:R-:W-:Y:S01]  /*f3f0*/  FMUL.FTZ R74, R17.reuse, R74 ;  /* 0x0000004a114a7220 */ /* 0x040fe20000410000 */
[C---:B------:R-:W-:Y:S01]  /*f400*/  FMUL.FTZ R79, R17.reuse, R79 ;  /* 0x0000004f114f7220 */ /* 0x040fe20000410000 */
[----:B------:R-:W-:Y:S01]  /*f410*/  FMUL.FTZ R78, R17, R78 ;  /* 0x0000004e114e7220 */ /* 0x000fe20000410000 */
[----:B------:R-:W-:Y:S01]  /*f420*/  F2FP.BF16.F32.PACK_AB R159, R159, R158 ;  /* 0x0000009e9f9f723e */ /* 0x000fe200000010ff */
        /* <DEDUP_REMOVED lines=17> */
[----:B------:R-:W-:Y:S01]  /*f540*/  STS [R10+0x1200], R159 ;  /* 0x0012009f0a007388 */ /* 0x000fe20000000800 */
[----:B------:R-:W-:Y:S01]  /*f550*/  IADD3 R17, R10, R8, RZ ;  /* 0x000000080a117210 */ /* 0x000fe20007ffe0ff */
        /* <DEDUP_REMOVED lines=36> */
[C---:B------:R-:W-:Y:S01]  /*f7a0*/  FMUL.FTZ R116, R16.reuse, R116 ;  /* 0x0000007410747220 */ /* 0x040fe20000410000 */
[----:B------:R-:W-:Y:S01]  /*f7b0*/  FMUL.FTZ R117, R16, R117 ;  /* 0x0000007510757220 */ /* 0x000fe20000410000 */
[----:B------:R-:W-:Y:S01]  /*f7c0*/  STS [R19+0x1200], R78 ;  /* 0x0012004e13007388 */ /* 0x000fe20000000800 */
[----:B------:R-:W-:Y:S01]  /*f7d0*/  F2FP.BF16.F32.PACK_AB R100, R101, R100 ;  /* 0x000000646564723e */ /* 0x000fe200000010ff */
[----:B------:R-:W-:Y:S01]  /*f7e0*/  FMUL.FTZ R136, R11, R136 ;  /* 0x000000880b887220 */ /* 0x000fe20000410000 */
[----:B------:R-:W-:Y:S01]  /*f7f0*/  F2FP.BF16.F32.PACK_AB R102, R103, R102 ;  /* 0x000000666766723e */ /* 0x000fe200000010ff */
[----:B------:R-:W-:Y:S01]  /*f800*/  STS [R10+0x2000], R85 ;  /* 0x002000550a007388 */ /* 0x000fe20000000800 */
[C---:B------:R-:W-:Y:S01]  /*f810*/  FMUL.FTZ R137, R11.reuse, R137 ;  /* 0x000000890b897220 */ /* 0x040fe20000410000 */
[----:B------:R-:W-:Y:S01]  /*f820*/  FMUL.FTZ R128, R11, R128 ;  /* 0x000000800b807220 */ /* 0x000fe20000410000 */
[C---:B------:R-:W-:Y:S01]  /*f830*/  FMUL.FTZ R138, R12.reuse, R138 ;  /* 0x0000008a0c8a7220 */ /* 0x040fe20000410000 */
[----:B------:R-:W-:Y:S01]  /*f840*/  STS [R10+0x2200], R87 ;  /* 0x002200570a007388 */ /* 0x000fe20000000800 */
[C---:B------:R-:W-:Y:S01]  /*f850*/  FMUL.FTZ R139, R12.reuse, R139 ;  /* 0x0000008b0c8b7220 */ /* 0x040fe20000410000 */
[----:B------:R-:W-:Y:S01]  /*f860*/  F2FP.BF16.F32.PACK_AB R104, R105, R104 ;  /* 0x000000686968723e */ /* 0x000fe200000010ff */
[----:B------:R-:W-:Y:S01]  /*f870*/  FMUL.FTZ R11, R11, R129 ;  /* 0x000000810b0b7220 */ /* 0x000fe20000410000 */
[----:B------:R-:W-:Y:S01]  /*f880*/  STS [R9+0x2000], R96 ;  /* 0x0020006009007388 */ /* 0x000fe20000000800 */
[----:B------:R-:W-:Y:S01]  /*f890*/  F2FP.BF16.F32.PACK_AB R106, R107, R106 ;  /* 0x0000006a6b6a723e */ /* 0x000fe200000010ff */
[C---:B------:R-:W-:Y:S01]  /*f8a0*/  FMUL.FTZ R130, R12.reuse, R130 ;  /* 0x000000820c827220 */ /* 0x040fe20000410000 */
[----:B------:R-:W-:Y:S01]  /*f8b0*/  FMUL.FTZ R131, R12, R131 ;  /* 0x000000830c837220 */ /* 0x000fe20000410000 */
[----:B------:R-:W-:Y:S01]  /*f8c0*/  STS [R9+0x2200], R98 ;  /* 0x0022006209007388 */ /* 0x000fe20000000800 */
[----:B------:R-:W-:Y:S01]  /*f8d0*/  F2FP.BF16.F32.PACK_AB R141, R141, R140 ;  /* 0x0000008c8d8d723e */ /* 0x000fe200000010ff */
[C---:B------:R-:W-:Y:S01]  /*f8e0*/  FMUL.FTZ R124, R16.reuse, R124 ;  /* 0x0000007c107c7220 */ /* 0x040fe20000410000 */
[----:B------:R-:W-:Y:S01]  /*f8f0*/  F2FP.BF16.F32.PACK_AB R143, R143, R142 ;  /* 0x0000008e8f8f723e */ /* 0x000fe200000010ff */
[----:B------:R-:W-:Y:S01]  /*f900*/  STS [R10+0x3000], R89 ;  /* 0x003000590a007388 */ /* 0x000fe20000000800 */
[C---:B------:R-:W-:Y:S01]  /*f910*/  FMUL.FTZ R125, R16.reuse, R125 ;  /* 0x0000007d107d7220 */ /* 0x040fe20000410000 */
[----:B------:R-:W-:Y:S01]  /*f920*/  F2FP.BF16.F32.PACK_AB R120, R121, R120 ;  /* 0x000000787978723e */ /* 0x000fe200000010ff */
[C---:B------:R-:W-:Y:S01]  /*f930*/  FMUL.FTZ R132, R16.reuse, R132 ;  /* 0x0000008410847220 */ /* 0x040fe20000410000 */
[----:B------:R-:W-:Y:S01]  /*f940*/  STS [R10+0x3200], R91 ;  /* 0x0032005b0a007388 */ /* 0x000fe20000000800 */
[----:B------:R-:W-:Y:S01]  /*f950*/  F2FP.BF16.F32.PACK_AB R122, R123, R122 ;  /* 0x0000007a7b7a723e */ /* 0x000fe200000010ff */
[----:B------:R-:W-:Y:S01]  /*f960*/  FMUL.FTZ R133, R16, R133 ;  /* 0x0000008510857220 */ /* 0x000fe20000410000 */
[----:B------:R-:W-:Y:S01]  /*f970*/  F2FP.BF16.F32.PACK_AB R113, R113, R112 ;  /* 0x000000707171723e */ /* 0x000fe200000010ff */
[----:B------:R-:W-:Y:S01]  /*f980*/  STS [R9+0x3000], R92 ;  /* 0x0030005c09007388 */ /* 0x000fe20000000800 */
[----:B------:R-:W-:Y:S01]  /*f990*/  F2FP.BF16.F32.PACK_AB R115, R115, R114 ;  /* 0x000000727373723e */ /* 0x000fe200000010ff */
[----:B------:R-:W2:Y:S01]  /*f9a0*/  @!P2 LDC R12, c[0x0][0x270] ;  /* 0x00009c00ff0cab82 */ /* 0x000ea20000000800 */
[----:B------:R-:W-:Y:S01]  /*f9b0*/  F2FP.BF16.F32.PACK_AB R116, R117, R116 ;  /* 0x000000747574723e */ /* 0x000fe200000010ff */
[----:B------:R-:W-:Y:S01]  /*f9c0*/  STS [R9+0x3200], R94 ;  /* 0x0032005e09007388 */ /* 0x000fe20000000800 */
[----:B------:R-:W-:Y:S01]  /*f9d0*/  F2FP.BF16.F32.PACK_AB R118, R119, R118 ;  /* 0x000000767776723e */ /* 0x000fe200000010ff */
[----:B-1----:R-:W-:Y:S01]  /*f9e0*/  @P4 MUFU.LG2 R7, R7 ;  /* 0x0000000700074308 */ /* 0x002fe20000000c00 */
[----:B------:R-:W-:Y:S01]  /*f9f0*/  F2FP.BF16.F32.PACK_AB R136, R137, R136 ;  /* 0x000000888988723e */ /* 0x000fe200000010ff */
[----:B------:R-:W-:Y:S01]  /*fa00*/  STS [R17+0x2000], R144 ;  /* 0x0020009011007388 */ /* 0x000fe20000000800 */
[----:B------:R-:W-:Y:S01]  /*fa10*/  F2FP.BF16.F32.PACK_AB R138, R139, R138 ;  /* 0x0000008a8b8a723e */ /* 0x000fe200000010ff */
[----:B------:R-:W1:Y:S01]  /*fa20*/  @P2 LDC.64 R20, c[0x0][0x2c0] ;  /* 0x0000b000ff142b82 */ /* 0x000e620000000a00 */
[----:B------:R-:W-:Y:S01]  /*fa30*/  F2FP.BF16.F32.PACK_AB R11, R11, R128 ;  /* 0x000000800b0b723e */ /* 0x000fe200000010ff */
[----:B------:R-:W-:Y:S01]  /*fa40*/  STS [R17+0x2200], R146 ;  /* 0x0022009211007388 */ /* 0x000fe20000000800 */
[----:B------:R-:W-:Y:S01]  /*fa50*/  F2FP.BF16.F32.PACK_AB R130, R131, R130 ;  /* 0x000000828382723e */ /* 0x000fe200000010ff */
[----:B---3--:R-:W3:Y:S01]  /*fa60*/  @P3 MUFU.LG2 R6, R6 ;  /* 0x0000000600063308 */ /* 0x008ee20000000c00 */
[----:B------:R-:W-:Y:S01]  /*fa70*/  F2FP.BF16.F32.PACK_AB R124, R125, R124 ;  /* 0x0000007c7d7c723e */ /* 0x000fe200000010ff */
[----:B------:R-:W-:Y:S01]  /*fa80*/  STS [R19+0x2000], R108 ;  /* 0x0020006c13007388 */ /* 0x000fe20000000800 */
[----:B------:R-:W-:Y:S01]  /*fa90*/  F2FP.BF16.F32.PACK_AB R126, R127, R126 ;  /* 0x0000007e7f7e723e */ /* 0x000fe200000010ff */
[----:B------:R-:W4:Y:S01]  /*faa0*/  S2UR UR4, SR_CTAID.X ;  /* 0x00000000000479c3 */ /* 0x000f220000002500 */
[----:B------:R-:W-:Y:S01]  /*fab0*/  F2FP.BF16.F32.PACK_AB R132, R133, R132 ;  /* 0x000000848584723e */ /* 0x000fe200000010ff */
[----:B------:R-:W-:Y:S01]  /*fac0*/  STS [R19+0x2200], R110 ;  /* 0x0022006e13007388 */ /* 0x000fe20000000800 */
[----:B------:R-:W-:Y:S01]  /*fad0*/  F2FP.BF16.F32.PACK_AB R134, R135, R134 ;  /* 0x000000868786723e */ /* 0x000fe200000010ff */
[----:B------:R-:W-:Y:S01]  /*fae0*/  @P0 MUFU.LG2 R5, R5 ;  /* 0x0000000500050308 */ /* 0x000fe20000000c00 */
[----:B------:R-:W-:Y:S01]  /*faf0*/  @P2 MOV R23, 0x1 ;  /* 0x0000000100172802 */ /* 0x000fe20000000f00 */
[----:B------:R-:W-:Y:S01]  /*fb00*/  STS [R17+0x3000], R100 ;  /* 0x0030006411007388 */ /* 0x000fe20000000800 */
[----:B------:R-:W-:Y:S01]  /*fb10*/  SHF.R.S32.HI R16, RZ, 0x2, R2 ;  /* 0x00000002ff107819 */ /* 0x000fe20000011402 */
[----:B--2---:R-:W-:Y:S01]  /*fb20*/  @!P2 IMAD R23, R13, R12, RZ ;  /* 0x0000000c0d17a224 */ /* 0x004fe200078e02ff */
[----:B------:R-:W2:Y:S01]  /*fb30*/  @P1 LDC R2, c[0x0][0x2e8] ;  /* 0x0000ba00ff021b82 */ /* 0x000ea20000000800 */
[----:B------:R-:W-:Y:S01]  /*fb40*/  STS [R17+0x3200], R102 ;  /* 0x0032006611007388 */ /* 0x000fe20000000800 */
[----:B------:R-:W-:Y:S01]  /*fb50*/  BSSY B0, `(.L_x_34) ;  /* 0x0000064000007945 */ /* 0x000fe20003800000 */
[----:B------:R-:W5:Y:S01]  /*fb60*/  @P1 MUFU.LG2 R4, R4 ;  /* 0x0000000400041308 */ /* 0x000f620000000c00 */
[----:B---3--:R-:W-:Y:S01]  /*fb70*/  @P3 FMUL.FTZ R6, R6, 0.69314718246459960938 ;  /* 0x3f31721806063820 */ /* 0x008fe20000410000 */
[----:B------:R-:W-:Y:S01]  /*fb80*/  STS [R19+0x3000], R104 ;  /* 0x0030006813007388 */ /* 0x000fe20000000800 */
[----:B------:R-:W-:Y:S01]  /*fb90*/  SHF.L.U32 R0, R0, 0x3, RZ ;  /* 0x0000000300007819 */ /* 0x000fe200000006ff */
[----:B-1----:R-:W-:Y:S01]  /*fba0*/  @P2 IMAD R20, R21, R20, RZ ;  /* 0x0000001415142224 */ /* 0x002fe200078e02ff */
[----:B------:R-:W1:Y:S01]  /*fbb0*/  @P3 LDC R12, c[0x0][0x2e8] ;  /* 0x0000ba00ff0c3b82 */ /* 0x000e620000000800 */
[----:B------:R-:W-:Y:S01]  /*fbc0*/  STS [R19+0x3200], R106 ;  /* 0x0032006a13007388 */ /* 0x000fe20000000800 */
[----:B------:R-:W-:-:S02]  /*fbd0*/  IADD3 R21, R16, 0x20, RZ ;  /* 0x0000002010157810 */ /* 0x000fc40007ffe0ff */
[----:B------:R-:W-:Y:S01]  /*fbe0*/  @!P2 MOV R20, R13 ;  /* 0x0000000d0014a202 */ /* 0x000fe20000000f00 */
[----:B------:R-:W-:Y:S01]  /*fbf0*/  STS [R10+0x4000], R141 ;  /* 0x0040008d0a007388 */ /* 0x000fe20000000800 */
[----:B------:R-:W-:-:S03]  /*fc00*/  MOV R13, 0x7f800000 ;  /* 0x7f800000000d7802 */ /* 0x000fc60000000f00 */
[----:B------:R-:W-:Y:S01]  /*fc10*/  STS [R10+0x4200], R143 ;  /* 0x0042008f0a007388 */ /* 0x000fe20000000800 */
[----:B-----5:R-:W-:-:S03]  /*fc20*/  @P1 FMUL.FTZ R4, R4, 0.69314718246459960938 ;  /* 0x3f31721804041820 */ /* 0x020fc60000410000 */
[----:B------:R-:W-:Y:S04]  /*fc30*/  STS [R9+0x4000], R120 ;  /* 0x0040007809007388 */ /* 0x000fe80000000800 */
[----:B------:R-:W-:Y:S04]  /*fc40*/  STS [R9+0x4200], R122 ;  /* 0x0042007a09007388 */ /* 0x000fe80000000800 */
[----:B------:R-:W-:Y:S01]  /*fc50*/  STS [R10+0x5000], R113 ;  /* 0x005000710a007388 */ /* 0x000fe20000000800 */
[----:B-1----:R-:W-:-:S03]  /*fc60*/  @P3 FFMA.FTZ R13, R167, R12, R6 ;  /* 0x0000000ca70d3223 */ /* 0x002fc60000010006 */
[----:B------:R1:W-:Y:S01]  /*fc70*/  STS [R10+0x5200], R115 ;  /* 0x005200730a007388 */ /* 0x0003e20000000800 */
[----:B------:R-:W-:Y:S01]  /*fc80*/  MOV R12, 0x7f800000 ;  /* 0x7f800000000c7802 */ /* 0x000fe20000000f00 */
[----:B--2---:R-:W-:Y:S02]  /*fc90*/  @P1 FFMA.FTZ R12, R165, R2, R4 ;  /* 0x00000002a50c1223 */ /* 0x004fe40000010004 */
[----:B------:R-:W-:Y:S04]  /*fca0*/  STS [R9+0x5000], R116 ;  /* 0x0050007409007388 */ /* 0x000fe80000000800 */
[----:B------:R-:W-:Y:S04]  /*fcb0*/  STS [R9+0x5200], R118 ;  /* 0x0052007609007388 */ /* 0x000fe80000000800 */
[----:B------:R-:W-:Y:S04]  /*fcc0*/  STS [R17+0x4000], R136 ;  /* 0x0040008811007388 */ /* 0x000fe80000000800 */
[----:B------:R-:W-:Y:S04]  /*fcd0*/  STS [R17+0x4200], R138 ;  /* 0x0042008a11007388 */ /* 0x000fe80000000800 */
[----:B------:R2:W-:Y:S04]  /*fce0*/  STS [R19+0x4000], R11 ;  /* 0x0040000b13007388 */ /* 0x0005e80000000800 */
[----:B------:R-:W-:Y:S01]  /*fcf0*/  STS [R19+0x4200], R130 ;  /* 0x0042008213007388 */ /* 0x000fe20000000800 */
[----:B-1----:R-:W4:Y:S03]  /*fd00*/  @P2 LDC R10, c[0x0][0x2c0] ;  /* 0x0000b000ff0a2b82 */ /* 0x002f260000000800 */
[----:B------:R-:W-:Y:S04]  /*fd10*/  STS [R17+0x5000], R124 ;  /* 0x0050007c11007388 */ /* 0x000fe80000000800 */
[----:B------:R-:W-:Y:S04]  /*fd20*/  STS [R17+0x5200], R126 ;  /* 0x0052007e11007388 */ /* 0x000fe80000000800 */
[----:B------:R-:W-:Y:S04]  /*fd30*/  STS [R19+0x5000], R132 ;  /* 0x0050008413007388 */ /* 0x000fe80000000800 */
[----:B------:R1:W-:Y:S01]  /*fd40*/  STS [R19+0x5200], R134 ;  /* 0x0052008613007388 */ /* 0x0003e20000000800 */
[----:B------:R-:W-:Y:S01]  /*fd50*/  BAR.SYNC.DEFER_BLOCKING 0x0 ;  /* 0x0000000000007b1d */ /* 0x000fe20000010000 */
[----:B------:R-:W-:-:S07]  /*fd60*/  @!P2 MOV R10, 0x1 ;  /* 0x00000001000aa802 */ /* 0x000fce0000000f00 */
[----:B--2---:R-:W2:Y:S01]  /*fd70*/  @P4 LDC R11, c[0x0][0x2e8] ;  /* 0x0000ba00ff0b4b82 */ /* 0x004ea20000000800 */
[----:B------:R-:W3:Y:S01]  /*fd80*/  S2R R8, SR_CTAID.Y ;  /* 0x0000000000087919 */ /* 0x000ee20000002600 */
[----:B------:R-:W5:Y:S06]  /*fd90*/  S2R R9, SR_CTAID.Z ;  /* 0x0000000000097919 */ /* 0x000f6c0000002700 */
[----:B-1----:R-:W1:Y:S01]  /*fda0*/  @P0 LDC R19, c[0x0][0x2e8] ;  /* 0x0000ba00ff130b82 */ /* 0x002e620000000800 */
[----:B------:R1:W1:Y:S04]  /*fdb0*/  LDS.128 R32, [R226+0x1800] ;  /* 0x00180000e2207984 */ /* 0x0002680000000c00 */
[----:B------:R1:W1:Y:S04]  /*fdc0*/  LDS.128 R28, [R226+0x3800] ;  /* 0x00380000e21c7984 */ /* 0x0002680000000c00 */
[----:B------:R1:W5:Y:S01]  /*fdd0*/  LDS.128 R24, [R226+0x5800] ;  /* 0x00580000e2187984 */ /* 0x0003620000000c00 */
[----:B---3--:R-:W-:-:S02]  /*fde0*/  IMAD R8, R8, R23, RZ ;  /* 0x0000001708087224 */ /* 0x008fc400078e02ff */
[----:B------:R-:W-:-:S03]  /*fdf0*/  @P0 FMUL.FTZ R23, R5, 0.69314718246459960938 ;  /* 0x3f31721805170820 */ /* 0x000fc60000410000 */
[----:B------:R-:W-:Y:S02]  /*fe00*/  SEL R18, R8, RZ, !P6 ;  /* 0x000000ff08127207 */ /* 0x000fe40007000000 */
[----:B------:R-:W-:Y:S01]  /*fe10*/  ISETP.GE.AND P6, PT, R21, UR14, PT ;  /* 0x0000000e15007c0c */ /* 0x000fe2000bfc6270 */
[----:B------:R-:W-:Y:S01]  /*fe20*/  @P4 FMUL.FTZ R21, R7, 0.69314718246459960938 ;  /* 0x3f31721807154820 */ /* 0x000fe20000410000 */
[----:B------:R-:W-:Y:S02]  /*fe30*/  MOV R8, 0x7f800000 ;  /* 0x7f80000000087802 */ /* 0x000fe40000000f00 */
[----:B------:R-:W-:Y:S01]  /*fe40*/  IADD3 R7, R16, 0x40, RZ ;  /* 0x0000004010077810 */ /* 0x000fe20007ffe0ff */
[----:B--2---:R-:W-:Y:S01]  /*fe50*/  @P4 FFMA.FTZ R8, R168, R11, R21 ;  /* 0x0000000ba8084223 */ /* 0x004fe20000010015 */
[----:B----4-:R-:W-:Y:S01]  /*fe60*/  IMAD R21, R10, UR4, RZ ;  /* 0x000000040a157c24 */ /* 0x010fe2000f8e02ff */
[----:B------:R-:W-:Y:S01]  /*fe70*/  MOV R11, 0x7f800000 ;  /* 0x7f800000000b7802 */ /* 0x000fe20000000f00 */
[----:B-1----:R-:W-:Y:S01]  /*fe80*/  @P0 FFMA.FTZ R11, R166, R19, R23 ;  /* 0x00000013a60b0223 */ /* 0x002fe20000010017 */
[----:B------:R-:W-:Y:S01]  /*fe90*/  ISETP.GE.AND P2, PT, R7, UR14, PT ;  /* 0x0000000e07007c0c */ /* 0x000fe2000bf46270 */
[----:B-----5:R-:W-:Y:S01]  /*fea0*/  IMAD R7, R9, R20, R18 ;  /* 0x0000001409077224 */ /* 0x020fe200078e0212 */
[----:B------:R-:W-:-:S04]  /*feb0*/  SHF.L.U32 R21, R21, 0x7, RZ ;  /* 0x0000000715157819 */ /* 0x000fc800000006ff */
[----:B------:R-:W-:Y:S02]  /*fec0*/  IADD3 R14, P4, P3, R21, R14, R7 ;  /* 0x0000000e150e7210 */ /* 0x000fe40007b9e007 */
[----:B------:R-:W-:Y:S02]  /*fed0*/  SHF.R.S32.HI R5, RZ, 0x1f, R21 ;  /* 0x0000001fff057819 */ /* 0x000fe40000011415 */
[----:B------:R-:W-:-:S04]  /*fee0*/  SHF.R.S32.HI R7, RZ, 0x1f, R7 ;  /* 0x0000001fff077819 */ /* 0x000fc80000011407 */
[----:B------:R-:W-:Y:S01]  /*fef0*/  IADD3.X R15, R5, R15, R7, P4, P3 ;  /* 0x0000000f050f7210 */ /* 0x000fe200027e6407 */
[----:B------:R-:W-:Y:S06]  /*ff00*/  @P5 BRA `(.L_x_35) ;  /* 0x0000000000a05947 */ /* 0x000fec0003800000 */
[----:B------:R-:W-:-:S04]  /*ff10*/  SHF.R.S32.HI R2, RZ, 0x1f, R3 ;  /* 0x0000001fff027819 */ /* 0x000fc80000011403 */
        /* <DEDUP_REMOVED lines=11> */
[----:B------:R-:W1:Y:S01]  /*ffd0*/  @!P5 LDC.64 R2, c[0x0][0x2b0] ;  /* 0x0000ac00ff02db82 */ /* 0x000e620000000a00 */
[----:B------:R-:W-:-:S03]  /*ffe0*/  @!P5 IMAD R20, R227, R10, RZ ;  /* 0x0000000ae314d224 */ /* 0x000fc600078e02ff */
[----:B------:R-:W-:Y:S02]  /*fff0*/  @!P4 IMAD R18, R37, R10, RZ ;  /* 0x0000000a2512c224 */ /* 0x000fe400078e02ff */
[C---:B------:R-:W-:Y:S01]  /*10000*/  @!P5 IADD3 R23, P0, R20.reuse, R14, RZ ;  /* 0x0000000e1417d210 */ /* 0x040fe20007f1e0ff */
[-C--:B------:R-:W-:Y:S01]  /*10010*/  @!P3 IMAD R21, R21, R10.reuse, RZ ;  /* 0x0000000a1515b224 */ /* 0x080fe200078e02ff */
[----:B------:R-:W2:Y:S01]  /*10020*/  @!P4 LDC.64 R6, c[0x0][0x2b0] ;  /* 0x0000ac00ff06cb82 */ /* 0x000ea20000000a00 */
[----:B------:R-:W-:Y:S01]  /*10030*/  @!P1 IMAD R10, R19, R10, RZ ;  /* 0x0000000a130a9224 */ /* 0x000fe200078e02ff */
[----:B------:R-:W-:-:S06]  /*10040*/  @!P5 LEA.HI.X.SX32 R20, R20, R15, 0x1, P0 ;  /* 0x0000000f1414d211 */ /* 0x000fcc00000f0eff */
[----:B------:R-:W3:Y:S01]  /*10050*/  @!P3 LDC.64 R4, c[0x0][0x2b0] ;  /* 0x0000ac00ff04bb82 */ /* 0x000ee20000000a00 */
[----:B-1----:R-:W-:-:S04]  /*10060*/  @!P5 LEA R22, P0, R23, R2, 0x2 ;  /* 0x000000021716d211 */ /* 0x002fc800078010ff */
[----:B------:R-:W-:Y:S02]  /*10070*/  @!P5 LEA.HI.X R23, R23, R3, R20, 0x2, P0 ;  /* 0x000000031717d211 */ /* 0x000fe400000f1414 */
[C---:B------:R-:W-:Y:S01]  /*10080*/  @!P4 IADD3 R20, P0, R18.reuse, R14, RZ ;  /* 0x0000000e1214c210 */ /* 0x040fe20007f1e0ff */
[----:B------:R-:W1:Y:S02]  /*10090*/  @!P1 LDC.64 R2, c[0x0][0x2b0] ;  /* 0x0000ac00ff029b82 */ /* 0x000e640000000a00 */
[----:B------:R4:W-:Y:S01]  /*100a0*/  @!P5 STG.E desc[UR18][R22.64], R8 ;  /* 0x000000081600d986 */ /* 0x0009e2000c101912 */
[----:B------:R-:W-:Y:S02]  /*100b0*/  @!P4 LEA.HI.X.SX32 R18, R18, R15, 0x1, P0 ;  /* 0x0000000f1212c211 */ /* 0x000fe400000f0eff */
[----:B--2---:R-:W-:-:S04]  /*100c0*/  @!P4 LEA R36, P0, R20, R6, 0x2 ;  /* 0x000000061424c211 */ /* 0x004fc800078010ff */
[----:B------:R-:W-:Y:S02]  /*100d0*/  @!P4 LEA.HI.X R37, R20, R7, R18, 0x2, P0 ;  /* 0x000000071425c211 */ /* 0x000fe400000f1412 */
[----:B------:R-:W-:-:S03]  /*100e0*/  @!P3 IADD3 R6, P0, R21, R14, RZ ;  /* 0x0000000e1506b210 */ /* 0x000fc60007f1e0ff */
[----:B------:R4:W-:Y:S01]  /*100f0*/  @!P4 STG.E desc[UR18][R36.64], R13 ;  /* 0x0000000d2400c986 */ /* 0x0009e2000c101912 */
[----:B------:R-:W-:Y:S02]  /*10100*/  @!P3 LEA.HI.X.SX32 R21, R21, R15, 0x1, P0 ;  /* 0x0000000f1515b211 */ /* 0x000fe400000f0eff */
[----:B---3--:R-:W-:-:S04]  /*10110*/  @!P3 LEA R4, P0, R6, R4, 0x2 ;  /* 0x000000040604b211 */ /* 0x008fc800078010ff */
[----:B------:R-:W-:Y:S02]  /*10120*/  @!P3 LEA.HI.X R5, R6, R5, R21, 0x2, P0 ;  /* 0x000000050605b211 */ /* 0x000fe400000f1415 */
[----:B------:R-:W-:-:S03]  /*10130*/  @!P1 IADD3 R14, P0, R10, R14, RZ ;  /* 0x0000000e0a0e9210 */ /* 0x000fc60007f1e0ff */
[----:B------:R4:W-:Y:S01]  /*10140*/  @!P3 STG.E desc[UR18][R4.64], R11 ;  /* 0x0000000b0400b986 */ /* 0x0009e2000c101912 */
[----:B------:R-:W-:Y:S02]  /*10150*/  @!P1 LEA.HI.X.SX32 R10, R10, R15, 0x1, P0 ;  /* 0x0000000f0a0a9211 */ /* 0x000fe400000f0eff */
[----:B-1----:R-:W-:-:S04]  /*10160*/  @!P1 LEA R2, P0, R14, R2, 0x2 ;  /* 0x000000020e029211 */ /* 0x002fc800078010ff */
[----:B------:R-:W-:-:S05]  /*10170*/  @!P1 LEA.HI.X R3, R14, R3, R10, 0x2, P0 ;  /* 0x000000030e039211 */ /* 0x000fca00000f140a */
[----:B------:R4:W-:Y:S04]  /*10180*/  @!P1 STG.E desc[UR18][R2.64], R12 ;  /* 0x0000000c02009986 */ /* 0x0009e8000c101912 */
.L_x_35:
[----:B------:R-:W-:Y:S05]  /*10190*/  BSYNC B0 ;  /* 0x0000000000007941 */ /* 0x000fea0003800000 */
.L_x_34:
[----:B----4-:R-:W-:Y:S01]  /*101a0*/  SHF.R.S32.HI R3, RZ, 0x1f, R0 ;  /* 0x0000001fff037819 */ /* 0x010fe20000011400 */
[----:B------:R-:W-:Y:S01]  /*101b0*/  ULDC.64 UR4, c[0x0][0x2a0] ;  /* 0x0000a80000047ab9 */ /* 0x000fe20000000a00 */
[----:B------:R-:W-:Y:S01]  /*101c0*/  IADD3 R18, P1, R0, UR8, RZ ;  /* 0x0000000800127c10 */ /* 0x000fe2000ff3e0ff */
[----:B------:R1:W2:Y:S01]  /*101d0*/  LDS.128 R12, [R226] ;  /* 0x00000000e20c7984 */ /* 0x0002a20000000c00 */
[----:B------:R-:W-:Y:S01]  /*101e0*/  SHF.R.S32.HI R0, RZ, 0x1f, R9 ;  /* 0x0000001fff007819 */ /* 0x000fe20000011409 */
[C---:B------:R-:W-:Y:S01]  /*101f0*/  VIADD R2, R16.reuse, 0x60 ;  /* 0x0000006010027836 */ /* 0x040fe20000000000 */
[----:B------:R-:W-:Y:S01]  /*10200*/  IADD3.X R19, R3, UR6, RZ, P1, !PT ;  /* 0x0000000603137c10 */ /* 0x000fe20008ffe4ff */
[----:B------:R1:W3:Y:S01]  /*10210*/  LDS.128 R4, [R226+0x4000] ;  /* 0x00400000e2047984 */ /* 0x0002e20000000c00 */
[----:B------:R-:W-:Y:S01]  /*10220*/  ISETP.GE.AND P1, PT, R16, UR14, PT ;  /* 0x0000000e10007c0c */ /* 0x000fe2000bf26270 */
[----:B------:R-:W-:Y:S01]  /*10230*/  IMAD R0, R0, UR4, RZ ;  /* 0x0000000400007c24 */ /* 0x000fe2000f8e02ff */
[----:B------:R-:W-:Y:S01]  /*10240*/  SHF.R.S32.HI R17, RZ, 0x1f, R16 ;  /* 0x0000001fff117819 */ /* 0x000fe20000011410 */
[----:B------:R-:W-:Y:S01]  /*10250*/  IMAD.WIDE.U32 R18, R9, UR4, R18 ;  /* 0x0000000409127c25 */ /* 0x000fe2000f8e0012 */
[----:B------:R-:W-:Y:S01]  /*10260*/  BSSY B0, `(.L_x_36) ;  /* 0x0000014000007945 */ /* 0x000fe20003800000 */
[----:B------:R-:W-:-:S02]  /*10270*/  ISETP.GE.AND P0, PT, R2, UR14, PT ;  /* 0x0000000e02007c0c */ /* 0x000fc4000bf06270 */
[----:B------:R-:W-:Y:S02]  /*10280*/  IMAD R0, R9, UR5, R0 ;  /* 0x0000000509007c24 */ /* 0x000fe4000f8e0200 */
[----:B------:R1:W4:Y:S01]  /*10290*/  LDS.128 R8, [R226+0x2000] ;  /* 0x00200000e2087984 */ /* 0x0003220000000c00 */
[----:B------:R-:W-:Y:S02]  /*102a0*/  IMAD.U32 R3, RZ, RZ, UR16 ;  /* 0x00000010ff037e24 */ /* 0x000fe4000f8e00ff */
[----:B------:R-:W-:Y:S02]  /*102b0*/  IMAD.IADD R21, R19, 0x1, R0 ;  /* 0x0000000113157824 */ /* 0x000fe400078e0200 */
[----:B------:R-:W-:Y:S01]  /*102c0*/  IMAD.WIDE R16, R3, 0x80, R16 ;  /* 0x0000008003107825 */ /* 0x000fe200078e0210 */
[----:B------:R-:W-:Y:S06]  /*102d0*/  @P1 BRA `(.L_x_37) ;  /* 0x0000000000301947 */ /* 0x000fec0003800000 */
[----:B------:R-:W-:Y:S01]  /*102e0*/  ULDC.64 UR4, c[0x0][0x298] ;  /* 0x0000a60000047ab9 */ /* 0x000fe20000000a00 */
[----:B------:R-:W-:Y:S01]  /*102f0*/  MOV R20, R18 ;  /* 0x0000001200147202 */ /* 0x000fe20000000f00 */
[----:B------:R-:W-:-:S04]  /*10300*/  IMAD R3, R17, UR4, RZ ;  /* 0x0000000411037c24 */ /* 0x000fc8000f8e02ff */
[----:B------:R-:W-:-:S04]  /*10310*/  IMAD.WIDE.U32 R22, R16, UR4, R20 ;  /* 0x0000000410167c25 */ /* 0x000fc8000f8e0014 */
[----:B------:R-:W-:Y:S01]  /*10320*/  IMAD R0, R16, UR5, R3 ;  /* 0x0000000510007c24 */ /* 0x000fe2000f8e0203 */
[----:B------:R-:W-:Y:S02]  /*10330*/  ULDC.64 UR4, c[0x0][0x280] ;  /* 0x0000a00000047ab9 */ /* 0x000fe40000000a00 */
[----:B------:R-:W-:Y:S02]  /*10340*/  LEA R2, P1, R22, UR4, 0x1 ;  /* 0x0000000416027c11 */ /* 0x000fe4000f8208ff */
[----:B------:R-:W-:-:S04]  /*10350*/  IADD3 R0, R23, R0, RZ ;  /* 0x0000000017007210 */ /* 0x000fc80007ffe0ff */
[----:B------:R-:W-:-:S05]  /*10360*/  LEA.HI.X R3, R22, UR5, R0, 0x1, P1 ;  /* 0x0000000516037c11 */ /* 0x000fca00088f0c00 */
[----:B--2---:R2:W-:Y:S04]  /*10370*/  STG.E.128 desc[UR18][R2.64], R12 ;  /* 0x0000000c02007986 */ /* 0x0045e8000c101d12 */
[----:B----4-:R2:W-:Y:S04]  /*10380*/  STG.E.128 desc[UR18][R2.64+0x40], R8 ;  /* 0x0000400802007986 */ /* 0x0105e8000c101d12 */
[----:B---3--:R2:W-:Y:S02]  /*10390*/  STG.E.128 desc[UR18][R2.64+0x80], R4 ;  /* 0x0000800402007986 */ /* 0x0085e4000c101d12 */
.L_x_37:
[----:B------:R-:W-:Y:S05]  /*103a0*/  BSYNC B0 ;  /* 0x0000000000007941 */ /* 0x000fea0003800000 */
.L_x_36:
[----:B--2---:R2:W1:Y:S01]  /*103b0*/  LDS.128 R12, [R226+0x800] ;  /* 0x00080000e20c7984 */ /* 0x0044620000000c00 */
[----:B------:R-:W-:Y:S03]  /*103c0*/  BSSY B0, `(.L_x_38) ;  /* 0x0000013000007945 */ /* 0x000fe60003800000 */
[----:B----4-:R2:W4:Y:S04]  /*103d0*/  LDS.128 R8, [R226+0x2800] ;  /* 0x00280000e2087984 */ /* 0x0105280000000c00 */
[----:B---3--:R2:W3:Y:S01]  /*103e0*/  LDS.128 R4, [R226+0x4800] ;  /* 0x00480000e2047984 */ /* 0x0084e20000000c00 */
[----:B------:R-:W-:Y:S05]  /*103f0*/  @P6 BRA `(.L_x_39) ;  /* 0x00000000003c6947 */ /* 0x000fea0003800000 */
[----:B------:R-:W-:Y:S01]  /*10400*/  IADD3 R2, P1, R16, 0x20, RZ ;  /* 0x0000002010027810 */ /* 0x000fe20007f3e0ff */
[----:B------:R-:W-:Y:S01]  /*10410*/  ULDC.64 UR4, c[0x0][0x298] ;  /* 0x0000a60000047ab9 */ /* 0x000fe20000000a00 */
[----:B------:R-:W-:Y:S01]  /*10420*/  MOV R23, R21 ;  /* 0x0000001500177202 */ /* 0x000fe20000000f00 */
[----:B------:R-:W-:Y:S02]  /*10430*/  IMAD.MOV.U32 R22, RZ, RZ, R18 ;  /* 0x000000ffff167224 */ /* 0x000fe400078e0012 */
[----:B------:R-:W-:Y:S02]  /*10440*/  IMAD.X R0, RZ, RZ, R17, P1 ;  /* 0x000000ffff007224 */ /* 0x000fe400008e0611 */
[----:B------:R-:W-:-:S04]  /*10450*/  IMAD.WIDE.U32 R22, R2, UR4, R22 ;  /* 0x0000000402167c25 */ /* 0x000fc8000f8e0016 */
[----:B------:R-:W-:-:S04]  /*10460*/  IMAD R3, R0, UR4, RZ ;  /* 0x0000000400037c24 */ /* 0x000fc8000f8e02ff */
[----:B------:R-:W-:Y:S01]  /*10470*/  IMAD R3, R2, UR5, R3 ;  /* 0x0000000502037c24 */ /* 0x000fe2000f8e0203 */
[----:B------:R-:W-:Y:S02]  /*10480*/  ULDC.64 UR4, c[0x0][0x280] ;  /* 0x0000a00000047ab9 */ /* 0x000fe40000000a00 */
[----:B------:R-:W-:Y:S02]  /*10490*/  LEA R2, P1, R22, UR4, 0x1 ;  /* 0x0000000416027c11 */ /* 0x000fe4000f8208ff */
[----:B------:R-:W-:-:S04]  /*104a0*/  IADD3 R3, R23, R3, RZ ;  /* 0x0000000317037210 */ /* 0x000fc80007ffe0ff */
[----:B------:R-:W-:-:S05]  /*104b0*/  LEA.HI.X R3, R22, UR5, R3, 0x1, P1 ;  /* 0x0000000516037c11 */ /* 0x000fca00088f0c03 */
[----:B-1----:R1:W-:Y:S04]  /*104c0*/  STG.E.128 desc[UR18][R2.64], R12 ;  /* 0x0000000c02007986 */ /* 0x0023e8000c101d12 */
[----:B----4-:R1:W-:Y:S04]  /*104d0*/  STG.E.128 desc[UR18][R2.64+0x40], R8 ;  /* 0x0000400802007986 */ /* 0x0103e8000c101d12 */
[----:B---3--:R1:W-:Y:S02]  /*104e0*/  STG.E.128 desc[UR18][R2.64+0x80], R4 ;  /* 0x0000800402007986 */ /* 0x0083e4000c101d12 */
.L_x_39:
[----:B------:R-:W-:Y:S05]  /*104f0*/  BSYNC B0 ;  /* 0x0000000000007941 */ /* 0x000fea0003800000 */
.L_x_38:
[----:B-1--4-:R1:W4:Y:S01]  /*10500*/  LDS.128 R8, [R226+0x1000] ;  /* 0x00100000e2087984 */ /* 0x0123220000000c00 */
[----:B------:R-:W-:Y:S03]  /*10510*/  BSSY B0, `(.L_x_40) ;  /* 0x0000013000007945 */ /* 0x000fe60003800000 */
[----:B---3--:R1:W3:Y:S04]  /*10520*/  LDS.128 R4, [R226+0x3000] ;  /* 0x00300000e2047984 */ /* 0x0082e80000000c00 */
[----:B------:R1:W1:Y:S01]  /*10530*/  LDS.128 R12, [R226+0x5000] ;  /* 0x00500000e20c7984 */ /* 0x0002620000000c00 */
        /* <DEDUP_REMOVED lines=13> */
[----:B----4-:R4:W-:Y:S04]  /*10610*/  STG.E.128 desc[UR18][R2.64], R8 ;  /* 0x0000000802007986 */ /* 0x0109e8000c101d12 */
[----:B---3--:R4:W-:Y:S04]  /*10620*/  STG.E.128 desc[UR18][R2.64+0x40], R4 ;  /* 0x0000400402007986 */ /* 0x0089e8000c101d12 */
[----:B-1----:R4:W-:Y:S02]  /*10630*/  STG.E.128 desc[UR18][R2.64+0x80], R12 ;  /* 0x0000800c02007986 */ /* 0x0029e4000c101d12 */
.L_x_41:
[----:B------:R-:W-:Y:S05]  /*10640*/  BSYNC B0 ;  /* 0x0000000000007941 */ /* 0x000fea0003800000 */
.L_x_40:
[----:B------:R-:W-:Y:S05]  /*10650*/  @P0 EXIT ;  /* 0x000000000000094d */ /* 0x000fea0003800000 */
[----:B------:R-:W-:Y:S01]  /*10660*/  IADD3 R0, P0, R16, 0x60, RZ ;  /* 0x0000006010007810 */ /* 0x000fe20007f1e0ff */
[----:B------:R-:W-:Y:S01]  /*10670*/  ULDC.64 UR4, c[0x0][0x298] ;  /* 0x0000a60000047ab9 */ /* 0x000fe20000000a00 */
[----:B---34-:R-:W-:Y:S01]  /*10680*/  MOV R5, R21 ;  /* 0x0000001500057202 */ /* 0x018fe20000000f00 */
        /* <DEDUP_REMOVED lines=9> */
[----:B------:R-:W-:Y:S04]  /*10720*/  STG.E.128 desc[UR18][R2.64], R32 ;  /* 0x0000002002007986 */ /* 0x000fe8000c101d12 */
[----:B------:R-:W-:Y:S04]  /*10730*/  STG.E.128 desc[UR18][R2.64+0x40], R28 ;  /* 0x0000401c02007986 */ /* 0x000fe8000c101d12 */
[----:B------:R-:W-:Y:S01]  /*10740*/  STG.E.128 desc[UR18][R2.64+0x80], R24 ;  /* 0x0000801802007986 */ /* 0x000fe2000c101d12 */
[----:B------:R-:W-:Y:S05]  /*10750*/  EXIT ;  /* 0x000000000000794d */ /* 0x000fea0003800000 */
.L_x_20:
[----:B------:R-:W-:Y:S01]  /*10760*/  UISETP.NE.AND UP0, UPT, UR15, -0x1, UPT ;  /* 0xffffffff0f00788c */ /* 0x000fe2000bf05270 */
[----:B------:R-:W-:Y:S01]  /*10770*/  SHF.R.S32.HI R3, RZ, 0x1f, R2 ;  /* 0x0000001fff037819 */ /* 0x000fe20000011402 */
[----:B------:R-:W-:Y:S01]  /*10780*/  ULDC.U8 UR9, c[0x0][0x3d9] ;  /* 0x0000f64000097ab9 */ /* 0x000fe20000000000 */
[----:B------:R-:W-:Y:S01]  /*10790*/  UIADD3 UR27, -UR26, UR27, URZ ;  /* 0x0000001b1a1b7290 */ /* 0x000fe2000fffe13f */
[----:B------:R-:W-:Y:S01]  /*107a0*/  LOP3.LUT P3, RZ, R2, 0x3, RZ, 0xc0, !PT ;  /* 0x0000000302ff7812 */ /* 0x000fe2000786c0ff */
[----:B------:R-:W-:Y:S01]  /*107b0*/  UISETP.NE.AND UP2, UPT, UR9, URZ, UPT ;  /* 0x0000003f0900728c */ /* 0x000fe2000bf45270 */
[----:B------:R-:W-:Y:S01]  /*107c0*/  LEA.HI R8, R3, R2, RZ, 0x2 ;  /* 0x0000000203087211 */ /* 0x000fe200078f10ff */
[----:B------:R-:W-:Y:S01]  /*107d0*/  UMOV UR22, URZ ;  /* 0x0000003f00167c82 */ /* 0x000fe20008000000 */
[----:B------:R-:W-:Y:S01]  /*107e0*/  UMOV UR23, URZ ;  /* 0x0000003f00177c82 */ /* 0x000fe20008000000 */
[----:B------:R-:W-:Y:S01]  /*107f0*/  IMAD.U32 R7, RZ, RZ, UR16 ;  /* 0x00000010ff077e24 */ /* 0x000fe2000f8e00ff */
[----:B------:R-:W-:Y:S01]  /*10800*/  LOP3.LUT R3, R8, 0x1ffffffc, RZ, 0xc0, !PT ;  /* 0x1ffffffc08037812 */ /* 0x000fe200078ec0ff */
[----:B------:R-:W-:Y:S01]  /*10810*/  @!UP0 USHF.R.S32.HI UR11, URZ, 0x1f, UR8 ;  /* 0x0000001f3f0b8899 */ /* 0x000fe20008011408 */
[----:B------:R-:W-:Y:S01]  /*10820*/  SHF.R.S32.HI R8, RZ, 0x2, R8 ;  /* 0x00000002ff087819 */ /* 0x000fe20000011408 */
[----:B------:R-:W-:Y:S01]  /*10830*/  @UP0 ULDC.64 UR6, c[0x0][0x298] ;  /* 0x0000a60000060ab9 */ /* 0x000fe20000000a00 */
[----:B------:R-:W-:Y:S01]  /*10840*/  @!UP0 ULDC.64 UR4, c[0x0][0x290] ;  /* 0x0000a40000048ab9 */ /* 0x000fe20000000a00 */
[----:B------:R-:W-:Y:S01]  /*10850*/  @UP0 UIMAD.WIDE.U32 UR12, UR15, UR6, URZ ;  /* 0x000000060f0c02a5 */ /* 0x000fe2000f8e003f */
[----:B------:R-:W-:Y:S01]  /*10860*/  IMAD.IADD R0, R2, 0x1, -R3 ;  /* 0x0000000102007824 */ /* 0x000fe200078e0a03 */
[----:B------:R-:W-:Y:S01]  /*10870*/  @!UP0 UIMAD UR6, UR11, UR4, URZ ;  /* 0x000000040b0682a4 */ /* 0x000fe2000f8e023f */
[----:B------:R-:W-:Y:S01]  /*10880*/  ISETP.GE.AND P4, PT, R8, UR27, PT ;  /* 0x0000001b08007c0c */ /* 0x000fe2000bf86270 */
[----:B------:R-:W-:Y:S01]  /*10890*/  @!UP0 UIMAD.WIDE.U32 UR20, UR8, UR4, URZ ;  /* 0x00000004081482a5 */ /* 0x000fe2000f8e003f */
[----:B------:R-:W-:Y:S01]  /*108a0*/  IMAD.SHL.U32 R0, R0, 0x8, RZ ;  /* 0x0000000800007824 */ /* 0x000fe200078e00ff */
[----:B------:R-:W-:Y:S01]  /*108b0*/  @!UP0 UIMAD UR6, UR8, UR5, UR6 ;  /* 0x00000005080682a4 */ /* 0x000fe2000f8e0206 */
[--C-:B------:R-:W-:Y:S01]  /*108c0*/  SHF.R.S32.HI R9, RZ, 0x1f, R8.reuse ;  /* 0x0000001fff097819 */ /* 0x100fe20000011408 */
[----:B------:R-:W-:Y:S01]  /*108d0*/  @UP0 UIMAD UR7, UR15, UR7, UR13 ;  /* 0x000000070f0702a4 */ /* 0x000fe2000f8e020d */
[----:B------:R-:W-:Y:S01]  /*108e0*/  BSSY B0, `(.L_x_42) ;  /* 0x000003d000007945 */ /* 0x000fe20003800000 */
[----:B------:R-:W-:Y:S01]  /*108f0*/  @!UP0 UIADD3 UR7, UR21, UR6, URZ ;  /* 0x0000000615078290 */ /* 0x000fe2000fffe03f */
[----:B------:R-:W-:Y:S01]  /*10900*/  ISETP.GE.OR P6, PT, R8, UR27, P3 ;  /* 0x0000001b08007c0c */ /* 0x000fe20009fc6670 */
[----:B------:R-:W-:Y:S01]  /*10910*/  ULDC.U8 UR13, c[0x0][0x3d8] ;  /* 0x0000f600000d7ab9 */ /* 0x000fe20000000000 */
[----:B------:R-:W-:Y:S01]  /*10920*/  @!UP0 UMOV UR12, UR20 ;  /* 0x00000014000c8c82 */ /* 0x000fe20008000000 */
[----:B------:R-:W-:Y:S01]  /*10930*/  @UP2 ULDC.64 UR4, c[0x0][0x2c0] ;  /* 0x0000b00000042ab9 */ /* 0x000fe20000000a00 */
[----:B------:R-:W-:Y:S01]  /*10940*/  UISETP.NE.AND UP0, UPT, UR13, URZ, !UP2 ;  /* 0x0000003f0d00728c */ /* 0x000fe2000d705270 */
[C---:B------:R-:W-:Y:S01]  /*10950*/  IADD3 R4, P0, R0.reuse, UR12, RZ ;  /* 0x0000000c00047c10 */ /* 0x040fe2000ff1e0ff */
[----:B------:R-:W-:Y:S01]  /*10960*/  USHF.R.S32.HI UR11, URZ, 0x1f, UR10 ;  /* 0x0000001f3f0b7899 */ /* 0x000fe2000801140a */
[----:B------:R-:W-:Y:S01]  /*10970*/  IMAD.WIDE R6, R7, 0x80, R8 ;  /* 0x0000008007067825 */ /* 0x000fe200078e0208 */
[----:B------:R-:W-:Y:S01]  /*10980*/  UISETP.NE.AND UP3, UPT, UR13, URZ, UPT ;  /* 0x0000003f0d00728c */ /* 0x000fe2000bf65270 */
[----:B------:R-:W-:Y:S01]  /*10990*/  LEA.HI.X.SX32 R5, R0, UR7, 0x1, P0 ;  /* 0x0000000700057c11 */ /* 0x000fe200080f0eff */
[----:B------:R-:W-:Y:S01]  /*109a0*/  @UP2 UIMAD UR14, UR5, UR4, URZ ;  /* 0x00000004050e22a4 */ /* 0x000fe2000f8e023f */
[----:B------:R-:W-:Y:S01]  /*109b0*/  VIADD R0, R8, 0x60 ;  /* 0x0000006008007836 */ /* 0x000fe20000000000 */
[----:B------:R-:W-:Y:S01]  /*109c0*/  UISETP.NE.OR UP3, UPT, UR9, URZ, !UP3 ;  /* 0x0000003f0900728c */ /* 0x000fe2000df65670 */
[----:B------:R-:W-:Y:S01]  /*109d0*/  ULDC.64 UR4, c[0x0][0x2a0] ;  /* 0x0000a80000047ab9 */ /* 0x000fe20000000a00 */
[----:B------:R-:W-:Y:S01]  /*109e0*/  @!UP2 ULDC UR7, c[0x0][0x270] ;  /* 0x00009c000007aab9 */ /* 0x000fe20000000800 */
[----:B------:R-:W-:Y:S01]  /*109f0*/  UIMAD UR11, UR11, UR4, URZ ;  /* 0x000000040b0b72a4 */ /* 0x000fe2000f8e023f */
[----:B------:R-:W-:Y:S01]  /*10a00*/  IMAD.U32 R10, RZ, RZ, UR4 ;  /* 0x00000004ff0a7e24 */ /* 0x000fe2000f8e00ff */
[----:B------:R-:W-:Y:S01]  /*10a10*/  UISETP.NE.OR UP1, UPT, UR15, -0x1, UP3 ;  /* 0xffffffff0f00788c */ /* 0x000fe20009f25670 */
[----:B------:R-:W-:Y:S01]  /*10a20*/  ISETP.GE.AND P1, PT, R0, UR27, PT ;  /* 0x0000001b00007c0c */ /* 0x000fe2000bf26270 */
[----:B------:R-:W-:Y:S01]  /*10a30*/  @!UP2 ULDC UR4, c[0x0][0x2c4] ;  /* 0x0000b1000004aab9 */ /* 0x000fe20000000800 */
[----:B------:R-:W-:Y:S01]  /*10a40*/  UIMAD UR5, UR10, UR5, UR11 ;  /* 0x000000050a0572a4 */ /* 0x000fe2000f8e020b */
[----:B------:R-:W-:Y:S01]  /*10a50*/  IMAD.WIDE.U32 R10, R10, UR10, R4 ;  /* 0x0000000a0a0a7c25 */ /* 0x000fe2000f8e0004 */
[----:B------:R-:W-:Y:S01]  /*10a60*/  @UP0 ULDC UR4, c[0x0][0x2e4] ;  /* 0x0000b90000040ab9 */ /* 0x000fe20000000800 */
[----:B------:R-:W-:Y:S01]  /*10a70*/  @UP2 UMOV UR11, 0x1 ;  /* 0x00000001000b2882 */ /* 0x000fe20000000000 */
[----:B------:R-:W-:Y:S01]  /*10a80*/  @!UP2 UIMAD UR11, UR4, UR7, URZ ;  /* 0x00000007040ba2a4 */ /* 0x000fe2000f8e023f */
[C---:B------:R-:W-:Y:S01]  /*10a90*/  VIADD R5, R8.reuse, 0x20 ;  /* 0x0000002008057836 */ /* 0x040fe20000000000 */
[----:B------:R-:W-:Y:S01]  /*10aa0*/  @!UP3 ULDC UR9, c[0x0][0x2c4] ;  /* 0x0000b1000009bab9 */ /* 0x000fe20000000800 */
[----:B------:R-:W-:Y:S01]  /*10ab0*/  @UP2 ULDC UR6, c[0x0][0x2c0] ;  /* 0x0000b00000062ab9 */ /* 0x000fe20000000800 */
[----:B------:R-:W-:Y:S01]  /*10ac0*/  UIMAD UR11, UR8, UR11, URZ ;  /* 0x0000000b080b72a4 */ /* 0x000fe2000f8e023f */
[----:B------:R-:W-:Y:S01]  /*10ad0*/  VIADD R4, R8, 0x40 ;  /* 0x0000004008047836 */ /* 0x000fe20000000000 */
[----:B------:R-:W-:Y:S01]  /*10ae0*/  @!UP1 UIMAD UR15, UR8, UR9, URZ ;  /* 0x00000009080f92a4 */ /* 0x000fe2000f8e023f */
[----:B------:R-:W-:Y:S01]  /*10af0*/  VIADD R13, R11, UR5 ;  /* 0x000000050b0d7c36 */ /* 0x000fe20008000000 */
[----:B------:R-:W-:Y:S01]  /*10b00*/  USEL UR11, UR11, URZ, UP3 ;  /* 0x0000003f0b0b7287 */ /* 0x000fe20009800000 */
[C---:B------:R-:W-:Y:S01]  /*10b10*/  ISETP.GE.AND P0, PT, R5.reuse, UR27, PT ;  /* 0x0000001b05007c0c */ /* 0x040fe2000bf06270 */
[----:B------:R-:W-:Y:S01]  /*10b20*/  @!UP2 UMOV UR6, 0x1 ;  /* 0x000000010006a882 */ /* 0x000fe20000000000 */
[----:B------:R-:W-:Y:S01]  /*10b30*/  @!UP2 UMOV UR14, UR4 ;  /* 0x00000004000eac82 */ /* 0x000fe20008000000 */
[----:B------:R-:W-:Y:S01]  /*10b40*/  UIMAD UR7, UR26, UR6, URZ ;  /* 0x000000061a0772a4 */ /* 0x000fe2000f8e023f */
[----:B------:R-:W-:Y:S01]  /*10b50*/  ISETP.GE.AND P2, PT, R4, UR27, PT ;  /* 0x0000001b04007c0c */ /* 0x000fe2000bf46270 */
[----:B------:R-:W-:Y:S01]  /*10b60*/  UIMAD UR14, UR10, UR14, UR11 ;  /* 0x0000000e0a0e72a4 */ /* 0x000fe2000f8e020b */
[----:B------:R-:W-:Y:S01]  /*10b70*/  ISETP.GE.OR P5, PT, R5, UR27, P3 ;  /* 0x0000001b05007c0c */ /* 0x000fe20009fa6670 */
[----:B------:R-:W-:Y:S01]  /*10b80*/  @!UP3 UMOV UR22, UR15 ;  /* 0x0000000f0016bc82 */ /* 0x000fe20008000000 */
[----:B------:R-:W-:-:S02]  /*10b90*/  USHF.R.S32.HI UR4, URZ, 0x1f, UR7 ;  /* 0x0000001f3f047899 */ /* 0x000fc40008011407 */
[----:B------:R-:W-:Y:S02]  /*10ba0*/  @!UP3 USHF.R.S32.HI UR23, URZ, 0x1f, UR15 ;  /* 0x0000001f3f17b899 */ /* 0x000fe4000801140f */
[----:B------:R-:W-:Y:S02]  /*10bb0*/  USHF.R.S32.HI UR8, URZ, 0x1f, UR14 ;  /* 0x0000001f3f087899 */ /* 0x000fe4000801140e */
[----:B------:R-:W-:-:S04]  /*10bc0*/  UIADD3 UR7, UP1, UP0, UR7, UR22, UR14 ;  /* 0x0000001607077290 */ /* 0x000fc8000f83e00e */
[----:B------:R-:W-:Y:S01]  /*10bd0*/  UIADD3.X UR22, UR4, UR23, UR8, UP1, UP0 ;  /* 0x0000001704167290 */ /* 0x000fe20008fe0408 */
[----:B------:R-:W-:Y:S11]  /*10be0*/  @P4 BRA `(.L_x_43) ;  /* 0x0000000000304947 */ /* 0x000ff60003800000 */
        /* <DEDUP_REMOVED lines=9> */
[----:B------:R1:W-:Y:S04]  /*10c80*/  STG.E.128 desc[UR18][R16.64], RZ ;  /* 0x000000ff10007986 */ /* 0x0003e8000c101d12 */
[----:B------:R1:W-:Y:S04]  /*10c90*/  STG.E.128 desc[UR18][R16.64+0x40], RZ ;  /* 0x000040ff10007986 */ /* 0x0003e8000c101d12 */
[----:B------:R1:W-:Y:S02]  /*10ca0*/  STG.E.128 desc[UR18][R16.64+0x80], RZ ;  /* 0x000080ff10007986 */ /* 0x0003e4000c101d12 */
.L_x_43:
[----:B------:R-:W-:Y:S05]  /*10cb0*/  BSYNC B0 ;  /* 0x0000000000007941 */ /* 0x000fea0003800000 */
.L_x_42:
[----:B------:R-:W-:Y:S01]  /*10cc0*/  BSSY B0, `(.L_x_44) ;  /* 0x0000013000007945 */ /* 0x000fe20003800000 */
[----:B------:R-:W-:Y:S02]  /*10cd0*/  ISETP.GE.OR P4, PT, R4, UR27, P3 ;  /* 0x0000001b04007c0c */ /* 0x000fe40009f86670 */
[----:B------:R-:W-:Y:S01]  /*10ce0*/  ISETP.GE.OR P3, PT, R0, UR27, P3 ;  /* 0x0000001b00007c0c */ /* 0x000fe20009f66670 */
[----:B------:R-:W-:-:S12]  /*10cf0*/  @P0 BRA `(.L_x_45) ;  /* 0x00000000003c0947 */ /* 0x000fd80003800000 */
        /* <DEDUP_REMOVED lines=9> */
[----:B-1----:R-:W-:Y:S02]  /*10d90*/  LEA R16, P0, R14, UR4, 0x1 ;  /* 0x000000040e107c11 */ /* 0x002fe4000f8008ff */
[----:B------:R-:W-:-:S04]  /*10da0*/  IADD3 R2, R2, R15, RZ ;  /* 0x0000000f02027210 */ /* 0x000fc80007ffe0ff */
[----:B------:R-:W-:-:S05]  /*10db0*/  LEA.HI.X R17, R14, UR5, R2, 0x1, P0 ;  /* 0x000000050e117c11 */ /* 0x000fca00080f0c02 */
[----:B------:R2:W-:Y:S04]  /*10dc0*/  STG.E.128 desc[UR18][R16.64], RZ ;  /* 0x000000ff10007986 */ /* 0x0005e8000c101d12 */
[----:B------:R2:W-:Y:S04]  /*10dd0*/  STG.E.128 desc[UR18][R16.64+0x40], RZ ;  /* 0x000040ff10007986 */ /* 0x0005e8000c101d12 */
[----:B------:R2:W-:Y:S02]  /*10de0*/  STG.E.128 desc[UR18][R16.64+0x80], RZ ;  /* 0x000080ff10007986 */ /* 0x0005e4000c101d12 */
.L_x_45:
[----:B------:R-:W-:Y:S05]  /*10df0*/  BSYNC B0 ;  /* 0x0000000000007941 */ /* 0x000fea0003800000 */
.L_x_44:
[----:B------:R-:W-:Y:S04]  /*10e00*/  BSSY B0, `(.L_x_46) ;  /* 0x0000011000007945 */ /* 0x000fe80003800000 */
        /* <DEDUP_REMOVED lines=10> */
[----:B-12---:R-:W-:Y:S02]  /*10eb0*/  LEA R16, P0, R14, UR4, 0x1 ;  /* 0x000000040e107c11 */ /* 0x006fe4000f8008ff */
[----:B------:R-:W-:-:S04]  /*10ec0*/  IADD3 R2, R2, R15, RZ ;  /* 0x0000000f02027210 */ /* 0x000fc80007ffe0ff */
[----:B------:R-:W-:-:S05]  /*10ed0*/  LEA.HI.X R17, R14, UR5, R2, 0x1, P0 ;  /* 0x000000050e117c11 */ /* 0x000fca00080f0c02 */
[----:B------:R3:W-:Y:S04]  /*10ee0*/  STG.E.128 desc[UR18][R16.64], RZ ;  /* 0x000000ff10007986 */ /* 0x0007e8000c101d12 */
[----:B------:R3:W-:Y:S04]  /*10ef0*/  STG.E.128 desc[UR18][R16.64+0x40], RZ ;  /* 0x000040ff10007986 */ /* 0x0007e8000c101d12 */
[----:B------:R3:W-:Y:S02]  /*10f00*/  STG.E.128 desc[UR18][R16.64+0x80], RZ ;  /* 0x000080ff10007986 */ /* 0x0007e4000c101d12 */
.L_x_47:
[----:B------:R-:W-:Y:S05]  /*10f10*/  BSYNC B0 ;  /* 0x0000000000007941 */ /* 0x000fea0003800000 */
.L_x_46:
[----:B------:R-:W-:Y:S04]  /*10f20*/  BSSY B0, `(.L_x_48) ;  /* 0x0000011000007945 */ /* 0x000fe80003800000 */
[----:B------:R-:W-:Y:S05]  /*10f30*/  @P1 BRA `(.L_x_49) ;  /* 0x00000000003c1947 */ /* 0x000fea0003800000 */
[----:B------:R-:W-:Y:S01]  /*10f40*/  IADD3 R2, P0, R6, 0x60, RZ ;  /* 0x0000006006027810 */ /* 0x000fe20007f1e0ff */
[----:B------:R-:W-:Y:S01]  /*10f50*/  ULDC.64 UR4, c[0x0][0x298] ;  /* 0x0000a60000047ab9 */ /* 0x000fe20000000a00 */
[----:B------:R-:W-:-:S03]  /*10f60*/  IMAD.MOV.U32 R6, RZ, RZ, R10 ;  /* 0x000000ffff067224 */ /* 0x000fc600078e000a */
[----:B------:R-:W-:Y:S01]  /*10f70*/  IMAD.X R3, RZ, RZ, R7, P0 ;  /* 0x000000ffff037224 */ /* 0x000fe200000e0607 */
[----:B------:R-:W-:-:S03]  /*10f80*/  MOV R7, R13 ;  /* 0x0000000d00077202 */ /* 0x000fc60000000f00 */
[----:B------:R-:W-:Y:S02]  /*10f90*/  IMAD R3, R3, UR4, RZ ;  /* 0x0000000403037c24 */ /* 0x000fe4000f8e02ff */
        /* <DEDUP_REMOVED lines=9> */
.L_x_49:
[----:B------:R-:W-:Y:S05]  /*11030*/  BSYNC B0 ;  /* 0x0000000000007941 */ /* 0x000fea0003800000 */
.L_x_48:
[----:B------:R-:W-:Y:S04]  /*11040*/  BSSY B0, `(.L_x_50) ;  /* 0x000000a000007945 */ /* 0x000fe80003800000 */
[----:B------:R-:W-:Y:S05]  /*11050*/  @P6 BRA `(.L_x_51) ;  /* 0x0000000000206947 */ /* 0x000fea0003800000 */
[----:B----4-:R-:W-:Y:S01]  /*11060*/  IMAD R2, R8, UR6, RZ ;  /* 0x0000000608027c24 */ /* 0x010fe2000f8e02ff */
[----:B------:R-:W-:-:S04]  /*11070*/  ULDC.64 UR4, c[0x0][0x2b0] ;  /* 0x0000ac0000047ab9 */ /* 0x000fc80000000a00 */
[----:B------:R-:W-:-:S04]  /*11080*/  IADD3 R3, P0, R2, UR7, RZ ;  /* 0x0000000702037c10 */ /* 0x000fc8000ff1e0ff */
[----:B------:R-:W-:Y:S02]  /*11090*/  LEA.HI.X.SX32 R2, R2, UR22, 0x1, P0 ;  /* 0x0000001602027c11 */ /* 0x000fe400080f0eff */
[----:B------:R-:W-:-:S04]  /*110a0*/  LEA R6, P0, R3, UR4, 0x2 ;  /* 0x0000000403067c11 */ /* 0x000fc8000f8010ff */
[----:B------:R-:W-:Y:S01]  /*110b0*/  LEA.HI.X R7, R3, UR5, R2, 0x2, P0 ;  /* 0x0000000503077c11 */ /* 0x000fe200080f1402 */
[----:B------:R-:W-:-:S05]  /*110c0*/  IMAD.MOV.U32 R3, RZ, RZ, 0x7f800000 ;  /* 0x7f800000ff037424 */ /* 0x000fca00078e00ff */
[----:B------:R4:W-:Y:S03]  /*110d0*/  STG.E desc[UR18][R6.64], R3 ;  /* 0x0000000306007986 */ /* 0x0009e6000c101912 */
.L_x_51:
[----:B------:R-:W-:Y:S05]  /*110e0*/  BSYNC B0 ;  /* 0x0000000000007941 */ /* 0x000fea0003800000 */
.L_x_50:
        /* <DEDUP_REMOVED lines=10> */
.L_x_53:
[----:B------:R-:W-:Y:S05]  /*11190*/  BSYNC B0 ;  /* 0x0000000000007941 */ /* 0x000fea0003800000 */
.L_x_52:
        /* <DEDUP_REMOVED lines=10> */
.L_x_55:
[----:B------:R-:W-:Y:S05]  /*11240*/  BSYNC B0 ;  /* 0x0000000000007941 */ /* 0x000fea0003800000 */
.L_x_54:
[----:B------:R-:W-:Y:S05]  /*11250*/  @P3 EXIT ;  /* 0x000000000000394d */ /* 0x000fea0003800000 */
[----:B------:R-:W-:Y:S01]  /*11260*/  IMAD R0, R0, UR6, RZ ;  /* 0x0000000600007c24 */ /* 0x000fe2000f8e02ff */
[----:B------:R-:W-:Y:S01]  /*11270*/  ULDC.64 UR4, c[0x0][0x2b0] ;  /* 0x0000ac0000047ab9 */ /* 0x000fe20000000a00 */
[----:B----4-:R-:W-:-:S03]  /*11280*/  IMAD.MOV.U32 R5, RZ, RZ, 0x7f800000 ;  /* 0x7f800000ff057424 */ /* 0x010fc600078e00ff */
[----:B------:R-:W-:-:S04]  /*11290*/  IADD3 R3, P0, R0, UR7, RZ ;  /* 0x0000000700037c10 */ /* 0x000fc8000ff1e0ff */
[----:B------:R-:W-:Y:S02]  /*112a0*/  LEA.HI.X.SX32 R0, R0, UR22, 0x1, P0 ;  /* 0x0000001600007c11 */ /* 0x000fe400080f0eff */
[----:B------:R-:W-:-:S04]  /*112b0*/  LEA R2, P0, R3, UR4, 0x2 ;  /* 0x0000000403027c11 */ /* 0x000fc8000f8010ff */
[----:B------:R-:W-:-:S05]  /*112c0*/  LEA.HI.X R3, R3, UR5, R0, 0x2, P0 ;  /* 0x0000000503037c11 */ /* 0x000fca00080f1400 */
[----:B------:R-:W-:Y:S01]  /*112d0*/  STG.E desc[UR18][R2.64], R5 ;  /* 0x0000000502007986 */ /* 0x000fe2000c101912 */
[----:B------:R-:W-:Y:S05]  /*112e0*/  EXIT ;  /* 0x000000000000794d */ /* 0x000fea0003800000 */
.L_x_56:
        /* <DEDUP_REMOVED lines=9> */
.L_x_1142:


//--------------------- .text._ZN5flash16flash_fwd_kernelI23Flash_fwd_kernel_traitsILi96ELi128ELi64ELi4ELb0ELb0EN7cutlass10bfloat16_tE19Flash_kernel_traitsILi96ELi128ELi64ELi4ES3_EELb0ELb1ELb0ELb0ELb0ELb0ELb0ELb0EEEvNS_16Flash_fwd_paramsE --------------------------
	.section	.text._ZN5flash16flash_fwd_kernelI23Flash_fwd_kernel_traitsILi96ELi128ELi64ELi4ELb0ELb0EN7cutlass10bfloat16_tE19Flash_kernel_traitsILi96ELi128ELi64ELi4ES3_EELb0ELb1ELb0ELb0ELb0ELb0ELb0ELb0EEEvNS_16Flash_fwd_paramsE,"ax",@progbits
	.align	128
        .global         _ZN5flash16flash_fwd_kernelI23Flash_fwd_kernel_traitsILi96ELi128ELi64ELi4ELb0ELb0EN7cutlass10bfloat16_tE19Flash_kernel_traitsILi96ELi128ELi64ELi4ES3_EELb0ELb1ELb0ELb0ELb0ELb0ELb0ELb0EEEvNS_16Flash_fwd_paramsE
        .type           _ZN5flash16flash_fwd_kernelI23Flash_fwd_kernel_traitsILi96ELi128ELi64ELi4ELb0ELb0EN7cutlass10bfloat16_tE19Flash_kernel_traitsILi96ELi128ELi64ELi4ES3_EELb0ELb1ELb0ELb0ELb0ELb0ELb0ELb0EEEvNS_16Flash_fwd_paramsE,@function
        .size           _ZN5flash16flash_fwd_kernelI23Flash_fwd_kernel_traitsILi96ELi128ELi64ELi4ELb0ELb0EN7cutlass10bfloat16_tE19Flash_kernel_traitsILi96ELi128ELi64ELi4ES3_EELb0ELb1ELb0ELb0ELb0ELb0ELb0ELb0EEEvNS_16Flash_fwd_paramsE,(.L_x_1143 - _ZN5flash16flash_fwd_kernelI23Flash_fwd_kernel_traitsILi96ELi128ELi64ELi4ELb0ELb0EN7cutlass10bfloat16_tE19Flash_kernel_traitsILi96ELi128ELi64ELi4ES3_EELb0ELb1ELb0ELb0ELb0ELb0ELb0ELb0EEEvNS_16Flash_fwd_paramsE)
        .other          _ZN5flash16flash_fwd_kernelI23Flash_fwd_kernel_traitsILi96ELi128ELi64ELi4ELb0ELb0EN7cutlass10bfloat16_tE19Flash_kernel_traitsILi96ELi128ELi64ELi4ES3_EELb0ELb1ELb0ELb0ELb0ELb0ELb0ELb0EEEvNS_16Flash_fwd_paramsE,@"STO_CUDA_ENTRY STV_DEFAULT"
_ZN5flash16flash_fwd_kernelI23Flash_fwd_kernel_traitsILi96ELi128ELi64ELi4ELb0ELb0EN7cutlass10bfloat16_tE19Flash_kernel_traitsILi96ELi128ELi64ELi4ES3_EELb0ELb1ELb0ELb0ELb0ELb0ELb0ELb0EEEvNS_16Flash_fwd_paramsE:
.text._ZN5flash16flash_fwd_kernelI23Flash_fwd_kernel_traitsILi96ELi128ELi64ELi4ELb0ELb0EN7cutlass10bfloat16_tE19Flash_kernel_traitsILi96ELi128ELi64ELi4ES3_EELb0ELb1ELb0ELb0ELb0ELb0ELb0ELb0EEEvNS_16Flash_fwd_paramsE:
        /* <DEDUP_REMOVED lines=9> */
[----:B------:R-:W-:Y:S02]  /*0090*/  ULDC.64 UR22, c[0x0][0x208] ;  /* 0x0000820000167ab9 */ /* 0x000fe40000000a00 */
[----:B------:R-:W-:Y:S01]  /*00a0*/  PLOP3.LUT P2, PT, PT, PT, UP2, 0x80, 0x0 ;  /* 0x000000000000781c */ /* 0x000fe20003f4f028 */
[----:B------:R-:W-:Y:S01]  /*00b0*/  ULDC.U8 UR6, c[0x0][0x3c2] ;  /* 0x0000f08000067ab9 */ /* 0x000fe20000000000 */
[----:B------:R-:W-:Y:S01]  /*00c0*/  PLOP3.LUT P0, PT, PT, PT, UP1, 0x80, 0x0 ;  /* 0x000000000000781c */ /* 0x000fe20003f0f018 */
[----:B------:R-:W-:Y:S01]  /*00d0*/  ULDC.64 UR4, c[0x0][0x2f8] ;  /* 0x0000be0000047ab9 */ /* 0x000fe20000000a00 */
[----:B------:R-:W-:-:S02]  /*00e0*/  UISETP.NE.AND UP3, UPT, UR6, URZ, UPT ;  /* 0x0000003f0600728c */ /* 0x000fc4000bf65270 */
[----:B------:R-:W-:Y:S01]  /*00f0*/  UISETP.EQ.U32.AND UP0, UPT, UR4, URZ, UPT ;  /* 0x0000003f0400728c */ /* 0x000fe2000bf02070 */
[----:B------:R-:W-:-:S03]  /*0100*/  ULDC.64 UR6, c[0x0][0x2f8] ;  /* 0x0000be0000067ab9 */ /* 0x000fc60000000a00 */
[----:B------:R-:W-:Y:S02]  /*0110*/  UISETP.EQ.OR.EX UP0, UPT, UR5, URZ, !UP3, UP0 ;  /* 0x0000003f0500728c */ /* 0x000fe4000df02700 */
[----:B-1----:R-:W-:-:S06]  /*0120*/  UIMAD.WIDE UR8, UR11, 0x4, UR8 ;  /* 0x000000040b0878a5 */ /* 0x002fcc000f8e0208 */
[----:B------:R-:W-:Y:S02]  /*0130*/  IMAD.U32 R2, RZ, RZ, UR8 ;  /* 0x00000008ff027e24 */ /* 0x000fe4000f8e00ff */
[----:B------:R-:W-:Y:S01]  /*0140*/  IMAD.U32 R3, RZ, RZ, UR9 ;  /* 0x00000009ff037e24 */ /* 0x000fe2000f8e00ff */
[----:B------:R-:W-:Y:S02]  /*0150*/  @UP1 ULDC.64 UR8, c[0x0][0x300] ;  /* 0x0000c00000081ab9 */ /* 0x000fe40000000a00 */
[----:B------:R-:W-:Y:S02]  /*0160*/  @UP1 UIMAD.WIDE UR8, UR11, 0x4, UR8 ;  /* 0x000000040b0818a5 */ /* 0x000fe4000f8e0208 */
[----:B------:R-:W2:Y:S04]  /*0170*/  @P2 LDG.E R4, desc[UR22][R2.64] ;  /* 0x0000001602042981 */ /* 0x000ea8000c1e1900 */
[----:B------:R1:W3:Y:S01]  /*0180*/  @P2 LDG.E R0, desc[UR22][R2.64+0x4] ;  /* 0x0000041602002981 */ /* 0x0002e2000c1e1900 */
[----:B------:R-:W-:Y:S01]  /*0190*/  PLOP3.LUT P1, PT, PT, PT, UP0, 0x80, 0x0 ;  /* 0x000000000000781c */ /* 0x000fe20003f2f008 */
[----:B------:R-:W-:-:S06]  /*01a0*/  UIMAD.WIDE UR6, UR11, 0x4, UR6 ;  /* 0x000000040b0678a5 */ /* 0x000fcc000f8e0206 */
[----:B------:R-:W-:Y:S02]  /*01b0*/  IMAD.U32 R6, RZ, RZ, UR6 ;  /* 0x00000006ff067e24 */ /* 0x000fe4000f8e00ff */
[----:B------:R-:W-:Y:S02]  /*01c0*/  IMAD.U32 R7, RZ, RZ, UR7 ;  /* 0x00000007ff077e24 */ /* 0x000fe4000f8e00ff */
[----:B-1----:R-:W-:Y:S02]  /*01d0*/  IMAD.U32 R2, RZ, RZ, UR8 ;  /* 0x00000008ff027e24 */ /* 0x002fe4000f8e00ff */
[----:B------:R-:W-:-:S05]  /*01e0*/  IMAD.U32 R3, RZ, RZ, UR9 ;  /* 0x00000009ff037e24 */ /* 0x000fca000f8e00ff */
[----:B------:R-:W4:Y:S04]  /*01f0*/  @P0 LDG.E R2, desc[UR22][R2.64] ;  /* 0x0000001602020981 */ /* 0x000f28000c1e1900 */
[----:B------:R-:W5:Y:S01]  /*0200*/  @!P1 LDG.E R3, desc[UR22][R6.64] ;  /* 0x0000001606039981 */ /* 0x000f62000c1e1900 */
[----:B------:R-:W-:Y:S01]  /*0210*/  UMOV UR15, 0xffffffff ;  /* 0xffffffff000f7882 */ /* 0x000fe20000000000 */
[----:B------:R-:W-:Y:S01]  /*0220*/  UMOV UR12, URZ ;  /* 0x0000003f000c7c82 */ /* 0x000fe20008000000 */
[----:B------:R-:W-:Y:S01]  /*0230*/  UMOV UR6, 0xffffffff ;  /* 0xffffffff00067882 */ /* 0x000fe20000000000 */
[----:B------:R-:W1:Y:S08]  /*0240*/  S2UR UR16, SR_CTAID.X ;  /* 0x00000000001079c3 */ /* 0x000e700000002500 */
[----:B------:R-:W1:Y:S01]  /*0250*/  S2UR UR25, SR_CTAID.Z ;  /* 0x00000000001979c3 */ /* 0x000e620000002700 */
[----:B--2---:R-:W-:-:S02]  /*0260*/  @P2 R2UR UR15, R4 ;  /* 0x00000000040f22ca */ /* 0x004fc400000e0000 */
[----:B---3--:R-:W-:-:S13]  /*0270*/  @P2 R2UR UR17, R0 ;  /* 0x00000000001122ca */ /* 0x008fda00000e0000 */
[----:B------:R-:W-:-:S07]  /*0280*/  @UP2 UIADD3 UR17, UR17, -UR15, URZ ;  /* 0x8000000f11112290 */ /* 0x000fce000fffe03f */
[----:B------:R-:W-:Y:S01]  /*0290*/  @!UP2 ULDC UR17, c[0x0][0x2c4] ;  /* 0x0000b1000011aab9 */ /* 0x000fe20000000800 */
[----:B----4-:R-:W-:Y:S02]  /*02a0*/  @P0 R2UR UR12, R2 ;  /* 0x00000000020c02ca */ /* 0x010fe400000e0000 */
[----:B------:R-:W-:-:S04]  /*02b0*/  ISETP.NE.U32.AND P0, PT, RZ, UR4, PT ;  /* 0x00000004ff007c0c */ /* 0x000fc8000bf05070 */
[----:B------:R-:W-:Y:S02]  /*02c0*/  ISETP.NE.AND.EX P0, PT, RZ, UR5, PT, P0 ;  /* 0x00000005ff007c0c */ /* 0x000fe4000bf05300 */
[----:B-----5:R-:W-:-:S11]  /*02d0*/  @!P1 R2UR UR6, R3 ;  /* 0x00000000030692ca */ /* 0x020fd600000e0000 */
[----:B-1----:R-:W-:Y:S05]  /*02e0*/  @!P0 BRA `(.L_x_57) ;  /* 0x00000000001c8947 */ /* 0x002fea0003800000 */
[----:B------:R-:W-:-:S13]  /*02f0*/  PLOP3.LUT P0, PT, PT, PT, UP3, 0x80, 0x0 ;  /* 0x000000000000781c */ /* 0x000fda0003f0f038 */
[----:B------:R-:W2:Y:S04]  /*0300*/  @P0 LDG.E R0, desc[UR22][R6.64+0x4] ;  /* 0x0000041606000981 */ /* 0x000ea8000c1e1900 */
[----:B------:R-:W3:Y:S01]  /*0310*/  @!P0 LDG.E R6, desc[UR22][R6.64] ;  /* 0x0000001606068981 */ /* 0x000ee2000c1e1900 */
[----:B--2---:R-:W-:-:S13]  /*0320*/  @P0 R2UR UR7, R0 ;  /* 0x00000000000702ca */ /* 0x004fda00000e0000 */
[----:B------:R-:W-:-:S07]  /*0330*/  @UP3 UIADD3 UR7, UR7, -UR6, URZ ;  /* 0x8000000607073290 */ /* 0x000fce000fffe03f */
[----:B---3--:R-:W-:Y:S01]  /*0340*/  @!P0 R2UR UR7, R6 ;  /* 0x00000000060782ca */ /* 0x008fe200000e0000 */
[----:B------:R-:W-:-:S14]  /*0350*/  BRA `(.L_x_58) ;  /* 0x0000000000047947 */ /* 0x000fdc0003800000 */
.L_x_57:
[----:B------:R-:W-:-:S05]  /*0360*/  ULDC UR7, c[0x0][0x2c8] ;  /* 0x0000b20000077ab9 */ /* 0x000fca0000000800 */
.L_x_58:
        /* <DEDUP_REMOVED lines=39> */
[----:B------:R-:W-:Y:S01]  /*05e0*/  UISETP.NE.AND UP1, UPT, UR15, -0x1, UPT ;  /* 0xffffffff0f00788c */ /* 0x000fe2000bf25270 */
[----:B------:R-:W-:Y:S01]  /*05f0*/  SHF.R.S32.HI R16, RZ, 0x1f, R124 ;  /* 0x0000001fff107819 */ /* 0x000fe2000001147c */
[----:B------:R-:W-:Y:S02]  /*0600*/  UISETP.NE.AND UP0, UPT, UR6, -0x1, UPT ;  /* 0xffffffff0600788c */ /* 0x000fe4000bf05270 */
[----:B------:R-:W-:Y:S01]  /*0610*/  UIADD3 UR14, -UR21, UR17, URZ ;  /* 0x00000011150e7290 */ /* 0x000fe2000fffe13f */
[----:B------:R-:W-:-:S03]  /*0620*/  LEA.HI R17, R16, R124, RZ, 0x3 ;  /* 0x0000007c10117211 */ /* 0x000fc600078f18ff */
[----:B------:R-:W-:Y:S02]  /*0630*/  PLOP3.LUT P1, PT, PT, PT, UP0, 0x80, 0x0 ;  /* 0x000000000000781c */ /* 0x000fe40003f2f008 */
[----:B------:R-:W-:Y:S01]  /*0640*/  SHF.R.S32.HI R11, RZ, 0x3, R17 ;  /* 0x00000003ff0b7819 */ /* 0x000fe20000011411 */
[----:B------:R-:W-:Y:S01]  /*0650*/  @UP1 ULDC.64 UR4, c[0x0][0x240] ;  /* 0x0000900000041ab9 */ /* 0x000fe20000000a00 */
[----:B------:R-:W-:Y:S02]  /*0660*/  @!UP1 USHF.R.S32.HI UR7, URZ, 0x1f, UR11 ;  /* 0x0000001f3f079899 */ /* 0x000fe4000801140b */
[----:B------:R-:W-:Y:S02]  /*0670*/  @UP1 UIMAD.WIDE.U32 UR28, UR15, UR4, URZ ;  /* 0x000000040f1c12a5 */ /* 0x000fe4000f8e003f */
[----:B------:R-:W-:Y:S02]  /*0680*/  @UP0 UIADD3 UR13, UR12, UR6, URZ ;  /* 0x000000060c0d0290 */ /* 0x000fe4000fffe03f */
[----:B------:R-:W-:Y:S01]  /*0690*/  @UP1 UIMAD UR10, UR15, UR5, UR29 ;  /* 0x000000050f0a12a4 */ /* 0x000fe2000f8e021d */
[----:B------:R-:W-:-:S02]  /*06a0*/  @UP0 ULDC.64 UR8, c[0x0][0x248] ;  /* 0x0000920000080ab9 */ /* 0x000fc40000000a00 */
[----:B------:R-:W-:Y:S01]  /*06b0*/  @!UP1 ULDC.64 UR4, c[0x0][0x228] ;  /* 0x00008a0000049ab9 */ /* 0x000fe20000000a00 */
[----:B-1----:R-:W-:Y:S01]  /*06c0*/  IABS R0, R2 ;  /* 0x0000000200007213 */ /* 0x002fe20000000000 */
[----:B------:R-:W-:Y:S02]  /*06d0*/  @!UP1 UIMAD UR7, UR7, UR4, URZ ;  /* 0x00000004070792a4 */ /* 0x000fe4000f8e023f */
[----:B------:R-:W-:Y:S01]  /*06e0*/  @!UP1 UIMAD.WIDE.U32 UR26, UR11, UR4, URZ ;  /* 0x000000040b1a92a5 */ /* 0x000fe2000f8e003f */
[----:B------:R-:W1:Y:S01]  /*06f0*/  I2F.RP R6, R0 ;  /* 0x0000000000067306 */ /* 0x000e620000209400 */
[----:B------:R-:W-:Y:S02]  /*0700*/  @UP0 UIMAD.WIDE.U32 UR30, UR13, UR8, URZ ;  /* 0x000000080d1e02a5 */ /* 0x000fe4000f8e003f */
[----:B------:R-:W-:Y:S01]  /*0710*/  @!UP1 UIMAD UR5, UR11, UR5, UR7 ;  /* 0x000000050b0592a4 */ /* 0x000fe2000f8e0207 */
[----:B--2---:R-:W-:Y:S01]  /*0720*/  IABS R3, R3 ;  /* 0x0000000300037213 */ /* 0x004fe20000000000 */
[----:B------:R-:W-:Y:S01]  /*0730*/  @UP0 UIMAD UR13, UR13, UR9, URZ ;  /* 0x000000090d0d02a4 */ /* 0x000fe2000f8e023f */
[----:B------:R-:W-:-:S02]  /*0740*/  @UP1 UMOV UR18, UR28 ;  /* 0x0000001c00121c82 */ /* 0x000fc40008000000 */
[----:B------:R-:W-:Y:S01]  /*0750*/  @UP0 UMOV UR28, UR30 ;  /* 0x0000001e001c0c82 */ /* 0x000fe20008000000 */
[----:B------:R-:W-:Y:S02]  /*0760*/  @UP0 UIADD3 UR13, UR31, UR13, URZ ;  /* 0x0000000d1f0d0290 */ /* 0x000fe4000fffe03f */
[----:B------:R-:W-:Y:S01]  /*0770*/  @!UP1 UIADD3 UR10, UR27, UR5, URZ ;  /* 0x000000051b0a9290 */ /* 0x000fe2000fffe03f */
[----:B------:R-:W-:Y:S01]  /*0780*/  @!UP1 UMOV UR18, UR26 ;  /* 0x0000001a00129c82 */ /* 0x000fe20008000000 */
[----:B-1----:R-:W1:Y:S02]  /*0790*/  MUFU.RCP R6, R6 ;  /* 0x0000000600067308 */ /* 0x002e640000001000 */
[----:B-1----:R-:W-:-:S06]  /*07a0*/  VIADD R6, R6, 0xffffffe ;  /* 0x0ffffffe06067836 */ /* 0x002fcc0000000000 */
[----:B------:R-:W1:Y:S02]  /*07b0*/  F2I.FTZ.U32.TRUNC.NTZ R7, R6 ;  /* 0x0000000600077305 */ /* 0x000e64000021f000 */
[----:B-1----:R-:W-:Y:S02]  /*07c0*/  IMAD.MOV R4, RZ, RZ, -R7 ;  /* 0x000000ffff047224 */ /* 0x002fe400078e0a07 */
[----:B------:R-:W-:Y:S02]  /*07d0*/  IMAD.MOV.U32 R6, RZ, RZ, RZ ;  /* 0x000000ffff067224 */ /* 0x000fe400078e00ff */
[----:B------:R-:W-:-:S04]  /*07e0*/  IMAD R4, R4, R0, RZ ;  /* 0x0000000004047224 */ /* 0x000fc800078e02ff */
[----:B------:R-:W-:-:S04]  /*07f0*/  IMAD.HI.U32 R4, R7, R4, R6 ;  /* 0x0000000407047227 */ /* 0x000fc800078e0006 */
[----:B------:R-:W-:Y:S02]  /*0800*/  IMAD.SHL.U32 R7, R11, 0x40, RZ ;  /* 0x000000400b077824 */ /* 0x000fe400078e00ff */
[----:B------:R-:W-:-:S03]  /*0810*/  IMAD.HI.U32 R248, R4, R3, RZ ;  /* 0x0000000304f87227 */ /* 0x000fc600078e00ff */
[----:B------:R-:W-:Y:S01]  /*0820*/  LOP3.LUT R7, R7, 0xc0, RZ, 0xc0, !PT ;  /* 0x000000c007077812 */ /* 0x000fe200078ec0ff */
[----:B------:R-:W-:-:S04]  /*0830*/  IMAD.MOV R6, RZ, RZ, -R248 ;  /* 0x000000ffff067224 */ /* 0x000fc800078e0af8 */
[----:B------:R-:W-:Y:S01]  /*0840*/  IMAD R6, R0, R6, R3 ;  /* 0x0000000600067224 */ /* 0x000fe200078e0203 */
[----:B------:R-:W-:-:S04]  /*0850*/  LEA.HI R3, R16, R124, RZ, 0x2 ;  /* 0x0000007c10037211 */ /* 0x000fc800078f10ff */
[----:B------:R-:W-:Y:S02]  /*0860*/  LOP3.LUT R42, R3, 0xfffffffc, RZ, 0xc0, !PT ;  /* 0xfffffffc032a7812 */ /* 0x000fe400078ec0ff */
[----:B------:R-:W-:Y:S02]  /*0870*/  SHF.R.S32.HI R18, RZ, 0x2, R3 ;  /* 0x00000002ff127819 */ /* 0x000fe40000011403 */
[----:B------:R-:W-:Y:S01]  /*0880*/  ISETP.GT.U32.AND P3, PT, R0, R6, PT ;  /* 0x000000060000720c */ /* 0x000fe20003f64070 */
[----:B------:R-:W-:Y:S02]  /*0890*/  IMAD.IADD R42, R124, 0x1, -R42 ;  /* 0x000000017c2a7824 */ /* 0x000fe400078e0a2a */
[----:B------:R-:W-:Y:S02]  /*08a0*/  VIADD R4, R18, 0x40 ;  /* 0x0000004012047836 */ /* 0x000fe40000000000 */
[----:B------:R-:W-:-:S05]  /*08b0*/  IMAD.SHL.U32 R42, R42, 0x8, RZ ;  /* 0x000000082a2a7824 */ /* 0x000fca00078e00ff */
[----:B------:R-:W-:Y:S02]  /*08c0*/  LOP3.LUT R8, R7, 0x18, R42, 0xf8, !PT ;  /* 0x0000001807087812 */ /* 0x000fe400078ef82a */
[----:B------:R-:W-:Y:S01]  /*08d0*/  SHF.R.U32.HI R7, RZ, 0x3, R7 ;  /* 0x00000003ff077819 */ /* 0x000fe20000011607 */
        /* <DEDUP_REMOVED lines=12> */
[----:B------:R-:W-:-:S12]  /*09a0*/  UIADD3 UR13, UR29, UR5, URZ ;  /* 0x000000051d0d7290 */ /* 0x000fd8000fffe03f */
.L_x_60:
[----:B------:R-:W-:Y:S01]  /*09b0*/  @UP0 UIADD3 UR29, UR12, UR6, URZ ;  /* 0x000000060c1d0290 */ /* 0x000fe2000fffe03f */
[----:B------:R-:W-:Y:S01]  /*09c0*/  @!P3 IMAD.IADD R6, R6, 0x1, -R0 ;  /* 0x000000010606b824 */ /* 0x000fe200078e0a00 */
[----:B------:R-:W-:Y:S01]  /*09d0*/  LEA.HI R222, R3, R18, RZ, 0x1 ;  /* 0x0000001203de7211 */ /* 0x000fe200078f08ff */
[----:B------:R-:W-:Y:S01]  /*09e0*/  @UP0 ULDC.64 UR6, c[0x0][0x250] ;  /* 0x0000940000060ab9 */ /* 0x000fe20000000a00 */
[----:B------:R-:W-:Y:S01]  /*09f0*/  LOP3.LUT R5, R2, UR25, RZ, 0x3c, !PT ;  /* 0x0000001902057c12 */ /* 0x000fe2000f8e3cff */
[----:B------:R-:W-:Y:S01]  /*0a00*/  @UP0 UIMAD.WIDE.U32 UR4, UR29, UR6, URZ ;  /* 0x000000061d0402a5 */ /* 0x000fe2000f8e003f */
[----:B------:R-:W-:Y:S01]  /*0a10*/  ISETP.GE.U32.AND P5, PT, R6, R0, PT ;  /* 0x000000000600720c */ /* 0x000fe20003fa6070 */
[----:B------:R-:W-:Y:S01]  /*0a20*/  @UP0 UIMAD UR29, UR29, UR7, URZ ;  /* 0x000000071d1d02a4 */ /* 0x000fe2000f8e023f */
[----:B------:R-:W-:Y:S01]  /*0a30*/  LOP3.LUT R222, R222, 0x7fffffe, RZ, 0xc0, !PT ;  /* 0x07fffffedede7812 */ /* 0x000fe200078ec0ff */
[----:B------:R-:W-:Y:S01]  /*0a40*/  USHF.R.S32.HI UR26, URZ, 0x1f, UR25 ;  /* 0x0000001f3f1a7899 */ /* 0x000fe20008011419 */
[----:B------:R-:W-:Y:S01]  /*0a50*/  LEA.HI R0, R16, R124, RZ, 0x5 ;  /* 0x0000007c10007211 */ /* 0x000fe200078f28ff */
[----:B------:R-:W-:Y:S01]  /*0a60*/  @UP0 UIADD3 UR29, UR5, UR29, URZ ;  /* 0x0000001d051d0290 */ /* 0x000fe2000fffe03f */
[----:B------:R-:W-:Y:S01]  /*0a70*/  ISETP.GE.AND P0, PT, R4, UR14, PT ;  /* 0x0000000e04007c0c */ /* 0x000fe2000bf06270 */
[----:B------:R-:W-:Y:S01]  /*0a80*/  IMAD.U32 R14, RZ, RZ, UR16 ;  /* 0x00000010ff0e7e24 */ /* 0x000fe2000f8e00ff */
[----:B------:R-:W-:Y:S01]  /*0a90*/  LOP3.LUT R4, R8, R7, RZ, 0x3c, !PT ;  /* 0x0000000708047212 */ /* 0x000fe200078e3cff */
[----:B------:R-:W-:Y:S01]  /*0aa0*/  IMAD.IADD R222, R18, 0x1, -R222 ;  /* 0x0000000112de7824 */ /* 0x000fe200078e0ade */
[----:B------:R-:W-:Y:S01]  /*0ab0*/  ISETP.GE.AND P2, PT, R5, RZ, PT ;  /* 0x000000ff0500720c */ /* 0x000fe20003f46270 */
[----:B------:R-:W-:Y:S01]  /*0ac0*/  @!P3 VIADD R248, R248, 0x1 ;  /* 0x00000001f8f8b836 */ /* 0x000fe20000000000 */
[----:B------:R-:W-:-:S02]  /*0ad0*/  ISETP.NE.AND P4, PT, R2, RZ, PT ;  /* 0x000000ff0200720c */ /* 0x000fc40003f85270 */
[----:B------:R-:W-:Y:S02]  /*0ae0*/  SHF.R.S32.HI R9, RZ, 0x5, R0 ;  /* 0x00000005ff097819 */ /* 0x000fe40000011400 */
        /* <DEDUP_REMOVED lines=11> */
[----:B------:R-:W-:Y:S02]  /*0ba0*/  UIMAD UR12, UR12, UR4, URZ ;  /* 0x000000040c0c72a4 */ /* 0x000fe4000f8e023f */
[----:B------:R-:W-:Y:S02]  /*0bb0*/  UIMAD.WIDE.U32 UR30, UR11, UR4, UR30 ;  /* 0x000000040b1e72a5 */ /* 0x000fe4000f8e001e */
[----:B------:R-:W-:-:S04]  /*0bc0*/  UIMAD UR5, UR11, UR5, UR12 ;  /* 0x000000050b0572a4 */ /* 0x000fc8000f8e020c */
[----:B------:R-:W-:Y:S01]  /*0bd0*/  UIADD3 UR29, UR31, UR5, URZ ;  /* 0x000000051f1d7290 */ /* 0x000fe2000fffe03f */
[----:B------:R-:W-:-:S11]  /*0be0*/  UMOV UR4, UR30 ;  /* 0x0000001e00047c82 */ /* 0x000fd60008000000 */
.L_x_61:
[----:B------:R-:W-:Y:S01]  /*0bf0*/  IMAD R3, R19, UR8, RZ ;  /* 0x0000000813037c24 */ /* 0x000fe2000f8e02ff */
[----:B------:R-:W1:Y:S01]  /*0c00*/  S2UR UR27, SR_CgaCtaId ;  /* 0x00000000001b79c3 */ /* 0x000e620000008800 */
[----:B------:R-:W-:Y:S01]  /*0c10*/  IMAD.WIDE.U32 R6, R18, UR8, R42 ;  /* 0x0000000812067c25 */ /* 0x000fe2000f8e002a */
[----:B------:R-:W-:Y:S01]  /*0c20*/  @P5 IADD3 R248, R248, 0x1, RZ ;  /* 0x00000001f8f85810 */ /* 0x000fe20007ffe0ff */
[----:B------:R-:W-:Y:S01]  /*0c30*/  BSSY B0, `(.L_x_62) ;  /* 0x0000052000007945 */ /* 0x000fe20003800000 */
[----:B------:R-:W-:Y:S01]  /*0c40*/  LEA R222, R9, R222, 0x3 ;  /* 0x000000de09de7211 */ /* 0x000fe200078e18ff */
[----:B------:R-:W-:Y:S01]  /*0c50*/  IMAD R3, R18, UR9, R3 ;  /* 0x0000000912037c24 */ /* 0x000fe2000f8e0203 */
[----:B------:R-:W-:Y:S01]  /*0c60*/  IADD3 R224, P1, R6, UR28, RZ ;  /* 0x0000001c06e07c10 */ /* 0x000fe2000ff3e0ff */
[----:B------:R-:W-:Y:S01]  /*0c70*/  IMAD.WIDE R14, R14, 0x80, R18 ;  /* 0x000000800e0e7825 */ /* 0x000fe200078e0212 */
[----:B------:R-:W-:Y:S02]  /*0c80*/  @!P2 IADD3 R248, -R248, RZ, RZ ;  /* 0x000000fff8f8a210 */ /* 0x000fe40007ffe1ff */
[----:B------:R-:W-:Y:S01]  /*0c90*/  IADD3.X R225, R7, UR13, R3, P1, !PT ;  /* 0x0000000d07e17c10 */ /* 0x000fe20008ffe403 */
[C---:B------:R-:W-:Y:S01]  /*0ca0*/  IMAD.WIDE.U32 R6, R18.reuse, UR6, R42 ;  /* 0x0000000612067c25 */ /* 0x040fe2000f8e002a */
[----:B------:R-:W-:Y:S01]  /*0cb0*/  @!P4 LOP3.LUT R248, RZ, R2, RZ, 0x33, !PT ;  /* 0x00000002fff8c212 */ /* 0x000fe200078e33ff */
[----:B------:R-:W-:Y:S01]  /*0cc0*/  ULDC.64 UR12, c[0x0][0x260] ;  /* 0x00009800000c7ab9 */ /* 0x000fe20000000a00 */
[----:B------:R-:W-:Y:S01]  /*0cd0*/  IADD3 R8, R18, 0x20, RZ ;  /* 0x0000002012087810 */ /* 0x000fe20007ffe0ff */
[----:B------:R-:W-:Y:S01]  /*0ce0*/  IMAD R3, R19, UR6, RZ ;  /* 0x0000000613037c24 */ /* 0x000fe2000f8e02ff */
[----:B------:R-:W-:Y:S01]  /*0cf0*/  IADD3 R234, P2, R6, UR4, RZ ;  /* 0x0000000406ea7c10 */ /* 0x000fe2000ff5e0ff */
[----:B------:R-:W-:Y:S01]  /*0d00*/  IMAD.U32 R222, R222, 0x20, R4 ;  /* 0x00000020dede7824 */ /* 0x000fe200078e0004 */
[----:B------:R-:W-:Y:S01]  /*0d10*/  IADD3 R4, P1, R42, UR18, RZ ;  /* 0x000000122a047c10 */ /* 0x000fe2000ff3e0ff */
[C---:B------:R-:W-:Y:S01]  /*0d20*/  IMAD R2, R18.reuse, UR7, R3 ;  /* 0x0000000712027c24 */ /* 0x040fe2000f8e0203 */
[----:B------:R-:W-:Y:S01]  /*0d30*/  ULDC.64 UR4, c[0x0][0x258] ;  /* 0x0000960000047ab9 */ /* 0x000fe20000000a00 */
[----:B------:R-:W-:Y:S01]  /*0d40*/  UIADD3 UR18, UR19, -0x1, URZ ;  /* 0xffffffff13127890 */ /* 0x000fe2000fffe03f */
[----:B------:R-:W-:Y:S01]  /*0d50*/  IADD3.X R5, R43, UR10, RZ, P1, !PT ;  /* 0x0000000a2b057c10 */ /* 0x000fe20008ffe4ff */
[----:B------:R-:W-:Y:S01]  /*0d60*/  UIMAD UR26, UR26, UR4, URZ ;  /* 0x000000041a1a72a4 */ /* 0x000fe2000f8e023f */
[----:B------:R-:W-:Y:S01]  /*0d70*/  IADD3.X R235, R7, UR29, R2, P2, !PT ;  /* 0x0000001d07eb7c10 */ /* 0x000fe200097fe402 */
[----:B------:R-:W-:Y:S01]  /*0d80*/  IMAD.U32 R6, RZ, RZ, UR4 ;  /* 0x00000004ff067e24 */ /* 0x000fe2000f8e00ff */
[----:B------:R-:W-:Y:S01]  /*0d90*/  SHF.R.S32.HI R2, RZ, 0x1f, R248 ;  /* 0x0000001fff027819 */ /* 0x000fe200000114f8 */
[----:B------:R-:W-:Y:S01]  /*0da0*/  ULDC.64 UR10, c[0x0][0x268] ;  /* 0x00009a00000a7ab9 */ /* 0x000fe20000000a00 */
[----:B------:R-:W-:Y:S01]  /*0db0*/  ISETP.GE.AND P2, PT, R18, UR14, PT ;  /* 0x0000000e12007c0c */ /* 0x000fe2000bf46270 */
[----:B------:R-:W-:Y:S01]  /*0dc0*/  IMAD.WIDE.U32 R234, R248, UR10, R234 ;  /* 0x0000000af8ea7c25 */ /* 0x000fe2000f8e00ea */
[----:B------:R-:W-:Y:S01]  /*0dd0*/  UIMAD UR5, UR25, UR5, UR26 ;  /* 0x00000005190572a4 */ /* 0x000fe2000f8e021a */
[----:B------:R-:W-:-:S02]  /*0de0*/  ISETP.GE.AND P1, PT, R8, UR14, PT ;  /* 0x0000000e08007c0c */ /* 0x000fc4000bf26270 */
[----:B------:R-:W-:Y:S01]  /*0df0*/  IMAD R226, R2, UR12, RZ ;  /* 0x0000000c02e27c24 */ /* 0x000fe2000f8e02ff */
[----:B------:R-:W-:Y:S01]  /*0e00*/  LEA.HI R16, R16, R124, RZ, 0x4 ;  /* 0x0000007c10107211 */ /* 0x000fe200078f20ff */
[----:B------:R-:W-:Y:S01]  /*0e10*/  IMAD R2, R2, UR10, RZ ;  /* 0x0000000a02027c24 */ /* 0x000fe2000f8e02ff */
[----:B------:R-:W-:Y:S01]  /*0e20*/  UMOV UR10, 0x400 ;  /* 0x00000400000a7882 */ /* 0x000fe20000000000 */
[----:B------:R-:W-:Y:S01]  /*0e30*/  IMAD.WIDE.U32 R6, R6, UR25, R4 ;  /* 0x0000001906067c25 */ /* 0x000fe2000f8e0004 */
[----:B-1----:R-:W-:Y:S01]  /*0e40*/  ULEA UR4, UR27, UR10, 0x18 ;  /* 0x0000000a1b047291 */ /* 0x002fe2000f8ec03f */
[----:B------:R-:W-:Y:S02]  /*0e50*/  LOP3.LUT R0, R0, 0xffffffe0, RZ, 0xc0, !PT ;  /* 0xffffffe000007812 */ /* 0x000fe400078ec0ff */
[----:B------:R-:W-:Y:S01]  /*0e60*/  IMAD.WIDE.U32 R224, R248, UR12, R224 ;  /* 0x0000000cf8e07c25 */ /* 0x000fe2000f8e00e0 */
[----:B------:R-:W-:Y:S01]  /*0e70*/  UIMAD UR12, UR18, -0x40, UR24 ;  /* 0xffffffc0120c78a4 */ /* 0x000fe2000f8e0218 */
[----:B------:R-:W-:-:S02]  /*0e80*/  IADD3 R40, R42, 0x40, RZ ;  /* 0x000000402a287810 */ /* 0x000fc40007ffe0ff */
[----:B------:R-:W-:Y:S01]  /*0e90*/  IMAD R226, R248, UR13, R226 ;  /* 0x0000000df8e27c24 */ /* 0x000fe2000f8e02e2 */
[----:B------:R-:W-:Y:S01]  /*0ea0*/  LEA R222, R222, UR4, 0x1 ;  /* 0x00000004dede7c11 */ /* 0x000fe2000f8e08ff */
[----:B------:R-:W-:Y:S01]  /*0eb0*/  IMAD R248, R248, UR11, R2 ;  /* 0x0000000bf8f87c24 */ /* 0x000fe2000f8e0202 */
[----:B------:R-:W-:Y:S01]  /*0ec0*/  ISETP.GE.AND P6, PT, R18, UR12, PT ;  /* 0x0000000c12007c0c */ /* 0x000fe2000bfc6270 */
[----:B------:R-:W-:Y:S02]  /*0ed0*/  VIADD R13, R7, UR5 ;  /* 0x00000005070d7c36 */ /* 0x000fe40008000000 */
[----:B------:R-:W-:Y:S01]  /*0ee0*/  VIADD R41, R42, 0x20 ;  /* 0x000000202a297836 */ /* 0x000fe20000000000 */
[----:B------:R-:W-:Y:S09]  /*0ef0*/  @P2 BRA `(.L_x_63) ;  /* 0x0000000000942947 */ /* 0x000ff20003800000 */
[----:B------:R-:W-:Y:S01]  /*0f00*/  ULDC UR5, c[0x0][0x2d0] ;  /* 0x0000b40000057ab9 */ /* 0x000fe20000000800 */
[----:B------:R-:W-:Y:S01]  /*0f10*/  ULDC.64 UR10, c[0x0][0x240] ;  /* 0x00009000000a7ab9 */ /* 0x000fe20000000a00 */
[----:B------:R-:W-:Y:S01]  /*0f20*/  ISETP.GE.AND P5, PT, R42, UR5, PT ;  /* 0x000000052a007c0c */ /* 0x000fe2000bfa6270 */
[----:B------:R-:W-:Y:S01]  /*0f30*/  IMAD R10, R15, UR10, RZ ;  /* 0x0000000a0f0a7c24 */ /* 0x000fe2000f8e02ff */
[----:B------:R-:W-:Y:S01]  /*0f40*/  ISETP.GE.AND P4, PT, R41, UR5, PT ;  /* 0x0000000529007c0c */ /* 0x000fe2000bf86270 */
[----:B------:R-:W-:Y:S01]  /*0f50*/  IMAD.MOV.U32 R12, RZ, RZ, R6 ;  /* 0x000000ffff0c7224 */ /* 0x000fe200078e0006 */
[----:B------:R-:W-:Y:S01]  /*0f60*/  ISETP.GE.AND P3, PT, R40, UR5, PT ;  /* 0x0000000528007c0c */ /* 0x000fe2000bf66270 */
[C---:B------:R-:W-:Y:S02]  /*0f70*/  IMAD R10, R14.reuse, UR11, R10 ;  /* 0x0000000b0e0a7c24 */ /* 0x040fe4000f8e020a */
[----:B------:R-:W-:-:S04]  /*0f80*/  IMAD.WIDE.U32 R20, R14, UR10, R12 ;  /* 0x0000000a0e147c25 */ /* 0x000fc8000f8e000c */
[----:B------:R-:W-:Y:S02]  /*0f90*/  IMAD.IADD R10, R21, 0x1, R10 ;  /* 0x00000001150a7824 */ /* 0x000fe400078e020a */
[----:B------:R-:W1:Y:S01]  /*0fa0*/  @!P5 LDC.64 R4, c[0x0][0x210] ;  /* 0x00008400ff04db82 */ /* 0x000e620000000a00 */
[----:B------:R2:W-:Y:S04]  /*0fb0*/  @P5 STS [R222], RZ ;  /* 0x000000ffde005388 */ /* 0x0005e80000000800 */
[----:B------:R2:W-:Y:S03]  /*0fc0*/  @P5 STS [R222+0x4], RZ ;  /* 0x000004ffde005388 */ /* 0x0005e60000000800 */
[----:B------:R-:W3:Y:S01]  /*0fd0*/  @!P4 LDC.64 R2, c[0x0][0x210] ;  /* 0x00008400ff02cb82 */ /* 0x000ee20000000a00 */
[----:B------:R2:W-:Y:S01]  /*0fe0*/  @P5 STS.64 [R222+0x8], RZ ;  /* 0x000008ffde005388 */ /* 0x0005e20000000a00 */
[----:B-1----:R-:W-:-:S04]  /*0ff0*/  @!P5 LEA R4, P2, R20, R4, 0x1 ;  /* 0x000000041404d211 */ /* 0x002fc800078408ff */
[C---:B------:R-:W-:Y:S02]  /*1000*/  @!P5 LEA.HI.X R5, R20.reuse, R5, R10, 0x1, P2 ;  /* 0x000000051405d211 */ /* 0x040fe400010f0c0a */
[----:B---3--:R-:W-:-:S03]  /*1010*/  @!P4 LEA R2, P2, R20, R2, 0x1 ;  /* 0x000000021402c211 */ /* 0x008fc600078408ff */
[----:B------:R-:W-:Y:S01]  /*1020*/  @!PT LDS RZ, [RZ] ;  /* 0x00000000fffff984 */ /* 0x000fe20000000800 */
[----:B------:R-:W-:Y:S01]  /*1030*/  @!PT LDS RZ, [RZ] ;  /* 0x00000000fffff984 */ /* 0x000fe20000000800 */
[----:B------:R-:W-:Y:S01]  /*1040*/  @!PT LDS RZ, [RZ] ;  /* 0x00000000fffff984 */ /* 0x000fe20000000800 */
[----:B------:R2:W-:Y:S01]  /*1050*/  @!P5 LDGSTS.E.BYPASS.LTC128B.128 [R222], desc[UR22][R4.64] ;  /* 0x0000000004dedfae */ /* 0x0005e2000b901d56 */
[----:B------:R-:W-:-:S03]  /*1060*/  @!P4 LEA.HI.X R3, R20, R3, R10, 0x1, P2 ;  /* 0x000000031403c211 */ /* 0x000fc600010f0c0a */
[----:B------:R2:W-:Y:S04]  /*1070*/  @P4 STS.128 [R222+0x2000], RZ ;  /* 0x002000ffde004388 */ /* 0x0005e80000000c00 */
[----:B------:R-:W-:Y:S01]  /*1080*/  @!PT LDS RZ, [RZ] ;  /* 0x00000000fffff984 */ /* 0x000fe20000000800 */
[----:B------:R-:W-:Y:S01]  /*1090*/  @!PT LDS RZ, [RZ] ;  /* 0x00000000fffff984 */ /* 0x000fe20000000800 */
[----:B------:R-:W-:Y:S01]  /*10a0*/  @!PT LDS RZ, [RZ] ;  /* 0x00000000fffff984 */ /* 0x000fe20000000800 */
[----:B------:R2:W-:Y:S04]  /*10b0*/  @!P4 LDGSTS.E.BYPASS.LTC128B.128 [R222+0x2000], desc[UR22][R2.64+0x40] ;  /* 0x0200004002decfae */ /* 0x0005e8000b901d56 */
[----:B------:R2:W-:Y:S01]  /*10c0*/  @P3 STS.128 [R222+0x4000], RZ ;  /* 0x004000ffde003388 */ /* 0x0005e20000000c00 */
[----:B------:R-:W-:Y:S05]  /*10d0*/  @P3 BRA `(.L_x_63) ;  /* 0x00000000001c3947 */ /* 0x000fea0003800000 */
[----:B------:R-:W-:Y:S02]  /*10e0*/  ULDC.64 UR10, c[0x0][0x210] ;  /* 0x00008400000a7ab9 */ /* 0x000fe40000000a00 */
[----:B--2---:R-:W-:-:S04]  /*10f0*/  LEA R2, P2, R20, UR10, 0x1 ;  /* 0x0000000a14027c11 */ /* 0x004fc8000f8408ff */
[----:B------:R-:W-:-:S05]  /*1100*/  LEA.HI.X R3, R20, UR11, R10, 0x1, P2 ;  /* 0x0000000b14037c11 */ /* 0x000fca00090f0c0a */
[----:B------:R-:W-:Y:S01]  /*1110*/  @!PT LDS RZ, [RZ] ;  /* 0x00000000fffff984 */ /* 0x000fe20000000800 */
[----:B------:R-:W-:Y:S01]  /*1120*/  @!PT LDS RZ, [RZ] ;  /* 0x00000000fffff984 */ /* 0x000fe20000000800 */
[----:B------:R-:W-:Y:S01]  /*1130*/  @!PT LDS RZ, [RZ] ;  /* 0x00000000fffff984 */ /* 0x000fe20000000800 */
[----:B------:R1:W-:Y:S04]  /*1140*/  LDGSTS.E.BYPASS.LTC128B.128 [R222+0x4000], desc[UR22][R2.64+0x80] ;  /* 0x0400008002de7fae */ /* 0x0003e8000b901d56 */
.L_x_63:
[----:B------:R-:W-:Y:S05]  /*1150*/  BSYNC B0 ;  /* 0x0000000000007941 */ /* 0x000fea0003800000 */
.L_x_62:
[----:B------:R-:W-:Y:S01]  /*1160*/  SHF.R.S32.HI R20, RZ, 0x4, R16 ;  /* 0x00000004ff147819 */ /* 0x000fe20000011410 */
[----:B------:R-:W-:Y:S01]  /*1170*/  BSSY B0, `(.L_x_64) ;  /* 0x000002c000007945 */ /* 0x000fe20003800000 */
[----:B------:R-:W-:Y:S01]  /*1180*/  ISETP.GE.AND P5, PT, R18, UR12, PT ;  /* 0x0000000c12007c0c */ /* 0x000fe2000bfa6270 */
[----:B------:R-:W-:Y:S01]  /*1190*/  IMAD.IADD R0, R124, 0x1, -R0 ;  /* 0x000000017c007824 */ /* 0x000fe200078e0a00 */
[----:B------:R-:W-:Y:S01]  /*11a0*/  LEA.HI R19, R16, R20, RZ, 0x1 ;  /* 0x0000001410137211 */ /* 0x000fe200078f08ff */
[----:B------:R-:W-:Y:S01]  /*11b0*/  VIADD R21, R18, 0x60 ;  /* 0x0000006012157836 */ /* 0x000fe20000000000 */
[----:B------:R-:W-:Y:S09]  /*11c0*/  @P1 BRA `(.L_x_65) ;  /* 0x0000000000981947 */ /* 0x000ff20003800000 */
[----:B------:R-:W-:Y:S01]  /*11d0*/  ULDC UR5, c[0x0][0x2d0] ;  /* 0x0000b40000057ab9 */ /* 0x000fe20000000800 */
[----:B------:R-:W-:Y:S01]  /*11e0*/  IADD3 R18, P1, R14, 0x20, RZ ;  /* 0x000000200e127810 */ /* 0x000fe20007f3e0ff */
[----:B------:R-:W-:Y:S01]  /*11f0*/  ULDC.64 UR10, c[0x0][0x240] ;  /* 0x00009000000a7ab9 */ /* 0x000fe20000000a00 */
[----:B------:R-:W-:Y:S01]  /*1200*/  ISETP.GE.AND P4, PT, R42, UR5, PT ;  /* 0x000000052a007c0c */ /* 0x000fe2000bf86270 */
[----:B------:R-:W-:Y:S01]  /*1210*/  IMAD.MOV.U32 R22, RZ, RZ, R6 ;  /* 0x000000ffff167224 */ /* 0x000fe200078e0006 */
[----:B------:R-:W-:Y:S01]  /*1220*/  ISETP.GE.AND P3, PT, R41, UR5, PT ;  /* 0x0000000529007c0c */ /* 0x000fe2000bf66270 */
[----:B------:R-:W-:Y:S01]  /*1230*/  IMAD.X R10, RZ, RZ, R15, P1 ;  /* 0x000000ffff0a7224 */ /* 0x000fe200008e060f */
[----:B------:R-:W-:Y:S01]  /*1240*/  ISETP.GE.AND P1, PT, R40, UR5, PT ;  /* 0x0000000528007c0c */ /* 0x000fe2000bf26270 */
[----:B------:R-:W-:Y:S02]  /*1250*/  IMAD.MOV.U32 R23, RZ, RZ, R13 ;  /* 0x000000ffff177224 */ /* 0x000fe400078e000d */
[----:B------:R-:W-:-:S02]  /*1260*/  IMAD R10, R10, UR10, RZ ;  /* 0x0000000a0a0a7c24 */ /* 0x000fc4000f8e02ff */
[----:B------:R-:W-:-:S04]  /*1270*/  IMAD.WIDE.U32 R22, R18, UR10, R22 ;  /* 0x0000000a12167c25 */ /* 0x000fc8000f8e0016 */
[----:B--2---:R-:W2:Y:S01]  /*1280*/  @!P4 LDC.64 R4, c[0x0][0x210] ;  /* 0x00008400ff04cb82 */ /* 0x004ea20000000a00 */
[----:B------:R-:W-:Y:S01]  /*1290*/  IMAD R10, R18, UR11, R10 ;  /* 0x0000000b120a7c24 */ /* 0x000fe2000f8e020a */
[----:B------:R3:W-:Y:S03]  /*12a0*/  @P4 STS.128 [R222+0x800], RZ ;  /* 0x000800ffde004388 */ /* 0x0007e60000000c00 */
[----:B------:R-:W-:-:S03]  /*12b0*/  IMAD.IADD R10, R23, 0x1, R10 ;  /* 0x00000001170a7824 */ /* 0x000fc600078e020a */
[----:B-1----:R-:W1:Y:S01]  /*12c0*/  @!P3 LDC.64 R2, c[0x0][0x210] ;  /* 0x00008400ff02bb82 */ /* 0x002e620000000a00 */
[----:B--2---:R-:W-:-:S04]  /*12d0*/  @!P4 LEA R4, P2, R22, R4, 0x1 ;  /* 0x000000041604c211 */ /* 0x004fc800078408ff */
[C---:B------:R-:W-:Y:S02]  /*12e0*/  @!P4 LEA.HI.X R5, R22.reuse, R5, R10, 0x1, P2 ;  /* 0x000000051605c211 */ /* 0x040fe400010f0c0a */
[----:B-1----:R-:W-:-:S03]  /*12f0*/  @!P3 LEA R2, P2, R22, R2, 0x1 ;  /* 0x000000021602b211 */ /* 0x002fc600078408ff */
[----:B------:R-:W-:Y:S01]  /*1300*/  @!PT LDS RZ, [RZ] ;  /* 0x00000000fffff984 */ /* 0x000fe20000000800 */
[----:B------:R-:W-:Y:S01]  /*1310*/  @!PT LDS RZ, [RZ] ;  /* 0x00000000fffff984 */ /* 0x000fe20000000800 */
[----:B------:R-:W-:Y:S01]  /*1320*/  @!PT LDS RZ, [RZ] ;  /* 0x00000000fffff984 */ /* 0x000fe20000000800 */
[----:B------:R3:W-:Y:S01]  /*1330*/  @!P4 LDGSTS.E.BYPASS.LTC128B.128 [R222+0x800], desc[UR22][R4.64] ;  /* 0x0080000004decfae */ /* 0x0007e2000b901d56 */
        /* <DEDUP_REMOVED lines=9> */
[----:B---3--:R-:W-:-:S04]  /*13d0*/  LEA R2, P1, R22, UR10, 0x1 ;  /* 0x0000000a16027c11 */ /* 0x008fc8000f8208ff */
[----:B------:R-:W-:-:S05]  /*13e0*/  LEA.HI.X R3, R22, UR11, R10, 0x1, P1 ;  /* 0x0000000b16037c11 */ /* 0x000fca00088f0c0a */
[----:B------:R-:W-:Y:S01]  /*13f0*/  @!PT LDS RZ, [RZ] ;  /* 0x00000000fffff984 */ /* 0x000fe20000000800 */
[----:B------:R-:W-:Y:S01]  /*1400*/  @!PT LDS RZ, [RZ] ;  /* 0x00000000fffff984 */ /* 0x000fe20000000800 */
[----:B------:R-:W-:Y:S01]  /*1410*/  @!PT LDS RZ, [RZ] ;  /* 0x00000000fffff984 */ /* 0x000fe20000000800 */
[----:B------:R4:W-:Y:S04]  /*1420*/  LDGSTS.E.BYPASS.LTC128B.128 [R222+0x4800], desc[UR22][R2.64+0x80] ;  /* 0x0480008002de7fae */ /* 0x0009e8000b901d56 */
.L_x_65:
[----:B------:R-:W-:Y:S05]  /*1430*/  BSYNC B0 ;  /* 0x0000000000007941 */ /* 0x000fea0003800000 */
.L_x_64:
[----:B------:R-:W-:Y:S01]  /*1440*/  LOP3.LUT R10, R19, 0xfffffffe, RZ, 0xc0, !PT ;  /* 0xfffffffe130a7812 */ /* 0x000fe200078ec0ff */
[----:B------:R-:W-:Y:S01]  /*1450*/  BSSY B0, `(.L_x_66) ;  /* 0x000002e000007945 */ /* 0x000fe20003800000 */
[----:B-1234-:R-:W-:Y:S02]  /*1460*/  SHF.R.S32.HI R2, RZ, 0x1f, R0 ;  /* 0x0000001fff027819 */ /* 0x01efe40000011400 */
[----:B------:R-:W-:Y:S01]  /*1470*/  ISETP.GE.AND P4, PT, R21, UR14, PT ;  /* 0x0000000e15007c0c */ /* 0x000fe2000bf86270 */
[----:B------:R-:W-:Y:S01]  /*1480*/  IMAD.IADD R10, R20, 0x1, -R10 ;  /* 0x00000001140a7824 */ /* 0x000fe200078e0a0a */
[----:B------:R-:W-:Y:S02]  /*1490*/  LEA.HI R0, R2, R0, RZ, 0x2 ;  /* 0x0000000002007211 */ /* 0x000fe400078f10ff */
[----:B------:R-:W-:Y:S02]  /*14a0*/  LOP3.LUT R16, R16, 0xfffffff0, RZ, 0xc0, !PT ;  /* 0xfffffff010107812 */ /* 0x000fe400078ec0ff */
[----:B------:R-:W-:Y:S01]  /*14b0*/  LOP3.LUT R17, R17, 0xfffffff8, RZ, 0xc0, !PT ;  /* 0xfffffff811117812 */ /* 0x000fe200078ec0ff */
[----:B------:R-:W-:Y:S06]  /*14c0*/  @P0 BRA `(.L_x_67) ;  /* 0x0000000000980947 */ /* 0x000fec0003800000 */
        /* <DEDUP_REMOVED lines=11> */
[----:B------:R-:W1:Y:S01]  /*1580*/  @!P3 LDC.64 R4, c[0x0][0x210] ;  /* 0x00008400ff04bb82 */ /* 0x000e620000000a00 */
[----:B------:R-:W-:Y:S01]  /*1590*/  IMAD R18, R19, UR11, R18 ;  /* 0x0000000b13127c24 */ /* 0x000fe2000f8e0212 */
[----:B------:R2:W-:Y:S03]  /*15a0*/  @P3 STS.128 [R222+0x1000], RZ ;  /* 0x001000ffde003388 */ /* 0x0005e60000000c00 */
[----:B------:R-:W-:-:S03]  /*15b0*/  IMAD.IADD R18, R21, 0x1, R18 ;  /* 0x0000000115127824 */ /* 0x000fc600078e0212 */
[----:B------:R-:W3:Y:S01]  /*15c0*/  @!P2 LDC.64 R2, c[0x0][0x210] ;  /* 0x00008400ff02ab82 */ /* 0x000ee20000000a00 */
[----:B-1----:R-:W-:-:S04]  /*15d0*/  @!P3 LEA R4, P1, R20, R4, 0x1 ;  /* 0x000000041404b211 */ /* 0x002fc800078208ff */
[C---:B------:R-:W-:Y:S02]  /*15e0*/  @!P3 LEA.HI.X R5, R20.reuse, R5, R18, 0x1, P1 ;  /* 0x000000051405b211 */ /* 0x040fe400008f0c12 */
[----:B---3--:R-:W-:-:S03]  /*15f0*/  @!P2 LEA R2, P1, R20, R2, 0x1 ;  /* 0x000000021402a211 */ /* 0x008fc600078208ff */
        /* <DEDUP_REMOVED lines=19> */
.L_x_67:
[----:B------:R-:W-:Y:S05]  /*1730*/  BSYNC B0 ;  /* 0x0000000000007941 */ /* 0x000fea0003800000 */
.L_x_66:
[----:B------:R-:W-:Y:S04]  /*1740*/  BSSY B0, `(.L_x_68) ;  /* 0x0000028000007945 */ /* 0x000fe80003800000 */
[----:B------:R-:W-:Y:S05]  /*1750*/  @P4 BRA `(.L_x_69) ;  /* 0x0000000000984947 */ /* 0x000fea0003800000 */
        /* <DEDUP_REMOVED lines=38> */
.L_x_69:
[----:B------:R-:W-:Y:S05]  /*19c0*/  BSYNC B0 ;  /* 0x0000000000007941 */ /* 0x000fea0003800000 */
.L_x_68:
[C---:B------:R-:W-:Y:S01]  /*19d0*/  IMAD.IADD R123, R124.reuse, 0x1, -R16 ;  /* 0x000000017c7b7824 */ /* 0x040fe200078e0a10 */
[----:B------:R-:W-:Y:S01]  /*19e0*/  USHF.L.U32 UR26, UR8, 0x6, URZ ;  /* 0x00000006081a7899 */ /* 0x000fe2000800063f */
[----:B--23--:R-:W-:Y:S01]  /*19f0*/  IMAD.IADD R4, R124, 0x1, -R17 ;  /* 0x000000017c047824 */ /* 0x00cfe200078e0a11 */
[----:B------:R-:W-:Y:S01]  /*1a00*/  USHF.L.U64.HI UR25, UR8, 0x6, UR9 ;  /* 0x0000000608197899 */ /* 0x000fe20008010209 */
[----:B------:R-:W-:Y:S01]  /*1a10*/  IMAD.IADD R227, R225, 0x1, R226 ;  /* 0x00000001e1e37824 */ /* 0x000fe200078e02e2 */
[----:B------:R-:W-:Y:S01]  /*1a20*/  LEA.HI R6, R123, R123, RZ, 0x1 ;  /* 0x0000007b7b067211 */ /* 0x000fe200078f08ff */
[----:B------:R-:W-:Y:S01]  /*1a30*/  USHF.R.S32.HI UR28, URZ, 0x1f, UR18 ;  /* 0x0000001f3f1c7899 */ /* 0x000fe20008011412 */
[----:B------:R-:W-:Y:S01]  /*1a40*/  IMAD.U32 R120, RZ, RZ, UR26 ;  /* 0x0000001aff787e24 */ /* 0x000fe2000f8e00ff */
[----:B------:R-:W-:Y:S01]  /*1a50*/  UIMAD UR5, UR25, UR18, URZ ;  /* 0x00000012190572a4 */ /* 0x000fe2000f8e023f */
[----:B-1--4-:R-:W-:Y:S01]  /*1a60*/  SHF.R.S32.HI R2, RZ, 0x1, R6 ;  /* 0x00000001ff027819 */ /* 0x012fe20000011406 */
[----:B------:R-:W-:Y:S01]  /*1a70*/  IMAD.MOV.U32 R226, RZ, RZ, R224 ;  /* 0x000000ffffe27224 */ /* 0x000fe200078e00e0 */
[----:B------:R-:W-:Y:S01]  /*1a80*/  SHF.R.S32.HI R7, RZ, 0x1f, R6 ;  /* 0x0000001fff077819 */ /* 0x000fe20000011406 */
[----:B------:R-:W-:Y:S01]  /*1a90*/  UIMAD UR5, UR28, UR26, UR5 ;  /* 0x0000001a1c0572a4 */ /* 0x000fe2000f8e0205 */
[----:B------:R-:W-:Y:S01]  /*1aa0*/  LEA.HI R15, R4, R4, RZ, 0x1 ;  /* 0x00000004040f7211 */ /* 0x000fe200078f08ff */
[----:B------:R-:W-:Y:S01]  /*1ab0*/  IMAD.WIDE.U32 R16, R120, UR18, R226 ;  /* 0x0000001278107c25 */ /* 0x000fe2000f8e00e2 */
[----:B------:R-:W-:Y:S01]  /*1ac0*/  LEA.HI R7, R7, R2, RZ, 0x2 ;  /* 0x0000000207077211 */ /* 0x000fe200078f10ff */
[----:B------:R-:W-:Y:S01]  /*1ad0*/  BSSY B0, `(.L_x_70) ;  /* 0x000002e000007945 */ /* 0x000fe20003800000 */
[----:B------:R-:W-:Y:S01]  /*1ae0*/  SHF.R.S32.HI R5, RZ, 0x2, R0 ;  /* 0x00000002ff057819 */ /* 0x000fe20000011400 */
[----:B------:R-:W-:Y:S01]  /*1af0*/  VIADD R13, R17, UR5 ;  /* 0x00000005110d7c36 */ /* 0x000fe20008000000 */
[----:B------:R-:W-:-:S02]  /*1b00*/  SHF.R.S32.HI R12, RZ, 0x1f, R123 ;  /* 0x0000001fff0c7819 */ /* 0x000fc4000001147b */
[----:B------:R-:W-:Y:S02]  /*1b10*/  LOP3.LUT R6, R6, 0x7fffffe, RZ, 0xc0, !PT ;  /* 0x07fffffe06067812 */ /* 0x000fe400078ec0ff */
[----:B------:R-:W-:Y:S02]  /*1b20*/  LOP3.LUT R14, R15, 0x7fffffe, RZ, 0xc0, !PT ;  /* 0x07fffffe0f0e7812 */ /* 0x000fe400078ec0ff */
[----:B------:R-:W-:Y:S02]  /*1b30*/  LOP3.LUT R0, R7, 0xfffffffc, RZ, 0xc0, !PT ;  /* 0xfffffffc07007812 */ /* 0x000fe400078ec0ff */
[----:B------:R-:W-:Y:S01]  /*1b40*/  LEA R3, R9, UR21, 0x4 ;  /* 0x0000001509037c11 */ /* 0x000fe2000f8e20ff */
[----:B------:R-:W-:Y:S01]  /*1b50*/  IMAD.IADD R14, R4, 0x1, -R14 ;  /* 0x00000001040e7824 */ /* 0x000fe200078e0a0e */
[----:B------:R-:W-:Y:S01]  /*1b60*/  LEA.HI R12, R12, R123, RZ, 0x3 ;  /* 0x0000007b0c0c7211 */ /* 0x000fe200078f18ff */
[----:B------:R-:W-:Y:S01]  /*1b70*/  IMAD.IADD R123, R123, 0x1, -R6 ;  /* 0x000000017b7b7824 */ /* 0x000fe200078e0a06 */
[----:B------:R-:W-:Y:S01]  /*1b80*/  ISETP.GE.AND P0, PT, R8, UR12, PT ;  /* 0x0000000c08007c0c */ /* 0x000fe2000bf06270 */
[----:B------:R-:W-:Y:S01]  /*1b90*/  IMAD.IADD R2, R2, 0x1, -R0 ;  /* 0x0000000102027824 */ /* 0x000fe200078e0a00 */
[----:B------:R-:W-:Y:S01]  /*1ba0*/  IADD3 R3, R3, 0x1, R5 ;  /* 0x0000000103037810 */ /* 0x000fe20007ffe005 */
[----:B------:R-:W-:Y:S10]  /*1bb0*/  @P6 BRA `(.L_x_71) ;  /* 0x00000000007c6947 */ /* 0x000ff40003800000 */
[----:B------:R-:W-:Y:S02]  /*1bc0*/  ULDC UR5, c[0x0][0x2d0] ;  /* 0x0000b40000057ab9 */ /* 0x000fe40000000800 */
[----:B------:R-:W-:Y:S02]  /*1bd0*/  ISETP.GE.AND P4, PT, R42, UR5, PT ;  /* 0x000000052a007c0c */ /* 0x000fe4000bf86270 */
[----:B------:R-:W-:Y:S02]  /*1be0*/  ISETP.GE.AND P3, PT, R41, UR5, PT ;  /* 0x0000000529007c0c */ /* 0x000fe4000bf66270 */
[----:B------:R-:W-:-:S09]  /*1bf0*/  ISETP.GE.AND P1, PT, R40, UR5, PT ;  /* 0x0000000528007c0c */ /* 0x000fd2000bf26270 */
[----:B------:R-:W1:Y:S01]  /*1c00*/  @!P4 LDC.64 R6, c[0x0][0x218] ;  /* 0x00008600ff06cb82 */ /* 0x000e620000000a00 */
[----:B------:R2:W-:Y:S04]  /*1c10*/  @P4 STS [R222+0x6000], RZ ;  /* 0x006000ffde004388 */ /* 0x0005e80000000800 */
        /* <DEDUP_REMOVED lines=25> */
.L_x_71:
[----:B------:R-:W-:Y:S05]  /*1db0*/  BSYNC B0 ;  /* 0x0000000000007941 */ /* 0x000fea0003800000 */
.L_x_70:
[----:B------:R-:W-:Y:S01]  /*1dc0*/  USHF.L.U64.HI UR5, UR8, 0x5, UR9 ;  /* 0x0000000508057899 */ /* 0x000fe20008010209 */
[----:B------:R-:W-:Y:S01]  /*1dd0*/  BSSY B0, `(.L_x_72) ;  /* 0x0000023000007945 */ /* 0x000fe20003800000 */
[----:B------:R-:W-:Y:S01]  /*1de0*/  USHF.L.U32 UR13, UR8, 0x5, URZ ;  /* 0x00000005080d7899 */ /* 0x000fe2000800063f */
[----:B------:R-:W-:Y:S02]  /*1df0*/  SHF.R.S32.HI R0, RZ, 0x1, R15 ;  /* 0x00000001ff007819 */ /* 0x000fe4000001140f */
[----:B------:R-:W-:Y:S09]  /*1e00*/  @P0 BRA `(.L_x_73) ;  /* 0x00000000007c0947 */ /* 0x000ff20003800000 */
[----:B------:R-:W-:Y:S01]  /*1e10*/  ULDC UR10, c[0x0][0x2d0] ;  /* 0x0000b400000a7ab9 */ /* 0x000fe20000000800 */
[----:B------:R-:W-:Y:S02]  /*1e20*/  IADD3 R16, P0, R16, UR13, RZ ;  /* 0x0000000d10107c10 */ /* 0x000fe4000ff1e0ff */
[----:B------:R-:W-:Y:S02]  /*1e30*/  ISETP.GE.AND P3, PT, R42, UR10, PT ;  /* 0x0000000a2a007c0c */ /* 0x000fe4000bf66270 */
[----:B------:R-:W-:Y:S02]  /*1e40*/  ISETP.GE.AND P2, PT, R41, UR10, PT ;  /* 0x0000000a29007c0c */ /* 0x000fe4000bf46270 */
[----:B------:R-:W-:Y:S02]  /*1e50*/  IADD3.X R13, R13, UR5, RZ, P0, !PT ;  /* 0x000000050d0d7c10 */ /* 0x000fe400087fe4ff */
[----:B------:R-:W-:-:S07]  /*1e60*/  ISETP.GE.AND P0, PT, R40, UR10, PT ;  /* 0x0000000a28007c0c */ /* 0x000fce000bf06270 */
[----:B--2---:R-:W2:Y:S01]  /*1e70*/  @!P3 LDC.64 R6, c[0x0][0x218] ;  /* 0x00008600ff06bb82 */ /* 0x004ea20000000a00 */
[----:B------:R3:W-:Y:S07]  /*1e80*/  @P3 STS.128 [R222+0x6800], RZ ;  /* 0x006800ffde003388 */ /* 0x0007ee0000000c00 */
        /* <DEDUP_REMOVED lines=23> */
.L_x_73:
[----:B------:R-:W-:Y:S05]  /*2000*/  BSYNC B0 ;  /* 0x0000000000007941 */ /* 0x000fea0003800000 */
.L_x_72:
[----:B------:R-:W0:Y:S01]  /*2010*/  LDGDEPBAR ;  /* 0x00000000000079af */ /* 0x000e220000000000 */
[----:B-1234-:R-:W-:Y:S01]  /*2020*/  IMAD.SHL.U32 R4, R0, 0x40, RZ ;  /* 0x0000004000047824 */ /* 0x01efe200078e00ff */
[----:B------:R-:W-:Y:S01]  /*2030*/  LEA R14, R10, R14, 0x3 ;  /* 0x0000000e0a0e7211 */ /* 0x000fe200078e18ff */
[----:B------:R-:W-:Y:S01]  /*2040*/  IMAD.SHL.U32 R12, R12, 0x20, RZ ;  /* 0x000000200c0c7824 */ /* 0x000fe200078e00ff */
[----:B------:R-:W-:Y:S01]  /*2050*/  USHF.L.U64.HI UR21, UR6, 0x6, UR7 ;  /* 0x0000000606157899 */ /* 0x000fe20008010207 */
[----:B------:R-:W-:Y:S01]  /*2060*/  IMAD.SHL.U32 R5, R2, 0x40, RZ ;  /* 0x0000004002057824 */ /* 0x000fe200078e00ff */
[----:B------:R-:W-:Y:S01]  /*2070*/  LOP3.LUT R4, R4, 0xc0, RZ, 0xc0, !PT ;  /* 0x000000c004047812 */ /* 0x000fe200078ec0ff */
[----:B------:R-:W-:Y:S01]  /*2080*/  IMAD.SHL.U32 R11, R11, 0x8, RZ ;  /* 0x000000080b0b7824 */ /* 0x000fe200078e00ff */
[----:B------:R-:W-:Y:S01]  /*2090*/  LOP3.LUT R122, R12, 0xffffff00, RZ, 0xc0, !PT ;  /* 0xffffff000c7a7812 */ /* 0x000fe200078ec0ff */
[----:B------:R-:W-:Y:S01]  /*20a0*/  IMAD.SHL.U32 R10, R10, 0x8, RZ ;  /* 0x000000080a0a7824 */ /* 0x000fe200078e00ff */
[----:B------:R-:W-:Y:S01]  /*20b0*/  LOP3.LUT R5, R5, 0xc0, RZ, 0xc0, !PT ;  /* 0x000000c005057812 */ /* 0x000fe200078ec0ff */
[----:B------:R-:W-:Y:S01]  /*20c0*/  USHF.L.U32 UR27, UR6, 0x6, URZ ;  /* 0x00000006061b7899 */ /* 0x000fe2000800063f */
[----:B------:R-:W-:Y:S01]  /*20d0*/  LOP3.LUT R11, R4, 0x8, R11, 0xf8, !PT ;  /* 0x00000008040b7812 */ /* 0x000fe200078ef80b */
[----:B------:R-:W-:Y:S01]  /*20e0*/  IMAD R9, R9, 0x200, R122 ;  /* 0x0000020009097824 */ /* 0x000fe200078e027a */
[----:B------:R-:W-:Y:S01]  /*20f0*/  SHF.R.U32.HI R4, RZ, 0x3, R4 ;  /* 0x00000003ff047819 */ /* 0x000fe20000011604 */
[----:B------:R-:W-:Y:S01]  /*2100*/  UIMAD UR10, UR21, UR18, URZ ;  /* 0x00000012150a72a4 */ /* 0x000fe2000f8e023f */
[----:B------:R-:W-:Y:S01]  /*2110*/  LOP3.LUT R10, R5, 0x8, R10, 0xf8, !PT ;  /* 0x00000008050a7812 */ /* 0x000fe200078ef80a */
[----:B------:R-:W-:Y:S01]  /*2120*/  BSSY B0, `(.L_x_74) ;  /* 0x0000039000007945 */ /* 0x000fe20003800000 */
[----:B------:R-:W-:Y:S01]  /*2130*/  SHF.R.U32.HI R121, RZ, 0x3, R5 ;  /* 0x00000003ff797819 */ /* 0x000fe20000011605 */
[----:B------:R-:W-:Y:S01]  /*2140*/  UIMAD UR10, UR28, UR27, UR10 ;  /* 0x0000001b1c0a72a4 */ /* 0x000fe2000f8e020a */
[----:B------:R-:W-:Y:S01]  /*2150*/  LOP3.LUT R11, R11, R4, RZ, 0x3c, !PT ;  /* 0x000000040b0b7212 */ /* 0x000fe200078e3cff */
[----:B------:R-:W-:Y:S01]  /*2160*/  IMAD.U32 R4, RZ, RZ, UR24 ;  /* 0x00000018ff047e24 */ /* 0x000fe2000f8e00ff */
[----:B------:R-:W-:Y:S01]  /*2170*/  IADD3 R249, R235, R248, RZ ;  /* 0x000000f8ebf97210 */ /* 0x000fe20007ffe0ff */
[----:B------:R-:W-:-:S04]  /*2180*/  DEPBAR.LE SB0, 0x0 ;  /* 0x000080000000791a */ /* 0x000fc80000000000 */
[----:B------:R-:W-:Y:S01]  /*2190*/  BAR.SYNC.DEFER_BLOCKING 0x0 ;  /* 0x0000000000007b1d */ /* 0x000fe20000010000 */
[----:B------:R-:W-:Y:S01]  /*21a0*/  LOP3.LUT R121, R10, R121, RZ, 0x3c, !PT ;  /* 0x000000790a797212 */ /* 0x000fe200078e3cff */
[----:B------:R-:W-:Y:S01]  /*21b0*/  IMAD.U32 R10, RZ, RZ, UR18 ;  /* 0x00000012ff0a7e24 */ /* 0x000fe2000f8e00ff */
[----:B------:R-:W-:Y:S01]  /*21c0*/  MOV R248, R234 ;  /* 0x000000ea00f87202 */ /* 0x000fe20000000f00 */
[----:B------:R-:W-:Y:S01]  /*21d0*/  IMAD.U32 R216, R14, 0x20, R11 ;  /* 0x000000200ed87824 */ /* 0x000fe200078e000b */
[----:B------:R-:W-:Y:S02]  /*21e0*/  LEA R9, R123, R9, 0x5 ;  /* 0x000000097b097211 */ /* 0x000fe400078e28ff */
[----:B------:R-:W-:Y:S01]  /*21f0*/  IADD3 R3, R4, -UR17, R3 ;  /* 0x8000001104037c10 */ /* 0x000fe2000fffe003 */
[----:B------:R-:W-:Y:S01]  /*2200*/  IMAD.WIDE.U32 R10, R10, UR27, R248 ;  /* 0x0000001b0a0a7c25 */ /* 0x000fe2000f8e00f8 */
[----:B------:R-:W-:-:S03]  /*2210*/  ISETP.GE.AND P0, PT, R8, UR12, PT ;  /* 0x0000000c08007c0c */ /* 0x000fc6000bf06270 */
[----:B------:R-:W-:Y:S02]  /*2220*/  IMAD.IADD R217, R121, 0x1, R9 ;  /* 0x0000000179d97824 */ /* 0x000fe400078e0209 */
[----:B------:R-:W-:Y:S02]  /*2230*/  VIADD R8, R11, UR10 ;  /* 0x0000000a0b087c36 */ /* 0x000fe40008000000 */
[----:B------:R-:W-:Y:S01]  /*2240*/  VIADD R3, R3, UR20 ;  /* 0x0000001403037c36 */ /* 0x000fe20008000000 */
[----:B------:R-:W-:Y:S01]  /*2250*/  LEA R217, R217, UR4, 0x1 ;  /* 0x00000004d9d97c11 */ /* 0x000fe2000f8e08ff */
[----:B------:R1:W-:Y:S04]  /*2260*/  @P5 STS [R222+0x9000], RZ ;  /* 0x009000ffde005388 */ /* 0x0003e80000000800 */
[----:B------:R1:W-:Y:S04]  /*2270*/  @P5 STS [R222+0x9004], RZ ;  /* 0x009004ffde005388 */ /* 0x0003e80000000800 */
[----:B------:R1:W-:Y:S04]  /*2280*/  @P5 STS.64 [R222+0x9008], RZ ;  /* 0x009008ffde005388 */ /* 0x0003e80000000a00 */
[----:B------:R1:W-:Y:S04]  /*2290*/  @P5 STS.128 [R222+0xa000], RZ ;  /* 0x00a000ffde005388 */ /* 0x0003e80000000c00 */
[----:B------:R1:W-:Y:S01]  /*22a0*/  @P5 STS.128 [R222+0xb000], RZ ;  /* 0x00b000ffde005388 */ /* 0x0003e20000000c00 */
[----:B------:R-:W-:Y:S05]  /*22b0*/  @P5 BRA `(.L_x_75) ;  /* 0x00000000007c5947 */ /* 0x000fea0003800000 */
[----:B------:R-:W-:Y:S02]  /*22c0*/  ULDC UR10, c[0x0][0x2d0] ;  /* 0x0000b400000a7ab9 */ /* 0x000fe40000000800 */
[----:B------:R-:W-:Y:S02]  /*22d0*/  ISETP.GE.AND P4, PT, R42, UR10, PT ;  /* 0x0000000a2a007c0c */ /* 0x000fe4000bf86270 */
[----:B------:R-:W-:Y:S02]  /*22e0*/  ISETP.GE.AND P3, PT, R41, UR10, PT ;  /* 0x0000000a29007c0c */ /* 0x000fe4000bf66270 */
[----:B------:R-:W-:-:S09]  /*22f0*/  ISETP.GE.AND P1, PT, R40, UR10, PT ;  /* 0x0000000a28007c0c */ /* 0x000fd2000bf26270 */
[----:B------:R-:W2:Y:S01]  /*2300*/  @!P4 LDC.64 R6, c[0x0][0x220] ;  /* 0x00008800ff06cb82 */ /* 0x000ea20000000a00 */
[----:B------:R3:W-:Y:S04]  /*2310*/  @P4 STS [R222+0x9000], RZ ;  /* 0x009000ffde004388 */ /* 0x0007e80000000800 */
[----:B------:R3:W-:Y:S03]  /*2320*/  @P4 STS [R222+0x9004], RZ ;  /* 0x009004ffde004388 */ /* 0x0007e60000000800 */
[----:B------:R-:W4:Y:S01]  /*2330*/  @!P3 LDC.64 R4, c[0x0][0x220] ;  /* 0x00008800ff04bb82 */ /* 0x000f220000000a00 */
[----:B------:R3:W-:Y:S01]  /*2340*/  @P4 STS.64 [R222+0x9008], RZ ;  /* 0x009008ffde004388 */ /* 0x0007e20000000a00 */
[----:B--2---:R-:W-:-:S04]  /*2350*/  @!P4 LEA R6, P5, R10, R6, 0x1 ;  /* 0x000000060a06c211 */ /* 0x004fc800078a08ff */
[C---:B------:R-:W-:Y:S02]  /*2360*/  @!P4 LEA.HI.X R7, R10.reuse, R7, R8, 0x1, P5 ;  /* 0x000000070a07c211 */ /* 0x040fe400028f0c08 */
[----:B----4-:R-:W-:-:S03]  /*2370*/  @!P3 LEA R4, P2, R10, R4, 0x1 ;  /* 0x000000040a04b211 */ /* 0x010fc600078408ff */
        /* <DEDUP_REMOVED lines=19> */
.L_x_75:
[----:B------:R-:W-:Y:S05]  /*24b0*/  BSYNC B0 ;  /* 0x0000000000007941 */ /* 0x000fea0003800000 */
.L_x_74:
[----:B------:R4:W-:Y:S01]  /*24c0*/  @P0 STS.128 [R222+0x9800], RZ ;  /* 0x009800ffde000388 */ /* 0x0009e20000000c00 */
[----:B------:R-:W-:Y:S01]  /*24d0*/  USHF.L.U64.HI UR12, UR6, 0x5, UR7 ;  /* 0x00000005060c7899 */ /* 0x000fe20008010207 */
[----:B------:R-:W-:Y:S01]  /*24e0*/  BSSY B0, `(.L_x_76) ;  /* 0x0000025000007945 */ /* 0x000fe20003800000 */
[----:B------:R-:W-:Y:S01]  /*24f0*/  USHF.L.U32 UR20, UR6, 0x5, URZ ;  /* 0x0000000506147899 */ /* 0x000fe2000800063f */
[----:B------:R4:W-:Y:S01]  /*2500*/  @P0 STS.128 [R222+0xa800], RZ ;  /* 0x00a800ffde000388 */ /* 0x0009e20000000c00 */
[----:B------:R-:W-:-:S03]  /*2510*/  LEA R216, R216, UR4, 0x1 ;  /* 0x00000004d8d87c11 */ /* 0x000fc6000f8e08ff */
[----:B------:R4:W-:Y:S01]  /*2520*/  @P0 STS.128 [R222+0xb800], RZ ;  /* 0x00b800ffde000388 */ /* 0x0009e20000000c00 */
[----:B------:R-:W-:Y:S06]  /*2530*/  @P0 BRA `(.L_x_77) ;  /* 0x00000000007c0947 */ /* 0x000fec0003800000 */
[----:B------:R-:W-:Y:S01]  /*2540*/  ULDC UR10, c[0x0][0x2d0] ;  /* 0x0000b400000a7ab9 */ /* 0x000fe20000000800 */
[----:B------:R-:W-:Y:S02]  /*2550*/  IADD3 R9, P0, R10, UR20, RZ ;  /* 0x000000140a097c10 */ /* 0x000fe4000ff1e0ff */
[----:B------:R-:W-:Y:S02]  /*2560*/  ISETP.GE.AND P3, PT, R42, UR10, PT ;  /* 0x0000000a2a007c0c */ /* 0x000fe4000bf66270 */
[----:B------:R-:W-:Y:S02]  /*2570*/  ISETP.GE.AND P2, PT, R41, UR10, PT ;  /* 0x0000000a29007c0c */ /* 0x000fe4000bf46270 */
[----:B------:R-:W-:Y:S02]  /*2580*/  IADD3.X R8, R8, UR12, RZ, P0, !PT ;  /* 0x0000000c08087c10 */ /* 0x000fe400087fe4ff */
[----:B------:R-:W-:-:S07]  /*2590*/  ISETP.GE.AND P0, PT, R40, UR10, PT ;  /* 0x0000000a28007c0c */ /* 0x000fce000bf06270 */
[----:B---3--:R-:W3:Y:S01]  /*25a0*/  @!P3 LDC.64 R6, c[0x0][0x220] ;  /* 0x00008800ff06bb82 */ /* 0x008ee20000000a00 */
[----:B------:R1:W-:Y:S07]  /*25b0*/  @P3 STS.128 [R222+0x9800], RZ ;  /* 0x009800ffde003388 */ /* 0x0003ee0000000c00 */
[----:B--2---:R-:W2:Y:S01]  /*25c0*/  @!P2 LDC.64 R4, c[0x0][0x220] ;  /* 0x00008800ff04ab82 */ /* 0x004ea20000000a00 */
[----:B---3--:R-:W-:-:S04]  /*25d0*/  @!P3 LEA R6, P4, R9, R6, 0x1 ;  /* 0x000000060906b211 */ /* 0x008fc800078808ff */
[C---:B------:R-:W-:Y:S02]  /*25e0*/  @!P3 LEA.HI.X R7, R9.reuse, R7, R8, 0x1, P4 ;  /* 0x000000070907b211 */ /* 0x040fe400020f0c08 */
[----:B--2---:R-:W-:-:S03]  /*25f0*/  @!P2 LEA R4, P1, R9, R4, 0x1 ;  /* 0x000000040904a211 */ /* 0x004fc600078208ff */
        /* <DEDUP_REMOVED lines=13> */
[----:B-1----:R-:W-:-:S04]  /*26d0*/  LEA R4, P0, R9, UR10, 0x1 ;  /* 0x0000000a09047c11 */ /* 0x002fc8000f8008ff */
[----:B------:R-:W-:-:S05]  /*26e0*/  LEA.HI.X R5, R9, UR11, R8, 0x1, P0 ;  /* 0x0000000b09057c11 */ /* 0x000fca00080f0c08 */
[----:B------:R-:W-:Y:S01]  /*26f0*/  @!PT LDS RZ, [RZ] ;  /* 0x00000000fffff984 */ /* 0x000fe20000000800 */
[----:B------:R-:W-:Y:S01]  /*2700*/  @!PT LDS RZ, [RZ] ;  /* 0x00000000fffff984 */ /* 0x000fe20000000800 */
[----:B------:R-:W-:Y:S01]  /*2710*/  @!PT LDS RZ, [RZ] ;  /* 0x00000000fffff984 */ /* 0x000fe20000000800 */
[----:B------:R1:W-:Y:S04]  /*2720*/  LDGSTS.E.BYPASS.LTC128B.128 [R222+0xb800], desc[UR22][R4.64+0x80] ;  /* 0x0b80008004de7fae */ /* 0x0003e8000b901d56 */
.L_x_77:
[----:B------:R-:W-:Y:S05]  /*2730*/  BSYNC B0 ;  /* 0x0000000000007941 */ /* 0x000fea0003800000 */
.L_x_76:
[----:B------:R-:W-:Y:S01]  /*2740*/  LDSM.16.M88.4 R64, [R217+0x1000] ;  /* 0x00100000d940783b */ /* 0x000fe20000000200 */
[----:B------:R-:W-:Y:S01]  /*2750*/  LOP3.LUT P0, RZ, R0, 0x2, RZ, 0xc0, !PT ;  /* 0x0000000200ff7812 */ /* 0x000fe2000780c0ff */
[----:B------:R-:W-:Y:S01]  /*2760*/  IMAD.MOV.U32 R0, RZ, RZ, 0x10 ;  /* 0x00000010ff007424 */ /* 0x000fe200078e00ff */
[----:B------:R-:W-:Y:S01]  /*2770*/  LOP3.LUT P1, RZ, R2, 0x2, RZ, 0xc0, !PT ;  /* 0x0000000202ff7812 */ /* 0x000fe2000782c0ff */
[----:B------:R-:W1:Y:S01]  /*2780*/  LDSM.16.M88.4 R96, [R216+0x6c00] ;  /* 0x006c0000d860783b */ /* 0x000e620000000200 */
[----:B------:R-:W-:Y:S01]  /*2790*/  IMAD.SHL.U32 R221, R124, 0x2, RZ ;  /* 0x000000027cdd7824 */ /* 0x000fe200078e00ff */
[----:B------:R-:W-:Y:S01]  /*27a0*/  VIMNMX R220, R3, UR24, PT ;  /* 0x0000001803dc7c48 */ /* 0x000fe2000bfe0100 */
[----:B------:R-:W-:Y:S01]  /*27b0*/  UISETP.GE.AND UP0, UPT, UR19, 0x2, UPT ;  /* 0x000000021300788c */ /* 0x000fe2000bf06270 */
[----:B------:R-:W5:Y:S01]  /*27c0*/  LDSM.16.M88.4 R88, [R216+0x6000] ;  /* 0x00600000d858783b */ /* 0x000f620000000200 */
[C---:B------:R-:W-:Y:S01]  /*27d0*/  SEL R2, R0.reuse, 0xfffffff0, !P0 ;  /* 0xfffffff000027807 */ /* 0x040fe20004000000 */
[----:B------:R-:W-:Y:S01]  /*27e0*/  IMAD R122, R123, 0x20, R122 ;  /* 0x000000207b7a7824 */ /* 0x000fe200078e027a */
[----:B------:R-:W-:Y:S01]  /*27f0*/  SEL R0, R0, 0xfffffff0, !P1 ;  /* 0xfffffff000007807 */ /* 0x000fe20004800000 */
[----:B------:R-:W4:Y:S01]  /*2800*/  LDSM.16.M88.4 R80, [R216+0x6400] ;  /* 0x00640000d850783b */ /* 0x000f220000000200 */
[----:B------:R-:W-:Y:S01]  /*2810*/  LOP3.LUT R221, R221, 0x6, RZ, 0xc0, !PT ;  /* 0x00000006dddd7812 */ /* 0x000fe200078ec0ff */
[----:B------:R-:W-:-:S02]  /*2820*/  IMAD R213, R2, 0x2, R216 ;  /* 0x0000000202d57824 */ /* 0x000fc400078e02d8 */
[----:B------:R-:W4:Y:S01]  /*2830*/  LDSM.16.M88.4 R72, [R216+0x6800] ;  /* 0x00680000d848783b */ /* 0x000f220000000200 */
[----:B------:R-:W-:Y:S02]  /*2840*/  IMAD R215, R0, 0x2, R217 ;  /* 0x0000000200d77824 */ /* 0x000fe400078e02d9 */
[----:B------:R-:W-:Y:S01]  /*2850*/  IMAD.U32 R2, RZ, RZ, UR18 ;  /* 0x00000012ff027e24 */ /* 0x000fe2000f8e00ff */
[----:B------:R-:W4:Y:S03]  /*2860*/  LDSM.16.M88.4 R60, [R217] ;  /* 0x00000000d93c783b */ /* 0x000f260000000200 */
[----:B------:R-:W-:Y:S01]  /*2870*/  IMAD R2, R2, 0x40, R221 ;  /* 0x0000004002027824 */ /* 0x000fe200078e02dd */
[----:B------:R-:W-:Y:S04]  /*2880*/  LDSM.16.M88.4 R56, [R215+0x1000] ;  /* 0x00100000d738783b */ /* 0x000fe80000000200 */
[----:B------:R-:W4:Y:S04]  /*2890*/  LDSM.16.M88.4 R36, [R213+0x6c00] ;  /* 0x006c0000d524783b */ /* 0x000f280000000200 */
[----:B------:R-:W4:Y:S04]  /*28a0*/  LDSM.16.M88.4 R52, [R213+0x6000] ;  /* 0x00600000d534783b */ /* 0x000f280000000200 */
[----:B------:R-:W-:Y:S04]  /*28b0*/  LDSM.16.M88.4 R48, [R213+0x6400] ;  /* 0x00640000d530783b */ /* 0x000fe80000000200 */
[----:B------:R-:W-:Y:S04]  /*28c0*/  LDSM.16.M88.4 R44, [R213+0x6800] ;  /* 0x00680000d52c783b */ /* 0x000fe80000000200 */
[----:B------:R-:W4:Y:S01]  /*28d0*/  LDSM.16.M88.4 R32, [R215] ;  /* 0x00000000d720783b */ /* 0x000f220000000200 */
[C---:B-123--:R-:W-:Y:S03]  /*28e0*/  HMMA.16816.F32.BF16 R4, R64.reuse, R96, RZ ;  /* 0x000000604004723c */ /* 0x04efe600000418ff */
[----:B------:R-:W-:Y:S03]  /*28f0*/  LDSM.16.M88.4 R112, [R217+0x3000] ;  /* 0x00300000d970783b */ /* 0x000fe60000000200 */
[C---:B-----5:R-:W-:Y:S01]  /*2900*/  HMMA.16816.F32.BF16 R28, R64.reuse, R88, RZ ;  /* 0x00000058401c723c */ /* 0x060fe200000418ff */
[----:B------:R-:W-:Y:S04]  /*2910*/  LDSM.16.M88.4 R108, [R216+0x7000] ;  /* 0x00700000d86c783b */ /* 0x000fe80000000200 */
[----:B------:R-:W-:Y:S01]  /*2920*/  LDSM.16.M88.4 R116, [R217+0x2000] ;  /* 0x00200000d974783b */ /* 0x000fe20000000200 */
[C---:B----4-:R-:W-:Y:S03]  /*2930*/  HMMA.16816.F32.BF16 R20, R64.reuse, R80, RZ ;  /* 0x000000504014723c */ /* 0x050fe600000418ff */
[----:B------:R-:W-:Y:S03]  /*2940*/  LDSM.16.M88.4 R104, [R216+0x7400] ;  /* 0x00740000d868783b */ /* 0x000fe60000000200 */
[C---:B------:R-:W-:Y:S01]  /*2950*/  HMMA.16816.F32.BF16 R12, R64.reuse, R72, RZ ;  /* 0x00000048400c723c */ /* 0x040fe200000418ff */
[----:B------:R-:W-:Y:S04]  /*2960*/  LDSM.16.M88.4 R100, [R216+0x7800] ;  /* 0x00780000d864783b */ /* 0x000fe80000000200 */
[----:B------:R-:W0:Y:S01]  /*2970*/  LDGDEPBAR ;  /* 0x00000000000079af */ /* 0x000e220000000000 */
[C---:B------:R-:W-:Y:S06]  /*2980*/  HMMA.16816.F32.BF16 R24, R64.reuse, R90, RZ ;  /* 0x0000005a4018723c */ /* 0x040fec00000418ff */
[C---:B------:R-:W-:Y:S06]  /*2990*/  HMMA.16816.F32.BF16 R16, R64.reuse, R82, RZ ;  /* 0x000000524010723c */ /* 0x040fec00000418ff */
[----:B------:R-:W-:Y:S06]  /*29a0*/  HMMA.16816.F32.BF16 R8, R64, R74, RZ ;  /* 0x0000004a4008723c */ /* 0x000fec00000418ff */
[C---:B------:R-:W-:Y:S06]  /*29b0*/  HMMA.16816.F32.BF16 R92, R60.reuse, R88, RZ ;  /* 0x000000583c5c723c */ /* 0x040fec00000418ff */
[C---:B------:R-:W-:Y:S06]  /*29c0*/  HMMA.16816.F32.BF16 R84, R60.reuse, R80, RZ ;  /* 0x000000503c54723c */ /* 0x040fec00000418ff */
[C---:B------:R-:W-:Y:S06]  /*29d0*/  HMMA.16816.F32.BF16 R76, R60.reuse, R72, RZ ;  /* 0x000000483c4c723c */ /* 0x040fec00000418ff */
[C---:B------:R-:W-:Y:S06]  /*29e0*/  HMMA.16816.F32.BF16 R88, R60.reuse, R90, RZ ;  /* 0x0000005a3c58723c */ /* 0x040fec00000418ff */
[C---:B------:R-:W-:Y:S06]  /*29f0*/  HMMA.16816.F32.BF16 R80, R60.reuse, R82, RZ ;  /* 0x000000523c50723c */ /* 0x040fec00000418ff */
[C---:B------:R-:W-:Y:S06]  /*2a00*/  HMMA.16816.F32.BF16 R72, R60.reuse, R74, RZ ;  /* 0x0000004a3c48723c */ /* 0x040fec00000418ff */
[----:B------:R-:W-:Y:S06]  /*2a10*/  HMMA.16816.F32.BF16 R68, R60, R96, RZ ;  /* 0x000000603c44723c */ /* 0x000fec00000418ff */
[-C--:B------:R-:W-:Y:S06]  /*2a20*/  HMMA.16816.F32.BF16 R64, R64, R98.reuse, RZ ;  /* 0x000000624040723c */ /* 0x080fec00000418ff */
[----:B------:R-:W-:Y:S01]  /*2a30*/  HMMA.16816.F32.BF16 R60, R60, R98, RZ ;  /* 0x000000623c3c723c */ /* 0x000fe200000418ff */
[----:B------:R-:W1:Y:S05]  /*2a40*/  LDSM.16.M88.4 R96, [R216+0x7c00] ;  /* 0x007c0000d860783b */ /* 0x000e6a0000000200 */
[C---:B------:R-:W-:Y:S06]  /*2a50*/  HMMA.16816.F32.BF16 R4, R56.reuse, R36, R4 ;  /* 0x000000243804723c */ /* 0x040fec0000041804 */
[C---:B------:R-:W-:Y:S06]  /*2a60*/  HMMA.16816.F32.BF16 R28, R56.reuse, R52, R28 ;  /* 0x00000034381c723c */ /* 0x040fec000004181c */
[----:B------:R-:W-:Y:S06]  /*2a70*/  HMMA.16816.F32.BF16 R24, R56, R54, R24 ;  /* 0x000000363818723c */ /* 0x000fec0000041818 */
[C---:B------:R-:W-:Y:S06]  /*2a80*/  HMMA.16816.F32.BF16 R92, R32.reuse, R52, R92 ;  /* 0x00000034205c723c */ /* 0x040fec000004185c */
[C---:B------:R-:W-:Y:S06]  /*2a90*/  HMMA.16816.F32.BF16 R84, R32.reuse, R48, R84 ;  /* 0x000000302054723c */ /* 0x040fec0000041854 */
[C---:B------:R-:W-:Y:S06]  /*2aa0*/  HMMA.16816.F32.BF16 R76, R32.reuse, R44, R76 ;  /* 0x0000002c204c723c */ /* 0x040fec000004184c */
[C---:B------:R-:W-:Y:S06]  /*2ab0*/  HMMA.16816.F32.BF16 R68, R32.reuse, R36, R68 ;  /* 0x000000242044723c */ /* 0x040fec0000041844 */
[C---:B------:R-:W-:Y:S01]  /*2ac0*/  HMMA.16816.F32.BF16 R88, R32.reuse, R54, R88 ;  /* 0x000000362058723c */ /* 0x040fe20000041858 */
[----:B------:R-:W-:Y:S05]  /*2ad0*/  LDSM.16.M88.4 R52, [R215+0x3000] ;  /* 0x00300000d734783b */ /* 0x000fea0000000200 */
[C---:B------:R-:W-:Y:S06]  /*2ae0*/  HMMA.16816.F32.BF16 R80, R32.reuse, R50, R80 ;  /* 0x000000322050723c */ /* 0x040fec0000041850 */
[C---:B------:R-:W-:Y:S06]  /*2af0*/  HMMA.16816.F32.BF16 R72, R32.reuse, R46, R72 ;  /* 0x0000002e2048723c */ /* 0x040fec0000041848 */
[----:B------:R-:W-:Y:S01]  /*2b00*/  HMMA.16816.F32.BF16 R60, R32, R38, R60 ;  /* 0x00000026203c723c */ /* 0x000fe2000004183c */
[----:B------:R-:W2:Y:S05]  /*2b10*/  LDSM.16.M88.4 R32, [R213+0x7c00] ;  /* 0x007c0000d520783b */ /* 0x000eaa0000000200 */
[C---:B------:R-:W-:Y:S06]  /*2b20*/  HMMA.16816.F32.BF16 R20, R56.reuse, R48, R20 ;  /* 0x000000303814723c */ /* 0x040fec0000041814 */
[C---:B------:R-:W-:Y:S01]  /*2b30*/  HMMA.16816.F32.BF16 R16, R56.reuse, R50, R16 ;  /* 0x000000323810723c */ /* 0x040fe20000041810 */
[----:B------:R-:W-:Y:S05]  /*2b40*/  LDSM.16.M88.4 R48, [R213+0x7000] ;  /* 0x00700000d530783b */ /* 0x000fea0000000200 */
[C---:B------:R-:W-:Y:S06]  /*2b50*/  HMMA.16816.F32.BF16 R12, R56.reuse, R44, R12 ;  /* 0x0000002c380c723c */ /* 0x040fec000004180c */
[C---:B------:R-:W-:Y:S01]  /*2b60*/  HMMA.16816.F32.BF16 R8, R56.reuse, R46, R8 ;  /* 0x0000002e3808723c */ /* 0x040fe20000041808 */
[----:B------:R-:W-:Y:S05]  /*2b70*/  LDSM.16.M88.4 R44, [R213+0x7400] ;  /* 0x00740000d52c783b */ /* 0x000fea0000000200 */
[----:B------:R-:W-:Y:S01]  /*2b80*/  HMMA.16816.F32.BF16 R64, R56, R38, R64 ;  /* 0x000000263840723c */ /* 0x000fe20000041840 */
[----:B------:R-:W3:Y:S04]  /*2b90*/  LDSM.16.M88.4 R56, [R215+0x2000] ;  /* 0x00200000d738783b */ /* 0x000ee80000000200 */
[----:B------:R-:W4:Y:S01]  /*2ba0*/  LDSM.16.M88.4 R36, [R213+0x7800] ;  /* 0x00780000d524783b */ /* 0x000f220000000200 */
[----:B-1----:R-:W-:Y:S06]  /*2bb0*/  HMMA.16816.F32.BF16 R4, R112, R96, R4 ;  /* 0x000000607004723c */ /* 0x002fec0000041804 */
[-C--:B------:R-:W-:Y:S06]  /*2bc0*/  HMMA.16816.F32.BF16 R88, R116, R110.reuse, R88 ;  /* 0x0000006e7458723c */ /* 0x080fec0000041858 */
[C---:B------:R-:W-:Y:S06]  /*2bd0*/  HMMA.16816.F32.BF16 R24, R112.reuse, R110, R24 ;  /* 0x0000006e7018723c */ /* 0x040fec0000041818 */
[C---:B------:R-:W-:Y:S06]  /*2be0*/  HMMA.16816.F32.BF16 R20, R112.reuse, R104, R20 ;  /* 0x000000687014723c */ /* 0x040fec0000041814 */
[----:B------:R-:W-:Y:S06]  /*2bf0*/  HMMA.16816.F32.BF16 R16, R112, R106, R16 ;  /* 0x0000006a7010723c */ /* 0x000fec0000041810 */
[C---:B------:R-:W-:Y:S06]  /*2c00*/  HMMA.16816.F32.BF16 R84, R116.reuse, R104, R84 ;  /* 0x000000687454723c */ /* 0x040fec0000041854 */
[----:B------:R-:W-:Y:S06]  /*2c10*/  HMMA.16816.F32.BF16 R80, R116, R106, R80 ;  /* 0x0000006a7450723c */ /* 0x000fec0000041850 */
[C---:B------:R-:W-:Y:S06]  /*2c20*/  HMMA.16816.F32.BF16 R12, R112.reuse, R100, R12 ;  /* 0x00000064700c723c */ /* 0x040fec000004180c */
[C---:B------:R-:W-:Y:S06]  /*2c30*/  HMMA.16816.F32.BF16 R8, R112.reuse, R102, R8 ;  /* 0x000000667008723c */ /* 0x040fec0000041808 */
[----:B------:R-:W-:Y:S06]  /*2c40*/  HMMA.16816.F32.BF16 R64, R112, R98, R64 ;  /* 0x000000627040723c */ /* 0x000fec0000041840 */
[C---:B------:R-:W-:Y:S06]  /*2c50*/  HMMA.16816.F32.BF16 R76, R116.reuse, R100, R76 ;  /* 0x00000064744c723c */ /* 0x040fec000004184c */
[C---:B------:R-:W-:Y:S01]  /*2c60*/  HMMA.16816.F32.BF16 R72, R116.reuse, R102, R72 ;  /* 0x000000667448723c */ /* 0x040fe20000041848 */
[----:B------:R-:W-:Y:S05]  /*2c70*/  LDSM.16.M88.4 R100, [R217+0x5000] ;  /* 0x00500000d964783b */ /* 0x000fea0000000200 */
[C---:B------:R-:W-:Y:S06]  /*2c80*/  HMMA.16816.F32.BF16 R68, R116.reuse, R96, R68 ;  /* 0x000000607444723c */ /* 0x040fec0000041844 */
[----:B------:R-:W-:Y:S01]  /*2c90*/  HMMA.16816.F32.BF16 R60, R116, R98, R60 ;  /* 0x00000062743c723c */ /* 0x000fe2000004183c */
[----:B------:R-:W-:Y:S05]  /*2ca0*/  LDSM.16.M88.4 R96, [R216+0x8000] ;  /* 0x00800000d860783b */ /* 0x000fea0000000200 */
[----:B--2---:R-:W-:Y:S01]  /*2cb0*/  HMMA.16816.F32.BF16 R104, R52, R32, R4 ;  /* 0x000000203468723c */ /* 0x004fe20000041804 */
[----:B------:R-:W1:Y:S05]  /*2cc0*/  LDSM.16.M88.4 R4, [R217+0x4000] ;  /* 0x00400000d904783b */ /* 0x000e6a0000000200 */
[-C--:B------:R-:W-:Y:S06]  /*2cd0*/  HMMA.16816.F32.BF16 R28, R112, R108.reuse, R28 ;  /* 0x0000006c701c723c */ /* 0x080fec000004181c */
[----:B------:R-:W-:Y:S01]  /*2ce0*/  HMMA.16816.F32.BF16 R92, R116, R108, R92 ;  /* 0x0000006c745c723c */ /* 0x000fe2000004185c */
[----:B------:R-:W2:Y:S05]  /*2cf0*/  LDSM.16.M88.4 R108, [R216+0x8400] ;  /* 0x00840000d86c783b */ /* 0x000eaa0000000200 */
[-C--:B---3--:R-:W-:Y:S06]  /*2d00*/  HMMA.16816.F32.BF16 R88, R56, R50.reuse, R88 ;  /* 0x000000323858723c */ /* 0x088fec0000041858 */
[C---:B------:R-:W-:Y:S06]  /*2d10*/  HMMA.16816.F32.BF16 R24, R52.reuse, R50, R24 ;  /* 0x000000323418723c */ /* 0x040fec0000041818 */
[C---:B------:R-:W-:Y:S06]  /*2d20*/  HMMA.16816.F32.BF16 R20, R52.reuse, R44, R20 ;  /* 0x0000002c3414723c */ /* 0x040fec0000041814 */
[C---:B------:R-:W-:Y:S06]  /*2d30*/  HMMA.16816.F32.BF16 R16, R52.reuse, R46, R16 ;  /* 0x0000002e3410723c */ /* 0x040fec0000041810 */
[C---:B----4-:R-:W-:Y:S06]  /*2d40*/  HMMA.16816.F32.BF16 R12, R52.reuse, R36, R12 ;  /* 0x00000024340c723c */ /* 0x050fec000004180c */
[----:B------:R-:W-:Y:S06]  /*2d50*/  HMMA.16816.F32.BF16 R8, R52, R38, R8 ;  /* 0x000000263408723c */ /* 0x000fec0000041808 */
[C---:B------:R-:W-:Y:S06]  /*2d60*/  HMMA.16816.F32.BF16 R84, R56.reuse, R44, R84 ;  /* 0x0000002c3854723c */ /* 0x040fec0000041854 */
[C---:B------:R-:W-:Y:S01]  /*2d70*/  HMMA.16816.F32.BF16 R80, R56.reuse, R46, R80 ;  /* 0x0000002e3850723c */ /* 0x040fe20000041850 */
[----:B------:R-:W-:Y:S05]  /*2d80*/  LDSM.16.M88.4 R44, [R213+0x8000] ;  /* 0x00800000d52c783b */ /* 0x000fea0000000200 */
[C---:B------:R-:W-:Y:S06]  /*2d90*/  HMMA.16816.F32.BF16 R76, R56.reuse, R36, R76 ;  /* 0x00000024384c723c */ /* 0x040fec000004184c */
[----:B------:R-:W-:Y:S01]  /*2da0*/  HMMA.16816.F32.BF16 R72, R56, R38, R72 ;  /* 0x000000263848723c */ /* 0x000fe20000041848 */
[----:B------:R-:W3:Y:S05]  /*2db0*/  LDSM.16.M88.4 R36, [R215+0x4000] ;  /* 0x00400000d724783b */ /* 0x000eea0000000200 */
[-C--:B------:R-:W-:Y:S06]  /*2dc0*/  HMMA.16816.F32.BF16 R28, R52, R48.reuse, R28 ;  /* 0x00000030341c723c */ /* 0x080fec000004181c */
[----:B------:R-:W-:Y:S01]  /*2dd0*/  HMMA.16816.F32.BF16 R112, R56, R48, R92 ;  /* 0x000000303870723c */ /* 0x000fe2000004185c */
[----:B------:R-:W4:Y:S04]  /*2de0*/  LDSM.16.M88.4 R48, [R215+0x5000] ;  /* 0x00500000d730783b */ /* 0x000f280000000200 */
[----:B------:R-:W-:Y:S01]  /*2df0*/  LDSM.16.M88.4 R92, [R216+0x8c00] ;  /* 0x008c0000d85c783b */ /* 0x000fe20000000200 */
[----:B------:R-:W-:Y:S03]  /*2e00*/  HMMA.16816.F32.BF16 R64, R52, R34, R64 ;  /* 0x000000223440723c */ /* 0x000fe60000041840 */
[----:B------:R-:W5:Y:S03]  /*2e10*/  LDSM.16.M88.4 R52, [R216+0x8800] ;  /* 0x00880000d834783b */ /* 0x000f660000000200 */
[C---:B------:R-:W-:Y:S06]  /*2e20*/  HMMA.16816.F32.BF16 R68, R56.reuse, R32, R68 ;  /* 0x000000203844723c */ /* 0x040fec0000041844 */
[----:B------:R-:W-:Y:S06]  /*2e30*/  HMMA.16816.F32.BF16 R60, R56, R34, R60 ;  /* 0x00000022383c723c */ /* 0x000fec000004183c */
[-C--:B-1----:R-:W-:Y:S06]  /*2e40*/  HMMA.16816.F32.BF16 R88, R4, R98.reuse, R88 ;  /* 0x000000620458723c */ /* 0x082fec0000041858 */
[----:B------:R-:W-:Y:S01]  /*2e50*/  HMMA.16816.F32.BF16 R32, R100, R98, R24 ;  /* 0x000000626420723c */ /* 0x000fe20000041818 */
[----:B------:R-:W1:Y:S05]  /*2e60*/  LDSM.16.M88.4 R24, [R213+0x8400] ;  /* 0x00840000d518783b */ /* 0x000e6a0000000200 */
[-C--:B--2---:R-:W-:Y:S06]  /*2e70*/  HMMA.16816.F32.BF16 R84, R4, R108.reuse, R84 ;  /* 0x0000006c0454723c */ /* 0x084fec0000041854 */
[----:B------:R-:W-:Y:S06]  /*2e80*/  HMMA.16816.F32.BF16 R20, R100, R108, R20 ;  /* 0x0000006c6414723c */ /* 0x000fec0000041814 */
[-C--:B---3--:R-:W-:Y:S06]  /*2e90*/  HMMA.16816.F32.BF16 R88, R36, R46.reuse, R88 ;  /* 0x0000002e2458723c */ /* 0x088fec0000041858 */
[----:B----4-:R-:W-:Y:S06]  /*2ea0*/  HMMA.16816.F32.BF16 R32, R48, R46, R32 ;  /* 0x0000002e3020723c */ /* 0x010fec0000041820 */
[----:B-----5:R-:W-:Y:S01]  /*2eb0*/  HMMA.16816.F32.BF16 R12, R100, R52, R12 ;  /* 0x00000034640c723c */ /* 0x020fe2000004180c */
[----:B------:R-:W-:Y:S01]  /*2ec0*/  IMAD.U32 R46, RZ, RZ, UR24 ;  /* 0x00000018ff2e7e24 */ /* 0x000fe2000f8e00ff */
[----:B------:R-:W-:Y:S01]  /*2ed0*/  UMOV UR24, UR18 ;  /* 0x0000001200187c82 */ /* 0x000fe20008000000 */
[----:B------:R-:W-:-:S03]  /*2ee0*/  VIADD R47, R2, 0x1 ;  /* 0x00000001022f7836 */ /* 0x000fc60000000000 */
[----:B------:R-:W-:Y:S01]  /*2ef0*/  HMMA.16816.F32.BF16 R8, R100, R54, R8 ;  /* 0x000000366408723c */ /* 0x000fe20000041808 */
[C-C-:B------:R-:W-:Y:S02]  /*2f00*/  VIADDMNMX R219, R3.reuse, 0x8, R46.reuse, PT ;  /* 0x0000000803db7846 */ /* 0x140fe4000380012e */
[C-C-:B------:R-:W-:Y:S02]  /*2f10*/  VIADDMNMX R218, R3.reuse, 0x40, R46.reuse, PT ;  /* 0x0000004003da7846 */ /* 0x140fe4000380012e */
[----:B------:R-:W-:Y:S01]  /*2f20*/  VIADDMNMX R3, R3, 0x48, R46, PT ;  /* 0x0000004803037846 */ /* 0x000fe2000380012e */
[----:B------:R-:W-:Y:S01]  /*2f30*/  HMMA.16816.F32.BF16 R76, R4, R52, R76 ;  /* 0x00000034044c723c */ /* 0x000fe2000004184c */
[----:B------:R-:W-:Y:S01]  /*2f40*/  VIADD R46, R2, 0x8 ;  /* 0x00000008022e7836 */ /* 0x000fe20000000000 */
[C---:B------:R-:W-:Y:S02]  /*2f50*/  ISETP.GE.AND P2, PT, R47.reuse, R220, PT ;  /* 0x000000dc2f00720c */ /* 0x040fe40003f46270 */
[----:B------:R-:W-:-:S02]  /*2f60*/  ISETP.GE.AND P3, PT, R47, R219, PT ;  /* 0x000000db2f00720c */ /* 0x000fc40003f66270 */
[C---:B------:R-:W-:Y:S01]  /*2f70*/  HMMA.16816.F32.BF16 R72, R4.reuse, R54, R72 ;  /* 0x000000360448723c */ /* 0x040fe20000041848 */
[----:B------:R-:W2:Y:S01]  /*2f80*/  LDSM.16.M88.4 R52, [R213+0x8800] ;  /* 0x00880000d534783b */ /* 0x000ea20000000200 */
[C---:B------:R-:W-:Y:S02]  /*2f90*/  ISETP.GE.AND P4, PT, R46.reuse, R220, PT ;  /* 0x000000dc2e00720c */ /* 0x040fe40003f86270 */
[----:B------:R-:W-:Y:S02]  /*2fa0*/  ISETP.GE.AND P5, PT, R46, R219, PT ;  /* 0x000000db2e00720c */ /* 0x000fe40003fa6270 */
[----:B------:R-:W-:Y:S01]  /*2fb0*/  HMMA.16816.F32.BF16 R80, R4, R110, R80 ;  /* 0x0000006e0450723c */ /* 0x000fe20000041850 */
[----:B------:R-:W-:Y:S02]  /*2fc0*/  FSEL R88, R88, -INF , !P4 ;  /* 0xff80000058587808 */ /* 0x000fe40006000000 */
[C---:B------:R-:W-:Y:S02]  /*2fd0*/  ISETP.GE.AND P6, PT, R46.reuse, R218, PT ;  /* 0x000000da2e00720c */ /* 0x040fe40003fc6270 */
[----:B------:R-:W-:Y:S01]  /*2fe0*/  ISETP.GE.AND P4, PT, R46, R3, PT ;  /* 0x000000032e00720c */ /* 0x000fe20003f86270 */
[----:B-1----:R-:W-:Y:S01]  /*2ff0*/  HMMA.16816.F32.BF16 R84, R36, R24, R84 ;  /* 0x000000182454723c */ /* 0x002fe20000041854 */
[----:B------:R-:W-:-:S02]  /*3000*/  FSEL R46, R90, -INF , !P5 ;  /* 0xff8000005a2e7808 */ /* 0x000fc40006800000 */
[----:B------:R-:W-:Y:S01]  /*3010*/  FSEL R56, R32, -INF , !P6 ;  /* 0xff80000020387808 */ /* 0x000fe20007000000 */
[----:B------:R-:W-:Y:S01]  /*3020*/  VIADD R32, R2, 0x11 ;  /* 0x0000001102207836 */ /* 0x000fe20000000000 */
[----:B------:R-:W-:Y:S01]  /*3030*/  FSEL R57, R34, -INF , !P4 ;  /* 0xff80000022397808 */ /* 0x000fe20006000000 */
[----:B------:R-:W-:Y:S01]  /*3040*/  HMMA.16816.F32.BF16 R16, R100, R110, R16 ;  /* 0x0000006e6410723c */ /* 0x000fe20000041810 */
[C---:B------:R-:W-:Y:S02]  /*3050*/  ISETP.GE.AND P1, PT, R47.reuse, R218, PT ;  /* 0x000000da2f00720c */ /* 0x040fe40003f26270 */
[----:B------:R-:W-:-:S03]  /*3060*/  ISETP.GE.AND P0, PT, R47, R3, PT ;  /* 0x000000032f00720c */ /* 0x000fc60003f06270 */
[----:B------:R-:W-:Y:S06]  /*3070*/  HMMA.16816.F32.BF16 R20, R48, R24, R20 ;  /* 0x000000183014723c */ /* 0x000fec0000041814 */
[----:B------:R-:W-:Y:S01]  /*3080*/  HMMA.16816.F32.BF16 R80, R36, R26, R80 ;  /* 0x0000001a2450723c */ /* 0x000fe20000041850 */
[----:B------:R-:W-:-:S05]  /*3090*/  VIADD R24, R2, 0x9 ;  /* 0x0000000902187836 */ /* 0x000fca0000000000 */
[C---:B------:R-:W-:Y:S01]  /*30a0*/  ISETP.GE.AND P5, PT, R24.reuse, R218, PT ;  /* 0x000000da1800720c */ /* 0x040fe20003fa6270 */
[----:B------:R-:W-:Y:S01]  /*30b0*/  HMMA.16816.F32.BF16 R28, R100, R96, R28 ;  /* 0x00000060641c723c */ /* 0x000fe2000004181c */
[----:B------:R-:W-:Y:S02]  /*30c0*/  ISETP.GE.AND P6, PT, R24, R220, PT ;  /* 0x000000dc1800720c */ /* 0x000fe40003fc6270 */
[----:B------:R-:W-:Y:S01]  /*30d0*/  FSEL R58, R33, -INF , !P5 ;  /* 0xff800000213a7808 */ /* 0x000fe20006800000 */
[----:B------:R-:W-:Y:S01]  /*30e0*/  VIADD R33, R2, 0x18 ;  /* 0x0000001802217836 */ /* 0x000fe20000000000 */
[C---:B------:R-:W-:Y:S01]  /*30f0*/  ISETP.GE.AND P4, PT, R24.reuse, R3, PT ;  /* 0x000000031800720c */ /* 0x040fe20003f86270 */
[----:B------:R-:W-:Y:S01]  /*3100*/  HMMA.16816.F32.BF16 R16, R48, R26, R16 ;  /* 0x0000001a3010723c */ /* 0x000fe20000041810 */
[----:B------:R-:W-:Y:S01]  /*3110*/  ISETP.GE.AND P5, PT, R24, R219, PT ;  /* 0x000000db1800720c */ /* 0x000fe20003fa6270 */
[----:B------:R-:W-:Y:S01]  /*3120*/  VIADD R24, R2, 0x10 ;  /* 0x0000001002187836 */ /* 0x000fe20000000000 */
[----:B------:R-:W-:-:S02]  /*3130*/  FSEL R47, R35, -INF , !P4 ;  /* 0xff800000232f7808 */ /* 0x000fc40006000000 */
[----:B------:R-:W-:Y:S01]  /*3140*/  FSEL R34, R91, -INF , !P5 ;  /* 0xff8000005b227808 */ /* 0x000fe20006800000 */
[-C--:B--2---:R-:W-:Y:S01]  /*3150*/  HMMA.16816.F32.BF16 R76, R36, R52.reuse, R76 ;  /* 0x00000034244c723c */ /* 0x084fe2000004184c */
[----:B------:R-:W-:Y:S02]  /*3160*/  ISETP.GE.AND P5, PT, R24, R220, PT ;  /* 0x000000dc1800720c */ /* 0x000fe40003fa6270 */
[----:B------:R-:W-:Y:S02]  /*3170*/  FSEL R89, R89, -INF , !P6 ;  /* 0xff80000059597808 */ /* 0x000fe40007000000 */
[----:B------:R-:W-:Y:S01]  /*3180*/  FSEL R84, R84, -INF , !P5 ;  /* 0xff80000054547808 */ /* 0x000fe20006800000 */
[----:B------:R-:W-:Y:S01]  /*3190*/  HMMA.16816.F32.BF16 R12, R48, R52, R12 ;  /* 0x00000034300c723c */ /* 0x000fe2000004180c */
[C---:B------:R-:W-:Y:S02]  /*31a0*/  ISETP.GE.AND P4, PT, R24.reuse, R219, PT ;  /* 0x000000db1800720c */ /* 0x040fe40003f86270 */
[----:B------:R-:W-:-:S02]  /*31b0*/  ISETP.GE.AND P6, PT, R24, R218, PT ;  /* 0x000000da1800720c */ /* 0x000fc40003fc6270 */
[----:B------:R-:W-:Y:S01]  /*31c0*/  ISETP.GE.AND P5, PT, R24, R3, PT ;  /* 0x000000031800720c */ /* 0x000fe20003fa6270 */
[----:B------:R-:W-:Y:S01]  /*31d0*/  HMMA.16816.F32.BF16 R68, R4, R92, R68 ;  /* 0x0000005c0444723c */ /* 0x000fe20000041844 */
[----:B------:R-:W1:Y:S01]  /*31e0*/  LDSM.16.M88.4 R24, [R213+0x8c00] ;  /* 0x008c0000d518783b */ /* 0x000e620000000200 */
[----:B------:R-:W-:Y:S01]  /*31f0*/  FSEL R136, R86, -INF , !P4 ;  /* 0xff80000056887808 */ /* 0x000fe20006000000 */
[----:B------:R-:W-:Y:S01]  /*3200*/  VIADD R52, R2, 0x20 ;  /* 0x0000002002347836 */ /* 0x000fe20000000000 */
[----:B------:R-:W-:Y:S01]  /*3210*/  ISETP.GE.AND P4, PT, R32, R220, PT ;  /* 0x000000dc2000720c */ /* 0x000fe20003f86270 */
[----:B------:R-:W-:-:S04]  /*3220*/  DEPBAR.LE SB0, 0x0 ;  /* 0x000080000000791a */ /* 0x000fc80000000000 */
[----:B------:R-:W-:Y:S01]  /*3230*/  FSEL R22, R22, -INF , !P5 ;  /* 0xff80000016167808 */ /* 0x000fe20006800000 */
[----:B------:R-:W-:Y:S01]  /*3240*/  HMMA.16816.F32.BF16 R104, R100, R92, R104 ;  /* 0x0000005c6468723c */ /* 0x000fe20000041868 */
[----:B------:R-:W-:Y:S02]  /*3250*/  ISETP.GE.AND P5, PT, R32, R218, PT ;  /* 0x000000da2000720c */ /* 0x000fe40003fa6270 */
[----:B------:R-:W-:Y:S02]  /*3260*/  FSEL R20, R20, -INF , !P6 ;  /* 0xff80000014147808 */ /* 0x000fe40007000000 */
[----:B------:R-:W-:Y:S01]  /*3270*/  FSEL R85, R85, -INF , !P4 ;  /* 0xff80000055557808 */ /* 0x000fe20006000000 */
[----:B------:R-:W-:Y:S01]  /*3280*/  HMMA.16816.F32.BF16 R112, R4, R96, R112 ;  /* 0x000000600470723c */ /* 0x000fe20000041870 */
[C---:B------:R-:W-:Y:S02]  /*3290*/  ISETP.GE.AND P6, PT, R32.reuse, R219, PT ;  /* 0x000000db2000720c */ /* 0x040fe40003fc6270 */
[----:B------:R-:W-:Y:S01]  /*32a0*/  ISETP.GE.AND P4, PT, R32, R3, PT ;  /* 0x000000032000720c */ /* 0x000fe20003f86270 */
[----:B------:R-:W-:Y:S01]  /*32b0*/  VIADD R32, R2, 0x19 ;  /* 0x0000001902207836 */ /* 0x000fe20000000000 */
[----:B------:R-:W-:Y:S01]  /*32c0*/  FSEL R21, R21, -INF , !P5 ;  /* 0xff80000015157808 */ /* 0x000fe20006800000 */
[----:B------:R-:W-:Y:S01]  /*32d0*/  HMMA.16816.F32.BF16 R72, R36, R54, R72 ;  /* 0x000000362448723c */ /* 0x000fe20000041848 */
[----:B------:R-:W-:-:S02]  /*32e0*/  ISETP.GE.AND P5, PT, R33, R219, PT ;  /* 0x000000db2100720c */ /* 0x000fc40003fa6270 */
[----:B------:R-:W-:Y:S02]  /*32f0*/  FSEL R23, R23, -INF , !P4 ;  /* 0xff80000017177808 */ /* 0x000fe40006000000 */
[----:B------:R-:W-:Y:S01]  /*3300*/  FSEL R172, R82, -INF , !P5 ;  /* 0xff80000052ac7808 */ /* 0x000fe20006800000 */
[----:B------:R-:W-:Y:S01]  /*3310*/  HMMA.16816.F32.BF16 R8, R48, R54, R8 ;  /* 0x000000363008723c */ /* 0x000fe20000041808 */
[----:B------:R-:W-:Y:S02]  /*3320*/  ISETP.GE.AND P4, PT, R33, R220, PT ;  /* 0x000000dc2100720c */ /* 0x000fe40003f86270 */
[----:B------:R-:W-:Y:S02]  /*3330*/  ISETP.GE.AND P5, PT, R32, R218, PT ;  /* 0x000000da2000720c */ /* 0x000fe40003fa6270 */
[----:B------:R-:W-:Y:S01]  /*3340*/  FSEL R35, R80, -INF , !P4 ;  /* 0xff80000050237808 */ /* 0x000fe20006000000 */
[----:B------:R-:W-:Y:S01]  /*3350*/  HMMA.16816.F32.BF16 R64, R100, R94, R64 ;  /* 0x0000005e6440723c */ /* 0x000fe20000041840 */
[----:B------:R-:W-:-:S02]  /*3360*/  FSEL R17, R17, -INF , !P5 ;  /* 0xff80000011117808 */ /* 0x000fc40006800000 */
[----:B------:R-:W-:Y:S02]  /*3370*/  ISETP.GE.AND P4, PT, R33, R3, PT ;  /* 0x000000032100720c */ /* 0x000fe40003f86270 */
[----:B------:R-:W-:Y:S01]  /*3380*/  ISETP.GE.AND P5, PT, R32, R219, PT ;  /* 0x000000db2000720c */ /* 0x000fe20003fa6270 */
[----:B------:R-:W-:Y:S01]  /*3390*/  HMMA.16816.F32.BF16 R60, R4, R94, R60 ;  /* 0x0000005e043c723c */ /* 0x000fe2000004183c */
[----:B------:R-:W-:Y:S02]  /*33a0*/  FSEL R137, R87, -INF , !P6 ;  /* 0xff80000057897808 */ /* 0x000fe40007000000 */
[----:B------:R-:W-:Y:S02]  /*33b0*/  ISETP.GE.AND P6, PT, R33, R218, PT ;  /* 0x000000da2100720c */ /* 0x000fe40003fc6270 */
[----:B------:R-:W-:Y:S01]  /*33c0*/  FSEL R33, R18, -INF , !P4 ;  /* 0xff80000012217808 */ /* 0x000fe20006000000 */
[----:B-1----:R-:W-:Y:S01]  /*33d0*/  HMMA.16816.F32.BF16 R68, R36, R24, R68 ;  /* 0x000000182444723c */ /* 0x002fe20000041844 */
[----:B------:R-:W-:Y:S01]  /*33e0*/  FSEL R173, R83, -INF , !P5 ;  /* 0xff80000053ad7808 */ /* 0x000fe20006800000 */
[----:B------:R-:W-:Y:S01]  /*33f0*/  VIADD R5, R2, 0x30 ;  /* 0x0000003002057836 */ /* 0x000fe20000000000 */
[----:B------:R-:W-:Y:S01]  /*3400*/  ISETP.GE.AND P4, PT, R32, R3, PT ;  /* 0x000000032000720c */ /* 0x000fe20003f86270 */
[----:B------:R-:W-:Y:S01]  /*3410*/  VIADD R4, R2, 0x31 ;  /* 0x0000003102047836 */ /* 0x000fe20000000000 */
[----:B------:R-:W-:Y:S01]  /*3420*/  BAR.SYNC.DEFER_BLOCKING 0x0 ;  /* 0x0000000000007b1d */ /* 0x000fe20000010000 */
[----:B------:R-:W-:Y:S01]  /*3430*/  ISETP.GE.AND P5, PT, R52, R220, PT ;  /* 0x000000dc3400720c */ /* 0x000fe20003fa6270 */
[----:B------:R-:W-:Y:S01]  /*3440*/  HMMA.16816.F32.BF16 R28, R48, R44, R28 ;  /* 0x0000002c301c723c */ /* 0x000fe2000004181c */
[----:B------:R-:W-:-:S02]  /*3450*/  FSEL R16, R16, -INF , !P6 ;  /* 0xff80000010107808 */ /* 0x000fc40007000000 */
[----:B------:R-:W-:Y:S02]  /*3460*/  ISETP.GE.AND P6, PT, R32, R220, PT ;  /* 0x000000dc2000720c */ /* 0x000fe40003fc6270 */
[----:B------:R-:W-:Y:S01]  /*3470*/  FSEL R32, R19, -INF , !P4 ;  /* 0xff80000013207808 */ /* 0x000fe20006000000 */
[----:B------:R-:W-:Y:S01]  /*3480*/  VIADD R19, R2, 0x21 ;  /* 0x0000002102137836 */ /* 0x000fe20000000000 */
[----:B------:R-:W-:Y:S01]  /*3490*/  FSEL R174, R76, -INF , !P5 ;  /* 0xff8000004cae7808 */ /* 0x000fe20006800000 */
[----:B------:R-:W-:Y:S01]  /*34a0*/  HMMA.16816.F32.BF16 R104, R48, R24, R104 ;  /* 0x000000183068723c */ /* 0x000fe20000041868 */
[C---:B------:R-:W-:Y:S02]  /*34b0*/  ISETP.GE.AND P4, PT, R52.reuse, R219, PT ;  /* 0x000000db3400720c */ /* 0x040fe40003f86270 */
[----:B------:R-:W-:Y:S02]  /*34c0*/  ISETP.GE.AND P5, PT, R52, R3, PT ;  /* 0x000000033400720c */ /* 0x000fe40003fa6270 */
[----:B------:R-:W-:Y:S01]  /*34d0*/  FSEL R18, R81, -INF , !P6 ;  /* 0xff80000051127808 */ /* 0x000fe20007000000 */
[----:B------:R-:W-:Y:S01]  /*34e0*/  HMMA.16816.F32.BF16 R112, R36, R44, R112 ;  /* 0x0000002c2470723c */ /* 0x000fe20000041870 */
[----:B------:R-:W-:-:S02]  /*34f0*/  FSEL R201, R78, -INF , !P4 ;  /* 0xff8000004ec97808 */ /* 0x000fc40006000000 */
[----:B------:R-:W-:Y:S01]  /*3500*/  FSEL R183, R14, -INF , !P5 ;  /* 0xff8000000eb77808 */ /* 0x000fe20006800000 */
[----:B------:R-:W-:Y:S01]  /*3510*/  VIADD R14, R2, 0x28 ;  /* 0x00000028020e7836 */ /* 0x000fe20000000000 */
[----:B------:R-:W-:Y:S01]  /*3520*/  ISETP.GE.AND P6, PT, R52, R218, PT ;  /* 0x000000da3400720c */ /* 0x000fe20003fc6270 */
[-C--:B------:R-:W-:Y:S01]  /*3530*/  HMMA.16816.F32.BF16 R64, R48, R26.reuse, R64 ;  /* 0x0000001a3040723c */ /* 0x080fe20000041840 */
[C---:B------:R-:W-:Y:S02]  /*3540*/  ISETP.GE.AND P4, PT, R19.reuse, R220, PT ;  /* 0x000000dc1300720c */ /* 0x040fe40003f86270 */
[----:B------:R-:W-:Y:S02]  /*3550*/  ISETP.GE.AND P5, PT, R19, R218, PT ;  /* 0x000000da1300720c */ /* 0x000fe40003fa6270 */
[----:B------:R-:W-:Y:S01]  /*3560*/  FSEL R175, R12, -INF , !P6 ;  /* 0xff8000000caf7808 */ /* 0x000fe20007000000 */
[----:B------:R-:W-:Y:S01]  /*3570*/  VIADD R12, R2, 0x29 ;  /* 0x00000029020c7836 */ /* 0x000fe20000000000 */
[----:B------:R-:W-:Y:S01]  /*3580*/  FSEL R191, R77, -INF , !P4 ;  /* 0xff8000004dbf7808 */ /* 0x000fe20006000000 */
[----:B------:R-:W-:Y:S01]  /*3590*/  HMMA.16816.F32.BF16 R60, R36, R26, R60 ;  /* 0x0000001a243c723c */ /* 0x000fe2000004183c */
[----:B------:R-:W-:-:S02]  /*35a0*/  FSEL R176, R13, -INF , !P5 ;  /* 0xff8000000db07808 */ /* 0x000fc40006800000 */
[C---:B------:R-:W-:Y:S02]  /*35b0*/  ISETP.GE.AND P6, PT, R19.reuse, R219, PT ;  /* 0x000000db1300720c */ /* 0x040fe40003fc6270 */
[----:B------:R-:W-:Y:S02]  /*35c0*/  ISETP.GE.AND P4, PT, R19, R3, PT ;  /* 0x000000031300720c */ /* 0x000fe40003f86270 */
[----:B------:R-:W-:Y:S02]  /*35d0*/  ISETP.GE.AND P5, PT, R14, R220, PT ;  /* 0x000000dc0e00720c */ /* 0x000fe40003fa6270 */
[----:B------:R-:W-:Y:S02]  /*35e0*/  FSEL R204, R79, -INF , !P6 ;  /* 0xff8000004fcc7808 */ /* 0x000fe40007000000 */
[----:B------:R-:W-:Y:S02]  /*35f0*/  FSEL R184, R15, -INF , !P4 ;  /* 0xff8000000fb87808 */ /* 0x000fe40006000000 */
[----:B------:R-:W-:-:S02]  /*3600*/  FSEL R193, R72, -INF , !P5 ;  /* 0xff80000048c17808 */ /* 0x000fc40006800000 */
[C---:B------:R-:W-:Y:S02]  /*3610*/  ISETP.GE.AND P6, PT, R14.reuse, R219, PT ;  /* 0x000000db0e00720c */ /* 0x040fe40003fc6270 */
[C---:B------:R-:W-:Y:S02]  /*3620*/  ISETP.GE.AND P4, PT, R14.reuse, R218, PT ;  /* 0x000000da0e00720c */ /* 0x040fe40003f86270 */
        /* <DEDUP_REMOVED lines=10> */
[-C--:B------:R-:W-:Y:S02]  /*36d0*/  ISETP.GE.AND P6, PT, R12, R219.reuse, PT ;  /* 0x000000db0c00720c */ /* 0x080fe40003fc6270 */
[C---:B------:R-:W-:Y:S02]  /*36e0*/  ISETP.GE.AND P5, PT, R5.reuse, R220, PT ;  /* 0x000000dc0500720c */ /* 0x040fe40003fa6270 */
[----:B------:R-:W-:Y:S02]  /*36f0*/  ISETP.GE.AND P4, PT, R5, R219, PT ;  /* 0x000000db0500720c */ /* 0x000fe40003f86270 */
[----:B------:R-:W-:Y:S02]  /*3700*/  FSEL R206, R75, -INF , !P6 ;  /* 0xff8000004bce7808 */ /* 0x000fe40007000000 */
[----:B------:R-:W-:Y:S02]  /*3710*/  FSEL R200, R68, -INF , !P5 ;  /* 0xff80000044c87808 */ /* 0x000fe40006800000 */
[----:B------:R-:W-:-:S02]  /*3720*/  FSEL R203, R70, -INF , !P4 ;  /* 0xff80000046cb7808 */ /* 0x000fc40006000000 */
[----:B------:R-:W-:Y:S02]  /*3730*/  FSEL R31, R31, -INF , !P0 ;  /* 0xff8000001f1f7808 */ /* 0x000fe40004000000 */
[C---:B------:R-:W-:Y:S02]  /*3740*/  ISETP.GE.AND P6, PT, R5.reuse, R218, PT ;  /* 0x000000da0500720c */ /* 0x040fe40003fc6270 */
[-C--:B------:R-:W-:Y:S02]  /*3750*/  ISETP.GE.AND P5, PT, R5, R3.reuse, PT ;  /* 0x000000030500720c */ /* 0x080fe40003fa6270 */
[----:B------:R-:W-:Y:S02]  /*3760*/  ISETP.GE.AND P4, PT, R4, R220, PT ;  /* 0x000000dc0400720c */ /* 0x000fe40003f86270 */
[----:B------:R-:W-:Y:S02]  /*3770*/  ISETP.GE.AND P0, PT, R2, R3, PT ;  /* 0x000000030200720c */ /* 0x000fe40003f06270 */
[----:B------:R-:W-:-:S02]  /*3780*/  FSEL R194, R104, -INF , !P6 ;  /* 0xff80000068c27808 */ /* 0x000fc40007000000 */
[----:B------:R-:W-:Y:S02]  /*3790*/  FSEL R190, R106, -INF , !P5 ;  /* 0xff8000006abe7808 */ /* 0x000fe40006800000 */
[----:B------:R-:W-:Y:S02]  /*37a0*/  FSEL R202, R69, -INF , !P4 ;  /* 0xff80000045ca7808 */ /* 0x000fe40006000000 */
[----:B------:R-:W-:Y:S02]  /*37b0*/  FSEL R30, R30, -INF , !P0 ;  /* 0xff8000001e1e7808 */ /* 0x000fe40004000000 */
[C---:B------:R-:W-:Y:S02]  /*37c0*/  ISETP.GE.AND P6, PT, R4.reuse, R219, PT ;  /* 0x000000db0400720c */ /* 0x040fe40003fc6270 */
[C---:B------:R-:W-:Y:S02]  /*37d0*/  ISETP.GE.AND P5, PT, R4.reuse, R218, PT ;  /* 0x000000da0400720c */ /* 0x040fe40003fa6270 */
[----:B------:R-:W-:Y:S01]  /*37e0*/  ISETP.GE.AND P4, PT, R4, R3, PT ;  /* 0x000000030400720c */ /* 0x000fe20003f86270 */
[----:B------:R-:W-:Y:S01]  /*37f0*/  VIADD R4, R2, 0x38 ;  /* 0x0000003802047836 */ /* 0x000fe20000000000 */
[----:B------:R-:W-:-:S02]  /*3800*/  FSEL R113, R113, -INF , !P2 ;  /* 0xff80000071717808 */ /* 0x000fc40005000000 */
[----:B------:R-:W-:Y:S02]  /*3810*/  PLOP3.LUT P0, PT, PT, PT, UP0, 0x80, 0x0 ;  /* 0x000000000000781c */ /* 0x000fe40003f0f008 */
[C---:B------:R-:W-:Y:S02]  /*3820*/  ISETP.GE.AND P2, PT, R2.reuse, R220, PT ;  /* 0x000000dc0200720c */ /* 0x040fe40003f46270 */
[----:B------:R-:W-:Y:S02]  /*3830*/  FSEL R199, R105, -INF , !P5 ;  /* 0xff80000069c77808 */ /* 0x000fe40006800000 */
[----:B------:R-:W-:Y:S02]  /*3840*/  FSEL R29, R29, -INF , !P1 ;  /* 0xff8000001d1d7808 */ /* 0x000fe40004800000 */
[----:B------:R-:W-:Y:S02]  /*3850*/  FSEL R8, R115, -INF , !P3 ;  /* 0xff80000073087808 */ /* 0x000fe40005800000 */
[----:B------:R-:W-:-:S02]  /*3860*/  ISETP.GE.AND P5, PT, R2, R219, PT ;  /* 0x000000db0200720c */ /* 0x000fc40003fa6270 */
[----:B------:R-:W-:Y:S02]  /*3870*/  FSEL R112, R112, -INF , !P2 ;  /* 0xff80000070707808 */ /* 0x000fe40005000000 */
[CC--:B------:R-:W-:Y:S01]  /*3880*/  ISETP.GE.AND P1, PT, R2.reuse, R218.reuse, PT ;  /* 0x000000da0200720c */ /* 0x0c0fe20003f26270 */
[----:B------:R-:W-:Y:S01]  /*3890*/  VIADD R2, R2, 0x39 ;  /* 0x0000003902027836 */ /* 0x000fe20000000000 */
[C---:B------:R-:W-:Y:S02]  /*38a0*/  ISETP.GE.AND P3, PT, R4.reuse, R218, PT ;  /* 0x000000da0400720c */ /* 0x040fe40003f66270 */
[----:B------:R-:W-:Y:S02]  /*38b0*/  ISETP.GE.AND P2, PT, R4, R3, PT ;  /* 0x000000030400720c */ /* 0x000fe40003f46270 */
[----:B------:R-:W-:Y:S02]  /*38c0*/  FSEL R182, R71, -INF , !P6 ;  /* 0xff80000047b67808 */ /* 0x000fe40007000000 */
[----:B------:R-:W-:-:S02]  /*38d0*/  FSEL R192, R107, -INF , !P4 ;  /* 0xff8000006bc07808 */ /* 0x000fc40006000000 */
[----:B------:R-:W-:Y:S02]  /*38e0*/  FSEL R114, R114, -INF , !P5 ;  /* 0xff80000072727808 */ /* 0x000fe40006800000 */
[----:B------:R-:W-:Y:S02]  /*38f0*/  FSEL R198, R64, -INF , !P3 ;  /* 0xff80000040c67808 */ /* 0x000fe40005800000 */
[----:B------:R-:W-:Y:S02]  /*3900*/  FSEL R189, R66, -INF , !P2 ;  /* 0xff80000042bd7808 */ /* 0x000fe40005000000 */
[----:B------:R-:W-:Y:S02]  /*3910*/  FSEL R28, R28, -INF , !P1 ;  /* 0xff8000001c1c7808 */ /* 0x000fe40004800000 */
[C---:B------:R-:W-:Y:S02]  /*3920*/  ISETP.GE.AND P6, PT, R4.reuse, R220, PT ;  /* 0x000000dc0400720c */ /* 0x040fe40003fc6270 */
[----:B------:R-:W-:-:S02]  /*3930*/  ISETP.GE.AND P4, PT, R4, R219, PT ;  /* 0x000000db0400720c */ /* 0x000fc40003f86270 */
[C---:B------:R-:W-:Y:S02]  /*3940*/  ISETP.GE.AND P5, PT, R2.reuse, R220, PT ;  /* 0x000000dc0200720c */ /* 0x040fe40003fa6270 */
[C---:B------:R-:W-:Y:S02]  /*3950*/  ISETP.GE.AND P3, PT, R2.reuse, R219, PT ;  /* 0x000000db0200720c */ /* 0x040fe40003f66270 */
[C---:B------:R-:W-:Y:S02]  /*3960*/  ISETP.GE.AND P2, PT, R2.reuse, R218, PT ;  /* 0x000000da0200720c */ /* 0x040fe40003f46270 */
[----:B------:R-:W-:Y:S01]  /*3970*/  ISETP.GE.AND P1, PT, R2, R3, PT ;  /* 0x000000030200720c */ /* 0x000fe20003f26270 */
[----:B------:R-:W-:Y:S01]  /*3980*/  IMAD.IADD R2, R121, 0x1, R122 ;  /* 0x0000000179027824 */ /* 0x000fe200078e027a */
[----:B------:R-:W-:Y:S02]  /*3990*/  FSEL R196, R65, -INF , !P2 ;  /* 0xff80000041c47808 */ /* 0x000fe40005000000 */
[----:B------:R-:W-:-:S02]  /*39a0*/  FSEL R187, R67, -INF , !P1 ;  /* 0xff80000043bb7808 */ /* 0x000fc40004800000 */
[----:B------:R-:W-:Y:S02]  /*39b0*/  FSEL R205, R60, -INF , !P6 ;  /* 0xff8000003ccd7808 */ /* 0x000fe40007000000 */
[----:B------:R-:W-:Y:S02]  /*39c0*/  FSEL R181, R62, -INF , !P4 ;  /* 0xff8000003eb57808 */ /* 0x000fe40006000000 */
[----:B------:R-:W-:Y:S02]  /*39d0*/  FSEL R208, R61, -INF , !P5 ;  /* 0xff8000003dd07808 */ /* 0x000fe40006800000 */
[----:B------:R-:W-:Y:S01]  /*39e0*/  FSEL R177, R63, -INF , !P3 ;  /* 0xff8000003fb17808 */ /* 0x000fe20005800000 */
[----:B------:R-:W-:Y:S06]  /*39f0*/  @!P0 BRA `(.L_x_78) ;  /* 0x0000000400088947 */ /* 0x000fec0003800000 */
[----:B------:R-:W-:Y:S01]  /*3a00*/  ULDC UR10, c[0x0][0x2d0] ;  /* 0x0000b400000a7ab9 */ /* 0x000fe20000000800 */
[----:B------:R-:W-:Y:S01]  /*3a10*/  UIADD3 UR11, UR19, -0x2, URZ ;  /* 0xfffffffe130b7890 */ /* 0x000fe2000fffe03f */
[----:B------:R-:W-:Y:S01]  /*3a20*/  ISETP.GE.AND P4, PT, R41, UR10, PT ;  /* 0x0000000a29007c0c */ /* 0x000fe2000bf86270 */
[----:B------:R-:W-:Y:S01]  /*3a30*/  BSSY B0, `(.L_x_79) ;  /* 0x000003d000007945 */ /* 0x000fe20003800000 */
[----:B------:R-:W-:Y:S01]  /*3a40*/  ISETP.GE.AND P5, PT, R42, UR10, PT ;  /* 0x0000000a2a007c0c */ /* 0x000fe2000bfa6270 */
[----:B------:R-:W-:Y:S01]  /*3a50*/  UIMAD UR25, UR25, UR11, URZ ;  /* 0x0000000b191972a4 */ /* 0x000fe2000f8e023f */
[----:B------:R-:W-:Y:S01]  /*3a60*/  ISETP.GE.AND P2, PT, R40, UR10, PT ;  /* 0x0000000a28007c0c */ /* 0x000fe2000bf46270 */
[----:B------:R-:W-:Y:S01]  /*3a70*/  USHF.R.S32.HI UR10, URZ, 0x1f, UR11 ;  /* 0x0000001f3f0a7899 */ /* 0x000fe2000801140b */
[----:B------:R-:W-:-:S03]  /*3a80*/  IMAD.WIDE.U32 R120, R120, UR11, R226 ;  /* 0x0000000b78787c25 */ /* 0x000fc6000f8e00e2 */
[----:B------:R-:W-:-:S04]  /*3a90*/  UIMAD UR10, UR10, UR26, UR25 ;  /* 0x0000001a0a0a72a4 */ /* 0x000fc8000f8e0219 */
[----:B------:R-:W1:Y:S02]  /*3aa0*/  @!P4 LDC.64 R12, c[0x0][0x218] ;  /* 0x00008600ff0ccb82 */ /* 0x000e640000000a00 */
[----:B------:R-:W-:Y:S01]  /*3ab0*/  VIADD R9, R121, UR10 ;  /* 0x0000000a79097c36 */ /* 0x000fe20008000000 */
[----:B------:R2:W-:Y:S04]  /*3ac0*/  @P5 STS [R222+0x6000], RZ ;  /* 0x006000ffde005388 */ /* 0x0005e80000000800 */
[----:B------:R2:W-:Y:S01]  /*3ad0*/  @P5 STS [R222+0x6004], RZ ;  /* 0x006004ffde005388 */ /* 0x0005e20000000800 */
[----:B------:R-:W3:Y:S03]  /*3ae0*/  @!P5 LDC.64 R14, c[0x0][0x218] ;  /* 0x00008600ff0edb82 */ /* 0x000ee60000000a00 */
[----:B------:R2:W-:Y:S05]  /*3af0*/  @P5 STS.64 [R222+0x6008], RZ ;  /* 0x006008ffde005388 */ /* 0x0005ea0000000a00 */
[----:B------:R-:W4:Y:S08]  /*3b00*/  @!P2 LDC.64 R10, c[0x0][0x218] ;  /* 0x00008600ff0aab82 */ /* 0x000f300000000a00 */
[----:B------:R-:W5:Y:S01]  /*3b10*/  @!P5 LDC.64 R6, c[0x0][0x218] ;  /* 0x00008600ff06db82 */ /* 0x000f620000000a00 */
[----:B-1----:R-:W-:-:S04]  /*3b20*/  @!P4 LEA R12, P3, R120, R12, 0x1 ;  /* 0x0000000c780cc211 */ /* 0x002fc800078608ff */
[----:B------:R-:W-:-:S03]  /*3b30*/  @!P4 LEA.HI.X R13, R120, R13, R9, 0x1, P3 ;  /* 0x0000000d780dc211 */ /* 0x000fc600018f0c09 */
[----:B------:R-:W1:Y:S01]  /*3b40*/  @!P4 LDC.64 R4, c[0x0][0x218] ;  /* 0x00008600ff04cb82 */ /* 0x000e620000000a00 */
[----:B---3--:R-:W-:-:S04]  /*3b50*/  @!P5 LEA R14, P6, R120, R14, 0x1 ;  /* 0x0000000e780ed211 */ /* 0x008fc800078c08ff */
[C-C-:B------:R-:W-:Y:S02]  /*3b60*/  @!P5 LEA.HI.X R15, R120.reuse, R15, R9.reuse, 0x1, P6 ;  /* 0x0000000f780fd211 */ /* 0x140fe400030f0c09 */
[C---:B----4-:R-:W-:Y:S02]  /*3b70*/  @!P2 LEA R24, P1, R120.reuse, R10, 0x1 ;  /* 0x0000000a7818a211 */ /* 0x050fe400078208ff */
[C---:B------:R-:W-:Y:S01]  /*3b80*/  IADD3 R10, P3, R120.reuse, UR13, RZ ;  /* 0x0000000d780a7c10 */ /* 0x040fe2000ff7e0ff */
[----:B------:R-:W-:Y:S01]  /*3b90*/  @!PT LDS RZ, [RZ] ;  /* 0x00000000fffff984 */ /* 0x000fe20000000800 */
[----:B------:R-:W-:Y:S01]  /*3ba0*/  @!PT LDS RZ, [RZ] ;  /* 0x00000000fffff984 */ /* 0x000fe20000000800 */
[----:B------:R-:W-:Y:S01]  /*3bb0*/  @!PT LDS RZ, [RZ] ;  /* 0x00000000fffff984 */ /* 0x000fe20000000800 */
[----:B------:R2:W-:Y:S01]  /*3bc0*/  @!P5 LDGSTS.E.BYPASS.LTC128B.128 [R222+0x6000], desc[UR22][R14.64] ;  /* 0x060000000ededfae */ /* 0x0005e2000b901d56 */
[----:B------:R-:W-:Y:S02]  /*3bd0*/  @!P2 LEA.HI.X R25, R120, R11, R9, 0x1, P1 ;  /* 0x0000000b7819a211 */ /* 0x000fe400008f0c09 */
[----:B------:R-:W-:Y:S01]  /*3be0*/  IADD3.X R9, R9, UR5, RZ, P3, !PT ;  /* 0x0000000509097c10 */ /* 0x000fe20009ffe4ff */
[----:B------:R2:W-:Y:S01]  /*3bf0*/  @P4 STS.128 [R222+0x7000], RZ ;  /* 0x007000ffde004388 */ /* 0x0005e20000000c00 */
[----:B-----5:R-:W-:-:S03]  /*3c00*/  @!P5 LEA R6, P1, R10, R6, 0x1 ;  /* 0x000000060a06d211 */ /* 0x020fc600078208ff */
[----:B------:R-:W-:Y:S01]  /*3c10*/  @!PT LDS RZ, [RZ] ;  /* 0x00000000fffff984 */ /* 0x000fe20000000800 */
[----:B------:R-:W-:Y:S01]  /*3c20*/  @!PT LDS RZ, [RZ] ;  /* 0x00000000fffff984 */ /* 0x000fe20000000800 */
[----:B------:R-:W-:Y:S01]  /*3c30*/  @!PT LDS RZ, [RZ] ;  /* 0x00000000fffff984 */ /* 0x000fe20000000800 */
[----:B------:R2:W-:Y:S01]  /*3c40*/  @!P4 LDGSTS.E.BYPASS.LTC128B.128 [R222+0x7000], desc[UR22][R12.64+0x40] ;  /* 0x070000400cdecfae */ /* 0x0005e2000b901d56 */
[----:B------:R-:W-:-:S03]  /*3c50*/  @!P5 LEA.HI.X R7, R10, R7, R9, 0x1, P1 ;  /* 0x000000070a07d211 */ /* 0x000fc600008f0c09 */
[----:B------:R2:W-:Y:S01]  /*3c60*/  @P2 STS.128 [R222+0x8000], RZ ;  /* 0x008000ffde002388 */ /* 0x0005e20000000c00 */
        /* <DEDUP_REMOVED lines=25> */
.L_x_80:
[----:B------:R-:W-:Y:S05]  /*3e00*/  BSYNC B0 ;  /* 0x0000000000007941 */ /* 0x000fea0003800000 */
.L_x_79:
[----:B------:R-:W0:Y:S02]  /*3e10*/  LDGDEPBAR ;  /* 0x00000000000079af */ /* 0x000e240000000000 */
.L_x_78:
[----:B-12---:R-:W-:Y:S01]  /*3e20*/  FMNMX.FTZ R4, R112, R113, !PT ;  /* 0x0000007170047209 */ /* 0x006fe20007810000 */
[----:B------:R-:W-:Y:S01]  /*3e30*/  ULDC UR18, c[0x0][0x2ec] ;  /* 0x0000bb0000127ab9 */ /* 0x000fe20000000800 */
[----:B------:R-:W-:Y:S02]  /*3e40*/  FMNMX.FTZ R7, R28, R29, !PT ;  /* 0x0000001d1c077209 */ /* 0x000fe40007810000 */
[----:B------:R-:W-:Y:S02]  /*3e50*/  FMNMX.FTZ R4, R88, R4, !PT ;  /* 0x0000000458047209 */ /* 0x000fe40007810000 */
[----:B------:R-:W-:Y:S02]  /*3e60*/  FMNMX.FTZ R7, R56, R7, !PT ;  /* 0x0000000738077209 */ /* 0x000fe40007810000 */
[----:B------:R-:W-:Y:S02]  /*3e70*/  FMNMX.FTZ R4, R89, R4, !PT ;  /* 0x0000000459047209 */ /* 0x000fe40007810000 */
[----:B------:R-:W-:-:S02]  /*3e80*/  FMNMX.FTZ R7, R58, R7, !PT ;  /* 0x000000073a077209 */ /* 0x000fc40007810000 */
[----:B------:R-:W-:Y:S02]  /*3e90*/  FMNMX.FTZ R4, R84, R4, !PT ;  /* 0x0000000454047209 */ /* 0x000fe40007810000 */
        /* <DEDUP_REMOVED lines=31> */
[----:B------:R-:W-:Y:S01]  /*4090*/  FMNMX.FTZ R6, R184, R6, !PT ;  /* 0x00000006b8067209 */ /* 0x000fe20007810000 */
[----:B------:R-:W1:Y:S01]  /*40a0*/  SHFL.BFLY PT, R9, R4, 0x2, 0x1f ;  /* 0x0c401f0004097f89 */ /* 0x000e6200000e0000 */
[----:B------:R-:W-:Y:S02]  /*40b0*/  LEA R214, R2, UR4, 0x1 ;  /* 0x0000000402d67c11 */ /* 0x000fe4000f8e08ff */
[----:B------:R-:W-:Y:S01]  /*40c0*/  FMNMX.FTZ R6, R185, R6, !PT ;  /* 0x00000006b9067209 */ /* 0x000fe20007810000 */
[----:B------:R-:W2:Y:S01]  /*40d0*/  SHFL.BFLY PT, R5, R7, 0x2, 0x1f ;  /* 0x0c401f0007057f89 */ /* 0x000ea200000e0000 */
[----:B------:R-:W-:-:S02]  /*40e0*/  LEA R212, R0, R214, 0x1 ;  /* 0x000000d600d47211 */ /* 0x000fc400078e08ff */
[----:B------:R-:W-:Y:S01]  /*40f0*/  FMNMX.FTZ R6, R186, R6, !PT ;  /* 0x00000006ba067209 */ /* 0x000fe20007810000 */
[----:B------:R-:W-:Y:S03]  /*4100*/  LDSM.16.MT88.4 R148, [R214+0x9000] ;  /* 0x00900000d694783b */ /* 0x000fe60000004200 */
[----:B------:R-:W-:Y:S01]  /*4110*/  FMNMX.FTZ R6, R190, R6, !PT ;  /* 0x00000006be067209 */ /* 0x000fe20007810000 */
[----:B------:R-:W-:Y:S03]  /*4120*/  LDSM.16.MT88.4 R80, [R212+0x9000] ;  /* 0x00900000d450783b */ /* 0x000fe60000004200 */
[----:B------:R-:W-:Y:S01]  /*4130*/  FMNMX.FTZ R6, R192, R6, !PT ;  /* 0x00000006c0067209 */ /* 0x000fe20007810000 */
[----:B------:R-:W-:Y:S03]  /*4140*/  LDSM.16.MT88.4 R96, [R214+0xa000] ;  /* 0x00a00000d660783b */ /* 0x000fe60000004200 */
[----:B------:R-:W-:Y:S01]  /*4150*/  FMNMX.FTZ R6, R189, R6, !PT ;  /* 0x00000006bd067209 */ /* 0x000fe20007810000 */
[----:B------:R-:W-:Y:S03]  /*4160*/  LDSM.16.MT88.4 R108, [R212+0xa000] ;  /* 0x00a00000d46c783b */ /* 0x000fe60000004200 */
[----:B------:R-:W-:Y:S01]  /*4170*/  FMNMX.FTZ R6, R187, R6, !PT ;  /* 0x00000006bb067209 */ /* 0x000fe20007810000 */
[----:B------:R-:W-:Y:S01]  /*4180*/  LDSM.16.MT88.4 R120, [R214+0xb000] ;  /* 0x00b00000d678783b */ /* 0x000fe20000004200 */
[----:B-1----:R-:W-:-:S02]  /*4190*/  FMNMX.FTZ R9, R4, R9, !PT ;  /* 0x0000000904097209 */ /* 0x002fc40007810000 */
[----:B--2---:R-:W-:Y:S01]  /*41a0*/  FMNMX.FTZ R5, R7, R5, !PT ;  /* 0x0000000507057209 */ /* 0x004fe20007810000 */
[----:B------:R-:W1:Y:S01]  /*41b0*/  SHFL.BFLY PT, R4, R6, 0x2, 0x1f ;  /* 0x0c401f0006047f89 */ /* 0x000e6200000e0000 */
[----:B------:R-:W-:-:S03]  /*41c0*/  FMNMX.FTZ R7, R114, R8, !PT ;  /* 0x0000000872077209 */ /* 0x000fc60007810000 */
[----:B------:R-:W2:Y:S01]  /*41d0*/  SHFL.BFLY PT, R166, R5, 0x1, 0x1f ;  /* 0x0c201f0005a67f89 */ /* 0x000ea200000e0000 */
[----:B------:R-:W-:-:S03]  /*41e0*/  FMNMX.FTZ R7, R46, R7, !PT ;  /* 0x000000072e077209 */ /* 0x000fc60007810000 */
[----:B------:R-:W3:Y:S01]  /*41f0*/  SHFL.BFLY PT, R168, R9, 0x1, 0x1f ;  /* 0x0c201f0009a87f89 */ /* 0x000ee200000e0000 */
[----:B------:R-:W-:-:S03]  /*4200*/  FMNMX.FTZ R7, R34, R7, !PT ;  /* 0x0000000722077209 */ /* 0x000fc60007810000 */
[----:B------:R-:W-:Y:S01]  /*4210*/  LDSM.16.MT88.4 R12, [R214+0xa400] ;  /* 0x00a40000d60c783b */ /* 0x000fe20000004200 */
[----:B------:R-:W-:-:S03]  /*4220*/  FMNMX.FTZ R7, R136, R7, !PT ;  /* 0x0000000788077209 */ /* 0x000fc60007810000 */
[----:B------:R-:W-:Y:S01]  /*4230*/  LDSM.16.MT88.4 R36, [R212+0xb800] ;  /* 0x00b80000d424783b */ /* 0x000fe20000004200 */
[----:B------:R-:W-:-:S04]  /*4240*/  FMNMX.FTZ R7, R137, R7, !PT ;  /* 0x0000000789077209 */ /* 0x000fc80007810000 */
[----:B------:R-:W-:Y:S02]  /*4250*/  FMNMX.FTZ R7, R172, R7, !PT ;  /* 0x00000007ac077209 */ /* 0x000fe40007810000 */
[----:B-1----:R-:W-:Y:S02]  /*4260*/  FMNMX.FTZ R4, R6, R4, !PT ;  /* 0x0000000406047209 */ /* 0x002fe40007810000 */
[----:B------:R-:W-:Y:S02]  /*4270*/  FMNMX.FTZ R6, R173, R7, !PT ;  /* 0x00000007ad067209 */ /* 0x000fe40007810000 */
[----:B--2---:R-:W-:Y:S01]  /*4280*/  FMNMX.FTZ R166, R5, R166, !PT ;  /* 0x000000a605a67209 */ /* 0x004fe20007810000 */
[----:B------:R-:W1:Y:S01]  /*4290*/  SHFL.BFLY PT, R165, R4, 0x1, 0x1f ;  /* 0x0c201f0004a57f89 */ /* 0x000e6200000e0000 */
[----:B------:R-:W-:Y:S02]  /*42a0*/  FMNMX.FTZ R5, R201, R6, !PT ;  /* 0x00000006c9057209 */ /* 0x000fe40007810000 */
[----:B---3--:R-:W-:Y:S01]  /*42b0*/  FMNMX.FTZ R168, R9, R168, !PT ;  /* 0x000000a809a87209 */ /* 0x008fe20007810000 */
[----:B------:R-:W-:Y:S01]  /*42c0*/  FMUL.FTZ R197, R166, UR18 ;  /* 0x00000012a6c57c20 */ /* 0x000fe20008410000 */
[----:B------:R-:W-:-:S02]  /*42d0*/  FMNMX.FTZ R5, R204, R5, !PT ;  /* 0x00000005cc057209 */ /* 0x000fc40007810000 */
[C---:B------:R-:W-:Y:S01]  /*42e0*/  FSETP.NEU.FTZ.AND P1, PT, R168.reuse, -INF , PT ;  /* 0xff800000a800780b */ /* 0x040fe20003f3d000 */
[----:B------:R-:W-:Y:S01]  /*42f0*/  FMUL.FTZ R209, R168, UR18 ;  /* 0x00000012a8d17c20 */ /* 0x000fe20008410000 */
[----:B------:R-:W-:-:S04]  /*4300*/  FMNMX.FTZ R5, R207, R5, !PT ;  /* 0x00000005cf057209 */ /* 0x000fc80007810000 */
[----:B------:R-:W-:Y:S02]  /*4310*/  FMNMX.FTZ R5, R206, R5, !PT ;  /* 0x00000005ce057209 */ /* 0x000fe40007810000 */
[----:B------:R-:W-:Y:S02]  /*4320*/  FSEL R209, R209, RZ, P1 ;  /* 0x000000ffd1d17208 */ /* 0x000fe40000800000 */
[----:B------:R-:W-:Y:S02]  /*4330*/  FMNMX.FTZ R5, R203, R5, !PT ;  /* 0x00000005cb057209 */ /* 0x000fe40007810000 */
[----:B------:R-:W-:Y:S01]  /*4340*/  FSETP.NEU.FTZ.AND P1, PT, R166, -INF , PT ;  /* 0xff800000a600780b */ /* 0x000fe20003f3d000 */
[--C-:B------:R-:W-:Y:S01]  /*4350*/  FFMA.FTZ R170, R112, UR18, -R209.reuse ;  /* 0x0000001270aa7c23 */ /* 0x100fe200080108d1 */
[----:B------:R-:W-:Y:S01]  /*4360*/  FMNMX.FTZ R5, R182, R5, !PT ;  /* 0x00000005b6057209 */ /* 0x000fe20007810000 */
[--C-:B------:R-:W-:Y:S01]  /*4370*/  FFMA.FTZ R171, R113, UR18, -R209.reuse ;  /* 0x0000001271ab7c23 */ /* 0x100fe200080108d1 */
[----:B------:R-:W-:Y:S01]  /*4380*/  FSEL R197, R197, RZ, P1 ;  /* 0x000000ffc5c57208 */ /* 0x000fe20000800000 */
[--C-:B------:R-:W-:Y:S01]  /*4390*/  FFMA.FTZ R67, R88, UR18, -R209.reuse ;  /* 0x0000001258437c23 */ /* 0x100fe200080108d1 */
[----:B------:R-:W-:Y:S01]  /*43a0*/  FMNMX.FTZ R5, R181, R5, !PT ;  /* 0x00000005b5057209 */ /* 0x000fe20007810000 */
[----:B------:R-:W-:Y:S01]  /*43b0*/  FFMA.FTZ R59, R89, UR18, -R209 ;  /* 0x00000012593b7c23 */ /* 0x000fe200080108d1 */
[----:B-1----:R-:W-:Y:S01]  /*43c0*/  FMNMX.FTZ R165, R4, R165, !PT ;  /* 0x000000a504a57209 */ /* 0x002fe20007810000 */
[--C-:B------:R-:W-:Y:S01]  /*43d0*/  FFMA.FTZ R55, R58, UR18, -R197.reuse ;  /* 0x000000123a377c23 */ /* 0x100fe200080108c5 */
[----:B------:R-:W-:Y:S01]  /*43e0*/  FMNMX.FTZ R4, R177, R5, !PT ;  /* 0x00000005b1047209 */ /* 0x000fe20007810000 */
[--C-:B------:R-:W-:Y:S01]  /*43f0*/  FFMA.FTZ R61, R28, UR18, -R197.reuse ;  /* 0x000000121c3d7c23 */ /* 0x100fe200080108c5 */
[C---:B------:R-:W-:Y:S01]  /*4400*/  FSETP.NEU.FTZ.AND P1, PT, R165.reuse, -INF , PT ;  /* 0xff800000a500780b */ /* 0x040fe20003f3d000 */
[----:B------:R-:W-:Y:S01]  /*4410*/  FMUL.FTZ R188, R165, UR18 ;  /* 0x00000012a5bc7c20 */ /* 0x000fe20008410000 */
[--C-:B------:R-:W-:Y:S01]  /*4420*/  FFMA.FTZ R60, R29, UR18, -R197.reuse ;  /* 0x000000121d3c7c23 */ /* 0x100fe200080108c5 */
[----:B------:R-:W1:Y:S01]  /*4430*/  SHFL.BFLY PT, R5, R4, 0x2, 0x1f ;  /* 0x0c401f0004057f89 */ /* 0x000e6200000e0000 */
[--C-:B------:R-:W-:Y:S01]  /*4440*/  FFMA.FTZ R56, R56, UR18, -R197.reuse ;  /* 0x0000001238387c23 */ /* 0x100fe200080108c5 */
[----:B------:R-:W-:Y:S01]  /*4450*/  MUFU.EX2 R170, R170 ;  /* 0x000000aa00aa7308 */ /* 0x000fe20000000800 */
[----:B------:R-:W-:Y:S01]  /*4460*/  FSEL R188, R188, RZ, P1 ;  /* 0x000000ffbcbc7208 */ /* 0x000fe20000800000 */
[--C-:B------:R-:W-:Y:S01]  /*4470*/  FFMA.FTZ R53, R20, UR18, -R197.reuse ;  /* 0x0000001214357c23 */ /* 0x100fe200080108c5 */
[--C-:B------:R-:W-:Y:S01]  /*4480*/  FFMA.FTZ R45, R21, UR18, -R197.reuse ;  /* 0x00000012152d7c23 */ /* 0x100fe200080108c5 */
[--C-:B------:R-:W-:Y:S01]  /*4490*/  FFMA.FTZ R44, R16, UR18, -R197.reuse ;  /* 0x00000012102c7c23 */ /* 0x100fe200080108c5 */
[----:B------:R-:W-:Y:S01]  /*44a0*/  FFMA.FTZ R2, R17, UR18, -R197 ;  /* 0x0000001211027c23 */ /* 0x000fe200080108c5 */
[--C-:B------:R-:W-:Y:S01]  /*44b0*/  FFMA.FTZ R62, R30, UR18, -R188.reuse ;  /* 0x000000121e3e7c23 */ /* 0x100fe200080108bc */
[--C-:B------:R-:W-:Y:S01]  /*44c0*/  FFMA.FTZ R63, R31, UR18, -R188.reuse ;  /* 0x000000121f3f7c23 */ /* 0x100fe200080108bc */
        /* <DEDUP_REMOVED lines=8> */
[--C-:B------:R-:W-:Y:S01]  /*4550*/  FFMA.FTZ R54, R84, UR18, -R209.reuse ;  /* 0x0000001254367c23 */ /* 0x100fe200080108d1 */
[--C-:B------:R-:W-:Y:S01]  /*4560*/  FFMA.FTZ R48, R85, UR18, -R209.reuse ;  /* 0x0000001255307c23 */ /* 0x100fe200080108d1 */
[----:B------:R-:W2:Y:S01]  /*4570*/  MUFU.EX2 R60, R60 ;  /* 0x0000003c003c7308 */ /* 0x000ea20000000800 */
[----:B------:R-:W-:Y:S01]  /*4580*/  FFMA.FTZ R174, R174, UR18, -R209 ;  /* 0x00000012aeae7c23 */ /* 0x000fe200080108d1 */
[--C-:B------:R-:W-:Y:S01]  /*4590*/  FFMA.FTZ R175, R175, UR18, -R197.reuse ;  /* 0x00000012afaf7c23 */ /* 0x100fe200080108c5 */
[--C-:B------:R-:W-:Y:S01]  /*45a0*/  FFMA.FTZ R176, R176, UR18, -R197.reuse ;  /* 0x00000012b0b07c23 */ /* 0x100fe200080108c5 */
[----:B-1----:R-:W-:Y:S01]  /*45b0*/  FMNMX.FTZ R0, R4, R5, !PT ;  /* 0x0000000504007209 */ /* 0x002fe20007810000 */
[--C-:B------:R-:W-:Y:S01]  /*45c0*/  FFMA.FTZ R179, R179, UR18, -R197.reuse ;  /* 0x00000012b3b37c23 */ /* 0x100fe200080108c5 */
[----:B------:R-:W-:Y:S01]  /*45d0*/  LDSM.16.MT88.4 R4, [R212+0xb000] ;  /* 0x00b00000d404783b */ /* 0x000fe20000004200 */
[----:B------:R-:W-:Y:S01]  /*45e0*/  FFMA.FTZ R180, R180, UR18, -R197 ;  /* 0x00000012b4b47c23 */ /* 0x000fe200080108c5 */
[----:B------:R-:W1:Y:S01]  /*45f0*/  MUFU.EX2 R56, R56 ;  /* 0x0000003800387308 */ /* 0x000e620000000800 */
[--C-:B------:R-:W-:Y:S01]  /*4600*/  FFMA.FTZ R183, R183, UR18, -R188.reuse ;  /* 0x00000012b7b77c23 */ /* 0x100fe200080108bc */
[----:B------:R-:W3:Y:S01]  /*4610*/  SHFL.BFLY PT, R167, R0, 0x1, 0x1f ;  /* 0x0c201f0000a77f89 */ /* 0x000ee200000e0000 */
[--C-:B------:R-:W-:Y:S01]  /*4620*/  FFMA.FTZ R184, R184, UR18, -R188.reuse ;  /* 0x00000012b8b87c23 */ /* 0x100fe200080108bc */
[--C-:B------:R-:W-:Y:S01]  /*4630*/  FFMA.FTZ R185, R185, UR18, -R188.reuse ;  /* 0x00000012b9b97c23 */ /* 0x100fe200080108bc */
[----:B------:R-:W-:Y:S01]  /*4640*/  FFMA.FTZ R186, R186, UR18, -R188 ;  /* 0x00000012baba7c23 */ /* 0x000fe200080108bc */
[--C-:B------:R-:W-:Y:S01]  /*4650*/  FFMA.FTZ R191, R191, UR18, -R209.reuse ;  /* 0x00000012bfbf7c23 */ /* 0x100fe200080108d1 */
[--C-:B------:R-:W-:Y:S01]  /*4660*/  FFMA.FTZ R193, R193, UR18, -R209.reuse ;  /* 0x00000012c1c17c23 */ /* 0x100fe200080108d1 */
[----:B------:R-:W4:Y:S01]  /*4670*/  MUFU.EX2 R55, R55 ;  /* 0x0000003700377308 */ /* 0x000f220000000800 */
[----:B--2---:R-:W-:Y:S01]  /*4680*/  F2FP.BF16.F32.PACK_AB R132, R60, R61 ;  /* 0x0000003d3c84723e */ /* 0x004fe200000010ff */
[--C-:B------:R-:W-:Y:S01]  /*4690*/  FFMA.FTZ R195, R195, UR18, -R209.reuse ;  /* 0x00000012c3c37c23 */ /* 0x100fe200080108d1 */
[----:B------:R-:W-:Y:S01]  /*46a0*/  FADD.FTZ R60, R61, R60 ;  /* 0x0000003c3d3c7221 */ /* 0x000fe20000010000 */
[----:B------:R-:W-:Y:S01]  /*46b0*/  FFMA.FTZ R200, R200, UR18, -R209 ;  /* 0x00000012c8c87c23 */ /* 0x000fe200080108d1 */
[----:B------:R-:W-:Y:S01]  /*46c0*/  FFMA.FTZ R194, R194, UR18, -R197 ;  /* 0x00000012c2c27c23 */ /* 0x000fe200080108c5 */
[----:B------:R-:W-:Y:S01]  /*46d0*/  FFMA.FTZ R190, R190, UR18, -R188 ;  /* 0x00000012bebe7c23 */ /* 0x000fe200080108bc */
[--C-:B------:R-:W-:Y:S01]  /*46e0*/  FFMA.FTZ R202, R202, UR18, -R209.reuse ;  /* 0x00000012caca7c23 */ /* 0x100fe200080108d1 */
[----:B------:R-:W-:Y:S01]  /*46f0*/  MUFU.EX2 R62, R62 ;  /* 0x0000003e003e7308 */ /* 0x000fe20000000800 */
[----:B-1----:R-:W-:Y:S01]  /*4700*/  FADD.FTZ R60, R56, R60 ;  /* 0x0000003c383c7221 */ /* 0x002fe20000010000 */
[--C-:B------:R-:W-:Y:S01]  /*4710*/  FFMA.FTZ R205, R205, UR18, -R209.reuse ;  /* 0x00000012cdcd7c23 */ /* 0x100fe200080108d1 */
[----:B------:R-:W-:Y:S01]  /*4720*/  FFMA.FTZ R238, R208, UR18, -R209 ;  /* 0x00000012d0ee7c23 */ /* 0x000fe200080108d1 */
[--C-:B------:R-:W-:Y:S01]  /*4730*/  FFMA.FTZ R199, R199, UR18, -R197.reuse ;  /* 0x00000012c7c77c23 */ /* 0x100fe200080108c5 */
[--C-:B------:R-:W-:Y:S01]  /*4740*/  FFMA.FTZ R198, R198, UR18, -R197.reuse ;  /* 0x00000012c6c67c23 */ /* 0x100fe200080108c5 */
[----:B------:R-:W-:Y:S01]  /*4750*/  FFMA.FTZ R236, R196, UR18, -R197 ;  /* 0x00000012c4ec7c23 */ /* 0x000fe200080108c5 */
[----:B------:R-:W-:Y:S01]  /*4760*/  FFMA.FTZ R192, R192, UR18, -R188 ;  /* 0x00000012c0c07c23 */ /* 0x000fe200080108bc */
[----:B------:R-:W1:Y:S01]  /*4770*/  MUFU.EX2 R63, R63 ;  /* 0x0000003f003f7308 */ /* 0x000e620000000800 */
[C---:B----4-:R-:W-:Y:S01]  /*4780*/  F2FP.BF16.F32.PACK_AB R134, R55.reuse, R56 ;  /* 0x000000383786723e */ /* 0x050fe200000010ff */
[----:B------:R-:W-:Y:S01]  /*4790*/  FADD.FTZ R60, R55, R60 ;  /* 0x0000003c373c7221 */ /* 0x000fe20000010000 */
[----:B---3--:R-:W-:Y:S01]  /*47a0*/  FMNMX.FTZ R167, R0, R167, !PT ;  /* 0x000000a700a77209 */ /* 0x008fe20007810000 */
[--C-:B------:R-:W-:Y:S01]  /*47b0*/  FFMA.FTZ R0, R23, UR18, -R188.reuse ;  /* 0x0000001217007c23 */ /* 0x100fe200080108bc */
[--C-:B------:R-:W-:Y:S01]  /*47c0*/  FFMA.FTZ R189, R189, UR18, -R188.reuse ;  /* 0x00000012bdbd7c23 */ /* 0x100fe200080108bc */
[----:B------:R-:W2:Y:S01]  /*47d0*/  LDSM.16.MT88.4 R20, [R214+0x9400] ;  /* 0x00940000d614783b */ /* 0x000ea20000004200 */
[C---:B------:R-:W-:Y:S01]  /*47e0*/  FSETP.NEU.FTZ.AND P1, PT, R167.reuse, -INF , PT ;  /* 0xff800000a700780b */ /* 0x040fe20003f3d000 */
[----:B------:R-:W-:Y:S01]  /*47f0*/  FMUL.FTZ R178, R167, UR18 ;  /* 0x00000012a7b27c20 */ /* 0x000fe20008410000 */
[----:B------:R-:W-:Y:S01]  /*4800*/  MUFU.EX2 R57, R57 ;  /* 0x0000003900397308 */ /* 0x000fe20000000800 */
[----:B------:R-:W-:-:S03]  /*4810*/  FFMA.FTZ R233, R187, UR18, -R188 ;  /* 0x00000012bbe97c23 */ /* 0x000fc600080108bc */
[----:B------:R-:W-:-:S04]  /*4820*/  FSEL R178, R178, RZ, P1 ;  /* 0x000000ffb2b27208 */ /* 0x000fc80000800000 */
[----:B------:R-:W3:Y:S01]  /*4830*/  MUFU.EX2 R52, R52 ;  /* 0x0000003400347308 */ /* 0x000ee20000000800 */
[--C-:B------:R-:W-:Y:S01]  /*4840*/  FFMA.FTZ R66, R114, UR18, -R178.reuse ;  /* 0x0000001272427c23 */ /* 0x100fe200080108b2 */
[--C-:B------:R-:W-:Y:S01]  /*4850*/  FFMA.FTZ R65, R8, UR18, -R178.reuse ;  /* 0x0000001208417c23 */ /* 0x100fe200080108b2 */
[--C-:B------:R-:W-:Y:S01]  /*4860*/  FFMA.FTZ R64, R46, UR18, -R178.reuse ;  /* 0x000000122e407c23 */ /* 0x100fe200080108b2 */
[--C-:B------:R-:W-:Y:S01]  /*4870*/  FFMA.FTZ R58, R34, UR18, -R178.reuse ;  /* 0x00000012223a7c23 */ /* 0x100fe200080108b2 */
[----:B------:R-:W-:Y:S01]  /*4880*/  FFMA.FTZ R46, R18, UR18, -R209 ;  /* 0x00000012122e7c23 */ /* 0x000fe200080108d1 */
[----:B------:R-:W-:Y:S01]  /*4890*/  LDSM.16.MT88.4 R8, [R212+0xa400] ;  /* 0x00a40000d408783b */ /* 0x000fe20000004200 */
[----:B-1----:R-:W-:Y:S01]  /*48a0*/  F2FP.BF16.F32.PACK_AB R133, R63, R62 ;  /* 0x0000003e3f85723e */ /* 0x002fe200000010ff */
[----:B------:R-:W1:Y:S01]  /*48b0*/  MUFU.EX2 R171, R171 ;  /* 0x000000ab00ab7308 */ /* 0x000e620000000800 */
[--C-:B------:R-:W-:Y:S01]  /*48c0*/  FFMA.FTZ R169, R136, UR18, -R178.reuse ;  /* 0x0000001288a97c23 */ /* 0x100fe200080108b2 */
[----:B------:R-:W4:Y:S01]  /*48d0*/  LDSM.16.MT88.4 R16, [R212+0x9400] ;  /* 0x00940000d410783b */ /* 0x000f220000004200 */
[--C-:B------:R-:W-:Y:S01]  /*48e0*/  FFMA.FTZ R164, R137, UR18, -R178.reuse ;  /* 0x0000001289a47c23 */ /* 0x100fe200080108b2 */
[--C-:B------:R-:W-:Y:S01]  /*48f0*/  FFMA.FTZ R172, R172, UR18, -R178.reuse ;  /* 0x00000012acac7c23 */ /* 0x100fe200080108b2 */
[--C-:B------:R-:W-:Y:S01]  /*4900*/  FFMA.FTZ R173, R173, UR18, -R178.reuse ;  /* 0x00000012adad7c23 */ /* 0x100fe200080108b2 */
[----:B------:R-:W5:Y:S01]  /*4910*/  LDSM.16.MT88.4 R32, [R212+0xb400] ;  /* 0x00b40000d420783b */ /* 0x000f620000004200 */
[--C-:B------:R-:W-:Y:S01]  /*4920*/  FFMA.FTZ R201, R201, UR18, -R178.reuse ;  /* 0x00000012c9c97c23 */ /* 0x100fe200080108b2 */
[----:B------:R-:W2:Y:S01]  /*4930*/  MUFU.EX2 R67, R67 ;  /* 0x0000004300437308 */ /* 0x000ea20000000800 */
[----:B---3--:R-:W-:Y:S01]  /*4940*/  F2FP.BF16.F32.PACK_AB R135, R52, R57 ;  /* 0x000000393487723e */ /* 0x008fe200000010ff */
[--C-:B------:R-:W-:Y:S01]  /*4950*/  FFMA.FTZ R204, R204, UR18, -R178.reuse ;  /* 0x00000012cccc7c23 */ /* 0x100fe200080108b2 */
[--C-:B------:R-:W-:Y:S01]  /*4960*/  FFMA.FTZ R207, R207, UR18, -R178.reuse ;  /* 0x00000012cfcf7c23 */ /* 0x100fe200080108b2 */
[--C-:B------:R-:W-:Y:S01]  /*4970*/  FFMA.FTZ R206, R206, UR18, -R178.reuse ;  /* 0x00000012cece7c23 */ /* 0x100fe200080108b2 */
[----:B------:R-:W-:Y:S01]  /*4980*/  FADD.FTZ R62, R62, R63 ;  /* 0x0000003f3e3e7221 */ /* 0x000fe20000010000 */
[--C-:B------:R-:W-:Y:S01]  /*4990*/  FFMA.FTZ R203, R203, UR18, -R178.reuse ;  /* 0x00000012cbcb7c23 */ /* 0x100fe200080108b2 */
[----:B------:R-:W-:Y:S01]  /*49a0*/  FFMA.FTZ R182, R182, UR18, -R178 ;  /* 0x00000012b6b67c23 */ /* 0x000fe200080108b2 */
[----:B------:R-:W3:Y:S01]  /*49b0*/  MUFU.EX2 R59, R59 ;  /* 0x0000003b003b7308 */ /* 0x000ee20000000800 */
[----:B-1----:R-:W-:Y:S01]  /*49c0*/  F2FP.BF16.F32.PACK_AB R128, R171, R170 ;  /* 0x000000aaab80723e */ /* 0x002fe200000010ff */
[----:B------:R-:W-:Y:S01]  /*49d0*/  HMMA.16816.F32.BF16 R156, R132, R148, RZ ;  /* 0x00000094849c723c */ /* 0x000fe200000418ff */
[----:B------:R-:W-:Y:S01]  /*49e0*/  FADD.FTZ R170, R170, R171 ;  /* 0x000000abaaaa7221 */ /* 0x000fe20000010000 */
[----:B------:R-:W-:Y:S01]  /*49f0*/  FADD.FTZ R62, R57, R62 ;  /* 0x0000003e393e7221 */ /* 0x000fe20000010000 */
[--C-:B------:R-:W-:Y:S01]  /*4a00*/  FFMA.FTZ R237, R177, UR18, -R178.reuse ;  /* 0x00000012b1ed7c23 */ /* 0x100fe200080108b2 */
[----:B------:R-:W-:-:S02]  /*4a10*/  FFMA.FTZ R181, R181, UR18, -R178 ;  /* 0x00000012b5b57c23 */ /* 0x000fc400080108b2 */
[----:B------:R-:W-:Y:S01]  /*4a20*/  MUFU.EX2 R66, R66 ;  /* 0x0000004200427308 */ /* 0x000fe20000000800 */
[----:B------:R-:W-:Y:S01]  /*4a30*/  HMMA.16816.F32.BF16 R72, R132, R80, RZ ;  /* 0x000000508448723c */ /* 0x000fe200000418ff */
[----:B--2---:R-:W-:Y:S01]  /*4a40*/  FADD.FTZ R170, R67, R170 ;  /* 0x000000aa43aa7221 */ /* 0x004fe20000010000 */
[----:B------:R-:W-:-:S04]  /*4a50*/  FADD.FTZ R62, R52, R62 ;  /* 0x0000003e343e7221 */ /* 0x000fc80000010000 */
[----:B------:R-:W-:Y:S01]  /*4a60*/  HMMA.16816.F32.BF16 R88, R132, R96, RZ ;  /* 0x000000608458723c */ /* 0x000fe200000418ff */
[----:B------:R-:W1:Y:S01]  /*4a70*/  MUFU.EX2 R65, R65 ;  /* 0x0000004100417308 */ /* 0x000e620000000800 */
[C---:B---3--:R-:W-:Y:S01]  /*4a80*/  F2FP.BF16.F32.PACK_AB R130, R59.reuse, R67 ;  /* 0x000000433b82723e */ /* 0x048fe200000010ff */
[----:B------:R-:W-:-:S03]  /*4a90*/  FADD.FTZ R170, R59, R170 ;  /* 0x000000aa3baa7221 */ /* 0x000fc60000010000 */
[C---:B------:R-:W-:Y:S03]  /*4aa0*/  HMMA.16816.F32.BF16 R100, R132.reuse, R108, RZ ;  /* 0x0000006c8464723c */ /* 0x040fe600000418ff */
[----:B------:R-:W2:Y:S03]  /*4ab0*/  MUFU.EX2 R64, R64 ;  /* 0x0000004000407308 */ /* 0x000ea60000000800 */
[C---:B------:R-:W-:Y:S05]  /*4ac0*/  HMMA.16816.F32.BF16 R112, R132.reuse, R120, RZ ;  /* 0x000000788470723c */ /* 0x040fea00000418ff */
[----:B------:R-:W3:Y:S01]  /*4ad0*/  MUFU.EX2 R58, R58 ;  /* 0x0000003a003a7308 */ /* 0x000ee20000000800 */
[----:B-1----:R-:W-:Y:S01]  /*4ae0*/  F2FP.BF16.F32.PACK_AB R129, R65, R66 ;  /* 0x000000424181723e */ /* 0x002fe200000010ff */
[----:B------:R-:W-:Y:S01]  /*4af0*/  HMMA.16816.F32.BF16 R124, R132, R4, RZ ;  /* 0x00000004847c723c */ /* 0x000fe200000418ff */
[----:B------:R-:W-:-:S05]  /*4b00*/  FADD.FTZ R65, R66, R65 ;  /* 0x0000004142417221 */ /* 0x000fca0000010000 */
[----:B------:R-:W-:Y:S01]  /*4b10*/  HMMA.16816.F32.BF16 R152, R132, R150, RZ ;  /* 0x000000968498723c */ /* 0x000fe200000418ff */
[----:B------:R-:W1:Y:S01]  /*4b20*/  MUFU.EX2 R54, R54 ;  /* 0x0000003600367308 */ /* 0x000e620000000800 */
[----:B--2---:R-:W-:-:S04]  /*4b30*/  FADD.FTZ R65, R64, R65 ;  /* 0x0000004140417221 */ /* 0x004fc80000010000 */
[C---:B------:R-:W-:Y:S01]  /*4b40*/  HMMA.16816.F32.BF16 R76, R132.reuse, R82, RZ ;  /* 0x00000052844c723c */ /* 0x040fe200000418ff */
[C---:B---3--:R-:W-:Y:S02]  /*4b50*/  F2FP.BF16.F32.PACK_AB R131, R58.reuse, R64 ;  /* 0x000000403a83723e */ /* 0x048fe400000010ff */
[----:B------:R-:W2:Y:S01]  /*4b60*/  MUFU.EX2 R48, R48 ;  /* 0x0000003000307308 */ /* 0x000ea20000000800 */
[----:B------:R-:W-:Y:S02]  /*4b70*/  FADD.FTZ R65, R58, R65 ;  /* 0x000000413a417221 */ /* 0x000fe40000010000 */
[C---:B------:R-:W-:Y:S06]  /*4b80*/  HMMA.16816.F32.BF16 R92, R132.reuse, R98, RZ ;  /* 0x00000062845c723c */ /* 0x040fec00000418ff */
[----:B------:R-:W-:Y:S01]  /*4b90*/  HMMA.16816.F32.BF16 R104, R132, R110, RZ ;  /* 0x0000006e8468723c */ /* 0x000fe200000418ff */
[----:B------:R-:W3:Y:S01]  /*4ba0*/  MUFU.EX2 R47, R47 ;  /* 0x0000002f002f7308 */ /* 0x000ee20000000800 */
[----:B-1----:R-:W-:-:S04]  /*4bb0*/  FADD.FTZ R170, R54, R170 ;  /* 0x000000aa36aa7221 */ /* 0x002fc80000010000 */
[----:B------:R-:W-:Y:S03]  /*4bc0*/  HMMA.16816.F32.BF16 R116, R132, R122, RZ ;  /* 0x0000007a8474723c */ /* 0x000fe600000418ff */
[----:B------:R-:W1:Y:S01]  /*4bd0*/  MUFU.EX2 R46, R46 ;  /* 0x0000002e002e7308 */ /* 0x000e620000000800 */
[----:B--2---:R-:W-:Y:S02]  /*4be0*/  FADD.FTZ R170, R48, R170 ;  /* 0x000000aa30aa7221 */ /* 0x004fe40000010000 */
[C---:B------:R-:W-:Y:S05]  /*4bf0*/  HMMA.16816.F32.BF16 R160, R128.reuse, R148, RZ ;  /* 0x0000009480a0723c */ /* 0x040fea00000418ff */
[----:B------:R-:W2:Y:S01]  /*4c00*/  MUFU.EX2 R53, R53 ;  /* 0x0000003500357308 */ /* 0x000ea20000000800 */
[----:B------:R-:W-:Y:S01]  /*4c10*/  HMMA.16816.F32.BF16 R68, R128, R80, RZ ;  /* 0x000000508044723c */ /* 0x000fe200000418ff */
[----:B---3--:R-:W-:-:S05]  /*4c20*/  FADD.FTZ R170, R47, R170 ;  /* 0x000000aa2faa7221 */ /* 0x008fca0000010000 */
[----:B------:R-:W-:Y:S01]  /*4c30*/  HMMA.16816.F32.BF16 R84, R128, R96, RZ ;  /* 0x000000608054723c */ /* 0x000fe200000418ff */
[----:B------:R-:W3:Y:S01]  /*4c40*/  MUFU.EX2 R45, R45 ;  /* 0x0000002d002d7308 */ /* 0x000ee20000000800 */
[----:B-1----:R-:W-:-:S04]  /*4c50*/  FADD.FTZ R170, R46, R170 ;  /* 0x000000aa2eaa7221 */ /* 0x002fc80000010000 */
[----:B------:R-:W-:Y:S03]  /*4c60*/  HMMA.16816.F32.BF16 R144, R128, R108, RZ ;  /* 0x0000006c8090723c */ /* 0x000fe600000418ff */
[----:B------:R-:W1:Y:S01]  /*4c70*/  MUFU.EX2 R44, R44 ;  /* 0x0000002c002c7308 */ /* 0x000e620000000800 */
[----:B--2---:R-:W-:Y:S02]  /*4c80*/  FADD.FTZ R60, R53, R60 ;  /* 0x0000003c353c7221 */ /* 0x004fe40000010000 */
[----:B------:R-:W-:Y:S05]  /*4c90*/  HMMA.16816.F32.BF16 R132, R132, R6, RZ ;  /* 0x000000068484723c */ /* 0x000fea00000418ff */
[----:B------:R-:W2:Y:S01]  /*4ca0*/  MUFU.EX2 R2, R2 ;  /* 0x0000000200027308 */ /* 0x000ea20000000800 */
[----:B------:R-:W-:Y:S01]  /*4cb0*/  HMMA.16816.F32.BF16 R148, R128, R150, RZ ;  /* 0x000000968094723c */ /* 0x000fe200000418ff */
[C---:B---3--:R-:W-:Y:S01]  /*4cc0*/  F2FP.BF16.F32.PACK_AB R24, R45.reuse, R53 ;  /* 0x000000352d18723e */ /* 0x048fe200000010ff */
[----:B------:R-:W-:-:S04]  /*4cd0*/  FADD.FTZ R60, R45, R60 ;  /* 0x0000003c2d3c7221 */ /* 0x000fc80000010000 */
[----:B------:R-:W-:Y:S01]  /*4ce0*/  HMMA.16816.F32.BF16 R80, R128, R82, RZ ;  /* 0x000000528050723c */ /* 0x000fe200000418ff */
[----:B------:R-:W3:Y:S01]  /*4cf0*/  MUFU.EX2 R51, R51 ;  /* 0x0000003300337308 */ /* 0x000ee20000000800 */
[----:B-1----:R-:W-:-:S04]  /*4d00*/  FADD.FTZ R60, R44, R60 ;  /* 0x0000003c2c3c7221 */ /* 0x002fc80000010000 */
[C---:B------:R-:W-:Y:S03]  /*4d10*/  HMMA.16816.F32.BF16 R96, R128.reuse, R98, RZ ;  /* 0x000000628060723c */ /* 0x040fe600000418ff */
[----:B------:R-:W1:Y:S01]  /*4d20*/  MUFU.EX2 R0, R0 ;  /* 0x0000000000007308 */ /* 0x000e620000000800 */
[C---:B--2---:R-:W-:Y:S01]  /*4d30*/  F2FP.BF16.F32.PACK_AB R26, R2.reuse, R44 ;  /* 0x0000002c021a723e */ /* 0x044fe200000010ff */
[----:B------:R-:W-:Y:S01]  /*4d40*/  FADD.FTZ R60, R2, R60 ;  /* 0x0000003c023c7221 */ /* 0x000fe20000010000 */
[C---:B------:R-:W-:Y:S05]  /*4d50*/  HMMA.16816.F32.BF16 R108, R128.reuse, R110, RZ ;  /* 0x0000006e806c723c */ /* 0x040fea00000418ff */
[----:B------:R-:W2:Y:S01]  /*4d60*/  MUFU.EX2 R49, R49 ;  /* 0x0000003100317308 */ /* 0x000ea20000000800 */
[----:B------:R-:W-:Y:S01]  /*4d70*/  HMMA.16816.F32.BF16 R140, R128, R120, RZ ;  /* 0x00000078808c723c */ /* 0x000fe200000418ff */
[----:B---3--:R-:W-:-:S05]  /*4d80*/  FADD.FTZ R62, R51, R62 ;  /* 0x0000003e333e7221 */ /* 0x008fca0000010000 */
[----:B------:R-:W-:Y:S01]  /*4d90*/  HMMA.16816.F32.BF16 R120, R128, R122, RZ ;  /* 0x0000007a8078723c */ /* 0x000fe200000418ff */
[----:B------:R-:W3:Y:S01]  /*4da0*/  MUFU.EX2 R50, R50 ;  /* 0x0000003200327308 */ /* 0x000ee20000000800 */
[C---:B-1----:R-:W-:Y:S01]  /*4db0*/  F2FP.BF16.F32.PACK_AB R25, R0.reuse, R51 ;  /* 0x000000330019723e */ /* 0x042fe200000010ff */
[----:B------:R-:W-:-:S03]  /*4dc0*/  FADD.FTZ R62, R0, R62 ;  /* 0x0000003e003e7221 */ /* 0x000fc60000010000 */
[C---:B------:R-:W-:Y:S03]  /*4dd0*/  HMMA.16816.F32.BF16 R136, R128.reuse, R4, RZ ;  /* 0x000000048088723c */ /* 0x040fe600000418ff */
[----:B------:R-:W1:Y:S01]  /*4de0*/  MUFU.EX2 R169, R169 ;  /* 0x000000a900a97308 */ /* 0x000e620000000800 */
[----:B--2---:R-:W-:Y:S02]  /*4df0*/  FADD.FTZ R62, R49, R62 ;  /* 0x0000003e313e7221 */ /* 0x004fe40000010000 */
[----:B------:R-:W-:Y:S01]  /*4e00*/  HMMA.16816.F32.BF16 R128, R128, R6, RZ ;  /* 0x000000068080723c */ /* 0x000fe200000418ff */
[----:B------:R-:W-:-:S04]  /*4e10*/  F2FP.BF16.F32.PACK_AB R4, R48, R54 ;  /* 0x000000363004723e */ /* 0x000fc800000010ff */
[----:B------:R-:W2:Y:S01]  /*4e20*/  MUFU.EX2 R164, R164 ;  /* 0x000000a400a47308 */ /* 0x000ea20000000800 */
[C---:B---3--:R-:W-:Y:S01]  /*4e30*/  F2FP.BF16.F32.PACK_AB R27, R50.reuse, R49 ;  /* 0x00000031321b723e */ /* 0x048fe200000010ff */
[----:B------:R-:W-:Y:S01]  /*4e40*/  FADD.FTZ R62, R50, R62 ;  /* 0x0000003e323e7221 */ /* 0x000fe20000010000 */
[----:B------:R-:W-:-:S05]  /*4e50*/  F2FP.BF16.F32.PACK_AB R6, R46, R47 ;  /* 0x0000002f2e06723e */ /* 0x000fca00000010ff */
[----:B------:R-:W3:Y:S01]  /*4e60*/  MUFU.EX2 R172, R172 ;  /* 0x000000ac00ac7308 */ /* 0x000ee20000000800 */
[----:B------:R-:W-:Y:S01]  /*4e70*/  HMMA.16816.F32.BF16 R156, R24, R20, R156 ;  /* 0x00000014189c723c */ /* 0x000fe2000004189c */
[----:B-1----:R-:W-:-:S05]  /*4e80*/  FADD.FTZ R65, R169, R65 ;  /* 0x00000041a9417221 */ /* 0x002fca0000010000 */
[----:B----4-:R-:W-:Y:S01]  /*4e90*/  HMMA.16816.F32.BF16 R72, R24, R16, R72 ;  /* 0x000000101848723c */ /* 0x010fe20000041848 */
[----:B------:R-:W1:Y:S01]  /*4ea0*/  MUFU.EX2 R173, R173 ;  /* 0x000000ad00ad7308 */ /* 0x000e620000000800 */
[C---:B--2---:R-:W-:Y:S01]  /*4eb0*/  F2FP.BF16.F32.PACK_AB R5, R164.reuse, R169 ;  /* 0x000000a9a405723e */ /* 0x044fe200000010ff */
[----:B------:R-:W-:-:S03]  /*4ec0*/  FADD.FTZ R65, R164, R65 ;  /* 0x00000041a4417221 */ /* 0x000fc60000010000 */
[C---:B------:R-:W-:Y:S03]  /*4ed0*/  HMMA.16816.F32.BF16 R88, R24.reuse, R12, R88 ;  /* 0x0000000c1858723c */ /* 0x040fe60000041858 */
[----:B------:R-:W2:Y:S01]  /*4ee0*/  MUFU.EX2 R174, R174 ;  /* 0x000000ae00ae7308 */ /* 0x000ea20000000800 */
[----:B---3--:R-:W-:Y:S02]  /*4ef0*/  FADD.FTZ R65, R172, R65 ;  /* 0x00000041ac417221 */ /* 0x008fe40000010000 */
[C---:B------:R-:W-:Y:S05]  /*4f00*/  HMMA.16816.F32.BF16 R100, R24.reuse, R8, R100 ;  /* 0x000000081864723c */ /* 0x040fea0000041864 */
[----:B------:R-:W3:Y:S01]  /*4f10*/  MUFU.EX2 R175, R175 ;  /* 0x000000af00af7308 */ /* 0x000ee20000000800 */
[C---:B-1----:R-:W-:Y:S01]  /*4f20*/  F2FP.BF16.F32.PACK_AB R7, R173.reuse, R172 ;  /* 0x000000acad07723e */ /* 0x042fe200000010ff */
[----:B------:R-:W-:Y:S01]  /*4f30*/  HMMA.16816.F32.BF16 R112, R24, R28, R112 ;  /* 0x0000001c1870723c */ /* 0x000fe20000041870 */
[----:B------:R-:W-:-:S05]  /*4f40*/  FADD.FTZ R65, R173, R65 ;  /* 0x00000041ad417221 */ /* 0x000fca0000010000 */
[----:B-----5:R-:W-:Y:S01]  /*4f50*/  HMMA.16816.F32.BF16 R124, R24, R32, R124 ;  /* 0x00000020187c723c */ /* 0x020fe2000004187c */
[----:B------:R-:W1:Y:S01]  /*4f60*/  MUFU.EX2 R176, R176 ;  /* 0x000000b000b07308 */ /* 0x000e620000000800 */
[----:B--2---:R-:W-:-:S04]  /*4f70*/  FADD.FTZ R170, R174, R170 ;  /* 0x000000aaaeaa7221 */ /* 0x004fc80000010000 */
[C---:B------:R-:W-:Y:S03]  /*4f80*/  HMMA.16816.F32.BF16 R152, R24.reuse, R22, R152 ;  /* 0x000000161898723c */ /* 0x040fe60000041898 */
[----:B------:R-:W2:Y:S01]  /*4f90*/  MUFU.EX2 R179, R179 ;  /* 0x000000b300b37308 */ /* 0x000ea20000000800 */
[----:B---3--:R-:W-:Y:S02]  /*4fa0*/  FADD.FTZ R60, R175, R60 ;  /* 0x0000003caf3c7221 */ /* 0x008fe40000010000 */
[C---:B------:R-:W-:Y:S05]  /*4fb0*/  HMMA.16816.F32.BF16 R76, R24.reuse, R18, R76 ;  /* 0x00000012184c723c */ /* 0x040fea000004184c */
[----:B------:R-:W3:Y:S01]  /*4fc0*/  MUFU.EX2 R180, R180 ;  /* 0x000000b400b47308 */ /* 0x000ee20000000800 */
[----:B------:R-:W-:Y:S01]  /*4fd0*/  HMMA.16816.F32.BF16 R92, R24, R14, R92 ;  /* 0x0000000e185c723c */ /* 0x000fe2000004185c */
[----:B-1----:R-:W-:-:S05]  /*4fe0*/  FADD.FTZ R60, R176, R60 ;  /* 0x0000003cb03c7221 */ /* 0x002fca0000010000 */
[----:B------:R-:W-:Y:S01]  /*4ff0*/  HMMA.16816.F32.BF16 R104, R24, R10, R104 ;  /* 0x0000000a1868723c */ /* 0x000fe20000041868 */
[----:B------:R-:W1:Y:S01]  /*5000*/  MUFU.EX2 R183, R183 ;  /* 0x000000b700b77308 */ /* 0x000e620000000800 */
[----:B--2---:R-:W-:-:S04]  /*5010*/  FADD.FTZ R60, R179, R60 ;  /* 0x0000003cb33c7221 */ /* 0x004fc80000010000 */
[C---:B------:R-:W-:Y:S03]  /*5020*/  HMMA.16816.F32.BF16 R116, R24.reuse, R30, R116 ;  /* 0x0000001e1874723c */ /* 0x040fe60000041874 */
[----:B------:R-:W2:Y:S01]  /*5030*/  MUFU.EX2 R184, R184 ;  /* 0x000000b800b87308 */ /* 0x000ea20000000800 */
[----:B---3--:R-:W-:Y:S02]  /*5040*/  FADD.FTZ R60, R180, R60 ;  /* 0x0000003cb43c7221 */ /* 0x008fe40000010000 */
[----:B------:R-:W-:Y:S01]  /*5050*/  HMMA.16816.F32.BF16 R132, R24, R34, R132 ;  /* 0x000000221884723c */ /* 0x000fe20000041884 */
[----:B------:R-:W3:Y:S04]  /*5060*/  LDSM.16.MT88.4 R24, [R214+0x9800] ;  /* 0x00980000d618783b */ /* 0x000ee80000004200 */
[----:B------:R-:W4:Y:S01]  /*5070*/  MUFU.EX2 R185, R185 ;  /* 0x000000b900b97308 */ /* 0x000f220000000800 */
[----:B------:R-:W-:Y:S01]  /*5080*/  HMMA.16816.F32.BF16 R160, R4, R20, R160 ;  /* 0x0000001404a0723c */ /* 0x000fe200000418a0 */
[----:B-1----:R-:W-:-:S05]  /*5090*/  FADD.FTZ R62, R183, R62 ;  /* 0x0000003eb73e7221 */ /* 0x002fca0000010000 */
[----:B------:R-:W-:Y:S01]  /*50a0*/  HMMA.16816.F32.BF16 R68, R4, R16, R68 ;  /* 0x000000100444723c */ /* 0x000fe20000041844 */
[----:B------:R-:W1:Y:S01]  /*50b0*/  MUFU.EX2 R186, R186 ;  /* 0x000000ba00ba7308 */ /* 0x000e620000000800 */
[----:B--2---:R-:W-:-:S04]  /*50c0*/  FADD.FTZ R62, R184, R62 ;  /* 0x0000003eb83e7221 */ /* 0x004fc80000010000 */
[C---:B------:R-:W-:Y:S03]  /*50d0*/  HMMA.16816.F32.BF16 R84, R4.reuse, R12, R84 ;  /* 0x0000000c0454723c */ /* 0x040fe60000041854 */
[----:B------:R-:W2:Y:S01]  /*50e0*/  MUFU.EX2 R191, R191 ;  /* 0x000000bf00bf7308 */ /* 0x000ea20000000800 */
[----:B----4-:R-:W-:Y:S02]  /*50f0*/  FADD.FTZ R62, R185, R62 ;  /* 0x0000003eb93e7221 */ /* 0x010fe40000010000 */
[C---:B------:R-:W-:Y:S05]  /*5100*/  HMMA.16816.F32.BF16 R144, R4.reuse, R8, R144 ;  /* 0x000000080490723c */ /* 0x040fea0000041890 */
[----:B------:R-:W4:Y:S01]  /*5110*/  MUFU.EX2 R193, R193 ;  /* 0x000000c100c17308 */ /* 0x000f220000000800 */
[----:B------:R-:W-:Y:S01]  /*5120*/  HMMA.16816.F32.BF16 R148, R4, R22, R148 ;  /* 0x000000160494723c */ /* 0x000fe20000041894 */
[----:B------:R-:W5:Y:S01]  /*5130*/  LDSM.16.MT88.4 R20, [R212+0x9800] ;  /* 0x00980000d414783b */ /* 0x000f620000004200 */
[----:B-1----:R-:W-:-:S04]  /*5140*/  FADD.FTZ R62, R186, R62 ;  /* 0x0000003eba3e7221 */ /* 0x002fc80000010000 */
[----:B------:R-:W-:Y:S01]  /*5150*/  HMMA.16816.F32.BF16 R80, R4, R18, R80 ;  /* 0x000000120450723c */ /* 0x000fe20000041850 */
[----:B------:R-:W1:Y:S01]  /*5160*/  LDSM.16.MT88.4 R16, [R214+0xa800] ;  /* 0x00a80000d610783b */ /* 0x000e620000004200 */
[----:B------:R-:W3:Y:S01]  /*5170*/  MUFU.EX2 R195, R195 ;  /* 0x000000c300c37308 */ /* 0x000ee20000000800 */
[----:B--2---:R-:W-:-:S03]  /*5180*/  FADD.FTZ R170, R191, R170 ;  /* 0x000000aabfaa7221 */ /* 0x004fc60000010000 */
[C---:B------:R-:W-:Y:S01]  /*5190*/  HMMA.16816.F32.BF16 R96, R4.reuse, R14, R96 ;  /* 0x0000000e0460723c */ /* 0x040fe20000041860 */
[----:B------:R-:W2:Y:S03]  /*51a0*/  LDSM.16.MT88.4 R12, [R212+0xa800] ;  /* 0x00a80000d40c783b */ /* 0x000ea60000004200 */
[----:B------:R-:W5:Y:S01]  /*51b0*/  MUFU.EX2 R201, R201 ;  /* 0x000000c900c97308 */ /* 0x000f620000000800 */
[----:B----4-:R-:W-:Y:S01]  /*51c0*/  FADD.FTZ R170, R193, R170 ;  /* 0x000000aac1aa7221 */ /* 0x010fe20000010000 */
[C---:B------:R-:W-:Y:S01]  /*51d0*/  HMMA.16816.F32.BF16 R108, R4.reuse, R10, R108 ;  /* 0x0000000a046c723c */ /* 0x040fe2000004186c */
[----:B------:R-:W4:Y:S05]  /*51e0*/  LDSM.16.MT88.4 R8, [R214+0xb800] ;  /* 0x00b80000d608783b */ /* 0x000f2a0000004200 */
[----:B------:R-:W-:Y:S01]  /*51f0*/  HMMA.16816.F32.BF16 R140, R4, R28, R140 ;  /* 0x0000001c048c723c */ /* 0x000fe2000004188c */
[----:B------:R-:W1:Y:S01]  /*5200*/  MUFU.EX2 R204, R204 ;  /* 0x000000cc00cc7308 */ /* 0x000e620000000800 */
[----:B---3--:R-:W-:-:S04]  /*5210*/  FADD.FTZ R170, R195, R170 ;  /* 0x000000aac3aa7221 */ /* 0x008fc80000010000 */
[C---:B------:R-:W-:Y:S01]  /*5220*/  HMMA.16816.F32.BF16 R120, R4.reuse, R30, R120 ;  /* 0x0000001e0478723c */ /* 0x040fe20000041878 */
[----:B------:R-:W-:Y:S02]  /*5230*/  F2FP.BF16.F32.PACK_AB R28, R176, R175 ;  /* 0x000000afb01c723e */ /* 0x000fe400000010ff */
[----:B------:R-:W3:Y:S01]  /*5240*/  MUFU.EX2 R207, R207 ;  /* 0x000000cf00cf7308 */ /* 0x000ee20000000800 */
[----:B------:R-:W-:Y:S01]  /*5250*/  F2FP.BF16.F32.PACK_AB R29, R184, R183 ;  /* 0x000000b7b81d723e */ /* 0x000fe200000010ff */
[----:B-----5:R-:W-:Y:S01]  /*5260*/  FADD.FTZ R65, R201, R65 ;  /* 0x00000041c9417221 */ /* 0x020fe20000010000 */
[C---:B------:R-:W-:Y:S01]  /*5270*/  HMMA.16816.F32.BF16 R136, R4.reuse, R32, R136 ;  /* 0x000000200488723c */ /* 0x040fe20000041888 */
[----:B------:R-:W-:Y:S02]  /*5280*/  F2FP.BF16.F32.PACK_AB R30, R180, R179 ;  /* 0x000000b3b41e723e */ /* 0x000fe400000010ff */
[----:B------:R-:W-:Y:S02]  /*5290*/  F2FP.BF16.F32.PACK_AB R31, R186, R185 ;  /* 0x000000b9ba1f723e */ /* 0x000fe400000010ff */
[----:B------:R-:W5:Y:S01]  /*52a0*/  MUFU.EX2 R206, R206 ;  /* 0x000000ce00ce7308 */ /* 0x000f620000000800 */
[----:B------:R-:W-:Y:S01]  /*52b0*/  HMMA.16816.F32.BF16 R128, R4, R34, R128 ;  /* 0x000000220480723c */ /* 0x000fe20000041880 */
[----:B-1----:R-:W-:-:S05]  /*52c0*/  FADD.FTZ R65, R204, R65 ;  /* 0x00000041cc417221 */ /* 0x002fca0000010000 */
[C---:B------:R-:W-:Y:S01]  /*52d0*/  HMMA.16816.F32.BF16 R156, R28.reuse, R24, R156 ;  /* 0x000000181c9c723c */ /* 0x040fe2000004189c */
[----:B------:R-:W-:Y:S01]  /*52e0*/  F2FP.BF16.F32.PACK_AB R4, R191, R174 ;  /* 0x000000aebf04723e */ /* 0x000fe200000010ff */
[----:B------:R-:W1:Y:S01]  /*52f0*/  MUFU.EX2 R200, R200 ;  /* 0x000000c800c87308 */ /* 0x000e620000000800 */
[----:B------:R-:W-:Y:S01]  /*5300*/  F2FP.BF16.F32.PACK_AB R5, R204, R201 ;  /* 0x000000c9cc05723e */ /* 0x000fe200000010ff */
[----:B---3--:R-:W-:Y:S01]  /*5310*/  FADD.FTZ R65, R207, R65 ;  /* 0x00000041cf417221 */ /* 0x008fe20000010000 */
[----:B------:R-:W-:Y:S01]  /*5320*/  F2FP.BF16.F32.PACK_AB R6, R195, R193 ;  /* 0x000000c1c306723e */ /* 0x000fe200000010ff */
[----:B------:R-:W-:Y:S01]  /*5330*/  HMMA.16816.F32.BF16 R72, R28, R20, R72 ;  /* 0x000000141c48723c */ /* 0x000fe20000041848 */
[----:B-----5:R-:W-:-:S03]  /*5340*/  F2FP.BF16.F32.PACK_AB R7, R206, R207 ;  /* 0x000000cfce07723e */ /* 0x020fc600000010ff */
[----:B------:R-:W3:Y:S02]  /*5350*/  MUFU.EX2 R203, R203 ;  /* 0x000000cb00cb7308 */ /* 0x000ee40000000800 */
[----:B------:R-:W-:Y:S01]  /*5360*/  HMMA.16816.F32.BF16 R88, R28, R16, R88 ;  /* 0x000000101c58723c */ /* 0x000fe20000041858 */
[----:B------:R-:W-:-:S05]  /*5370*/  FADD.FTZ R65, R206, R65 ;  /* 0x00000041ce417221 */ /* 0x000fca0000010000 */
[----:B--2---:R-:W-:Y:S01]  /*5380*/  HMMA.16816.F32.BF16 R100, R28, R12, R100 ;  /* 0x0000000c1c64723c */ /* 0x004fe20000041864 */
[----:B------:R-:W2:Y:S01]  /*5390*/  MUFU.EX2 R194, R194 ;  /* 0x000000c200c27308 */ /* 0x000ea20000000800 */
[----:B-1----:R-:W-:-:S04]  /*53a0*/  FADD.FTZ R170, R200, R170 ;  /* 0x000000aac8aa7221 */ /* 0x002fc80000010000 */
[C---:B----4-:R-:W-:Y:S03]  /*53b0*/  HMMA.16816.F32.BF16 R112, R28.reuse, R8, R112 ;  /* 0x000000081c70723c */ /* 0x050fe60000041870 */
[----:B------:R-:W1:Y:S01]  /*53c0*/  MUFU.EX2 R190, R190 ;  /* 0x000000be00be7308 */ /* 0x000e620000000800 */
[----:B---3--:R-:W-:Y:S02]  /*53d0*/  FADD.FTZ R65, R203, R65 ;  /* 0x00000041cb417221 */ /* 0x008fe40000010000 */
[C---:B------:R-:W-:Y:S05]  /*53e0*/  HMMA.16816.F32.BF16 R124, R28.reuse, R36, R124 ;  /* 0x000000241c7c723c */ /* 0x040fea000004187c */
[----:B------:R-:W3:Y:S01]  /*53f0*/  MUFU.EX2 R202, R202 ;  /* 0x000000ca00ca7308 */ /* 0x000ee20000000800 */
[----:B------:R-:W-:Y:S01]  /*5400*/  HMMA.16816.F32.BF16 R152, R28, R26, R152 ;  /* 0x0000001a1c98723c */ /* 0x000fe20000041898 */
[----:B--2---:R-:W-:-:S05]  /*5410*/  FADD.FTZ R60, R194, R60 ;  /* 0x0000003cc23c7221 */ /* 0x004fca0000010000 */
[----:B------:R-:W-:Y:S01]  /*5420*/  HMMA.16816.F32.BF16 R76, R28, R22, R76 ;  /* 0x000000161c4c723c */ /* 0x000fe2000004184c */
[----:B------:R-:W2:Y:S01]  /*5430*/  MUFU.EX2 R205, R205 ;  /* 0x000000cd00cd7308 */ /* 0x000ea20000000800 */
[----:B-1----:R-:W-:-:S04]  /*5440*/  FADD.FTZ R62, R190, R62 ;  /* 0x0000003ebe3e7221 */ /* 0x002fc80000010000 */
[C---:B------:R-:W-:Y:S03]  /*5450*/  HMMA.16816.F32.BF16 R92, R28.reuse, R18, R92 ;  /* 0x000000121c5c723c */ /* 0x040fe6000004185c */
[----:B------:R-:W-:Y:S01]  /*5460*/  MUFU.EX2 R238, R238 ;  /* 0x000000ee00ee7308 */ /* 0x000fe20000000800 */
[----:B---3--:R-:W-:Y:S02]  /*5470*/  FADD.FTZ R170, R202, R170 ;  /* 0x000000aacaaa7221 */ /* 0x008fe40000010000 */
[C---:B------:R-:W-:Y:S05]  /*5480*/  HMMA.16816.F32.BF16 R104, R28.reuse, R14, R104 ;  /* 0x0000000e1c68723c */ /* 0x040fea0000041868 */
[----:B------:R-:W1:Y:S01]  /*5490*/  MUFU.EX2 R199, R199 ;  /* 0x000000c700c77308 */ /* 0x000e620000000800 */
[----:B------:R-:W-:Y:S01]  /*54a0*/  HMMA.16816.F32.BF16 R116, R28, R10, R116 ;  /* 0x0000000a1c74723c */ /* 0x000fe20000041874 */
[----:B--2---:R-:W-:-:S05]  /*54b0*/  FADD.FTZ R170, R205, R170 ;  /* 0x000000aacdaa7221 */ /* 0x004fca0000010000 */
[----:B------:R-:W-:Y:S01]  /*54c0*/  HMMA.16816.F32.BF16 R132, R28, R38, R132 ;  /* 0x000000261c84723c */ /* 0x000fe20000041884 */
[----:B------:R-:W2:Y:S01]  /*54d0*/  LDSM.16.MT88.4 R28, [R214+0x9c00] ;  /* 0x009c0000d61c783b */ /* 0x000ea20000004200 */
[----:B------:R-:W3:Y:S04]  /*54e0*/  MUFU.EX2 R198, R198 ;  /* 0x000000c600c67308 */ /* 0x000ee80000000800 */
[C---:B------:R-:W-:Y:S04]  /*54f0*/  HMMA.16816.F32.BF16 R160, R4.reuse, R24, R160 ;  /* 0x0000001804a0723c */ /* 0x040fe800000418a0 */
[----:B------:R-:W4:Y:S01]  /*5500*/  MUFU.EX2 R236, R236 ;  /* 0x000000ec00ec7308 */ /* 0x000f220000000800 */
[C---:B-1----:R-:W-:Y:S01]  /*5510*/  F2FP.BF16.F32.PACK_AB R32, R199.reuse, R194 ;  /* 0x000000c2c720723e */ /* 0x042fe200000010ff */
[----:B------:R-:W-:Y:S01]  /*5520*/  HMMA.16816.F32.BF16 R148, R4, R26, R148 ;  /* 0x0000001a0494723c */ /* 0x000fe20000041894 */
[----:B------:R-:W1:Y:S01]  /*5530*/  LDSM.16.MT88.4 R24, [R212+0x9c00] ;  /* 0x009c0000d418783b */ /* 0x000e620000004200 */
[----:B------:R-:W-:-:S04]  /*5540*/  FADD.FTZ R60, R199, R60 ;  /* 0x0000003cc73c7221 */ /* 0x000fc80000010000 */
[----:B------:R-:W-:Y:S01]  /*5550*/  HMMA.16816.F32.BF16 R68, R4, R20, R68 ;  /* 0x000000140444723c */ /* 0x000fe20000041844 */
[----:B------:R-:W5:Y:S01]  /*5560*/  MUFU.EX2 R192, R192 ;  /* 0x000000c000c07308 */ /* 0x000f620000000800 */
[----:B---3--:R-:W-:-:S04]  /*5570*/  FADD.FTZ R60, R198, R60 ;  /* 0x0000003cc63c7221 */ /* 0x008fc80000010000 */
[C---:B------:R-:W-:Y:S01]  /*5580*/  HMMA.16816.F32.BF16 R80, R4.reuse, R22, R80 ;  /* 0x000000160450723c */ /* 0x040fe20000041850 */
[----:B------:R-:W3:Y:S02]  /*5590*/  LDSM.16.MT88.4 R20, [R214+0xac00] ;  /* 0x00ac0000d614783b */ /* 0x000ee40000004200 */
[----:B------:R-:W2:Y:S01]  /*55a0*/  MUFU.EX2 R189, R189 ;  /* 0x000000bd00bd7308 */ /* 0x000ea20000000800 */
[C---:B----4-:R-:W-:Y:S01]  /*55b0*/  F2FP.BF16.F32.PACK_AB R34, R236.reuse, R198 ;  /* 0x000000c6ec22723e */ /* 0x050fe200000010ff */
[----:B------:R-:W-:Y:S01]  /*55c0*/  FADD.FTZ R236, R236, R60 ;  /* 0x0000003cecec7221 */ /* 0x000fe20000010000 */
[C---:B------:R-:W-:Y:S05]  /*55d0*/  HMMA.16816.F32.BF16 R84, R4.reuse, R16, R84 ;  /* 0x000000100454723c */ /* 0x040fea0000041854 */
[----:B------:R-:W4:Y:S01]  /*55e0*/  MUFU.EX2 R233, R233 ;  /* 0x000000e900e97308 */ /* 0x000f220000000800 */
[----:B------:R-:W-:Y:S01]  /*55f0*/  HMMA.16816.F32.BF16 R96, R4, R18, R96 ;  /* 0x000000120460723c */ /* 0x000fe20000041860 */
[----:B------:R-:W3:Y:S01]  /*5600*/  LDSM.16.MT88.4 R16, [R212+0xac00] ;  /* 0x00ac0000d410783b */ /* 0x000ee20000004200 */
[C---:B-----5:R-:W-:Y:S01]  /*5610*/  F2FP.BF16.F32.PACK_AB R33, R192.reuse, R190 ;  /* 0x000000bec021723e */ /* 0x060fe200000010ff */
[----:B------:R-:W-:-:S03]  /*5620*/  FADD.FTZ R62, R192, R62 ;  /* 0x0000003ec03e7221 */ /* 0x000fc60000010000 */
[----:B------:R-:W-:Y:S01]  /*5630*/  HMMA.16816.F32.BF16 R144, R4, R12, R144 ;  /* 0x0000000c0490723c */ /* 0x000fe20000041890 */
[----:B------:R-:W5:Y:S01]  /*5640*/  MUFU.EX2 R182, R182 ;  /* 0x000000b600b67308 */ /* 0x000f620000000800 */
[----:B--2---:R-:W-:-:S04]  /*5650*/  FADD.FTZ R62, R189, R62 ;  /* 0x0000003ebd3e7221 */ /* 0x004fc80000010000 */
[C---:B------:R-:W-:Y:S01]  /*5660*/  HMMA.16816.F32.BF16 R108, R4.reuse, R14, R108 ;  /* 0x0000000e046c723c */ /* 0x040fe2000004186c */
[----:B------:R-:W2:Y:S02]  /*5670*/  LDSM.16.MT88.4 R12, [R214+0xbc00] ;  /* 0x00bc0000d60c783b */ /* 0x000ea40000004200 */
[----:B------:R-:W-:Y:S01]  /*5680*/  MUFU.EX2 R237, R237 ;  /* 0x000000ed00ed7308 */ /* 0x000fe20000000800 */
[C---:B----4-:R-:W-:Y:S01]  /*5690*/  F2FP.BF16.F32.PACK_AB R35, R233.reuse, R189 ;  /* 0x000000bde923723e */ /* 0x050fe200000010ff */
[----:B------:R-:W-:Y:S01]  /*56a0*/  FADD.FTZ R233, R233, R62 ;  /* 0x0000003ee9e97221 */ /* 0x000fe20000010000 */
[C---:B------:R-:W-:Y:S06]  /*56b0*/  HMMA.16816.F32.BF16 R140, R4.reuse, R8, R140 ;  /* 0x00000008048c723c */ /* 0x040fec000004188c */
[----:B------:R-:W-:Y:S01]  /*56c0*/  HMMA.16816.F32.BF16 R120, R4, R10, R120 ;  /* 0x0000000a0478723c */ /* 0x000fe20000041878 */
[----:B------:R-:W4:Y:S01]  /*56d0*/  LDSM.16.MT88.4 R8, [R212+0xbc00] ;  /* 0x00bc0000d408783b */ /* 0x000f220000004200 */
[----:B-----5:R-:W-:-:S04]  /*56e0*/  FADD.FTZ R65, R182, R65 ;  /* 0x00000041b6417221 */ /* 0x020fc80000010000 */
[C---:B------:R-:W-:Y:S01]  /*56f0*/  HMMA.16816.F32.BF16 R136, R4.reuse, R36, R136 ;  /* 0x000000240488723c */ /* 0x040fe20000041888 */
[----:B------:R-:W5:Y:S05]  /*5700*/  MUFU.EX2 R36, R181 ;  /* 0x000000b500247308 */ /* 0x000f6a0000000800 */
[----:B------:R-:W-:Y:S06]  /*5710*/  HMMA.16816.F32.BF16 R128, R4, R38, R128 ;  /* 0x000000260480723c */ /* 0x000fec0000041880 */
[----:B------:R-:W-:Y:S01]  /*5720*/  HMMA.16816.F32.BF16 R156, R32, R28, R156 ;  /* 0x0000001c209c723c */ /* 0x000fe2000004189c */
[----:B------:R-:W-:-:S02]  /*5730*/  F2FP.BF16.F32.PACK_AB R4, R202, R200 ;  /* 0x000000c8ca04723e */ /* 0x000fc400000010ff */
[----:B------:R-:W-:Y:S02]  /*5740*/  F2FP.BF16.F32.PACK_AB R5, R182, R203 ;  /* 0x000000cbb605723e */ /* 0x000fe400000010ff */
[----:B------:R-:W-:Y:S01]  /*5750*/  F2FP.BF16.F32.PACK_AB R6, R238, R205 ;  /* 0x000000cdee06723e */ /* 0x000fe200000010ff */
[----:B-----5:R-:W-:Y:S01]  /*5760*/  FADD.FTZ R65, R36, R65 ;  /* 0x0000004124417221 */ /* 0x020fe20000010000 */
[C---:B------:R-:W-:Y:S01]  /*5770*/  F2FP.BF16.F32.PACK_AB R7, R237.reuse, R36 ;  /* 0x00000024ed07723e */ /* 0x040fe200000010ff */
[----:B------:R-:W-:Y:S01]  /*5780*/  HMMA.16816.F32.BF16 R152, R32, R30, R152 ;  /* 0x0000001e2098723c */ /* 0x000fe20000041898 */
[----:B------:R-:W-:Y:S01]  /*5790*/  FADD.FTZ R238, R238, R170 ;  /* 0x000000aaeeee7221 */ /* 0x000fe20000010000 */
[----:B------:R-:W-:-:S04]  /*57a0*/  FADD.FTZ R237, R237, R65 ;  /* 0x00000041eded7221 */ /* 0x000fc80000010000 */
[C---:B-1----:R-:W-:Y:S06]  /*57b0*/  HMMA.16816.F32.BF16 R72, R32.reuse, R24, R72 ;  /* 0x000000182048723c */ /* 0x042fec0000041848 */
[C---:B------:R-:W-:Y:S06]  /*57c0*/  HMMA.16816.F32.BF16 R76, R32.reuse, R26, R76 ;  /* 0x0000001a204c723c */ /* 0x040fec000004184c */
[C---:B---3--:R-:W-:Y:S06]  /*57d0*/  HMMA.16816.F32.BF16 R88, R32.reuse, R20, R88 ;  /* 0x000000142058723c */ /* 0x048fec0000041858 */
[C---:B------:R-:W-:Y:S06]  /*57e0*/  HMMA.16816.F32.BF16 R92, R32.reuse, R22, R92 ;  /* 0x00000016205c723c */ /* 0x040fec000004185c */
[C---:B------:R-:W-:Y:S06]  /*57f0*/  HMMA.16816.F32.BF16 R100, R32.reuse, R16, R100 ;  /* 0x000000102064723c */ /* 0x040fec0000041864 */
[C---:B------:R-:W-:Y:S06]  /*5800*/  HMMA.16816.F32.BF16 R104, R32.reuse, R18, R104 ;  /* 0x000000122068723c */ /* 0x040fec0000041868 */
[C---:B--2---:R-:W-:Y:S06]  /*5810*/  HMMA.16816.F32.BF16 R112, R32.reuse, R12, R112 ;  /* 0x0000000c2070723c */ /* 0x044fec0000041870 */
[C---:B------:R-:W-:Y:S06]  /*5820*/  HMMA.16816.F32.BF16 R116, R32.reuse, R14, R116 ;  /* 0x0000000e2074723c */ /* 0x040fec0000041874 */
[C---:B----4-:R-:W-:Y:S06]  /*5830*/  HMMA.16816.F32.BF16 R124, R32.reuse, R8, R124 ;  /* 0x00000008207c723c */ /* 0x050fec000004187c */
        /* <DEDUP_REMOVED lines=15> */
[----:B------:R-:W-:Y:S01]  /*5930*/  ULDC UR4, c[0x0][0x2d0] ;  /* 0x0000b40000047ab9 */ /* 0x000fe20000000800 */
[----:B------:R-:W-:-:S04]  /*5940*/  DEPBAR.LE SB0, 0x0 ;  /* 0x000080000000791a */ /* 0x000fc80000000000 */
[----:B------:R-:W-:Y:S01]  /*5950*/  BAR.SYNC.DEFER_BLOCKING 0x0 ;  /* 0x0000000000007b1d */ /* 0x000fe20000010000 */
[----:B------:R-:W-:Y:S01]  /*5960*/  ISETP.GE.AND P5, PT, R42, UR4, PT ;  /* 0x000000042a007c0c */ /* 0x000fe2000bfa6270 */
[----:B------:R-:W-:Y:S01]  /*5970*/  UIADD3 UR24, UR19, -0x2, URZ ;  /* 0xfffffffe13187890 */ /* 0x000fe2000fffe03f */
[----:B------:R-:W-:Y:S01]  /*5980*/  ISETP.GE.AND P4, PT, R41, UR4, PT ;  /* 0x0000000429007c0c */ /* 0x000fe2000bf86270 */
[----:B------:R-:W-:Y:S01]  /*5990*/  UISETP.GE.AND UP0, UPT, UR19, 0x3, UPT ;  /* 0x000000031300788c */ /* 0x000fe2000bf06270 */
[----:B------:R-:W-:Y:S01]  /*59a0*/  ISETP.GE.AND P3, PT, R40, UR4, PT ;  /* 0x0000000428007c0c */ /* 0x000fe2000bf66270 */
[----:B------:R-:W-:-:S04]  /*59b0*/  UIADD3 UR4, UR19, -0x2, URZ ;  /* 0xfffffffe13047890 */ /* 0x000fc8000fffe03f */
[----:B------:R-:W-:Y:S02]  /*59c0*/  USHF.R.S32.HI UR11, URZ, 0x1f, UR4 ;  /* 0x0000001f3f0b7899 */ /* 0x000fe40008011404 */
[----:B------:R-:W-:Y:S01]  /*59d0*/  UIMAD UR10, UR21, UR4, URZ ;  /* 0x00000004150a72a4 */ /* 0x000fe2000f8e023f */
[----:B------:R-:W-:Y:S01]  /*59e0*/  IMAD.U32 R16, RZ, RZ, UR4 ;  /* 0x00000004ff107e24 */ /* 0x000fe2000f8e00ff */
[----:B------:R-:W1:Y:S02]  /*59f0*/  @!P5 LDC.64 R4, c[0x0][0x220] ;  /* 0x00008800ff04db82 */ /* 0x000e640000000a00 */
[----:B------:R-:W-:Y:S01]  /*5a00*/  UIMAD UR10, UR11, UR27, UR10 ;  /* 0x0000001b0b0a72a4 */ /* 0x000fe2000f8e020a */
[----:B------:R-:W-:-:S05]  /*5a10*/  IMAD.WIDE.U32 R16, R16, UR27, R248 ;  /* 0x0000001b10107c25 */ /* 0x000fca000f8e00f8 */
[----:B------:R-:W2:Y:S01]  /*5a20*/  @!P4 LDC.64 R14, c[0x0][0x220] ;  /* 0x00008800ff0ecb82 */ /* 0x000ea20000000a00 */
[----:B------:R-:W-:Y:S01]  /*5a30*/  VIADD R0, R17, UR10 ;  /* 0x0000000a11007c36 */ /* 0x000fe20008000000 */
[C---:B------:R-:W-:Y:S01]  /*5a40*/  IADD3 R2, P2, R16.reuse, UR20, RZ ;  /* 0x0000001410027c10 */ /* 0x040fe2000ff5e0ff */
[----:B------:R-:W-:Y:S04]  /*5a50*/  @P5 STS [R222+0x9000], RZ ;  /* 0x009000ffde005388 */ /* 0x000fe80000000800 */
[----:B------:R-:W-:Y:S01]  /*5a60*/  @P5 STS [R222+0x9004], RZ ;  /* 0x009004ffde005388 */ /* 0x000fe20000000800 */
[----:B------:R-:W3:Y:S03]  /*5a70*/  @!P3 LDC.64 R12, c[0x0][0x220] ;  /* 0x00008800ff0cbb82 */ /* 0x000ee60000000a00 */
[----:B------:R-:W-:Y:S05]  /*5a80*/  @P5 STS.64 [R222+0x9008], RZ ;  /* 0x009008ffde005388 */ /* 0x000fea0000000a00 */
[----:B------:R-:W4:Y:S01]  /*5a90*/  @!P5 LDC.64 R10, c[0x0][0x220] ;  /* 0x00008800ff0adb82 */ /* 0x000f220000000a00 */
[----:B-1----:R-:W-:-:S04]  /*5aa0*/  @!P5 LEA R4, P0, R16, R4, 0x1 ;  /* 0x000000041004d211 */ /* 0x002fc800078008ff */
[----:B------:R-:W-:-:S03]  /*5ab0*/  @!P5 LEA.HI.X R5, R16, R5, R0, 0x1, P0 ;  /* 0x000000051005d211 */ /* 0x000fc600000f0c00 */
[----:B------:R-:W1:Y:S01]  /*5ac0*/  @!P4 LDC.64 R8, c[0x0][0x220] ;  /* 0x00008800ff08cb82 */ /* 0x000e620000000a00 */
[C---:B--2---:R-:W-:Y:S01]  /*5ad0*/  @!P4 LEA R14, P1, R16.reuse, R14, 0x1 ;  /* 0x0000000e100ec211 */ /* 0x044fe200078208ff */
[----:B------:R-:W-:Y:S01]  /*5ae0*/  @!PT LDS RZ, [RZ] ;  /* 0x00000000fffff984 */ /* 0x000fe20000000800 */
[----:B------:R-:W-:Y:S01]  /*5af0*/  @!PT LDS RZ, [RZ] ;  /* 0x00000000fffff984 */ /* 0x000fe20000000800 */
[----:B------:R-:W-:Y:S01]  /*5b00*/  @!PT LDS RZ, [RZ] ;  /* 0x00000000fffff984 */ /* 0x000fe20000000800 */
[----:B------:R-:W-:Y:S03]  /*5b10*/  @!P5 LDGSTS.E.BYPASS.LTC128B.128 [R222+0x9000], desc[UR22][R4.64] ;  /* 0x0900000004dedfae */ /* 0x000fe6000b901d56 */
[C-C-:B------:R-:W-:Y:S01]  /*5b20*/  @!P4 LEA.HI.X R15, R16.reuse, R15, R0.reuse, 0x1, P1 ;  /* 0x0000000f100fc211 */ /* 0x140fe200008f0c00 */
[----:B------:R-:W-:Y:S02]  /*5b30*/  @P4 STS.128 [R222+0xa000], RZ ;  /* 0x00a000ffde004388 */ /* 0x000fe40000000c00 */
[----:B------:R-:W2:Y:S01]  /*5b40*/  @!P3 LDC.64 R6, c[0x0][0x220] ;  /* 0x00008800ff06bb82 */ /* 0x000ea20000000a00 */
[C---:B---3--:R-:W-:Y:S01]  /*5b50*/  @!P3 LEA R12, P0, R16.reuse, R12, 0x1 ;  /* 0x0000000c100cb211 */ /* 0x048fe200078008ff */
[----:B------:R-:W-:Y:S01]  /*5b60*/  @!PT LDS RZ, [RZ] ;  /* 0x00000000fffff984 */ /* 0x000fe20000000800 */
[----:B------:R-:W-:Y:S01]  /*5b70*/  @!PT LDS RZ, [RZ] ;  /* 0x00000000fffff984 */ /* 0x000fe20000000800 */
[----:B------:R-:W-:Y:S01]  /*5b80*/  @!PT LDS RZ, [RZ] ;  /* 0x00000000fffff984 */ /* 0x000fe20000000800 */
[----:B------:R-:W-:Y:S03]  /*5b90*/  @!P4 LDGSTS.E.BYPASS.LTC128B.128 [R222+0xa000], desc[UR22][R14.64+0x40] ;  /* 0x0a0000400edecfae */ /* 0x000fe6000b901d56 */
[----:B------:R-:W-:Y:S01]  /*5ba0*/  @!P3 LEA.HI.X R13, R16, R13, R0, 0x1, P0 ;  /* 0x0000000d100db211 */ /* 0x000fe200000f0c00 */
[----:B------:R-:W-:Y:S01]  /*5bb0*/  @P3 STS.128 [R222+0xb000], RZ ;  /* 0x00b000ffde003388 */ /* 0x000fe20000000c00 */
[----:B------:R-:W-:-:S02]  /*5bc0*/  IADD3.X R0, R0, UR12, RZ, P2, !PT ;  /* 0x0000000c00007c10 */ /* 0x000fc400097fe4ff */
[C---:B----4-:R-:W-:Y:S01]  /*5bd0*/  @!P5 LEA R10, P2, R2.reuse, R10, 0x1 ;  /* 0x0000000a020ad211 */ /* 0x050fe200078408ff */
[----:B------:R-:W-:Y:S01]  /*5be0*/  @!PT LDS RZ, [RZ] ;  /* 0x00000000fffff984 */ /* 0x000fe20000000800 */
[----:B------:R-:W-:Y:S01]  /*5bf0*/  @!PT LDS RZ, [RZ] ;  /* 0x00000000fffff984 */ /* 0x000fe20000000800 */
[----:B------:R-:W-:Y:S01]  /*5c00*/  @!PT LDS RZ, [RZ] ;  /* 0x00000000fffff984 */ /* 0x000fe20000000800 */
[----:B------:R3:W-:Y:S03]  /*5c10*/  @!P3 LDGSTS.E.BYPASS.LTC128B.128 [R222+0xb000], desc[UR22][R12.64+0x80] ;  /* 0x0b0000800cdebfae */ /* 0x0007e6000b901d56 */
[C---:B------:R-:W-:Y:S01]  /*5c20*/  @!P5 LEA.HI.X R11, R2.reuse, R11, R0, 0x1, P2 ;  /* 0x0000000b020bd211 */ /* 0x040fe200010f0c00 */
[----:B------:R-:W-:Y:S01]  /*5c30*/  @P5 STS.128 [R222+0x9800], RZ ;  /* 0x009800ffde005388 */ /* 0x000fe20000000c00 */
[----:B-1----:R-:W-:-:S03]  /*5c40*/  @!P4 LEA R8, P1, R2, R8, 0x1 ;  /* 0x000000080208c211 */ /* 0x002fc600078208ff */
[----:B------:R-:W-:Y:S01]  /*5c50*/  @!PT LDS RZ, [RZ] ;  /* 0x00000000fffff984 */ /* 0x000fe20000000800 */
[----:B------:R-:W-:Y:S01]  /*5c60*/  @!PT LDS RZ, [RZ] ;  /* 0x00000000fffff984 */ /* 0x000fe20000000800 */
[----:B------:R-:W-:Y:S01]  /*5c70*/  @!PT LDS RZ, [RZ] ;  /* 0x00000000fffff984 */ /* 0x000fe20000000800 */
[----:B------:R-:W-:Y:S01]  /*5c80*/  @!P5 LDGSTS.E.BYPASS.LTC128B.128 [R222+0x9800], desc[UR22][R10.64] ;  /* 0x098000000adedfae */ /* 0x000fe2000b901d56 */
[----:B------:R-:W-:-:S03]  /*5c90*/  @!P4 LEA.HI.X R9, R2, R9, R0, 0x1, P1 ;  /* 0x000000090209c211 */ /* 0x000fc600008f0c00 */
[----:B------:R-:W-:Y:S01]  /*5ca0*/  @P4 STS.128 [R222+0xa800], RZ ;  /* 0x00a800ffde004388 */ /* 0x000fe20000000c00 */
[----:B--2---:R-:W-:-:S03]  /*5cb0*/  @!P3 LEA R6, P0, R2, R6, 0x1 ;  /* 0x000000060206b211 */ /* 0x004fc600078008ff */
[----:B------:R-:W-:Y:S01]  /*5cc0*/  @!PT LDS RZ, [RZ] ;  /* 0x00000000fffff984 */ /* 0x000fe20000000800 */
[----:B------:R-:W-:Y:S01]  /*5cd0*/  @!PT LDS RZ, [RZ] ;  /* 0x00000000fffff984 */ /* 0x000fe20000000800 */
[----:B------:R-:W-:Y:S01]  /*5ce0*/  @!PT LDS RZ, [RZ] ;  /* 0x00000000fffff984 */ /* 0x000fe20000000800 */
[----:B------:R1:W-:Y:S01]  /*5cf0*/  @!P4 LDGSTS.E.BYPASS.LTC128B.128 [R222+0xa800], desc[UR22][R8.64+0x40] ;  /* 0x0a80004008decfae */ /* 0x0003e2000b901d56 */
[----:B------:R-:W-:Y:S01]  /*5d00*/  @!P3 LEA.HI.X R7, R2, R7, R0, 0x1, P0 ;  /* 0x000000070207b211 */ /* 0x000fe200000f0c00 */
[----:B------:R-:W-:Y:S02]  /*5d10*/  IMAD.U32 R2, RZ, RZ, UR24 ;  /* 0x00000018ff027e24 */ /* 0x000fe4000f8e00ff */
[----:B------:R-:W-:Y:S02]  /*5d20*/  @P3 STS.128 [R222+0xb800], RZ ;  /* 0x00b800ffde003388 */ /* 0x000fe40000000c00 */
[----:B------:R-:W-:Y:S02]  /*5d30*/  IMAD R2, R2, 0x40, R221 ;  /* 0x0000004002027824 */ /* 0x000fe400078e02dd */
[----:B------:R-:W-:Y:S01]  /*5d40*/  @!PT LDS RZ, [RZ] ;  /* 0x00000000fffff984 */ /* 0x000fe20000000800 */
[----:B------:R-:W-:Y:S01]  /*5d50*/  @!PT LDS RZ, [RZ] ;  /* 0x00000000fffff984 */ /* 0x000fe20000000800 */
[----:B------:R-:W-:Y:S01]  /*5d60*/  @!PT LDS RZ, [RZ] ;  /* 0x00000000fffff984 */ /* 0x000fe20000000800 */
[----:B------:R2:W-:Y:S02]  /*5d70*/  @!P3 LDGSTS.E.BYPASS.LTC128B.128 [R222+0xb800], desc[UR22][R6.64+0x80] ;  /* 0x0b80008006debfae */ /* 0x0005e4000b901d56 */
[----:B------:R-:W-:-:S02]  /*5d80*/  VIADD R0, R2, 0x8 ;  /* 0x0000000802007836 */ /* 0x000fc40000000000 */
[----:B------:R-:W-:Y:S04]  /*5d90*/  LDSM.16.M88.4 R192, [R217] ;  /* 0x00000000d9c0783b */ /* 0x000fe80000000200 */
[----:B------:R-:W4:Y:S01]  /*5da0*/  LDSM.16.M88.4 R48, [R216+0x6000] ;  /* 0x00600000d830783b */ /* 0x000f220000000200 */
[C---:B------:R-:W-:Y:S02]  /*5db0*/  ISETP.GE.AND P1, PT, R0.reuse, R220, PT ;  /* 0x000000dc0000720c */ /* 0x040fe40003f26270 */
[C---:B------:R-:W-:Y:S01]  /*5dc0*/  ISETP.GE.AND P0, PT, R0.reuse, R3, PT ;  /* 0x000000030000720c */ /* 0x040fe20003f06270 */
[----:B------:R-:W5:Y:S01]  /*5dd0*/  LDSM.16.M88.4 R16, [R217+0x1000] ;  /* 0x00100000d910783b */ /* 0x000f620000000200 */
[C---:B------:R-:W-:Y:S02]  /*5de0*/  ISETP.GE.AND P2, PT, R0.reuse, R219, PT ;  /* 0x000000db0000720c */ /* 0x040fe40003f46270 */
[----:B------:R-:W-:Y:S01]  /*5df0*/  ISETP.GE.AND P6, PT, R0, R218, PT ;  /* 0x000000da0000720c */ /* 0x000fe20003fc6270 */
[----:B------:R-:W5:Y:S04]  /*5e00*/  LDSM.16.M88.4 R32, [R216+0x6400] ;  /* 0x00640000d820783b */ /* 0x000f680000000200 */
[----:B------:R-:W5:Y:S04]  /*5e10*/  LDSM.16.M88.4 R200, [R216+0x6800] ;  /* 0x00680000d8c8783b */ /* 0x000f680000000200 */
[----:B------:R-:W5:Y:S04]  /*5e20*/  LDSM.16.M88.4 R172, [R216+0x6c00] ;  /* 0x006c0000d8ac783b */ /* 0x000f680000000200 */
[----:B---3--:R-:W-:Y:S04]  /*5e30*/  LDSM.16.M88.4 R12, [R213+0x6000] ;  /* 0x00600000d50c783b */ /* 0x008fe80000000200 */
[----:B------:R-:W3:Y:S04]  /*5e40*/  LDSM.16.M88.4 R64, [R215+0x1000] ;  /* 0x00100000d740783b */ /* 0x000ee80000000200 */
[----:B------:R-:W3:Y:S04]  /*5e50*/  LDSM.16.M88.4 R188, [R215] ;  /* 0x00000000d7bc783b */ /* 0x000ee80000000200 */
[----:B-1----:R-:W1:Y:S04]  /*5e60*/  LDSM.16.M88.4 R8, [R213+0x6400] ;  /* 0x00640000d508783b */ /* 0x002e680000000200 */
[----:B--2---:R-:W2:Y:S04]  /*5e70*/  LDSM.16.M88.4 R4, [R213+0x6800] ;  /* 0x00680000d504783b */ /* 0x004ea80000000200 */
[----:B------:R-:W2:Y:S01]  /*5e80*/  LDSM.16.M88.4 R208, [R213+0x6c00] ;  /* 0x006c0000d5d0783b */ /* 0x000ea20000000200 */
[-C--:B----4-:R-:W-:Y:S03]  /*5e90*/  HMMA.16816.F32.BF16 R60, R192, R48.reuse, RZ ;  /* 0x00000030c03c723c */ /* 0x090fe600000418ff */
[----:B------:R-:W-:Y:S03]  /*5ea0*/  LDSM.16.M88.4 R180, [R216+0x7000] ;  /* 0x00700000d8b4783b */ /* 0x000fe60000000200 */
[C---:B-----5:R-:W-:Y:S01]  /*5eb0*/  HMMA.16816.F32.BF16 R56, R16.reuse, R48, RZ ;  /* 0x000000301038723c */ /* 0x060fe200000418ff */
[----:B------:R-:W-:Y:S04]  /*5ec0*/  LDSM.16.M88.4 R184, [R217+0x3000] ;  /* 0x00300000d9b8783b */ /* 0x000fe80000000200 */
[----:B------:R-:W-:Y:S01]  /*5ed0*/  LDSM.16.M88.4 R176, [R216+0x7400] ;  /* 0x00740000d8b0783b */ /* 0x000fe20000000200 */
[-C--:B------:R-:W-:Y:S03]  /*5ee0*/  HMMA.16816.F32.BF16 R52, R16, R50.reuse, RZ ;  /* 0x000000321034723c */ /* 0x080fe600000418ff */
[----:B------:R-:W-:Y:S03]  /*5ef0*/  LDSM.16.M88.4 R240, [R215+0x2000] ;  /* 0x00200000d7f0783b */ /* 0x000fe60000000200 */
[----:B------:R-:W-:Y:S01]  /*5f00*/  HMMA.16816.F32.BF16 R48, R192, R50, RZ ;  /* 0x00000032c030723c */ /* 0x000fe200000418ff */
[----:B------:R-:W-:Y:S04]  /*5f10*/  LDSM.16.M88.4 R244, [R213+0x7400] ;  /* 0x00740000d5f4783b */ /* 0x000fe80000000200 */
[----:B------:R-:W-:Y:S01]  /*5f20*/  LDSM.16.M88.4 R228, [R213+0x7800] ;  /* 0x00780000d5e4783b */ /* 0x000fe20000000200 */
[C---:B------:R-:W-:Y:S03]  /*5f30*/  HMMA.16816.F32.BF16 R40, R16.reuse, R32, RZ ;  /* 0x000000201028723c */ /* 0x040fe600000418ff */
[----:B------:R-:W0:Y:S03]  /*5f40*/  LDGDEPBAR ;  /* 0x00000000000079af */ /* 0x000e260000000000 */
[C---:B------:R-:W-:Y:S06]  /*5f50*/  HMMA.16816.F32.BF16 R28, R16.reuse, R200, RZ ;  /* 0x000000c8101c723c */ /* 0x040fec00000418ff */
[C---:B------:R-:W-:Y:S06]  /*5f60*/  HMMA.16816.F32.BF16 R20, R16.reuse, R172, RZ ;  /* 0x000000ac1014723c */ /* 0x040fec00000418ff */
[C---:B------:R-:W-:Y:S06]  /*5f70*/  HMMA.16816.F32.BF16 R36, R16.reuse, R34, RZ ;  /* 0x000000221024723c */ /* 0x040fec00000418ff */
[C---:B------:R-:W-:Y:S06]  /*5f80*/  HMMA.16816.F32.BF16 R24, R16.reuse, R202, RZ ;  /* 0x000000ca1018723c */ /* 0x040fec00000418ff */
[----:B------:R-:W-:Y:S06]  /*5f90*/  HMMA.16816.F32.BF16 R16, R16, R174, RZ ;  /* 0x000000ae1010723c */ /* 0x000fec00000418ff */
[C---:B------:R-:W-:Y:S06]  /*5fa0*/  HMMA.16816.F32.BF16 R204, R192.reuse, R200, RZ ;  /* 0x000000c8c0cc723c */ /* 0x040fec00000418ff */
[C---:B------:R-:W-:Y:S06]  /*5fb0*/  HMMA.16816.F32.BF16 R44, R192.reuse, R32, RZ ;  /* 0x00000020c02c723c */ /* 0x040fec00000418ff */
[----:B------:R-:W-:Y:S06]  /*5fc0*/  HMMA.16816.F32.BF16 R200, R192, R202, RZ ;  /* 0x000000cac0c8723c */ /* 0x000fec00000418ff */
[C---:B---3--:R-:W-:Y:S06]  /*5fd0*/  HMMA.16816.F32.BF16 R56, R64.reuse, R12, R56 ;  /* 0x0000000c4038723c */ /* 0x048fec0000041838 */
[----:B------:R-:W-:Y:S06]  /*5fe0*/  HMMA.16816.F32.BF16 R52, R64, R14, R52 ;  /* 0x0000000e4034723c */ /* 0x000fec0000041834 */
[C---:B------:R-:W-:Y:S06]  /*5ff0*/  HMMA.16816.F32.BF16 R60, R188.reuse, R12, R60 ;  /* 0x0000000cbc3c723c */ /* 0x040fec000004183c */
[----:B------:R-:W-:Y:S01]  /*6000*/  HMMA.16816.F32.BF16 R48, R188, R14, R48 ;  /* 0x0000000ebc30723c */ /* 0x000fe20000041830 */
[----:B------:R-:W3:Y:S05]  /*6010*/  LDSM.16.M88.4 R12, [R217+0x2000] ;  /* 0x00200000d90c783b */ /* 0x000eea0000000200 */
[C---:B------:R-:W-:Y:S06]  /*6020*/  HMMA.16816.F32.BF16 R32, R192.reuse, R34, RZ ;  /* 0x00000022c020723c */ /* 0x040fec00000418ff */
[C---:B------:R-:W-:Y:S06]  /*6030*/  HMMA.16816.F32.BF16 R196, R192.reuse, R172, RZ ;  /* 0x000000acc0c4723c */ /* 0x040fec00000418ff */
[----:B------:R-:W-:Y:S01]  /*6040*/  HMMA.16816.F32.BF16 R192, R192, R174, RZ ;  /* 0x000000aec0c0723c */ /* 0x000fe200000418ff */
[----:B------:R-:W4:Y:S05]  /*6050*/  LDSM.16.M88.4 R172, [R216+0x7800] ;  /* 0x00780000d8ac783b */ /* 0x000f2a0000000200 */
[C---:B-1----:R-:W-:Y:S06]  /*6060*/  HMMA.16816.F32.BF16 R40, R64.reuse, R8, R40 ;  /* 0x000000084028723c */ /* 0x042fec0000041828 */
[C---:B--2---:R-:W-:Y:S06]  /*6070*/  HMMA.16816.F32.BF16 R28, R64.reuse, R4, R28 ;  /* 0x00000004401c723c */ /* 0x044fec000004181c */
[C---:B------:R-:W-:Y:S06]  /*6080*/  HMMA.16816.F32.BF16 R20, R64.reuse, R208, R20 ;  /* 0x000000d04014723c */ /* 0x040fec0000041814 */
[C---:B------:R-:W-:Y:S06]  /*6090*/  HMMA.16816.F32.BF16 R36, R64.reuse, R10, R36 ;  /* 0x0000000a4024723c */ /* 0x040fec0000041824 */
[C---:B------:R-:W-:Y:S06]  /*60a0*/  HMMA.16816.F32.BF16 R24, R64.reuse, R6, R24 ;  /* 0x000000064018723c */ /* 0x040fec0000041818 */
[----:B------:R-:W-:Y:S01]  /*60b0*/  HMMA.16816.F32.BF16 R16, R64, R210, R16 ;  /* 0x000000d24010723c */ /* 0x000fe20000041810 */
[----:B------:R-:W1:Y:S05]  /*60c0*/  LDSM.16.M88.4 R64, [R216+0x7c00] ;  /* 0x007c0000d840783b */ /* 0x000e6a0000000200 */
[C---:B------:R-:W-:Y:S06]  /*60d0*/  HMMA.16816.F32.BF16 R204, R188.reuse, R4, R204 ;  /* 0x00000004bccc723c */ /* 0x040fec00000418cc */
[C---:B------:R-:W-:Y:S01]  /*60e0*/  HMMA.16816.F32.BF16 R200, R188.reuse, R6, R200 ;  /* 0x00000006bcc8723c */ /* 0x040fe200000418c8 */
[----:B------:R-:W2:Y:S05]  /*60f0*/  LDSM.16.M88.4 R4, [R213+0x7000] ;  /* 0x00700000d504783b */ /* 0x000eaa0000000200 */
[C---:B------:R-:W-:Y:S06]  /*6100*/  HMMA.16816.F32.BF16 R44, R188.reuse, R8, R44 ;  /* 0x00000008bc2c723c */ /* 0x040fec000004182c */
[C---:B------:R-:W-:Y:S01]  /*6110*/  HMMA.16816.F32.BF16 R32, R188.reuse, R10, R32 ;  /* 0x0000000abc20723c */ /* 0x040fe20000041820 */
[----:B------:R-:W5:Y:S05]  /*6120*/  LDSM.16.M88.4 R8, [R215+0x3000] ;  /* 0x00300000d708783b */ /* 0x000f6a0000000200 */
[C---:B------:R-:W-:Y:S06]  /*6130*/  HMMA.16816.F32.BF16 R196, R188.reuse, R208, R196 ;  /* 0x000000d0bcc4723c */ /* 0x040fec00000418c4 */
[----:B------:R-:W-:Y:S01]  /*6140*/  HMMA.16816.F32.BF16 R192, R188, R210, R192 ;  /* 0x000000d2bcc0723c */ /* 0x000fe200000418c0 */
[----:B------:R-:W5:Y:S04]  /*6150*/  LDSM.16.M88.4 R208, [R213+0x7c00] ;  /* 0x007c0000d5d0783b */ /* 0x000f680000000200 */
[----:B------:R-:W-:Y:S01]  /*6160*/  LDSM.16.M88.4 R188, [R217+0x4000] ;  /* 0x00400000d9bc783b */ /* 0x000fe20000000200 */
[-C--:B---3--:R-:W-:Y:S06]  /*6170*/  HMMA.16816.F32.BF16 R48, R12, R182.reuse, R48 ;  /* 0x000000b60c30723c */ /* 0x088fec0000041830 */
[C---:B------:R-:W-:Y:S06]  /*6180*/  HMMA.16816.F32.BF16 R52, R184.reuse, R182, R52 ;  /* 0x000000b6b834723c */ /* 0x040fec0000041834 */
[-C--:B------:R-:W-:Y:S06]  /*6190*/  HMMA.16816.F32.BF16 R56, R184, R180.reuse, R56 ;  /* 0x000000b4b838723c */ /* 0x080fec0000041838 */
[----:B------:R-:W-:Y:S01]  /*61a0*/  HMMA.16816.F32.BF16 R60, R12, R180, R60 ;  /* 0x000000b40c3c723c */ /* 0x000fe2000004183c */
[----:B------:R-:W3:Y:S05]  /*61b0*/  LDSM.16.M88.4 R180, [R216+0x8000] ;  /* 0x00800000d8b4783b */ /* 0x000eea0000000200 */
[C---:B------:R-:W-:Y:S06]  /*61c0*/  HMMA.16816.F32.BF16 R40, R184.reuse, R176, R40 ;  /* 0x000000b0b828723c */ /* 0x040fec0000041828 */
[C---:B----4-:R-:W-:Y:S06]  /*61d0*/  HMMA.16816.F32.BF16 R28, R184.reuse, R172, R28 ;  /* 0x000000acb81c723c */ /* 0x050fec000004181c */
[C---:B-1----:R-:W-:Y:S06]  /*61e0*/  HMMA.16816.F32.BF16 R20, R184.reuse, R64, R20 ;  /* 0x00000040b814723c */ /* 0x042fec0000041814 */
[C---:B------:R-:W-:Y:S06]  /*61f0*/  HMMA.16816.F32.BF16 R36, R184.reuse, R178, R36 ;  /* 0x000000b2b824723c */ /* 0x040fec0000041824 */
[C---:B------:R-:W-:Y:S06]  /*6200*/  HMMA.16816.F32.BF16 R24, R184.reuse, R174, R24 ;  /* 0x000000aeb818723c */ /* 0x040fec0000041818 */
[----:B------:R-:W-:Y:S01]  /*6210*/  HMMA.16816.F32.BF16 R16, R184, R66, R16 ;  /* 0x00000042b810723c */ /* 0x000fe20000041810 */
[----:B------:R-:W1:Y:S05]  /*6220*/  LDSM.16.M88.4 R184, [R217+0x5000] ;  /* 0x00500000d9b8783b */ /* 0x000e6a0000000200 */
[C---:B------:R-:W-:Y:S06]  /*6230*/  HMMA.16816.F32.BF16 R44, R12.reuse, R176, R44 ;  /* 0x000000b00c2c723c */ /* 0x040fec000004182c */
[C---:B------:R-:W-:Y:S06]  /*6240*/  HMMA.16816.F32.BF16 R204, R12.reuse, R172, R204 ;  /* 0x000000ac0ccc723c */ /* 0x040fec00000418cc */
[C---:B------:R-:W-:Y:S01]  /*6250*/  HMMA.16816.F32.BF16 R32, R12.reuse, R178, R32 ;  /* 0x000000b20c20723c */ /* 0x040fe20000041820 */
[----:B------:R-:W4:Y:S05]  /*6260*/  LDSM.16.M88.4 R176, [R216+0x8400] ;  /* 0x00840000d8b0783b */ /* 0x000f2a0000000200 */
[----:B------:R-:W-:Y:S01]  /*6270*/  HMMA.16816.F32.BF16 R200, R12, R174, R200 ;  /* 0x000000ae0cc8723c */ /* 0x000fe200000418c8 */
[----:B------:R-:W-:Y:S05]  /*6280*/  LDSM.16.M88.4 R172, [R216+0x8800] ;  /* 0x00880000d8ac783b */ /* 0x000fea0000000200 */
[-C--:B--2---:R-:W-:Y:S06]  /*6290*/  HMMA.16816.F32.BF16 R48, R240, R6.reuse, R48 ;  /* 0x00000006f030723c */ /* 0x084fec0000041830 */
[----:B-----5:R-:W-:Y:S06]  /*62a0*/  HMMA.16816.F32.BF16 R52, R8, R6, R52 ;  /* 0x000000060834723c */ /* 0x020fec0000041834 */
[C---:B------:R-:W-:Y:S06]  /*62b0*/  HMMA.16816.F32.BF16 R196, R12.reuse, R64, R196 ;  /* 0x000000400cc4723c */ /* 0x040fec00000418c4 */
[----:B------:R-:W-:Y:S01]  /*62c0*/  HMMA.16816.F32.BF16 R192, R12, R66, R192 ;  /* 0x000000420cc0723c */ /* 0x000fe200000418c0 */
[----:B------:R-:W-:Y:S04]  /*62d0*/  LDSM.16.M88.4 R12, [R215+0x4000] ;  /* 0x00400000d70c783b */ /* 0x000fe80000000200 */
[----:B------:R-:W-:Y:S01]  /*62e0*/  LDSM.16.M88.4 R64, [R216+0x8c00] ;  /* 0x008c0000d840783b */ /* 0x000fe20000000200 */
[-C--:B------:R-:W-:Y:S06]  /*62f0*/  HMMA.16816.F32.BF16 R56, R8, R4.reuse, R56 ;  /* 0x000000040838723c */ /* 0x080fec0000041838 */
[----:B------:R-:W-:Y:S01]  /*6300*/  HMMA.16816.F32.BF16 R60, R240, R4, R60 ;  /* 0x00000004f03c723c */ /* 0x000fe2000004183c */
[----:B------:R-:W2:Y:S05]  /*6310*/  LDSM.16.M88.4 R4, [R213+0x8000] ;  /* 0x00800000d504783b */ /* 0x000eaa0000000200 */
[C---:B------:R-:W-:Y:S06]  /*6320*/  HMMA.16816.F32.BF16 R40, R8.reuse, R244, R40 ;  /* 0x000000f40828723c */ /* 0x040fec0000041828 */
[C---:B------:R-:W-:Y:S06]  /*6330*/  HMMA.16816.F32.BF16 R36, R8.reuse, R246, R36 ;  /* 0x000000f60824723c */ /* 0x040fec0000041824 */
[C---:B------:R-:W-:Y:S06]  /*6340*/  HMMA.16816.F32.BF16 R28, R8.reuse, R228, R28 ;  /* 0x000000e4081c723c */ /* 0x040fec000004181c */
[C---:B------:R-:W-:Y:S06]  /*6350*/  HMMA.16816.F32.BF16 R24, R8.reuse, R230, R24 ;  /* 0x000000e60818723c */ /* 0x040fec0000041818 */
[C---:B------:R-:W-:Y:S06]  /*6360*/  HMMA.16816.F32.BF16 R20, R8.reuse, R208, R20 ;  /* 0x000000d00814723c */ /* 0x040fec0000041814 */
[----:B------:R-:W-:Y:S01]  /*6370*/  HMMA.16816.F32.BF16 R16, R8, R210, R16 ;  /* 0x000000d20810723c */ /* 0x000fe20000041810 */
[----:B------:R-:W5:Y:S05]  /*6380*/  LDSM.16.M88.4 R8, [R215+0x5000] ;  /* 0x00500000d708783b */ /* 0x000f6a0000000200 */
[C---:B------:R-:W-:Y:S06]  /*6390*/  HMMA.16816.F32.BF16 R44, R240.reuse, R244, R44 ;  /* 0x000000f4f02c723c */ /* 0x040fec000004182c */
[C---:B------:R-:W-:Y:S06]  /*63a0*/  HMMA.16816.F32.BF16 R204, R240.reuse, R228, R204 ;  /* 0x000000e4f0cc723c */ /* 0x040fec00000418cc */
[----:B------:R-:W-:Y:S01]  /*63b0*/  HMMA.16816.F32.BF16 R228, R240, R230, R200 ;  /* 0x000000e6f0e4723c */ /* 0x000fe200000418c8 */
[----:B------:R-:W5:Y:S05]  /*63c0*/  LDSM.16.M88.4 R200, [R213+0x8400] ;  /* 0x00840000d5c8783b */ /* 0x000f6a0000000200 */
[-C--:B---3--:R-:W-:Y:S06]  /*63d0*/  HMMA.16816.F32.BF16 R48, R188, R182.reuse, R48 ;  /* 0x000000b6bc30723c */ /* 0x088fec0000041830 */
[----:B-1----:R-:W-:Y:S06]  /*63e0*/  HMMA.16816.F32.BF16 R52, R184, R182, R52 ;  /* 0x000000b6b834723c */ /* 0x002fec0000041834 */
[-C--:B----4-:R-:W-:Y:S06]  /*63f0*/  HMMA.16816.F32.BF16 R44, R188, R176.reuse, R44 ;  /* 0x000000b0bc2c723c */ /* 0x090fec000004182c */
[----:B------:R-:W-:Y:S06]  /*6400*/  HMMA.16816.F32.BF16 R40, R184, R176, R40 ;  /* 0x000000b0b828723c */ /* 0x000fec0000041828 */
[----:B------:R-:W-:Y:S06]  /*6410*/  HMMA.16816.F32.BF16 R32, R240, R246, R32 ;  /* 0x000000f6f020723c */ /* 0x000fec0000041820 */
[-C--:B--2---:R-:W-:Y:S06]  /*6420*/  HMMA.16816.F32.BF16 R48, R12, R6.reuse, R48 ;  /* 0x000000060c30723c */ /* 0x084fec0000041830 */
[----:B-----5:R-:W-:Y:S06]  /*6430*/  HMMA.16816.F32.BF16 R52, R8, R6, R52 ;  /* 0x000000060834723c */ /* 0x020fec0000041834 */
[----:B------:R-:W-:Y:S01]  /*6440*/  HMMA.16816.F32.BF16 R44, R12, R200, R44 ;  /* 0x000000c80c2c723c */ /* 0x000fe2000004182c */
[----:B------:R-:W-:-:S02]  /*6450*/  VIADD R6, R2, 0x9 ;  /* 0x0000000902067836 */ /* 0x000fc40000000000 */
[----:B------:R-:W-:-:S03]  /*6460*/  VIADD R7, R2, 0x10 ;  /* 0x0000001002077836 */ /* 0x000fc60000000000 */
[----:B------:R-:W-:Y:S06]  /*6470*/  HMMA.16816.F32.BF16 R40, R8, R200, R40 ;  /* 0x000000c80828723c */ /* 0x000fec0000041828 */
[-C--:B------:R-:W-:Y:S01]  /*6480*/  HMMA.16816.F32.BF16 R36, R184, R178.reuse, R36 ;  /* 0x000000b2b824723c */ /* 0x080fe20000041824 */
[----:B------:R-:W-:Y:S02]  /*6490*/  FSEL R0, R48, -INF , !P1 ;  /* 0xff80000030007808 */ /* 0x000fe40004800000 */
[----:B------:R-:W-:Y:S02]  /*64a0*/  ISETP.GE.AND P1, PT, R6, R218, PT ;  /* 0x000000da0600720c */ /* 0x000fe40003f26270 */
[----:B------:R-:W-:Y:S01]  /*64b0*/  FSEL R245, R50, -INF , !P2 ;  /* 0xff80000032f57808 */ /* 0x000fe20005000000 */
[----:B------:R-:W-:Y:S01]  /*64c0*/  HMMA.16816.F32.BF16 R32, R188, R178, R32 ;  /* 0x000000b2bc20723c */ /* 0x000fe20000041820 */
[----:B------:R-:W1:Y:S01]  /*64d0*/  LDSM.16.M88.4 R176, [R213+0x8800] ;  /* 0x00880000d5b0783b */ /* 0x000e620000000200 */
[----:B------:R-:W-:-:S02]  /*64e0*/  FSEL R247, R54, -INF , !P0 ;  /* 0xff80000036f77808 */ /* 0x000fc40004000000 */
[----:B------:R-:W-:Y:S02]  /*64f0*/  ISETP.GE.AND P0, PT, R6, R3, PT ;  /* 0x000000030600720c */ /* 0x000fe40003f06270 */
[----:B------:R-:W-:Y:S01]  /*6500*/  FSEL R48, R52, -INF , !P6 ;  /* 0xff80000034307808 */ /* 0x000fe20007000000 */
[----:B------:R-:W-:Y:S01]  /*6510*/  HMMA.16816.F32.BF16 R204, R188, R172, R204 ;  /* 0x000000acbccc723c */ /* 0x000fe200000418cc */
[----:B------:R-:W-:Y:S02]  /*6520*/  FSEL R250, R53, -INF , !P1 ;  /* 0xff80000035fa7808 */ /* 0x000fe40004800000 */
[CC--:B------:R-:W-:Y:S02]  /*6530*/  ISETP.GE.AND P6, PT, R6.reuse, R220.reuse, PT ;  /* 0x000000dc0600720c */ /* 0x0c0fe40003fc6270 */
[----:B------:R-:W-:Y:S01]  /*6540*/  ISETP.GE.AND P1, PT, R6, R219, PT ;  /* 0x000000db0600720c */ /* 0x000fe20003f26270 */
[----:B------:R-:W-:Y:S01]  /*6550*/  VIADD R6, R2, 0x11 ;  /* 0x0000001102067836 */ /* 0x000fe20000000000 */
[----:B------:R-:W-:Y:S01]  /*6560*/  FSEL R251, R55, -INF , !P0 ;  /* 0xff80000037fb7808 */ /* 0x000fe20004000000 */
[----:B------:R-:W-:Y:S01]  /*6570*/  HMMA.16816.F32.BF16 R196, R240, R208, R196 ;  /* 0x000000d0f0c4723c */ /* 0x000fe200000418c4 */
[----:B------:R-:W-:-:S02]  /*6580*/  ISETP.GE.AND P0, PT, R7, R220, PT ;  /* 0x000000dc0700720c */ /* 0x000fc40003f06270 */
[----:B------:R-:W-:Y:S02]  /*6590*/  ISETP.GE.AND P2, PT, R7, R218, PT ;  /* 0x000000da0700720c */ /* 0x000fe40003f46270 */
[----:B------:R-:W-:Y:S01]  /*65a0*/  FSEL R44, R44, -INF , !P0 ;  /* 0xff8000002c2c7808 */ /* 0x000fe20004000000 */
[----:B------:R-:W-:Y:S01]  /*65b0*/  HMMA.16816.F32.BF16 R28, R184, R172, R28 ;  /* 0x000000acb81c723c */ /* 0x000fe2000004181c */
[----:B------:R-:W-:Y:S02]  /*65c0*/  ISETP.GE.AND P0, PT, R6, R220, PT ;  /* 0x000000dc0600720c */ /* 0x000fe40003f06270 */
[----:B------:R-:W-:Y:S02]  /*65d0*/  FSEL R246, R51, -INF , !P1 ;  /* 0xff80000033f67808 */ /* 0x000fe40004800000 */
[----:B------:R-:W-:Y:S01]  /*65e0*/  FSEL R164, R40, -INF , !P2 ;  /* 0xff80000028a47808 */ /* 0x000fe20005000000 */
[----:B------:R-:W-:Y:S01]  /*65f0*/  HMMA.16816.F32.BF16 R192, R240, R210, R192 ;  /* 0x000000d2f0c0723c */ /* 0x000fe200000418c0 */
[----:B------:R-:W-:-:S02]  /*6600*/  FSEL R45, R45, -INF , !P0 ;  /* 0xff8000002d2d7808 */ /* 0x000fc40004000000 */
[-C--:B------:R-:W-:Y:S02]  /*6610*/  ISETP.GE.AND P1, PT, R7, R3.reuse, PT ;  /* 0x000000030700720c */ /* 0x080fe40003f26270 */
[C---:B------:R-:W-:Y:S01]  /*6620*/  ISETP.GE.AND P2, PT, R6.reuse, R218, PT ;  /* 0x000000da0600720c */ /* 0x040fe20003f46270 */
[C---:B------:R-:W-:Y:S01]  /*6630*/  HMMA.16816.F32.BF16 R56, R184.reuse, R180, R56 ;  /* 0x000000b4b838723c */ /* 0x040fe20000041838 */
[----:B------:R-:W-:Y:S02]  /*6640*/  ISETP.GE.AND P0, PT, R6, R3, PT ;  /* 0x000000030600720c */ /* 0x000fe40003f06270 */
[----:B------:R-:W-:Y:S02]  /*6650*/  FSEL R244, R41, -INF , !P2 ;  /* 0xff80000029f47808 */ /* 0x000fe40005000000 */
[----:B------:R-:W-:Y:S01]  /*6660*/  FSEL R242, R43, -INF , !P0 ;  /* 0xff8000002bf27808 */ /* 0x000fe20004000000 */
[----:B------:R-:W-:Y:S01]  /*6670*/  HMMA.16816.F32.BF16 R24, R184, R174, R24 ;  /* 0x000000aeb818723c */ /* 0x000fe20000041818 */
[----:B------:R-:W-:-:S02]  /*6680*/  FSEL R49, R49, -INF , !P6 ;  /* 0xff80000031317808 */ /* 0x000fc40007000000 */
[-C--:B------:R-:W-:Y:S01]  /*6690*/  ISETP.GE.AND P6, PT, R7, R219.reuse, PT ;  /* 0x000000db0700720c */ /* 0x080fe20003fc6270 */
[----:B------:R-:W-:Y:S02]  /*66a0*/  VIADD R7, R2, 0x18 ;  /* 0x0000001802077836 */ /* 0x000fe40000000000 */
[C---:B------:R-:W-:Y:S01]  /*66b0*/  HMMA.16816.F32.BF16 R20, R184.reuse, R64, R20 ;  /* 0x00000040b814723c */ /* 0x040fe20000041814 */
[----:B------:R-:W-:Y:S02]  /*66c0*/  FSEL R232, R46, -INF , !P6 ;  /* 0xff8000002ee87808 */ /* 0x000fe40007000000 */
[----:B------:R-:W-:Y:S01]  /*66d0*/  ISETP.GE.AND P6, PT, R6, R219, PT ;  /* 0x000000db0600720c */ /* 0x000fe20003fc6270 */
[----:B------:R-:W-:Y:S01]  /*66e0*/  VIADD R6, R2, 0x19 ;  /* 0x0000001902067836 */ /* 0x000fe20000000000 */
[----:B------:R-:W-:Y:S01]  /*66f0*/  ISETP.GE.AND P0, PT, R7, R3, PT ;  /* 0x000000030700720c */ /* 0x000fe20003f06270 */
[----:B------:R-:W-:Y:S01]  /*6700*/  HMMA.16816.F32.BF16 R16, R184, R66, R16 ;  /* 0x00000042b810723c */ /* 0x000fe20000041810 */
[----:B------:R-:W-:-:S02]  /*6710*/  FSEL R211, R47, -INF , !P6 ;  /* 0xff8000002fd37808 */ /* 0x000fc40007000000 */
[C---:B------:R-:W-:Y:S02]  /*6720*/  ISETP.GE.AND P2, PT, R7.reuse, R219, PT ;  /* 0x000000db0700720c */ /* 0x040fe40003f46270 */
[C---:B------:R-:W-:Y:S01]  /*6730*/  ISETP.GE.AND P6, PT, R7.reuse, R218, PT ;  /* 0x000000da0700720c */ /* 0x040fe20003fc6270 */
[----:B------:R-:W-:Y:S01]  /*6740*/  HMMA.16816.F32.BF16 R228, R188, R174, R228 ;  /* 0x000000aebce4723c */ /* 0x000fe200000418e4 */
[----:B------:R-:W-:Y:S02]  /*6750*/  FSEL R187, R42, -INF , !P1 ;  /* 0xff8000002abb7808 */ /* 0x000fe40004800000 */
[----:B------:R-:W2:Y:S01]  /*6760*/  LDSM.16.M88.4 R40, [R213+0x8c00] ;  /* 0x008c0000d528783b */ /* 0x000ea20000000200 */
[----:B------:R-:W-:Y:S01]  /*6770*/  ISETP.GE.AND P1, PT, R7, R220, PT ;  /* 0x000000dc0700720c */ /* 0x000fe20003f26270 */
[----:B------:R-:W-:Y:S01]  /*6780*/  VIADD R7, R2, 0x20 ;  /* 0x0000002002077836 */ /* 0x000fe20000000000 */
[----:B------:R-:W-:Y:S01]  /*6790*/  HMMA.16816.F32.BF16 R32, R12, R202, R32 ;  /* 0x000000ca0c20723c */ /* 0x000fe20000041820 */
[----:B------:R-:W-:-:S05]  /*67a0*/  DEPBAR.LE SB0, 0x0 ;  /* 0x000080000000791a */ /* 0x000fca0000000000 */
[----:B------:R-:W-:Y:S06]  /*67b0*/  HMMA.16816.F32.BF16 R36, R8, R202, R36 ;  /* 0x000000ca0824723c */ /* 0x000fec0000041824 */
[----:B-1----:R-:W-:Y:S06]  /*67c0*/  HMMA.16816.F32.BF16 R204, R12, R176, R204 ;  /* 0x000000b00ccc723c */ /* 0x002fec00000418cc */
[C---:B------:R-:W-:Y:S06]  /*67d0*/  HMMA.16816.F32.BF16 R196, R188.reuse, R64, R196 ;  /* 0x00000040bcc4723c */ /* 0x040fec00000418c4 */
[----:B------:R-:W-:Y:S01]  /*67e0*/  HMMA.16816.F32.BF16 R60, R188, R180, R60 ;  /* 0x000000b4bc3c723c */ /* 0x000fe2000004183c */
[----:B------:R-:W-:-:S02]  /*67f0*/  FSEL R46, R32, -INF , !P1 ;  /* 0xff800000202e7808 */ /* 0x000fc40004800000 */
[----:B------:R-:W-:Y:S02]  /*6800*/  ISETP.GE.AND P1, PT, R6, R218, PT ;  /* 0x000000da0600720c */ /* 0x000fe40003f26270 */
[----:B------:R-:W-:Y:S01]  /*6810*/  FSEL R240, R34, -INF , !P2 ;  /* 0xff80000022f07808 */ /* 0x000fe20005000000 */
[----:B------:R-:W-:Y:S01]  /*6820*/  HMMA.16816.F32.BF16 R28, R8, R176, R28 ;  /* 0x000000b0081c723c */ /* 0x000fe2000004181c */
[----:B------:R-:W-:Y:S02]  /*6830*/  FSEL R32, R38, -INF , !P0 ;  /* 0xff80000026207808 */ /* 0x000fe40004000000 */
[----:B------:R-:W-:Y:S02]  /*6840*/  ISETP.GE.AND P0, PT, R6, R3, PT ;  /* 0x000000030600720c */ /* 0x000fe40003f06270 */
[----:B------:R-:W-:Y:S01]  /*6850*/  FSEL R243, R36, -INF , !P6 ;  /* 0xff80000024f37808 */ /* 0x000fe20007000000 */
[----:B------:R-:W-:Y:S01]  /*6860*/  HMMA.16816.F32.BF16 R228, R12, R178, R228 ;  /* 0x000000b20ce4723c */ /* 0x000fe200000418e4 */
[----:B------:R-:W-:-:S02]  /*6870*/  FSEL R186, R37, -INF , !P1 ;  /* 0xff80000025ba7808 */ /* 0x000fc40004800000 */
[CC--:B------:R-:W-:Y:S02]  /*6880*/  ISETP.GE.AND P6, PT, R6.reuse, R220.reuse, PT ;  /* 0x000000dc0600720c */ /* 0x0c0fe40003fc6270 */
[----:B------:R-:W-:Y:S01]  /*6890*/  ISETP.GE.AND P1, PT, R6, R219, PT ;  /* 0x000000db0600720c */ /* 0x000fe20003f26270 */
[----:B------:R-:W-:Y:S01]  /*68a0*/  HMMA.16816.F32.BF16 R24, R8, R178, R24 ;  /* 0x000000b20818723c */ /* 0x000fe20000041818 */
[----:B------:R-:W-:Y:S01]  /*68b0*/  FSEL R241, R39, -INF , !P0 ;  /* 0xff80000027f17808 */ /* 0x000fe20004000000 */
[----:B------:R-:W-:Y:S01]  /*68c0*/  VIADD R6, R2, 0x21 ;  /* 0x0000002102067836 */ /* 0x000fe20000000000 */
[----:B------:R-:W-:Y:S02]  /*68d0*/  ISETP.GE.AND P0, PT, R7, R220, PT ;  /* 0x000000dc0700720c */ /* 0x000fe40003f06270 */
[----:B------:R-:W-:Y:S01]  /*68e0*/  FSEL R33, R33, -INF , !P6 ;  /* 0xff80000021217808 */ /* 0x000fe20007000000 */
[----:B------:R-:W-:Y:S01]  /*68f0*/  HMMA.16816.F32.BF16 R192, R188, R66, R192 ;  /* 0x00000042bcc0723c */ /* 0x000fe200000418c0 */
[----:B------:R-:W-:-:S02]  /*6900*/  FSEL R239, R35, -INF , !P1 ;  /* 0xff80000023ef7808 */ /* 0x000fc40004800000 */
[C---:B------:R-:W-:Y:S02]  /*6910*/  ISETP.GE.AND P6, PT, R7.reuse, R219, PT ;  /* 0x000000db0700720c */ /* 0x040fe40003fc6270 */
[----:B------:R-:W-:Y:S01]  /*6920*/  FSEL R209, R204, -INF , !P0 ;  /* 0xff800000ccd17808 */ /* 0x000fe20004000000 */
[C---:B--2---:R-:W-:Y:S01]  /*6930*/  HMMA.16816.F32.BF16 R196, R12.reuse, R40, R196 ;  /* 0x000000280cc4723c */ /* 0x044fe200000418c4 */
[C---:B------:R-:W-:Y:S02]  /*6940*/  ISETP.GE.AND P2, PT, R7.reuse, R218, PT ;  /* 0x000000da0700720c */ /* 0x040fe40003f46270 */
[----:B------:R-:W-:Y:S01]  /*6950*/  ISETP.GE.AND P1, PT, R7, R3, PT ;  /* 0x000000030700720c */ /* 0x000fe20003f26270 */
[----:B------:R-:W-:Y:S01]  /*6960*/  VIADD R7, R2, 0x28 ;  /* 0x0000002802077836 */ /* 0x000fe20000000000 */
[----:B------:R-:W-:Y:S01]  /*6970*/  ISETP.GE.AND P0, PT, R6, R220, PT ;  /* 0x000000dc0600720c */ /* 0x000fe20003f06270 */
[----:B------:R-:W-:Y:S01]  /*6980*/  HMMA.16816.F32.BF16 R60, R12, R4, R60 ;  /* 0x000000040c3c723c */ /* 0x000fe2000004183c */
[----:B------:R-:W-:-:S02]  /*6990*/  FSEL R173, R206, -INF , !P6 ;  /* 0xff800000cead7808 */ /* 0x000fc40007000000 */
[----:B------:R-:W-:Y:S02]  /*69a0*/  FSEL R206, R28, -INF , !P2 ;  /* 0xff8000001cce7808 */ /* 0x000fe40005000000 */
[----:B------:R-:W-:Y:S01]  /*69b0*/  FSEL R208, R205, -INF , !P0 ;  /* 0xff800000cdd07808 */ /* 0x000fe20004000000 */
[C---:B------:R-:W-:Y:S01]  /*69c0*/  HMMA.16816.F32.BF16 R20, R8.reuse, R40, R20 ;  /* 0x000000280814723c */ /* 0x040fe20000041814 */
[----:B------:R-:W-:Y:S01]  /*69d0*/  BAR.SYNC.DEFER_BLOCKING 0x0 ;  /* 0x0000000000007b1d */ /* 0x000fe20000010000 */
[C---:B------:R-:W-:Y:S02]  /*69e0*/  ISETP.GE.AND P6, PT, R6.reuse, R219, PT ;  /* 0x000000db0600720c */ /* 0x040fe40003fc6270 */
        /* <DEDUP_REMOVED lines=8> */
[-C--:B------:R-:W-:Y:S01]  /*6a70*/  HMMA.16816.F32.BF16 R192, R12, R42.reuse, R192 ;  /* 0x0000002a0cc0723c */ /* 0x080fe200000418c0 */
[----:B------:R-:W-:Y:S01]  /*6a80*/  FSEL R190, R228, -INF , !P1 ;  /* 0xff800000e4be7808 */ /* 0x000fe20004800000 */
[C---:B------:R-:W-:Y:S01]  /*6a90*/  VIADD R4, R2.reuse, 0x1 ;  /* 0x0000000102047836 */ /* 0x040fe20000000000 */
[CC--:B------:R-:W-:Y:S01]  /*6aa0*/  ISETP.GE.AND P6, PT, R7.reuse, R218.reuse, PT ;  /* 0x000000da0700720c */ /* 0x0c0fe20003fc6270 */
[----:B------:R-:W-:Y:S01]  /*6ab0*/  VIADD R5, R2, 0x31 ;  /* 0x0000003102057836 */ /* 0x000fe20000000000 */
[----:B------:R-:W-:Y:S01]  /*6ac0*/  ISETP.GE.AND P0, PT, R7, R3, PT ;  /* 0x000000030700720c */ /* 0x000fe20003f06270 */
[----:B------:R-:W-:Y:S01]  /*6ad0*/  HMMA.16816.F32.BF16 R16, R8, R42, R16 ;  /* 0x0000002a0810723c */ /* 0x000fe20000041810 */
[----:B------:R-:W-:-:S02]  /*6ae0*/  ISETP.GE.AND P1, PT, R6, R218, PT ;  /* 0x000000da0600720c */ /* 0x000fc40003f26270 */
        /* <DEDUP_REMOVED lines=8> */
[----:B------:R-:W-:Y:S02]  /*6b70*/  FSEL R229, R229, -INF , !P6 ;  /* 0xff800000e5e57808 */ /* 0x000fe40007000000 */
[-C--:B------:R-:W-:Y:S02]  /*6b80*/  ISETP.GE.AND P2, PT, R7, R219.reuse, PT ;  /* 0x000000db0700720c */ /* 0x080fe40003f46270 */
[----:B------:R-:W-:Y:S02]  /*6b90*/  FSEL R203, R27, -INF , !P0 ;  /* 0xff8000001bcb7808 */ /* 0x000fe40004000000 */
[-C--:B------:R-:W-:Y:S02]  /*6ba0*/  ISETP.GE.AND P6, PT, R6, R219.reuse, PT ;  /* 0x000000db0600720c */ /* 0x080fe40003fc6270 */
[----:B------:R-:W-:Y:S02]  /*6bb0*/  ISETP.GE.AND P0, PT, R4, R219, PT ;  /* 0x000000db0400720c */ /* 0x000fe40003f06270 */
[----:B------:R-:W-:-:S02]  /*6bc0*/  FSEL R183, R230, -INF , !P2 ;  /* 0xff800000e6b77808 */ /* 0x000fc40005000000 */
[----:B------:R-:W-:Y:S02]  /*6bd0*/  FSEL R181, R231, -INF , !P1 ;  /* 0xff800000e7b57808 */ /* 0x000fe40004800000 */
[----:B------:R-:W-:Y:S02]  /*6be0*/  FSEL R180, R198, -INF , !P6 ;  /* 0xff800000c6b47808 */ /* 0x000fe40007000000 */
[-C--:B------:R-:W-:Y:S02]  /*6bf0*/  ISETP.GE.AND P2, PT, R4, R220.reuse, PT ;  /* 0x000000dc0400720c */ /* 0x080fe40003f46270 */
[----:B------:R-:W-:Y:S02]  /*6c00*/  ISETP.GE.AND P1, PT, R6, R220, PT ;  /* 0x000000dc0600720c */ /* 0x000fe40003f26270 */
[----:B------:R-:W-:Y:S02]  /*6c10*/  FSEL R63, R63, -INF , !P0 ;  /* 0xff8000003f3f7808 */ /* 0x000fe40004000000 */
[----:B------:R-:W-:-:S02]  /*6c20*/  ISETP.GE.AND P6, PT, R5, R219, PT ;  /* 0x000000db0500720c */ /* 0x000fc40003fc6270 */
[----:B------:R-:W-:Y:S02]  /*6c30*/  ISETP.GE.AND P0, PT, R6, R3, PT ;  /* 0x000000030600720c */ /* 0x000fe40003f06270 */
[----:B------:R-:W-:Y:S02]  /*6c40*/  FSEL R61, R61, -INF , !P2 ;  /* 0xff8000003d3d7808 */ /* 0x000fe40005000000 */
[----:B------:R-:W-:Y:S02]  /*6c50*/  FSEL R202, R196, -INF , !P1 ;  /* 0xff800000c4ca7808 */ /* 0x000fe40004800000 */
[----:B------:R-:W-:Y:S02]  /*6c60*/  FSEL R170, R199, -INF , !P6 ;  /* 0xff800000c7aa7808 */ /* 0x000fe40007000000 */
[----:B------:R-:W-:Y:S02]  /*6c70*/  ISETP.GE.AND P2, PT, R6, R218, PT ;  /* 0x000000da0600720c */ /* 0x000fe40003f46270 */
[----:B------:R-:W-:-:S02]  /*6c80*/  ISETP.GE.AND P1, PT, R5, R220, PT ;  /* 0x000000dc0500720c */ /* 0x000fc40003f26270 */
[----:B------:R-:W-:Y:S02]  /*6c90*/  FSEL R177, R22, -INF , !P0 ;  /* 0xff80000016b17808 */ /* 0x000fe40004000000 */
[C---:B------:R-:W-:Y:S02]  /*6ca0*/  ISETP.GE.AND P6, PT, R2.reuse, R219, PT ;  /* 0x000000db0200720c */ /* 0x040fe40003fc6270 */
[----:B------:R-:W-:Y:S02]  /*6cb0*/  ISETP.GE.AND P0, PT, R2, R220, PT ;  /* 0x000000dc0200720c */ /* 0x000fe40003f06270 */
[----:B------:R-:W-:Y:S02]  /*6cc0*/  FSEL R178, R20, -INF , !P2 ;  /* 0xff80000014b27808 */ /* 0x000fe40005000000 */
[----:B------:R-:W-:Y:S02]  /*6cd0*/  FSEL R197, R197, -INF , !P1 ;  /* 0xff800000c5c57808 */ /* 0x000fe40004800000 */
[----:B------:R-:W-:-:S02]  /*6ce0*/  FSEL R62, R62, -INF , !P6 ;  /* 0xff8000003e3e7808 */ /* 0x000fc40007000000 */
[CC--:B------:R-:W-:Y:S02]  /*6cf0*/  ISETP.GE.AND P2, PT, R5.reuse, R218.reuse, PT ;  /* 0x000000da0500720c */ /* 0x0c0fe40003f46270 */
[-C--:B------:R-:W-:Y:S01]  /*6d00*/  ISETP.GE.AND P1, PT, R5, R3.reuse, PT ;  /* 0x000000030500720c */ /* 0x080fe20003f26270 */
[----:B------:R-:W-:Y:S01]  /*6d10*/  VIADD R5, R2, 0x38 ;  /* 0x0000003802057836 */ /* 0x000fe20000000000 */
[----:B------:R-:W-:Y:S02]  /*6d20*/  FSEL R60, R60, -INF , !P0 ;  /* 0xff8000003c3c7808 */ /* 0x000fe40004000000 */
[----:B------:R-:W-:Y:S02]  /*6d30*/  ISETP.GE.AND P6, PT, R2, R218, PT ;  /* 0x000000da0200720c */ /* 0x000fe40003fc6270 */
[----:B------:R-:W-:Y:S02]  /*6d40*/  ISETP.GE.AND P0, PT, R4, R3, PT ;  /* 0x000000030400720c */ /* 0x000fe40003f06270 */
[----:B------:R-:W-:-:S02]  /*6d50*/  FSEL R20, R56, -INF , !P6 ;  /* 0xff80000038147808 */ /* 0x000fc40007000000 */
[----:B------:R-:W-:Y:S02]  /*6d60*/  FSEL R14, R59, -INF , !P0 ;  /* 0xff8000003b0e7808 */ /* 0x000fe40004000000 */
[C---:B------:R-:W-:Y:S01]  /*6d70*/  ISETP.GE.AND P6, PT, R2.reuse, R3, PT ;  /* 0x000000030200720c */ /* 0x040fe20003fc6270 */
[----:B------:R-:W-:Y:S01]  /*6d80*/  VIADD R2, R2, 0x39 ;  /* 0x0000003902027836 */ /* 0x000fe20000000000 */
[----:B------:R-:W-:Y:S02]  /*6d90*/  ISETP.GE.AND P0, PT, R5, R220, PT ;  /* 0x000000dc0500720c */ /* 0x000fe40003f06270 */
[----:B------:R-:W-:Y:S02]  /*6da0*/  FSEL R179, R21, -INF , !P2 ;  /* 0xff80000015b37808 */ /* 0x000fe40005000000 */
[----:B------:R-:W-:Y:S02]  /*6db0*/  FSEL R196, R192, -INF , !P0 ;  /* 0xff800000c0c47808 */ /* 0x000fe40004000000 */
[----:B------:R-:W-:-:S02]  /*6dc0*/  ISETP.GE.AND P0, PT, R2, R218, PT ;  /* 0x000000da0200720c */ /* 0x000fc40003f06270 */
[----:B------:R-:W-:Y:S02]  /*6dd0*/  FSEL R176, R23, -INF , !P1 ;  /* 0xff80000017b07808 */ /* 0x000fe40004800000 */
[----:B------:R-:W-:Y:S02]  /*6de0*/  FSEL R184, R17, -INF , !P0 ;  /* 0xff80000011b87808 */ /* 0x000fe40004000000 */
[----:B------:R-:W-:Y:S02]  /*6df0*/  PLOP3.LUT P0, PT, PT, PT, UP0, 0x40, 0x0 ;  /* 0x000000000000781c */ /* 0x000fe40003f0e808 */
[-C--:B------:R-:W-:Y:S02]  /*6e00*/  ISETP.GE.AND P2, PT, R4, R218.reuse, PT ;  /* 0x000000da0400720c */ /* 0x080fe40003f46270 */
[----:B------:R-:W-:Y:S02]  /*6e10*/  ISETP.GE.AND P1, PT, R5, R218, PT ;  /* 0x000000da0500720c */ /* 0x000fe40003f26270 */
[----:B------:R-:W-:-:S02]  /*6e20*/  FSEL R15, R57, -INF , !P2 ;  /* 0xff800000390f7808 */ /* 0x000fc40005000000 */
[----:B------:R-:W-:Y:S02]  /*6e30*/  FSEL R182, R16, -INF , !P1 ;  /* 0xff80000010b67808 */ /* 0x000fe40004800000 */
        /* <DEDUP_REMOVED lines=10> */
[----:B------:R-:W-:Y:S01]  /*6ee0*/  FSEL R65, R195, -INF , !P2 ;  /* 0xff800000c3417808 */ /* 0x000fe20005000000 */
[----:B------:R-:W-:Y:S06]  /*6ef0*/  @P0 BRA `(.L_x_82) ;  /* 0x00000004000c0947 */ /* 0x000fec0003800000 */
[----:B------:R-:W-:Y:S01]  /*6f00*/  UIADD3 UR10, UR19, -0x3, URZ ;  /* 0xfffffffd130a7890 */ /* 0x000fe2000fffe03f */
[----:B------:R-:W1:Y:S01]  /*6f10*/  @!P5 LDC.64 R12, c[0x0][0x218] ;  /* 0x00008600ff0cdb82 */ /* 0x000e620000000a00 */
[----:B------:R2:W-:Y:S01]  /*6f20*/  @P5 STS [R222+0x6000], RZ ;  /* 0x006000ffde005388 */ /* 0x0005e20000000800 */
[----:B------:R-:W-:Y:S01]  /*6f30*/  BSSY B0, `(.L_x_83) ;  /* 0x000003e000007945 */ /* 0x000fe20003800000 */
[----:B------:R-:W-:Y:S02]  /*6f40*/  USHF.R.S32.HI UR4, URZ, 0x1f, UR10 ;  /* 0x0000001f3f047899 */ /* 0x000fe4000801140a */
[----:B------:R-:W-:Y:S01]  /*6f50*/  UIMAD.WIDE.U32 UR28, UR10, UR8, URZ ;  /* 0x000000080a1c72a5 */ /* 0x000fe2000f8e003f */
[----:B------:R2:W-:Y:S01]  /*6f60*/  @P5 STS [R222+0x6004], RZ ;  /* 0x006004ffde005388 */ /* 0x0005e20000000800 */
[----:B------:R-:W-:Y:S01]  /*6f70*/  UIMAD UR4, UR4, UR8, URZ ;  /* 0x00000008040472a4 */ /* 0x000fe2000f8e023f */
[----:B------:R-:W3:Y:S02]  /*6f80*/  @!P4 LDC.64 R10, c[0x0][0x218] ;  /* 0x00008600ff0acb82 */ /* 0x000ee40000000a00 */
[----:B------:R2:W-:Y:S01]  /*6f90*/  @P5 STS.64 [R222+0x6008], RZ ;  /* 0x006008ffde005388 */ /* 0x0005e20000000a00 */
[----:B------:R-:W-:Y:S01]  /*6fa0*/  UIMAD UR4, UR10, UR9, UR4 ;  /* 0x000000090a0472a4 */ /* 0x000fe2000f8e0204 */
[----:B------:R-:W-:-:S02]  /*6fb0*/  IMAD.U32 R18, RZ, RZ, UR28 ;  /* 0x0000001cff127e24 */ /* 0x000fc4000f8e00ff */
[----:B------:R-:W-:Y:S01]  /*6fc0*/  IMAD.U32 R17, RZ, RZ, UR28 ;  /* 0x0000001cff117e24 */ /* 0x000fe2000f8e00ff */
[----:B------:R-:W-:Y:S01]  /*6fd0*/  UIADD3 UR4, UR29, UR4, URZ ;  /* 0x000000041d047290 */ /* 0x000fe2000fffe03f */
[----:B------:R-:W4:Y:S01]  /*6fe0*/  @!P3 LDC.64 R8, c[0x0][0x218] ;  /* 0x00008600ff08bb82 */ /* 0x000f220000000a00 */
[----:B------:R-:W-:-:S04]  /*6ff0*/  LEA R18, P0, R18, R224, 0x6 ;  /* 0x000000e012127211 */ /* 0x000fc800078030ff */
[----:B------:R-:W-:-:S03]  /*7000*/  IMAD.U32 R2, RZ, RZ, UR4 ;  /* 0x00000004ff027e24 */ /* 0x000fc6000f8e00ff */
[----:B------:R-:W5:Y:S01]  /*7010*/  @!P4 LDC.64 R4, c[0x0][0x218] ;  /* 0x00008600ff04cb82 */ /* 0x000f620000000a00 */
[----:B-1----:R-:W-:Y:S02]  /*7020*/  @!P5 LEA R12, P1, R18, R12, 0x1 ;  /* 0x0000000c120cd211 */ /* 0x002fe400078208ff */
[----:B------:R-:W-:-:S04]  /*7030*/  LEA.HI.X R2, R17, R227, R2, 0x6, P0 ;  /* 0x000000e311027211 */ /* 0x000fc800000f3402 */
[C-C-:B------:R-:W-:Y:S01]  /*7040*/  @!P5 LEA.HI.X R13, R18.reuse, R13, R2.reuse, 0x1, P1 ;  /* 0x0000000d120dd211 */ /* 0x140fe200008f0c02 */
[----:B------:R-:W1:Y:S01]  /*7050*/  @!P5 LDC.64 R6, c[0x0][0x218] ;  /* 0x00008600ff06db82 */ /* 0x000e620000000a00 */
[C---:B---3--:R-:W-:Y:S02]  /*7060*/  @!P4 LEA R22, P0, R18.reuse, R10, 0x1 ;  /* 0x0000000a1216c211 */ /* 0x048fe400078008ff */
[C---:B------:R-:W-:Y:S01]  /*7070*/  IADD3 R10, P6, R18.reuse, UR13, RZ ;  /* 0x0000000d120a7c10 */ /* 0x040fe2000ffde0ff */
[----:B------:R-:W-:Y:S01]  /*7080*/  @!PT LDS RZ, [RZ] ;  /* 0x00000000fffff984 */ /* 0x000fe20000000800 */
[----:B------:R-:W-:Y:S01]  /*7090*/  @!PT LDS RZ, [RZ] ;  /* 0x00000000fffff984 */ /* 0x000fe20000000800 */
[----:B------:R-:W-:Y:S01]  /*70a0*/  @!PT LDS RZ, [RZ] ;  /* 0x00000000fffff984 */ /* 0x000fe20000000800 */
[----:B------:R2:W-:Y:S01]  /*70b0*/  @!P5 LDGSTS.E.BYPASS.LTC128B.128 [R222+0x6000], desc[UR22][R12.64] ;  /* 0x060000000cdedfae */ /* 0x0005e2000b901d56 */
[C-C-:B------:R-:W-:Y:S02]  /*70c0*/  @!P4 LEA.HI.X R23, R18.reuse, R11, R2.reuse, 0x1, P0 ;  /* 0x0000000b1217c211 */ /* 0x140fe400000f0c02 */
[C---:B----4-:R-:W-:Y:S01]  /*70d0*/  @!P3 LEA R8, P1, R18.reuse, R8, 0x1 ;  /* 0x000000081208b211 */ /* 0x050fe200078208ff */
[----:B------:R2:W-:Y:S03]  /*70e0*/  @P4 STS.128 [R222+0x7000], RZ ;  /* 0x007000ffde004388 */ /* 0x0005e60000000c00 */
[----:B------:R-:W-:Y:S01]  /*70f0*/  @!P3 LEA.HI.X R9, R18, R9, R2, 0x1, P1 ;  /* 0x000000091209b211 */ /* 0x000fe200008f0c02 */
[----:B------:R-:W-:Y:S01]  /*7100*/  @!PT LDS RZ, [RZ] ;  /* 0x00000000fffff984 */ /* 0x000fe20000000800 */
[----:B------:R-:W-:Y:S01]  /*7110*/  @!PT LDS RZ, [RZ] ;  /* 0x00000000fffff984 */ /* 0x000fe20000000800 */
[----:B------:R-:W-:Y:S01]  /*7120*/  @!PT LDS RZ, [RZ] ;  /* 0x00000000fffff984 */ /* 0x000fe20000000800 */
[----:B------:R2:W-:Y:S01]  /*7130*/  @!P4 LDGSTS.E.BYPASS.LTC128B.128 [R222+0x7000], desc[UR22][R22.64+0x40] ;  /* 0x0700004016decfae */ /* 0x0005e2000b901d56 */
[----:B-----5:R-:W-:-:S03]  /*7140*/  @!P4 LEA R24, P0, R10, R4, 0x1 ;  /* 0x000000040a18c211 */ /* 0x020fc600078008ff */
[----:B------:R2:W-:Y:S01]  /*7150*/  @P3 STS.128 [R222+0x8000], RZ ;  /* 0x008000ffde003388 */ /* 0x0005e20000000c00 */
[----:B------:R-:W-:-:S03]  /*7160*/  IADD3.X R4, R2, UR5, RZ, P6, !PT ;  /* 0x0000000502047c10 */ /* 0x000fc6000b7fe4ff */
[----:B------:R-:W-:Y:S01]  /*7170*/  @!PT LDS RZ, [RZ] ;  /* 0x00000000fffff984 */ /* 0x000fe20000000800 */
[----:B------:R-:W-:Y:S01]  /*7180*/  @!PT LDS RZ, [RZ] ;  /* 0x00000000fffff984 */ /* 0x000fe20000000800 */
[----:B------:R-:W-:Y:S01]  /*7190*/  @!PT LDS RZ, [RZ] ;  /* 0x00000000fffff984 */ /* 0x000fe20000000800 */
[----:B------:R2:W-:Y:S01]  /*71a0*/  @!P3 LDGSTS.E.BYPASS.LTC128B.128 [R222+0x8000], desc[UR22][R8.64+0x80] ;  /* 0x0800008008debfae */ /* 0x0005e2000b901d56 */
[C-C-:B------:R-:W-:Y:S02]  /*71b0*/  @!P4 LEA.HI.X R25, R10.reuse, R5, R4.reuse, 0x1, P0 ;  /* 0x000000050a19c211 */ /* 0x140fe400000f0c04 */
[C---:B-1----:R-:W-:Y:S01]  /*71c0*/  @!P5 LEA R6, P2, R10.reuse, R6, 0x1 ;  /* 0x000000060a06d211 */ /* 0x042fe200078408ff */
[----:B------:R2:W-:Y:S03]  /*71d0*/  @P5 STS.128 [R222+0x6800], RZ ;  /* 0x006800ffde005388 */ /* 0x0005e60000000c00 */
[----:B------:R-:W-:-:S05]  /*71e0*/  @!P5 LEA.HI.X R7, R10, R7, R4, 0x1, P2 ;  /* 0x000000070a07d211 */ /* 0x000fca00010f0c04 */
        /* <DEDUP_REMOVED lines=18> */
.L_x_84:
[----:B------:R-:W-:Y:S05]  /*7310*/  BSYNC B0 ;  /* 0x0000000000007941 */ /* 0x000fea0003800000 */
.L_x_83:
[----:B------:R-:W0:Y:S02]  /*7320*/  LDGDEPBAR ;  /* 0x00000000000079af */ /* 0x000e240000000000 */
.L_x_82:
[----:B-12---:R-:W-:Y:S01]  /*7330*/  FMNMX.FTZ R7, R168, R60, !PT ;  /* 0x0000003ca8077209 */ /* 0x006fe20007810000 */
[----:B------:R-:W-:Y:S01]  /*7340*/  LDSM.16.MT88.4 R8, [R214+0xa000] ;  /* 0x00a00000d608783b */ /* 0x000fe20000004200 */
[----:B------:R-:W-:Y:S02]  /*7350*/  FMNMX.FTZ R4, R166, R20, !PT ;  /* 0x00000014a6047209 */ /* 0x000fe40007810000 */
[----:B------:R-:W-:Y:S01]  /*7360*/  FMNMX.FTZ R7, R61, R7, !PT ;  /* 0x000000073d077209 */ /* 0x000fe20007810000 */
[----:B------:R-:W-:Y:S01]  /*7370*/  LDSM.16.MT88.4 R24, [R214+0xb000] ;  /* 0x00b00000d618783b */ /* 0x000fe20000004200 */
        /* <DEDUP_REMOVED lines=43> */
[----:B-1----:R-:W-:Y:S02]  /*7630*/  FMNMX.FTZ R2, R7, R2, !PT ;  /* 0x0000000207027209 */ /* 0x002fe40007810000 */
[----:B------:R-:W-:Y:S02]  /*7640*/  FMNMX.FTZ R4, R182, R4, !PT ;  /* 0x00000004b6047209 */ /* 0x000fe40007810000 */
[----:B------:R-:W-:Y:S01]  /*7650*/  FMNMX.FTZ R6, R201, R6, !PT ;  /* 0x00000006c9067209 */ /* 0x000fe20007810000 */
[----:B------:R-:W1:Y:S01]  /*7660*/  SHFL.BFLY PT, R228, R2, 0x1, 0x1f ;  /* 0x0c201f0002e47f89 */ /* 0x000e6200000e0000 */
        /* <DEDUP_REMOVED lines=12> */
[----:B-1----:R-:W-:-:S02]  /*7730*/  FMNMX.FTZ R228, R2, R228, !PT ;  /* 0x000000e402e47209 */ /* 0x002fc40007810000 */
[----:B------:R-:W1:Y:S01]  /*7740*/  SHFL.BFLY PT, R2, R4, 0x2, 0x1f ;  /* 0x0c401f0004027f89 */ /* 0x000e6200000e0000 */
[----:B------:R-:W-:Y:S02]  /*7750*/  FMNMX.FTZ R6, R175, R6, !PT ;  /* 0x00000006af067209 */ /* 0x000fe40007810000 */
[----:B------:R-:W-:Y:S01]  /*7760*/  FMNMX.FTZ R5, R170, R5, !PT ;  /* 0x00000005aa057209 */ /* 0x000fe20007810000 */
[C---:B------:R-:W-:Y:S01]  /*7770*/  FMUL.FTZ R188, R228.reuse, UR18 ;  /* 0x00000012e4bc7c20 */ /* 0x040fe20008410000 */
[----:B------:R-:W-:Y:S02]  /*7780*/  FMNMX.FTZ R6, R171, R6, !PT ;  /* 0x00000006ab067209 */ /* 0x000fe40007810000 */
[----:B------:R-:W-:Y:S02]  /*7790*/  FMNMX.FTZ R5, R169, R5, !PT ;  /* 0x00000005a9057209 */ /* 0x000fe40007810000 */
[----:B------:R-:W-:Y:S02]  /*77a0*/  FSETP.NEU.FTZ.AND P6, PT, R228, -INF , PT ;  /* 0xff800000e400780b */ /* 0x000fe40003fdd000 */
[----:B------:R-:W-:-:S02]  /*77b0*/  FMNMX.FTZ R5, R65, R5, !PT ;  /* 0x0000000541057209 */ /* 0x000fc40007810000 */
[----:B------:R-:W-:Y:S02]  /*77c0*/  FSEL R188, R188, RZ, P6 ;  /* 0x000000ffbcbc7208 */ /* 0x000fe40003000000 */
[----:B------:R-:W-:Y:S01]  /*77d0*/  FSEL R34, R228, RZ, P6 ;  /* 0x000000ffe4227208 */ /* 0x000fe20003000000 */
[----:B------:R-:W2:Y:S02]  /*77e0*/  SHFL.BFLY PT, R223, R5, 0x2, 0x1f ;  /* 0x0c401f0005df7f89 */ /* 0x000ea400000e0000 */
[--C-:B------:R-:W-:Y:S01]  /*77f0*/  FFMA.FTZ R58, R0, UR18, -R188.reuse ;  /* 0x00000012003a7c23 */ /* 0x100fe200080108bc */
[--C-:B------:R-:W-:Y:S01]  /*7800*/  FFMA.FTZ R57, R49, UR18, -R188.reuse ;  /* 0x0000001231397c23 */ /* 0x100fe200080108bc */
[--C-:B------:R-:W-:Y:S01]  /*7810*/  FFMA.FTZ R55, R45, UR18, -R188.reuse ;  /* 0x000000122d377c23 */ /* 0x100fe200080108bc */
[--C-:B------:R-:W-:Y:S01]  /*7820*/  FFMA.FTZ R53, R33, UR18, -R188.reuse ;  /* 0x0000001221357c23 */ /* 0x100fe200080108bc */
[----:B------:R-:W-:Y:S01]  /*7830*/  FFMA.FTZ R54, R46, UR18, -R188 ;  /* 0x000000122e367c23 */ /* 0x000fe200080108bc */
[----:B------:R-:W-:Y:S01]  /*7840*/  FADD.FTZ R34, R168, -R34 ;  /* 0x80000022a8227221 */ /* 0x000fe20000010000 */
[----:B-1----:R-:W-:Y:S01]  /*7850*/  FMNMX.FTZ R2, R4, R2, !PT ;  /* 0x0000000204027209 */ /* 0x002fe20007810000 */
[--C-:B------:R-:W-:Y:S01]  /*7860*/  FFMA.FTZ R59, R61, UR18, -R188.reuse ;  /* 0x000000123d3b7c23 */ /* 0x100fe200080108bc */
[----:B------:R-:W1:Y:S01]  /*7870*/  SHFL.BFLY PT, R4, R6, 0x2, 0x1f ;  /* 0x0c401f0006047f89 */ /* 0x000e6200000e0000 */
[--C-:B------:R-:W-:Y:S01]  /*7880*/  FFMA.FTZ R56, R44, UR18, -R188.reuse ;  /* 0x000000122c387c23 */ /* 0x100fe200080108bc */
[--C-:B------:R-:W-:Y:S01]  /*7890*/  FFMA.FTZ R60, R60, UR18, -R188.reuse ;  /* 0x000000123c3c7c23 */ /* 0x100fe200080108bc */
[----:B------:R-:W-:Y:S01]  /*78a0*/  FMUL.FTZ R34, R34, UR18 ;  /* 0x0000001222227c20 */ /* 0x000fe20008410000 */
[----:B------:R-:W-:Y:S01]  /*78b0*/  MUFU.EX2 R58, R58 ;  /* 0x0000003a003a7308 */ /* 0x000fe20000000800 */
[--C-:B------:R-:W-:Y:S01]  /*78c0*/  FFMA.FTZ R190, R190, UR18, -R188.reuse ;  /* 0x00000012bebe7c23 */ /* 0x100fe200080108bc */
[--C-:B------:R-:W-:Y:S01]  /*78d0*/  FFMA.FTZ R229, R229, UR18, -R188.reuse ;  /* 0x00000012e5e57c23 */ /* 0x100fe200080108bc */
[--C-:B------:R-:W-:Y:S01]  /*78e0*/  FFMA.FTZ R197, R197, UR18, -R188.reuse ;  /* 0x00000012c5c57c23 */ /* 0x100fe200080108bc */
[----:B------:R-:W-:-:S04]  /*78f0*/  FFMA.FTZ R196, R196, UR18, -R188 ;  /* 0x00000012c4c47c23 */ /* 0x000fc800080108bc */
[----:B------:R-:W-:Y:S01]  /*7900*/  MUFU.EX2 R60, R60 ;  /* 0x0000003c003c7308 */ /* 0x000fe20000000800 */
[----:B--2---:R-:W-:Y:S02]  /*7910*/  FMNMX.FTZ R223, R5, R223, !PT ;  /* 0x000000df05df7209 */ /* 0x004fe40007810000 */
[----:B------:R-:W2:Y:S04]  /*7920*/  SHFL.BFLY PT, R5, R2, 0x1, 0x1f ;  /* 0x0c201f0002057f89 */ /* 0x000ea800000e0000 */
[----:B------:R-:W3:Y:S01]  /*7930*/  SHFL.BFLY PT, R7, R223, 0x1, 0x1f ;  /* 0x0c201f00df077f89 */ /* 0x000ee200000e0000 */
[----:B------:R-:W4:Y:S01]  /*7940*/  MUFU.EX2 R59, R59 ;  /* 0x0000003b003b7308 */ /* 0x000f220000000800 */
[----:B-1----:R-:W-:-:S05]  /*7950*/  FMNMX.FTZ R4, R6, R4, !PT ;  /* 0x0000000406047209 */ /* 0x002fca0007810000 */
[----:B------:R-:W1:Y:S02]  /*7960*/  SHFL.BFLY PT, R0, R4, 0x1, 0x1f ;  /* 0x0c201f0004007f89 */ /* 0x000e6400000e0000 */
[----:B------:R-:W5:Y:S01]  /*7970*/  MUFU.EX2 R57, R57 ;  /* 0x0000003900397308 */ /* 0x000f620000000800 */
[----:B----4-:R-:W-:-:S07]  /*7980*/  F2FP.BF16.F32.PACK_AB R36, R59, R60 ;  /* 0x0000003c3b24723e */ /* 0x010fce00000010ff */
[----:B------:R-:W-:Y:S01]  /*7990*/  MUFU.EX2 R56, R56 ;  /* 0x0000003800387308 */ /* 0x000fe20000000800 */
[----:B--2---:R-:W-:Y:S02]  /*79a0*/  FMNMX.FTZ R2, R2, R5, !PT ;  /* 0x0000000502027209 */ /* 0x004fe40007810000 */
[----:B---3--:R-:W-:-:S03]  /*79b0*/  FMNMX.FTZ R223, R223, R7, !PT ;  /* 0x00000007dfdf7209 */ /* 0x008fc60007810000 */
[C---:B------:R-:W-:Y:S01]  /*79c0*/  FMUL.FTZ R185, R2.reuse, UR18 ;  /* 0x0000001202b97c20 */ /* 0x040fe20008410000 */
[C---:B------:R-:W-:Y:S01]  /*79d0*/  FSETP.NEU.FTZ.AND P1, PT, R2.reuse, -INF , PT ;  /* 0xff8000000200780b */ /* 0x040fe20003f3d000 */
[----:B------:R-:W-:Y:S01]  /*79e0*/  MUFU.EX2 R55, R55 ;  /* 0x0000003700377308 */ /* 0x000fe20000000800 */
[C---:B------:R-:W-:Y:S01]  /*79f0*/  FSETP.NEU.FTZ.AND P2, PT, R223.reuse, -INF , PT ;  /* 0xff800000df00780b */ /* 0x040fe20003f5d000 */
[----:B------:R-:W-:Y:S01]  /*7a00*/  FMUL.FTZ R67, R223, UR18 ;  /* 0x00000012df437c20 */ /* 0x000fe20008410000 */
[----:B------:R-:W-:Y:S02]  /*7a10*/  FSEL R185, R185, RZ, P1 ;  /* 0x000000ffb9b97208 */ /* 0x000fe40000800000 */
[----:B------:R-:W-:Y:S02]  /*7a20*/  FSEL R64, R2, RZ, P1 ;  /* 0x000000ff02407208 */ /* 0x000fe40000800000 */
[----:B-1----:R-:W-:Y:S01]  /*7a30*/  FMNMX.FTZ R0, R4, R0, !PT ;  /* 0x0000000004007209 */ /* 0x002fe20007810000 */
[--C-:B------:R-:W-:Y:S01]  /*7a40*/  FFMA.FTZ R50, R20, UR18, -R185.reuse ;  /* 0x0000001214327c23 */ /* 0x100fe200080108b9 */
[----:B------:R-:W-:Y:S01]  /*7a50*/  FSEL R67, R67, RZ, P2 ;  /* 0x000000ff43437208 */ /* 0x000fe20001000000 */
[----:B------:R-:W-:Y:S01]  /*7a60*/  FFMA.FTZ R49, R15, UR18, -R185 ;  /* 0x000000120f317c23 */ /* 0x000fe200080108b9 */
[C---:B------:R-:W-:Y:S01]  /*7a70*/  FSETP.NEU.FTZ.AND P0, PT, R0.reuse, -INF , PT ;  /* 0xff8000000000780b */ /* 0x040fe20003f1d000 */
[C---:B------:R-:W-:Y:S01]  /*7a80*/  FMUL.FTZ R172, R0.reuse, UR18 ;  /* 0x0000001200ac7c20 */ /* 0x040fe20008410000 */
[----:B------:R-:W1:Y:S01]  /*7a90*/  LDSM.16.MT88.4 R20, [R214+0x9000] ;  /* 0x00900000d614783b */ /* 0x000e620000004200 */
[--C-:B------:R-:W-:Y:S01]  /*7aa0*/  FFMA.FTZ R51, R63, UR18, -R67.reuse ;  /* 0x000000123f337c23 */ /* 0x100fe20008010843 */
[----:B------:R-:W-:Y:S01]  /*7ab0*/  FSEL R4, R0, RZ, P0 ;  /* 0x000000ff00047208 */ /* 0x000fe20000000000 */
[----:B------:R-:W-:Y:S01]  /*7ac0*/  FADD.FTZ R64, R166, -R64 ;  /* 0x80000040a6407221 */ /* 0x000fe20000010000 */
[----:B------:R-:W-:Y:S01]  /*7ad0*/  FSEL R172, R172, RZ, P0 ;  /* 0x000000ffacac7208 */ /* 0x000fe20000000000 */
[----:B------:R-:W-:Y:S01]  /*7ae0*/  FFMA.FTZ R52, R62, UR18, -R67 ;  /* 0x000000123e347c23 */ /* 0x000fe20008010843 */
[----:B------:R-:W-:Y:S01]  /*7af0*/  FSEL R33, R223, RZ, P2 ;  /* 0x000000ffdf217208 */ /* 0x000fe20001000000 */
[----:B------:R-:W-:Y:S01]  /*7b00*/  FADD.FTZ R4, R165, -R4 ;  /* 0x80000004a5047221 */ /* 0x000fe20000010000 */
[----:B------:R-:W-:Y:S01]  /*7b10*/  FFMA.FTZ R48, R48, UR18, -R185 ;  /* 0x0000001230307c23 */ /* 0x000fe200080108b9 */
[--C-:B------:R-:W-:Y:S01]  /*7b20*/  FFMA.FTZ R45, R14, UR18, -R172.reuse ;  /* 0x000000120e2d7c23 */ /* 0x100fe200080108ac */
[--C-:B------:R-:W-:Y:S01]  /*7b30*/  FFMA.FTZ R46, R16, UR18, -R172.reuse ;  /* 0x00000012102e7c23 */ /* 0x100fe200080108ac */
[----:B------:R-:W-:Y:S01]  /*7b40*/  FMUL.FTZ R4, R4, UR18 ;  /* 0x0000001204047c20 */ /* 0x000fe20008410000 */
[----:B------:R-:W2:Y:S01]  /*7b50*/  LDSM.16.MT88.4 R12, [R212+0x9000] ;  /* 0x00900000d40c783b */ /* 0x000ea20000004200 */
[----:B------:R-:W-:Y:S01]  /*7b60*/  FADD.FTZ R33, R167, -R33 ;  /* 0x80000021a7217221 */ /* 0x000fe20000010000 */
[----:B------:R-:W-:Y:S01]  /*7b70*/  FFMA.FTZ R47, R250, UR18, -R185 ;  /* 0x00000012fa2f7c23 */ /* 0x000fe200080108b9 */
[----:B------:R3:W4:Y:S01]  /*7b80*/  MUFU.EX2 R63, R4 ;  /* 0x00000004003f7308 */ /* 0x0007220000000800 */
[----:B------:R-:W-:Y:S01]  /*7b90*/  LDSM.16.MT88.4 R16, [R212+0xb000] ;  /* 0x00b00000d410783b */ /* 0x000fe20000004200 */
[--C-:B------:R-:W-:Y:S01]  /*7ba0*/  FFMA.FTZ R44, R247, UR18, -R172.reuse ;  /* 0x00000012f72c7c23 */ /* 0x100fe200080108ac */
[--C-:B------:R-:W-:Y:S01]  /*7bb0*/  FFMA.FTZ R61, R251, UR18, -R172.reuse ;  /* 0x00000012fb3d7c23 */ /* 0x100fe200080108ac */
[----:B------:R-:W-:Y:S01]  /*7bc0*/  FMUL.FTZ R64, R64, UR18 ;  /* 0x0000001240407c20 */ /* 0x000fe20008410000 */
[--C-:B------:R-:W-:Y:S01]  /*7bd0*/  FFMA.FTZ R62, R245, UR18, -R67.reuse ;  /* 0x00000012f53e7c23 */ /* 0x100fe20008010843 */
[----:B------:R-:W-:Y:S01]  /*7be0*/  FFMA.FTZ R66, R246, UR18, -R67 ;  /* 0x00000012f6427c23 */ /* 0x000fe20008010843 */
[----:B------:R-:W-:Y:S01]  /*7bf0*/  FMUL.FTZ R33, R33, UR18 ;  /* 0x0000001221217c20 */ /* 0x000fe20008410000 */
[----:B------:R-:W-:Y:S01]  /*7c00*/  MUFU.EX2 R52, R52 ;  /* 0x0000003400347308 */ /* 0x000fe20000000800 */
[----:B-----5:R-:W-:Y:S01]  /*7c10*/  F2FP.BF16.F32.PACK_AB R38, R57, R58 ;  /* 0x0000003a3926723e */ /* 0x020fe200000010ff */
[--C-:B------:R-:W-:Y:S01]  /*7c20*/  FFMA.FTZ R191, R32, UR18, -R172.reuse ;  /* 0x0000001220bf7c23 */ /* 0x100fe200080108ac */
[--C-:B------:R-:W-:Y:S01]  /*7c30*/  FFMA.FTZ R164, R164, UR18, -R185.reuse ;  /* 0x00000012a4a47c23 */ /* 0x100fe200080108b9 */
[--C-:B------:R-:W-:Y:S01]  /*7c40*/  FFMA.FTZ R165, R244, UR18, -R185.reuse ;  /* 0x00000012f4a57c23 */ /* 0x100fe200080108b9 */
[--C-:B------:R-:W-:Y:S01]  /*7c50*/  FFMA.FTZ R168, R243, UR18, -R185.reuse ;  /* 0x00000012f3a87c23 */ /* 0x100fe200080108b9 */
[----:B------:R-:W-:Y:S01]  /*7c60*/  FFMA.FTZ R186, R186, UR18, -R185 ;  /* 0x00000012baba7c23 */ /* 0x000fe200080108b9 */
[--C-:B------:R-:W-:Y:S01]  /*7c70*/  FFMA.FTZ R187, R187, UR18, -R172.reuse ;  /* 0x00000012bbbb7c23 */ /* 0x100fe200080108ac */
[----:B------:R-:W5:Y:S01]  /*7c80*/  MUFU.EX2 R51, R51 ;  /* 0x0000003300337308 */ /* 0x000f620000000800 */
[----:B---3--:R-:W3:Y:S01]  /*7c90*/  LDSM.16.MT88.4 R4, [R212+0xa000] ;  /* 0x00a00000d404783b */ /* 0x008ee20000004200 */
[-C--:B----4-:R-:W-:Y:S01]  /*7ca0*/  FMUL.FTZ R158, R158, R63.reuse ;  /* 0x0000003f9e9e7220 */ /* 0x090fe20000410000 */
        /* <DEDUP_REMOVED lines=13> */
[----:B------:R-:W4:Y:S01]  /*7d80*/  MUFU.EX2 R49, R49 ;  /* 0x0000003100317308 */ /* 0x000f220000000800 */
[-C--:B------:R-:W-:Y:S01]  /*7d90*/  FMUL.FTZ R103, R103, R63.reuse ;  /* 0x0000003f67677220 */ /* 0x080fe20000410000 */
[-C--:B------:R-:W-:Y:S01]  /*7da0*/  FMUL.FTZ R106, R106, R63.reuse ;  /* 0x0000003f6a6a7220 */ /* 0x080fe20000410000 */
[-C--:B------:R-:W-:Y:S01]  /*7db0*/  FMUL.FTZ R107, R107, R63.reuse ;  /* 0x0000003f6b6b7220 */ /* 0x080fe20000410000 */
[----:B-----5:R-:W-:Y:S01]  /*7dc0*/  F2FP.BF16.F32.PACK_AB R37, R51, R52 ;  /* 0x000000343325723e */ /* 0x020fe200000010ff */
        /* <DEDUP_REMOVED lines=8> */
[----:B------:R-:W-:Y:S01]  /*7e50*/  FMUL.FTZ R135, R135, R63 ;  /* 0x0000003f87877220 */ /* 0x000fe20000410000 */
[--C-:B------:R-:W-:Y:S01]  /*7e60*/  FFMA.FTZ R189, R242, UR18, -R172.reuse ;  /* 0x00000012f2bd7c23 */ /* 0x100fe200080108ac */
[--C-:B------:R-:W-:Y:S01]  /*7e70*/  FFMA.FTZ R192, R241, UR18, -R172.reuse ;  /* 0x00000012f1c07c23 */ /* 0x100fe200080108ac */
[----:B------:R-:W5:Y:S01]  /*7e80*/  MUFU.EX2 R47, R47 ;  /* 0x0000002f002f7308 */ /* 0x000f620000000800 */
[----:B----4-:R-:W-:Y:S01]  /*7e90*/  F2FP.BF16.F32.PACK_AB R28, R49, R50 ;  /* 0x00000032311c723e */ /* 0x010fe200000010ff */
[--C-:B------:R-:W-:Y:S01]  /*7ea0*/  FFMA.FTZ R194, R232, UR18, -R67.reuse ;  /* 0x00000012e8c27c23 */ /* 0x100fe20008010843 */
[--C-:B------:R-:W-:Y:S01]  /*7eb0*/  FFMA.FTZ R195, R211, UR18, -R67.reuse ;  /* 0x00000012d3c37c23 */ /* 0x100fe20008010843 */
        /* <DEDUP_REMOVED lines=12> */
[----:B------:R-:W4:Y:S01]  /*7f80*/  MUFU.EX2 R45, R45 ;  /* 0x0000002d002d7308 */ /* 0x000f220000000800 */
        /* <DEDUP_REMOVED lines=8> */
[--C-:B------:R-:W-:Y:S01]  /*8010*/  FFMA.FTZ R175, R175, UR18, -R172.reuse ;  /* 0x00000012afaf7c23 */ /* 0x100fe200080108ac */
[----:B------:R-:W-:Y:S01]  /*8020*/  FFMA.FTZ R171, R171, UR18, -R172 ;  /* 0x00000012abab7c23 */ /* 0x000fe200080108ac */
[--C-:B------:R-:W-:Y:S01]  /*8030*/  FFMA.FTZ R170, R170, UR18, -R67.reuse ;  /* 0x00000012aaaa7c23 */ /* 0x100fe20008010843 */
[----:B------:R-:W-:Y:S01]  /*8040*/  FFMA.FTZ R169, R169, UR18, -R67 ;  /* 0x00000012a9a97c23 */ /* 0x000fe20008010843 */
[----:B------:R-:W-:-:S03]  /*8050*/  PLOP3.LUT P0, PT, PT, PT, UP0, 0x40, 0x0 ;  /* 0x000000000000781c */ /* 0x000fc60003f0e808 */
[----:B------:R-:W1:Y:S01]  /*8060*/  MUFU.EX2 R61, R61 ;  /* 0x0000003d003d7308 */ /* 0x000e620000000800 */
[----:B----4-:R-:W-:Y:S01]  /*8070*/  F2FP.BF16.F32.PACK_AB R29, R45, R46 ;  /* 0x0000002e2d1d723e */ /* 0x010fe200000010ff */
[----:B------:R-:W-:-:S04]  /*8080*/  FFMA.FTZ R46, R233, R63, R46 ;  /* 0x0000003fe92e7223 */ /* 0x000fc8000001002e */
[----:B------:R-:W-:Y:S02]  /*8090*/  FADD.FTZ R46, R45, R46 ;  /* 0x0000002e2d2e7221 */ /* 0x000fe40000010000 */
[----:B------:R-:W4:Y:S02]  /*80a0*/  MUFU.EX2 R64, R64 ;  /* 0x0000004000407308 */ /* 0x000f240000000800 */
[----:B-----5:R-:W-:-:S06]  /*80b0*/  FADD.FTZ R46, R44, R46 ;  /* 0x0000002e2c2e7221 */ /* 0x020fcc0000010000 */
[----:B------:R-:W-:Y:S01]  /*80c0*/  MUFU.EX2 R62, R62 ;  /* 0x0000003e003e7308 */ /* 0x000fe20000000800 */
[C---:B-1----:R-:W-:Y:S01]  /*80d0*/  F2FP.BF16.F32.PACK_AB R31, R61.reuse, R44 ;  /* 0x0000002c3d1f723e */ /* 0x042fe200000010ff */
[----:B------:R-:W-:-:S06]  /*80e0*/  FADD.FTZ R46, R61, R46 ;  /* 0x0000002e3d2e7221 */ /* 0x000fcc0000010000 */
[----:B------:R-:W1:Y:S01]  /*80f0*/  MUFU.EX2 R66, R66 ;  /* 0x0000004200427308 */ /* 0x000e620000000800 */
        /* <DEDUP_REMOVED lines=17> */
[----:B------:R-:W-:Y:S01]  /*8210*/  FMUL.FTZ R105, R105, R64 ;  /* 0x0000004069697220 */ /* 0x000fe20000410000 */
[----:B-1----:R-:W-:Y:S01]  /*8220*/  F2FP.BF16.F32.PACK_AB R39, R66, R62 ;  /* 0x0000003e4227723e */ /* 0x002fe200000010ff */
[C---:B------:R-:W-:Y:S01]  /*8230*/  HMMA.16816.F32.BF16 R156, R28.reuse, R20, R156 ;  /* 0x000000141c9c723c */ /* 0x040fe2000004189c */
[-C--:B------:R-:W-:Y:S01]  /*8240*/  FMUL.FTZ R112, R112, R64.reuse ;  /* 0x0000004070707220 */ /* 0x080fe20000410000 */
[-C--:B------:R-:W-:Y:S01]  /*8250*/  FMUL.FTZ R113, R113, R64.reuse ;  /* 0x0000004071717220 */ /* 0x080fe20000410000 */
[-C--:B------:R-:W-:Y:S01]  /*8260*/  FMUL.FTZ R116, R116, R64.reuse ;  /* 0x0000004074747220 */ /* 0x080fe20000410000 */
[----:B------:R-:W-:Y:S01]  /*8270*/  FMUL.FTZ R117, R117, R64 ;  /* 0x0000004075757220 */ /* 0x000fe20000410000 */
[-C--:B----4-:R-:W-:Y:S01]  /*8280*/  FMUL.FTZ R160, R160, R166.reuse ;  /* 0x000000a6a0a07220 */ /* 0x090fe20000410000 */
[-C--:B------:R-:W-:Y:S01]  /*8290*/  FMUL.FTZ R161, R161, R166.reuse ;  /* 0x000000a6a1a17220 */ /* 0x080fe20000410000 */
[-C--:B------:R-:W-:Y:S01]  /*82a0*/  FMUL.FTZ R148, R148, R166.reuse ;  /* 0x000000a694947220 */ /* 0x080fe20000410000 */
[-C--:B------:R-:W-:Y:S01]  /*82b0*/  FMUL.FTZ R149, R149, R166.reuse ;  /* 0x000000a695957220 */ /* 0x080fe20000410000 */
[-C--:B------:R-:W-:Y:S01]  /*82c0*/  FMUL.FTZ R68, R68, R166.reuse ;  /* 0x000000a644447220 */ /* 0x080fe20000410000 */
        /* <DEDUP_REMOVED lines=33> */
[C---:B--2---:R-:W-:Y:S01]  /*84e0*/  HMMA.16816.F32.BF16 R72, R28.reuse, R12, R72 ;  /* 0x0000000c1c48723c */ /* 0x044fe20000041848 */
[-C--:B------:R-:W-:Y:S01]  /*84f0*/  FMUL.FTZ R141, R141, R166.reuse ;  /* 0x000000a68d8d7220 */ /* 0x080fe20000410000 */
[-C--:B------:R-:W-:Y:S01]  /*8500*/  FMUL.FTZ R142, R142, R167.reuse ;  /* 0x000000a78e8e7220 */ /* 0x080fe20000410000 */
[-C--:B------:R-:W-:Y:S01]  /*8510*/  FMUL.FTZ R143, R143, R167.reuse ;  /* 0x000000a78f8f7220 */ /* 0x080fe20000410000 */
[----:B------:R-:W-:Y:S01]  /*8520*/  LDSM.16.MT88.4 R32, [R214+0x9400] ;  /* 0x00940000d620783b */ /* 0x000fe20000004200 */
        /* <DEDUP_REMOVED lines=15> */
[----:B------:R-:W1:Y:S01]  /*8620*/  MUFU.EX2 R54, R54 ;  /* 0x0000003600367308 */ /* 0x000e620000000800 */
[----:B------:R-:W-:Y:S01]  /*8630*/  FFMA.FTZ R60, R238, R166, R60 ;  /* 0x000000a6ee3c7223 */ /* 0x000fe2000001003c */
[----:B------:R-:W-:Y:S01]  /*8640*/  FFMA.FTZ R52, R237, R167, R52 ;  /* 0x000000a7ed347223 */ /* 0x000fe20000010034 */
[----:B------:R-:W-:Y:S01]  /*8650*/  FFMA.FTZ R50, R236, R64, R50 ;  /* 0x00000040ec327223 */ /* 0x000fe20000010032 */
[C---:B---3--:R-:W-:Y:S01]  /*8660*/  HMMA.16816.F32.BF16 R100, R28.reuse, R4, R100 ;  /* 0x000000041c64723c */ /* 0x048fe20000041864 */
[----:B------:R-:W-:Y:S01]  /*8670*/  FADD.FTZ R60, R59, R60 ;  /* 0x0000003c3b3c7221 */ /* 0x000fe20000010000 */
[----:B------:R-:W-:Y:S01]  /*8680*/  FADD.FTZ R52, R51, R52 ;  /* 0x0000003433347221 */ /* 0x000fe20000010000 */
[----:B------:R-:W-:Y:S01]  /*8690*/  FADD.FTZ R50, R49, R50 ;  /* 0x0000003231327221 */ /* 0x000fe20000010000 */
[----:B------:R-:W-:Y:S01]  /*86a0*/  MUFU.EX2 R53, R53 ;  /* 0x0000003500357308 */ /* 0x000fe20000000800 */
[----:B------:R-:W-:Y:S01]  /*86b0*/  FADD.FTZ R60, R58, R60 ;  /* 0x0000003c3a3c7221 */ /* 0x000fe20000010000 */
[----:B------:R-:W-:Y:S01]  /*86c0*/  HMMA.16816.F32.BF16 R104, R28, R6, R104 ;  /* 0x000000061c68723c */ /* 0x000fe20000041868 */
[----:B------:R-:W-:Y:S01]  /*86d0*/  FADD.FTZ R52, R62, R52 ;  /* 0x000000343e347221 */ /* 0x000fe20000010000 */
[----:B------:R-:W-:Y:S01]  /*86e0*/  FADD.FTZ R50, R48, R50 ;  /* 0x0000003230327221 */ /* 0x000fe20000010000 */
[----:B------:R-:W-:Y:S01]  /*86f0*/  FADD.FTZ R60, R57, R60 ;  /* 0x0000003c393c7221 */ /* 0x000fe20000010000 */
[----:B------:R-:W-:Y:S01]  /*8700*/  MOV R167, R223 ;  /* 0x000000df00a77202 */ /* 0x000fe20000000f00 */
[----:B------:R-:W-:Y:S01]  /*8710*/  FADD.FTZ R52, R66, R52 ;  /* 0x0000003442347221 */ /* 0x000fe20000010000 */
[----:B------:R-:W-:Y:S01]  /*8720*/  HMMA.16816.F32.BF16 R160, R36, R20, R160 ;  /* 0x0000001424a0723c */ /* 0x000fe200000418a0 */
[----:B------:R-:W2:Y:S01]  /*8730*/  MUFU.EX2 R164, R164 ;  /* 0x000000a400a47308 */ /* 0x000ea20000000800 */
[----:B------:R-:W-:Y:S01]  /*8740*/  FADD.FTZ R50, R47, R50 ;  /* 0x000000322f327221 */ /* 0x000fe20000010000 */
[----:B------:R-:W-:Y:S01]  /*8750*/  FADD.FTZ R60, R56, R60 ;  /* 0x0000003c383c7221 */ /* 0x000fe20000010000 */
[----:B------:R-:W-:-:S02]  /*8760*/  MOV R166, R2 ;  /* 0x0000000200a67202 */ /* 0x000fc40000000f00 */
[C---:B------:R-:W-:Y:S01]  /*8770*/  HMMA.16816.F32.BF16 R148, R36.reuse, R22, R148 ;  /* 0x000000162494723c */ /* 0x040fe20000041894 */
[----:B------:R-:W3:Y:S01]  /*8780*/  LDSM.16.MT88.4 R20, [R214+0xa400] ;  /* 0x00a40000d614783b */ /* 0x000ee20000004200 */
[----:B------:R-:W-:Y:S01]  /*8790*/  FADD.FTZ R60, R55, R60 ;  /* 0x0000003c373c7221 */ /* 0x000fe20000010000 */
[----:B------:R-:W4:Y:S03]  /*87a0*/  MUFU.EX2 R165, R165 ;  /* 0x000000a500a57308 */ /* 0x000f260000000800 */
[----:B------:R-:W-:Y:S01]  /*87b0*/  HMMA.16816.F32.BF16 R68, R36, R12, R68 ;  /* 0x0000000c2444723c */ /* 0x000fe20000041844 */
[----:B-1----:R-:W-:-:S04]  /*87c0*/  FADD.FTZ R60, R54, R60 ;  /* 0x0000003c363c7221 */ /* 0x002fc80000010000 */
[----:B------:R-:W1:Y:S01]  /*87d0*/  MUFU.EX2 R168, R168 ;  /* 0x000000a800a87308 */ /* 0x000e620000000800 */
[----:B------:R-:W-:Y:S01]  /*87e0*/  HMMA.16816.F32.BF16 R80, R36, R14, R80 ;  /* 0x0000000e2450723c */ /* 0x000fe20000041850 */
[----:B------:R-:W5:Y:S01]  /*87f0*/  LDSM.16.MT88.4 R12, [R212+0xa400] ;  /* 0x00a40000d40c783b */ /* 0x000f620000004200 */
[----:B--2---:R-:W-:Y:S01]  /*8800*/  FADD.FTZ R50, R164, R50 ;  /* 0x00000032a4327221 */ /* 0x004fe20000010000 */
[----:B------:R-:W-:-:S03]  /*8810*/  FADD.FTZ R60, R53, R60 ;  /* 0x0000003c353c7221 */ /* 0x000fc60000010000 */
[C---:B------:R-:W-:Y:S01]  /*8820*/  HMMA.16816.F32.BF16 R84, R36.reuse, R8, R84 ;  /* 0x000000082454723c */ /* 0x040fe20000041854 */
[----:B------:R-:W2:Y:S01]  /*8830*/  MUFU.EX2 R186, R186 ;  /* 0x000000ba00ba7308 */ /* 0x000ea20000000800 */
[C---:B----4-:R-:W-:Y:S01]  /*8840*/  F2FP.BF16.F32.PACK_AB R40, R165.reuse, R164 ;  /* 0x000000a4a528723e */ /* 0x050fe200000010ff */
[----:B------:R-:W-:Y:S01]  /*8850*/  FADD.FTZ R50, R165, R50 ;  /* 0x00000032a5327221 */ /* 0x000fe20000010000 */
[----:B------:R-:W-:Y:S02]  /*8860*/  MOV R165, R0 ;  /* 0x0000000000a57202 */ /* 0x000fe40000000f00 */
[----:B------:R-:W-:Y:S01]  /*8870*/  HMMA.16816.F32.BF16 R96, R36, R10, R96 ;  /* 0x0000000a2460723c */ /* 0x000fe20000041860 */
[----:B------:R-:W4:Y:S02]  /*8880*/  LDSM.16.MT88.4 R8, [R214+0xb400] ;  /* 0x00b40000d608783b */ /* 0x000f240000004200 */
[----:B------:R-:W3:Y:S01]  /*8890*/  MUFU.EX2 R187, R187 ;  /* 0x000000bb00bb7308 */ /* 0x000ee20000000800 */
[----:B-1----:R-:W-:-:S02]  /*88a0*/  FADD.FTZ R50, R168, R50 ;  /* 0x00000032a8327221 */ /* 0x002fc40000010000 */
[C---:B------:R-:W-:Y:S05]  /*88b0*/  HMMA.16816.F32.BF16 R144, R36.reuse, R4, R144 ;  /* 0x000000042490723c */ /* 0x040fea0000041890 */
[----:B------:R-:W1:Y:S01]  /*88c0*/  MUFU.EX2 R189, R189 ;  /* 0x000000bd00bd7308 */ /* 0x000e620000000800 */
[----:B------:R-:W-:Y:S01]  /*88d0*/  HMMA.16816.F32.BF16 R108, R36, R6, R108 ;  /* 0x00000006246c723c */ /* 0x000fe2000004186c */
[----:B------:R-:W4:Y:S01]  /*88e0*/  LDSM.16.MT88.4 R4, [R212+0xb400] ;  /* 0x00b40000d404783b */ /* 0x000f220000004200 */
[C---:B--2---:R-:W-:Y:S01]  /*88f0*/  F2FP.BF16.F32.PACK_AB R42, R186.reuse, R168 ;  /* 0x000000a8ba2a723e */ /* 0x044fe200000010ff */
[----:B------:R-:W-:Y:S01]  /*8900*/  FADD.FTZ R50, R186, R50 ;  /* 0x00000032ba327221 */ /* 0x000fe20000010000 */
[----:B------:R-:W-:-:S02]  /*8910*/  MOV R168, R228 ;  /* 0x000000e400a87202 */ /* 0x000fc40000000f00 */
[----:B------:R-:W-:Y:S01]  /*8920*/  HMMA.16816.F32.BF16 R112, R28, R24, R112 ;  /* 0x000000181c70723c */ /* 0x000fe20000041870 */
[----:B------:R-:W2:Y:S01]  /*8930*/  MUFU.EX2 R191, R191 ;  /* 0x000000bf00bf7308 */ /* 0x000ea20000000800 */
[----:B---3--:R-:W-:-:S04]  /*8940*/  FADD.FTZ R46, R187, R46 ;  /* 0x0000002ebb2e7221 */ /* 0x008fc80000010000 */
[C---:B------:R-:W-:Y:S03]  /*8950*/  HMMA.16816.F32.BF16 R116, R28.reuse, R26, R116 ;  /* 0x0000001a1c74723c */ /* 0x040fe60000041874 */
[----:B------:R-:W3:Y:S01]  /*8960*/  MUFU.EX2 R192, R192 ;  /* 0x000000c000c07308 */ /* 0x000ee20000000800 */
[C---:B-1----:R-:W-:Y:S01]  /*8970*/  F2FP.BF16.F32.PACK_AB R41, R189.reuse, R187 ;  /* 0x000000bbbd29723e */ /* 0x042fe200000010ff */
[----:B------:R-:W-:Y:S01]  /*8980*/  FADD.FTZ R46, R189, R46 ;  /* 0x0000002ebd2e7221 */ /* 0x000fe20000010000 */
[C---:B------:R-:W-:Y:S05]  /*8990*/  HMMA.16816.F32.BF16 R124, R28.reuse, R16, R124 ;  /* 0x000000101c7c723c */ /* 0x040fea000004187c */
[----:B------:R-:W1:Y:S01]  /*89a0*/  MUFU.EX2 R194, R194 ;  /* 0x000000c200c27308 */ /* 0x000e620000000800 */
[----:B------:R-:W-:Y:S01]  /*89b0*/  HMMA.16816.F32.BF16 R132, R28, R18, R132 ;  /* 0x000000121c84723c */ /* 0x000fe20000041884 */
[----:B------:R-:W4:Y:S01]  /*89c0*/  LDSM.16.MT88.4 R28, [R212+0x9400] ;  /* 0x00940000d41c783b */ /* 0x000f220000004200 */
[----:B--2---:R-:W-:-:S04]  /*89d0*/  FADD.FTZ R46, R191, R46 ;  /* 0x0000002ebf2e7221 */ /* 0x004fc80000010000 */
[----:B------:R-:W-:Y:S01]  /*89e0*/  HMMA.16816.F32.BF16 R140, R36, R24, R140 ;  /* 0x00000018248c723c */ /* 0x000fe2000004188c */
[----:B------:R-:W2:Y:S01]  /*89f0*/  MUFU.EX2 R195, R195 ;  /* 0x000000c300c37308 */ /* 0x000ea20000000800 */
[C---:B---3--:R-:W-:Y:S01]  /*8a00*/  F2FP.BF16.F32.PACK_AB R43, R192.reuse, R191 ;  /* 0x000000bfc02b723e */ /* 0x048fe200000010ff */
[----:B------:R-:W-:-:S03]  /*8a10*/  FADD.FTZ R46, R192, R46 ;  /* 0x0000002ec02e7221 */ /* 0x000fc60000010000 */
[C---:B------:R-:W-:Y:S01]  /*8a20*/  HMMA.16816.F32.BF16 R120, R36.reuse, R26, R120 ;  /* 0x0000001a2478723c */ /* 0x040fe20000041878 */
[----:B------:R-:W-:Y:S02]  /*8a30*/  F2FP.BF16.F32.PACK_AB R24, R55, R56 ;  /* 0x000000383718723e */ /* 0x000fe400000010ff */
[----:B------:R-:W3:Y:S01]  /*8a40*/  MUFU.EX2 R198, R198 ;  /* 0x000000c600c67308 */ /* 0x000ee20000000800 */
[----:B-1----:R-:W-:Y:S02]  /*8a50*/  FADD.FTZ R52, R194, R52 ;  /* 0x00000034c2347221 */ /* 0x002fe40000010000 */
[----:B------:R-:W-:Y:S01]  /*8a60*/  HMMA.16816.F32.BF16 R136, R36, R16, R136 ;  /* 0x000000102488723c */ /* 0x000fe20000041888 */
[----:B------:R-:W-:-:S04]  /*8a70*/  F2FP.BF16.F32.PACK_AB R26, R53, R54 ;  /* 0x00000036351a723e */ /* 0x000fc800000010ff */
[----:B------:R-:W1:Y:S01]  /*8a80*/  MUFU.EX2 R199, R199 ;  /* 0x000000c700c77308 */ /* 0x000e620000000800 */
[----:B------:R-:W-:Y:S01]  /*8a90*/  HMMA.16816.F32.BF16 R128, R36, R18, R128 ;  /* 0x000000122480723c */ /* 0x000fe20000041880 */
[C---:B--2---:R-:W-:Y:S01]  /*8aa0*/  F2FP.BF16.F32.PACK_AB R25, R195.reuse, R194 ;  /* 0x000000c2c319723e */ /* 0x044fe200000010ff */
[----:B------:R-:W-:Y:S01]  /*8ab0*/  LDSM.16.MT88.4 R16, [R212+0x9800] ;  /* 0x00980000d410783b */ /* 0x000fe20000004200 */
[----:B------:R-:W-:-:S03]  /*8ac0*/  FADD.FTZ R52, R195, R52 ;  /* 0x00000034c3347221 */ /* 0x000fc60000010000 */
[----:B------:R-:W-:Y:S01]  /*8ad0*/  HMMA.16816.F32.BF16 R88, R40, R20, R88 ;  /* 0x000000142858723c */ /* 0x000fe20000041858 */
[----:B------:R-:W2:Y:S01]  /*8ae0*/  MUFU.EX2 R201, R201 ;  /* 0x000000c900c97308 */ /* 0x000ea20000000800 */
[----:B---3--:R-:W-:-:S04]  /*8af0*/  FADD.FTZ R52, R198, R52 ;  /* 0x00000034c6347221 */ /* 0x008fc80000010000 */
[C---:B------:R-:W-:Y:S03]  /*8b00*/  HMMA.16816.F32.BF16 R92, R40.reuse, R22, R92 ;  /* 0x00000016285c723c */ /* 0x040fe6000004185c */
[----:B------:R-:W3:Y:S01]  /*8b10*/  MUFU.EX2 R200, R200 ;  /* 0x000000c800c87308 */ /* 0x000ee20000000800 */
[C---:B-1----:R-:W-:Y:S01]  /*8b20*/  F2FP.BF16.F32.PACK_AB R27, R199.reuse, R198 ;  /* 0x000000c6c71b723e */ /* 0x042fe200000010ff */
[----:B------:R-:W-:Y:S01]  /*8b30*/  FADD.FTZ R52, R199, R52 ;  /* 0x00000034c7347221 */ /* 0x000fe20000010000 */
[C---:B-----5:R-:W-:Y:S05]  /*8b40*/  HMMA.16816.F32.BF16 R100, R40.reuse, R12, R100 ;  /* 0x0000000c2864723c */ /* 0x060fea0000041864 */
[----:B------:R-:W1:Y:S01]  /*8b50*/  MUFU.EX2 R204, R204 ;  /* 0x000000cc00cc7308 */ /* 0x000e620000000800 */
[----:B------:R-:W-:Y:S01]  /*8b60*/  HMMA.16816.F32.BF16 R104, R40, R14, R104 ;  /* 0x0000000e2868723c */ /* 0x000fe20000041868 */
[----:B--2---:R-:W-:-:S05]  /*8b70*/  FADD.FTZ R46, R201, R46 ;  /* 0x0000002ec92e7221 */ /* 0x004fca0000010000 */
[----:B----4-:R-:W-:Y:S01]  /*8b80*/  HMMA.16816.F32.BF16 R112, R40, R8, R112 ;  /* 0x000000082870723c */ /* 0x010fe20000041870 */
[----:B------:R-:W2:Y:S01]  /*8b90*/  MUFU.EX2 R203, R203 ;  /* 0x000000cb00cb7308 */ /* 0x000ea20000000800 */
[C---:B---3--:R-:W-:Y:S01]  /*8ba0*/  F2FP.BF16.F32.PACK_AB R37, R200.reuse, R201 ;  /* 0x000000c9c825723e */ /* 0x048fe200000010ff */
[----:B------:R-:W-:-:S03]  /*8bb0*/  FADD.FTZ R46, R200, R46 ;  /* 0x0000002ec82e7221 */ /* 0x000fc60000010000 */
[C---:B------:R-:W-:Y:S03]  /*8bc0*/  HMMA.16816.F32.BF16 R116, R40.reuse, R10, R116 ;  /* 0x0000000a2874723c */ /* 0x040fe60000041874 */
[----:B------:R-:W-:Y:S01]  /*8bd0*/  MUFU.EX2 R190, R190 ;  /* 0x000000be00be7308 */ /* 0x000fe20000000800 */
[----:B-1----:R-:W-:Y:S02]  /*8be0*/  FADD.FTZ R46, R204, R46 ;  /* 0x0000002ecc2e7221 */ /* 0x002fe40000010000 */
[C---:B------:R-:W-:Y:S05]  /*8bf0*/  HMMA.16816.F32.BF16 R124, R40.reuse, R4, R124 ;  /* 0x00000004287c723c */ /* 0x040fea000004187c */
[----:B------:R-:W1:Y:S01]  /*8c00*/  MUFU.EX2 R173, R173 ;  /* 0x000000ad00ad7308 */ /* 0x000e620000000800 */
[----:B------:R-:W-:Y:S01]  /*8c10*/  HMMA.16816.F32.BF16 R132, R40, R6, R132 ;  /* 0x000000062884723c */ /* 0x000fe20000041884 */
[C---:B--2---:R-:W-:Y:S01]  /*8c20*/  F2FP.BF16.F32.PACK_AB R39, R203.reuse, R204 ;  /* 0x000000cccb27723e */ /* 0x044fe200000010ff */
[----:B------:R-:W-:-:S04]  /*8c30*/  FADD.FTZ R46, R203, R46 ;  /* 0x0000002ecb2e7221 */ /* 0x000fc80000010000 */
[C---:B------:R-:W-:Y:S01]  /*8c40*/  HMMA.16816.F32.BF16 R84, R24.reuse, R20, R84 ;  /* 0x000000141854723c */ /* 0x040fe20000041854 */
[----:B------:R-:W2:Y:S05]  /*8c50*/  MUFU.EX2 R174, R174 ;  /* 0x000000ae00ae7308 */ /* 0x000eaa0000000800 */
[----:B------:R-:W-:Y:S01]  /*8c60*/  HMMA.16816.F32.BF16 R96, R24, R22, R96 ;  /* 0x000000161860723c */ /* 0x000fe20000041860 */
[----:B------:R-:W3:Y:S02]  /*8c70*/  LDSM.16.MT88.4 R20, [R214+0x9800] ;  /* 0x00980000d614783b */ /* 0x000ee40000004200 */
[----:B------:R-:W4:Y:S01]  /*8c80*/  MUFU.EX2 R183, R183 ;  /* 0x000000b700b77308 */ /* 0x000f220000000800 */
[----:B-1----:R-:W-:-:S02]  /*8c90*/  FADD.FTZ R52, R173, R52 ;  /* 0x00000034ad347221 */ /* 0x002fc40000010000 */
[C---:B------:R-:W-:Y:S05]  /*8ca0*/  HMMA.16816.F32.BF16 R144, R24.reuse, R12, R144 ;  /* 0x0000000c1890723c */ /* 0x040fea0000041890 */
[----:B------:R-:W1:Y:S01]  /*8cb0*/  MUFU.EX2 R181, R181 ;  /* 0x000000b500b57308 */ /* 0x000e620000000800 */
[----:B------:R-:W-:Y:S01]  /*8cc0*/  HMMA.16816.F32.BF16 R108, R24, R14, R108 ;  /* 0x0000000e186c723c */ /* 0x000fe2000004186c */
[----:B------:R-:W5:Y:S01]  /*8cd0*/  LDSM.16.MT88.4 R12, [R214+0xa800] ;  /* 0x00a80000d60c783b */ /* 0x000f620000004200 */
[----:B--2---:R-:W-:-:S04]  /*8ce0*/  FADD.FTZ R52, R174, R52 ;  /* 0x00000034ae347221 */ /* 0x004fc80000010000 */
[----:B------:R-:W-:Y:S01]  /*8cf0*/  HMMA.16816.F32.BF16 R140, R24, R8, R140 ;  /* 0x00000008188c723c */ /* 0x000fe2000004188c */
[----:B------:R-:W2:Y:S01]  /*8d00*/  MUFU.EX2 R180, R180 ;  /* 0x000000b400b47308 */ /* 0x000ea20000000800 */
[----:B----4-:R-:W-:-:S04]  /*8d10*/  FADD.FTZ R52, R183, R52 ;  /* 0x00000034b7347221 */ /* 0x010fc80000010000 */
[C---:B------:R-:W-:Y:S01]  /*8d20*/  HMMA.16816.F32.BF16 R120, R24.reuse, R10, R120 ;  /* 0x0000000a1878723c */ /* 0x040fe20000041878 */
[----:B------:R-:W4:Y:S02]  /*8d30*/  LDSM.16.MT88.4 R8, [R212+0xa800] ;  /* 0x00a80000d408783b */ /* 0x000f240000004200 */
[----:B------:R-:W-:Y:S01]  /*8d40*/  MUFU.EX2 R178, R178 ;  /* 0x000000b200b27308 */ /* 0x000fe20000000800 */
[----:B-1----:R-:W-:Y:S02]  /*8d50*/  FADD.FTZ R52, R181, R52 ;  /* 0x00000034b5347221 */ /* 0x002fe40000010000 */
[C---:B------:R-:W-:Y:S05]  /*8d60*/  HMMA.16816.F32.BF16 R136, R24.reuse, R4, R136 ;  /* 0x000000041888723c */ /* 0x040fea0000041888 */
[----:B------:R-:W1:Y:S01]  /*8d70*/  MUFU.EX2 R177, R177 ;  /* 0x000000b100b17308 */ /* 0x000e620000000800 */
[----:B------:R-:W-:Y:S01]  /*8d80*/  HMMA.16816.F32.BF16 R128, R24, R6, R128 ;  /* 0x000000061880723c */ /* 0x000fe20000041880 */
[----:B------:R-:W4:Y:S01]  /*8d90*/  LDSM.16.MT88.4 R4, [R214+0xb800] ;  /* 0x00b80000d604783b */ /* 0x000f220000004200 */
[----:B--2---:R-:W-:-:S04]  /*8da0*/  FADD.FTZ R52, R180, R52 ;  /* 0x00000034b4347221 */ /* 0x004fc80000010000 */
[C---:B------:R-:W-:Y:S01]  /*8db0*/  HMMA.16816.F32.BF16 R156, R40.reuse, R32, R156 ;  /* 0x00000020289c723c */ /* 0x040fe2000004189c */
[----:B------:R-:W-:Y:S05]  /*8dc0*/  MUFU.EX2 R197, R197 ;  /* 0x000000c500c57308 */ /* 0x000fea0000000800 */
[----:B------:R-:W-:Y:S03]  /*8dd0*/  HMMA.16816.F32.BF16 R152, R40, R34, R152 ;  /* 0x000000222898723c */ /* 0x000fe60000041898 */
[----:B------:R-:W-:Y:S01]  /*8de0*/  MUFU.EX2 R196, R196 ;  /* 0x000000c400c47308 */ /* 0x000fe20000000800 */
[----:B-1----:R-:W-:-:S02]  /*8df0*/  FADD.FTZ R46, R177, R46 ;  /* 0x0000002eb12e7221 */ /* 0x002fc40000010000 */
        /* <DEDUP_REMOVED lines=11> */
[----:B------:R-:W1:Y:S01]  /*8eb0*/  LDSM.16.MT88.4 R28, [R212+0xb800] ;  /* 0x00b80000d41c783b */ /* 0x000e620000004200 */
[--C-:B------:R-:W-:Y:S01]  /*8ec0*/  FFMA.FTZ R207, R202, UR18, -R188.reuse ;  /* 0x00000012cacf7c23 */ /* 0x100fe200080108bc */
[----:B------:R-:W2:Y:S01]  /*8ed0*/  MUFU.EX2 R40, R40 ;  /* 0x0000002800287308 */ /* 0x000ea20000000800 */
[----:B------:R-:W-:Y:S01]  /*8ee0*/  FFMA.FTZ R188, R193, UR18, -R188 ;  /* 0x00000012c1bc7c23 */ /* 0x000fe200080108bc */
[C---:B------:R-:W-:Y:S06]  /*8ef0*/  HMMA.16816.F32.BF16 R160, R24.reuse, R32, R160 ;  /* 0x0000002018a0723c */ /* 0x040fec00000418a0 */
[----:B------:R-:W3:Y:S01]  /*8f00*/  MUFU.EX2 R41, R41 ;  /* 0x0000002900297308 */ /* 0x000ee20000000800 */
[----:B------:R-:W-:Y:S01]  /*8f10*/  HMMA.16816.F32.BF16 R148, R24, R34, R148 ;  /* 0x000000221894723c */ /* 0x000fe20000041894 */
[----:B------:R-:W-:Y:S01]  /*8f20*/  F2FP.BF16.F32.PACK_AB R33, R174, R173 ;  /* 0x000000adae21723e */ /* 0x000fe200000010ff */
[----:B------:R-:W1:Y:S05]  /*8f30*/  LDSM.16.MT88.4 R24, [R214+0x9c00] ;  /* 0x009c0000d618783b */ /* 0x000e6a0000004200 */
[----:B------:R-:W5:Y:S01]  /*8f40*/  MUFU.EX2 R42, R42 ;  /* 0x0000002a002a7308 */ /* 0x000f620000000800 */
[----:B------:R-:W-:Y:S01]  /*8f50*/  F2FP.BF16.F32.PACK_AB R35, R181, R183 ;  /* 0x000000b7b523723e */ /* 0x000fe200000010ff */
[----:B--2---:R-:W-:-:S06]  /*8f60*/  FADD.FTZ R60, R40, R60 ;  /* 0x0000003c283c7221 */ /* 0x004fcc0000010000 */
[----:B------:R-:W2:Y:S01]  /*8f70*/  MUFU.EX2 R43, R43 ;  /* 0x0000002b002b7308 */ /* 0x000ea20000000800 */
[C---:B---3--:R-:W-:Y:S01]  /*8f80*/  F2FP.BF16.F32.PACK_AB R32, R41.reuse, R40 ;  /* 0x000000282920723e */ /* 0x048fe200000010ff */
[----:B------:R-:W-:-:S04]  /*8f90*/  FADD.FTZ R60, R41, R60 ;  /* 0x0000003c293c7221 */ /* 0x000fc80000010000 */
[----:B------:R-:W-:Y:S02]  /*8fa0*/  FADD.FTZ R60, R190, R60 ;  /* 0x0000003cbe3c7221 */ /* 0x000fe40000010000 */
[----:B------:R-:W3:Y:S01]  /*8fb0*/  MUFU.EX2 R205, R205 ;  /* 0x000000cd00cd7308 */ /* 0x000ee20000000800 */
[----:B-----5:R-:W-:-:S07]  /*8fc0*/  FADD.FTZ R50, R42, R50 ;  /* 0x000000322a327221 */ /* 0x020fce0000010000 */
[----:B------:R-:W5:Y:S01]  /*8fd0*/  MUFU.EX2 R206, R206 ;  /* 0x000000ce00ce7308 */ /* 0x000f620000000800 */
[C---:B--2---:R-:W-:Y:S01]  /*8fe0*/  F2FP.BF16.F32.PACK_AB R36, R43.reuse, R42 ;  /* 0x0000002a2b24723e */ /* 0x044fe200000010ff */
[----:B------:R-:W-:-:S06]  /*8ff0*/  FADD.FTZ R50, R43, R50 ;  /* 0x000000322b327221 */ /* 0x000fcc0000010000 */
[----:B------:R-:W2:Y:S01]  /*9000*/  MUFU.EX2 R202, R229 ;  /* 0x000000e500ca7308 */ /* 0x000ea20000000800 */
[----:B---3--:R-:W-:-:S07]  /*9010*/  FADD.FTZ R50, R205, R50 ;  /* 0x00000032cd327221 */ /* 0x008fce0000010000 */
[----:B------:R-:W3:Y:S01]  /*9020*/  MUFU.EX2 R207, R207 ;  /* 0x000000cf00cf7308 */ /* 0x000ee20000000800 */
[C---:B-----5:R-:W-:Y:S01]  /*9030*/  F2FP.BF16.F32.PACK_AB R38, R206.reuse, R205 ;  /* 0x000000cdce26723e */ /* 0x060fe200000010ff */
[----:B------:R-:W-:-:S04]  /*9040*/  FADD.FTZ R50, R206, R50 ;  /* 0x00000032ce327221 */ /* 0x000fc80000010000 */
[----:B------:R-:W-:Y:S02]  /*9050*/  FADD.FTZ R50, R178, R50 ;  /* 0x00000032b2327221 */ /* 0x000fe40000010000 */
[C---:B------:R-:W-:Y:S01]  /*9060*/  HMMA.16816.F32.BF16 R156, R36.reuse, R20, R156 ;  /* 0x00000014249c723c */ /* 0x040fe2000004189c */
[C---:B--2---:R-:W-:Y:S01]  /*9070*/  F2FP.BF16.F32.PACK_AB R34, R202.reuse, R190 ;  /* 0x000000beca22723e */ /* 0x044fe200000010ff */
[----:B------:R-:W2:Y:S01]  /*9080*/  MUFU.EX2 R188, R188 ;  /* 0x000000bc00bc7308 */ /* 0x000ea20000000800 */
[----:B------:R-:W-:Y:S01]  /*9090*/  FADD.FTZ R60, R202, R60 ;  /* 0x0000003cca3c7221 */ /* 0x000fe20000010000 */
[----:B------:R-:W-:Y:S02]  /*90a0*/  FADD.FTZ R50, R179, R50 ;  /* 0x00000032b3327221 */ /* 0x000fe40000010000 */
[----:B------:R-:W-:Y:S01]  /*90b0*/  HMMA.16816.F32.BF16 R152, R36, R22, R152 ;  /* 0x000000162498723c */ /* 0x000fe20000041898 */
[----:B---3--:R-:W-:-:S03]  /*90c0*/  FADD.FTZ R60, R207, R60 ;  /* 0x0000003ccf3c7221 */ /* 0x008fc60000010000 */
[----:B------:R-:W3:Y:S02]  /*90d0*/  MUFU.EX2 R182, R182 ;  /* 0x000000b600b67308 */ /* 0x000ee40000000800 */
[----:B------:R-:W-:Y:S01]  /*90e0*/  HMMA.16816.F32.BF16 R72, R36, R16, R72 ;  /* 0x000000102448723c */ /* 0x000fe20000041848 */
[----:B------:R-:W-:-:S04]  /*90f0*/  FADD.FTZ R60, R197, R60 ;  /* 0x0000003cc53c7221 */ /* 0x000fc80000010000 */
[----:B------:R-:W-:Y:S01]  /*9100*/  FADD.FTZ R60, R196, R60 ;  /* 0x0000003cc43c7221 */ /* 0x000fe20000010000 */
[----:B------:R-:W-:Y:S01]  /*9110*/  HMMA.16816.F32.BF16 R76, R36, R18, R76 ;  /* 0x00000012244c723c */ /* 0x000fe2000004184c */
[----:B------:R-:W5:Y:S02]  /*9120*/  MUFU.EX2 R184, R184 ;  /* 0x000000b800b87308 */ /* 0x000f640000000800 */
[----:B--2---:R-:W-:-:S03]  /*9130*/  FADD.FTZ R238, R188, R60 ;  /* 0x0000003cbcee7221 */ /* 0x004fc60000010000 */
[C---:B------:R-:W-:Y:S03]  /*9140*/  HMMA.16816.F32.BF16 R88, R36.reuse, R12, R88 ;  /* 0x0000000c2458723c */ /* 0x040fe60000041858 */
[----:B------:R-:W2:Y:S01]  /*9150*/  MUFU.EX2 R176, R176 ;  /* 0x000000b000b07308 */ /* 0x000ea20000000800 */
[----:B---3--:R-:W-:Y:S02]  /*9160*/  FADD.FTZ R50, R182, R50 ;  /* 0x00000032b6327221 */ /* 0x008fe40000010000 */
[C---:B------:R-:W-:Y:S05]  /*9170*/  HMMA.16816.F32.BF16 R92, R36.reuse, R14, R92 ;  /* 0x0000000e245c723c */ /* 0x040fea000004185c */
[----:B------:R-:W3:Y:S01]  /*9180*/  MUFU.EX2 R175, R175 ;  /* 0x000000af00af7308 */ /* 0x000ee20000000800 */
[----:B----4-:R-:W-:Y:S01]  /*9190*/  HMMA.16816.F32.BF16 R100, R36, R8, R100 ;  /* 0x000000082464723c */ /* 0x010fe20000041864 */
[----:B-----5:R-:W-:-:S05]  /*91a0*/  FADD.FTZ R236, R184, R50 ;  /* 0x00000032b8ec7221 */ /* 0x020fca0000010000 */
[----:B------:R-:W-:Y:S01]  /*91b0*/  HMMA.16816.F32.BF16 R104, R36, R10, R104 ;  /* 0x0000000a2468723c */ /* 0x000fe20000041868 */
[----:B------:R-:W4:Y:S01]  /*91c0*/  MUFU.EX2 R171, R171 ;  /* 0x000000ab00ab7308 */ /* 0x000f220000000800 */
[----:B--2---:R-:W-:-:S04]  /*91d0*/  FADD.FTZ R46, R176, R46 ;  /* 0x0000002eb02e7221 */ /* 0x004fc80000010000 */
[C---:B------:R-:W-:Y:S03]  /*91e0*/  HMMA.16816.F32.BF16 R112, R36.reuse, R4, R112 ;  /* 0x000000042470723c */ /* 0x040fe60000041870 */
[----:B------:R-:W2:Y:S01]  /*91f0*/  MUFU.EX2 R170, R170 ;  /* 0x000000aa00aa7308 */ /* 0x000ea20000000800 */
[----:B---3--:R-:W-:Y:S02]  /*9200*/  FADD.FTZ R46, R175, R46 ;  /* 0x0000002eaf2e7221 */ /* 0x008fe40000010000 */
[----:B------:R-:W-:Y:S05]  /*9210*/  HMMA.16816.F32.BF16 R116, R36, R6, R116 ;  /* 0x000000062474723c */ /* 0x000fea0000041874 */
[----:B------:R-:W3:Y:S01]  /*9220*/  MUFU.EX2 R169, R169 ;  /* 0x000000a900a97308 */ /* 0x000ee20000000800 */
[----:B------:R-:W-:Y:S01]  /*9230*/  HMMA.16816.F32.BF16 R160, R32, R20, R160 ;  /* 0x0000001420a0723c */ /* 0x000fe200000418a0 */
[----:B----4-:R-:W-:-:S05]  /*9240*/  FADD.FTZ R233, R171, R46 ;  /* 0x0000002eabe97221 */ /* 0x010fca0000010000 */
[----:B------:R-:W-:Y:S01]  /*9250*/  HMMA.16816.F32.BF16 R148, R32, R22, R148 ;  /* 0x000000162094723c */ /* 0x000fe20000041894 */
[----:B------:R-:W4:Y:S01]  /*9260*/  LDSM.16.MT88.4 R20, [R212+0x9c00] ;  /* 0x009c0000d414783b */ /* 0x000f220000004200 */
[----:B--2---:R-:W-:-:S04]  /*9270*/  FADD.FTZ R52, R170, R52 ;  /* 0x00000034aa347221 */ /* 0x004fc80000010000 */
[----:B------:R-:W-:Y:S01]  /*9280*/  HMMA.16816.F32.BF16 R68, R32, R16, R68 ;  /* 0x000000102044723c */ /* 0x000fe20000041844 */
[----:B---3--:R-:W-:-:S05]  /*9290*/  FADD.FTZ R52, R169, R52 ;  /* 0x00000034a9347221 */ /* 0x008fca0000010000 */
[C---:B------:R-:W-:Y:S01]  /*92a0*/  HMMA.16816.F32.BF16 R80, R32.reuse, R18, R80 ;  /* 0x000000122050723c */ /* 0x040fe20000041850 */
[----:B------:R-:W2:Y:S05]  /*92b0*/  LDSM.16.MT88.4 R16, [R214+0xac00] ;  /* 0x00ac0000d610783b */ /* 0x000eaa0000004200 */
[C---:B------:R-:W-:Y:S06]  /*92c0*/  HMMA.16816.F32.BF16 R84, R32.reuse, R12, R84 ;  /* 0x0000000c2054723c */ /* 0x040fec0000041854 */
[C---:B------:R-:W-:Y:S01]  /*92d0*/  HMMA.16816.F32.BF16 R96, R32.reuse, R14, R96 ;  /* 0x0000000e2060723c */ /* 0x040fe20000041860 */
[----:B------:R-:W3:Y:S05]  /*92e0*/  LDSM.16.MT88.4 R12, [R212+0xac00] ;  /* 0x00ac0000d40c783b */ /* 0x000eea0000004200 */
[C---:B------:R-:W-:Y:S06]  /*92f0*/  HMMA.16816.F32.BF16 R144, R32.reuse, R8, R144 ;  /* 0x000000082090723c */ /* 0x040fec0000041890 */
[C---:B------:R-:W-:Y:S01]  /*9300*/  HMMA.16816.F32.BF16 R108, R32.reuse, R10, R108 ;  /* 0x0000000a206c723c */ /* 0x040fe2000004186c */
[----:B------:R-:W5:Y:S05]  /*9310*/  LDSM.16.MT88.4 R8, [R214+0xbc00] ;  /* 0x00bc0000d608783b */ /* 0x000f6a0000004200 */
[C---:B------:R-:W-:Y:S06]  /*9320*/  HMMA.16816.F32.BF16 R140, R32.reuse, R4, R140 ;  /* 0x00000004208c723c */ /* 0x040fec000004188c */
[C---:B------:R-:W-:Y:S01]  /*9330*/  HMMA.16816.F32.BF16 R120, R32.reuse, R6, R120 ;  /* 0x000000062078723c */ /* 0x040fe20000041878 */
[----:B------:R-:W5:Y:S05]  /*9340*/  LDSM.16.MT88.4 R4, [R212+0xbc00] ;  /* 0x00bc0000d404783b */ /* 0x000f6a0000004200 */
[C---:B-1----:R-:W-:Y:S06]  /*9350*/  HMMA.16816.F32.BF16 R136, R32.reuse, R28, R136 ;  /* 0x0000001c2088723c */ /* 0x042fec0000041888 */
[----:B------:R-:W-:Y:S06]  /*9360*/  HMMA.16816.F32.BF16 R128, R32, R30, R128 ;  /* 0x0000001e2080723c */ /* 0x000fec0000041880 */
[----:B------:R-:W-:Y:S01]  /*9370*/  HMMA.16816.F32.BF16 R124, R36, R28, R124 ;  /* 0x0000001c247c723c */ /* 0x000fe2000004187c */
[----:B------:R-:W-:-:S05]  /*9380*/  FFMA.FTZ R32, R65, UR18, -R67 ;  /* 0x0000001241207c23 */ /* 0x000fca0008010843 */
[----:B------:R-:W-:Y:S01]  /*9390*/  HMMA.16816.F32.BF16 R132, R36, R30, R132 ;  /* 0x0000001e2484723c */ /* 0x000fe20000041884 */
[----:B------:R-:W1:Y:S01]  /*93a0*/  MUFU.EX2 R32, R32 ;  /* 0x0000002000207308 */ /* 0x000e620000000800 */
[----:B------:R-:W-:Y:S02]  /*93b0*/  F2FP.BF16.F32.PACK_AB R28, R197, R207 ;  /* 0x000000cfc51c723e */ /* 0x000fe400000010ff */
[----:B------:R-:W-:-:S03]  /*93c0*/  F2FP.BF16.F32.PACK_AB R29, R170, R180 ;  /* 0x000000b4aa1d723e */ /* 0x000fc600000010ff */
[----:B------:R-:W-:Y:S02]  /*93d0*/  F2FP.BF16.F32.PACK_AB R36, R179, R178 ;  /* 0x000000b2b324723e */ /* 0x000fe400000010ff */
[----:B------:R-:W-:Y:S02]  /*93e0*/  F2FP.BF16.F32.PACK_AB R37, R176, R177 ;  /* 0x000000b1b025723e */ /* 0x000fe400000010ff */
[----:B------:R-:W-:Y:S02]  /*93f0*/  F2FP.BF16.F32.PACK_AB R38, R184, R182 ;  /* 0x000000b6b826723e */ /* 0x000fe400000010ff */
[----:B------:R-:W-:Y:S02]  /*9400*/  F2FP.BF16.F32.PACK_AB R39, R171, R175 ;  /* 0x000000afab27723e */ /* 0x000fe400000010ff */
[----:B------:R-:W-:Y:S02]  /*9410*/  F2FP.BF16.F32.PACK_AB R30, R188, R196 ;  /* 0x000000c4bc1e723e */ /* 0x000fe400000010ff */
[C---:B-1----:R-:W-:Y:S01]  /*9420*/  F2FP.BF16.F32.PACK_AB R31, R32.reuse, R169 ;  /* 0x000000a9201f723e */ /* 0x042fe200000010ff */
[----:B------:R-:W-:-:S02]  /*9430*/  FADD.FTZ R237, R32, R52 ;  /* 0x0000003420ed7221 */ /* 0x000fc40000010000 */
[C---:B------:R-:W-:Y:S06]  /*9440*/  HMMA.16816.F32.BF16 R156, R36.reuse, R24, R156 ;  /* 0x00000018249c723c */ /* 0x040fec000004189c */
[C---:B------:R-:W-:Y:S06]  /*9450*/  HMMA.16816.F32.BF16 R152, R36.reuse, R26, R152 ;  /* 0x0000001a2498723c */ /* 0x040fec0000041898 */
[C---:B----4-:R-:W-:Y:S06]  /*9460*/  HMMA.16816.F32.BF16 R72, R36.reuse, R20, R72 ;  /* 0x000000142448723c */ /* 0x050fec0000041848 */
[C---:B------:R-:W-:Y:S06]  /*9470*/  HMMA.16816.F32.BF16 R76, R36.reuse, R22, R76 ;  /* 0x00000016244c723c */ /* 0x040fec000004184c */
[C---:B--2---:R-:W-:Y:S06]  /*9480*/  HMMA.16816.F32.BF16 R88, R36.reuse, R16, R88 ;  /* 0x000000102458723c */ /* 0x044fec0000041858 */
[C---:B------:R-:W-:Y:S06]  /*9490*/  HMMA.16816.F32.BF16 R92, R36.reuse, R18, R92 ;  /* 0x00000012245c723c */ /* 0x040fec000004185c */
[C---:B---3--:R-:W-:Y:S06]  /*94a0*/  HMMA.16816.F32.BF16 R100, R36.reuse, R12, R100 ;  /* 0x0000000c2464723c */ /* 0x048fec0000041864 */
        /* <DEDUP_REMOVED lines=19> */
[----:B------:R-:W-:Y:S01]  /*95e0*/  UIADD3 UR4, UR19, -0x3, URZ ;  /* 0xfffffffd13047890 */ /* 0x000fe2000fffe03f */
[----:B------:R-:W1:Y:S01]  /*95f0*/  @!P5 LDC.64 R14, c[0x0][0x220] ;  /* 0x00008800ff0edb82 */ /* 0x000e620000000a00 */
[----:B------:R-:W-:-:S04]  /*9600*/  DEPBAR.LE SB0, 0x0 ;  /* 0x000080000000791a */ /* 0x000fc80000000000 */
[----:B------:R-:W-:-:S03]  /*9610*/  USHF.R.S32.HI UR10, URZ, 0x1f, UR4 ;  /* 0x0000001f3f0a7899 */ /* 0x000fc60008011404 */
[----:B------:R-:W-:Y:S01]  /*9620*/  BAR.SYNC.DEFER_BLOCKING 0x0 ;  /* 0x0000000000007b1d */ /* 0x000fe20000010000 */
[----:B------:R-:W-:Y:S02]  /*9630*/  UIMAD.WIDE.U32 UR24, UR4, UR6, URZ ;  /* 0x00000006041872a5 */ /* 0x000fe4000f8e003f */
[----:B------:R-:W-:Y:S02]  /*9640*/  UIMAD UR10, UR10, UR6, URZ ;  /* 0x000000060a0a72a4 */ /* 0x000fe4000f8e023f */
[----:B------:R-:W-:-:S03]  /*9650*/  UISETP.GE.AND UP0, UPT, UR19, 0x4, UPT ;  /* 0x000000041300788c */ /* 0x000fc6000bf06270 */
[----:B------:R-:W2:Y:S01]  /*9660*/  @!P4 LDC.64 R12, c[0x0][0x220] ;  /* 0x00008800ff0ccb82 */ /* 0x000ea20000000a00 */
[----:B------:R-:W-:Y:S01]  /*9670*/  UIMAD UR10, UR4, UR7, UR10 ;  /* 0x00000007040a72a4 */ /* 0x000fe2000f8e020a */
[----:B------:R-:W-:Y:S01]  /*9680*/  IMAD.U32 R18, RZ, RZ, UR24 ;  /* 0x00000018ff127e24 */ /* 0x000fe2000f8e00ff */
[----:B------:R-:W-:Y:S01]  /*9690*/  UIADD3 UR24, UR19, -0x3, URZ ;  /* 0xfffffffd13187890 */ /* 0x000fe2000fffe03f */
[----:B------:R-:W-:Y:S01]  /*96a0*/  IMAD.U32 R19, RZ, RZ, UR25 ;  /* 0x00000019ff137e24 */ /* 0x000fe2000f8e00ff */
[----:B------:R-:W-:Y:S02]  /*96b0*/  UIADD3 UR10, UR25, UR10, URZ ;  /* 0x0000000a190a7290 */ /* 0x000fe4000fffe03f */
[----:B------:R-:W-:Y:S01]  /*96c0*/  LEA R17, P0, R18, R234, 0x6 ;  /* 0x000000ea12117211 */ /* 0x000fe200078030ff */
[----:B------:R-:W3:Y:S03]  /*96d0*/  @!P3 LDC.64 R10, c[0x0][0x220] ;  /* 0x00008800ff0abb82 */ /* 0x000ee60000000a00 */
[----:B------:R-:W-:-:S05]  /*96e0*/  IMAD.U32 R16, RZ, RZ, UR10 ;  /* 0x0000000aff107e24 */ /* 0x000fca000f8e00ff */
[----:B------:R-:W4:Y:S01]  /*96f0*/  @!P5 LDC.64 R8, c[0x0][0x220] ;  /* 0x00008800ff08db82 */ /* 0x000f220000000a00 */
[----:B------:R-:W-:Y:S01]  /*9700*/  LEA.HI.X R16, R18, R249, R16, 0x6, P0 ;  /* 0x000000f912107211 */ /* 0x000fe200000f3410 */
[----:B------:R-:W-:Y:S01]  /*9710*/  @P5 STS [R222+0x9000], RZ ;  /* 0x009000ffde005388 */ /* 0x000fe20000000800 */
[C---:B-1----:R-:W-:Y:S02]  /*9720*/  @!P5 LEA R18, P0, R17.reuse, R14, 0x1 ;  /* 0x0000000e1112d211 */ /* 0x042fe400078008ff */
[C---:B------:R-:W-:Y:S01]  /*9730*/  IADD3 R14, P6, R17.reuse, UR20, RZ ;  /* 0x00000014110e7c10 */ /* 0x040fe2000ffde0ff */
[----:B------:R-:W-:Y:S01]  /*9740*/  @P5 STS [R222+0x9004], RZ ;  /* 0x009004ffde005388 */ /* 0x000fe20000000800 */
[C-C-:B------:R-:W-:Y:S01]  /*9750*/  @!P5 LEA.HI.X R19, R17.reuse, R15, R16.reuse, 0x1, P0 ;  /* 0x0000000f1113d211 */ /* 0x140fe200000f0c10 */
[----:B------:R-:W1:Y:S01]  /*9760*/  @!P4 LDC.64 R6, c[0x0][0x220] ;  /* 0x00008800ff06cb82 */ /* 0x000e620000000a00 */
[C---:B--2---:R-:W-:Y:S01]  /*9770*/  @!P4 LEA R12, P1, R17.reuse, R12, 0x1 ;  /* 0x0000000c110cc211 */ /* 0x044fe200078208ff */
[----:B------:R-:W-:Y:S03]  /*9780*/  @P5 STS.64 [R222+0x9008], RZ ;  /* 0x009008ffde005388 */ /* 0x000fe60000000a00 */
[C-C-:B------:R-:W-:Y:S01]  /*9790*/  @!P4 LEA.HI.X R13, R17.reuse, R13, R16.reuse, 0x1, P1 ;  /* 0x0000000d110dc211 */ /* 0x140fe200008f0c10 */
[----:B------:R-:W-:Y:S01]  /*97a0*/  @!PT LDS RZ, [RZ] ;  /* 0x00000000fffff984 */ /* 0x000fe20000000800 */
[----:B------:R-:W-:Y:S01]  /*97b0*/  @!PT LDS RZ, [RZ] ;  /* 0x00000000fffff984 */ /* 0x000fe20000000800 */
[----:B------:R-:W-:Y:S01]  /*97c0*/  @!PT LDS RZ, [RZ] ;  /* 0x00000000fffff984 */ /* 0x000fe20000000800 */
[----:B------:R2:W-:Y:S02]  /*97d0*/  @!P5 LDGSTS.E.BYPASS.LTC128B.128 [R222+0x9000], desc[UR22][R18.64] ;  /* 0x0900000012dedfae */ /* 0x0005e4000b901d56 */
[----:B------:R-:W5:Y:S01]  /*97e0*/  @!P3 LDC.64 R4, c[0x0][0x220] ;  /* 0x00008800ff04bb82 */ /* 0x000f620000000a00 */
[C---:B---3--:R-:W-:Y:S01]  /*97f0*/  @!P3 LEA R10, P0, R17.reuse, R10, 0x1 ;  /* 0x0000000a110ab211 */ /* 0x048fe200078008ff */
[----:B------:R-:W-:Y:S03]  /*9800*/  @P4 STS.128 [R222+0xa000], RZ ;  /* 0x00a000ffde004388 */ /* 0x000fe60000000c00 */
[----:B------:R-:W-:Y:S01]  /*9810*/  @!P3 LEA.HI.X R11, R17, R11, R16, 0x1, P0 ;  /* 0x0000000b110bb211 */ /* 0x000fe200000f0c10 */
[----:B------:R-:W-:Y:S01]  /*9820*/  @!PT LDS RZ, [RZ] ;  /* 0x00000000fffff984 */ /* 0x000fe20000000800 */
[----:B------:R-:W-:Y:S01]  /*9830*/  @!PT LDS RZ, [RZ] ;  /* 0x00000000fffff984 */ /* 0x000fe20000000800 */
[----:B------:R-:W-:Y:S01]  /*9840*/  @!PT LDS RZ, [RZ] ;  /* 0x00000000fffff984 */ /* 0x000fe20000000800 */
[----:B------:R3:W-:Y:S01]  /*9850*/  @!P4 LDGSTS.E.BYPASS.LTC128B.128 [R222+0xa000], desc[UR22][R12.64+0x40] ;  /* 0x0a0000400cdecfae */ /* 0x0007e2000b901d56 */
[----:B------:R-:W-:-:S02]  /*9860*/  IADD3.X R16, R16, UR12, RZ, P6, !PT ;  /* 0x0000000c10107c10 */ /* 0x000fc4000b7fe4ff */
[C---:B----4-:R-:W-:Y:S01]  /*9870*/  @!P5 LEA R8, P2, R14.reuse, R8, 0x1 ;  /* 0x000000080e08d211 */ /* 0x050fe200078408ff */
[----:B------:R-:W-:Y:S03]  /*9880*/  @P3 STS.128 [R222+0xb000], RZ ;  /* 0x00b000ffde003388 */ /* 0x000fe60000000c00 */
[C---:B------:R-:W-:Y:S01]  /*9890*/  @!P5 LEA.HI.X R9, R14.reuse, R9, R16, 0x1, P2 ;  /* 0x000000090e09d211 */ /* 0x040fe200010f0c10 */
[----:B------:R-:W-:Y:S01]  /*98a0*/  @!PT LDS RZ, [RZ] ;  /* 0x00000000fffff984 */ /* 0x000fe20000000800 */
[----:B------:R-:W-:Y:S01]  /*98b0*/  @!PT LDS RZ, [RZ] ;  /* 0x00000000fffff984 */ /* 0x000fe20000000800 */
[----:B------:R-:W-:Y:S01]  /*98c0*/  @!PT LDS RZ, [RZ] ;  /* 0x00000000fffff984 */ /* 0x000fe20000000800 */
[----:B------:R-:W-:Y:S01]  /*98d0*/  @!P3 LDGSTS.E.BYPASS.LTC128B.128 [R222+0xb000], desc[UR22][R10.64+0x80] ;  /* 0x0b0000800adebfae */ /* 0x000fe2000b901d56 */
[----:B-1----:R-:W-:-:S03]  /*98e0*/  @!P4 LEA R6, P1, R14, R6, 0x1 ;  /* 0x000000060e06c211 */ /* 0x002fc600078208ff */
[----:B------:R-:W-:Y:S01]  /*98f0*/  @P5 STS.128 [R222+0x9800], RZ ;  /* 0x009800ffde005388 */ /* 0x000fe20000000c00 */
[----:B------:R-:W-:-:S03]  /*9900*/  @!P4 LEA.HI.X R7, R14, R7, R16, 0x1, P1 ;  /* 0x000000070e07c211 */ /* 0x000fc600008f0c10 */
[----:B------:R-:W-:Y:S01]  /*9910*/  @!PT LDS RZ, [RZ] ;  /* 0x00000000fffff984 */ /* 0x000fe20000000800 */
[----:B------:R-:W-:Y:S01]  /*9920*/  @!PT LDS RZ, [RZ] ;  /* 0x00000000fffff984 */ /* 0x000fe20000000800 */
[----:B------:R-:W-:Y:S01]  /*9930*/  @!PT LDS RZ, [RZ] ;  /* 0x00000000fffff984 */ /* 0x000fe20000000800 */
[----:B------:R1:W-:Y:S01]  /*9940*/  @!P5 LDGSTS.E.BYPASS.LTC128B.128 [R222+0x9800], desc[UR22][R8.64] ;  /* 0x0980000008dedfae */ /* 0x0003e2000b901d56 */
[----:B-----5:R-:W-:-:S03]  /*9950*/  @!P3 LEA R4, P0, R14, R4, 0x1 ;  /* 0x000000040e04b211 */ /* 0x020fc600078008ff */
[----:B------:R-:W-:Y:S01]  /*9960*/  @P4 STS.128 [R222+0xa800], RZ ;  /* 0x00a800ffde004388 */ /* 0x000fe20000000c00 */
[----:B------:R-:W-:-:S03]  /*9970*/  @!P3 LEA.HI.X R5, R14, R5, R16, 0x1, P0 ;  /* 0x000000050e05b211 */ /* 0x000fc600000f0c10 */
[----:B------:R-:W-:Y:S01]  /*9980*/  @!PT LDS RZ, [RZ] ;  /* 0x00000000fffff984 */ /* 0x000fe20000000800 */
[----:B------:R-:W-:Y:S01]  /*9990*/  @!PT LDS RZ, [RZ] ;  /* 0x00000000fffff984 */ /* 0x000fe20000000800 */
[----:B------:R-:W-:Y:S01]  /*99a0*/  @!PT LDS RZ, [RZ] ;  /* 0x00000000fffff984 */ /* 0x000fe20000000800 */
[----:B------:R-:W-:Y:S04]  /*99b0*/  @!P4 LDGSTS.E.BYPASS.LTC128B.128 [R222+0xa800], desc[UR22][R6.64+0x40] ;  /* 0x0a80004006decfae */ /* 0x000fe8000b901d56 */
[----:B------:R-:W-:Y:S04]  /*99c0*/  @P3 STS.128 [R222+0xb800], RZ ;  /* 0x00b800ffde003388 */ /* 0x000fe80000000c00 */
[----:B------:R-:W-:Y:S01]  /*99d0*/  @!PT LDS RZ, [RZ] ;  /* 0x00000000fffff984 */ /* 0x000fe20000000800 */
[----:B------:R-:W-:Y:S01]  /*99e0*/  @!PT LDS RZ, [RZ] ;  /* 0x00000000fffff984 */ /* 0x000fe20000000800 */
[----:B------:R-:W-:Y:S01]  /*99f0*/  @!PT LDS RZ, [RZ] ;  /* 0x00000000fffff984 */ /* 0x000fe20000000800 */
[----:B------:R4:W-:Y:S04]  /*9a00*/  @!P3 LDGSTS.E.BYPASS.LTC128B.128 [R222+0xb800], desc[UR22][R4.64+0x80] ;  /* 0x0b80008004debfae */ /* 0x0009e8000b901d56 */
[----:B------:R-:W-:Y:S04]  /*9a10*/  LDSM.16.M88.4 R56, [R217] ;  /* 0x00000000d938783b */ /* 0x000fe80000000200 */
[----:B------:R-:W5:Y:S04]  /*9a20*/  LDSM.16.M88.4 R180, [R216+0x6000] ;  /* 0x00600000d8b4783b */ /* 0x000f680000000200 */
[----:B------:R-:W2:Y:S04]  /*9a30*/  LDSM.16.M88.4 R60, [R217+0x1000] ;  /* 0x00100000d93c783b */ /* 0x000ea80000000200 */
[----:B------:R-:W3:Y:S04]  /*9a40*/  LDSM.16.M88.4 R172, [R216+0x6400] ;  /* 0x00640000d8ac783b */ /* 0x000ee80000000200 */
[----:B------:R-:W1:Y:S04]  /*9a50*/  LDSM.16.M88.4 R164, [R216+0x6800] ;  /* 0x00680000d8a4783b */ /* 0x000e680000000200 */
[----:B------:R-:W4:Y:S04]  /*9a60*/  LDSM.16.M88.4 R188, [R216+0x6c00] ;  /* 0x006c0000d8bc783b */ /* 0x000f280000000200 */
[----:B------:R-:W-:Y:S04]  /*9a70*/  LDSM.16.M88.4 R44, [R213+0x6000] ;  /* 0x00600000d52c783b */ /* 0x000fe80000000200 */
[----:B------:R-:W4:Y:S04]  /*9a80*/  LDSM.16.M88.4 R32, [R215] ;  /* 0x00000000d720783b */ /* 0x000f280000000200 */
[----:B------:R-:W4:Y:S04]  /*9a90*/  LDSM.16.M88.4 R48, [R215+0x1000] ;  /* 0x00100000d730783b */ /* 0x000f280000000200 */
[----:B------:R-:W4:Y:S04]  /*9aa0*/  LDSM.16.M88.4 R52, [R213+0x6c00] ;  /* 0x006c0000d534783b */ /* 0x000f280000000200 */
[----:B------:R-:W4:Y:S04]  /*9ab0*/  LDSM.16.M88.4 R36, [R213+0x6800] ;  /* 0x00680000d524783b */ /* 0x000f280000000200 */
[----:B------:R-:W4:Y:S01]  /*9ac0*/  LDSM.16.M88.4 R40, [R213+0x6400] ;  /* 0x00640000d528783b */ /* 0x000f220000000200 */
[-C--:B-----5:R-:W-:Y:S03]  /*9ad0*/  HMMA.16816.F32.BF16 R184, R56, R180.reuse, RZ ;  /* 0x000000b438b8723c */ /* 0x0a0fe600000418ff */
[----:B------:R-:W-:Y:S03]  /*9ae0*/  LDSM.16.M88.4 R200, [R216+0x7000] ;  /* 0x00700000d8c8783b */ /* 0x000fe60000000200 */
[C---:B--2---:R-:W-:Y:S01]  /*9af0*/  HMMA.16816.F32.BF16 R28, R60.reuse, R180, RZ ;  /* 0x000000b43c1c723c */ /* 0x044fe200000418ff */
[----:B------:R-:W2:Y:S04]  /*9b00*/  LDSM.16.M88.4 R208, [R217+0x2000] ;  /* 0x00200000d9d0783b */ /* 0x000ea80000000200 */
[----:B------:R-:W5:Y:S01]  /*9b10*/  LDSM.16.M88.4 R204, [R217+0x3000] ;  /* 0x00300000d9cc783b */ /* 0x000f620000000200 */
[-C--:B------:R-:W-:Y:S03]  /*9b20*/  HMMA.16816.F32.BF16 R24, R60, R182.reuse, RZ ;  /* 0x000000b63c18723c */ /* 0x080fe600000418ff */
[----:B------:R-:W-:Y:S03]  /*9b30*/  LDSM.16.M88.4 R192, [R216+0x7800] ;  /* 0x00780000d8c0783b */ /* 0x000fe60000000200 */
[----:B------:R-:W-:Y:S01]  /*9b40*/  HMMA.16816.F32.BF16 R180, R56, R182, RZ ;  /* 0x000000b638b4723c */ /* 0x000fe200000418ff */
[----:B------:R-:W-:Y:S04]  /*9b50*/  LDSM.16.M88.4 R196, [R216+0x7400] ;  /* 0x00740000d8c4783b */ /* 0x000fe80000000200 */
[----:B------:R-:W0:Y:S01]  /*9b60*/  LDGDEPBAR ;  /* 0x00000000000079af */ /* 0x000e220000000000 */
[C---:B---3--:R-:W-:Y:S06]  /*9b70*/  HMMA.16816.F32.BF16 R20, R60.reuse, R172, RZ ;  /* 0x000000ac3c14723c */ /* 0x048fec00000418ff */
[C---:B------:R-:W-:Y:S06]  /*9b80*/  HMMA.16816.F32.BF16 R16, R60.reuse, R174, RZ ;  /* 0x000000ae3c10723c */ /* 0x040fec00000418ff */
[C---:B-1----:R-:W-:Y:S06]  /*9b90*/  HMMA.16816.F32.BF16 R12, R60.reuse, R164, RZ ;  /* 0x000000a43c0c723c */ /* 0x042fec00000418ff */
[----:B------:R-:W-:Y:S06]  /*9ba0*/  HMMA.16816.F32.BF16 R8, R60, R166, RZ ;  /* 0x000000a63c08723c */ /* 0x000fec00000418ff */
[C---:B------:R-:W-:Y:S06]  /*9bb0*/  HMMA.16816.F32.BF16 R176, R56.reuse, R172, RZ ;  /* 0x000000ac38b0723c */ /* 0x040fec00000418ff */
[----:B------:R-:W-:Y:S06]  /*9bc0*/  HMMA.16816.F32.BF16 R168, R56, R164, RZ ;  /* 0x000000a438a8723c */ /* 0x000fec00000418ff */
[----:B----4-:R-:W-:Y:S06]  /*9bd0*/  HMMA.16816.F32.BF16 R4, R60, R188, RZ ;  /* 0x000000bc3c04723c */ /* 0x010fec00000418ff */
[C---:B------:R-:W-:Y:S06]  /*9be0*/  HMMA.16816.F32.BF16 R172, R56.reuse, R174, RZ ;  /* 0x000000ae38ac723c */ /* 0x040fec00000418ff */
[C---:B------:R-:W-:Y:S06]  /*9bf0*/  HMMA.16816.F32.BF16 R64, R56.reuse, R188, RZ ;  /* 0x000000bc3840723c */ /* 0x040fec00000418ff */
[----:B------:R-:W-:Y:S06]  /*9c00*/  HMMA.16816.F32.BF16 R164, R56, R166, RZ ;  /* 0x000000a638a4723c */ /* 0x000fec00000418ff */
        /* <DEDUP_REMOVED lines=11> */
[----:B------:R-:W-:Y:S06]  /*9cc0*/  HMMA.16816.F32.BF16 R60, R48, R54, R60 ;  /* 0x00000036303c723c */ /* 0x000fec000004183c */
[C---:B------:R-:W-:Y:S06]  /*9cd0*/  HMMA.16816.F32.BF16 R64, R32.reuse, R52, R64 ;  /* 0x000000342040723c */ /* 0x040fec0000041840 */
[C---:B------:R-:W-:Y:S06]  /*9ce0*/  HMMA.16816.F32.BF16 R168, R32.reuse, R36, R168 ;  /* 0x0000002420a8723c */ /* 0x040fec00000418a8 */
[C---:B------:R-:W-:Y:S01]  /*9cf0*/  HMMA.16816.F32.BF16 R164, R32.reuse, R38, R164 ;  /* 0x0000002620a4723c */ /* 0x040fe200000418a4 */
[----:B------:R-:W-:Y:S05]  /*9d00*/  LDSM.16.M88.4 R36, [R213+0x7800] ;  /* 0x00780000d524783b */ /* 0x000fea0000000200 */
[----:B------:R-:W-:Y:S01]  /*9d10*/  HMMA.16816.F32.BF16 R56, R32, R54, R56 ;  /* 0x000000362038723c */ /* 0x000fe20000041838 */
[----:B------:R-:W3:Y:S05]  /*9d20*/  LDSM.16.M88.4 R52, [R215+0x2000] ;  /* 0x00200000d734783b */ /* 0x000eea0000000200 */
[C---:B------:R-:W-:Y:S06]  /*9d30*/  HMMA.16816.F32.BF16 R20, R48.reuse, R40, R20 ;  /* 0x000000283014723c */ /* 0x040fec0000041814 */
[----:B------:R-:W-:Y:S01]  /*9d40*/  HMMA.16816.F32.BF16 R16, R48, R42, R16 ;  /* 0x0000002a3010723c */ /* 0x000fe20000041810 */
[----:B------:R-:W4:Y:S05]  /*9d50*/  LDSM.16.M88.4 R48, [R215+0x3000] ;  /* 0x00300000d730783b */ /* 0x000f2a0000000200 */
[C---:B------:R-:W-:Y:S06]  /*9d60*/  HMMA.16816.F32.BF16 R176, R32.reuse, R40, R176 ;  /* 0x0000002820b0723c */ /* 0x040fec00000418b0 */
[----:B------:R-:W-:Y:S01]  /*9d70*/  HMMA.16816.F32.BF16 R172, R32, R42, R172 ;  /* 0x0000002a20ac723c */ /* 0x000fe200000418ac */
[----:B------:R-:W4:Y:S04]  /*9d80*/  LDSM.16.M88.4 R40, [R213+0x7400] ;  /* 0x00740000d528783b */ /* 0x000f280000000200 */
[----:B------:R-:W-:Y:S01]  /*9d90*/  LDSM.16.M88.4 R32, [R213+0x7c00] ;  /* 0x007c0000d520783b */ /* 0x000fe20000000200 */
[-C--:B--2---:R-:W-:Y:S06]  /*9da0*/  HMMA.16816.F32.BF16 R184, R208, R200.reuse, R184 ;  /* 0x000000c8d0b8723c */ /* 0x084fec00000418b8 */
[C---:B-----5:R-:W-:Y:S06]  /*9db0*/  HMMA.16816.F32.BF16 R28, R204.reuse, R200, R28 ;  /* 0x000000c8cc1c723c */ /* 0x060fec000004181c */
[-C--:B------:R-:W-:Y:S06]  /*9dc0*/  HMMA.16816.F32.BF16 R24, R204, R202.reuse, R24 ;  /* 0x000000cacc18723c */ /* 0x080fec0000041818 */
[----:B------:R-:W-:Y:S01]  /*9dd0*/  HMMA.16816.F32.BF16 R180, R208, R202, R180 ;  /* 0x000000cad0b4723c */ /* 0x000fe200000418b4 */
[----:B------:R-:W-:Y:S05]  /*9de0*/  LDSM.16.M88.4 R200, [R215+0x4000] ;  /* 0x00400000d7c8783b */ /* 0x000fea0000000200 */
[C---:B-1----:R-:W-:Y:S06]  /*9df0*/  HMMA.16816.F32.BF16 R4, R204.reuse, R188, R4 ;  /* 0x000000bccc04723c */ /* 0x042fec0000041804 */
        /* <DEDUP_REMOVED lines=8> */
[----:B------:R-:W1:Y:S05]  /*9e80*/  LDSM.16.M88.4 R188, [R216+0x8000] ;  /* 0x00800000d8bc783b */ /* 0x000e6a0000000200 */
[C---:B------:R-:W-:Y:S06]  /*9e90*/  HMMA.16816.F32.BF16 R20, R204.reuse, R196, R20 ;  /* 0x000000c4cc14723c */ /* 0x040fec0000041814 */
[----:B------:R-:W-:Y:S06]  /*9ea0*/  HMMA.16816.F32.BF16 R16, R204, R198, R16 ;  /* 0x000000c6cc10723c */ /* 0x000fec0000041810 */
[C---:B------:R-:W-:Y:S06]  /*9eb0*/  HMMA.16816.F32.BF16 R176, R208.reuse, R196, R176 ;  /* 0x000000c4d0b0723c */ /* 0x040fec00000418b0 */
[----:B------:R-:W-:Y:S01]  /*9ec0*/  HMMA.16816.F32.BF16 R172, R208, R198, R172 ;  /* 0x000000c6d0ac723c */ /* 0x000fe200000418ac */
[----:B------:R-:W2:Y:S05]  /*9ed0*/  LDSM.16.M88.4 R196, [R217+0x5000] ;  /* 0x00500000d9c4783b */ /* 0x000eaa0000000200 */
[-C--:B---3--:R-:W-:Y:S06]  /*9ee0*/  HMMA.16816.F32.BF16 R184, R52, R44.reuse, R184 ;  /* 0x0000002c34b8723c */ /* 0x088fec00000418b8 */
[C---:B----4-:R-:W-:Y:S06]  /*9ef0*/  HMMA.16816.F32.BF16 R28, R48.reuse, R44, R28 ;  /* 0x0000002c301c723c */ /* 0x050fec000004181c */
[-C--:B------:R-:W-:Y:S06]  /*9f00*/  HMMA.16816.F32.BF16 R24, R48, R46.reuse, R24 ;  /* 0x0000002e3018723c */ /* 0x080fec0000041818 */
[C---:B------:R-:W-:Y:S01]  /*9f10*/  HMMA.16816.F32.BF16 R180, R52.reuse, R46, R180 ;  /* 0x0000002e34b4723c */ /* 0x040fe200000418b4 */
[----:B------:R-:W3:Y:S05]  /*9f20*/  LDSM.16.M88.4 R44, [R216+0x8400] ;  /* 0x00840000d82c783b */ /* 0x000eea0000000200 */
[-C--:B------:R-:W-:Y:S01]  /*9f30*/  HMMA.16816.F32.BF16 R204, R52, R36.reuse, R168 ;  /* 0x0000002434cc723c */ /* 0x080fe200000418a8 */
[----:B------:R-:W4:Y:S05]  /*9f40*/  LDSM.16.M88.4 R168, [R213+0x8000] ;  /* 0x00800000d5a8783b */ /* 0x000f2a0000000200 */
[C---:B------:R-:W-:Y:S06]  /*9f50*/  HMMA.16816.F32.BF16 R12, R48.reuse, R36, R12 ;  /* 0x00000024300c723c */ /* 0x040fec000004180c */
[-C--:B------:R-:W-:Y:S06]  /*9f60*/  HMMA.16816.F32.BF16 R8, R48, R38.reuse, R8 ;  /* 0x000000263008723c */ /* 0x080fec0000041808 */
[C---:B------:R-:W-:Y:S01]  /*9f70*/  HMMA.16816.F32.BF16 R164, R52.reuse, R38, R164 ;  /* 0x0000002634a4723c */ /* 0x040fe200000418a4 */
[----:B------:R-:W5:Y:S05]  /*9f80*/  LDSM.16.M88.4 R36, [R215+0x5000] ;  /* 0x00500000d724783b */ /* 0x000f6a0000000200 */
[----:B------:R-:W-:Y:S06]  /*9f90*/  HMMA.16816.F32.BF16 R176, R52, R40, R176 ;  /* 0x0000002834b0723c */ /* 0x000fec00000418b0 */
[----:B-1----:R-:W-:Y:S06]  /*9fa0*/  HMMA.16816.F32.BF16 R184, R192, R188, R184 ;  /* 0x000000bcc0b8723c */ /* 0x002fec00000418b8 */
[C---:B------:R-:W-:Y:S06]  /*9fb0*/  HMMA.16816.F32.BF16 R20, R48.reuse, R40, R20 ;  /* 0x000000283014723c */ /* 0x040fec0000041814 */
[C---:B------:R-:W-:Y:S06]  /*9fc0*/  HMMA.16816.F32.BF16 R4, R48.reuse, R32, R4 ;  /* 0x000000203004723c */ /* 0x040fec0000041804 */
[----:B------:R-:W-:Y:S06]  /*9fd0*/  HMMA.16816.F32.BF16 R60, R48, R34, R60 ;  /* 0x00000022303c723c */ /* 0x000fec000004183c */
[C---:B------:R-:W-:Y:S06]  /*9fe0*/  HMMA.16816.F32.BF16 R64, R52.reuse, R32, R64 ;  /* 0x000000203440723c */ /* 0x040fec0000041840 */
[----:B------:R-:W-:Y:S01]  /*9ff0*/  HMMA.16816.F32.BF16 R56, R52, R34, R56 ;  /* 0x000000223438723c */ /* 0x000fe20000041838 */
[----:B------:R-:W1:Y:S05]  /*a000*/  LDSM.16.M88.4 R32, [R213+0x8400] ;  /* 0x00840000d520783b */ /* 0x000e6a0000000200 */
[----:B--2---:R-:W-:Y:S06]  /*a010*/  HMMA.16816.F32.BF16 R28, R196, R188, R28 ;  /* 0x000000bcc41c723c */ /* 0x004fec000004181c */
[----:B------:R-:W-:Y:S01]  /*a020*/  HMMA.16816.F32.BF16 R16, R48, R42, R16 ;  /* 0x0000002a3010723c */ /* 0x000fe20000041810 */
[----:B------:R-:W2:Y:S05]  /*a030*/  LDSM.16.M88.4 R48, [R216+0x8800] ;  /* 0x00880000d830783b */ /* 0x000eaa0000000200 */
[-C--:B------:R-:W-:Y:S06]  /*a040*/  HMMA.16816.F32.BF16 R24, R196, R190.reuse, R24 ;  /* 0x000000bec418723c */ /* 0x080fec0000041818 */
[C---:B------:R-:W-:Y:S06]  /*a050*/  HMMA.16816.F32.BF16 R180, R192.reuse, R190, R180 ;  /* 0x000000bec0b4723c */ /* 0x040fec00000418b4 */
[----:B---3--:R-:W-:Y:S06]  /*a060*/  HMMA.16816.F32.BF16 R176, R192, R44, R176 ;  /* 0x0000002cc0b0723c */ /* 0x008fec00000418b0 */
[----:B------:R-:W-:Y:S01]  /*a070*/  HMMA.16816.F32.BF16 R172, R52, R42, R172 ;  /* 0x0000002a34ac723c */ /* 0x000fe200000418ac */
[----:B------:R-:W3:Y:S05]  /*a080*/  LDSM.16.M88.4 R40, [R216+0x8c00] ;  /* 0x008c0000d828783b */ /* 0x000eea0000000200 */
[----:B----4-:R-:W-:Y:S01]  /*a090*/  HMMA.16816.F32.BF16 R184, R200, R168, R184 ;  /* 0x000000a8c8b8723c */ /* 0x010fe200000418b8 */
[----:B------:R-:W-:-:S04]  /*a0a0*/  IMAD.U32 R54, RZ, RZ, UR24 ;  /* 0x00000018ff367e24 */ /* 0x000fc8000f8e00ff */
[----:B------:R-:W-:Y:S01]  /*a0b0*/  IMAD R54, R54, 0x40, R221 ;  /* 0x0000004036367824 */ /* 0x000fe200078e02dd */
[----:B------:R-:W-:Y:S04]  /*a0c0*/  HMMA.16816.F32.BF16 R20, R196, R44, R20 ;  /* 0x0000002cc414723c */ /* 0x000fe80000041814 */
[C---:B------:R-:W-:Y:S02]  /*a0d0*/  ISETP.GE.AND P0, PT, R54.reuse, R220, PT ;  /* 0x000000dc3600720c */ /* 0x040fe40003f06270 */
[----:B-----5:R-:W-:Y:S01]  /*a0e0*/  HMMA.16816.F32.BF16 R28, R36, R168, R28 ;  /* 0x000000a8241c723c */ /* 0x020fe2000004181c */
[C---:B------:R-:W-:Y:S01]  /*a0f0*/  VIADD R44, R54.reuse, 0x1 ;  /* 0x00000001362c7836 */ /* 0x040fe20000000000 */
[----:B------:R-:W-:-:S04]  /*a100*/  ISETP.GE.AND P6, PT, R54, R219, PT ;  /* 0x000000db3600720c */ /* 0x000fc80003fc6270 */
[----:B------:R-:W-:Y:S01]  /*a110*/  HMMA.16816.F32.BF16 R24, R36, R170, R24 ;  /* 0x000000aa2418723c */ /* 0x000fe20000041818 */
[----:B------:R-:W-:Y:S01]  /*a120*/  ISETP.GE.AND P1, PT, R44, R220, PT ;  /* 0x000000dc2c00720c */ /* 0x000fe20003f26270 */
[----:B------:R-:W-:Y:S01]  /*a130*/  VIADD R168, R54, 0x19 ;  /* 0x0000001936a87836 */ /* 0x000fe20000000000 */
[----:B------:R-:W-:-:S03]  /*a140*/  ISETP.GE.AND P2, PT, R44, R219, PT ;  /* 0x000000db2c00720c */ /* 0x000fc60003f46270 */
[C---:B------:R-:W-:Y:S01]  /*a150*/  HMMA.16816.F32.BF16 R180, R200.reuse, R170, R180 ;  /* 0x000000aac8b4723c */ /* 0x040fe200000418b4 */
[----:B------:R-:W-:Y:S02]  /*a160*/  FSEL R53, R184, -INF , !P0 ;  /* 0xff800000b8357808 */ /* 0x000fe40004000000 */
[----:B------:R-:W-:Y:S02]  /*a170*/  FSEL R52, R185, -INF , !P1 ;  /* 0xff800000b9347808 */ /* 0x000fe40004800000 */
[C---:B------:R-:W-:Y:S01]  /*a180*/  ISETP.GE.AND P0, PT, R44.reuse, R218, PT ;  /* 0x000000da2c00720c */ /* 0x040fe20003f06270 */
[----:B-1----:R-:W-:Y:S01]  /*a190*/  HMMA.16816.F32.BF16 R176, R200, R32, R176 ;  /* 0x00000020c8b0723c */ /* 0x002fe200000418b0 */
[----:B------:R-:W-:-:S05]  /*a1a0*/  ISETP.GE.AND P1, PT, R44, R3, PT ;  /* 0x000000032c00720c */ /* 0x000fca0003f26270 */
[----:B--2---:R-:W-:Y:S01]  /*a1b0*/  HMMA.16816.F32.BF16 R164, R192, R50, R164 ;  /* 0x00000032c0a4723c */ /* 0x004fe200000418a4 */
[----:B------:R-:W-:-:S05]  /*a1c0*/  FSEL R31, R31, -INF , !P1 ;  /* 0xff8000001f1f7808 */ /* 0x000fca0004800000 */
[----:B------:R-:W-:Y:S06]  /*a1d0*/  HMMA.16816.F32.BF16 R8, R196, R50, R8 ;  /* 0x00000032c408723c */ /* 0x000fec0000041808 */
[-C--:B------:R-:W-:Y:S01]  /*a1e0*/  HMMA.16816.F32.BF16 R172, R192, R46.reuse, R172 ;  /* 0x0000002ec0ac723c */ /* 0x080fe200000418ac */
[----:B------:R-:W-:Y:S02]  /*a1f0*/  FSEL R50, R187, -INF , !P2 ;  /* 0xff800000bb327808 */ /* 0x000fe40005000000 */
[----:B------:R-:W-:Y:S02]  /*a200*/  ISETP.GE.AND P2, PT, R54, R218, PT ;  /* 0x000000da3600720c */ /* 0x000fe40003f46270 */
[----:B------:R-:W-:Y:S01]  /*a210*/  FSEL R51, R186, -INF , !P6 ;  /* 0xff800000ba337808 */ /* 0x000fe20007000000 */
[----:B------:R-:W-:Y:S01]  /*a220*/  HMMA.16816.F32.BF16 R16, R196, R46, R16 ;  /* 0x0000002ec410723c */ /* 0x000fe20000041810 */
[----:B------:R-:W1:Y:S05]  /*a230*/  LDSM.16.M88.4 R44, [R213+0x8800] ;  /* 0x00880000d52c783b */ /* 0x000e6a0000000200 */
[----:B------:R-:W-:Y:S06]  /*a240*/  HMMA.16816.F32.BF16 R20, R36, R32, R20 ;  /* 0x000000202414723c */ /* 0x000fec0000041814 */
[----:B------:R-:W-:Y:S01]  /*a250*/  HMMA.16816.F32.BF16 R204, R192, R48, R204 ;  /* 0x00000030c0cc723c */ /* 0x000fe200000418cc */
[----:B------:R-:W-:-:S02]  /*a260*/  VIADD R32, R54, 0x9 ;  /* 0x0000000936207836 */ /* 0x000fc40000000000 */
[----:B------:R-:W-:-:S03]  /*a270*/  VIADD R33, R54, 0x8 ;  /* 0x0000000836217836 */ /* 0x000fc60000000000 */
[----:B------:R-:W-:Y:S01]  /*a280*/  HMMA.16816.F32.BF16 R12, R196, R48, R12 ;  /* 0x00000030c40c723c */ /* 0x000fe2000004180c */
[----:B------:R-:W-:Y:S02]  /*a290*/  ISETP.GE.AND P1, PT, R32, R3, PT ;  /* 0x000000032000720c */ /* 0x000fe40003f26270 */
[----:B------:R-:W-:-:S03]  /*a2a0*/  ISETP.GE.AND P6, PT, R33, R218, PT ;  /* 0x000000da2100720c */ /* 0x000fc60003fc6270 */
[C---:B---3--:R-:W-:Y:S01]  /*a2b0*/  HMMA.16816.F32.BF16 R64, R192.reuse, R40, R64 ;  /* 0x00000028c040723c */ /* 0x048fe20000041840 */
[----:B------:R-:W-:Y:S02]  /*a2c0*/  FSEL R49, R28, -INF , !P2 ;  /* 0xff8000001c317808 */ /* 0x000fe40005000000 */
[----:B------:R-:W-:Y:S02]  /*a2d0*/  FSEL R48, R29, -INF , !P0 ;  /* 0xff8000001d307808 */ /* 0x000fe40004000000 */
[----:B------:R-:W-:Y:S01]  /*a2e0*/  ISETP.GE.AND P2, PT, R32, R218, PT ;  /* 0x000000da2000720c */ /* 0x000fe20003f46270 */
[----:B------:R-:W-:Y:S01]  /*a2f0*/  HMMA.16816.F32.BF16 R56, R192, R42, R56 ;  /* 0x0000002ac038723c */ /* 0x000fe20000041838 */
[CC--:B------:R-:W-:Y:S02]  /*a300*/  ISETP.GE.AND P0, PT, R54.reuse, R3.reuse, PT ;  /* 0x000000033600720c */ /* 0x0c0fe40003f06270 */
[----:B------:R-:W-:Y:S01]  /*a310*/  FSEL R28, R25, -INF , !P2 ;  /* 0xff800000191c7808 */ /* 0x000fe20005000000 */
[----:B------:R-:W-:Y:S01]  /*a320*/  VIADD R25, R54, 0x10 ;  /* 0x0000001036197836 */ /* 0x000fe20000000000 */
[----:B------:R-:W-:Y:S01]  /*a330*/  FSEL R30, R30, -INF , !P0 ;  /* 0xff8000001e1e7808 */ /* 0x000fe20004000000 */
[----:B------:R-:W-:Y:S01]  /*a340*/  HMMA.16816.F32.BF16 R4, R196, R40, R4 ;  /* 0x00000028c404723c */ /* 0x000fe20000041804 */
[----:B------:R-:W-:-:S02]  /*a350*/  ISETP.GE.AND P0, PT, R33, R3, PT ;  /* 0x000000032100720c */ /* 0x000fc40003f06270 */
[----:B------:R-:W-:Y:S01]  /*a360*/  FSEL R29, R24, -INF , !P6 ;  /* 0xff800000181d7808 */ /* 0x000fe20007000000 */
[----:B------:R-:W-:Y:S01]  /*a370*/  VIADD R24, R54, 0x11 ;  /* 0x0000001136187836 */ /* 0x000fe20000000000 */
[----:B------:R-:W-:Y:S01]  /*a380*/  FSEL R191, R26, -INF , !P0 ;  /* 0xff8000001abf7808 */ /* 0x000fe20004000000 */
[-C--:B------:R-:W-:Y:S01]  /*a390*/  HMMA.16816.F32.BF16 R16, R36, R34.reuse, R16 ;  /* 0x000000222410723c */ /* 0x080fe20000041810 */
[----:B------:R-:W-:Y:S02]  /*a3a0*/  FSEL R193, R27, -INF , !P1 ;  /* 0xff8000001bc17808 */ /* 0x000fe40004800000 */
[C---:B------:R-:W-:Y:S02]  /*a3b0*/  ISETP.GE.AND P6, PT, R33.reuse, R220, PT ;  /* 0x000000dc2100720c */ /* 0x040fe40003fc6270 */
[-C--:B------:R-:W-:Y:S01]  /*a3c0*/  ISETP.GE.AND P2, PT, R33, R219.reuse, PT ;  /* 0x000000db2100720c */ /* 0x080fe20003f46270 */
[----:B------:R-:W-:Y:S01]  /*a3d0*/  HMMA.16816.F32.BF16 R172, R200, R34, R172 ;  /* 0x00000022c8ac723c */ /* 0x000fe200000418ac */
[----:B------:R-:W-:-:S02]  /*a3e0*/  ISETP.GE.AND P0, PT, R32, R219, PT ;  /* 0x000000db2000720c */ /* 0x000fc40003f06270 */
[-C--:B------:R-:W-:Y:S02]  /*a3f0*/  ISETP.GE.AND P1, PT, R25, R220.reuse, PT ;  /* 0x000000dc1900720c */ /* 0x080fe40003f26270 */
[----:B------:R-:W-:Y:S01]  /*a400*/  FSEL R55, R180, -INF , !P6 ;  /* 0xff800000b4377808 */ /* 0x000fe20007000000 */
[-C--:B-1----:R-:W-:Y:S01]  /*a410*/  HMMA.16816.F32.BF16 R204, R200, R44.reuse, R204 ;  /* 0x0000002cc8cc723c */ /* 0x082fe200000418cc */
[----:B------:R-:W-:Y:S02]  /*a420*/  FSEL R188, R182, -INF , !P2 ;  /* 0xff800000b6bc7808 */ /* 0x000fe40005000000 */
[----:B------:R-:W-:Y:S02]  /*a430*/  FSEL R184, R183, -INF , !P0 ;  /* 0xff800000b7b87808 */ /* 0x000fe40004000000 */
        /* <DEDUP_REMOVED lines=8> */
[----:B------:R-:W-:Y:S02]  /*a4c0*/  FSEL R181, R181, -INF , !P6 ;  /* 0xff800000b5b57808 */ /* 0x000fe40007000000 */
[----:B------:R-:W-:Y:S01]  /*a4d0*/  FSEL R195, R177, -INF , !P0 ;  /* 0xff800000b1c37808 */ /* 0x000fe20004000000 */
[----:B------:R-:W-:Y:S01]  /*a4e0*/  HMMA.16816.F32.BF16 R60, R196, R42, R60 ;  /* 0x0000002ac43c723c */ /* 0x000fe2000004183c */
[----:B------:R-:W-:Y:S02]  /*a4f0*/  FSEL R41, R178, -INF , !P2 ;  /* 0xff800000b2297808 */ /* 0x000fe40005000000 */
[----:B------:R-:W-:-:S02]  /*a500*/  FSEL R40, R179, -INF , !P1 ;  /* 0xff800000b3287808 */ /* 0x000fc40004800000 */
[CC--:B------:R-:W-:Y:S01]  /*a510*/  ISETP.GE.AND P6, PT, R25.reuse, R218.reuse, PT ;  /* 0x000000da1900720c */ /* 0x0c0fe20003fc6270 */
[----:B------:R-:W-:Y:S01]  /*a520*/  HMMA.16816.F32.BF16 R164, R200, R46, R164 ;  /* 0x0000002ec8a4723c */ /* 0x000fe200000418a4 */
[-C--:B------:R-:W-:Y:S02]  /*a530*/  ISETP.GE.AND P0, PT, R25, R3.reuse, PT ;  /* 0x000000031900720c */ /* 0x080fe40003f06270 */
[C---:B------:R-:W-:Y:S02]  /*a540*/  ISETP.GE.AND P2, PT, R24.reuse, R218, PT ;  /* 0x000000da1800720c */ /* 0x040fe40003f46270 */
[----:B------:R-:W-:Y:S02]  /*a550*/  ISETP.GE.AND P1, PT, R24, R3, PT ;  /* 0x000000031800720c */ /* 0x000fe40003f26270 */
[----:B------:R-:W1:Y:S01]  /*a560*/  LDSM.16.M88.4 R24, [R213+0x8c00] ;  /* 0x008c0000d518783b */ /* 0x000e620000000200 */
[----:B------:R-:W-:Y:S01]  /*a570*/  FSEL R170, R20, -INF , !P6 ;  /* 0xff80000014aa7808 */ /* 0x000fe20007000000 */
[----:B------:R-:W-:-:S04]  /*a580*/  DEPBAR.LE SB0, 0x0 ;  /* 0x000080000000791a */ /* 0x000fc80000000000 */
[----:B------:R-:W-:Y:S02]  /*a590*/  FSEL R169, R21, -INF , !P2 ;  /* 0xff80000015a97808 */ /* 0x000fe40005000000 */
[-C--:B------:R-:W-:Y:S02]  /*a5a0*/  ISETP.GE.AND P6, PT, R32, R218.reuse, PT ;  /* 0x000000da2000720c */ /* 0x080fe40003fc6270 */
[----:B------:R-:W-:Y:S02]  /*a5b0*/  ISETP.GE.AND P2, PT, R168, R218, PT ;  /* 0x000000daa800720c */ /* 0x000fe40003f46270 */
[----:B------:R-:W-:Y:S02]  /*a5c0*/  FSEL R34, R22, -INF , !P0 ;  /* 0xff80000016227808 */ /* 0x000fe40004000000 */
[----:B------:R-:W-:Y:S02]  /*a5d0*/  ISETP.GE.AND P0, PT, R32, R3, PT ;  /* 0x000000032000720c */ /* 0x000fe40003f06270 */
[----:B------:R-:W-:-:S02]  /*a5e0*/  FSEL R179, R16, -INF , !P6 ;  /* 0xff80000010b37808 */ /* 0x000fc40007000000 */
[----:B------:R-:W-:Y:S01]  /*a5f0*/  FSEL R35, R17, -INF , !P2 ;  /* 0xff80000011237808 */ /* 0x000fe20005000000 */
[----:B------:R-:W-:Y:S01]  /*a600*/  VIADD R17, R54, 0x21 ;  /* 0x0000002136117836 */ /* 0x000fe20000000000 */
[----:B------:R-:W-:Y:S01]  /*a610*/  BAR.SYNC.DEFER_BLOCKING 0x0 ;  /* 0x0000000000007b1d */ /* 0x000fe20000010000 */
[C---:B------:R-:W-:Y:S02]  /*a620*/  ISETP.GE.AND P6, PT, R32.reuse, R220, PT ;  /* 0x000000dc2000720c */ /* 0x040fe40003fc6270 */
[----:B------:R-:W-:Y:S02]  /*a630*/  ISETP.GE.AND P2, PT, R32, R219, PT ;  /* 0x000000db2000720c */ /* 0x000fe40003f46270 */
[----:B------:R-:W-:Y:S02]  /*a640*/  FSEL R33, R23, -INF , !P1 ;  /* 0xff80000017217808 */ /* 0x000fe40004800000 */
[----:B------:R-:W-:Y:S01]  /*a650*/  FSEL R32, R18, -INF , !P0 ;  /* 0xff80000012207808 */ /* 0x000fe20004000000 */
[----:B------:R-:W-:Y:S01]  /*a660*/  VIADD R18, R54, 0x20 ;  /* 0x0000002036127836 */ /* 0x000fe20000000000 */
[----:B------:R-:W-:-:S02]  /*a670*/  ISETP.GE.AND P1, PT, R168, R3, PT ;  /* 0x00000003a800720c */ /* 0x000fc40003f26270 */
[----:B------:R-:W-:Y:S02]  /*a680*/  ISETP.GE.AND P0, PT, R168, R219, PT ;  /* 0x000000dba800720c */ /* 0x000fe40003f06270 */
[----:B------:R-:W-:Y:S02]  /*a690*/  FSEL R194, R19, -INF , !P1 ;  /* 0xff80000013c27808 */ /* 0x000fe40004800000 */
[----:B------:R-:W-:Y:S02]  /*a6a0*/  ISETP.GE.AND P1, PT, R18, R220, PT ;  /* 0x000000dc1200720c */ /* 0x000fe40003f26270 */
[----:B------:R-:W-:Y:S02]  /*a6b0*/  FSEL R172, R172, -INF , !P6 ;  /* 0xff800000acac7808 */ /* 0x000fe40007000000 */
[----:B------:R-:W-:Y:S01]  /*a6c0*/  FSEL R230, R174, -INF , !P2 ;  /* 0xff800000aee67808 */ /* 0x000fe20005000000 */
[----:B-1----:R-:W-:Y:S01]  /*a6d0*/  HMMA.16816.F32.BF16 R64, R200, R24, R64 ;  /* 0x00000018c840723c */ /* 0x002fe20000041840 */
[----:B------:R-:W-:-:S02]  /*a6e0*/  FSEL R229, R175, -INF , !P0 ;  /* 0xff800000afe57808 */ /* 0x000fc40004000000 */
[----:B------:R-:W-:Y:S02]  /*a6f0*/  FSEL R204, R204, -INF , !P1 ;  /* 0xff800000cccc7808 */ /* 0x000fe40004800000 */
[-C--:B------:R-:W-:Y:S01]  /*a700*/  ISETP.GE.AND P6, PT, R168, R220.reuse, PT ;  /* 0x000000dca800720c */ /* 0x080fe20003fc6270 */
[----:B------:R-:W-:Y:S01]  /*a710*/  HMMA.16816.F32.BF16 R4, R36, R24, R4 ;  /* 0x000000182404723c */ /* 0x000fe20000041804 */
[-C--:B------:R-:W-:Y:S02]  /*a720*/  ISETP.GE.AND P2, PT, R18, R219.reuse, PT ;  /* 0x000000db1200720c */ /* 0x080fe40003f46270 */
[C---:B------:R-:W-:Y:S02]  /*a730*/  ISETP.GE.AND P0, PT, R17.reuse, R220, PT ;  /* 0x000000dc1100720c */ /* 0x040fe40003f06270 */
[----:B------:R-:W-:Y:S01]  /*a740*/  ISETP.GE.AND P1, PT, R17, R219, PT ;  /* 0x000000db1100720c */ /* 0x000fe20003f26270 */
[----:B------:R-:W-:Y:S01]  /*a750*/  HMMA.16816.F32.BF16 R56, R200, R26, R56 ;  /* 0x0000001ac838723c */ /* 0x000fe20000041838 */
[----:B------:R-:W-:-:S02]  /*a760*/  FSEL R16, R173, -INF , !P6 ;  /* 0xff800000ad107808 */ /* 0x000fc40007000000 */
[----:B------:R-:W-:Y:S02]  /*a770*/  FSEL R205, R205, -INF , !P0 ;  /* 0xff800000cdcd7808 */ /* 0x000fe40004000000 */
[----:B------:R-:W-:Y:S01]  /*a780*/  FSEL R177, R206, -INF , !P2 ;  /* 0xff800000ceb17808 */ /* 0x000fe20005000000 */
[----:B------:R-:W-:Y:S01]  /*a790*/  HMMA.16816.F32.BF16 R60, R36, R26, R60 ;  /* 0x0000001a243c723c */ /* 0x000fe2000004183c */
[----:B------:R-:W-:Y:S02]  /*a7a0*/  FSEL R174, R207, -INF , !P1 ;  /* 0xff800000cfae7808 */ /* 0x000fe40004800000 */
[CC--:B------:R-:W-:Y:S02]  /*a7b0*/  ISETP.GE.AND P6, PT, R18.reuse, R218.reuse, PT ;  /* 0x000000da1200720c */ /* 0x0c0fe40003fc6270 */
[----:B------:R-:W-:Y:S01]  /*a7c0*/  ISETP.GE.AND P0, PT, R18, R3, PT ;  /* 0x000000031200720c */ /* 0x000fe20003f06270 */
[----:B------:R-:W-:Y:S01]  /*a7d0*/  VIADD R18, R54, 0x28 ;  /* 0x0000002836127836 */ /* 0x000fe20000000000 */
[----:B------:R-:W-:-:S02]  /*a7e0*/  ISETP.GE.AND P2, PT, R17, R218, PT ;  /* 0x000000da1100720c */ /* 0x000fc40003f46270 */
[-C--:B------:R-:W-:Y:S01]  /*a7f0*/  ISETP.GE.AND P1, PT, R17, R3.reuse, PT ;  /* 0x000000031100720c */ /* 0x080fe20003f26270 */
[----:B------:R-:W-:Y:S01]  /*a800*/  VIADD R17, R54, 0x29 ;  /* 0x0000002936117836 */ /* 0x000fe20000000000 */
[----:B------:R-:W-:Y:S02]  /*a810*/  FSEL R209, R13, -INF , !P2 ;  /* 0xff8000000dd17808 */ /* 0x000fe40005000000 */
[----:B------:R-:W-:Y:S02]  /*a820*/  FSEL R208, R14, -INF , !P0 ;  /* 0xff8000000ed07808 */ /* 0x000fe40004000000 */
[----:B------:R-:W-:Y:S02]  /*a830*/  ISETP.GE.AND P2, PT, R17, R218, PT ;  /* 0x000000da1100720c */ /* 0x000fe40003f46270 */
[----:B------:R-:W-:Y:S02]  /*a840*/  ISETP.GE.AND P0, PT, R18, R3, PT ;  /* 0x000000031200720c */ /* 0x000fe40003f06270 */
[----:B------:R-:W-:Y:S01]  /*a850*/  FSEL R210, R9, -INF , !P2 ;  /* 0xff80000009d27808 */ /* 0x000fe20005000000 */
[----:B------:R-:W-:Y:S01]  /*a860*/  VIADD R9, R54, 0x31 ;  /* 0x0000003136097836 */ /* 0x000fe20000000000 */
[----:B------:R-:W-:Y:S01]  /*a870*/  FSEL R202, R10, -INF , !P0 ;  /* 0xff8000000aca7808 */ /* 0x000fe20004000000 */
[----:B------:R-:W-:Y:S01]  /*a880*/  VIADD R10, R54, 0x30 ;  /* 0x00000030360a7836 */ /* 0x000fe20000000000 */
[----:B------:R-:W-:-:S02]  /*a890*/  ISETP.GE.AND P0, PT, R17, R219, PT ;  /* 0x000000db1100720c */ /* 0x000fc40003f06270 */
[----:B------:R-:W-:Y:S02]  /*a8a0*/  FSEL R211, R12, -INF , !P6 ;  /* 0xff8000000cd37808 */ /* 0x000fe40007000000 */
[----:B------:R-:W-:Y:S02]  /*a8b0*/  ISETP.GE.AND P6, PT, R18, R218, PT ;  /* 0x000000da1200720c */ /* 0x000fe40003fc6270 */
[----:B------:R-:W-:Y:S02]  /*a8c0*/  FSEL R187, R167, -INF , !P0 ;  /* 0xff800000a7bb7808 */ /* 0x000fe40004000000 */
[-C--:B------:R-:W-:Y:S02]  /*a8d0*/  ISETP.GE.AND P0, PT, R9, R220.reuse, PT ;  /* 0x000000dc0900720c */ /* 0x080fe40003f06270 */
[----:B------:R-:W-:Y:S01]  /*a8e0*/  FSEL R221, R8, -INF , !P6 ;  /* 0xff80000008dd7808 */ /* 0x000fe20007000000 */
[----:B------:R-:W-:Y:S01]  /*a8f0*/  VIADD R8, R54, 0x38 ;  /* 0x0000003836087836 */ /* 0x000fe20000000000 */
[----:B------:R-:W-:Y:S01]  /*a900*/  ISETP.GE.AND P6, PT, R18, R220, PT ;  /* 0x000000dc1200720c */ /* 0x000fe20003fc6270 */
[----:B------:R-:W-:Y:S01]  /*a910*/  VIADD R54, R54, 0x39 ;  /* 0x0000003936367836 */ /* 0x000fe20000000000 */
[----:B------:R-:W-:-:S02]  /*a920*/  FSEL R196, R65, -INF , !P0 ;  /* 0xff80000041c47808 */ /* 0x000fc40004000000 */
[-C--:B------:R-:W-:Y:S02]  /*a930*/  ISETP.GE.AND P0, PT, R9, R219.reuse, PT ;  /* 0x000000db0900720c */ /* 0x080fe40003f06270 */
[----:B------:R-:W-:Y:S02]  /*a940*/  FSEL R197, R164, -INF , !P6 ;  /* 0xff800000a4c57808 */ /* 0x000fe40007000000 */
[----:B------:R-:W-:Y:S02]  /*a950*/  FSEL R164, R67, -INF , !P0 ;  /* 0xff80000043a47808 */ /* 0x000fe40004000000 */
[----:B------:R-:W-:Y:S02]  /*a960*/  ISETP.GE.AND P0, PT, R9, R218, PT ;  /* 0x000000da0900720c */ /* 0x000fe40003f06270 */
[----:B------:R-:W-:Y:S02]  /*a970*/  ISETP.GE.AND P2, PT, R18, R219, PT ;  /* 0x000000db1200720c */ /* 0x000fe40003f46270 */
[----:B------:R-:W-:-:S02]  /*a980*/  FSEL R182, R5, -INF , !P0 ;  /* 0xff80000005b67808 */ /* 0x000fc40004000000 */
[----:B------:R-:W-:Y:S02]  /*a990*/  ISETP.GE.AND P0, PT, R54, R218, PT ;  /* 0x000000da3600720c */ /* 0x000fe40003f06270 */
[----:B------:R-:W-:Y:S02]  /*a9a0*/  ISETP.GE.AND P6, PT, R17, R220, PT ;  /* 0x000000dc1100720c */ /* 0x000fe40003fc6270 */
[----:B------:R-:W-:Y:S02]  /*a9b0*/  FSEL R178, R61, -INF , !P0 ;  /* 0xff8000003db27808 */ /* 0x000fe40004000000 */
[----:B------:R-:W-:Y:S02]  /*a9c0*/  FSEL R203, R15, -INF , !P1 ;  /* 0xff8000000fcb7808 */ /* 0x000fe40004800000 */
[----:B------:R-:W-:Y:S02]  /*a9d0*/  FSEL R201, R165, -INF , !P6 ;  /* 0xff800000a5c97808 */ /* 0x000fe40007000000 */
[----:B------:R-:W-:-:S02]  /*a9e0*/  FSEL R189, R166, -INF , !P2 ;  /* 0xff800000a6bd7808 */ /* 0x000fc40005000000 */
[-C--:B------:R-:W-:Y:S02]  /*a9f0*/  ISETP.GE.AND P0, PT, R8, R3.reuse, PT ;  /* 0x000000030800720c */ /* 0x080fe40003f06270 */
[----:B------:R-:W-:Y:S02]  /*aa00*/  ISETP.GE.AND P1, PT, R17, R3, PT ;  /* 0x000000031100720c */ /* 0x000fe40003f26270 */
[-C--:B------:R-:W-:Y:S02]  /*aa10*/  ISETP.GE.AND P2, PT, R10, R220.reuse, PT ;  /* 0x000000dc0a00720c */ /* 0x080fe40003f46270 */
[----:B------:R-:W-:Y:S02]  /*aa20*/  ISETP.GE.AND P6, PT, R8, R220, PT ;  /* 0x000000dc0800720c */ /* 0x000fe40003fc6270 */
[----:B------:R-:W-:Y:S02]  /*aa30*/  FSEL R173, R62, -INF , !P0 ;  /* 0xff8000003ead7808 */ /* 0x000fe40004000000 */
[----:B------:R-:W-:-:S02]  /*aa40*/  FSEL R207, R11, -INF , !P1 ;  /* 0xff8000000bcf7808 */ /* 0x000fc40004800000 */
[----:B------:R-:W-:Y:S02]  /*aa50*/  FSEL R199, R64, -INF , !P2 ;  /* 0xff80000040c77808 */ /* 0x000fe40005000000 */
[----:B------:R-:W-:Y:S02]  /*aa60*/  FSEL R192, R56, -INF , !P6 ;  /* 0xff80000038c07808 */ /* 0x000fe40007000000 */
[----:B------:R-:W-:Y:S02]  /*aa70*/  PLOP3.LUT P0, PT, PT, PT, UP0, 0x80, 0x0 ;  /* 0x000000000000781c */ /* 0x000fe40003f0f008 */
[----:B------:R-:W-:Y:S02]  /*aa80*/  ISETP.GE.AND P1, PT, R54, R220, PT ;  /* 0x000000dc3600720c */ /* 0x000fe40003f26270 */
[C---:B------:R-:W-:Y:S02]  /*aa90*/  ISETP.GE.AND P2, PT, R10.reuse, R219, PT ;  /* 0x000000db0a00720c */ /* 0x040fe40003f46270 */
[----:B------:R-:W-:-:S02]  /*aaa0*/  ISETP.GE.AND P6, PT, R10, R218, PT ;  /* 0x000000da0a00720c */ /* 0x000fc40003fc6270 */
[----:B------:R-:W-:Y:S02]  /*aab0*/  FSEL R185, R66, -INF , !P2 ;  /* 0xff80000042b97808 */ /* 0x000fe40005000000 */
[----:B------:R-:W-:Y:S02]  /*aac0*/  FSEL R186, R57, -INF , !P1 ;  /* 0xff80000039ba7808 */ /* 0x000fe40004800000 */
[----:B------:R-:W-:Y:S02]  /*aad0*/  FSEL R183, R4, -INF , !P6 ;  /* 0xff80000004b77808 */ /* 0x000fe40007000000 */
[-C--:B------:R-:W-:Y:S02]  /*aae0*/  ISETP.GE.AND P2, PT, R10, R3.reuse, PT ;  /* 0x000000030a00720c */ /* 0x080fe40003f46270 */
[----:B------:R-:W-:Y:S02]  /*aaf0*/  ISETP.GE.AND P1, PT, R9, R3, PT ;  /* 0x000000030900720c */ /* 0x000fe40003f26270 */
[----:B------:R-:W-:-:S02]  /*ab00*/  ISETP.GE.AND P6, PT, R8, R218, PT ;  /* 0x000000da0800720c */ /* 0x000fc40003fc6270 */
[----:B------:R-:W-:Y:S02]  /*ab10*/  FSEL R176, R6, -INF , !P2 ;  /* 0xff80000006b07808 */ /* 0x000fe40005000000 */
[----:B------:R-:W-:Y:S02]  /*ab20*/  FSEL R180, R60, -INF , !P6 ;  /* 0xff8000003cb47808 */ /* 0x000fe40007000000 */
[----:B------:R-:W-:Y:S02]  /*ab30*/  FSEL R175, R7, -INF , !P1 ;  /* 0xff80000007af7808 */ /* 0x000fe40004800000 */
[-C--:B------:R-:W-:Y:S02]  /*ab40*/  ISETP.GE.AND P6, PT, R8, R219.reuse, PT ;  /* 0x000000db0800720c */ /* 0x080fe40003fc6270 */
[C---:B------:R-:W-:Y:S02]  /*ab50*/  ISETP.GE.AND P2, PT, R54.reuse, R219, PT ;  /* 0x000000db3600720c */ /* 0x040fe40003f46270 */
[----:B------:R-:W-:-:S02]  /*ab60*/  ISETP.GE.AND P1, PT, R54, R3, PT ;  /* 0x000000033600720c */ /* 0x000fc40003f26270 */
[----:B------:R-:W-:Y:S02]  /*ab70*/  FSEL R66, R58, -INF , !P6 ;  /* 0xff8000003a427808 */ /* 0x000fe40007000000 */
[----:B------:R-:W-:Y:S02]  /*ab80*/  FSEL R171, R63, -INF , !P1 ;  /* 0xff8000003fab7808 */ /* 0x000fe40004800000 */
[----:B------:R-:W-:Y:S01]  /*ab90*/  FSEL R62, R59, -INF , !P2 ;  /* 0xff8000003b3e7808 */ /* 0x000fe20005000000 */
[----:B------:R-:W-:Y:S06]  /*aba0*/  @!P0 BRA `(.L_x_85) ;  /* 0x00000004000c8947 */ /* 0x000fec0003800000 */
        /* <DEDUP_REMOVED lines=20> */
[C---:B------:R-:W-:Y:S01]  /*acf0*/  @!P5 LEA.HI.X R13, R15.reuse, R13, R3, 0x1, P6 ;  /* 0x0000000d0f0dd211 */ /* 0x040fe200030f0c03 */
[----:B------:R-:W1:Y:S01]  /*ad00*/  @!P4 LDC.64 R4, c[0x0][0x218] ;  /* 0x00008600ff04cb82 */ /* 0x000e620000000a00 */
[----:B---3--:R-:W-:-:S03]  /*ad10*/  @!P4 LEA R10, P2, R15, R10, 0x1 ;  /* 0x0000000a0f0ac211 */ /* 0x008fc600078408ff */
[----:B------:R-:W-:Y:S01]  /*ad20*/  @!PT LDS RZ, [RZ] ;  /* 0x00000000fffff984 */ /* 0x000fe20000000800 */
[----:B------:R-:W-:Y:S01]  /*ad30*/  @!PT LDS RZ, [RZ] ;  /* 0x00000000fffff984 */ /* 0x000fe20000000800 */
[----:B------:R-:W-:Y:S01]  /*ad40*/  @!PT LDS RZ, [RZ] ;  /* 0x00000000fffff984 */ /* 0x000fe20000000800 */
[----:B------:R2:W-:Y:S01]  /*ad50*/  @!P5 LDGSTS.E.BYPASS.LTC128B.128 [R222+0x6000], desc[UR22][R12.64] ;  /* 0x060000000cdedfae */ /* 0x0005e2000b901d56 */
[C-C-:B------:R-:W-:Y:S02]  /*ad60*/  @!P4 LEA.HI.X R11, R15.reuse, R11, R3.reuse, 0x1, P2 ;  /* 0x0000000b0f0bc211 */ /* 0x140fe400010f0c03 */
[C---:B----4-:R-:W-:Y:S01]  /*ad70*/  @!P3 LEA R8, P1, R15.reuse, R8, 0x1 ;  /* 0x000000080f08b211 */ /* 0x050fe200078208ff */
[----:B------:R2:W-:Y:S03]  /*ad80*/  @P4 STS.128 [R222+0x7000], RZ ;  /* 0x007000ffde004388 */ /* 0x0005e60000000c00 */
[C---:B------:R-:W-:Y:S01]  /*ad90*/  @!P3 LEA.HI.X R9, R15.reuse, R9, R3, 0x1, P1 ;  /* 0x000000090f09b211 */ /* 0x040fe200008f0c03 */
[----:B------:R-:W-:Y:S01]  /*ada0*/  @!PT LDS RZ, [RZ] ;  /* 0x00000000fffff984 */ /* 0x000fe20000000800 */
[----:B------:R-:W-:Y:S01]  /*adb0*/  @!PT LDS RZ, [RZ] ;  /* 0x00000000fffff984 */ /* 0x000fe20000000800 */
[----:B------:R-:W-:Y:S01]  /*adc0*/  @!PT LDS RZ, [RZ] ;  /* 0x00000000fffff984 */ /* 0x000fe20000000800 */
[----:B------:R2:W-:Y:S01]  /*add0*/  @!P4 LDGSTS.E.BYPASS.LTC128B.128 [R222+0x7000], desc[UR22][R10.64+0x40] ;  /* 0x070000400adecfae */ /* 0x0005e2000b901d56 */
[----:B------:R-:W-:-:S03]  /*ade0*/  IADD3 R15, P1, R15, UR13, RZ ;  /* 0x0000000d0f0f7c10 */ /* 0x000fc6000ff3e0ff */
[----:B------:R2:W-:Y:S01]  /*adf0*/  @P3 STS.128 [R222+0x8000], RZ ;  /* 0x008000ffde003388 */ /* 0x0005e20000000c00 */
[----:B-----5:R-:W-:Y:S02]  /*ae00*/  @!P5 LEA R6, P2, R15, R6, 0x1 ;  /* 0x000000060f06d211 */ /* 0x020fe400078408ff */
[----:B------:R-:W-:Y:S01]  /*ae10*/  IADD3.X R3, R3, UR5, RZ, P1, !PT ;  /* 0x0000000503037c10 */ /* 0x000fe20008ffe4ff */
[----:B------:R-:W-:Y:S01]  /*ae20*/  @!PT LDS RZ, [RZ] ;  /* 0x00000000fffff984 */ /* 0x000fe20000000800 */
[----:B------:R-:W-:Y:S01]  /*ae30*/  @!PT LDS RZ, [RZ] ;  /* 0x00000000fffff984 */ /* 0x000fe20000000800 */
[----:B------:R-:W-:Y:S01]  /*ae40*/  @!PT LDS RZ, [RZ] ;  /* 0x00000000fffff984 */ /* 0x000fe20000000800 */
[----:B------:R2:W-:Y:S01]  /*ae50*/  @!P3 LDGSTS.E.BYPASS.LTC128B.128 [R222+0x8000], desc[UR22][R8.64+0x80] ;  /* 0x0800008008debfae */ /* 0x0005e2000b901d56 */
[----:B-1----:R-:W-:-:S03]  /*ae60*/  @!P4 LEA R4, P1, R15, R4, 0x1 ;  /* 0x000000040f04c211 */ /* 0x002fc600078208ff */
[----:B------:R2:W-:Y:S01]  /*ae70*/  @P5 STS.128 [R222+0x6800], RZ ;  /* 0x006800ffde005388 */ /* 0x0005e20000000c00 */
[C-C-:B------:R-:W-:Y:S02]  /*ae80*/  @!P5 LEA.HI.X R7, R15.reuse, R7, R3.reuse, 0x1, P2 ;  /* 0x000000070f07d211 */ /* 0x140fe400010f0c03 */
[----:B------:R-:W-:-:S03]  /*ae90*/  @!P4 LEA.HI.X R5, R15, R5, R3, 0x1, P1 ;  /* 0x000000050f05c211 */ /* 0x000fc600008f0c03 */
        /* <DEDUP_REMOVED lines=18> */
.L_x_87:
[----:B------:R-:W-:Y:S05]  /*afc0*/  BSYNC B0 ;  /* 0x0000000000007941 */ /* 0x000fea0003800000 */
.L_x_86:
[----:B------:R-:W0:Y:S02]  /*afd0*/  LDGDEPBAR ;  /* 0x00000000000079af */ /* 0x000e240000000000 */
.L_x_85:
[----:B------:R-:W-:Y:S01]  /*afe0*/  FMNMX.FTZ R3, R2, R49, !PT ;  /* 0x0000003102037209 */ /* 0x000fe20007810000 */
[----:B------:R-:W-:Y:S01]  /*aff0*/  LDSM.16.MT88.4 R20, [R214+0x9000] ;  /* 0x00900000d614783b */ /* 0x000fe20000004200 */
[----:B--2---:R-:W-:Y:S01]  /*b000*/  FMNMX.FTZ R7, R228, R53, !PT ;  /* 0x00000035e4077209 */ /* 0x004fe20007810000 */
[----:B------:R-:W-:Y:S01]  /*b010*/  @UP0 UIADD3 UR19, UR19, -0x4, URZ ;  /* 0xfffffffc13130890 */ /* 0x000fe2000fffe03f */
[----:B------:R-:W-:Y:S01]  /*b020*/  FMNMX.FTZ R3, R48, R3, !PT ;  /* 0x0000000330037209 */ /* 0x000fe20007810000 */
[----:B------:R-:W-:Y:S01]  /*b030*/  LDSM.16.MT88.4 R12, [R212+0x9000] ;  /* 0x00900000d40c783b */ /* 0x000fe20000004200 */
[----:B------:R-:W-:Y:S02]  /*b040*/  FMNMX.FTZ R7, R52, R7, !PT ;  /* 0x0000000734077209 */ /* 0x000fe40007810000 */
[----:B------:R-:W-:Y:S01]  /*b050*/  FMNMX.FTZ R3, R29, R3, !PT ;  /* 0x000000031d037209 */ /* 0x000fe20007810000 */
[----:B------:R-:W-:Y:S01]  /*b060*/  LDSM.16.MT88.4 R8, [R214+0xa000] ;  /* 0x00a00000d608783b */ /* 0x000fe20000004200 */
[----:B------:R-:W-:-:S02]  /*b070*/  FMNMX.FTZ R7, R55, R7, !PT ;  /* 0x0000000737077209 */ /* 0x000fc40007810000 */
[----:B------:R-:W-:Y:S01]  /*b080*/  FMNMX.FTZ R3, R28, R3, !PT ;  /* 0x000000031c037209 */ /* 0x000fe20007810000 */
[----:B------:R-:W-:Y:S01]  /*b090*/  LDSM.16.MT88.4 R24, [R214+0xb000] ;  /* 0x00b00000d618783b */ /* 0x000fe20000004200 */
[----:B------:R-:W-:Y:S02]  /*b0a0*/  FMNMX.FTZ R7, R181, R7, !PT ;  /* 0x00000007b5077209 */ /* 0x000fe40007810000 */
[----:B------:R-:W-:Y:S02]  /*b0b0*/  FMNMX.FTZ R3, R170, R3, !PT ;  /* 0x00000003aa037209 */ /* 0x000fe40007810000 */
[----:B------:R-:W-:Y:S02]  /*b0c0*/  FMNMX.FTZ R7, R231, R7, !PT ;  /* 0x00000007e7077209 */ /* 0x000fe40007810000 */
[----:B------:R-:W-:Y:S02]  /*b0d0*/  FMNMX.FTZ R3, R169, R3, !PT ;  /* 0x00000003a9037209 */ /* 0x000fe40007810000 */
[----:B-1----:R-:W-:-:S02]  /*b0e0*/  FMNMX.FTZ R5, R0, R30, !PT ;  /* 0x0000001e00057209 */ /* 0x002fc40007810000 */
        /* <DEDUP_REMOVED lines=42> */
[----:B------:R-:W-:Y:S01]  /*b390*/  FMNMX.FTZ R4, R174, R4, !PT ;  /* 0x00000004ae047209 */ /* 0x000fe20007810000 */
[----:B------:R-:W2:Y:S01]  /*b3a0*/  SHFL.BFLY PT, R6, R7, 0x2, 0x1f ;  /* 0x0c401f0007067f89 */ /* 0x000ea200000e0000 */
        /* <DEDUP_REMOVED lines=8> */
[----:B-1----:R-:W-:Y:S02]  /*b430*/  FMNMX.FTZ R166, R3, R166, !PT ;  /* 0x000000a603a67209 */ /* 0x002fe40007810000 */
[----:B------:R-:W-:Y:S01]  /*b440*/  FMNMX.FTZ R4, R66, R4, !PT ;  /* 0x0000000442047209 */ /* 0x000fe20007810000 */
[----:B------:R-:W1:Y:S03]  /*b450*/  SHFL.BFLY PT, R3, R5, 0x2, 0x1f ;  /* 0x0c401f0005037f89 */ /* 0x000e6600000e0000 */
[----:B------:R-:W-:Y:S02]  /*b460*/  FMNMX.FTZ R4, R62, R4, !PT ;  /* 0x000000043e047209 */ /* 0x000fe40007810000 */
[----:B--2---:R-:W-:-:S03]  /*b470*/  FMNMX.FTZ R6, R7, R6, !PT ;  /* 0x0000000607067209 */ /* 0x004fc60007810000 */
[----:B------:R-:W2:Y:S04]  /*b480*/  SHFL.BFLY PT, R167, R4, 0x2, 0x1f ;  /* 0x0c401f0004a77f89 */ /* 0x000ea800000e0000 */
[----:B------:R-:W3:Y:S01]  /*b490*/  SHFL.BFLY PT, R168, R6, 0x1, 0x1f ;  /* 0x0c201f0006a87f89 */ /* 0x000ee200000e0000 */
[----:B-1----:R-:W-:-:S05]  /*b4a0*/  FMNMX.FTZ R3, R5, R3, !PT ;  /* 0x0000000305037209 */ /* 0x002fca0007810000 */
[----:B------:R-:W1:Y:S01]  /*b4b0*/  SHFL.BFLY PT, R165, R3, 0x1, 0x1f ;  /* 0x0c201f0003a57f89 */ /* 0x000e6200000e0000 */
[----:B--2---:R-:W-:-:S03]  /*b4c0*/  FMNMX.FTZ R167, R4, R167, !PT ;  /* 0x000000a704a77209 */ /* 0x004fc60007810000 */
[----:B------:R-:W2:Y:S01]  /*b4d0*/  SHFL.BFLY PT, R4, R166, 0x1, 0x1f ;  /* 0x0c201f00a6047f89 */ /* 0x000ea200000e0000 */
[----:B---3--:R-:W-:-:S03]  /*b4e0*/  FMNMX.FTZ R168, R6, R168, !PT ;  /* 0x000000a806a87209 */ /* 0x008fc60007810000 */
[----:B------:R-:W3:Y:S01]  /*b4f0*/  SHFL.BFLY PT, R6, R167, 0x1, 0x1f ;  /* 0x0c201f00a7067f89 */ /* 0x000ee200000e0000 */
[C---:B------:R-:W-:Y:S01]  /*b500*/  FSETP.NEU.FTZ.AND P4, PT, R168.reuse, -INF , PT ;  /* 0xff800000a800780b */ /* 0x040fe20003f9d000 */
[----:B------:R-:W-:-:S03]  /*b510*/  FMUL.FTZ R190, R168, UR18 ;  /* 0x00000012a8be7c20 */ /* 0x000fc60008410000 */
[----:B------:R-:W-:Y:S02]  /*b520*/  FSEL R37, R168, RZ, P4 ;  /* 0x000000ffa8257208 */ /* 0x000fe40002000000 */
[----:B------:R-:W-:-:S03]  /*b530*/  FSEL R190, R190, RZ, P4 ;  /* 0x000000ffbebe7208 */ /* 0x000fc60002000000 */
[----:B------:R-:W-:Y:S02]  /*b540*/  FADD.FTZ R37, R228, -R37 ;  /* 0x80000025e4257221 */ /* 0x000fe40000010000 */
[--C-:B------:R-:W-:Y:S01]  /*b550*/  FFMA.FTZ R59, R53, UR18, -R190.reuse ;  /* 0x00000012353b7c23 */ /* 0x100fe200080108be */
[--C-:B------:R-:W-:Y:S01]  /*b560*/  FFMA.FTZ R56, R181, UR18, -R190.reuse ;  /* 0x00000012b5387c23 */ /* 0x100fe200080108be */
[----:B-1----:R-:W-:Y:S01]  /*b570*/  FMNMX.FTZ R165, R3, R165, !PT ;  /* 0x000000a503a57209 */ /* 0x002fe20007810000 */
[--C-:B------:R-:W-:Y:S01]  /*b580*/  FFMA.FTZ R53, R172, UR18, -R190.reuse ;  /* 0x00000012ac357c23 */ /* 0x100fe200080108be */
[--C-:B------:R-:W-:Y:S01]  /*b590*/  FFMA.FTZ R58, R52, UR18, -R190.reuse ;  /* 0x00000012343a7c23 */ /* 0x100fe200080108be */
[--C-:B------:R-:W-:Y:S01]  /*b5a0*/  FFMA.FTZ R52, R16, UR18, -R190.reuse ;  /* 0x0000001210347c23 */ /* 0x100fe200080108be */
[C---:B------:R-:W-:Y:S01]  /*b5b0*/  FSETP.NEU.FTZ.AND P1, PT, R165.reuse, -INF , PT ;  /* 0xff800000a500780b */ /* 0x040fe20003f3d000 */
[C---:B------:R-:W-:Y:S01]  /*b5c0*/  FMUL.FTZ R172, R165.reuse, UR18 ;  /* 0x00000012a5ac7c20 */ /* 0x040fe20008410000 */
[----:B--2---:R-:W-:Y:S01]  /*b5d0*/  FMNMX.FTZ R166, R166, R4, !PT ;  /* 0x00000004a6a67209 */ /* 0x004fe20007810000 */
[----:B------:R-:W-:Y:S01]  /*b5e0*/  LDSM.16.MT88.4 R16, [R212+0xb000] ;  /* 0x00b00000d410783b */ /* 0x000fe20000004200 */
[----:B------:R-:W-:Y:S01]  /*b5f0*/  FSEL R4, R165, RZ, P1 ;  /* 0x000000ffa5047208 */ /* 0x000fe20000800000 */
[----:B------:R-:W-:Y:S01]  /*b600*/  FFMA.FTZ R57, R55, UR18, -R190 ;  /* 0x0000001237397c23 */ /* 0x000fe200080108be */
[----:B---3--:R-:W-:Y:S01]  /*b610*/  FMNMX.FTZ R167, R167, R6, !PT ;  /* 0x00000006a7a77209 */ /* 0x008fe20007810000 */
[C---:B------:R-:W-:Y:S01]  /*b620*/  FMUL.FTZ R181, R166.reuse, UR18 ;  /* 0x00000012a6b57c20 */ /* 0x040fe20008410000 */
[----:B------:R-:W-:Y:S01]  /*b630*/  FSETP.NEU.FTZ.AND P2, PT, R166, -INF , PT ;  /* 0xff800000a600780b */ /* 0x000fe20003f5d000 */
[----:B------:R-:W-:Y:S01]  /*b640*/  FADD.FTZ R0, R0, -R4 ;  /* 0x8000000400007221 */ /* 0x000fe20000010000 */
[C---:B------:R-:W-:Y:S01]  /*b650*/  FSETP.NEU.FTZ.AND P3, PT, R167.reuse, -INF , PT ;  /* 0xff800000a700780b */ /* 0x040fe20003f7d000 */
[C---:B------:R-:W-:Y:S01]  /*b660*/  FMUL.FTZ R64, R167.reuse, UR18 ;  /* 0x00000012a7407c20 */ /* 0x040fe20008410000 */
[----:B------:R-:W1:Y:S01]  /*b670*/  LDSM.16.MT88.4 R4, [R212+0xa000] ;  /* 0x00a00000d404783b */ /* 0x000e620000004200 */
[----:B------:R-:W-:Y:S01]  /*b680*/  FSEL R61, R166, RZ, P2 ;  /* 0x000000ffa63d7208 */ /* 0x000fe20001000000 */
[----:B------:R-:W-:Y:S01]  /*b690*/  FMUL.FTZ R0, R0, UR18 ;  /* 0x0000001200007c20 */ /* 0x000fe20008410000 */
[----:B------:R-:W-:Y:S01]  /*b6a0*/  FSEL R36, R167, RZ, P3 ;  /* 0x000000ffa7247208 */ /* 0x000fe20001800000 */
[----:B------:R-:W-:Y:S01]  /*b6b0*/  FMUL.FTZ R37, R37, UR18 ;  /* 0x0000001225257c20 */ /* 0x000fe20008410000 */
[----:B------:R-:W-:Y:S01]  /*b6c0*/  FSEL R64, R64, RZ, P3 ;  /* 0x000000ff40407208 */ /* 0x000fe20001800000 */
[----:B------:R-:W-:Y:S01]  /*b6d0*/  FADD.FTZ R61, R2, -R61 ;  /* 0x8000003d023d7221 */ /* 0x000fe20000010000 */
[----:B------:R-:W-:Y:S01]  /*b6e0*/  FSEL R181, R181, RZ, P2 ;  /* 0x000000ffb5b57208 */ /* 0x000fe20001000000 */
[----:B------:R-:W-:Y:S01]  /*b6f0*/  FADD.FTZ R36, R223, -R36 ;  /* 0x80000024df247221 */ /* 0x000fe20000010000 */
[----:B------:R-:W-:Y:S01]  /*b700*/  FSEL R172, R172, RZ, P1 ;  /* 0x000000ffacac7208 */ /* 0x000fe20000800000 */
[----:B------:R2:W3:Y:S01]  /*b710*/  MUFU.EX2 R60, R0 ;  /* 0x00000000003c7308 */ /* 0x0004e20000000800 */
[--C-:B------:R-:W-:Y:S01]  /*b720*/  FFMA.FTZ R51, R51, UR18, -R64.reuse ;  /* 0x0000001233337c23 */ /* 0x100fe20008010840 */
[----:B------:R-:W-:Y:S01]  /*b730*/  FFMA.FTZ R50, R50, UR18, -R64 ;  /* 0x0000001232327c23 */ /* 0x000fe20008010840 */
[--C-:B------:R-:W-:Y:S01]  /*b740*/  FFMA.FTZ R49, R49, UR18, -R181.reuse ;  /* 0x0000001231317c23 */ /* 0x100fe200080108b5 */
[--C-:B------:R-:W-:Y:S01]  /*b750*/  FFMA.FTZ R48, R48, UR18, -R181.reuse ;  /* 0x0000001230307c23 */ /* 0x100fe200080108b5 */
[--C-:B------:R-:W-:Y:S01]  /*b760*/  FFMA.FTZ R47, R29, UR18, -R181.reuse ;  /* 0x000000121d2f7c23 */ /* 0x100fe200080108b5 */
[--C-:B------:R-:W-:Y:S01]  /*b770*/  FFMA.FTZ R46, R28, UR18, -R181.reuse ;  /* 0x000000121c2e7c23 */ /* 0x100fe200080108b5 */
[--C-:B------:R-:W-:Y:S01]  /*b780*/  FFMA.FTZ R45, R30, UR18, -R172.reuse ;  /* 0x000000121e2d7c23 */ /* 0x100fe200080108ac */
[--C-:B------:R-:W-:Y:S01]  /*b790*/  FFMA.FTZ R44, R31, UR18, -R172.reuse ;  /* 0x000000121f2c7c23 */ /* 0x100fe200080108ac */
[----:B------:R-:W-:Y:S01]  /*b7a0*/  FFMA.FTZ R3, R191, UR18, -R172 ;  /* 0x00000012bf037c23 */ /* 0x000fe200080108ac */
[----:B------:R-:W-:Y:S01]  /*b7b0*/  FMUL.FTZ R61, R61, UR18 ;  /* 0x000000123d3d7c20 */ /* 0x000fe20008410000 */
[----:B------:R-:W-:Y:S01]  /*b7c0*/  FFMA.FTZ R63, R184, UR18, -R64 ;  /* 0x00000012b83f7c23 */ /* 0x000fe20008010840 */
[----:B------:R-:W-:Y:S01]  /*b7d0*/  FFMA.FTZ R193, R193, UR18, -R172 ;  /* 0x00000012c1c17c23 */ /* 0x000fe200080108ac */
[----:B------:R-:W-:Y:S01]  /*b7e0*/  FMUL.FTZ R36, R36, UR18 ;  /* 0x0000001224247c20 */ /* 0x000fe20008410000 */
[--C-:B------:R-:W-:Y:S01]  /*b7f0*/  FFMA.FTZ R65, R170, UR18, -R181.reuse ;  /* 0x00000012aa417c23 */ /* 0x100fe200080108b5 */
[--C-:B------:R-:W-:Y:S01]  /*b800*/  FFMA.FTZ R67, R169, UR18, -R181.reuse ;  /* 0x00000012a9437c23 */ /* 0x100fe200080108b5 */
[----:B------:R-:W-:Y:S01]  /*b810*/  MUFU.EX2 R59, R59 ;  /* 0x0000003b003b7308 */ /* 0x000fe20000000800 */
[----:B--2---:R-:W-:Y:S01]  /*b820*/  FFMA.FTZ R0, R188, UR18, -R64 ;  /* 0x00000012bc007c23 */ /* 0x004fe20008010840 */
[-C--:B---3--:R-:W-:Y:S01]  /*b830*/  FMUL.FTZ R158, R158, R60.reuse ;  /* 0x0000003c9e9e7220 */ /* 0x088fe20000410000 */
        /* <DEDUP_REMOVED lines=22> */
[-C--:B------:R-:W-:Y:S01]  /*b9a0*/  FMUL.FTZ R126, R126, R60.reuse ;  /* 0x0000003c7e7e7220 */ /* 0x080fe20000410000 */
[-C--:B------:R-:W-:Y:S01]  /*b9b0*/  FMUL.FTZ R127, R127, R60.reuse ;  /* 0x0000003c7f7f7220 */ /* 0x080fe20000410000 */
[-C--:B------:R-:W-:Y:S01]  /*b9c0*/  FMUL.FTZ R134, R134, R60.reuse ;  /* 0x0000003c86867220 */ /* 0x080fe20000410000 */
[----:B------:R-:W-:Y:S01]  /*b9d0*/  FMUL.FTZ R135, R135, R60 ;  /* 0x0000003c87877220 */ /* 0x000fe20000410000 */
[--C-:B------:R-:W-:Y:S01]  /*b9e0*/  FFMA.FTZ R184, R35, UR18, -R181.reuse ;  /* 0x0000001223b87c23 */ /* 0x100fe200080108b5 */
[--C-:B------:R-:W-:Y:S01]  /*b9f0*/  FFMA.FTZ R188, R34, UR18, -R172.reuse ;  /* 0x0000001222bc7c23 */ /* 0x100fe200080108ac */
[----:B------:R-:W-:Y:S01]  /*ba00*/  FFMA.FTZ R191, R33, UR18, -R172 ;  /* 0x0000001221bf7c23 */ /* 0x000fe200080108ac */
[----:B------:R-:W-:Y:S01]  /*ba10*/  MUFU.EX2 R51, R51 ;  /* 0x0000003300337308 */ /* 0x000fe20000000800 */
[--C-:B------:R-:W-:Y:S01]  /*ba20*/  FFMA.FTZ R54, R195, UR18, -R190.reuse ;  /* 0x00000012c3367c23 */ /* 0x100fe200080108be */
[----:B------:R-:W-:Y:S01]  /*ba30*/  FFMA.FTZ R55, R231, UR18, -R190 ;  /* 0x00000012e7377c23 */ /* 0x000fe200080108be */
[--C-:B------:R-:W-:Y:S01]  /*ba40*/  FFMA.FTZ R179, R179, UR18, -R181.reuse ;  /* 0x00000012b3b37c23 */ /* 0x100fe200080108b5 */
[----:B------:R-:W-:Y:S01]  /*ba50*/  FFMA.FTZ R194, R194, UR18, -R172 ;  /* 0x00000012c2c27c23 */ /* 0x000fe200080108ac */
[--C-:B------:R-:W-:Y:S01]  /*ba60*/  FFMA.FTZ R195, R41, UR18, -R64.reuse ;  /* 0x0000001229c37c23 */ /* 0x100fe20008010840 */
[--C-:B------:R-:W-:Y:S01]  /*ba70*/  FFMA.FTZ R198, R40, UR18, -R64.reuse ;  /* 0x0000001228c67c23 */ /* 0x100fe20008010840 */
[--C-:B------:R-:W-:Y:S01]  /*ba80*/  FFMA.FTZ R200, R230, UR18, -R64.reuse ;  /* 0x00000012e6c87c23 */ /* 0x100fe20008010840 */
[----:B------:R-:W-:Y:S01]  /*ba90*/  MUFU.EX2 R50, R50 ;  /* 0x0000003200327308 */ /* 0x000fe20000000800 */
[----:B--2---:R-:W-:Y:S01]  /*baa0*/  F2FP.BF16.F32.PACK_AB R38, R56, R57 ;  /* 0x000000393826723e */ /* 0x004fe200000010ff */
[----:B------:R-:W-:Y:S01]  /*bab0*/  FFMA.FTZ R206, R229, UR18, -R64 ;  /* 0x00000012e5ce7c23 */ /* 0x000fe20008010840 */
[--C-:B------:R-:W-:Y:S01]  /*bac0*/  FFMA.FTZ R208, R208, UR18, -R172.reuse ;  /* 0x00000012d0d07c23 */ /* 0x100fe200080108ac */
[--C-:B------:R-:W-:Y:S01]  /*bad0*/  FFMA.FTZ R203, R203, UR18, -R172.reuse ;  /* 0x00000012cbcb7c23 */ /* 0x100fe200080108ac */
[--C-:B------:R-:W-:Y:S01]  /*bae0*/  FFMA.FTZ R202, R202, UR18, -R172.reuse ;  /* 0x00000012caca7c23 */ /* 0x100fe200080108ac */
[----:B------:R-:W-:Y:S01]  /*baf0*/  FFMA.FTZ R207, R207, UR18, -R172 ;  /* 0x00000012cfcf7c23 */ /* 0x000fe200080108ac */
[----:B------:R-:W-:Y:S01]  /*bb00*/  FFMA.FTZ R197, R197, UR18, -R190 ;  /* 0x00000012c5c57c23 */ /* 0x000fe200080108be */
[----:B------:R-:W-:Y:S01]  /*bb10*/  MUFU.EX2 R49, R49 ;  /* 0x0000003100317308 */ /* 0x000fe20000000800 */
[--C-:B------:R-:W-:Y:S01]  /*bb20*/  FFMA.FTZ R177, R177, UR18, -R64.reuse ;  /* 0x00000012b1b17c23 */ /* 0x100fe20008010840 */
[--C-:B------:R-:W-:Y:S01]  /*bb30*/  FFMA.FTZ R174, R174, UR18, -R64.reuse ;  /* 0x00000012aeae7c23 */ /* 0x100fe20008010840 */
[--C-:B------:R-:W-:Y:S01]  /*bb40*/  FFMA.FTZ R189, R189, UR18, -R64.reuse ;  /* 0x00000012bdbd7c23 */ /* 0x100fe20008010840 */
[--C-:B------:R-:W-:Y:S01]  /*bb50*/  FFMA.FTZ R187, R187, UR18, -R64.reuse ;  /* 0x00000012bbbb7c23 */ /* 0x100fe20008010840 */
[----:B------:R-:W-:Y:S01]  /*bb60*/  FFMA.FTZ R185, R185, UR18, -R64 ;  /* 0x00000012b9b97c23 */ /* 0x000fe20008010840 */
[--C-:B------:R-:W-:Y:S01]  /*bb70*/  FFMA.FTZ R183, R183, UR18, -R181.reuse ;  /* 0x00000012b7b77c23 */ /* 0x100fe200080108b5 */
[----:B------:R-:W-:Y:S01]  /*bb80*/  FFMA.FTZ R176, R176, UR18, -R172 ;  /* 0x00000012b0b07c23 */ /* 0x000fe200080108ac */
[----:B------:R-:W2:Y:S01]  /*bb90*/  MUFU.EX2 R48, R48 ;  /* 0x0000003000307308 */ /* 0x000ea20000000800 */
[--C-:B------:R-:W-:Y:S01]  /*bba0*/  FFMA.FTZ R196, R196, UR18, -R190.reuse ;  /* 0x00000012c4c47c23 */ /* 0x100fe200080108be */
        /* <DEDUP_REMOVED lines=8> */
[----:B------:R-:W-:Y:S01]  /*bc30*/  FFMA.FTZ R171, R171, UR18, -R172 ;  /* 0x00000012abab7c23 */ /* 0x000fe200080108ac */
[--C-:B------:R-:W-:Y:S01]  /*bc40*/  FFMA.FTZ R164, R164, UR18, -R64.reuse ;  /* 0x00000012a4a47c23 */ /* 0x100fe20008010840 */
[----:B------:R-:W-:-:S04]  /*bc50*/  FFMA.FTZ R66, R66, UR18, -R64 ;  /* 0x0000001242427c23 */ /* 0x000fc80008010840 */
[----:B------:R-:W3:Y:S01]  /*bc60*/  MUFU.EX2 R46, R46 ;  /* 0x0000002e002e7308 */ /* 0x000ee20000000800 */
[----:B--2---:R-:W-:-:S07]  /*bc70*/  F2FP.BF16.F32.PACK_AB R28, R48, R49 ;  /* 0x00000031301c723e */ /* 0x004fce00000010ff */
[----:B------:R-:W-:Y:S08]  /*bc80*/  MUFU.EX2 R45, R45 ;  /* 0x0000002d002d7308 */ /* 0x000ff00000000800 */
[----:B------:R-:W2:Y:S01]  /*bc90*/  MUFU.EX2 R44, R44 ;  /* 0x0000002c002c7308 */ /* 0x000ea20000000800 */
[----:B---3--:R-:W-:-:S07]  /*bca0*/  F2FP.BF16.F32.PACK_AB R30, R46, R47 ;  /* 0x0000002f2e1e723e */ /* 0x008fce00000010ff */
[----:B------:R-:W3:Y:S08]  /*bcb0*/  MUFU.EX2 R3, R3 ;  /* 0x0000000300037308 */ /* 0x000ef00000000800 */
[----:B------:R-:W4:Y:S01]  /*bcc0*/  MUFU.EX2 R2, R193 ;  /* 0x000000c100027308 */ /* 0x000f220000000800 */
[----:B--2---:R-:W-:Y:S01]  /*bcd0*/  F2FP.BF16.F32.PACK_AB R29, R44, R45 ;  /* 0x0000002d2c1d723e */ /* 0x004fe200000010ff */
[----:B------:R-:W-:-:S04]  /*bce0*/  FFMA.FTZ R45, R233, R60, R45 ;  /* 0x0000003ce92d7223 */ /* 0x000fc8000001002d */
[----:B------:R-:W-:Y:S02]  /*bcf0*/  FADD.FTZ R45, R44, R45 ;  /* 0x0000002d2c2d7221 */ /* 0x000fe40000010000 */
[----:B------:R-:W2:Y:S02]  /*bd00*/  MUFU.EX2 R61, R61 ;  /* 0x0000003d003d7308 */ /* 0x000ea40000000800 */
[----:B---3--:R-:W-:-:S06]  /*bd10*/  FADD.FTZ R45, R3, R45 ;  /* 0x0000002d032d7221 */ /* 0x008fcc0000010000 */
[----:B------:R-:W-:Y:S01]  /*bd20*/  MUFU.EX2 R0, R0 ;  /* 0x0000000000007308 */ /* 0x000fe20000000800 */
[----:B----4-:R-:W-:Y:S01]  /*bd30*/  F2FP.BF16.F32.PACK_AB R31, R2, R3 ;  /* 0x00000003021f723e */ /* 0x010fe200000010ff */
[----:B------:R-:W-:Y:S01]  /*bd40*/  FFMA.FTZ R193, R32, UR18, -R172 ;  /* 0x0000001220c17c23 */ /* 0x000fe200080108ac */
[----:B------:R-:W-:Y:S01]  /*bd50*/  FADD.FTZ R45, R2, R45 ;  /* 0x0000002d022d7221 */ /* 0x000fe20000010000 */
[----:B------:R-:W-:Y:S04]  /*bd60*/  LDSM.16.MT88.4 R32, [R214+0x9400] ;  /* 0x00940000d620783b */ /* 0x000fe80000004200 */
[----:B------:R-:W3:Y:S01]  /*bd70*/  MUFU.EX2 R63, R63 ;  /* 0x0000003f003f7308 */ /* 0x000ee20000000800 */
[-C--:B--2---:R-:W-:Y:S01]  /*bd80*/  FMUL.FTZ R156, R156, R61.reuse ;  /* 0x0000003d9c9c7220 */ /* 0x084fe20000410000 */
[-C--:B------:R-:W-:Y:S01]  /*bd90*/  FMUL.FTZ R157, R157, R61.reuse ;  /* 0x0000003d9d9d7220 */ /* 0x080fe20000410000 */
[-C--:B------:R-:W-:Y:S01]  /*bda0*/  FMUL.FTZ R152, R152, R61.reuse ;  /* 0x0000003d98987220 */ /* 0x080fe20000410000 */
[-C--:B------:R-:W-:Y:S01]  /*bdb0*/  FMUL.FTZ R153, R153, R61.reuse ;  /* 0x0000003d99997220 */ /* 0x080fe20000410000 */
[-C--:B------:R-:W-:Y:S01]  /*bdc0*/  FMUL.FTZ R72, R72, R61.reuse ;  /* 0x0000003d48487220 */ /* 0x080fe20000410000 */
[-C--:B------:R-:W-:Y:S01]  /*bdd0*/  FMUL.FTZ R73, R73, R61.reuse ;  /* 0x0000003d49497220 */ /* 0x080fe20000410000 */
[-C--:B------:R-:W-:Y:S01]  /*bde0*/  FMUL.FTZ R76, R76, R61.reuse ;  /* 0x0000003d4c4c7220 */ /* 0x080fe20000410000 */
[----:B------:R2:W4:Y:S01]  /*bdf0*/  MUFU.EX2 R169, R37 ;  /* 0x0000002500a97308 */ /* 0x0005220000000800 */
[-C--:B------:R-:W-:Y:S01]  /*be00*/  FMUL.FTZ R77, R77, R61.reuse ;  /* 0x0000003d4d4d7220 */ /* 0x080fe20000410000 */
[-C--:B------:R-:W-:Y:S01]  /*be10*/  FMUL.FTZ R88, R88, R61.reuse ;  /* 0x0000003d58587220 */ /* 0x080fe20000410000 */
[-C--:B------:R-:W-:Y:S01]  /*be20*/  FMUL.FTZ R89, R89, R61.reuse ;  /* 0x0000003d59597220 */ /* 0x080fe20000410000 */
[-C--:B------:R-:W-:Y:S01]  /*be30*/  FMUL.FTZ R92, R92, R61.reuse ;  /* 0x0000003d5c5c7220 */ /* 0x080fe20000410000 */
[-C--:B------:R-:W-:Y:S01]  /*be40*/  FMUL.FTZ R93, R93, R61.reuse ;  /* 0x0000003d5d5d7220 */ /* 0x080fe20000410000 */
[-C--:B------:R-:W-:Y:S01]  /*be50*/  FMUL.FTZ R100, R100, R61.reuse ;  /* 0x0000003d64647220 */ /* 0x080fe20000410000 */
[-C--:B------:R-:W-:Y:S01]  /*be60*/  FMUL.FTZ R101, R101, R61.reuse ;  /* 0x0000003d65657220 */ /* 0x080fe20000410000 */
[----:B------:R5:W1:Y:S01]  /*be70*/  MUFU.EX2 R170, R36 ;  /* 0x0000002400aa7308 */ /* 0x000a620000000800 */
[-C--:B------:R-:W-:Y:S01]  /*be80*/  FMUL.FTZ R104, R104, R61.reuse ;  /* 0x0000003d68687220 */ /* 0x080fe20000410000 */
[-C--:B------:R-:W-:Y:S01]  /*be90*/  FMUL.FTZ R105, R105, R61.reuse ;  /* 0x0000003d69697220 */ /* 0x080fe20000410000 */
[----:B---3--:R-:W-:Y:S01]  /*bea0*/  F2FP.BF16.F32.PACK_AB R39, R63, R0 ;  /* 0x000000003f27723e */ /* 0x008fe200000010ff */
[-C--:B------:R-:W-:Y:S01]  /*beb0*/  FMUL.FTZ R112, R112, R61.reuse ;  /* 0x0000003d70707220 */ /* 0x080fe20000410000 */
[-C--:B------:R-:W-:Y:S01]  /*bec0*/  FMUL.FTZ R113, R113, R61.reuse ;  /* 0x0000003d71717220 */ /* 0x080fe20000410000 */
[-C--:B------:R-:W-:Y:S01]  /*bed0*/  FMUL.FTZ R116, R116, R61.reuse ;  /* 0x0000003d74747220 */ /* 0x080fe20000410000 */
[-C--:B------:R-:W-:Y:S01]  /*bee0*/  FMUL.FTZ R117, R117, R61.reuse ;  /* 0x0000003d75757220 */ /* 0x080fe20000410000 */
[----:B------:R-:W-:Y:S01]  /*bef0*/  FMUL.FTZ R124, R124, R61 ;  /* 0x0000003d7c7c7220 */ /* 0x000fe20000410000 */
[----:B--2---:R-:W-:Y:S01]  /*bf00*/  F2FP.BF16.F32.PACK_AB R37, R50, R51 ;  /* 0x000000333225723e */ /* 0x004fe200000010ff */
[-C--:B----4-:R-:W-:Y:S01]  /*bf10*/  FMUL.FTZ R160, R160, R169.reuse ;  /* 0x000000a9a0a07220 */ /* 0x090fe20000410000 */
[-C--:B------:R-:W-:Y:S01]  /*bf20*/  FMUL.FTZ R161, R161, R169.reuse ;  /* 0x000000a9a1a17220 */ /* 0x080fe20000410000 */
[-C--:B------:R-:W-:Y:S01]  /*bf30*/  FMUL.FTZ R148, R148, R169.reuse ;  /* 0x000000a994947220 */ /* 0x080fe20000410000 */
[-C--:B------:R-:W-:Y:S01]  /*bf40*/  FMUL.FTZ R149, R149, R169.reuse ;  /* 0x000000a995957220 */ /* 0x080fe20000410000 */
[-C--:B------:R-:W-:Y:S01]  /*bf50*/  FMUL.FTZ R68, R68, R169.reuse ;  /* 0x000000a944447220 */ /* 0x080fe20000410000 */
[-C--:B------:R-:W-:Y:S01]  /*bf60*/  FMUL.FTZ R69, R69, R169.reuse ;  /* 0x000000a945457220 */ /* 0x080fe20000410000 */
[----:B------:R-:W-:Y:S01]  /*bf70*/  FMUL.FTZ R80, R80, R169 ;  /* 0x000000a950507220 */ /* 0x000fe20000410000 */
[----:B-----5:R-:W-:Y:S01]  /*bf80*/  F2FP.BF16.F32.PACK_AB R36, R58, R59 ;  /* 0x0000003b3a24723e */ /* 0x020fe200000010ff */
[-C--:B-1----:R-:W-:Y:S01]  /*bf90*/  FMUL.FTZ R162, R162, R170.reuse ;  /* 0x000000aaa2a27220 */ /* 0x082fe20000410000 */
        /* <DEDUP_REMOVED lines=24> */
[-C--:B------:R-:W-:Y:S01]  /*c120*/  FMUL.FTZ R125, R125, R61.reuse ;  /* 0x0000003d7d7d7220 */ /* 0x080fe20000410000 */
        /* <DEDUP_REMOVED lines=26> */
[C---:B------:R-:W-:Y:S01]  /*c2d0*/  HMMA.16816.F32.BF16 R88, R28.reuse, R8, R88 ;  /* 0x000000081c58723c */ /* 0x040fe20000041858 */
[----:B------:R-:W-:Y:S01]  /*c2e0*/  FADD.FTZ R59, R58, R59 ;  /* 0x0000003b3a3b7221 */ /* 0x000fe20000010000 */
[----:B------:R-:W-:Y:S01]  /*c2f0*/  FADD.FTZ R51, R50, R51 ;  /* 0x0000003332337221 */ /* 0x000fe20000010000 */
[----:B------:R-:W-:Y:S01]  /*c300*/  FADD.FTZ R49, R48, R49 ;  /* 0x0000003130317221 */ /* 0x000fe20000010000 */
[----:B------:R-:W2:Y:S01]  /*c310*/  MUFU.EX2 R54, R54 ;  /* 0x0000003600367308 */ /* 0x000ea20000000800 */
[----:B------:R-:W-:Y:S01]  /*c320*/  FADD.FTZ R59, R57, R59 ;  /* 0x0000003b393b7221 */ /* 0x000fe20000010000 */
[----:B------:R-:W-:Y:S01]  /*c330*/  HMMA.16816.F32.BF16 R92, R28, R10, R92 ;  /* 0x0000000a1c5c723c */ /* 0x000fe2000004185c */
[----:B------:R-:W-:Y:S01]  /*c340*/  FADD.FTZ R51, R0, R51 ;  /* 0x0000003300337221 */ /* 0x000fe20000010000 */
[----:B------:R-:W-:Y:S01]  /*c350*/  FADD.FTZ R49, R47, R49 ;  /* 0x000000312f317221 */ /* 0x000fe20000010000 */
[----:B------:R-:W-:-:S02]  /*c360*/  FADD.FTZ R59, R56, R59 ;  /* 0x0000003b383b7221 */ /* 0x000fc40000010000 */
[----:B------:R-:W-:Y:S01]  /*c370*/  FADD.FTZ R51, R63, R51 ;  /* 0x000000333f337221 */ /* 0x000fe20000010000 */
[----:B------:R-:W-:Y:S01]  /*c380*/  HMMA.16816.F32.BF16 R100, R28, R4, R100 ;  /* 0x000000041c64723c */ /* 0x000fe20000041864 */
[----:B------:R-:W3:Y:S01]  /*c390*/  MUFU.EX2 R53, R53 ;  /* 0x0000003500357308 */ /* 0x000ee20000000800 */
[----:B------:R-:W-:Y:S01]  /*c3a0*/  FADD.FTZ R49, R46, R49 ;  /* 0x000000312e317221 */ /* 0x000fe20000010000 */
[----:B-1----:R-:W-:-:S03]  /*c3b0*/  FADD.FTZ R59, R55, R59 ;  /* 0x0000003b373b7221 */ /* 0x002fc60000010000 */
[----:B------:R-:W-:Y:S03]  /*c3c0*/  HMMA.16816.F32.BF16 R104, R28, R6, R104 ;  /* 0x000000061c68723c */ /* 0x000fe60000041868 */
[----:B------:R-:W1:Y:S01]  /*c3d0*/  MUFU.EX2 R52, R52 ;  /* 0x0000003400347308 */ /* 0x000e620000000800 */
[----:B--2---:R-:W-:Y:S02]  /*c3e0*/  FADD.FTZ R59, R54, R59 ;  /* 0x0000003b363b7221 */ /* 0x004fe40000010000 */
[C---:B------:R-:W-:Y:S05]  /*c3f0*/  HMMA.16816.F32.BF16 R160, R36.reuse, R20, R160 ;  /* 0x0000001424a0723c */ /* 0x040fea00000418a0 */
[----:B------:R-:W2:Y:S01]  /*c400*/  MUFU.EX2 R65, R65 ;  /* 0x0000004100417308 */ /* 0x000ea20000000800 */
[----:B------:R-:W-:Y:S01]  /*c410*/  HMMA.16816.F32.BF16 R148, R36, R22, R148 ;  /* 0x000000162494723c */ /* 0x000fe20000041894 */
[----:B------:R-:W4:Y:S01]  /*c420*/  LDSM.16.MT88.4 R20, [R214+0xa400] ;  /* 0x00a40000d614783b */ /* 0x000f220000004200 */
[----:B---3--:R-:W-:-:S04]  /*c430*/  FADD.FTZ R59, R53, R59 ;  /* 0x0000003b353b7221 */ /* 0x008fc80000010000 */
[----:B------:R-:W-:Y:S01]  /*c440*/  HMMA.16816.F32.BF16 R68, R36, R12, R68 ;  /* 0x0000000c2444723c */ /* 0x000fe20000041844 */
[----:B------:R-:W3:Y:S01]  /*c450*/  MUFU.EX2 R67, R67 ;  /* 0x0000004300437308 */ /* 0x000ee20000000800 */
[----:B-1----:R-:W-:-:S04]  /*c460*/  FADD.FTZ R59, R52, R59 ;  /* 0x0000003b343b7221 */ /* 0x002fc80000010000 */
[C---:B------:R-:W-:Y:S01]  /*c470*/  HMMA.16816.F32.BF16 R80, R36.reuse, R14, R80 ;  /* 0x0000000e2450723c */ /* 0x040fe20000041850 */
[----:B------:R-:W1:Y:S02]  /*c480*/  LDSM.16.MT88.4 R12, [R212+0xa400] ;  /* 0x00a40000d40c783b */ /* 0x000e640000004200 */
[----:B------:R-:W5:Y:S01]  /*c490*/  MUFU.EX2 R179, R179 ;  /* 0x000000b300b37308 */ /* 0x000f620000000800 */
[----:B--2---:R-:W-:Y:S02]  /*c4a0*/  FADD.FTZ R49, R65, R49 ;  /* 0x0000003141317221 */ /* 0x004fe40000010000 */
[C---:B------:R-:W-:Y:S05]  /*c4b0*/  HMMA.16816.F32.BF16 R84, R36.reuse, R8, R84 ;  /* 0x000000082454723c */ /* 0x040fea0000041854 */
[----:B------:R-:W2:Y:S01]  /*c4c0*/  MUFU.EX2 R184, R184 ;  /* 0x000000b800b87308 */ /* 0x000ea20000000800 */
[----:B------:R-:W-:Y:S01]  /*c4d0*/  HMMA.16816.F32.BF16 R96, R36, R10, R96 ;  /* 0x0000000a2460723c */ /* 0x000fe20000041860 */
[----:B------:R-:W1:Y:S01]  /*c4e0*/  LDSM.16.MT88.4 R8, [R214+0xb400] ;  /* 0x00b40000d608783b */ /* 0x000e620000004200 */
[C---:B---3--:R-:W-:Y:S01]  /*c4f0*/  F2FP.BF16.F32.PACK_AB R40, R67.reuse, R65 ;  /* 0x000000414328723e */ /* 0x048fe200000010ff */
[----:B------:R-:W-:-:S03]  /*c500*/  FADD.FTZ R49, R67, R49 ;  /* 0x0000003143317221 */ /* 0x000fc60000010000 */
[----:B------:R-:W-:Y:S01]  /*c510*/  HMMA.16816.F32.BF16 R144, R36, R4, R144 ;  /* 0x000000042490723c */ /* 0x000fe20000041890 */
[----:B------:R-:W3:Y:S01]  /*c520*/  MUFU.EX2 R188, R188 ;  /* 0x000000bc00bc7308 */ /* 0x000ee20000000800 */
[----:B-----5:R-:W-:-:S04]  /*c530*/  FADD.FTZ R49, R179, R49 ;  /* 0x00000031b3317221 */ /* 0x020fc80000010000 */
[----:B------:R-:W-:Y:S01]  /*c540*/  HMMA.16816.F32.BF16 R108, R36, R6, R108 ;  /* 0x00000006246c723c */ /* 0x000fe2000004186c */
[----:B------:R-:W5:Y:S02]  /*c550*/  LDSM.16.MT88.4 R4, [R212+0xb400] ;  /* 0x00b40000d404783b */ /* 0x000f640000004200 */
[----:B------:R-:W4:Y:S01]  /*c560*/  MUFU.EX2 R191, R191 ;  /* 0x000000bf00bf7308 */ /* 0x000f220000000800 */
[C---:B--2---:R-:W-:Y:S01]  /*c570*/  F2FP.BF16.F32.PACK_AB R42, R184.reuse, R179 ;  /* 0x000000b3b82a723e */ /* 0x044fe200000010ff */
[----:B------:R-:W-:Y:S01]  /*c580*/  FADD.FTZ R49, R184, R49 ;  /* 0x00000031b8317221 */ /* 0x000fe20000010000 */
[C---:B------:R-:W-:Y:S05]  /*c590*/  HMMA.16816.F32.BF16 R112, R28.reuse, R24, R112 ;  /* 0x000000181c70723c */ /* 0x040fea0000041870 */
[----:B------:R-:W2:Y:S01]  /*c5a0*/  MUFU.EX2 R193, R193 ;  /* 0x000000c100c17308 */ /* 0x000ea20000000800 */
[----:B------:R-:W-:Y:S01]  /*c5b0*/  HMMA.16816.F32.BF16 R116, R28, R26, R116 ;  /* 0x0000001a1c74723c */ /* 0x000fe20000041874 */
[----:B---3--:R-:W-:-:S05]  /*c5c0*/  FADD.FTZ R45, R188, R45 ;  /* 0x0000002dbc2d7221 */ /* 0x008fca0000010000 */
[----:B------:R-:W-:Y:S01]  /*c5d0*/  HMMA.16816.F32.BF16 R124, R28, R16, R124 ;  /* 0x000000101c7c723c */ /* 0x000fe2000004187c */
[----:B------:R-:W3:Y:S01]  /*c5e0*/  MUFU.EX2 R194, R194 ;  /* 0x000000c200c27308 */ /* 0x000ee20000000800 */
[C---:B----4-:R-:W-:Y:S01]  /*c5f0*/  F2FP.BF16.F32.PACK_AB R41, R191.reuse, R188 ;  /* 0x000000bcbf29723e */ /* 0x050fe200000010ff */
[----:B------:R-:W-:-:S03]  /*c600*/  FADD.FTZ R45, R191, R45 ;  /* 0x0000002dbf2d7221 */ /* 0x000fc60000010000 */
[----:B------:R-:W-:Y:S01]  /*c610*/  HMMA.16816.F32.BF16 R132, R28, R18, R132 ;  /* 0x000000121c84723c */ /* 0x000fe20000041884 */
[----:B------:R-:W4:Y:S02]  /*c620*/  LDSM.16.MT88.4 R28, [R212+0x9400] ;  /* 0x00940000d41c783b */ /* 0x000f240000004200 */
[----:B------:R-:W1:Y:S01]  /*c630*/  MUFU.EX2 R195, R195 ;  /* 0x000000c300c37308 */ /* 0x000e620000000800 */
[----:B--2---:R-:W-:Y:S02]  /*c640*/  FADD.FTZ R45, R193, R45 ;  /* 0x0000002dc12d7221 */ /* 0x004fe40000010000 */
[C---:B------:R-:W-:Y:S05]  /*c650*/  HMMA.16816.F32.BF16 R140, R36.reuse, R24, R140 ;  /* 0x00000018248c723c */ /* 0x040fea000004188c */
[----:B------:R-:W2:Y:S01]  /*c660*/  MUFU.EX2 R198, R198 ;  /* 0x000000c600c67308 */ /* 0x000ea20000000800 */
[----:B------:R-:W-:Y:S01]  /*c670*/  HMMA.16816.F32.BF16 R120, R36, R26, R120 ;  /* 0x0000001a2478723c */ /* 0x000fe20000041878 */
[C---:B---3--:R-:W-:Y:S01]  /*c680*/  F2FP.BF16.F32.PACK_AB R43, R194.reuse, R193 ;  /* 0x000000c1c22b723e */ /* 0x048fe200000010ff */
[----:B------:R-:W-:Y:S01]  /*c690*/  FADD.FTZ R45, R194, R45 ;  /* 0x0000002dc22d7221 */ /* 0x000fe20000010000 */
[----:B------:R-:W-:-:S03]  /*c6a0*/  F2FP.BF16.F32.PACK_AB R24, R54, R55 ;  /* 0x000000373618723e */ /* 0x000fc600000010ff */
[----:B------:R-:W-:Y:S01]  /*c6b0*/  HMMA.16816.F32.BF16 R136, R36, R16, R136 ;  /* 0x000000102488723c */ /* 0x000fe20000041888 */
[----:B------:R-:W3:Y:S01]  /*c6c0*/  MUFU.EX2 R200, R200 ;  /* 0x000000c800c87308 */ /* 0x000ee20000000800 */
[----:B------:R-:W-:Y:S01]  /*c6d0*/  F2FP.BF16.F32.PACK_AB R26, R52, R53 ;  /* 0x00000035341a723e */ /* 0x000fe200000010ff */
[----:B-1----:R-:W-:-:S03]  /*c6e0*/  FADD.FTZ R51, R195, R51 ;  /* 0x00000033c3337221 */ /* 0x002fc60000010000 */
[----:B------:R-:W-:Y:S01]  /*c6f0*/  HMMA.16816.F32.BF16 R128, R36, R18, R128 ;  /* 0x000000122480723c */ /* 0x000fe20000041880 */
[----:B------:R-:W-:Y:S02]  /*c700*/  LDSM.16.MT88.4 R16, [R212+0x9800] ;  /* 0x00980000d410783b */ /* 0x000fe40000004200 */
[----:B------:R-:W1:Y:S01]  /*c710*/  MUFU.EX2 R206, R206 ;  /* 0x000000ce00ce7308 */ /* 0x000e620000000800 */
        /* <DEDUP_REMOVED lines=8> */
[C---:B-1----:R-:W-:Y:S01]  /*c7a0*/  F2FP.BF16.F32.PACK_AB R27, R206.reuse, R200 ;  /* 0x000000c8ce1b723e */ /* 0x042fe200000010ff */
[----:B------:R-:W-:-:S03]  /*c7b0*/  FADD.FTZ R51, R206, R51 ;  /* 0x00000033ce337221 */ /* 0x000fc60000010000 */
[C---:B------:R-:W-:Y:S03]  /*c7c0*/  HMMA.16816.F32.BF16 R104, R40.reuse, R14, R104 ;  /* 0x0000000e2868723c */ /* 0x040fe60000041868 */
[----:B------:R-:W1:Y:S01]  /*c7d0*/  MUFU.EX2 R202, R202 ;  /* 0x000000ca00ca7308 */ /* 0x000e620000000800 */
[----:B--2---:R-:W-:Y:S02]  /*c7e0*/  FADD.FTZ R45, R208, R45 ;  /* 0x0000002dd02d7221 */ /* 0x004fe40000010000 */
[C---:B------:R-:W-:Y:S05]  /*c7f0*/  HMMA.16816.F32.BF16 R112, R40.reuse, R8, R112 ;  /* 0x000000082870723c */ /* 0x040fea0000041870 */
[----:B------:R-:W2:Y:S01]  /*c800*/  MUFU.EX2 R207, R207 ;  /* 0x000000cf00cf7308 */ /* 0x000ea20000000800 */
[----:B------:R-:W-:Y:S01]  /*c810*/  HMMA.16816.F32.BF16 R116, R40, R10, R116 ;  /* 0x0000000a2874723c */ /* 0x000fe20000041874 */
[C---:B---3--:R-:W-:Y:S01]  /*c820*/  F2FP.BF16.F32.PACK_AB R37, R203.reuse, R208 ;  /* 0x000000d0cb25723e */ /* 0x048fe200000010ff */
[----:B------:R-:W-:-:S04]  /*c830*/  FADD.FTZ R45, R203, R45 ;  /* 0x0000002dcb2d7221 */ /* 0x000fc80000010000 */
[----:B-----5:R-:W-:Y:S01]  /*c840*/  HMMA.16816.F32.BF16 R124, R40, R4, R124 ;  /* 0x00000004287c723c */ /* 0x020fe2000004187c */
[----:B------:R-:W-:Y:S01]  /*c850*/  MUFU.EX2 R197, R197 ;  /* 0x000000c500c57308 */ /* 0x000fe20000000800 */
[----:B-1----:R-:W-:-:S04]  /*c860*/  FADD.FTZ R45, R202, R45 ;  /* 0x0000002dca2d7221 */ /* 0x002fc80000010000 */
[----:B------:R-:W-:Y:S03]  /*c870*/  HMMA.16816.F32.BF16 R132, R40, R6, R132 ;  /* 0x000000062884723c */ /* 0x000fe60000041884 */
[----:B------:R-:W1:Y:S01]  /*c880*/  MUFU.EX2 R177, R177 ;  /* 0x000000b100b17308 */ /* 0x000e620000000800 */
[C---:B--2---:R-:W-:Y:S01]  /*c890*/  F2FP.BF16.F32.PACK_AB R39, R207.reuse, R202 ;  /* 0x000000cacf27723e */ /* 0x044fe200000010ff */
[----:B------:R-:W-:Y:S01]  /*c8a0*/  FADD.FTZ R45, R207, R45 ;  /* 0x0000002dcf2d7221 */ /* 0x000fe20000010000 */
[C---:B------:R-:W-:Y:S05]  /*c8b0*/  HMMA.16816.F32.BF16 R84, R24.reuse, R20, R84 ;  /* 0x000000141854723c */ /* 0x040fea0000041854 */
[----:B------:R-:W2:Y:S01]  /*c8c0*/  MUFU.EX2 R174, R174 ;  /* 0x000000ae00ae7308 */ /* 0x000ea20000000800 */
[C---:B------:R-:W-:Y:S01]  /*c8d0*/  HMMA.16816.F32.BF16 R96, R24.reuse, R22, R96 ;  /* 0x000000161860723c */ /* 0x040fe20000041860 */
[----:B------:R-:W3:Y:S05]  /*c8e0*/  LDSM.16.MT88.4 R20, [R214+0x9800] ;  /* 0x00980000d614783b */ /* 0x000eea0000004200 */
[----:B------:R-:W-:Y:S01]  /*c8f0*/  HMMA.16816.F32.BF16 R144, R24, R12, R144 ;  /* 0x0000000c1890723c */ /* 0x000fe20000041890 */
[----:B------:R-:W5:Y:S01]  /*c900*/  MUFU.EX2 R189, R189 ;  /* 0x000000bd00bd7308 */ /* 0x000f620000000800 */
[----:B-1----:R-:W-:-:S04]  /*c910*/  FADD.FTZ R51, R177, R51 ;  /* 0x00000033b1337221 */ /* 0x002fc80000010000 */
[C---:B------:R-:W-:Y:S01]  /*c920*/  HMMA.16816.F32.BF16 R108, R24.reuse, R14, R108 ;  /* 0x0000000e186c723c */ /* 0x040fe2000004186c */
[----:B------:R-:W1:Y:S02]  /*c930*/  LDSM.16.MT88.4 R12, [R214+0xa800] ;  /* 0x00a80000d60c783b */ /* 0x000e640000004200 */
[----:B------:R-:W4:Y:S01]  /*c940*/  MUFU.EX2 R187, R187 ;  /* 0x000000bb00bb7308 */ /* 0x000f220000000800 */
[----:B--2---:R-:W-:Y:S02]  /*c950*/  FADD.FTZ R51, R174, R51 ;  /* 0x00000033ae337221 */ /* 0x004fe40000010000 */
[C---:B------:R-:W-:Y:S05]  /*c960*/  HMMA.16816.F32.BF16 R140, R24.reuse, R8, R140 ;  /* 0x00000008188c723c */ /* 0x040fea000004188c */
[----:B------:R-:W2:Y:S01]  /*c970*/  MUFU.EX2 R185, R185 ;  /* 0x000000b900b97308 */ /* 0x000ea20000000800 */
[----:B------:R-:W-:Y:S01]  /*c980*/  HMMA.16816.F32.BF16 R120, R24, R10, R120 ;  /* 0x0000000a1878723c */ /* 0x000fe20000041878 */
[----:B------:R-:W1:Y:S01]  /*c990*/  LDSM.16.MT88.4 R8, [R212+0xa800] ;  /* 0x00a80000d408783b */ /* 0x000e620000004200 */
[----:B-----5:R-:W-:-:S04]  /*c9a0*/  FADD.FTZ R51, R189, R51 ;  /* 0x00000033bd337221 */ /* 0x020fc80000010000 */
[----:B------:R-:W-:Y:S01]  /*c9b0*/  HMMA.16816.F32.BF16 R136, R24, R4, R136 ;  /* 0x000000041888723c */ /* 0x000fe20000041888 */
[----:B------:R-:W-:Y:S01]  /*c9c0*/  MUFU.EX2 R183, R183 ;  /* 0x000000b700b77308 */ /* 0x000fe20000000800 */
[----:B----4-:R-:W-:-:S04]  /*c9d0*/  FADD.FTZ R51, R187, R51 ;  /* 0x00000033bb337221 */ /* 0x010fc80000010000 */
[----:B------:R-:W-:Y:S01]  /*c9e0*/  HMMA.16816.F32.BF16 R128, R24, R6, R128 ;  /* 0x000000061880723c */ /* 0x000fe20000041880 */
[----:B------:R-:W4:Y:S02]  /*c9f0*/  LDSM.16.MT88.4 R4, [R214+0xb800] ;  /* 0x00b80000d604783b */ /* 0x000f240000004200 */
[----:B------:R-:W5:Y:S01]  /*ca00*/  MUFU.EX2 R176, R176 ;  /* 0x000000b000b07308 */ /* 0x000f620000000800 */
[----:B--2---:R-:W-:Y:S02]  /*ca10*/  FADD.FTZ R51, R185, R51 ;  /* 0x00000033b9337221 */ /* 0x004fe40000010000 */
[-C--:B------:R-:W-:Y:S05]  /*ca20*/  HMMA.16816.F32.BF16 R72, R40, R28.reuse, R72 ;  /* 0x0000001c2848723c */ /* 0x080fea0000041848 */
[----:B------:R-:W-:Y:S01]  /*ca30*/  MUFU.EX2 R196, R196 ;  /* 0x000000c400c47308 */ /* 0x000fe20000000800 */
[----:B------:R-:W-:Y:S06]  /*ca40*/  HMMA.16816.F32.BF16 R68, R24, R28, R68 ;  /* 0x0000001c1844723c */ /* 0x000fec0000041844 */
[----:B------:R-:W-:Y:S01]  /*ca50*/  HMMA.16816.F32.BF16 R156, R40, R32, R156 ;  /* 0x00000020289c723c */ /* 0x000fe2000004189c */
[--C-:B------:R-:W-:Y:S01]  /*ca60*/  FFMA.FTZ R28, R201, UR18, -R190.reuse ;  /* 0x00000012c91c7c23 */ /* 0x100fe200080108be */
[----:B------:R-:W-:Y:S01]  /*ca70*/  FFMA.FTZ R201, R199, UR18, -R190 ;  /* 0x00000012c7c97c23 */ /* 0x000fe200080108be */
[----:B------:R-:W-:Y:S01]  /*ca80*/  MUFU.EX2 R192, R192 ;  /* 0x000000c000c07308 */ /* 0x000fe20000000800 */
[----:B-----5:R-:W-:-:S02]  /*ca90*/  FADD.FTZ R45, R176, R45 ;  /* 0x0000002db02d7221 */ /* 0x020fc40000010000 */
[C---:B------:R-:W-:Y:S05]  /*caa0*/  HMMA.16816.F32.BF16 R152, R40.reuse, R34, R152 ;  /* 0x000000222898723c */ /* 0x040fea0000041898 */
[----:B------:R2:W5:Y:S01]  /*cab0*/  MUFU.EX2 R199, R28 ;  /* 0x0000001c00c77308 */ /* 0x0005620000000800 */
[-C--:B------:R-:W-:Y:S06]  /*cac0*/  HMMA.16816.F32.BF16 R76, R40, R30.reuse, R76 ;  /* 0x0000001e284c723c */ /* 0x080fec000004184c */
[C---:B------:R-:W-:Y:S01]  /*cad0*/  HMMA.16816.F32.BF16 R80, R24.reuse, R30, R80 ;  /* 0x0000001e1850723c */ /* 0x040fe20000041850 */
[--C-:B------:R-:W-:Y:S01]  /*cae0*/  FFMA.FTZ R40, R204, UR18, -R190.reuse ;  /* 0x00000012cc287c23 */ /* 0x100fe200080108be */
[----:B------:R-:W-:Y:S01]  /*caf0*/  FFMA.FTZ R41, R205, UR18, -R190 ;  /* 0x00000012cd297c23 */ /* 0x000fe200080108be */
[--C-:B------:R-:W-:Y:S01]  /*cb00*/  FFMA.FTZ R42, R211, UR18, -R181.reuse ;  /* 0x00000012d32a7c23 */ /* 0x100fe200080108b5 */
[--C-:B------:R-:W-:Y:S01]  /*cb10*/  FFMA.FTZ R43, R209, UR18, -R181.reuse ;  /* 0x00000012d12b7c23 */ /* 0x100fe200080108b5 */
[--C-:B------:R-:W-:Y:S01]  /*cb20*/  FFMA.FTZ R204, R221, UR18, -R181.reuse ;  /* 0x00000012ddcc7c23 */ /* 0x100fe200080108b5 */
[----:B------:R-:W-:Y:S01]  /*cb30*/  FFMA.FTZ R205, R210, UR18, -R181 ;  /* 0x00000012d2cd7c23 */ /* 0x000fe200080108b5 */
[----:B------:R-:W3:Y:S01]  /*cb40*/  MUFU.EX2 R40, R40 ;  /* 0x0000002800287308 */ /* 0x000ee20000000800 */
[C---:B------:R-:W-:Y:S01]  /*cb50*/  HMMA.16816.F32.BF16 R160, R24.reuse, R32, R160 ;  /* 0x0000002018a0723c */ /* 0x040fe200000418a0 */
[----:B--2---:R-:W2:Y:S05]  /*cb60*/  LDSM.16.MT88.4 R28, [R212+0xb800] ;  /* 0x00b80000d41c783b */ /* 0x004eaa0000004200 */
[----:B------:R-:W-:Y:S01]  /*cb70*/  HMMA.16816.F32.BF16 R148, R24, R34, R148 ;  /* 0x000000221894723c */ /* 0x000fe20000041894 */
[----:B------:R-:W1:Y:S01]  /*cb80*/  MUFU.EX2 R41, R41 ;  /* 0x0000002900297308 */ /* 0x000e620000000800 */
[----:B------:R-:W-:Y:S01]  /*cb90*/  F2FP.BF16.F32.PACK_AB R33, R174, R177 ;  /* 0x000000b1ae21723e */ /* 0x000fe200000010ff */
[----:B------:R-:W2:Y:S04]  /*cba0*/  LDSM.16.MT88.4 R24, [R214+0x9c00] ;  /* 0x009c0000d618783b */ /* 0x000ea80000004200 */
[----:B-----5:R-:W-:-:S02]  /*cbb0*/  F2FP.BF16.F32.PACK_AB R34, R199, R197 ;  /* 0x000000c5c722723e */ /* 0x020fc400000010ff */
[----:B------:R-:W5:Y:S01]  /*cbc0*/  MUFU.EX2 R42, R42 ;  /* 0x0000002a002a7308 */ /* 0x000f620000000800 */
[----:B------:R-:W-:Y:S01]  /*cbd0*/  F2FP.BF16.F32.PACK_AB R35, R187, R189 ;  /* 0x000000bdbb23723e */ /* 0x000fe200000010ff */
[----:B---3--:R-:W-:-:S06]  /*cbe0*/  FADD.FTZ R59, R40, R59 ;  /* 0x0000003b283b7221 */ /* 0x008fcc0000010000 */
[----:B------:R-:W3:Y:S01]  /*cbf0*/  MUFU.EX2 R43, R43 ;  /* 0x0000002b002b7308 */ /* 0x000ee20000000800 */
[C---:B-1----:R-:W-:Y:S01]  /*cc00*/  F2FP.BF16.F32.PACK_AB R32, R41.reuse, R40 ;  /* 0x000000282920723e */ /* 0x042fe200000010ff */
[----:B------:R-:W-:-:S04]  /*cc10*/  FADD.FTZ R59, R41, R59 ;  /* 0x0000003b293b7221 */ /* 0x000fc80000010000 */
[----:B------:R-:W-:Y:S02]  /*cc20*/  FADD.FTZ R59, R197, R59 ;  /* 0x0000003bc53b7221 */ /* 0x000fe40000010000 */
[----:B------:R-:W1:Y:S01]  /*cc30*/  MUFU.EX2 R204, R204 ;  /* 0x000000cc00cc7308 */ /* 0x000e620000000800 */
[----:B------:R-:W-:Y:S01]  /*cc40*/  HMMA.16816.F32.BF16 R160, R32, R20, R160 ;  /* 0x0000001420a0723c */ /* 0x000fe200000418a0 */
[----:B-----5:R-:W-:Y:S01]  /*cc50*/  FADD.FTZ R49, R42, R49 ;  /* 0x000000312a317221 */ /* 0x020fe20000010000 */
[----:B------:R-:W-:-:S04]  /*cc60*/  FADD.FTZ R59, R199, R59 ;  /* 0x0000003bc73b7221 */ /* 0x000fc80000010000 */
[----:B------:R-:W-:Y:S01]  /*cc70*/  HMMA.16816.F32.BF16 R148, R32, R22, R148 ;  /* 0x000000162094723c */ /* 0x000fe20000041894 */
[----:B------:R-:W5:Y:S01]  /*cc80*/  MUFU.EX2 R205, R205 ;  /* 0x000000cd00cd7308 */ /* 0x000f620000000800 */
[C---:B---3--:R-:W-:Y:S01]  /*cc90*/  F2FP.BF16.F32.PACK_AB R36, R43.reuse, R42 ;  /* 0x0000002a2b24723e */ /* 0x048fe200000010ff */
[----:B------:R-:W-:-:S03]  /*cca0*/  FADD.FTZ R49, R43, R49 ;  /* 0x000000312b317221 */ /* 0x000fc60000010000 */
[C---:B------:R-:W-:Y:S03]  /*ccb0*/  HMMA.16816.F32.BF16 R68, R32.reuse, R16, R68 ;  /* 0x000000102044723c */ /* 0x040fe60000041844 */
[----:B------:R-:W3:Y:S01]  /*ccc0*/  MUFU.EX2 R201, R201 ;  /* 0x000000c900c97308 */ /* 0x000ee20000000800 */
[----:B-1----:R-:W-:Y:S02]  /*ccd0*/  FADD.FTZ R49, R204, R49 ;  /* 0x00000031cc317221 */ /* 0x002fe40000010000 */
[C---:B------:R-:W-:Y:S05]  /*cce0*/  HMMA.16816.F32.BF16 R80, R32.reuse, R18, R80 ;  /* 0x000000122050723c */ /* 0x040fea0000041850 */
[----:B------:R-:W-:Y:S01]  /*ccf0*/  MUFU.EX2 R186, R186 ;  /* 0x000000ba00ba7308 */ /* 0x000fe20000000800 */
[C---:B-----5:R-:W-:Y:S01]  /*cd00*/  F2FP.BF16.F32.PACK_AB R38, R205.reuse, R204 ;  /* 0x000000cccd26723e */ /* 0x060fe200000010ff */
[----:B------:R-:W-:Y:S01]  /*cd10*/  HMMA.16816.F32.BF16 R84, R32, R12, R84 ;  /* 0x0000000c2054723c */ /* 0x000fe20000041854 */
[----:B------:R-:W-:-:S04]  /*cd20*/  FADD.FTZ R49, R205, R49 ;  /* 0x00000031cd317221 */ /* 0x000fc80000010000 */
[----:B------:R-:W-:Y:S01]  /*cd30*/  FADD.FTZ R49, R183, R49 ;  /* 0x00000031b7317221 */ /* 0x000fe20000010000 */
[----:B------:R-:W-:Y:S01]  /*cd40*/  HMMA.16816.F32.BF16 R156, R36, R20, R156 ;  /* 0x00000014249c723c */ /* 0x000fe2000004189c */
[----:B------:R-:W1:Y:S01]  /*cd50*/  MUFU.EX2 R182, R182 ;  /* 0x000000b600b67308 */ /* 0x000e620000000800 */
[----:B---3--:R-:W-:-:S04]  /*cd60*/  FADD.FTZ R59, R201, R59 ;  /* 0x0000003bc93b7221 */ /* 0x008fc80000010000 */
[C---:B------:R-:W-:Y:S01]  /*cd70*/  HMMA.16816.F32.BF16 R152, R36.reuse, R22, R152 ;  /* 0x000000162498723c */ /* 0x040fe20000041898 */
[----:B------:R-:W3:Y:S01]  /*cd80*/  LDSM.16.MT88.4 R20, [R212+0x9c00] ;  /* 0x009c0000d414783b */ /* 0x000ee20000004200 */
[----:B------:R-:W-:Y:S01]  /*cd90*/  FADD.FTZ R59, R196, R59 ;  /* 0x0000003bc43b7221 */ /* 0x000fe20000010000 */
[----:B------:R-:W5:Y:S03]  /*cda0*/  MUFU.EX2 R180, R180 ;  /* 0x000000b400b47308 */ /* 0x000f660000000800 */
[----:B------:R-:W-:Y:S01]  /*cdb0*/  HMMA.16816.F32.BF16 R72, R36, R16, R72 ;  /* 0x000000102448723c */ /* 0x000fe20000041848 */
[----:B------:R-:W-:-:S04]  /*cdc0*/  FADD.FTZ R59, R192, R59 ;  /* 0x0000003bc03b7221 */ /* 0x000fc80000010000 */
[----:B------:R-:W4:Y:S01]  /*cdd0*/  MUFU.EX2 R178, R178 ;  /* 0x000000b200b27308 */ /* 0x000f220000000800 */
[----:B------:R-:W-:Y:S01]  /*cde0*/  HMMA.16816.F32.BF16 R76, R36, R18, R76 ;  /* 0x00000012244c723c */ /* 0x000fe2000004184c */
[----:B------:R-:W3:Y:S01]  /*cdf0*/  LDSM.16.MT88.4 R16, [R214+0xac00] ;  /* 0x00ac0000d610783b */ /* 0x000ee20000004200 */
[----:B-1----:R-:W-:Y:S01]  /*ce00*/  FADD.FTZ R49, R182, R49 ;  /* 0x00000031b6317221 */ /* 0x002fe20000010000 */
[----:B------:R-:W-:-:S03]  /*ce10*/  FADD.FTZ R238, R186, R59 ;  /* 0x0000003bbaee7221 */ /* 0x000fc60000010000 */
[----:B------:R-:W-:Y:S01]  /*ce20*/  HMMA.16816.F32.BF16 R88, R36, R12, R88 ;  /* 0x0000000c2458723c */ /* 0x000fe20000041858 */
[----:B------:R-:W1:Y:S01]  /*ce30*/  MUFU.EX2 R175, R175 ;  /* 0x000000af00af7308 */ /* 0x000e620000000800 */
[----:B-----5:R-:W-:-:S04]  /*ce40*/  FADD.FTZ R49, R180, R49 ;  /* 0x00000031b4317221 */ /* 0x020fc80000010000 */
[C---:B------:R-:W-:Y:S03]  /*ce50*/  HMMA.16816.F32.BF16 R92, R36.reuse, R14, R92 ;  /* 0x0000000e245c723c */ /* 0x040fe6000004185c */
[----:B------:R-:W5:Y:S01]  /*ce60*/  MUFU.EX2 R173, R173 ;  /* 0x000000ad00ad7308 */ /* 0x000f620000000800 */
[----:B----4-:R-:W-:Y:S02]  /*ce70*/  FADD.FTZ R236, R178, R49 ;  /* 0x00000031b2ec7221 */ /* 0x010fe40000010000 */
[C---:B------:R-:W-:Y:S05]  /*ce80*/  HMMA.16816.F32.BF16 R100, R36.reuse, R8, R100 ;  /* 0x000000082464723c */ /* 0x040fea0000041864 */
[----:B------:R-:W4:Y:S01]  /*ce90*/  MUFU.EX2 R171, R171 ;  /* 0x000000ab00ab7308 */ /* 0x000f220000000800 */
[----:B------:R-:W-:Y:S01]  /*cea0*/  HMMA.16816.F32.BF16 R104, R36, R10, R104 ;  /* 0x0000000a2468723c */ /* 0x000fe20000041868 */
[----:B-1----:R-:W-:-:S05]  /*ceb0*/  FADD.FTZ R45, R175, R45 ;  /* 0x0000002daf2d7221 */ /* 0x002fca0000010000 */
[----:B------:R-:W-:Y:S01]  /*cec0*/  HMMA.16816.F32.BF16 R112, R36, R4, R112 ;  /* 0x000000042470723c */ /* 0x000fe20000041870 */
[----:B------:R-:W1:Y:S01]  /*ced0*/  MUFU.EX2 R164, R164 ;  /* 0x000000a400a47308 */ /* 0x000e620000000800 */
[----:B-----5:R-:W-:-:S04]  /*cee0*/  FADD.FTZ R45, R173, R45 ;  /* 0x0000002dad2d7221 */ /* 0x020fc80000010000 */
[----:B------:R-:W-:Y:S03]  /*cef0*/  HMMA.16816.F32.BF16 R116, R36, R6, R116 ;  /* 0x000000062474723c */ /* 0x000fe60000041874 */
[----:B------:R-:W5:Y:S01]  /*cf00*/  MUFU.EX2 R66, R66 ;  /* 0x0000004200427308 */ /* 0x000f620000000800 */
[----:B----4-:R-:W-:Y:S02]  /*cf10*/  FADD.FTZ R233, R171, R45 ;  /* 0x0000002dabe97221 */ /* 0x010fe40000010000 */
[C---:B------:R-:W-:Y:S01]  /*cf20*/  HMMA.16816.F32.BF16 R96, R32.reuse, R14, R96 ;  /* 0x0000000e2060723c */ /* 0x040fe20000041860 */
[----:B------:R-:W4:Y:S05]  /*cf30*/  LDSM.16.MT88.4 R12, [R212+0xac00] ;  /* 0x00ac0000d40c783b */ /* 0x000f2a0000004200 */
[----:B------:R-:W-:Y:S01]  /*cf40*/  HMMA.16816.F32.BF16 R144, R32, R8, R144 ;  /* 0x000000082090723c */ /* 0x000fe20000041890 */
[----:B-1----:R-:W-:-:S05]  /*cf50*/  FADD.FTZ R51, R164, R51 ;  /* 0x00000033a4337221 */ /* 0x002fca0000010000 */
[----:B------:R-:W-:Y:S01]  /*cf60*/  HMMA.16816.F32.BF16 R108, R32, R10, R108 ;  /* 0x0000000a206c723c */ /* 0x000fe2000004186c */
[----:B------:R-:W1:Y:S01]  /*cf70*/  LDSM.16.MT88.4 R8, [R214+0xbc00] ;  /* 0x00bc0000d608783b */ /* 0x000e620000004200 */
[----:B-----5:R-:W-:-:S04]  /*cf80*/  FADD.FTZ R51, R66, R51 ;  /* 0x0000003342337221 */ /* 0x020fc80000010000 */
[C---:B------:R-:W-:Y:S06]  /*cf90*/  HMMA.16816.F32.BF16 R140, R32.reuse, R4, R140 ;  /* 0x00000004208c723c */ /* 0x040fec000004188c */
[C---:B------:R-:W-:Y:S01]  /*cfa0*/  HMMA.16816.F32.BF16 R120, R32.reuse, R6, R120 ;  /* 0x000000062078723c */ /* 0x040fe20000041878 */
[----:B------:R-:W5:Y:S05]  /*cfb0*/  LDSM.16.MT88.4 R4, [R212+0xbc00] ;  /* 0x00bc0000d404783b */ /* 0x000f6a0000004200 */
[C---:B--2---:R-:W-:Y:S06]  /*cfc0*/  HMMA.16816.F32.BF16 R136, R32.reuse, R28, R136 ;  /* 0x0000001c2088723c */ /* 0x044fec0000041888 */
[----:B------:R-:W-:Y:S06]  /*cfd0*/  HMMA.16816.F32.BF16 R128, R32, R30, R128 ;  /* 0x0000001e2080723c */ /* 0x000fec0000041880 */
[----:B------:R-:W-:Y:S01]  /*cfe0*/  HMMA.16816.F32.BF16 R124, R36, R28, R124 ;  /* 0x0000001c247c723c */ /* 0x000fe2000004187c */
[----:B------:R-:W-:-:S05]  /*cff0*/  FFMA.FTZ R32, R62, UR18, -R64 ;  /* 0x000000123e207c23 */ /* 0x000fca0008010840 */
[----:B------:R-:W-:Y:S01]  /*d000*/  HMMA.16816.F32.BF16 R132, R36, R30, R132 ;  /* 0x0000001e2484723c */ /* 0x000fe20000041884 */
[----:B------:R-:W2:Y:S01]  /*d010*/  MUFU.EX2 R32, R32 ;  /* 0x0000002000207308 */ /* 0x000ea20000000800 */
[----:B------:R-:W-:Y:S02]  /*d020*/  F2FP.BF16.F32.PACK_AB R28, R196, R201 ;  /* 0x000000c9c41c723e */ /* 0x000fe400000010ff */
[----:B------:R-:W-:-:S03]  /*d030*/  F2FP.BF16.F32.PACK_AB R29, R164, R185 ;  /* 0x000000b9a41d723e */ /* 0x000fc600000010ff */
[----:B------:R-:W-:Y:S02]  /*d040*/  F2FP.BF16.F32.PACK_AB R36, R182, R183 ;  /* 0x000000b7b624723e */ /* 0x000fe400000010ff */
[----:B------:R-:W-:Y:S02]  /*d050*/  F2FP.BF16.F32.PACK_AB R37, R175, R176 ;  /* 0x000000b0af25723e */ /* 0x000fe400000010ff */
[----:B------:R-:W-:Y:S02]  /*d060*/  F2FP.BF16.F32.PACK_AB R38, R178, R180 ;  /* 0x000000b4b226723e */ /* 0x000fe400000010ff */
[----:B------:R-:W-:Y:S02]  /*d070*/  F2FP.BF16.F32.PACK_AB R39, R171, R173 ;  /* 0x000000adab27723e */ /* 0x000fe400000010ff */
[----:B------:R-:W-:Y:S02]  /*d080*/  F2FP.BF16.F32.PACK_AB R30, R186, R192 ;  /* 0x000000c0ba1e723e */ /* 0x000fe400000010ff */
[C---:B--2---:R-:W-:Y:S01]  /*d090*/  F2FP.BF16.F32.PACK_AB R31, R32.reuse, R66 ;  /* 0x00000042201f723e */ /* 0x044fe200000010ff */
[----:B------:R-:W-:-:S02]  /*d0a0*/  FADD.FTZ R237, R32, R51 ;  /* 0x0000003320ed7221 */ /* 0x000fc40000010000 */
[C---:B------:R-:W-:Y:S06]  /*d0b0*/  HMMA.16816.F32.BF16 R156, R36.reuse, R24, R156 ;  /* 0x00000018249c723c */ /* 0x040fec000004189c */
[C---:B------:R-:W-:Y:S06]  /*d0c0*/  HMMA.16816.F32.BF16 R152, R36.reuse, R26, R152 ;  /* 0x0000001a2498723c */ /* 0x040fec0000041898 */
[C---:B---3--:R-:W-:Y:S06]  /*d0d0*/  HMMA.16816.F32.BF16 R72, R36.reuse, R20, R72 ;  /* 0x000000142448723c */ /* 0x048fec0000041848 */
[C---:B------:R-:W-:Y:S06]  /*d0e0*/  HMMA.16816.F32.BF16 R76, R36.reuse, R22, R76 ;  /* 0x00000016244c723c */ /* 0x040fec000004184c */
[C---:B------:R-:W-:Y:S06]  /*d0f0*/  HMMA.16816.F32.BF16 R88, R36.reuse, R16, R88 ;  /* 0x000000102458723c */ /* 0x040fec0000041858 */
[C---:B------:R-:W-:Y:S06]  /*d100*/  HMMA.16816.F32.BF16 R92, R36.reuse, R18, R92 ;  /* 0x00000012245c723c */ /* 0x040fec000004185c */
[C---:B----4-:R-:W-:Y:S06]  /*d110*/  HMMA.16816.F32.BF16 R100, R36.reuse, R12, R100 ;  /* 0x0000000c2464723c */ /* 0x050fec0000041864 */
[C---:B------:R-:W-:Y:S06]  /*d120*/  HMMA.16816.F32.BF16 R104, R36.reuse, R14, R104 ;  /* 0x0000000e2468723c */ /* 0x040fec0000041868 */
[C---:B-1----:R-:W-:Y:S06]  /*d130*/  HMMA.16816.F32.BF16 R112, R36.reuse, R8, R112 ;  /* 0x000000082470723c */ /* 0x042fec0000041870 */
[C---:B------:R-:W-:Y:S06]  /*d140*/  HMMA.16816.F32.BF16 R116, R36.reuse, R10, R116 ;  /* 0x0000000a2474723c */ /* 0x040fec0000041874 */
[C---:B-----5:R-:W-:Y:S06]  /*d150*/  HMMA.16816.F32.BF16 R124, R36.reuse, R4, R124 ;  /* 0x00000004247c723c */ /* 0x060fec000004187c */
        /* <DEDUP_REMOVED lines=15> */
.L_x_81:
[----:B------:R-:W-:-:S12]  /*d250*/  UIADD3 UR19, UR24, -0x1, URZ ;  /* 0xffffffff18137890 */ /* 0x000fd8000fffe03f */
.L_x_88:
[----:B------:R-:W1:Y:S01]  /*d260*/  S2R R232, SR_TID.X ;  /* 0x0000000000e87919 */ /* 0x000e620000002100 */
[----:B------:R-:W-:Y:S02]  /*d270*/  ISETP.LE.AND P0, PT, RZ, UR19, PT ;  /* 0x00000013ff007c0c */ /* 0x000fe4000bf03270 */
[----:B-1----:R-:W-:-:S04]  /*d280*/  SHF.R.S32.HI R231, RZ, 0x1f, R232 ;  /* 0x0000001fffe77819 */ /* 0x002fc800000114e8 */
[----:B------:R-:W-:-:S04]  /*d290*/  LEA.HI R230, R231, R232, RZ, 0x2 ;  /* 0x000000e8e7e67211 */ /* 0x000fc800078f10ff */
[----:B------:R-:W-:-:S05]  /*d2a0*/  LOP3.LUT R229, R230, 0xfffffffc, RZ, 0xc0, !PT ;  /* 0xfffffffce6e57812 */ /* 0x000fca00078ec0ff */
[----:B------:R-:W-:-:S04]  /*d2b0*/  IMAD.IADD R229, R232, 0x1, -R229 ;  /* 0x00000001e8e57824 */ /* 0x000fc800078e0ae5 */
[----:B------:R-:W-:-:S04]  /*d2c0*/  IMAD.SHL.U32 R229, R229, 0x8, RZ ;  /* 0x00000008e5e57824 */ /* 0x000fc800078e00ff */
[C---:B------:R-:W-:Y:S02]  /*d2d0*/  VIADD R228, R229.reuse, 0x20 ;  /* 0x00000020e5e47836 */ /* 0x040fe40000000000 */
[----:B------:R-:W-:Y:S01]  /*d2e0*/  VIADD R223, R229, 0x40 ;  /* 0x00000040e5df7836 */ /* 0x000fe20000000000 */
[----:B------:R-:W-:Y:S06]  /*d2f0*/  @!P0 BRA `(.L_x_89) ;  /* 0x0000003400008947 */ /* 0x000fec0003800000 */
[----:B------:R-:W-:Y:S01]  /*d300*/  ULDC UR4, c[0x0][0x2d0] ;  /* 0x0000b40000047ab9 */ /* 0x000fe20000000800 */
[----:B------:R-:W-:Y:S01]  /*d310*/  IMAD.MOV.U32 R164, RZ, RZ, R167 ;  /* 0x000000ffffa47224 */ /* 0x000fe200078e00a7 */
[----:B------:R-:W-:Y:S01]  /*d320*/  ISETP.GE.AND P4, PT, R229, UR4, PT ;  /* 0x00000004e5007c0c */ /* 0x000fe2000bf86270 */
[----:B------:R-:W-:Y:S01]  /*d330*/  IMAD.MOV.U32 R0, RZ, RZ, R165 ;  /* 0x000000ffff007224 */ /* 0x000fe200078e00a5 */
[----:B------:R-:W-:Y:S01]  /*d340*/  MOV R3, R168 ;  /* 0x000000a800037202 */ /* 0x000fe20000000f00 */
[----:B------:R-:W-:Y:S01]  /*d350*/  IMAD.MOV.U32 R235, RZ, RZ, R249 ;  /* 0x000000ffffeb7224 */ /* 0x000fe200078e00f9 */
[----:B------:R-:W-:Y:S01]  /*d360*/  MOV R2, R166 ;  /* 0x000000a600027202 */ /* 0x000fe20000000f00 */
[----:B------:R-:W-:Y:S01]  /*d370*/  ULDC UR8, c[0x0][0x2d0] ;  /* 0x0000b40000087ab9 */ /* 0x000fe20000000800 */
[----:B------:R-:W-:Y:S01]  /*d380*/  ULDC UR4, c[0x0][0x2ec] ;  /* 0x0000bb0000047ab9 */ /* 0x000fe20000000800 */
[----:B------:R-:W-:-:S06]  /*d390*/  ULDC.64 UR6, c[0x0][0x248] ;  /* 0x0000920000067ab9 */ /* 0x000fcc0000000a00 */
[----:B------:R-:W1:Y:S08]  /*d3a0*/  @!P4 LDC.64 R220, c[0x0][0x220] ;  /* 0x00008800ffdccb82 */ /* 0x000e700000000a00 */
[----:B------:R-:W2:Y:S01]  /*d3b0*/  @!P4 LDC.64 R218, c[0x0][0x220] ;  /* 0x00008800ffdacb82 */ /* 0x000ea20000000a00 */
[----:B------:R-:W-:Y:S05]  /*d3c0*/  BRA `(.L_x_90) ;  /* 0x0000000400047947 */ /* 0x000fea0003800000 */
.L_x_92:
[----:B------:R1:W-:Y:S01]  /*d3d0*/  @P4 STS [R222+0x6000], RZ ;  /* 0x006000ffde004388 */ /* 0x0003e20000000800 */
[----:B------:R-:W-:Y:S01]  /*d3e0*/  UIADD3 UR10, UR19, -0x1, URZ ;  /* 0xffffffff130a7890 */ /* 0x000fe2000fffe03f */
[----:B------:R-:W2:Y:S02]  /*d3f0*/  @!P4 LDC.64 R176, c[0x0][0x218] ;  /* 0x00008600ffb0cb82 */ /* 0x000ea40000000a00 */
[----:B------:R1:W-:Y:S01]  /*d400*/  @P4 STS [R222+0x6004], RZ ;  /* 0x006004ffde004388 */ /* 0x0003e20000000800 */
[----:B------:R-:W-:Y:S02]  /*d410*/  USHF.R.S32.HI UR9, URZ, 0x1f, UR10 ;  /* 0x0000001f3f097899 */ /* 0x000fe4000801140a */
[----:B------:R-:W-:Y:S01]  /*d420*/  UIMAD.WIDE.U32 UR24, UR10, UR6, URZ ;  /* 0x000000060a1872a5 */ /* 0x000fe2000f8e003f */
[----:B------:R1:W-:Y:S01]  /*d430*/  @P4 STS.64 [R222+0x6008], RZ ;  /* 0x006008ffde004388 */ /* 0x0003e20000000a00 */
[----:B------:R-:W-:Y:S01]  /*d440*/  UIMAD UR9, UR9, UR6, URZ ;  /* 0x00000006090972a4 */ /* 0x000fe2000f8e023f */
[----:B------:R-:W3:Y:S03]  /*d450*/  @!P3 LDC.64 R174, c[0x0][0x218] ;  /* 0x00008600ffaebb82 */ /* 0x000ee60000000a00 */
[----:B------:R-:W-:Y:S01]  /*d460*/  UIMAD UR9, UR10, UR7, UR9 ;  /* 0x000000070a0972a4 */ /* 0x000fe2000f8e0209 */
[----:B------:R-:W-:Y:S02]  /*d470*/  IMAD.U32 R180, RZ, RZ, UR24 ;  /* 0x00000018ffb47e24 */ /* 0x000fe4000f8e00ff */
[----:B------:R-:W-:Y:S01]  /*d480*/  IMAD.U32 R179, RZ, RZ, UR24 ;  /* 0x00000018ffb37e24 */ /* 0x000fe2000f8e00ff */
[----:B------:R-:W-:Y:S01]  /*d490*/  UIADD3 UR9, UR25, UR9, URZ ;  /* 0x0000000919097290 */ /* 0x000fe2000fffe03f */
[----:B------:R-:W4:Y:S01]  /*d4a0*/  @!P2 LDC.64 R172, c[0x0][0x218] ;  /* 0x00008600ffacab82 */ /* 0x000f220000000a00 */
[----:B------:R-:W-:Y:S04]  /*d4b0*/  LEA R180, P0, R180, R224, 0x6 ;  /* 0x000000e0b4b47211 */ /* 0x000fe800078030ff */
[----:B------:R-:W-:Y:S03]  /*d4c0*/  IMAD.U32 R165, RZ, RZ, UR9 ;  /* 0x00000009ffa57e24 */ /* 0x000fe6000f8e00ff */
[----:B------:R-:W5:Y:S02]  /*d4d0*/  @!P4 LDC.64 R170, c[0x0][0x218] ;  /* 0x00008600ffaacb82 */ /* 0x000f640000000a00 */
[----:B------:R-:W-:Y:S06]  /*d4e0*/  LEA.HI.X R165, R179, R227, R165, 0x6, P0 ;  /* 0x000000e3b3a57211 */ /* 0x000fec00000f34a5 */
[----:B------:R-:W1:Y:S08]  /*d4f0*/  @!P3 LDC.64 R168, c[0x0][0x218] ;  /* 0x00008600ffa8bb82 */ /* 0x000e700000000a00 */
[----:B------:R-:W1:Y:S01]  /*d500*/  @!P2 LDC.64 R166, c[0x0][0x218] ;  /* 0x00008600ffa6ab82 */ /* 0x000e620000000a00 */
[C---:B--2---:R-:W-:Y:S02]  /*d510*/  @!P4 LEA R184, P0, R180.reuse, R176, 0x1 ;  /* 0x000000b0b4b8c211 */ /* 0x044fe400078008ff */
[C---:B---3--:R-:W-:Y:S02]  /*d520*/  @!P3 LEA R174, P6, R180.reuse, R174, 0x1 ;  /* 0x000000aeb4aeb211 */ /* 0x048fe400078c08ff */
[C-C-:B------:R-:W-:Y:S02]  /*d530*/  @!P4 LEA.HI.X R185, R180.reuse, R177, R165.reuse, 0x1, P0 ;  /* 0x000000b1b4b9c211 */ /* 0x140fe400000f0ca5 */
[C-C-:B------:R-:W-:Y:S02]  /*d540*/  @!P3 LEA.HI.X R175, R180.reuse, R175, R165.reuse, 0x1, P6 ;  /* 0x000000afb4afb211 */ /* 0x140fe400030f0ca5 */
[C---:B----4-:R-:W-:Y:S01]  /*d550*/  @!P2 LEA R172, P1, R180.reuse, R172, 0x1 ;  /* 0x000000acb4aca211 */ /* 0x050fe200078208ff */
[----:B------:R-:W-:Y:S01]  /*d560*/  @!PT LDS RZ, [RZ] ;  /* 0x00000000fffff984 */ /* 0x000fe20000000800 */
[----:B------:R-:W-:Y:S01]  /*d570*/  @!PT LDS RZ, [RZ] ;  /* 0x00000000fffff984 */ /* 0x000fe20000000800 */
[----:B------:R-:W-:Y:S01]  /*d580*/  @!PT LDS RZ, [RZ] ;  /* 0x00000000fffff984 */ /* 0x000fe20000000800 */
[----:B------:R2:W-:Y:S01]  /*d590*/  @!P4 LDGSTS.E.BYPASS.LTC128B.128 [R222+0x6000], desc[UR22][R184.64] ;  /* 0x06000000b8decfae */ /* 0x0005e2000b901d56 */
[C---:B------:R-:W-:Y:S02]  /*d5a0*/  IADD3 R176, P0, R180.reuse, UR13, RZ ;  /* 0x0000000db4b07c10 */ /* 0x040fe4000ff1e0ff */
[----:B------:R-:W-:Y:S01]  /*d5b0*/  @!P2 LEA.HI.X R173, R180, R173, R165, 0x1, P1 ;  /* 0x000000adb4ada211 */ /* 0x000fe200008f0ca5 */
[----:B------:R2:W-:Y:S01]  /*d5c0*/  @P3 STS.128 [R222+0x7000], RZ ;  /* 0x007000ffde003388 */ /* 0x0005e20000000c00 */
[C---:B-----5:R-:W-:Y:S02]  /*d5d0*/  @!P4 LEA R170, P6, R176.reuse, R170, 0x1 ;  /* 0x000000aab0aac211 */ /* 0x060fe400078c08ff */
[C---:B-1----:R-:W-:Y:S01]  /*d5e0*/  @!P3 LEA R168, P1, R176.reuse, R168, 0x1 ;  /* 0x000000a8b0a8b211 */ /* 0x042fe200078208ff */
[----:B------:R-:W-:Y:S01]  /*d5f0*/  @!PT LDS RZ, [RZ] ;  /* 0x00000000fffff984 */ /* 0x000fe20000000800 */
[----:B------:R-:W-:Y:S01]  /*d600*/  @!PT LDS RZ, [RZ] ;  /* 0x00000000fffff984 */ /* 0x000fe20000000800 */
[----:B------:R-:W-:Y:S01]  /*d610*/  @!PT LDS RZ, [RZ] ;  /* 0x00000000fffff984 */ /* 0x000fe20000000800 */
[----:B------:R2:W-:Y:S01]  /*d620*/  @!P3 LDGSTS.E.BYPASS.LTC128B.128 [R222+0x7000], desc[UR22][R174.64+0x40] ;  /* 0x07000040aedebfae */ /* 0x0005e2000b901d56 */
[----:B------:R-:W-:Y:S03]  /*d630*/  IADD3.X R165, R165, UR5, RZ, P0, !PT ;  /* 0x00000005a5a57c10 */ /* 0x000fe600087fe4ff */
[----:B------:R2:W-:Y:S01]  /*d640*/  @P2 STS.128 [R222+0x8000], RZ ;  /* 0x008000ffde002388 */ /* 0x0005e20000000c00 */
[C-C-:B------:R-:W-:Y:S02]  /*d650*/  @!P4 LEA.HI.X R171, R176.reuse, R171, R165.reuse, 0x1, P6 ;  /* 0x000000abb0abc211 */ /* 0x140fe400030f0ca5 */
[C-C-:B------:R-:W-:Y:S01]  /*d660*/  @!P3 LEA.HI.X R169, R176.reuse, R169, R165.reuse, 0x1, P1 ;  /* 0x000000a9b0a9b211 */ /* 0x140fe200008f0ca5 */
[----:B------:R-:W-:Y:S01]  /*d670*/  @!PT LDS RZ, [RZ] ;  /* 0x00000000fffff984 */ /* 0x000fe20000000800 */
[----:B------:R-:W-:Y:S01]  /*d680*/  @!PT LDS RZ, [RZ] ;  /* 0x00000000fffff984 */ /* 0x000fe20000000800 */
[----:B------:R-:W-:Y:S01]  /*d690*/  @!PT LDS RZ, [RZ] ;  /* 0x00000000fffff984 */ /* 0x000fe20000000800 */
[----:B------:R2:W-:Y:S01]  /*d6a0*/  @!P2 LDGSTS.E.BYPASS.LTC128B.128 [R222+0x8000], desc[UR22][R172.64+0x80] ;  /* 0x08000080acdeafae */ /* 0x0005e2000b901d56 */
[C---:B------:R-:W-:Y:S03]  /*d6b0*/  @!P2 LEA R166, P0, R176.reuse, R166, 0x1 ;  /* 0x000000a6b0a6a211 */ /* 0x040fe600078008ff */
[----:B------:R2:W-:Y:S01]  /*d6c0*/  @P4 STS.128 [R222+0x6800], RZ ;  /* 0x006800ffde004388 */ /* 0x0005e20000000c00 */
[----:B------:R-:W-:Y:S03]  /*d6d0*/  @!P2 LEA.HI.X R167, R176, R167, R165, 0x1, P0 ;  /* 0x000000a7b0a7a211 */ /* 0x000fe600000f0ca5 */
        /* <DEDUP_REMOVED lines=14> */
[----:B------:R-:W0:Y:S01]  /*d7c0*/  LDGDEPBAR ;  /* 0x00000000000079af */ /* 0x000e220000000000 */
[----:B------:R-:W-:Y:S05]  /*d7d0*/  BRA `(.L_x_91) ;  /* 0x0000000c00f47947 */ /* 0x000fea0003800000 */
.L_x_90:
[----:B------:R-:W-:Y:S01]  /*d7e0*/  ISETP.GE.AND P3, PT, R228, UR8, PT ;  /* 0x00000008e4007c0c */ /* 0x000fe2000bf66270 */
[----:B------:R-:W-:Y:S04]  /*d7f0*/  DEPBAR.LE SB0, 0x0 ;  /* 0x000080000000791a */ /* 0x000fe80000000000 */
[----:B------:R-:W-:Y:S01]  /*d800*/  BAR.SYNC.DEFER_BLOCKING 0x0 ;  /* 0x0000000000007b1d */ /* 0x000fe20000010000 */
[----:B------:R-:W-:Y:S01]  /*d810*/  ISETP.GE.AND P2, PT, R223, UR8, PT ;  /* 0x00000008df007c0c */ /* 0x000fe2000bf46270 */
[----:B------:R-:W-:Y:S01]  /*d820*/  USHF.R.S32.HI UR10, URZ, 0x1f, UR19 ;  /* 0x0000001f3f0a7899 */ /* 0x000fe20008011413 */
[----:B------:R-:W-:Y:S01]  /*d830*/  IMAD.U32 R14, RZ, RZ, UR19 ;  /* 0x00000013ff0e7e24 */ /* 0x000fe2000f8e00ff */
[----:B------:R-:W-:Y:S03]  /*d840*/  UIMAD UR9, UR21, UR19, URZ ;  /* 0x00000013150972a4 */ /* 0x000fe6000f8e023f */
[----:B------:R-:W-:Y:S01]  /*d850*/  IMAD.WIDE.U32 R14, R14, UR27, R234 ;  /* 0x0000001b0e0e7c25 */ /* 0x000fe2000f8e00ea */
[----:B------:R-:W-:Y:S02]  /*d860*/  UIMAD UR9, UR10, UR27, UR9 ;  /* 0x0000001b0a0972a4 */ /* 0x000fe4000f8e0209 */
[C---:B-1----:R-:W-:Y:S04]  /*d870*/  @!P4 LEA R16, P0, R14.reuse, R220, 0x1 ;  /* 0x000000dc0e10c211 */ /* 0x042fe800078008ff */
[----:B------:R-:W-:Y:S01]  /*d880*/  VIADD R13, R15, UR9 ;  /* 0x000000090f0d7c36 */ /* 0x000fe20008000000 */
[C---:B------:R-:W-:Y:S04]  /*d890*/  IADD3 R12, P5, R14.reuse, UR20, RZ ;  /* 0x000000140e0c7c10 */ /* 0x040fe8000ffbe0ff */
[C-C-:B------:R-:W-:Y:S01]  /*d8a0*/  @!P4 LEA.HI.X R17, R14.reuse, R221, R13.reuse, 0x1, P0 ;  /* 0x000000dd0e11c211 */ /* 0x140fe200000f0c0d */
[----:B------:R-:W-:Y:S01]  /*d8b0*/  @P4 STS [R222+0x9000], RZ ;  /* 0x009000ffde004388 */ /* 0x000fe20000000800 */
[----:B------:R-:W1:Y:S05]  /*d8c0*/  @!P3 LDC.64 R10, c[0x0][0x220] ;  /* 0x00008800ff0abb82 */ /* 0x000e6a0000000a00 */
[----:B------:R-:W-:Y:S06]  /*d8d0*/  @P4 STS [R222+0x9004], RZ ;  /* 0x009004ffde004388 */ /* 0x000fec0000000800 */
[----:B------:R-:W-:Y:S01]  /*d8e0*/  @P4 STS.64 [R222+0x9008], RZ ;  /* 0x009008ffde004388 */ /* 0x000fe20000000a00 */
[----:B------:R-:W3:Y:S05]  /*d8f0*/  @!P2 LDC.64 R8, c[0x0][0x220] ;  /* 0x00008800ff08ab82 */ /* 0x000eea0000000a00 */
[----:B------:R-:W-:Y:S01]  /*d900*/  @!PT LDS RZ, [RZ] ;  /* 0x00000000fffff984 */ /* 0x000fe20000000800 */
[----:B------:R-:W-:Y:S01]  /*d910*/  @!PT LDS RZ, [RZ] ;  /* 0x00000000fffff984 */ /* 0x000fe20000000800 */
[----:B------:R-:W-:Y:S01]  /*d920*/  @!PT LDS RZ, [RZ] ;  /* 0x00000000fffff984 */ /* 0x000fe20000000800 */
[----:B------:R4:W-:Y:S06]  /*d930*/  @!P4 LDGSTS.E.BYPASS.LTC128B.128 [R222+0x9000], desc[UR22][R16.64] ;  /* 0x0900000010decfae */ /* 0x0009ec000b901d56 */
[----:B------:R-:W-:Y:S01]  /*d940*/  @P3 STS.128 [R222+0xa000], RZ ;  /* 0x00a000ffde003388 */ /* 0x000fe20000000c00 */
[----:B------:R-:W5:Y:S08]  /*d950*/  @!P3 LDC.64 R6, c[0x0][0x220] ;  /* 0x00008800ff06bb82 */ /* 0x000f700000000a00 */
[----:B------:R-:W4:Y:S01]  /*d960*/  @!P2 LDC.64 R4, c[0x0][0x220] ;  /* 0x00008800ff04ab82 */ /* 0x000f220000000a00 */
[C---:B-1----:R-:W-:Y:S04]  /*d970*/  @!P3 LEA R10, P1, R14.reuse, R10, 0x1 ;  /* 0x0000000a0e0ab211 */ /* 0x042fe800078208ff */
[C-C-:B------:R-:W-:Y:S02]  /*d980*/  @!P3 LEA.HI.X R11, R14.reuse, R11, R13.reuse, 0x1, P1 ;  /* 0x0000000b0e0bb211 */ /* 0x140fe400008f0c0d */
[C---:B---3--:R-:W-:Y:S03]  /*d990*/  @!P2 LEA R8, P0, R14.reuse, R8, 0x1 ;  /* 0x000000080e08a211 */ /* 0x048fe600078008ff */
[----:B------:R-:W-:Y:S01]  /*d9a0*/  @!PT LDS RZ, [RZ] ;  /* 0x00000000fffff984 */ /* 0x000fe20000000800 */
[----:B------:R-:W-:Y:S01]  /*d9b0*/  @!PT LDS RZ, [RZ] ;  /* 0x00000000fffff984 */ /* 0x000fe20000000800 */
[----:B------:R-:W-:Y:S01]  /*d9c0*/  @!PT LDS RZ, [RZ] ;  /* 0x00000000fffff984 */ /* 0x000fe20000000800 */
[----:B------:R-:W-:Y:S01]  /*d9d0*/  @!P3 LDGSTS.E.BYPASS.LTC128B.128 [R222+0xa000], desc[UR22][R10.64+0x40] ;  /* 0x0a0000400adebfae */ /* 0x000fe2000b901d56 */
[----:B------:R-:W-:Y:S05]  /*d9e0*/  @!P2 LEA.HI.X R9, R14, R9, R13, 0x1, P0 ;  /* 0x000000090e09a211 */ /* 0x000fea00000f0c0d */
[----:B------:R-:W-:Y:S01]  /*d9f0*/  @P2 STS.128 [R222+0xb000], RZ ;  /* 0x00b000ffde002388 */ /* 0x000fe20000000c00 */
[----:B------:R-:W-:Y:S02]  /*da00*/  IADD3.X R13, R13, UR12, RZ, P5, !PT ;  /* 0x0000000c0d0d7c10 */ /* 0x000fe4000affe4ff */
[C---:B--2---:R-:W-:Y:S03]  /*da10*/  @!P4 LEA R14, P5, R12.reuse, R218, 0x1 ;  /* 0x000000da0c0ec211 */ /* 0x044fe600078a08ff */
[----:B------:R-:W-:Y:S01]  /*da20*/  @!PT LDS RZ, [RZ] ;  /* 0x00000000fffff984 */ /* 0x000fe20000000800 */
[----:B------:R-:W-:Y:S01]  /*da30*/  @!PT LDS RZ, [RZ] ;  /* 0x00000000fffff984 */ /* 0x000fe20000000800 */
[----:B------:R-:W-:Y:S01]  /*da40*/  @!PT LDS RZ, [RZ] ;  /* 0x00000000fffff984 */ /* 0x000fe20000000800 */
[----:B------:R-:W-:Y:S01]  /*da50*/  @!P2 LDGSTS.E.BYPASS.LTC128B.128 [R222+0xb000], desc[UR22][R8.64+0x80] ;  /* 0x0b00008008deafae */ /* 0x000fe2000b901d56 */
[C---:B-----5:R-:W-:Y:S02]  /*da60*/  @!P3 LEA R6, P1, R12.reuse, R6, 0x1 ;  /* 0x000000060c06b211 */ /* 0x060fe400078208ff */
[C-C-:B------:R-:W-:Y:S03]  /*da70*/  @!P4 LEA.HI.X R15, R12.reuse, R219, R13.reuse, 0x1, P5 ;  /* 0x000000db0c0fc211 */ /* 0x140fe600028f0c0d */
[----:B------:R-:W-:Y:S01]  /*da80*/  @P4 STS.128 [R222+0x9800], RZ ;  /* 0x009800ffde004388 */ /* 0x000fe20000000c00 */
[C-C-:B------:R-:W-:Y:S02]  /*da90*/  @!P3 LEA.HI.X R7, R12.reuse, R7, R13.reuse, 0x1, P1 ;  /* 0x000000070c07b211 */ /* 0x140fe400008f0c0d */
[C---:B----4-:R-:W-:Y:S03]  /*daa0*/  @!P2 LEA R4, P0, R12.reuse, R4, 0x1 ;  /* 0x000000040c04a211 */ /* 0x050fe600078008ff */
[----:B------:R-:W-:Y:S01]  /*dab0*/  @!PT LDS RZ, [RZ] ;  /* 0x00000000fffff984 */ /* 0x000fe20000000800 */
[----:B------:R-:W-:Y:S01]  /*dac0*/  @!PT LDS RZ, [RZ] ;  /* 0x00000000fffff984 */ /* 0x000fe20000000800 */
[----:B------:R-:W-:Y:S01]  /*dad0*/  @!PT LDS RZ, [RZ] ;  /* 0x00000000fffff984 */ /* 0x000fe20000000800 */
[----:B------:R-:W-:Y:S01]  /*dae0*/  @!P4 LDGSTS.E.BYPASS.LTC128B.128 [R222+0x9800], desc[UR22][R14.64] ;  /* 0x098000000edecfae */ /* 0x000fe2000b901d56 */
[----:B------:R-:W-:Y:S02]  /*daf0*/  ISETP.LT.AND P5, PT, RZ, UR19, PT ;  /* 0x00000013ff007c0c */ /* 0x000fe4000bfa1270 */
[----:B------:R-:W-:Y:S03]  /*db00*/  @!P2 LEA.HI.X R5, R12, R5, R13, 0x1, P0 ;  /* 0x000000050c05a211 */ /* 0x000fe600000f0c0d */
[----:B------:R-:W-:Y:S06]  /*db10*/  @P3 STS.128 [R222+0xa800], RZ ;  /* 0x00a800ffde003388 */ /* 0x000fec0000000c00 */
[----:B------:R-:W-:Y:S01]  /*db20*/  @!PT LDS RZ, [RZ] ;  /* 0x00000000fffff984 */ /* 0x000fe20000000800 */
[----:B------:R-:W-:Y:S01]  /*db30*/  @!PT LDS RZ, [RZ] ;  /* 0x00000000fffff984 */ /* 0x000fe20000000800 */
[----:B------:R-:W-:Y:S01]  /*db40*/  @!PT LDS RZ, [RZ] ;  /* 0x00000000fffff984 */ /* 0x000fe20000000800 */
[----:B------:R-:W-:Y:S06]  /*db50*/  @!P3 LDGSTS.E.BYPASS.LTC128B.128 [R222+0xa800], desc[UR22][R6.64+0x40] ;  /* 0x0a80004006debfae */ /* 0x000fec000b901d56 */
[----:B------:R-:W-:Y:S06]  /*db60*/  @P2 STS.128 [R222+0xb800], RZ ;  /* 0x00b800ffde002388 */ /* 0x000fec0000000c00 */
[----:B------:R-:W-:Y:S01]  /*db70*/  @!PT LDS RZ, [RZ] ;  /* 0x00000000fffff984 */ /* 0x000fe20000000800 */
[----:B------:R-:W-:Y:S01]  /*db80*/  @!PT LDS RZ, [RZ] ;  /* 0x00000000fffff984 */ /* 0x000fe20000000800 */
[----:B------:R-:W-:Y:S01]  /*db90*/  @!PT LDS RZ, [RZ] ;  /* 0x00000000fffff984 */ /* 0x000fe20000000800 */
[----:B------:R1:W-:Y:S06]  /*dba0*/  @!P2 LDGSTS.E.BYPASS.LTC128B.128 [R222+0xb800], desc[UR22][R4.64+0x80] ;  /* 0x0b80008004deafae */ /* 0x0003ec000b901d56 */
[----:B------:R-:W-:Y:S06]  /*dbb0*/  LDSM.16.M88.4 R64, [R217] ;  /* 0x00000000d940783b */ /* 0x000fec0000000200 */
[----:B------:R-:W1:Y:S06]  /*dbc0*/  LDSM.16.M88.4 R16, [R216+0x6000] ;  /* 0x00600000d810783b */ /* 0x000e6c0000000200 */
[----:B------:R-:W2:Y:S06]  /*dbd0*/  LDSM.16.M88.4 R60, [R217+0x1000] ;  /* 0x00100000d93c783b */ /* 0x000eac0000000200 */
[----:B------:R-:W3:Y:S06]  /*dbe0*/  LDSM.16.M88.4 R32, [R216+0x6400] ;  /* 0x00640000d820783b */ /* 0x000eec0000000200 */
[----:B------:R-:W0:Y:S06]  /*dbf0*/  LDGDEPBAR ;  /* 0x00000000000079af */ /* 0x000e2c0000000000 */
[----:B------:R-:W4:Y:S06]  /*dc00*/  LDSM.16.M88.4 R48, [R216+0x6800] ;  /* 0x00680000d830783b */ /* 0x000f2c0000000200 */
[----:B------:R-:W5:Y:S06]  /*dc10*/  LDSM.16.M88.4 R168, [R216+0x6c00] ;  /* 0x006c0000d8a8783b */ /* 0x000f6c0000000200 */
[----:B------:R-:W-:Y:S01]  /*dc20*/  LDSM.16.M88.4 R172, [R215] ;  /* 0x00000000d7ac783b */ /* 0x000fe20000000200 */
[-C--:B-1----:R-:W-:Y:S05]  /*dc30*/  HMMA.16816.F32.BF16 R4, R64, R16.reuse, RZ ;  /* 0x000000104004723c */ /* 0x082fea00000418ff */
[----:B------:R-:W1:Y:S01]  /*dc40*/  LDSM.16.M88.4 R176, [R213+0x6000] ;  /* 0x00600000d5b0783b */ /* 0x000e620000000200 */
[C---:B--2---:R-:W-:Y:S05]  /*dc50*/  HMMA.16816.F32.BF16 R8, R60.reuse, R16, RZ ;  /* 0x000000103c08723c */ /* 0x044fea00000418ff */
[----:B------:R-:W2:Y:S01]  /*dc60*/  LDSM.16.M88.4 R180, [R215+0x1000] ;  /* 0x00100000d7b4783b */ /* 0x000ea20000000200 */
[-C--:B------:R-:W-:Y:S05]  /*dc70*/  HMMA.16816.F32.BF16 R12, R60, R18.reuse, RZ ;  /* 0x000000123c0c723c */ /* 0x080fea00000418ff */
[----:B------:R-:W2:Y:S01]  /*dc80*/  LDSM.16.M88.4 R184, [R213+0x6400] ;  /* 0x00640000d5b8783b */ /* 0x000ea20000000200 */
[C---:B------:R-:W-:Y:S05]  /*dc90*/  HMMA.16816.F32.BF16 R16, R64.reuse, R18, RZ ;  /* 0x000000124010723c */ /* 0x040fea00000418ff */
[----:B------:R-:W2:Y:S01]  /*dca0*/  LDSM.16.M88.4 R188, [R213+0x6800] ;  /* 0x00680000d5bc783b */ /* 0x000ea20000000200 */
[-C--:B---3--:R-:W-:Y:S05]  /*dcb0*/  HMMA.16816.F32.BF16 R20, R64, R32.reuse, RZ ;  /* 0x000000204014723c */ /* 0x088fea00000418ff */
[----:B------:R-:W3:Y:S01]  /*dcc0*/  LDSM.16.M88.4 R192, [R213+0x6c00] ;  /* 0x006c0000d5c0783b */ /* 0x000ee20000000200 */
[C---:B------:R-:W-:Y:S05]  /*dcd0*/  HMMA.16816.F32.BF16 R24, R60.reuse, R32, RZ ;  /* 0x000000203c18723c */ /* 0x040fea00000418ff */
[----:B------:R-:W-:Y:S01]  /*dce0*/  LDSM.16.M88.4 R196, [R217+0x2000] ;  /* 0x00200000d9c4783b */ /* 0x000fe20000000200 */
[-C--:B------:R-:W-:Y:S05]  /*dcf0*/  HMMA.16816.F32.BF16 R28, R60, R34.reuse, RZ ;  /* 0x000000223c1c723c */ /* 0x080fea00000418ff */
[----:B------:R-:W3:Y:S01]  /*dd00*/  LDSM.16.M88.4 R200, [R216+0x7000] ;  /* 0x00700000d8c8783b */ /* 0x000ee20000000200 */
[C---:B------:R-:W-:Y:S05]  /*dd10*/  HMMA.16816.F32.BF16 R32, R64.reuse, R34, RZ ;  /* 0x000000224020723c */ /* 0x040fea00000418ff */
[----:B------:R-:W3:Y:S01]  /*dd20*/  LDSM.16.M88.4 R204, [R217+0x3000] ;  /* 0x00300000d9cc783b */ /* 0x000ee20000000200 */
[-C--:B----4-:R-:W-:Y:S05]  /*dd30*/  HMMA.16816.F32.BF16 R36, R64, R48.reuse, RZ ;  /* 0x000000304024723c */ /* 0x090fea00000418ff */
[----:B------:R-:W-:Y:S01]  /*dd40*/  LDSM.16.M88.4 R208, [R213+0x7c00] ;  /* 0x007c0000d5d0783b */ /* 0x000fe20000000200 */
[C---:B------:R-:W-:Y:S06]  /*dd50*/  HMMA.16816.F32.BF16 R40, R60.reuse, R48, RZ ;  /* 0x000000303c28723c */ /* 0x040fec00000418ff */
[-C--:B------:R-:W-:Y:S06]  /*dd60*/  HMMA.16816.F32.BF16 R44, R60, R50.reuse, RZ ;  /* 0x000000323c2c723c */ /* 0x080fec00000418ff */
[C---:B------:R-:W-:Y:S06]  /*dd70*/  HMMA.16816.F32.BF16 R48, R64.reuse, R50, RZ ;  /* 0x000000324030723c */ /* 0x040fec00000418ff */
[-C--:B-----5:R-:W-:Y:S06]  /*dd80*/  HMMA.16816.F32.BF16 R52, R64, R168.reuse, RZ ;  /* 0x000000a84034723c */ /* 0x0a0fec00000418ff */
[C---:B------:R-:W-:Y:S06]  /*dd90*/  HMMA.16816.F32.BF16 R56, R60.reuse, R168, RZ ;  /* 0x000000a83c38723c */ /* 0x040fec00000418ff */
[-C--:B------:R-:W-:Y:S06]  /*dda0*/  HMMA.16816.F32.BF16 R60, R60, R170.reuse, RZ ;  /* 0x000000aa3c3c723c */ /* 0x080fec00000418ff */
[----:B------:R-:W-:Y:S01]  /*ddb0*/  HMMA.16816.F32.BF16 R64, R64, R170, RZ ;  /* 0x000000aa4040723c */ /* 0x000fe200000418ff */
[----:B------:R-:W4:Y:S05]  /*ddc0*/  LDSM.16.M88.4 R168, [R216+0x7400] ;  /* 0x00740000d8a8783b */ /* 0x000f2a0000000200 */
[-C--:B-1----:R-:W-:Y:S06]  /*ddd0*/  HMMA.16816.F32.BF16 R4, R172, R176.reuse, R4 ;  /* 0x000000b0ac04723c */ /* 0x082fec0000041804 */
[C---:B--2---:R-:W-:Y:S06]  /*dde0*/  HMMA.16816.F32.BF16 R8, R180.reuse, R176, R8 ;  /* 0x000000b0b408723c */ /* 0x044fec0000041808 */
[-C--:B------:R-:W-:Y:S06]  /*ddf0*/  HMMA.16816.F32.BF16 R12, R180, R178.reuse, R12 ;  /* 0x000000b2b40c723c */ /* 0x080fec000004180c */
[C---:B------:R-:W-:Y:S01]  /*de00*/  HMMA.16816.F32.BF16 R16, R172.reuse, R178, R16 ;  /* 0x000000b2ac10723c */ /* 0x040fe20000041810 */
[----:B------:R-:W1:Y:S05]  /*de10*/  LDSM.16.M88.4 R176, [R216+0x7800] ;  /* 0x00780000d8b0783b */ /* 0x000e6a0000000200 */
[-C--:B------:R-:W-:Y:S06]  /*de20*/  HMMA.16816.F32.BF16 R20, R172, R184.reuse, R20 ;  /* 0x000000b8ac14723c */ /* 0x080fec0000041814 */
[C---:B------:R-:W-:Y:S06]  /*de30*/  HMMA.16816.F32.BF16 R24, R180.reuse, R184, R24 ;  /* 0x000000b8b418723c */ /* 0x040fec0000041818 */
[-C--:B------:R-:W-:Y:S06]  /*de40*/  HMMA.16816.F32.BF16 R28, R180, R186.reuse, R28 ;  /* 0x000000bab41c723c */ /* 0x080fec000004181c */
[C---:B------:R-:W-:Y:S01]  /*de50*/  HMMA.16816.F32.BF16 R32, R172.reuse, R186, R32 ;  /* 0x000000baac20723c */ /* 0x040fe20000041820 */
[----:B------:R-:W2:Y:S05]  /*de60*/  LDSM.16.M88.4 R184, [R216+0x7c00] ;  /* 0x007c0000d8b8783b */ /* 0x000eaa0000000200 */
[-C--:B------:R-:W-:Y:S06]  /*de70*/  HMMA.16816.F32.BF16 R36, R172, R188.reuse, R36 ;  /* 0x000000bcac24723c */ /* 0x080fec0000041824 */
[C---:B------:R-:W-:Y:S06]  /*de80*/  HMMA.16816.F32.BF16 R40, R180.reuse, R188, R40 ;  /* 0x000000bcb428723c */ /* 0x040fec0000041828 */
[-C--:B------:R-:W-:Y:S06]  /*de90*/  HMMA.16816.F32.BF16 R44, R180, R190.reuse, R44 ;  /* 0x000000beb42c723c */ /* 0x080fec000004182c */
[C---:B------:R-:W-:Y:S01]  /*dea0*/  HMMA.16816.F32.BF16 R48, R172.reuse, R190, R48 ;  /* 0x000000beac30723c */ /* 0x040fe20000041830 */
[----:B------:R-:W-:Y:S05]  /*deb0*/  LDSM.16.M88.4 R188, [R215+0x3000] ;  /* 0x00300000d7bc783b */ /* 0x000fea0000000200 */
[-C--:B---3--:R-:W-:Y:S06]  /*dec0*/  HMMA.16816.F32.BF16 R52, R172, R192.reuse, R52 ;  /* 0x000000c0ac34723c */ /* 0x088fec0000041834 */
[C---:B------:R-:W-:Y:S06]  /*ded0*/  HMMA.16816.F32.BF16 R56, R180.reuse, R192, R56 ;  /* 0x000000c0b438723c */ /* 0x040fec0000041838 */
[-C--:B------:R-:W-:Y:S01]  /*dee0*/  HMMA.16816.F32.BF16 R60, R180, R194.reuse, R60 ;  /* 0x000000c2b43c723c */ /* 0x080fe2000004183c */
[----:B------:R-:W-:Y:S05]  /*def0*/  LDSM.16.M88.4 R180, [R213+0x7000] ;  /* 0x00700000d5b4783b */ /* 0x000fea0000000200 */
[----:B------:R-:W-:Y:S01]  /*df00*/  HMMA.16816.F32.BF16 R64, R172, R194, R64 ;  /* 0x000000c2ac40723c */ /* 0x000fe20000041840 */
[----:B------:R-:W3:Y:S05]  /*df10*/  LDSM.16.M88.4 R172, [R215+0x2000] ;  /* 0x00200000d7ac783b */ /* 0x000eea0000000200 */
[-C--:B------:R-:W-:Y:S01]  /*df20*/  HMMA.16816.F32.BF16 R4, R196, R200.reuse, R4 ;  /* 0x000000c8c404723c */ /* 0x080fe20000041804 */
[----:B------:R-:W5:Y:S05]  /*df30*/  LDSM.16.M88.4 R192, [R213+0x7400] ;  /* 0x00740000d5c0783b */ /* 0x000f6a0000000200 */
[C---:B------:R-:W-:Y:S06]  /*df40*/  HMMA.16816.F32.BF16 R8, R204.reuse, R200, R8 ;  /* 0x000000c8cc08723c */ /* 0x040fec0000041808 */
[-C--:B------:R-:W-:Y:S06]  /*df50*/  HMMA.16816.F32.BF16 R12, R204, R202.reuse, R12 ;  /* 0x000000cacc0c723c */ /* 0x080fec000004180c */
[C---:B------:R-:W-:Y:S01]  /*df60*/  HMMA.16816.F32.BF16 R16, R196.reuse, R202, R16 ;  /* 0x000000cac410723c */ /* 0x040fe20000041810 */
[----:B------:R-:W5:Y:S05]  /*df70*/  LDSM.16.M88.4 R200, [R213+0x7800] ;  /* 0x00780000d5c8783b */ /* 0x000f6a0000000200 */
[-C--:B----4-:R-:W-:Y:S06]  /*df80*/  HMMA.16816.F32.BF16 R20, R196, R168.reuse, R20 ;  /* 0x000000a8c414723c */ /* 0x090fec0000041814 */
[C---:B------:R-:W-:Y:S06]  /*df90*/  HMMA.16816.F32.BF16 R24, R204.reuse, R168, R24 ;  /* 0x000000a8cc18723c */ /* 0x040fec0000041818 */
[-C--:B------:R-:W-:Y:S06]  /*dfa0*/  HMMA.16816.F32.BF16 R28, R204, R170.reuse, R28 ;  /* 0x000000aacc1c723c */ /* 0x080fec000004181c */
[C---:B------:R-:W-:Y:S01]  /*dfb0*/  HMMA.16816.F32.BF16 R32, R196.reuse, R170, R32 ;  /* 0x000000aac420723c */ /* 0x040fe20000041820 */
[----:B------:R-:W-:Y:S05]  /*dfc0*/  LDSM.16.M88.4 R168, [R217+0x4000] ;  /* 0x00400000d9a8783b */ /* 0x000fea0000000200 */
[-C--:B-1----:R-:W-:Y:S06]  /*dfd0*/  HMMA.16816.F32.BF16 R36, R196, R176.reuse, R36 ;  /* 0x000000b0c424723c */ /* 0x082fec0000041824 */
[C---:B------:R-:W-:Y:S06]  /*dfe0*/  HMMA.16816.F32.BF16 R40, R204.reuse, R176, R40 ;  /* 0x000000b0cc28723c */ /* 0x040fec0000041828 */
[-C--:B------:R-:W-:Y:S06]  /*dff0*/  HMMA.16816.F32.BF16 R44, R204, R178.reuse, R44 ;  /* 0x000000b2cc2c723c */ /* 0x080fec000004182c */
[C---:B------:R-:W-:Y:S01]  /*e000*/  HMMA.16816.F32.BF16 R48, R196.reuse, R178, R48 ;  /* 0x000000b2c430723c */ /* 0x040fe20000041830 */
[----:B------:R-:W1:Y:S05]  /*e010*/  LDSM.16.M88.4 R176, [R216+0x8000] ;  /* 0x00800000d8b0783b */ /* 0x000e6a0000000200 */
[-C--:B--2---:R-:W-:Y:S06]  /*e020*/  HMMA.16816.F32.BF16 R52, R196, R184.reuse, R52 ;  /* 0x000000b8c434723c */ /* 0x084fec0000041834 */
[C---:B------:R-:W-:Y:S06]  /*e030*/  HMMA.16816.F32.BF16 R56, R204.reuse, R184, R56 ;  /* 0x000000b8cc38723c */ /* 0x040fec0000041838 */
[-C--:B------:R-:W-:Y:S01]  /*e040*/  HMMA.16816.F32.BF16 R60, R204, R186.reuse, R60 ;  /* 0x000000bacc3c723c */ /* 0x080fe2000004183c */
[----:B------:R-:W-:Y:S05]  /*e050*/  LDSM.16.M88.4 R204, [R213+0x8400] ;  /* 0x00840000d5cc783b */ /* 0x000fea0000000200 */
[----:B------:R-:W-:Y:S01]  /*e060*/  HMMA.16816.F32.BF16 R64, R196, R186, R64 ;  /* 0x000000bac440723c */ /* 0x000fe20000041840 */
[----:B------:R-:W2:Y:S05]  /*e070*/  LDSM.16.M88.4 R184, [R217+0x5000] ;  /* 0x00500000d9b8783b */ /* 0x000eaa0000000200 */
[-C--:B---3--:R-:W-:Y:S01]  /*e080*/  HMMA.16816.F32.BF16 R4, R172, R180.reuse, R4 ;  /* 0x000000b4ac04723c */ /* 0x088fe20000041804 */
[----:B------:R-:W-:Y:S05]  /*e090*/  LDSM.16.M88.4 R196, [R213+0x8000] ;  /* 0x00800000d5c4783b */ /* 0x000fea0000000200 */
[C---:B------:R-:W-:Y:S06]  /*e0a0*/  HMMA.16816.F32.BF16 R8, R188.reuse, R180, R8 ;  /* 0x000000b4bc08723c */ /* 0x040fec0000041808 */
[-C--:B------:R-:W-:Y:S06]  /*e0b0*/  HMMA.16816.F32.BF16 R12, R188, R182.reuse, R12 ;  /* 0x000000b6bc0c723c */ /* 0x080fec000004180c */
[C---:B------:R-:W-:Y:S01]  /*e0c0*/  HMMA.16816.F32.BF16 R16, R172.reuse, R182, R16 ;  /* 0x000000b6ac10723c */ /* 0x040fe20000041810 */
[----:B------:R-:W3:Y:S05]  /*e0d0*/  LDSM.16.M88.4 R180, [R216+0x8400] ;  /* 0x00840000d8b4783b */ /* 0x000eea0000000200 */
        /* <DEDUP_REMOVED lines=13> */
[----:B------:R-:W4:Y:S05]  /*e1b0*/  LDSM.16.M88.4 R188, [R216+0x8800] ;  /* 0x00880000d8bc783b */ /* 0x000f2a0000000200 */
[----:B------:R-:W-:Y:S01]  /*e1c0*/  HMMA.16816.F32.BF16 R64, R172, R210, R64 ;  /* 0x000000d2ac40723c */ /* 0x000fe20000041840 */
[----:B------:R-:W5:Y:S05]  /*e1d0*/  LDSM.16.M88.4 R172, [R215+0x4000] ;  /* 0x00400000d7ac783b */ /* 0x000f6a0000000200 */
[-C--:B-1----:R-:W-:Y:S01]  /*e1e0*/  HMMA.16816.F32.BF16 R4, R168, R176.reuse, R4 ;  /* 0x000000b0a804723c */ /* 0x082fe20000041804 */
[----:B------:R-:W-:Y:S05]  /*e1f0*/  LDSM.16.M88.4 R208, [R213+0x8c00] ;  /* 0x008c0000d5d0783b */ /* 0x000fea0000000200 */
[C---:B--2---:R-:W-:Y:S06]  /*e200*/  HMMA.16816.F32.BF16 R8, R184.reuse, R176, R8 ;  /* 0x000000b0b808723c */ /* 0x044fec0000041808 */
[-C--:B------:R-:W-:Y:S06]  /*e210*/  HMMA.16816.F32.BF16 R12, R184, R178.reuse, R12 ;  /* 0x000000b2b80c723c */ /* 0x080fec000004180c */
[C---:B------:R-:W-:Y:S01]  /*e220*/  HMMA.16816.F32.BF16 R16, R168.reuse, R178, R16 ;  /* 0x000000b2a810723c */ /* 0x040fe20000041810 */
[----:B------:R-:W1:Y:S01]  /*e230*/  LDSM.16.M88.4 R176, [R213+0x8800] ;  /* 0x00880000d5b0783b */ /* 0x000e620000000200 */
[----:B------:R-:W-:Y:S04]  /*e240*/  DEPBAR.LE SB0, 0x0 ;  /* 0x000080000000791a */ /* 0x000fe80000000000 */
[-C--:B---3--:R-:W-:Y:S01]  /*e250*/  HMMA.16816.F32.BF16 R20, R168, R180.reuse, R20 ;  /* 0x000000b4a814723c */ /* 0x088fe20000041814 */
[----:B------:R-:W-:Y:S05]  /*e260*/  BAR.SYNC.DEFER_BLOCKING 0x0 ;  /* 0x0000000000007b1d */ /* 0x000fea0000010000 */
[C---:B------:R-:W-:Y:S06]  /*e270*/  HMMA.16816.F32.BF16 R24, R184.reuse, R180, R24 ;  /* 0x000000b4b818723c */ /* 0x040fec0000041818 */
[-C--:B------:R-:W-:Y:S06]  /*e280*/  HMMA.16816.F32.BF16 R28, R184, R182.reuse, R28 ;  /* 0x000000b6b81c723c */ /* 0x080fec000004181c */
[C---:B------:R-:W-:Y:S06]  /*e290*/  HMMA.16816.F32.BF16 R32, R168.reuse, R182, R32 ;  /* 0x000000b6a820723c */ /* 0x040fec0000041820 */
[-C--:B----4-:R-:W-:Y:S06]  /*e2a0*/  HMMA.16816.F32.BF16 R36, R168, R188.reuse, R36 ;  /* 0x000000bca824723c */ /* 0x090fec0000041824 */
[C---:B------:R-:W-:Y:S06]  /*e2b0*/  HMMA.16816.F32.BF16 R40, R184.reuse, R188, R40 ;  /* 0x000000bcb828723c */ /* 0x040fec0000041828 */
[-C--:B------:R-:W-:Y:S06]  /*e2c0*/  HMMA.16816.F32.BF16 R44, R184, R190.reuse, R44 ;  /* 0x000000beb82c723c */ /* 0x080fec000004182c */
[C---:B------:R-:W-:Y:S06]  /*e2d0*/  HMMA.16816.F32.BF16 R48, R168.reuse, R190, R48 ;  /* 0x000000bea830723c */ /* 0x040fec0000041830 */
[-C--:B------:R-:W-:Y:S06]  /*e2e0*/  HMMA.16816.F32.BF16 R52, R168, R192.reuse, R52 ;  /* 0x000000c0a834723c */ /* 0x080fec0000041834 */
[C---:B------:R-:W-:Y:S06]  /*e2f0*/  HMMA.16816.F32.BF16 R56, R184.reuse, R192, R56 ;  /* 0x000000c0b838723c */ /* 0x040fec0000041838 */
[-C--:B------:R-:W-:Y:S06]  /*e300*/  HMMA.16816.F32.BF16 R60, R184, R194.reuse, R60 ;  /* 0x000000c2b83c723c */ /* 0x080fec000004183c */
[----:B------:R-:W-:Y:S06]  /*e310*/  HMMA.16816.F32.BF16 R64, R168, R194, R64 ;  /* 0x000000c2a840723c */ /* 0x000fec0000041840 */
[-C--:B-----5:R-:W-:Y:S06]  /*e320*/  HMMA.16816.F32.BF16 R4, R172, R196.reuse, R4 ;  /* 0x000000c4ac04723c */ /* 0x0a0fec0000041804 */
[C---:B------:R-:W-:Y:S06]  /*e330*/  HMMA.16816.F32.BF16 R8, R200.reuse, R196, R8 ;  /* 0x000000c4c808723c */ /* 0x040fec0000041808 */
[-C--:B------:R-:W-:Y:S06]  /*e340*/  HMMA.16816.F32.BF16 R12, R200, R198.reuse, R12 ;  /* 0x000000c6c80c723c */ /* 0x080fec000004180c */
[C---:B------:R-:W-:Y:S06]  /*e350*/  HMMA.16816.F32.BF16 R16, R172.reuse, R198, R16 ;  /* 0x000000c6ac10723c */ /* 0x040fec0000041810 */
        /* <DEDUP_REMOVED lines=69> */
.L_x_91:
[----:B--2---:R-:W-:Y:S01]  /*e7b0*/  SHFL.BFLY PT, R167, R178, 0x2, 0x1f ;  /* 0x0c401f00b2a77f89 */ /* 0x004fe200000e0000 */
[----:B------:R-:W-:Y:S01]  /*e7c0*/  FMNMX.FTZ R183, R67, R183, !PT ;  /* 0x000000b743b77209 */ /* 0x000fe20007810000 */
[----:B------:R-:W-:Y:S01]  /*e7d0*/  UIADD3 UR19, UR19, -0x1, URZ ;  /* 0xffffffff13137890 */ /* 0x000fe2000fffe03f */
[----:B------:R-:W-:Y:S02]  /*e7e0*/  FMNMX.FTZ R171, R57, R182, !PT ;  /* 0x000000b639ab7209 */ /* 0x000fe40007810000 */
[----:B------:R-:W-:Y:S03]  /*e7f0*/  FMNMX.FTZ R165, R58, R181, !PT ;  /* 0x000000b53aa57209 */ /* 0x000fe60007810000 */
[----:B------:R-:W-:Y:S01]  /*e800*/  SHFL.BFLY PT, R172, R183, 0x2, 0x1f ;  /* 0x0c401f00b7ac7f89 */ /* 0x000fe200000e0000 */
[----:B------:R-:W-:Y:S02]  /*e810*/  FMNMX.FTZ R171, R60, R171, !PT ;  /* 0x000000ab3cab7209 */ /* 0x000fe40007810000 */
[----:B------:R-:W-:Y:S02]  /*e820*/  FMNMX.FTZ R165, R59, R165, !PT ;  /* 0x000000a53ba57209 */ /* 0x000fe40007810000 */
[----:B------:R-:W-:Y:S02]  /*e830*/  FMNMX.FTZ R171, R61, R171, !PT ;  /* 0x000000ab3dab7209 */ /* 0x000fe40007810000 */
[----:B------:R-:W-:Y:S03]  /*e840*/  FMNMX.FTZ R165, R62, R165, !PT ;  /* 0x000000a53ea57209 */ /* 0x000fe60007810000 */
[----:B------:R-:W-:Y:S01]  /*e850*/  SHFL.BFLY PT, R166, R171, 0x2, 0x1f ;  /* 0x0c401f00aba67f89 */ /* 0x000fe200000e0000 */
[----:B------:R-:W-:Y:S07]  /*e860*/  FMNMX.FTZ R165, R63, R165, !PT ;  /* 0x000000a53fa57209 */ /* 0x000fee0007810000 */
[----:B------:R-:W1:Y:S02]  /*e870*/  SHFL.BFLY PT, R169, R165, 0x2, 0x1f ;  /* 0x0c401f00a5a97f89 */ /* 0x000e6400000e0000 */
[----:B-1----:R-:W-:Y:S02]  /*e880*/  FMNMX.FTZ R169, R165, R169, !PT ;  /* 0x000000a9a5a97209 */ /* 0x002fe40007810000 */
[----:B------:R-:W-:Y:S02]  /*e890*/  FMNMX.FTZ R178, R178, R167, !PT ;  /* 0x000000a7b2b27209 */ /* 0x000fe40007810000 */
[----:B------:R-:W-:Y:S02]  /*e8a0*/  FMNMX.FTZ R172, R183, R172, !PT ;  /* 0x000000acb7ac7209 */ /* 0x000fe40007810000 */
[----:B------:R-:W1:Y:S01]  /*e8b0*/  SHFL.BFLY PT, R165, R169, 0x1, 0x1f ;  /* 0x0c201f00a9a57f89 */ /* 0x000e6200000e0000 */
[----:B------:R-:W-:Y:S07]  /*e8c0*/  FMNMX.FTZ R171, R171, R166, !PT ;  /* 0x000000a6abab7209 */ /* 0x000fee0007810000 */
[----:B------:R-:W2:Y:S08]  /*e8d0*/  SHFL.BFLY PT, R168, R178, 0x1, 0x1f ;  /* 0x0c201f00b2a87f89 */ /* 0x000eb000000e0000 */
[----:B------:R-:W3:Y:S08]  /*e8e0*/  SHFL.BFLY PT, R167, R172, 0x1, 0x1f ;  /* 0x0c201f00aca77f89 */ /* 0x000ef000000e0000 */
[----:B------:R-:W4:Y:S01]  /*e8f0*/  SHFL.BFLY PT, R170, R171, 0x1, 0x1f ;  /* 0x0c201f00abaa7f89 */ /* 0x000f2200000e0000 */
[----:B-1----:R-:W-:Y:S02]  /*e900*/  FMNMX.FTZ R165, R169, R165, !PT ;  /* 0x000000a5a9a57209 */ /* 0x002fe40007810000 */
[----:B--2---:R-:W-:Y:S03]  /*e910*/  FMNMX.FTZ R168, R178, R168, !PT ;  /* 0x000000a8b2a87209 */ /* 0x004fe60007810000 */
[C---:B------:R-:W-:Y:S01]  /*e920*/  FADD.FTZ R0, -R165.reuse, R0 ;  /* 0x00000000a5007221 */ /* 0x040fe20000010100 */
[----:B------:R-:W-:Y:S01]  /*e930*/  FMUL.FTZ R193, R165, UR4 ;  /* 0x00000004a5c17c20 */ /* 0x000fe20008410000 */
[----:B------:R-:W-:Y:S01]  /*e940*/  LDSM.16.MT88.4 R176, [R212+0x9000] ;  /* 0x00900000d4b0783b */ /* 0x000fe20000004200 */
[----:B---3--:R-:W-:Y:S01]  /*e950*/  FMNMX.FTZ R167, R172, R167, !PT ;  /* 0x000000a7aca77209 */ /* 0x008fe20007810000 */
[C---:B------:R-:W-:Y:S01]  /*e960*/  FADD.FTZ R166, -R168.reuse, R3 ;  /* 0x00000003a8a67221 */ /* 0x040fe20000010100 */
[C---:B------:R-:W-:Y:S01]  /*e970*/  FMUL.FTZ R196, R168.reuse, UR4 ;  /* 0x00000004a8c47c20 */ /* 0x040fe20008410000 */
[----:B------:R-:W-:Y:S01]  /*e980*/  FSETP.NEU.FTZ.AND P0, PT, R168, -INF , PT ;  /* 0xff800000a800780b */ /* 0x000fe20003f1d000 */
[----:B------:R-:W-:Y:S01]  /*e990*/  FMUL.FTZ R0, R0, UR4 ;  /* 0x0000000400007c20 */ /* 0x000fe20008410000 */
[----:B------:R-:W-:Y:S01]  /*e9a0*/  FMUL.FTZ R166, R166, UR4 ;  /* 0x00000004a6a67c20 */ /* 0x000fe20008410000 */
[C---:B------:R-:W-:Y:S01]  /*e9b0*/  FADD.FTZ R3, -R167.reuse, R164 ;  /* 0x000000a4a7037221 */ /* 0x040fe20000010100 */
[----:B------:R-:W-:Y:S01]  /*e9c0*/  FSEL R196, R196, RZ, P0 ;  /* 0x000000ffc4c47208 */ /* 0x000fe20000000000 */
[C---:B------:R-:W-:Y:S01]  /*e9d0*/  FMUL.FTZ R195, R167.reuse, UR4 ;  /* 0x00000004a7c37c20 */ /* 0x040fe20008410000 */
[----:B------:R4:W1:Y:S01]  /*e9e0*/  MUFU.EX2 R164, R166 ;  /* 0x000000a600a47308 */ /* 0x0008620000000800 */
[----:B------:R-:W-:Y:S01]  /*e9f0*/  FSETP.NEU.FTZ.AND P0, PT, R167, -INF , PT ;  /* 0xff800000a700780b */ /* 0x000fe20003f1d000 */
[----:B------:R-:W2:Y:S01]  /*ea00*/  LDSM.16.MT88.4 R172, [R214+0x9000] ;  /* 0x00900000d6ac783b */ /* 0x000ea20000004200 */
[--C-:B------:R-:W-:Y:S01]  /*ea10*/  FFMA.FTZ R181, R5, UR4, -R196.reuse ;  /* 0x0000000405b57c23 */ /* 0x100fe200080108c4 */
[--C-:B------:R-:W-:Y:S01]  /*ea20*/  FFMA.FTZ R180, R17, UR4, -R196.reuse ;  /* 0x0000000411b47c23 */ /* 0x100fe200080108c4 */
[----:B------:R-:W-:Y:S01]  /*ea30*/  FSEL R195, R195, RZ, P0 ;  /* 0x000000ffc3c37208 */ /* 0x000fe20000000000 */
[----:B------:R-:W-:Y:S01]  /*ea40*/  FMUL.FTZ R3, R3, UR4 ;  /* 0x0000000403037c20 */ /* 0x000fe20008410000 */
[--C-:B------:R-:W-:Y:S03]  /*ea50*/  FFMA.FTZ R205, R36, UR4, -R196.reuse ;  /* 0x0000000424cd7c23 */ /* 0x100fe600080108c4 */
[----:B------:R-:W3:Y:S01]  /*ea60*/  MUFU.EX2 R0, R0 ;  /* 0x0000000000007308 */ /* 0x000ee20000000800 */
[--C-:B------:R-:W-:Y:S01]  /*ea70*/  FFMA.FTZ R206, R37, UR4, -R196.reuse ;  /* 0x0000000425ce7c23 */ /* 0x100fe200080108c4 */
[--C-:B------:R-:W-:Y:S01]  /*ea80*/  FFMA.FTZ R183, R6, UR4, -R195.reuse ;  /* 0x0000000406b77c23 */ /* 0x100fe200080108c3 */
[--C-:B------:R-:W-:Y:S01]  /*ea90*/  FFMA.FTZ R169, R7, UR4, -R195.reuse ;  /* 0x0000000407a97c23 */ /* 0x100fe200080108c3 */
[--C-:B------:R-:W-:Y:S01]  /*eaa0*/  FFMA.FTZ R182, R18, UR4, -R195.reuse ;  /* 0x0000000412b67c23 */ /* 0x100fe200080108c3 */
[--C-:B------:R-:W-:Y:S01]  /*eab0*/  FFMA.FTZ R184, R19, UR4, -R195.reuse ;  /* 0x0000000413b87c23 */ /* 0x100fe200080108c3 */
[--C-:B------:R-:W-:Y:S01]  /*eac0*/  FFMA.FTZ R207, R38, UR4, -R195.reuse ;  /* 0x0000000426cf7c23 */ /* 0x100fe200080108c3 */
[----:B------:R-:W-:Y:S03]  /*ead0*/  FFMA.FTZ R208, R39, UR4, -R195 ;  /* 0x0000000427d07c23 */ /* 0x000fe600080108c3 */
[----:B------:R-:W5:Y:S01]  /*eae0*/  MUFU.EX2 R3, R3 ;  /* 0x0000000300037308 */ /* 0x000f620000000800 */
[----:B----4-:R-:W-:Y:S01]  /*eaf0*/  FMNMX.FTZ R166, R171, R170, !PT ;  /* 0x000000aaaba67209 */ /* 0x010fe20007810000 */
[--C-:B------:R-:W-:Y:S01]  /*eb00*/  FFMA.FTZ R171, R4, UR4, -R196.reuse ;  /* 0x0000000404ab7c23 */ /* 0x100fe200080108c4 */
[----:B------:R-:W-:Y:S01]  /*eb10*/  FFMA.FTZ R170, R16, UR4, -R196 ;  /* 0x0000000410aa7c23 */ /* 0x000fe200080108c4 */
[----:B-1----:R-:W-:Y:S01]  /*eb20*/  FMUL.FTZ R4, R164, R160 ;  /* 0x000000a0a4047220 */ /* 0x002fe20000410000 */
[C---:B------:R-:W-:Y:S01]  /*eb30*/  FSETP.NEU.FTZ.AND P0, PT, R166.reuse, -INF , PT ;  /* 0xff800000a600780b */ /* 0x040fe20003f1d000 */
[C---:B------:R-:W-:Y:S01]  /*eb40*/  FMUL.FTZ R194, R166.reuse, UR4 ;  /* 0x00000004a6c27c20 */ /* 0x040fe20008410000 */
[----:B------:R-:W-:Y:S03]  /*eb50*/  FADD.FTZ R2, -R166, R2 ;  /* 0x00000002a6027221 */ /* 0x000fe60000010100 */
[----:B------:R-:W-:Y:S01]  /*eb60*/  MUFU.EX2 R171, R171 ;  /* 0x000000ab00ab7308 */ /* 0x000fe20000000800 */
[C---:B------:R-:W-:Y:S01]  /*eb70*/  FMUL.FTZ R5, R164.reuse, R161 ;  /* 0x000000a1a4057220 */ /* 0x040fe20000410000 */
[----:B------:R-:W-:Y:S01]  /*eb80*/  FMUL.FTZ R16, R164, R148 ;  /* 0x00000094a4107220 */ /* 0x000fe20000410000 */
[----:B------:R-:W-:Y:S01]  /*eb90*/  FSEL R194, R194, RZ, P0 ;  /* 0x000000ffc2c27208 */ /* 0x000fe20000000000 */
[----:B------:R-:W-:Y:S01]  /*eba0*/  FMUL.FTZ R2, R2, UR4 ;  /* 0x0000000402027c20 */ /* 0x000fe20008410000 */
[----:B------:R-:W-:Y:S01]  /*ebb0*/  FSETP.NEU.FTZ.AND P0, PT, R165, -INF , PT ;  /* 0xff800000a500780b */ /* 0x000fe20003f1d000 */
[C---:B------:R-:W-:Y:S01]  /*ebc0*/  FMUL.FTZ R17, R164.reuse, R149 ;  /* 0x00000095a4117220 */ /* 0x040fe20000410000 */
[----:B------:R-:W-:Y:S01]  /*ebd0*/  FMUL.FTZ R68, R164, R68 ;  /* 0x00000044a4447220 */ /* 0x000fe20000410000 */
[--C-:B------:R-:W-:Y:S01]  /*ebe0*/  FFMA.FTZ R187, R12, UR4, -R194.reuse ;  /* 0x000000040cbb7c23 */ /* 0x100fe200080108c2 */
[----:B------:R-:W-:Y:S01]  /*ebf0*/  FSEL R193, R193, RZ, P0 ;  /* 0x000000ffc1c17208 */ /* 0x000fe20000000000 */
[----:B------:R-:W1:Y:S01]  /*ec00*/  MUFU.EX2 R2, R2 ;  /* 0x0000000200027308 */ /* 0x000e620000000800 */
[--C-:B------:R-:W-:Y:S01]  /*ec10*/  FFMA.FTZ R189, R13, UR4, -R194.reuse ;  /* 0x000000040dbd7c23 */ /* 0x100fe200080108c2 */
[--C-:B------:R-:W-:Y:S01]  /*ec20*/  FFMA.FTZ R188, R8, UR4, -R194.reuse ;  /* 0x0000000408bc7c23 */ /* 0x100fe200080108c2 */
[----:B------:R-:W-:Y:S01]  /*ec30*/  FFMA.FTZ R185, R9, UR4, -R194 ;  /* 0x0000000409b97c23 */ /* 0x000fe200080108c2 */
[--C-:B------:R-:W-:Y:S01]  /*ec40*/  FFMA.FTZ R190, R14, UR4, -R193.reuse ;  /* 0x000000040ebe7c23 */ /* 0x100fe200080108c1 */
[--C-:B------:R-:W-:Y:S01]  /*ec50*/  FFMA.FTZ R192, R15, UR4, -R193.reuse ;  /* 0x000000040fc07c23 */ /* 0x100fe200080108c1 */
[--C-:B------:R-:W-:Y:S01]  /*ec60*/  FFMA.FTZ R191, R10, UR4, -R193.reuse ;  /* 0x000000040abf7c23 */ /* 0x100fe200080108c1 */
[----:B------:R-:W-:Y:S03]  /*ec70*/  FFMA.FTZ R186, R11, UR4, -R193 ;  /* 0x000000040bba7c23 */ /* 0x000fe600080108c1 */
[----:B------:R-:W4:Y:S01]  /*ec80*/  MUFU.EX2 R181, R181 ;  /* 0x000000b500b57308 */ /* 0x000f220000000800 */
[C---:B---3--:R-:W-:Y:S01]  /*ec90*/  FMUL.FTZ R10, R0.reuse, R158 ;  /* 0x0000009e000a7220 */ /* 0x048fe20000410000 */
[C---:B------:R-:W-:Y:S01]  /*eca0*/  FMUL.FTZ R11, R0.reuse, R159 ;  /* 0x0000009f000b7220 */ /* 0x040fe20000410000 */
[C---:B-----5:R-:W-:Y:S01]  /*ecb0*/  FMUL.FTZ R6, R3.reuse, R162 ;  /* 0x000000a203067220 */ /* 0x060fe20000410000 */
[C---:B------:R-:W-:Y:S01]  /*ecc0*/  FMUL.FTZ R7, R3.reuse, R163 ;  /* 0x000000a303077220 */ /* 0x040fe20000410000 */
[C---:B------:R-:W-:Y:S01]  /*ecd0*/  FMUL.FTZ R14, R0.reuse, R154 ;  /* 0x0000009a000e7220 */ /* 0x040fe20000410000 */
[----:B------:R-:W-:Y:S01]  /*ece0*/  FMUL.FTZ R15, R0, R155 ;  /* 0x0000009b000f7220 */ /* 0x000fe20000410000 */
[C---:B------:R-:W-:Y:S03]  /*ecf0*/  FMUL.FTZ R18, R3.reuse, R150 ;  /* 0x0000009603127220 */ /* 0x040fe60000410000 */
[----:B------:R-:W-:Y:S01]  /*ed00*/  MUFU.EX2 R183, R183 ;  /* 0x000000b700b77308 */ /* 0x000fe20000000800 */
[C---:B-1----:R-:W-:Y:S01]  /*ed10*/  FMUL.FTZ R8, R2.reuse, R156 ;  /* 0x0000009c02087220 */ /* 0x042fe20000410000 */
[C---:B------:R-:W-:Y:S01]  /*ed20*/  FMUL.FTZ R9, R2.reuse, R157 ;  /* 0x0000009d02097220 */ /* 0x040fe20000410000 */
[C---:B------:R-:W-:Y:S01]  /*ed30*/  FMUL.FTZ R12, R2.reuse, R152 ;  /* 0x00000098020c7220 */ /* 0x040fe20000410000 */
[----:B------:R-:W-:Y:S01]  /*ed40*/  FMUL.FTZ R13, R2, R153 ;  /* 0x00000099020d7220 */ /* 0x000fe20000410000 */
[----:B------:R-:W-:Y:S01]  /*ed50*/  FMUL.FTZ R19, R3, R151 ;  /* 0x0000009703137220 */ /* 0x000fe20000410000 */
[----:B------:R-:W-:Y:S01]  /*ed60*/  FMUL.FTZ R69, R164, R69 ;  /* 0x00000045a4457220 */ /* 0x000fe20000410000 */
[----:B------:R-:W1:Y:S03]  /*ed70*/  LDSM.16.MT88.4 R148, [R214+0xa000] ;  /* 0x00a00000d694783b */ /* 0x000e660000004200 */
[----:B------:R-:W3:Y:S01]  /*ed80*/  MUFU.EX2 R169, R169 ;  /* 0x000000a900a97308 */ /* 0x000ee20000000800 */
[----:B----4-:R-:W-:Y:S01]  /*ed90*/  F2FP.BF16.F32.PACK_AB R156, R181, R171 ;  /* 0x000000abb59c723e */ /* 0x010fe200000010ff */
        /* <DEDUP_REMOVED lines=8> */
[----:B------:R-:W-:Y:S01]  /*ee20*/  FMUL.FTZ R77, R2, R77 ;  /* 0x0000004d024d7220 */ /* 0x000fe20000410000 */
[C---:B------:R-:W-:Y:S01]  /*ee30*/  FMUL.FTZ R78, R0.reuse, R78 ;  /* 0x0000004e004e7220 */ /* 0x040fe20000410000 */
[----:B------:R-:W-:Y:S01]  /*ee40*/  FMUL.FTZ R79, R0, R79 ;  /* 0x0000004f004f7220 */ /* 0x000fe20000410000 */
[----:B------:R-:W4:Y:S01]  /*ee50*/  LDSM.16.MT88.4 R152, [R212+0xa000] ;  /* 0x00a00000d498783b */ /* 0x000f220000004200 */
[--C-:B------:R-:W-:Y:S01]  /*ee60*/  FFMA.FTZ R209, R48, UR4, -R196.reuse ;  /* 0x0000000430d17c23 */ /* 0x100fe200080108c4 */
[----:B------:R-:W-:Y:S03]  /*ee70*/  FFMA.FTZ R210, R49, UR4, -R196 ;  /* 0x0000000431d27c23 */ /* 0x000fe600080108c4 */
[----:B------:R-:W5:Y:S01]  /*ee80*/  MUFU.EX2 R180, R180 ;  /* 0x000000b400b47308 */ /* 0x000f620000000800 */
[----:B---3--:R-:W-:Y:S01]  /*ee90*/  F2FP.BF16.F32.PACK_AB R157, R169, R183 ;  /* 0x000000b7a99d723e */ /* 0x008fe200000010ff */
[--C-:B------:R-:W-:Y:S01]  /*eea0*/  FFMA.FTZ R211, R50, UR4, -R195.reuse ;  /* 0x0000000432d37c23 */ /* 0x100fe200080108c3 */
[----:B------:R-:W-:Y:S01]  /*eeb0*/  FFMA.FTZ R239, R51, UR4, -R195 ;  /* 0x0000000433ef7c23 */ /* 0x000fe200080108c3 */
[--C-:B------:R-:W-:Y:S01]  /*eec0*/  FFMA.FTZ R240, R40, UR4, -R194.reuse ;  /* 0x0000000428f07c23 */ /* 0x100fe200080108c2 */
[----:B------:R-:W-:Y:S01]  /*eed0*/  LDSM.16.MT88.4 R36, [R214+0xb400] ;  /* 0x00b40000d624783b */ /* 0x000fe20000004200 */
[----:B------:R-:W-:Y:S01]  /*eee0*/  FFMA.FTZ R241, R41, UR4, -R194 ;  /* 0x0000000429f17c23 */ /* 0x000fe200080108c2 */
[--C-:B------:R-:W-:Y:S03]  /*eef0*/  FFMA.FTZ R242, R42, UR4, -R193.reuse ;  /* 0x000000042af27c23 */ /* 0x100fe600080108c1 */
[----:B------:R-:W-:Y:S01]  /*ef00*/  MUFU.EX2 R182, R182 ;  /* 0x000000b600b67308 */ /* 0x000fe20000000800 */
[----:B------:R-:W-:Y:S01]  /*ef10*/  FFMA.FTZ R243, R43, UR4, -R193 ;  /* 0x000000042bf37c23 */ /* 0x000fe200080108c1 */
[--C-:B------:R-:W-:Y:S01]  /*ef20*/  FFMA.FTZ R248, R52, UR4, -R196.reuse ;  /* 0x0000000434f87c23 */ /* 0x100fe200080108c4 */
[--C-:B------:R-:W-:Y:S01]  /*ef30*/  FFMA.FTZ R249, R53, UR4, -R196.reuse ;  /* 0x0000000435f97c23 */ /* 0x100fe200080108c4 */
[--C-:B------:R-:W-:Y:S01]  /*ef40*/  FFMA.FTZ R250, R54, UR4, -R195.reuse ;  /* 0x0000000436fa7c23 */ /* 0x100fe200080108c3 */
[----:B------:R-:W-:Y:S01]  /*ef50*/  LDSM.16.MT88.4 R48, [R212+0xb400] ;  /* 0x00b40000d430783b */ /* 0x000fe20000004200 */
[--C-:B------:R-:W-:Y:S01]  /*ef60*/  FFMA.FTZ R251, R55, UR4, -R195.reuse ;  /* 0x0000000437fb7c23 */ /* 0x100fe200080108c3 */
[----:B------:R-:W-:Y:S03]  /*ef70*/  FFMA.FTZ R66, R66, UR4, -R195 ;  /* 0x0000000442427c23 */ /* 0x000fe600080108c3 */
[----:B------:R-:W3:Y:S01]  /*ef80*/  MUFU.EX2 R184, R184 ;  /* 0x000000b800b87308 */ /* 0x000ee20000000800 */
[----:B-----5:R-:W-:Y:S01]  /*ef90*/  F2FP.BF16.F32.PACK_AB R158, R180, R170 ;  /* 0x000000aab49e723e */ /* 0x020fe200000010ff */
[----:B------:R-:W-:Y:S01]  /*efa0*/  FFMA.FTZ R252, R64, UR4, -R196 ;  /* 0x0000000440fc7c23 */ /* 0x000fe200080108c4 */
[--C-:B------:R-:W-:Y:S01]  /*efb0*/  FFMA.FTZ R56, R56, UR4, -R194.reuse ;  /* 0x0000000438387c23 */ /* 0x100fe200080108c2 */
[--C-:B------:R-:W-:Y:S01]  /*efc0*/  FFMA.FTZ R57, R57, UR4, -R194.reuse ;  /* 0x0000000439397c23 */ /* 0x100fe200080108c2 */
[----:B------:R-:W-:Y:S01]  /*efd0*/  LDSM.16.MT88.4 R40, [R214+0x9800] ;  /* 0x00980000d628783b */ /* 0x000fe20000004200 */
[--C-:B------:R-:W-:Y:S01]  /*efe0*/  FFMA.FTZ R58, R58, UR4, -R193.reuse ;  /* 0x000000043a3a7c23 */ /* 0x100fe200080108c1 */
[--C-:B------:R-:W-:Y:S03]  /*eff0*/  FFMA.FTZ R59, R59, UR4, -R193.reuse ;  /* 0x000000043b3b7c23 */ /* 0x100fe600080108c1 */
[----:B------:R-:W-:Y:S01]  /*f000*/  MUFU.EX2 R188, R188 ;  /* 0x000000bc00bc7308 */ /* 0x000fe20000000800 */
[C---:B------:R-:W-:Y:S01]  /*f010*/  FMUL.FTZ R84, R164.reuse, R84 ;  /* 0x00000054a4547220 */ /* 0x040fe20000410000 */
[----:B------:R-:W-:Y:S01]  /*f020*/  FMUL.FTZ R85, R164, R85 ;  /* 0x00000055a4557220 */ /* 0x000fe20000410000 */
[C---:B------:R-:W-:Y:S01]  /*f030*/  FMUL.FTZ R86, R3.reuse, R86 ;  /* 0x0000005603567220 */ /* 0x040fe20000410000 */
[C---:B------:R-:W-:Y:S01]  /*f040*/  FMUL.FTZ R87, R3.reuse, R87 ;  /* 0x0000005703577220 */ /* 0x040fe20000410000 */
[----:B------:R-:W-:Y:S01]  /*f050*/  LDSM.16.MT88.4 R52, [R214+0xb800] ;  /* 0x00b80000d634783b */ /* 0x000fe20000004200 */
[C---:B------:R-:W-:Y:S01]  /*f060*/  FMUL.FTZ R88, R2.reuse, R88 ;  /* 0x0000005802587220 */ /* 0x040fe20000410000 */
[----:B------:R-:W-:Y:S03]  /*f070*/  FMUL.FTZ R89, R2, R89 ;  /* 0x0000005902597220 */ /* 0x000fe60000410000 */
[----:B------:R-:W5:Y:S01]  /*f080*/  MUFU.EX2 R185, R185 ;  /* 0x000000b900b97308 */ /* 0x000f620000000800 */
[----:B---3--:R-:W-:Y:S01]  /*f090*/  F2FP.BF16.F32.PACK_AB R159, R184, R182 ;  /* 0x000000b6b89f723e */ /* 0x008fe200000010ff */
[C---:B------:R-:W-:Y:S01]  /*f0a0*/  FMUL.FTZ R90, R0.reuse, R90 ;  /* 0x0000005a005a7220 */ /* 0x040fe20000410000 */
[----:B------:R-:W-:Y:S01]  /*f0b0*/  FMUL.FTZ R91, R0, R91 ;  /* 0x0000005b005b7220 */ /* 0x000fe20000410000 */
[C---:B------:R-:W-:Y:S01]  /*f0c0*/  FMUL.FTZ R92, R2.reuse, R92 ;  /* 0x0000005c025c7220 */ /* 0x040fe20000410000 */
[----:B------:R-:W-:Y:S01]  /*f0d0*/  FMUL.FTZ R93, R2, R93 ;  /* 0x0000005d025d7220 */ /* 0x000fe20000410000 */
[C---:B------:R-:W-:Y:S01]  /*f0e0*/  FMUL.FTZ R94, R0.reuse, R94 ;  /* 0x0000005e005e7220 */ /* 0x040fe20000410000 */
[----:B------:R-:W-:Y:S01]  /*f0f0*/  FMUL.FTZ R95, R0, R95 ;  /* 0x0000005f005f7220 */ /* 0x000fe20000410000 */
[-C--:B--2---:R-:W-:Y:S02]  /*f100*/  HMMA.16816.F32.BF16 R4, R156, R172.reuse, R4 ;  /* 0x000000ac9c04723c */ /* 0x084fe40000041804 */
[----:B------:R-:W-:Y:S03]  /*f110*/  MUFU.EX2 R191, R191 ;  /* 0x000000bf00bf7308 */ /* 0x000fe60000000800 */
[C---:B------:R-:W-:Y:S01]  /*f120*/  FMUL.FTZ R80, R164.reuse, R80 ;  /* 0x00000050a4507220 */ /* 0x040fe20000410000 */
[C---:B------:R-:W-:Y:S01]  /*f130*/  FMUL.FTZ R81, R164.reuse, R81 ;  /* 0x00000051a4517220 */ /* 0x040fe20000410000 */
[C---:B------:R-:W-:Y:S01]  /*f140*/  FMUL.FTZ R82, R3.reuse, R82 ;  /* 0x0000005203527220 */ /* 0x040fe20000410000 */
[----:B------:R-:W-:Y:S04]  /*f150*/  FMUL.FTZ R83, R3, R83 ;  /* 0x0000005303537220 */ /* 0x000fe80000410000 */
[----:B------:R-:W2:Y:S01]  /*f160*/  MUFU.EX2 R186, R186 ;  /* 0x000000ba00ba7308 */ /* 0x000ea20000000800 */
[----:B-----5:R-:W-:Y:S01]  /*f170*/  F2FP.BF16.F32.PACK_AB R160, R185, R188 ;  /* 0x000000bcb9a0723e */ /* 0x020fe200000010ff */
[C---:B------:R-:W-:Y:S01]  /*f180*/  FMUL.FTZ R96, R164.reuse, R96 ;  /* 0x00000060a4607220 */ /* 0x040fe20000410000 */
[----:B------:R-:W-:Y:S01]  /*f190*/  FMUL.FTZ R97, R164, R97 ;  /* 0x00000061a4617220 */ /* 0x000fe20000410000 */
[C---:B------:R-:W-:Y:S01]  /*f1a0*/  FMUL.FTZ R98, R3.reuse, R98 ;  /* 0x0000006203627220 */ /* 0x040fe20000410000 */
[C---:B------:R-:W-:Y:S01]  /*f1b0*/  FMUL.FTZ R99, R3.reuse, R99 ;  /* 0x0000006303637220 */ /* 0x040fe20000410000 */
[C---:B------:R-:W-:Y:S04]  /*f1c0*/  FMUL.FTZ R112, R2.reuse, R112 ;  /* 0x0000007002707220 */ /* 0x040fe80000410000 */
[----:B------:R-:W-:Y:S01]  /*f1d0*/  MUFU.EX2 R187, R187 ;  /* 0x000000bb00bb7308 */ /* 0x000fe20000000800 */
[----:B------:R-:W-:Y:S01]  /*f1e0*/  FMUL.FTZ R113, R2, R113 ;  /* 0x0000007102717220 */ /* 0x000fe20000410000 */
[C---:B------:R-:W-:Y:S01]  /*f1f0*/  FMUL.FTZ R114, R0.reuse, R114 ;  /* 0x0000007200727220 */ /* 0x040fe20000410000 */
[----:B------:R-:W-:Y:S01]  /*f200*/  FMUL.FTZ R115, R0, R115 ;  /* 0x0000007300737220 */ /* 0x000fe20000410000 */
[C---:B------:R-:W-:Y:S01]  /*f210*/  FMUL.FTZ R116, R2.reuse, R116 ;  /* 0x0000007402747220 */ /* 0x040fe20000410000 */
[----:B------:R-:W-:Y:S01]  /*f220*/  FMUL.FTZ R117, R2, R117 ;  /* 0x0000007502757220 */ /* 0x000fe20000410000 */
[C---:B------:R-:W-:Y:S01]  /*f230*/  FMUL.FTZ R118, R0.reuse, R118 ;  /* 0x0000007600767220 */ /* 0x040fe20000410000 */
[----:B------:R-:W-:Y:S03]  /*f240*/  FMUL.FTZ R119, R0, R119 ;  /* 0x0000007700777220 */ /* 0x000fe60000410000 */
[----:B------:R-:W3:Y:S01]  /*f250*/  MUFU.EX2 R189, R189 ;  /* 0x000000bd00bd7308 */ /* 0x000ee20000000800 */
[----:B--2---:R-:W-:Y:S01]  /*f260*/  F2FP.BF16.F32.PACK_AB R161, R186, R191 ;  /* 0x000000bfbaa1723e */ /* 0x004fe200000010ff */
[C---:B------:R-:W-:Y:S01]  /*f270*/  FMUL.FTZ R120, R164.reuse, R120 ;  /* 0x00000078a4787220 */ /* 0x040fe20000410000 */
[----:B------:R-:W-:Y:S01]  /*f280*/  FMUL.FTZ R121, R164, R121 ;  /* 0x00000079a4797220 */ /* 0x000fe20000410000 */
[C---:B------:R-:W-:Y:S01]  /*f290*/  FMUL.FTZ R122, R3.reuse, R122 ;  /* 0x0000007a037a7220 */ /* 0x040fe20000410000 */
[C---:B------:R-:W-:Y:S01]  /*f2a0*/  FMUL.FTZ R123, R3.reuse, R123 ;  /* 0x0000007b037b7220 */ /* 0x040fe20000410000 */
[C---:B------:R-:W-:Y:S01]  /*f2b0*/  FMUL.FTZ R124, R2.reuse, R124 ;  /* 0x0000007c027c7220 */ /* 0x040fe20000410000 */
[----:B------:R-:W-:Y:S03]  /*f2c0*/  FMUL.FTZ R125, R2, R125 ;  /* 0x0000007d027d7220 */ /* 0x000fe60000410000 */
[----:B------:R-:W-:Y:S01]  /*f2d0*/  MUFU.EX2 R190, R190 ;  /* 0x000000be00be7308 */ /* 0x000fe20000000800 */
[C---:B------:R-:W-:Y:S01]  /*f2e0*/  FMUL.FTZ R126, R0.reuse, R126 ;  /* 0x0000007e007e7220 */ /* 0x040fe20000410000 */
[----:B------:R-:W-:Y:S01]  /*f2f0*/  FMUL.FTZ R127, R0, R127 ;  /* 0x0000007f007f7220 */ /* 0x000fe20000410000 */
[C---:B------:R-:W-:Y:S01]  /*f300*/  FMUL.FTZ R128, R164.reuse, R128 ;  /* 0x00000080a4807220 */ /* 0x040fe20000410000 */
[----:B------:R-:W-:Y:S01]  /*f310*/  FMUL.FTZ R129, R164, R129 ;  /* 0x00000081a4817220 */ /* 0x000fe20000410000 */
[C---:B------:R-:W-:Y:S01]  /*f320*/  FMUL.FTZ R130, R3.reuse, R130 ;  /* 0x0000008203827220 */ /* 0x040fe20000410000 */
[----:B------:R-:W-:Y:S01]  /*f330*/  FMUL.FTZ R131, R3, R131 ;  /* 0x0000008303837220 */ /* 0x000fe20000410000 */
[--C-:B------:R-:W-:Y:S03]  /*f340*/  FFMA.FTZ R244, R44, UR4, -R194.reuse ;  /* 0x000000042cf47c23 */ /* 0x100fe600080108c2 */
[----:B------:R-:W2:Y:S01]  /*f350*/  MUFU.EX2 R192, R192 ;  /* 0x000000c000c07308 */ /* 0x000ea20000000800 */
[----:B---3--:R-:W-:Y:S01]  /*f360*/  F2FP.BF16.F32.PACK_AB R162, R189, R187 ;  /* 0x000000bbbda2723e */ /* 0x008fe200000010ff */
[--C-:B------:R-:W-:Y:S01]  /*f370*/  FFMA.FTZ R245, R45, UR4, -R194.reuse ;  /* 0x000000042df57c23 */ /* 0x100fe200080108c2 */
[--C-:B------:R-:W-:Y:S01]  /*f380*/  FFMA.FTZ R246, R46, UR4, -R193.reuse ;  /* 0x000000042ef67c23 */ /* 0x100fe200080108c1 */
[--C-:B------:R-:W-:Y:S01]  /*f390*/  FFMA.FTZ R247, R47, UR4, -R193.reuse ;  /* 0x000000042ff77c23 */ /* 0x100fe200080108c1 */
        /* <DEDUP_REMOVED lines=15> */
[--C-:B------:R-:W-:Y:S01]  /*f490*/  FFMA.FTZ R197, R24, UR4, -R194.reuse ;  /* 0x0000000418c57c23 */ /* 0x100fe200080108c2 */
[C---:B------:R-:W-:Y:S01]  /*f4a0*/  FMUL.FTZ R24, R164.reuse, R136 ;  /* 0x00000088a4187220 */ /* 0x040fe20000410000 */
[----:B------:R-:W-:Y:S01]  /*f4b0*/  FFMA.FTZ R198, R25, UR4, -R194 ;  /* 0x0000000419c67c23 */ /* 0x000fe200080108c2 */
[----:B------:R-:W-:Y:S01]  /*f4c0*/  FMUL.FTZ R25, R164, R137 ;  /* 0x00000089a4197220 */ /* 0x000fe20000410000 */
[C---:B------:R-:W-:Y:S02]  /*f4d0*/  HMMA.16816.F32.BF16 R8, R160.reuse, R172, R8 ;  /* 0x000000aca008723c */ /* 0x040fe40000041808 */
[----:B------:R-:W-:Y:S02]  /*f4e0*/  MUFU.EX2 R242, R242 ;  /* 0x000000f200f27308 */ /* 0x000fe40000000800 */
[----:B------:R-:W-:Y:S01]  /*f4f0*/  FFMA.FTZ R199, R26, UR4, -R193 ;  /* 0x000000041ac77c23 */ /* 0x000fe200080108c1 */
[----:B------:R-:W-:Y:S01]  /*f500*/  FMUL.FTZ R26, R3, R138 ;  /* 0x0000008a031a7220 */ /* 0x000fe20000410000 */
[-C--:B------:R-:W-:Y:S06]  /*f510*/  HMMA.16816.F32.BF16 R12, R160, R174.reuse, R12 ;  /* 0x000000aea00c723c */ /* 0x080fec000004180c */
[----:B------:R-:W2:Y:S01]  /*f520*/  MUFU.EX2 R243, R243 ;  /* 0x000000f300f37308 */ /* 0x000ea20000000800 */
[----:B---3--:R-:W-:Y:S01]  /*f530*/  F2FP.BF16.F32.PACK_AB R44, R241, R240 ;  /* 0x000000f0f12c723e */ /* 0x008fe200000010ff */
[C---:B------:R-:W-:Y:S04]  /*f540*/  HMMA.16816.F32.BF16 R16, R156.reuse, R174, R16 ;  /* 0x000000ae9c10723c */ /* 0x040fe80000041810 */
[--C-:B------:R-:W-:Y:S02]  /*f550*/  FFMA.FTZ R172, R20, UR4, -R196.reuse ;  /* 0x0000000414ac7c23 */ /* 0x100fe400080108c4 */
[-C--:B------:R-:W-:Y:S02]  /*f560*/  HMMA.16816.F32.BF16 R68, R156, R176.reuse, R68 ;  /* 0x000000b09c44723c */ /* 0x080fe40000041844 */
[----:B------:R-:W-:Y:S03]  /*f570*/  MUFU.EX2 R244, R244 ;  /* 0x000000f400f47308 */ /* 0x000fe60000000800 */
[C---:B------:R-:W-:Y:S01]  /*f580*/  FMUL.FTZ R20, R164.reuse, R144 ;  /* 0x00000090a4147220 */ /* 0x040fe20000410000 */
[C---:B------:R-:W-:Y:S06]  /*f590*/  HMMA.16816.F32.BF16 R72, R160.reuse, R176, R72 ;  /* 0x000000b0a048723c */ /* 0x040fec0000041848 */
[----:B------:R-:W3:Y:S01]  /*f5a0*/  MUFU.EX2 R245, R245 ;  /* 0x000000f500f57308 */ /* 0x000ee20000000800 */
[----:B--2---:R-:W-:Y:S01]  /*f5b0*/  F2FP.BF16.F32.PACK_AB R45, R243, R242 ;  /* 0x000000f2f32d723e */ /* 0x004fe200000010ff */
        /* <DEDUP_REMOVED lines=14> */
[----:B------:R-:W2:Y:S05]  /*f6a0*/  LDSM.16.MT88.4 R148, [R214+0xb000] ;  /* 0x00b00000d694783b */ /* 0x000eaa0000004200 */
[----:B------:R-:W3:Y:S01]  /*f6b0*/  MUFU.EX2 R173, R173 ;  /* 0x000000ad00ad7308 */ /* 0x000ee20000000800 */
[--C-:B------:R-:W-:Y:S01]  /*f6c0*/  FFMA.FTZ R175, R23, UR4, -R195.reuse ;  /* 0x0000000417af7c23 */ /* 0x100fe200080108c3 */
[----:B------:R-:W-:Y:S03]  /*f6d0*/  FMUL.FTZ R23, R3, R147 ;  /* 0x0000009303177220 */ /* 0x000fe60000410000 */
[----:B-1----:R-:W-:Y:S01]  /*f6e0*/  F2FP.BF16.F32.PACK_AB R47, R247, R246 ;  /* 0x000000f6f72f723e */ /* 0x002fe200000010ff */
[--C-:B------:R-:W-:Y:S01]  /*f6f0*/  FFMA.FTZ R176, R32, UR4, -R196.reuse ;  /* 0x0000000420b07c23 */ /* 0x100fe200080108c4 */
[----:B------:R-:W1:Y:S01]  /*f700*/  LDSM.16.MT88.4 R144, [R212+0xb000] ;  /* 0x00b00000d490783b */ /* 0x000e620000004200 */
[C---:B------:R-:W-:Y:S01]  /*f710*/  FMUL.FTZ R32, R164.reuse, R140 ;  /* 0x0000008ca4207220 */ /* 0x040fe20000410000 */
[--C-:B------:R-:W-:Y:S01]  /*f720*/  FFMA.FTZ R177, R33, UR4, -R196.reuse ;  /* 0x0000000421b17c23 */ /* 0x100fe200080108c4 */
[-C--:B----4-:R-:W-:Y:S01]  /*f730*/  HMMA.16816.F32.BF16 R20, R156, R152.reuse, R20 ;  /* 0x000000989c14723c */ /* 0x090fe20000041814 */
        /* <DEDUP_REMOVED lines=8> */
[--C-:B------:R-:W-:Y:S02]  /*f7c0*/  FFMA.FTZ R179, R35, UR4, -R195.reuse ;  /* 0x0000000423b37c23 */ /* 0x100fe400080108c3 */
[C---:B------:R-:W-:Y:S02]  /*f7d0*/  HMMA.16816.F32.BF16 R108, R156.reuse, R154, R108 ;  /* 0x0000009a9c6c723c */ /* 0x040fe4000004186c */
[----:B------:R-:W-:Y:S03]  /*f7e0*/  MUFU.EX2 R155, R57 ;  /* 0x00000039009b7308 */ /* 0x000fe60000000800 */
[----:B------:R-:W-:Y:S01]  /*f7f0*/  FMUL.FTZ R35, R3, R143 ;  /* 0x0000008f03237220 */ /* 0x000fe20000410000 */
[----:B------:R-:W-:Y:S01]  /*f800*/  FFMA.FTZ R195, R67, UR4, -R195 ;  /* 0x0000000443c37c23 */ /* 0x000fe200080108c3 */
[----:B------:R-:W4:Y:S01]  /*f810*/  LDSM.16.MT88.4 R140, [R214+0x9400] ;  /* 0x00940000d68c783b */ /* 0x000f220000004200 */
[--C-:B------:R-:W-:Y:S04]  /*f820*/  FFMA.FTZ R200, R27, UR4, -R193.reuse ;  /* 0x000000041bc87c23 */ /* 0x100fe800080108c1 */
[----:B------:R-:W-:Y:S01]  /*f830*/  MUFU.EX2 R152, R58 ;  /* 0x0000003a00987308 */ /* 0x000fe20000000800 */
[----:B------:R-:W-:Y:S01]  /*f840*/  FMUL.FTZ R27, R3, R139 ;  /* 0x0000008b031b7220 */ /* 0x000fe20000410000 */
[-C--:B--2---:R-:W-:Y:S03]  /*f850*/  HMMA.16816.F32.BF16 R32, R156, R148.reuse, R32 ;  /* 0x000000949c20723c */ /* 0x084fe60000041820 */
[--C-:B------:R-:W-:Y:S01]  /*f860*/  FFMA.FTZ R201, R28, UR4, -R194.reuse ;  /* 0x000000041cc97c23 */ /* 0x100fe200080108c2 */
[C---:B------:R-:W-:Y:S04]  /*f870*/  FMUL.FTZ R28, R2.reuse, R132 ;  /* 0x00000084021c7220 */ /* 0x040fe80000410000 */
[----:B------:R2:W-:Y:S01]  /*f880*/  MUFU.EX2 R154, R59 ;  /* 0x0000003b009a7308 */ /* 0x0005e20000000800 */
[C---:B------:R-:W-:Y:S04]  /*f890*/  HMMA.16816.F32.BF16 R112, R160.reuse, R148, R112 ;  /* 0x00000094a070723c */ /* 0x040fe80000041870 */
[----:B---3--:R-:W-:Y:S02]  /*f8a0*/  F2FP.BF16.F32.PACK_AB R132, R173, R172 ;  /* 0x000000acad84723e */ /* 0x008fe400000010ff */
[-C--:B------:R-:W-:Y:S03]  /*f8b0*/  HMMA.16816.F32.BF16 R116, R160, R150.reuse, R116 ;  /* 0x00000096a074723c */ /* 0x080fe60000041874 */
[----:B------:R-:W3:Y:S02]  /*f8c0*/  MUFU.EX2 R175, R175 ;  /* 0x000000af00af7308 */ /* 0x000ee40000000800 */
[--C-:B------:R-:W-:Y:S01]  /*f8d0*/  FFMA.FTZ R202, R29, UR4, -R194.reuse ;  /* 0x000000041dca7c23 */ /* 0x100fe200080108c2 */
[C---:B------:R-:W-:Y:S01]  /*f8e0*/  HMMA.16816.F32.BF16 R120, R156.reuse, R150, R120 ;  /* 0x000000969c78723c */ /* 0x040fe20000041878 */
[----:B------:R-:W5:Y:S06]  /*f8f0*/  LDSM.16.MT88.4 R148, [R212+0x9400] ;  /* 0x00940000d494783b */ /* 0x000f6c0000004200 */
[----:B------:R-:W-:Y:S01]  /*f900*/  MUFU.EX2 R176, R176 ;  /* 0x000000b000b07308 */ /* 0x000fe20000000800 */
[----:B------:R-:W-:Y:S01]  /*f910*/  FMUL.FTZ R29, R2, R133 ;  /* 0x00000085021d7220 */ /* 0x000fe20000410000 */
[-C--:B-1----:R-:W-:Y:S01]  /*f920*/  HMMA.16816.F32.BF16 R24, R156, R144.reuse, R24 ;  /* 0x000000909c18723c */ /* 0x082fe20000041818 */
[----:B--2---:R-:W-:Y:S07]  /*f930*/  LDSM.16.MT88.4 R56, [R214+0xac00] ;  /* 0x00ac0000d638783b */ /* 0x004fee0000004200 */
[----:B------:R-:W1:Y:S01]  /*f940*/  MUFU.EX2 R177, R177 ;  /* 0x000000b100b17308 */ /* 0x000e620000000800 */
[C---:B------:R-:W-:Y:S04]  /*f950*/  HMMA.16816.F32.BF16 R124, R160.reuse, R144, R124 ;  /* 0x00000090a07c723c */ /* 0x040fe8000004187c */
[--C-:B------:R-:W-:Y:S01]  /*f960*/  FFMA.FTZ R203, R30, UR4, -R193.reuse ;  /* 0x000000041ecb7c23 */ /* 0x100fe200080108c1 */
[----:B------:R-:W-:Y:S04]  /*f970*/  FFMA.FTZ R204, R31, UR4, -R193 ;  /* 0x000000041fcc7c23 */ /* 0x000fe800080108c1 */
[----:B------:R-:W-:Y:S02]  /*f980*/  MUFU.EX2 R178, R178 ;  /* 0x000000b200b27308 */ /* 0x000fe40000000800 */
[C---:B------:R-:W-:Y:S01]  /*f990*/  FMUL.FTZ R30, R0.reuse, R134 ;  /* 0x00000086001e7220 */ /* 0x040fe20000410000 */
[----:B------:R-:W-:Y:S01]  /*f9a0*/  FMUL.FTZ R31, R0, R135 ;  /* 0x00000087001f7220 */ /* 0x000fe20000410000 */
[----:B---3--:R-:W-:Y:S01]  /*f9b0*/  F2FP.BF16.F32.PACK_AB R133, R175, R174 ;  /* 0x000000aeaf85723e */ /* 0x008fe200000010ff */
[--C-:B------:R-:W-:Y:S01]  /*f9c0*/  FFMA.FTZ R60, R60, UR4, -R194.reuse ;  /* 0x000000043c3c7c23 */ /* 0x100fe200080108c2 */
[----:B------:R-:W-:Y:S04]  /*f9d0*/  FFMA.FTZ R194, R61, UR4, -R194 ;  /* 0x000000043dc27c23 */ /* 0x000fe800080108c2 */
[----:B------:R-:W2:Y:S01]  /*f9e0*/  MUFU.EX2 R179, R179 ;  /* 0x000000b300b37308 */ /* 0x000ea20000000800 */
[----:B-1----:R-:W-:Y:S01]  /*f9f0*/  F2FP.BF16.F32.PACK_AB R134, R177, R176 ;  /* 0x000000b0b186723e */ /* 0x002fe200000010ff */
[----:B------:R-:W-:Y:S01]  /*fa00*/  FFMA.FTZ R171, R164, R238, R171 ;  /* 0x000000eea4ab7223 */ /* 0x000fe200000100ab */
[-C--:B------:R-:W-:Y:S03]  /*fa10*/  HMMA.16816.F32.BF16 R28, R160, R146.reuse, R28 ;  /* 0x00000092a01c723c */ /* 0x080fe6000004181c */
[----:B------:R-:W-:Y:S01]  /*fa20*/  MOV R164, R167 ;  /* 0x000000a700a47202 */ /* 0x000fe20000000f00 */
[----:B------:R-:W-:Y:S03]  /*fa30*/  FFMA.FTZ R183, R3, R237, R183 ;  /* 0x000000ed03b77223 */ /* 0x000fe600000100b7 */
[----:B------:R-:W-:Y:S01]  /*fa40*/  MUFU.EX2 R197, R197 ;  /* 0x000000c500c57308 */ /* 0x000fe20000000800 */
[----:B------:R-:W-:Y:S01]  /*fa50*/  HMMA.16816.F32.BF16 R128, R156, R146, R128 ;  /* 0x000000929c80723c */ /* 0x000fe20000041880 */
[----:B------:R-:W1:Y:S03]  /*fa60*/  LDSM.16.MT88.4 R144, [R214+0xa400] ;  /* 0x00a40000d690783b */ /* 0x000e660000004200 */
[----:B------:R-:W-:Y:S01]  /*fa70*/  FFMA.FTZ R188, R2, R236, R188 ;  /* 0x000000ec02bc7223 */ /* 0x000fe200000100bc */
[----:B------:R-:W-:Y:S04]  /*fa80*/  FFMA.FTZ R191, R0, R233, R191 ;  /* 0x000000e900bf7223 */ /* 0x000fe800000100bf */
[----:B------:R-:W3:Y:S02]  /*fa90*/  MUFU.EX2 R198, R198 ;  /* 0x000000c600c67308 */ /* 0x000ee40000000800 */
[----:B--2---:R-:W-:Y:S02]  /*faa0*/  F2FP.BF16.F32.PACK_AB R135, R179, R178 ;  /* 0x000000b2b387723e */ /* 0x004fe400000010ff */
[----:B------:R-:W-:Y:S01]  /*fab0*/  MOV R0, R165 ;  /* 0x000000a500007202 */ /* 0x000fe20000000f00 */
[----:B------:R-:W-:Y:S01]  /*fac0*/  FADD.FTZ R171, R181, R171 ;  /* 0x000000abb5ab7221 */ /* 0x000fe20000010000 */
[----:B------:R-:W-:Y:S01]  /*fad0*/  FADD.FTZ R183, R169, R183 ;  /* 0x000000b7a9b77221 */ /* 0x000fe20000010000 */
[----:B------:R-:W-:Y:S02]  /*fae0*/  FADD.FTZ R188, R185, R188 ;  /* 0x000000bcb9bc7221 */ /* 0x000fe40000010000 */
[-C--:B----4-:R-:W-:Y:S01]  /*faf0*/  HMMA.16816.F32.BF16 R4, R132, R140.reuse, R4 ;  /* 0x0000008c8404723c */ /* 0x090fe20000041804 */
[----:B------:R-:W2:Y:S04]  /*fb00*/  MUFU.EX2 R199, R199 ;  /* 0x000000c700c77308 */ /* 0x000ea80000000800 */
[----:B------:R-:W-:Y:S01]  /*fb10*/  FADD.FTZ R191, R186, R191 ;  /* 0x000000bfbabf7221 */ /* 0x000fe20000010000 */
[----:B------:R-:W-:Y:S01]  /*fb20*/  FADD.FTZ R171, R170, R171 ;  /* 0x000000abaaab7221 */ /* 0x000fe20000010000 */
[----:B------:R-:W-:Y:S01]  /*fb30*/  FADD.FTZ R183, R182, R183 ;  /* 0x000000b7b6b77221 */ /* 0x000fe20000010000 */
[----:B------:R-:W-:Y:S03]  /*fb40*/  FADD.FTZ R188, R187, R188 ;  /* 0x000000bcbbbc7221 */ /* 0x000fe60000010000 */
[----:B------:R-:W4:Y:S01]  /*fb50*/  MUFU.EX2 R200, R200 ;  /* 0x000000c800c87308 */ /* 0x000f220000000800 */
[----:B---3--:R-:W-:Y:S01]  /*fb60*/  F2FP.BF16.F32.PACK_AB R136, R198, R197 ;  /* 0x000000c5c688723e */ /* 0x008fe200000010ff */
[----:B------:R-:W-:Y:S01]  /*fb70*/  FADD.FTZ R191, R190, R191 ;  /* 0x000000bfbebf7221 */ /* 0x000fe20000010000 */
[----:B------:R-:W-:Y:S01]  /*fb80*/  MOV R3, R168 ;  /* 0x000000a800037202 */ /* 0x000fe20000000f00 */
[----:B------:R-:W-:Y:S01]  /*fb90*/  FADD.FTZ R171, R180, R171 ;  /* 0x000000abb4ab7221 */ /* 0x000fe20000010000 */
[----:B------:R-:W-:Y:S01]  /*fba0*/  FADD.FTZ R183, R184, R183 ;  /* 0x000000b7b8b77221 */ /* 0x000fe20000010000 */
[----:B------:R-:W-:Y:S04]  /*fbb0*/  FADD.FTZ R188, R189, R188 ;  /* 0x000000bcbdbc7221 */ /* 0x000fe80000010000 */
[----:B------:R-:W3:Y:S01]  /*fbc0*/  MUFU.EX2 R201, R201 ;  /* 0x000000c900c97308 */ /* 0x000ee20000000800 */
[----:B------:R-:W-:Y:S01]  /*fbd0*/  FADD.FTZ R191, R192, R191 ;  /* 0x000000bfc0bf7221 */ /* 0x000fe20000010000 */
[----:B------:R-:W-:Y:S01]  /*fbe0*/  FADD.FTZ R171, R172, R171 ;  /* 0x000000abacab7221 */ /* 0x000fe20000010000 */
[----:B------:R-:W-:Y:S01]  /*fbf0*/  FADD.FTZ R183, R174, R183 ;  /* 0x000000b7aeb77221 */ /* 0x000fe20000010000 */
[----:B------:R-:W-:Y:S01]  /*fc00*/  FADD.FTZ R188, R197, R188 ;  /* 0x000000bcc5bc7221 */ /* 0x000fe20000010000 */
[----:B--2---:R-:W-:Y:S01]  /*fc10*/  FADD.FTZ R191, R199, R191 ;  /* 0x000000bfc7bf7221 */ /* 0x004fe20000010000 */
[----:B------:R-:W-:Y:S01]  /*fc20*/  FADD.FTZ R171, R173, R171 ;  /* 0x000000abadab7221 */ /* 0x000fe20000010000 */
[----:B------:R-:W-:Y:S03]  /*fc30*/  FADD.FTZ R183, R175, R183 ;  /* 0x000000b7afb77221 */ /* 0x000fe60000010000 */
[----:B------:R-:W2:Y:S01]  /*fc40*/  MUFU.EX2 R202, R202 ;  /* 0x000000ca00ca7308 */ /* 0x000ea20000000800 */
[----:B----4-:R-:W-:Y:S01]  /*fc50*/  F2FP.BF16.F32.PACK_AB R137, R200, R199 ;  /* 0x000000c7c889723e */ /* 0x010fe200000010ff */
[----:B------:R-:W-:Y:S01]  /*fc60*/  FADD.FTZ R188, R198, R188 ;  /* 0x000000bcc6bc7221 */ /* 0x000fe20000010000 */
[----:B------:R-:W-:Y:S01]  /*fc70*/  MOV R2, R166 ;  /* 0x000000a600027202 */ /* 0x000fe20000000f00 */
[----:B------:R-:W-:Y:S01]  /*fc80*/  FADD.FTZ R191, R200, R191 ;  /* 0x000000bfc8bf7221 */ /* 0x000fe20000010000 */
[----:B------:R-:W-:Y:S01]  /*fc90*/  FADD.FTZ R171, R176, R171 ;  /* 0x000000abb0ab7221 */ /* 0x000fe20000010000 */
[----:B------:R-:W-:Y:S04]  /*fca0*/  FADD.FTZ R183, R178, R183 ;  /* 0x000000b7b2b77221 */ /* 0x000fe80000010000 */
[----:B------:R-:W4:Y:S01]  /*fcb0*/  MUFU.EX2 R203, R203 ;  /* 0x000000cb00cb7308 */ /* 0x000f220000000800 */
[----:B---3--:R-:W-:Y:S01]  /*fcc0*/  FADD.FTZ R188, R201, R188 ;  /* 0x000000bcc9bc7221 */ /* 0x008fe20000010000 */
[----:B------:R-:W-:Y:S01]  /*fcd0*/  FADD.FTZ R171, R177, R171 ;  /* 0x000000abb1ab7221 */ /* 0x000fe20000010000 */
[----:B------:R-:W-:Y:S07]  /*fce0*/  FADD.FTZ R183, R179, R183 ;  /* 0x000000b7b3b77221 */ /* 0x000fee0000010000 */
[----:B------:R-:W3:Y:S01]  /*fcf0*/  MUFU.EX2 R204, R204 ;  /* 0x000000cc00cc7308 */ /* 0x000ee20000000800 */
[C---:B--2---:R-:W-:Y:S01]  /*fd00*/  F2FP.BF16.F32.PACK_AB R138, R202.reuse, R201 ;  /* 0x000000c9ca8a723e */ /* 0x044fe200000010ff */
[----:B------:R-:W-:Y:S04]  /*fd10*/  FADD.FTZ R188, R202, R188 ;  /* 0x000000bccabc7221 */ /* 0x000fe80000010000 */
[----:B------:R-:W-:Y:S04]  /*fd20*/  FADD.FTZ R188, R240, R188 ;  /* 0x000000bcf0bc7221 */ /* 0x000fe80000010000 */
[----:B------:R2:W5:Y:S01]  /*fd30*/  MUFU.EX2 R163, R66 ;  /* 0x0000004200a37308 */ /* 0x0005620000000800 */
[----:B----4-:R-:W-:Y:S01]  /*fd40*/  FADD.FTZ R191, R203, R191 ;  /* 0x000000bfcbbf7221 */ /* 0x010fe20000010000 */
[----:B------:R-:W-:Y:S04]  /*fd50*/  FADD.FTZ R188, R241, R188 ;  /* 0x000000bcf1bc7221 */ /* 0x000fe80000010000 */
[----:B------:R-:W-:Y:S04]  /*fd60*/  FADD.FTZ R188, R244, R188 ;  /* 0x000000bcf4bc7221 */ /* 0x000fe80000010000 */
[----:B------:R-:W4:Y:S01]  /*fd70*/  MUFU.EX2 R205, R205 ;  /* 0x000000cd00cd7308 */ /* 0x000f220000000800 */
[C---:B---3--:R-:W-:Y:S01]  /*fd80*/  F2FP.BF16.F32.PACK_AB R139, R204.reuse, R203 ;  /* 0x000000cbcc8b723e */ /* 0x048fe200000010ff */
[----:B------:R-:W-:Y:S01]  /*fd90*/  FADD.FTZ R191, R204, R191 ;  /* 0x000000bfccbf7221 */ /* 0x000fe20000010000 */
[----:B------:R-:W-:Y:S03]  /*fda0*/  FADD.FTZ R188, R245, R188 ;  /* 0x000000bcf5bc7221 */ /* 0x000fe60000010000 */
[----:B------:R-:W-:Y:S02]  /*fdb0*/  FADD.FTZ R191, R242, R191 ;  /* 0x000000bff2bf7221 */ /* 0x000fe40000010000 */
[C---:B------:R-:W-:Y:S01]  /*fdc0*/  HMMA.16816.F32.BF16 R8, R136.reuse, R140, R8 ;  /* 0x0000008c8808723c */ /* 0x040fe20000041808 */
[----:B--2---:R-:W-:Y:S01]  /*fdd0*/  LDSM.16.MT88.4 R64, [R212+0xac00] ;  /* 0x00ac0000d440783b */ /* 0x004fe20000004200 */
[----:B------:R-:W2:Y:S02]  /*fde0*/  MUFU.EX2 R206, R206 ;  /* 0x000000ce00ce7308 */ /* 0x000ea40000000800 */
[----:B-----5:R-:W-:Y:S01]  /*fdf0*/  MOV R61, R163 ;  /* 0x000000a3003d7202 */ /* 0x020fe20000000f00 */
[----:B------:R-:W-:Y:S01]  /*fe00*/  FADD.FTZ R191, R243, R191 ;  /* 0x000000bff3bf7221 */ /* 0x000fe20000010000 */
[-C--:B------:R-:W-:Y:S06]  /*fe10*/  HMMA.16816.F32.BF16 R12, R136, R142.reuse, R12 ;  /* 0x0000008e880c723c */ /* 0x080fec000004180c */
[----:B------:R-:W3:Y:S01]  /*fe20*/  MUFU.EX2 R207, R207 ;  /* 0x000000cf00cf7308 */ /* 0x000ee20000000800 */
[----:B----4-:R-:W-:Y:S01]  /*fe30*/  FADD.FTZ R171, R205, R171 ;  /* 0x000000abcdab7221 */ /* 0x010fe20000010000 */
[C---:B------:R-:W-:Y:S01]  /*fe40*/  HMMA.16816.F32.BF16 R16, R132.reuse, R142, R16 ;  /* 0x0000008e8410723c */ /* 0x040fe20000041810 */
[----:B------:R-:W4:Y:S03]  /*fe50*/  LDSM.16.MT88.4 R140, [R212+0xa400] ;  /* 0x00a40000d48c783b */ /* 0x000f260000004200 */
[----:B------:R-:W-:Y:S02]  /*fe60*/  FADD.FTZ R191, R246, R191 ;  /* 0x000000bff6bf7221 */ /* 0x000fe40000010000 */
[-C--:B------:R-:W-:Y:S02]  /*fe70*/  HMMA.16816.F32.BF16 R68, R132, R148.reuse, R68 ;  /* 0x000000948444723c */ /* 0x080fe40000041844 */
[----:B------:R-:W5:Y:S03]  /*fe80*/  MUFU.EX2 R208, R208 ;  /* 0x000000d000d07308 */ /* 0x000f660000000800 */
[----:B--2---:R-:W-:Y:S01]  /*fe90*/  FADD.FTZ R171, R206, R171 ;  /* 0x000000abceab7221 */ /* 0x004fe20000010000 */
[C---:B------:R-:W-:Y:S06]  /*fea0*/  HMMA.16816.F32.BF16 R72, R136.reuse, R148, R72 ;  /* 0x000000948848723c */ /* 0x040fec0000041848 */
[----:B------:R-:W2:Y:S01]  /*feb0*/  MUFU.EX2 R209, R209 ;  /* 0x000000d100d17308 */ /* 0x000ea20000000800 */
[----:B---3--:R-:W-:Y:S01]  /*fec0*/  FADD.FTZ R183, R207, R183 ;  /* 0x000000b7cfb77221 */ /* 0x008fe20000010000 */
[-C--:B------:R-:W-:Y:S08]  /*fed0*/  HMMA.16816.F32.BF16 R76, R136, R150.reuse, R76 ;  /* 0x00000096884c723c */ /* 0x080ff0000004184c */
[----:B------:R-:W3:Y:S01]  /*fee0*/  MUFU.EX2 R210, R210 ;  /* 0x000000d200d27308 */ /* 0x000ee20000000800 */
[C---:B------:R-:W-:Y:S01]  /*fef0*/  HMMA.16816.F32.BF16 R80, R132.reuse, R150, R80 ;  /* 0x000000968450723c */ /* 0x040fe20000041850 */
[----:B------:R-:W-:Y:S03]  /*ff00*/  LDSM.16.MT88.4 R148, [R214+0x9c00] ;  /* 0x009c0000d694783b */ /* 0x000fe60000004200 */
[----:B-----5:R-:W-:Y:S02]  /*ff10*/  FADD.FTZ R183, R208, R183 ;  /* 0x000000b7d0b77221 */ /* 0x020fe40000010000 */
[-C--:B-1----:R-:W-:Y:S03]  /*ff20*/  HMMA.16816.F32.BF16 R84, R132, R144.reuse, R84 ;  /* 0x000000908454723c */ /* 0x082fe60000041854 */
[----:B------:R-:W1:Y:S02]  /*ff30*/  MUFU.EX2 R211, R211 ;  /* 0x000000d300d37308 */ /* 0x000e640000000800 */
[----:B--2---:R-:W-:Y:S01]  /*ff40*/  FADD.FTZ R171, R209, R171 ;  /* 0x000000abd1ab7221 */ /* 0x004fe20000010000 */
[C---:B------:R-:W-:Y:S07]  /*ff50*/  HMMA.16816.F32.BF16 R88, R136.reuse, R144, R88 ;  /* 0x000000908858723c */ /* 0x040fee0000041858 */
[----:B------:R-:W2:Y:S01]  /*ff60*/  MUFU.EX2 R239, R239 ;  /* 0x000000ef00ef7308 */ /* 0x000ea20000000800 */
[----:B---3--:R-:W-:Y:S01]  /*ff70*/  FADD.FTZ R171, R210, R171 ;  /* 0x000000abd2ab7221 */ /* 0x008fe20000010000 */
[-C--:B------:R-:W-:Y:S08]  /*ff80*/  HMMA.16816.F32.BF16 R92, R136, R146.reuse, R92 ;  /* 0x00000092885c723c */ /* 0x080ff0000004185c */
[----:B------:R-:W3:Y:S01]  /*ff90*/  MUFU.EX2 R248, R248 ;  /* 0x000000f800f87308 */ /* 0x000ee20000000800 */
[C---:B------:R-:W-:Y:S04]  /*ffa0*/  HMMA.16816.F32.BF16 R96, R132.reuse, R146, R96 ;  /* 0x000000928460723c */ /* 0x040fe80000041860 */
[----:B-1----:R-:W-:Y:S02]  /*ffb0*/  FADD.FTZ R183, R211, R183 ;  /* 0x000000b7d3b77221 */ /* 0x002fe40000010000 */
[-C--:B----4-:R-:W-:Y:S03]  /*ffc0*/  HMMA.16816.F32.BF16 R20, R132, R140.reuse, R20 ;  /* 0x0000008c8414723c */ /* 0x090fe60000041814 */
[----:B------:R-:W-:Y:S02]  /*ffd0*/  MUFU.EX2 R249, R249 ;  /* 0x000000f900f97308 */ /* 0x000fe40000000800 */
[----:B--2---:R-:W-:Y:S01]  /*ffe0*/  FADD.FTZ R183, R239, R183 ;  /* 0x000000b7efb77221 */ /* 0x004fe20000010000 */
[C---:B------:R-:W-:Y:S07]  /*fff0*/  HMMA.16816.F32.BF16 R100, R136.reuse, R140, R100 ;  /* 0x0000008c8864723c */ /* 0x040fee0000041864 */
[----:B------:R-:W1:Y:S01]  /*10000*/  MUFU.EX2 R250, R250 ;  /* 0x000000fa00fa7308 */ /* 0x000e620000000800 */
[----:B------:R-:W-:Y:S01]  /*10010*/  FADD.FTZ R191, R247, R191 ;  /* 0x000000bff7bf7221 */ /* 0x000fe20000010000 */
[-C--:B------:R-:W-:Y:S08]  /*10020*/  HMMA.16816.F32.BF16 R104, R136, R142.reuse, R104 ;  /* 0x0000008e8868723c */ /* 0x080ff00000041868 */
[----:B------:R-:W2:Y:S01]  /*10030*/  MUFU.EX2 R251, R251 ;  /* 0x000000fb00fb7308 */ /* 0x000ea20000000800 */
[C---:B------:R-:W-:Y:S01]  /*10040*/  HMMA.16816.F32.BF16 R108, R132.reuse, R142, R108 ;  /* 0x0000008e846c723c */ /* 0x040fe2000004186c */
[----:B------:R-:W4:Y:S03]  /*10050*/  LDSM.16.MT88.4 R140, [R212+0x9800] ;  /* 0x00980000d48c783b */ /* 0x000f260000004200 */
[----:B---3--:R-:W-:Y:S02]  /*10060*/  FADD.FTZ R171, R248, R171 ;  /* 0x000000abf8ab7221 */ /* 0x008fe40000010000 */
[-C--:B------:R-:W-:Y:S03]  /*10070*/  HMMA.16816.F32.BF16 R32, R132, R36.reuse, R32 ;  /* 0x000000248420723c */ /* 0x080fe60000041820 */
[----:B------:R-:W3:Y:S02]  /*10080*/  MUFU.EX2 R252, R252 ;  /* 0x000000fc00fc7308 */ /* 0x000ee40000000800 */
[----:B-1----:R-:W-:Y:S01]  /*10090*/  FADD.FTZ R183, R250, R183 ;  /* 0x000000b7fab77221 */ /* 0x002fe20000010000 */
[C---:B------:R-:W-:Y:S07]  /*100a0*/  HMMA.16816.F32.BF16 R112, R136.reuse, R36, R112 ;  /* 0x000000248870723c */ /* 0x040fee0000041870 */
[----:B------:R-:W-:Y:S01]  /*100b0*/  MUFU.EX2 R196, R196 ;  /* 0x000000c400c47308 */ /* 0x000fe20000000800 */
[----:B------:R-:W-:Y:S01]  /*100c0*/  FADD.FTZ R171, R249, R171 ;  /* 0x000000abf9ab7221 */ /* 0x000fe20000010000 */
[-C--:B------:R-:W-:Y:S03]  /*100d0*/  HMMA.16816.F32.BF16 R116, R136, R38.reuse, R116 ;  /* 0x000000268874723c */ /* 0x080fe60000041874 */
[----:B------:R-:W-:Y:S03]  /*100e0*/  F2FP.BF16.F32.PACK_AB R36, R206, R205 ;  /* 0x000000cdce24723e */ /* 0x000fe600000010ff */
[C---:B------:R-:W-:Y:S02]  /*100f0*/  HMMA.16816.F32.BF16 R120, R132.reuse, R38, R120 ;  /* 0x000000268478723c */ /* 0x040fe40000041878 */
[----:B------:R-:W-:Y:S03]  /*10100*/  MUFU.EX2 R195, R195 ;  /* 0x000000c300c37308 */ /* 0x000fe60000000800 */
[----:B------:R-:W-:Y:S01]  /*10110*/  F2FP.BF16.F32.PACK_AB R37, R208, R207 ;  /* 0x000000cfd025723e */ /* 0x000fe200000010ff */
[-C--:B------:R-:W-:Y:S06]  /*10120*/  HMMA.16816.F32.BF16 R24, R132, R48.reuse, R24 ;  /* 0x000000308418723c */ /* 0x080fec0000041818 */
[----:B------:R-:W-:Y:S01]  /*10130*/  MUFU.EX2 R60, R60 ;  /* 0x0000003c003c7308 */ /* 0x000fe20000000800 */
[----:B------:R-:W-:Y:S01]  /*10140*/  F2FP.BF16.F32.PACK_AB R38, R210, R209 ;  /* 0x000000d1d226723e */ /* 0x000fe200000010ff */
[C---:B------:R-:W-:Y:S04]  /*10150*/  HMMA.16816.F32.BF16 R124, R136.reuse, R48, R124 ;  /* 0x00000030887c723c */ /* 0x040fe8000004187c */
[----:B------:R-:W-:Y:S02]  /*10160*/  F2FP.BF16.F32.PACK_AB R39, R239, R211 ;  /* 0x000000d3ef27723e */ /* 0x000fe400000010ff */
[-C--:B------:R-:W-:Y:S02]  /*10170*/  HMMA.16816.F32.BF16 R28, R136, R50.reuse, R28 ;  /* 0x00000032881c723c */ /* 0x080fe4000004181c */
[----:B------:R-:W1:Y:S03]  /*10180*/  MUFU.EX2 R194, R194 ;  /* 0x000000c200c27308 */ /* 0x000e660000000800 */
[----:B--2---:R-:W-:Y:S01]  /*10190*/  FADD.FTZ R183, R251, R183 ;  /* 0x000000b7fbb77221 */ /* 0x004fe20000010000 */
[----:B------:R-:W-:Y:S01]  /*101a0*/  HMMA.16816.F32.BF16 R128, R132, R50, R128 ;  /* 0x000000328480723c */ /* 0x000fe20000041880 */
[----:B------:R-:W2:Y:S04]  /*101b0*/  LDSM.16.MT88.4 R48, [R214+0xa800] ;  /* 0x00a80000d630783b */ /* 0x000ea80000004200 */
[----:B---3--:R-:W-:Y:S01]  /*101c0*/  FADD.FTZ R171, R252, R171 ;  /* 0x000000abfcab7221 */ /* 0x008fe20000010000 */
[-C--:B------:R-:W-:Y:S05]  /*101d0*/  HMMA.16816.F32.BF16 R4, R36, R40.reuse, R4 ;  /* 0x000000282404723c */ /* 0x080fea0000041804 */
[----:B------:R-:W-:Y:S01]  /*101e0*/  FADD.FTZ R183, R61, R183 ;  /* 0x000000b73db77221 */ /* 0x000fe20000010000 */
[C---:B------:R-:W-:Y:S05]  /*101f0*/  HMMA.16816.F32.BF16 R8, R44.reuse, R40, R8 ;  /* 0x000000282c08723c */ /* 0x040fea0000041808 */
[----:B-1----:R-:W-:Y:S01]  /*10200*/  F2FP.BF16.F32.PACK_AB R134, R194, R60 ;  /* 0x0000003cc286723e */ /* 0x002fe200000010ff */
[-C--:B------:R-:W-:Y:S05]  /*10210*/  HMMA.16816.F32.BF16 R12, R44, R42.reuse, R12 ;  /* 0x0000002a2c0c723c */ /* 0x080fea000004180c */
[----:B------:R-:W-:Y:S01]  /*10220*/  FADD.FTZ R238, R196, R171 ;  /* 0x000000abc4ee7221 */ /* 0x000fe20000010000 */
[C---:B------:R-:W-:Y:S01]  /*10230*/  HMMA.16816.F32.BF16 R16, R36.reuse, R42, R16 ;  /* 0x0000002a2410723c */ /* 0x040fe20000041810 */
[----:B------:R-:W1:Y:S04]  /*10240*/  LDSM.16.MT88.4 R40, [R212+0xa800] ;  /* 0x00a80000d428783b */ /* 0x000e680000004200 */
[----:B------:R-:W-:Y:S01]  /*10250*/  FADD.FTZ R237, R195, R183 ;  /* 0x000000b7c3ed7221 */ /* 0x000fe20000010000 */
[-C--:B----4-:R-:W-:Y:S06]  /*10260*/  HMMA.16816.F32.BF16 R68, R36, R140.reuse, R68 ;  /* 0x0000008c2444723c */ /* 0x090fec0000041844 */
[C---:B------:R-:W-:Y:S06]  /*10270*/  HMMA.16816.F32.BF16 R72, R44.reuse, R140, R72 ;  /* 0x0000008c2c48723c */ /* 0x040fec0000041848 */
[-C--:B------:R-:W-:Y:S06]  /*10280*/  HMMA.16816.F32.BF16 R76, R44, R142.reuse, R76 ;  /* 0x0000008e2c4c723c */ /* 0x080fec000004184c */
[C---:B------:R-:W-:Y:S06]  /*10290*/  HMMA.16816.F32.BF16 R80, R36.reuse, R142, R80 ;  /* 0x0000008e2450723c */ /* 0x040fec0000041850 */
[-C--:B--2---:R-:W-:Y:S06]  /*102a0*/  HMMA.16816.F32.BF16 R84, R36, R48.reuse, R84 ;  /* 0x000000302454723c */ /* 0x084fec0000041854 */
[C---:B------:R-:W-:Y:S06]  /*102b0*/  HMMA.16816.F32.BF16 R88, R44.reuse, R48, R88 ;  /* 0x000000302c58723c */ /* 0x040fec0000041858 */
[-C--:B------:R-:W-:Y:S06]  /*102c0*/  HMMA.16816.F32.BF16 R92, R44, R50.reuse, R92 ;  /* 0x000000322c5c723c */ /* 0x080fec000004185c */
[C---:B------:R-:W-:Y:S01]  /*102d0*/  HMMA.16816.F32.BF16 R96, R36.reuse, R50, R96 ;  /* 0x000000322460723c */ /* 0x040fe20000041860 */
[----:B------:R-:W2:Y:S05]  /*102e0*/  LDSM.16.MT88.4 R48, [R212+0xb800] ;  /* 0x00b80000d430783b */ /* 0x000eaa0000004200 */
[-C--:B-1----:R-:W-:Y:S06]  /*102f0*/  HMMA.16816.F32.BF16 R20, R36, R40.reuse, R20 ;  /* 0x000000282414723c */ /* 0x082fec0000041814 */
[C---:B------:R-:W-:Y:S06]  /*10300*/  HMMA.16816.F32.BF16 R100, R44.reuse, R40, R100 ;  /* 0x000000282c64723c */ /* 0x040fec0000041864 */
[-C--:B------:R-:W-:Y:S06]  /*10310*/  HMMA.16816.F32.BF16 R104, R44, R42.reuse, R104 ;  /* 0x0000002a2c68723c */ /* 0x080fec0000041868 */
[C---:B------:R-:W-:Y:S01]  /*10320*/  HMMA.16816.F32.BF16 R108, R36.reuse, R42, R108 ;  /* 0x0000002a246c723c */ /* 0x040fe2000004186c */
[----:B------:R-:W1:Y:S05]  /*10330*/  LDSM.16.MT88.4 R40, [R212+0x9c00] ;  /* 0x009c0000d428783b */ /* 0x000e6a0000004200 */
[-C--:B------:R-:W-:Y:S06]  /*10340*/  HMMA.16816.F32.BF16 R32, R36, R52.reuse, R32 ;  /* 0x000000342420723c */ /* 0x080fec0000041820 */
[C---:B------:R-:W-:Y:S06]  /*10350*/  HMMA.16816.F32.BF16 R112, R44.reuse, R52, R112 ;  /* 0x000000342c70723c */ /* 0x040fec0000041870 */
[-C--:B------:R-:W-:Y:S05]  /*10360*/  HMMA.16816.F32.BF16 R116, R44, R54.reuse, R116 ;  /* 0x000000362c74723c */ /* 0x080fea0000041874 */
[--C-:B------:R-:W-:Y:S01]  /*10370*/  FFMA.FTZ R52, R62, UR4, -R193.reuse ;  /* 0x000000043e347c23 */ /* 0x100fe200080108c1 */
[C---:B------:R-:W-:Y:S05]  /*10380*/  HMMA.16816.F32.BF16 R120, R36.reuse, R54, R120 ;  /* 0x000000362478723c */ /* 0x040fea0000041878 */
[----:B------:R-:W-:Y:S01]  /*10390*/  FFMA.FTZ R193, R63, UR4, -R193 ;  /* 0x000000043fc17c23 */ /* 0x000fe200080108c1 */
[-C--:B--2---:R-:W-:Y:S01]  /*103a0*/  HMMA.16816.F32.BF16 R24, R36, R48.reuse, R24 ;  /* 0x000000302418723c */ /* 0x084fe20000041818 */
[----:B------:R-:W2:Y:S04]  /*103b0*/  MUFU.EX2 R52, R52 ;  /* 0x0000003400347308 */ /* 0x000ea80000000800 */
[----:B------:R-:W-:Y:S01]  /*103c0*/  MOV R53, R154 ;  /* 0x0000009a00357202 */ /* 0x000fe20000000f00 */
[C---:B------:R-:W-:Y:S05]  /*103d0*/  HMMA.16816.F32.BF16 R124, R44.reuse, R48, R124 ;  /* 0x000000302c7c723c */ /* 0x040fea000004187c */
[----:B------:R-:W3:Y:S01]  /*103e0*/  MUFU.EX2 R193, R193 ;  /* 0x000000c100c17308 */ /* 0x000ee20000000800 */
[----:B------:R-:W-:Y:S01]  /*103f0*/  MOV R62, R155 ;  /* 0x0000009b003e7202 */ /* 0x000fe20000000f00 */
[-C--:B------:R-:W-:Y:S01]  /*10400*/  HMMA.16816.F32.BF16 R28, R44, R50.reuse, R28 ;  /* 0x000000322c1c723c */ /* 0x080fe2000004181c */
[----:B------:R-:W4:Y:S03]  /*10410*/  LDSM.16.MT88.4 R44, [R214+0xbc00] ;  /* 0x00bc0000d62c783b */ /* 0x000f260000004200 */
[----:B------:R-:W-:Y:S02]  /*10420*/  MOV R63, R152 ;  /* 0x00000098003f7202 */ /* 0x000fe40000000f00 */
[----:B------:R-:W-:Y:S05]  /*10430*/  HMMA.16816.F32.BF16 R128, R36, R50, R128 ;  /* 0x000000322480723c */ /* 0x000fea0000041880 */
[----:B------:R-:W-:Y:S01]  /*10440*/  MOV R55, R153 ;  /* 0x0000009900377202 */ /* 0x000fe20000000f00 */
[----:B------:R-:W-:Y:S01]  /*10450*/  FADD.FTZ R191, R63, R191 ;  /* 0x000000bf3fbf7221 */ /* 0x000fe20000010000 */
[----:B------:R-:W-:Y:S04]  /*10460*/  F2FP.BF16.F32.PACK_AB R36, R249, R248 ;  /* 0x000000f8f924723e */ /* 0x000fe800000010ff */
[----:B------:R-:W-:Y:S01]  /*10470*/  F2FP.BF16.F32.PACK_AB R37, R251, R250 ;  /* 0x000000fafb25723e */ /* 0x000fe200000010ff */
[----:B------:R-:W-:Y:S01]  /*10480*/  FADD.FTZ R188, R55, R188 ;  /* 0x000000bc37bc7221 */ /* 0x000fe20000010000 */
[----:B------:R-:W-:Y:S01]  /*10490*/  F2FP.BF16.F32.PACK_AB R38, R196, R252 ;  /* 0x000000fcc426723e */ /* 0x000fe200000010ff */
[----:B------:R-:W-:Y:S01]  /*104a0*/  FADD.FTZ R191, R53, R191 ;  /* 0x000000bf35bf7221 */ /* 0x000fe20000010000 */
[----:B------:R-:W-:Y:S01]  /*104b0*/  F2FP.BF16.F32.PACK_AB R39, R195, R61 ;  /* 0x0000003dc327723e */ /* 0x000fe200000010ff */
[C---:B------:R-:W-:Y:S01]  /*104c0*/  FADD.FTZ R188, R62.reuse, R188 ;  /* 0x000000bc3ebc7221 */ /* 0x040fe20000010000 */
[----:B------:R-:W-:Y:S01]  /*104d0*/  F2FP.BF16.F32.PACK_AB R132, R62, R55 ;  /* 0x000000373e84723e */ /* 0x000fe200000010ff */
[----:B--2---:R-:W-:Y:S01]  /*104e0*/  FADD.FTZ R191, R52, R191 ;  /* 0x000000bf34bf7221 */ /* 0x004fe20000010000 */
[----:B------:R-:W-:Y:S01]  /*104f0*/  F2FP.BF16.F32.PACK_AB R133, R53, R63 ;  /* 0x0000003f3585723e */ /* 0x000fe200000010ff */
[----:B------:R-:W-:Y:S01]  /*10500*/  FADD.FTZ R188, R60, R188 ;  /* 0x000000bc3cbc7221 */ /* 0x000fe20000010000 */
[C---:B---3--:R-:W-:Y:S01]  /*10510*/  F2FP.BF16.F32.PACK_AB R135, R193.reuse, R52 ;  /* 0x00000034c187723e */ /* 0x048fe200000010ff */
[-C--:B------:R-:W-:Y:S01]  /*10520*/  HMMA.16816.F32.BF16 R160, R36, R148.reuse, R4 ;  /* 0x0000009424a0723c */ /* 0x080fe20000041804 */
[----:B------:R-:W2:Y:S02]  /*10530*/  LDSM.16.MT88.4 R4, [R212+0xbc00] ;  /* 0x00bc0000d404783b */ /* 0x000ea40000004200 */
[----:B------:R-:W-:Y:S01]  /*10540*/  FADD.FTZ R236, R194, R188 ;  /* 0x000000bcc2ec7221 */ /* 0x000fe20000010000 */
[----:B------:R-:W-:Y:S02]  /*10550*/  FADD.FTZ R233, R193, R191 ;  /* 0x000000bfc1e97221 */ /* 0x000fe40000010000 */
[C---:B------:R-:W-:Y:S06]  /*10560*/  HMMA.16816.F32.BF16 R156, R132.reuse, R148, R8 ;  /* 0x00000094849c723c */ /* 0x040fec0000041808 */
[-C--:B------:R-:W-:Y:S06]  /*10570*/  HMMA.16816.F32.BF16 R152, R132, R150.reuse, R12 ;  /* 0x000000968498723c */ /* 0x080fec000004180c */
[C---:B------:R-:W-:Y:S06]  /*10580*/  HMMA.16816.F32.BF16 R148, R36.reuse, R150, R16 ;  /* 0x000000962494723c */ /* 0x040fec0000041810 */
[-C--:B-1----:R-:W-:Y:S06]  /*10590*/  HMMA.16816.F32.BF16 R68, R36, R40.reuse, R68 ;  /* 0x000000282444723c */ /* 0x082fec0000041844 */
        /* <DEDUP_REMOVED lines=15> */
[-C--:B--2---:R-:W-:Y:S06]  /*10690*/  HMMA.16816.F32.BF16 R136, R36, R4.reuse, R24 ;  /* 0x000000042488723c */ /* 0x084fec0000041818 */
[C---:B------:R-:W-:Y:S06]  /*106a0*/  HMMA.16816.F32.BF16 R124, R132.reuse, R4, R124 ;  /* 0x00000004847c723c */ /* 0x040fec000004187c */
[-C--:B------:R-:W-:Y:S06]  /*106b0*/  HMMA.16816.F32.BF16 R132, R132, R6.reuse, R28 ;  /* 0x000000068484723c */ /* 0x080fec000004181c */
[----:B------:R-:W-:Y:S01]  /*106c0*/  HMMA.16816.F32.BF16 R128, R36, R6, R128 ;  /* 0x000000062480723c */ /* 0x000fe20000041880 */
[----:B------:R-:W-:Y:S11]  /*106d0*/  @!UPT UIADD3 URZ, URZ, URZ, URZ ;  /* 0x0000003f3f3ff290 */ /* 0x000ff6000fffe03f */
[----:B------:R-:W-:Y:S01]  /*106e0*/  @!UPT UIADD3 URZ, URZ, URZ, URZ ;  /* 0x0000003f3f3ff290 */ /* 0x000fe2000fffe03f */
[----:B------:R-:W-:Y:S11]  /*106f0*/  @P5 BRA `(.L_x_90) ;  /* 0xffffffd000385947 */ /* 0x000ff6000383ffff */
.L_x_89:
[----:B------:R-:W1:Y:S01]  /*10700*/  S2R R0, SR_TID.X ;  /* 0x0000000000007919 */ /* 0x000e620000002100 */
[----:B------:R-:W-:Y:S01]  /*10710*/  SHF.R.S32.HI R16, RZ, 0x2, R230 ;  /* 0x00000002ff107819 */ /* 0x000fe200000114e6 */
[----:B------:R-:W2:Y:S01]  /*10720*/  S2UR UR6, SR_CgaCtaId ;  /* 0x00000000000679c3 */ /* 0x000ea20000008800 */
[----:B------:R-:W-:Y:S01]  /*10730*/  UISETP.NE.AND UP0, UPT, UR15, -0x1, UPT ;  /* 0xffffffff0f00788c */ /* 0x000fe2000bf05270 */
[----:B------:R-:W3:Y:S01]  /*10740*/  SHFL.BFLY PT, R9, R238, 0x2, 0x1f ;  /* 0x0c401f00ee097f89 */ /* 0x000ee200000e0000 */
[----:B------:R-:W-:Y:S01]  /*10750*/  UMOV UR7, 0x400 ;  /* 0x0000040000077882 */ /* 0x000fe20000000000 */
[----:B------:R-:W-:Y:S01]  /*10760*/  VIADD R11, R16, 0x40 ;  /* 0x00000040100b7836 */ /* 0x000fe20000000000 */
[----:B------:R-:W-:Y:S01]  /*10770*/  PLOP3.LUT P6, PT, PT, PT, PT, 0x8, 0x0 ;  /* 0x000000000000781c */ /* 0x000fe20003fce170 */
[----:B------:R-:W4:Y:S01]  /*10780*/  SHFL.BFLY PT, R8, R237, 0x2, 0x1f ;  /* 0x0c401f00ed087f89 */ /* 0x000f2200000e0000 */
[----:B------:R-:W-:Y:S02]  /*10790*/  PLOP3.LUT P0, PT, PT, PT, UP0, 0x80, 0x0 ;  /* 0x000000000000781c */ /* 0x000fe40003f0f008 */
[----:B------:R-:W-:Y:S01]  /*107a0*/  ISETP.GE.AND P1, PT, R11, UR14, PT ;  /* 0x0000000e0b007c0c */ /* 0x000fe2000bf26270 */
[----:B------:R-:W5:Y:S02]  /*107b0*/  SHFL.BFLY PT, R2, R236, 0x2, 0x1f ;  /* 0x0c401f00ec027f89 */ /* 0x000f6400000e0000 */
[----:B------:R-:W-:-:S02]  /*107c0*/  @UP0 ULDC.64 UR4, c[0x0][0x298] ;  /* 0x0000a60000040ab9 */ /* 0x000fc40000000a00 */
[----:B------:R-:W5:Y:S01]  /*107d0*/  SHFL.BFLY PT, R6, R233, 0x2, 0x1f ;  /* 0x0c401f00e9067f89 */ /* 0x000f6200000e0000 */
[----:B------:R-:W-:-:S07]  /*107e0*/  @UP0 UIMAD.WIDE.U32 UR8, UR15, UR4, URZ ;  /* 0x000000040f0802a5 */ /* 0x000fce000f8e003f */
[----:B------:R-:W-:Y:S01]  /*107f0*/  @UP0 UMOV UR4, UR8 ;  /* 0x0000000800040c82 */ /* 0x000fe20008000000 */
[----:B--2---:R-:W-:Y:S01]  /*10800*/  ULEA UR6, UR6, UR7, 0x18 ;  /* 0x0000000706067291 */ /* 0x004fe2000f8ec03f */
[----:B---3--:R-:W-:Y:S01]  /*10810*/  FADD.FTZ R9, R9, R238 ;  /* 0x000000ee09097221 */ /* 0x008fe20000010000 */
[----:B------:R-:W-:Y:S01]  /*10820*/  @UP0 UIMAD UR7, UR15, UR5, UR9 ;  /* 0x000000050f0702a4 */ /* 0x000fe2000f8e0209 */
[----:B-1----:R-:W-:Y:S01]  /*10830*/  SHF.R.S32.HI R5, RZ, 0x1f, R0 ;  /* 0x0000001fff057819 */ /* 0x002fe20000011400 */
[----:B----4-:R-:W-:Y:S02]  /*10840*/  FADD.FTZ R8, R8, R237 ;  /* 0x000000ed08087221 */ /* 0x010fe40000010000 */
[----:B------:R-:W1:Y:S01]  /*10850*/  SHFL.BFLY PT, R10, R9, 0x1, 0x1f ;  /* 0x0c201f00090a7f89 */ /* 0x000e6200000e0000 */
[CC--:B------:R-:W-:Y:S01]  /*10860*/  LEA.HI R3, R5.reuse, R0.reuse, RZ, 0x2 ;  /* 0x0000000005037211 */ /* 0x0c0fe200078f10ff */
[----:B-----5:R-:W-:Y:S02]  /*10870*/  FADD.FTZ R236, R2, R236 ;  /* 0x000000ec02ec7221 */ /* 0x020fe40000010000 */
[----:B------:R-:W2:Y:S01]  /*10880*/  SHFL.BFLY PT, R4, R8, 0x1, 0x1f ;  /* 0x0c201f0008047f89 */ /* 0x000ea200000e0000 */
[----:B------:R-:W-:Y:S01]  /*10890*/  LEA.HI R5, R5, R0, RZ, 0x5 ;  /* 0x0000000005057211 */ /* 0x000fe200078f28ff */
[----:B------:R-:W-:Y:S01]  /*108a0*/  FADD.FTZ R6, R6, R233 ;  /* 0x000000e906067221 */ /* 0x000fe20000010000 */
[----:B------:R-:W-:Y:S01]  /*108b0*/  SHF.R.S32.HI R2, RZ, 0x2, R3 ;  /* 0x00000002ff027819 */ /* 0x000fe20000011403 */
[----:B------:R-:W3:Y:S03]  /*108c0*/  SHFL.BFLY PT, R7, R236, 0x1, 0x1f ;  /* 0x0c201f00ec077f89 */ /* 0x000ee600000e0000 */
[----:B------:R-:W-:Y:S01]  /*108d0*/  SHF.R.S32.HI R12, RZ, 0x1f, R2 ;  /* 0x0000001fff0c7819 */ /* 0x000fe20000011402 */
[----:B------:R-:W4:Y:S03]  /*108e0*/  SHFL.BFLY PT, R14, R6, 0x1, 0x1f ;  /* 0x0c201f00060e7f89 */ /* 0x000f2600000e0000 */
[----:B------:R-:W-:-:S04]  /*108f0*/  LEA.HI R12, R12, R2, RZ, 0x3 ;  /* 0x000000020c0c7211 */ /* 0x000fc800078f18ff */
[----:B------:R-:W-:-:S05]  /*10900*/  LOP3.LUT R12, R12, 0xfffffff8, RZ, 0xc0, !PT ;  /* 0xfffffff80c0c7812 */ /* 0x000fca00078ec0ff */
[----:B------:R-:W-:Y:S02]  /*10910*/  IMAD.IADD R11, R2, 0x1, -R12 ;  /* 0x00000001020b7824 */ /* 0x000fe400078e0a0c */
[----:B-1----:R-:W-:Y:S01]  /*10920*/  FADD.FTZ R9, R9, R10 ;  /* 0x0000000a09097221 */ /* 0x002fe20000010000 */
[----:B------:R-:W-:Y:S01]  /*10930*/  LOP3.LUT R10, R3, 0xfffffffc, RZ, 0xc0, !PT ;  /* 0xfffffffc030a7812 */ /* 0x000fe200078ec0ff */
[----:B--2---:R-:W-:Y:S01]  /*10940*/  FADD.FTZ R8, R8, R4 ;  /* 0x0000000408087221 */ /* 0x004fe20000010000 */
[----:B------:R-:W-:Y:S02]  /*10950*/  LEA.HI R13, R11, R11, RZ, 0x1 ;  /* 0x0000000b0b0d7211 */ /* 0x000fe400078f08ff */
[----:B------:R-:W-:Y:S01]  /*10960*/  SHF.R.S32.HI R4, RZ, 0x5, R5 ;  /* 0x00000005ff047819 */ /* 0x000fe20000011405 */
[----:B------:R-:W-:Y:S01]  /*10970*/  IMAD.IADD R10, R0, 0x1, -R10 ;  /* 0x00000001000a7824 */ /* 0x000fe200078e0a0a */
[----:B------:R-:W-:Y:S01]  /*10980*/  LOP3.LUT R12, R13, 0x3fffffe, RZ, 0xc0, !PT ;  /* 0x03fffffe0d0c7812 */ /* 0x000fe200078ec0ff */
[----:B---3--:R-:W-:Y:S01]  /*10990*/  FADD.FTZ R7, R236, R7 ;  /* 0x00000007ec077221 */ /* 0x008fe20000010000 */
[----:B------:R-:W-:Y:S01]  /*109a0*/  SHF.R.S32.HI R13, RZ, 0x1, R13 ;  /* 0x00000001ff0d7819 */ /* 0x000fe2000001140d */
[----:B------:R-:W-:Y:S01]  /*109b0*/  IMAD R10, R4, 0x100, R10 ;  /* 0x00000100040a7824 */ /* 0x000fe200078e020a */
[----:B------:R-:W-:Y:S01]  /*109c0*/  FSETP.NE.FTZ.AND P5, PT, R9, RZ, PT ;  /* 0x000000ff0900720b */ /* 0x000fe20003fb5000 */
[----:B------:R-:W-:Y:S01]  /*109d0*/  IMAD.IADD R12, R11, 0x1, -R12 ;  /* 0x000000010b0c7824 */ /* 0x000fe200078e0a0c */
[C---:B------:R-:W-:Y:S01]  /*109e0*/  LOP3.LUT R11, R13.reuse, 0x1, RZ, 0xc0, !PT ;  /* 0x000000010d0b7812 */ /* 0x040fe200078ec0ff */
[----:B----4-:R-:W-:Y:S01]  /*109f0*/  FADD.FTZ R6, R6, R14 ;  /* 0x0000000e06067221 */ /* 0x010fe20000010000 */
[----:B------:R-:W-:Y:S01]  /*10a00*/  LOP3.LUT P2, RZ, R13, 0x2, RZ, 0xc0, !PT ;  /* 0x000000020dff7812 */ /* 0x000fe2000784c0ff */
[----:B------:R-:W-:Y:S01]  /*10a10*/  IMAD R10, R12, 0x10, R10 ;  /* 0x000000100c0a7824 */ /* 0x000fe200078e020a */
[----:B------:R-:W-:Y:S01]  /*10a20*/  ISETP.NE.U32.AND P3, PT, R11, 0x1, PT ;  /* 0x000000010b00780c */ /* 0x000fe20003f65070 */
[----:B------:R-:W-:Y:S01]  /*10a30*/  IMAD.SHL.U32 R12, R13, 0x40, RZ ;  /* 0x000000400d0c7824 */ /* 0x000fe200078e00ff */
[----:B------:R-:W-:Y:S01]  /*10a40*/  FSETP.NE.FTZ.AND P4, PT, R8, RZ, PT ;  /* 0x000000ff0800720b */ /* 0x000fe20003f95000 */
[----:B------:R-:W-:-:S02]  /*10a50*/  IMAD.MOV.U32 R13, RZ, RZ, 0x3f800000 ;  /* 0x3f800000ff0d7424 */ /* 0x000fc400078e00ff */
[----:B------:R-:W-:Y:S01]  /*10a60*/  IMAD.MOV.U32 R14, RZ, RZ, 0x3f800000 ;  /* 0x3f800000ff0e7424 */ /* 0x000fe200078e00ff */
[----:B------:R-:W-:-:S03]  /*10a70*/  LOP3.LUT R12, R12, 0xc0, RZ, 0xc0, !PT ;  /* 0x000000c00c0c7812 */ /* 0x000fc600078ec0ff */
[----:B------:R1:W2:Y:S01]  /*10a80*/  @P5 MUFU.RCP R13, R9 ;  /* 0x00000009000d5308 */ /* 0x0002a20000001000 */
[----:B------:R-:W-:-:S05]  /*10a90*/  LEA.HI R12, R12, R12, RZ, 0x1d ;  /* 0x0000000c0c0c7211 */ /* 0x000fca00078fe8ff */
        /* <DEDUP_REMOVED lines=9> */
[----:B------:R-:W-:Y:S01]  /*10b30*/  UIMAD UR5, UR7, UR5, UR6 ;  /* 0x00000005070572a4 */ /* 0x000fe2000f8e0206 */
[----:B------:R-:W-:-:S03]  /*10b40*/  UMOV UR4, UR8 ;  /* 0x0000000800047c82 */ /* 0x000fc60008000000 */
[----:B------:R-:W-:-:S12]  /*10b50*/  UIADD3 UR7, UR9, UR5, URZ ;  /* 0x0000000509077290 */ /* 0x000fd8000fffe03f */
.L_x_93:
        /* <DEDUP_REMOVED lines=24> */
.L_x_94:
        /* <DEDUP_REMOVED lines=34> */
[----:B------:R-:W-:Y:S01]  /*10f00*/  IADD3 R22, R12, R10, RZ ;  /* 0x0000000a0c167210 */ /* 0x000fe20007ffe0ff */
[----:B------:R-:W-:Y:S01]  /*10f10*/  STS [R12+0x200], R162 ;  /* 0x000200a20c007388 */ /* 0x000fe20000000800 */
[----:B------:R-:W-:Y:S01]  /*10f20*/  F2FP.BF16.F32.PACK_AB R80, R81, R80 ;  /* 0x000000505150723e */ /* 0x000fe200000010ff */
[----:B--2---:R-:W2:Y:S01]  /*10f30*/  @P2 LDC R15, c[0x0][0x2e4] ;  /* 0x0000b900ff0f2b82 */ /* 0x004ea20000000800 */
[----:B------:R-:W-:Y:S01]  /*10f40*/  FSETP.NE.FTZ.AND P2, PT, R6, RZ, PT ;  /* 0x000000ff0600720b */ /* 0x000fe20003f55000 */
[----:B------:R-:W-:Y:S01]  /*10f50*/  STS [R11], R148 ;  /* 0x000000940b007388 */ /* 0x000fe20000000800 */
[----:B------:R-:W-:Y:S01]  /*10f60*/  F2FP.BF16.F32.PACK_AB R82, R83, R82 ;  /* 0x000000525352723e */ /* 0x000fe200000010ff */
[----:B------:R-:W-:Y:S01]  /*10f70*/  FMUL.FTZ R145, R13, R145 ;  /* 0x000000910d917220 */ /* 0x000fe20000410000 */
[----:B------:R-:W-:Y:S01]  /*10f80*/  IADD3 R10, R10, R11, RZ ;  /* 0x0000000b0a0a7210 */ /* 0x000fe20007ffe0ff */
[----:B------:R-:W-:Y:S01]  /*10f90*/  STS [R11+0x200], R150 ;  /* 0x000200960b007388 */ /* 0x000fe20000000800 */
[C---:B------:R-:W-:Y:S01]  /*10fa0*/  FMUL.FTZ R146, R14.reuse, R146 ;  /* 0x000000920e927220 */ /* 0x040fe20000410000 */
        /* <DEDUP_REMOVED lines=19> */
[C---:B------:R-:W-:Y:S01]  /*110e0*/  FMUL.FTZ R108, R13.reuse, R108 ;  /* 0x0000006c0d6c7220 */ /* 0x040fe20000410000 */
[----:B------:R-:W-:Y:S01]  /*110f0*/  FMUL.FTZ R109, R13, R109 ;  /* 0x0000006d0d6d7220 */ /* 0x000fe20000410000 */
[C---:B------:R-:W-:Y:S01]  /*11100*/  FMUL.FTZ R110, R14.reuse, R110 ;  /* 0x0000006e0e6e7220 */ /* 0x040fe20000410000 */
[----:B------:R-:W-:Y:S01]  /*11110*/  FMUL.FTZ R111, R14, R111 ;  /* 0x0000006f0e6f7220 */ /* 0x000fe20000410000 */
        /* <DEDUP_REMOVED lines=9> */
[----:B------:R-:W-:Y:S01]  /*111b0*/  FMUL.FTZ R91, R21, R91 ;  /* 0x0000005b155b7220 */ /* 0x000fe20000410000 */
        /* <DEDUP_REMOVED lines=12> */
[C---:B------:R-:W-:Y:S01]  /*11280*/  FMUL.FTZ R103, R21.reuse, R103 ;  /* 0x0000006715677220 */ /* 0x040fe20000410000 */
[----:B------:R-:W-:Y:S01]  /*11290*/  STS [R11+0x1200], R154 ;  /* 0x0012009a0b007388 */ /* 0x000fe20000000800 */
[----:B------:R-:W-:Y:S01]  /*112a0*/  FMUL.FTZ R102, R21, R102 ;  /* 0x0000006615667220 */ /* 0x000fe20000410000 */
[----:B------:R-:W-:Y:S01]  /*112b0*/  F2FP.BF16.F32.PACK_AB R96, R97, R96 ;  /* 0x000000606160723e */ /* 0x000fe200000010ff */
[C---:B------:R-:W-:Y:S01]  /*112c0*/  FMUL.FTZ R104, R20.reuse, R104 ;  /* 0x0000006814687220 */ /* 0x040fe20000410000 */
[----:B------:R-:W-:Y:S01]  /*112d0*/  F2FP.BF16.F32.PACK_AB R98, R99, R98 ;  /* 0x000000626362723e */ /* 0x000fe200000010ff */
[----:B------:R-:W-:Y:S01]  /*112e0*/  STS [R22], R68 ;  /* 0x0000004416007388 */ /* 0x000fe20000000800 */
[----:B------:R-:W-:Y:S01]  /*112f0*/  FMUL.FTZ R105, R20, R105 ;  /* 0x0000006914697220 */ /* 0x000fe20000410000 */
[C---:B------:R-:W-:Y:S01]  /*11300*/  FMUL.FTZ R107, R21.reuse, R107 ;  /* 0x0000006b156b7220 */ /* 0x040fe20000410000 */
[----:B------:R-:W-:Y:S01]  /*11310*/  FMUL.FTZ R106, R21, R106 ;  /* 0x0000006a156a7220 */ /* 0x000fe20000410000 */
[----:B------:R-:W-:Y:S01]  /*11320*/  STS [R22+0x200], R70 ;  /* 0x0002004616007388 */ /* 0x000fe20000000800 */
[----:B------:R-:W-:Y:S01]  /*11330*/  F2FP.BF16.F32.PACK_AB R88, R89, R88 ;  /* 0x000000585958723e */ /* 0x000fe200000010ff */
[----:B------:R-:W-:Y:S01]  /*11340*/  FMUL.FTZ R140, R13, R140 ;  /* 0x0000008c0d8c7220 */ /* 0x000fe20000410000 */
[----:B------:R-:W-:Y:S01]  /*11350*/  F2FP.BF16.F32.PACK_AB R90, R91, R90 ;  /* 0x0000005a5b5a723e */ /* 0x000fe200000010ff */
[----:B------:R-:W-:Y:S01]  /*11360*/  STS [R10], R80 ;  /* 0x000000500a007388 */ /* 0x000fe20000000800 */
[----:B------:R-:W-:Y:S01]  /*11370*/  FMUL.FTZ R141, R13, R141 ;  /* 0x0000008d0d8d7220 */ /* 0x000fe20000410000 */
[C---:B------:R-:W-:Y:S01]  /*11380*/  FMUL.FTZ R142, R14.reuse, R142 ;  /* 0x0000008e0e8e7220 */ /* 0x040fe20000410000 */
[C---:B------:R-:W-:Y:S01]  /*11390*/  FMUL.FTZ R143, R14.reuse, R143 ;  /* 0x0000008f0e8f7220 */ /* 0x040fe20000410000 */
[----:B------:R-:W-:Y:S01]  /*113a0*/  STS [R10+0x200], R82 ;  /* 0x000200520a007388 */ /* 0x000fe20000000800 */
[----:B------:R-:W-:Y:S01]  /*113b0*/  F2FP.BF16.F32.PACK_AB R92, R93, R92 ;  /* 0x0000005c5d5c723e */ /* 0x000fe200000010ff */
[----:B------:R-:W-:Y:S01]  /*113c0*/  FMUL.FTZ R120, R13, R120 ;  /* 0x000000780d787220 */ /* 0x000fe20000410000 */
[----:B------:R-:W-:Y:S01]  /*113d0*/  F2FP.BF16.F32.PACK_AB R94, R95, R94 ;  /* 0x0000005e5f5e723e */ /* 0x000fe200000010ff */
[----:B------:R-:W-:Y:S01]  /*113e0*/  STS [R22+0x1000], R72 ;  /* 0x0010004816007388 */ /* 0x000fe20000000800 */
[----:B------:R-:W-:Y:S01]  /*113f0*/  FMUL.FTZ R121, R13, R121 ;  /* 0x000000790d797220 */ /* 0x000fe20000410000 */
        /* <DEDUP_REMOVED lines=8> */
[C---:B------:R-:W-:Y:S01]  /*11480*/  FMUL.FTZ R115, R21.reuse, R115 ;  /* 0x0000007315737220 */ /* 0x040fe20000410000 */
[----:B------:R-:W-:Y:S01]  /*11490*/  FMUL.FTZ R114, R21, R114 ;  /* 0x0000007215727220 */ /* 0x000fe20000410000 */
[----:B------:R-:W-:Y:S01]  /*114a0*/  STS [R10+0x1200], R78 ;  /* 0x0012004e0a007388 */ /* 0x000fe20000000800 */
[----:B------:R-:W-:Y:S01]  /*114b0*/  F2FP.BF16.F32.PACK_AB R108, R109, R108 ;  /* 0x0000006c6d6c723e */ /* 0x000fe200000010ff */
[C---:B------:R-:W-:Y:S01]  /*114c0*/  FMUL.FTZ R116, R20.reuse, R116 ;  /* 0x0000007414747220 */ /* 0x040fe20000410000 */
[----:B------:R-:W-:Y:S01]  /*114d0*/  F2FP.BF16.F32.PACK_AB R110, R111, R110 ;  /* 0x0000006e6f6e723e */ /* 0x000fe200000010ff */
[----:B------:R-:W-:Y:S01]  /*114e0*/  STS [R12+0x2000], R84 ;  /* 0x002000540c007388 */ /* 0x000fe20000000800 */
[----:B------:R-:W-:Y:S01]  /*114f0*/  FMUL.FTZ R117, R20, R117 ;  /* 0x0000007514757220 */ /* 0x000fe20000410000 */
        /* <DEDUP_REMOVED lines=25> */
[C---:B------:R-:W-:Y:S01]  /*11690*/  FMUL.FTZ R127, R21.reuse, R127 ;  /* 0x0000007f157f7220 */ /* 0x040fe20000410000 */
[----:B------:R-:W-:Y:S01]  /*116a0*/  STS [R11+0x3200], R94 ;  /* 0x0032005e0b007388 */ /* 0x000fe20000000800 */
[C---:B------:R-:W-:Y:S01]  /*116b0*/  FMUL.FTZ R126, R21.reuse, R126 ;  /* 0x0000007e157e7220 */ /* 0x040fe20000410000 */
[----:B------:R-:W-:Y:S01]  /*116c0*/  FMUL.FTZ R135, R21, R135 ;  /* 0x0000008715877220 */ /* 0x000fe20000410000 */
[----:B------:R-:W-:Y:S01]  /*116d0*/  F2FP.BF16.F32.PACK_AB R120, R121, R120 ;  /* 0x000000787978723e */ /* 0x000fe200000010ff */
[----:B------:R-:W-:Y:S01]  /*116e0*/  STS [R22+0x2000], R144 ;  /* 0x0020009016007388 */ /* 0x000fe20000000800 */
[----:B------:R-:W-:Y:S01]  /*116f0*/  F2FP.BF16.F32.PACK_AB R122, R123, R122 ;  /* 0x0000007a7b7a723e */ /* 0x000fe200000010ff */
[----:B------:R-:W-:Y:S01]  /*11700*/  FMUL.FTZ R20, R20, R133 ;  /* 0x0000008514147220 */ /* 0x000fe20000410000 */
[----:B------:R-:W-:Y:S01]  /*11710*/  FMUL.FTZ R21, R21, R134 ;  /* 0x0000008615157220 */ /* 0x000fe20000410000 */
[----:B------:R-:W-:Y:S01]  /*11720*/  STS [R22+0x2200], R146 ;  /* 0x0022009216007388 */ /* 0x000fe20000000800 */
[----:B------:R-:W-:Y:S01]  /*11730*/  F2FP.BF16.F32.PACK_AB R112, R113, R112 ;  /* 0x000000707170723e */ /* 0x000fe200000010ff */
[----:B------:R-:W2:Y:S01]  /*11740*/  @!P3 LDC R24, c[0x0][0x270] ;  /* 0x00009c00ff18bb82 */ /* 0x000ea20000000800 */
[----:B------:R-:W-:Y:S01]  /*11750*/  F2FP.BF16.F32.PACK_AB R114, R115, R114 ;  /* 0x000000727372723e */ /* 0x000fe200000010ff */
[----:B------:R-:W-:Y:S01]  /*11760*/  STS [R10+0x2000], R108 ;  /* 0x0020006c0a007388 */ /* 0x000fe20000000800 */
[----:B------:R-:W-:Y:S01]  /*11770*/  F2FP.BF16.F32.PACK_AB R116, R117, R116 ;  /* 0x000000747574723e */ /* 0x000fe200000010ff */
[----:B------:R-:W4:Y:S01]  /*11780*/  @P5 MUFU.LG2 R26, R9 ;  /* 0x00000009001a5308 */ /* 0x000f220000000c00 */
[----:B------:R-:W-:Y:S01]  /*11790*/  F2FP.BF16.F32.PACK_AB R118, R119, R118 ;  /* 0x000000767776723e */ /* 0x000fe200000010ff */
[----:B------:R-:W-:Y:S01]  /*117a0*/  STS [R10+0x2200], R110 ;  /* 0x0022006e0a007388 */ /* 0x000fe20000000800 */
[----:B------:R-:W-:Y:S01]  /*117b0*/  F2FP.BF16.F32.PACK_AB R136, R137, R136 ;  /* 0x000000888988723e */ /* 0x000fe200000010ff */
[----:B------:R-:W5:Y:S01]  /*117c0*/  @P3 LDC R25, c[0x0][0x2c0] ;  /* 0x0000b000ff193b82 */ /* 0x000f620000000800 */
[----:B------:R-:W-:Y:S01]  /*117d0*/  F2FP.BF16.F32.PACK_AB R138, R139, R138 ;  /* 0x0000008a8b8a723e */ /* 0x000fe200000010ff */
[----:B------:R-:W-:Y:S01]  /*117e0*/  STS [R22+0x3000], R100 ;  /* 0x0030006416007388 */ /* 0x000fe20000000800 */
[----:B------:R-:W-:Y:S01]  /*117f0*/  F2FP.BF16.F32.PACK_AB R13, R13, R128 ;  /* 0x000000800d0d723e */ /* 0x000fe200000010ff */
[----:B------:R-:W1:Y:S01]  /*11800*/  @P4 MUFU.LG2 R28, R8 ;  /* 0x00000008001c4308 */ /* 0x000e620000000c00 */
[----:B------:R-:W-:Y:S01]  /*11810*/  F2FP.BF16.F32.PACK_AB R14, R14, R130 ;  /* 0x000000820e0e723e */ /* 0x000fe200000010ff */
[----:B------:R-:W-:Y:S01]  /*11820*/  STS [R22+0x3200], R102 ;  /* 0x0032006616007388 */ /* 0x000fe20000000800 */
[----:B------:R-:W-:Y:S01]  /*11830*/  F2FP.BF16.F32.PACK_AB R124, R125, R124 ;  /* 0x0000007c7d7c723e */ /* 0x000fe200000010ff */
[----:B------:R-:W3:Y:S01]  /*11840*/  S2UR UR5, SR_CTAID.X ;  /* 0x00000000000579c3 */ /* 0x000ee20000002500 */
[----:B------:R-:W-:Y:S01]  /*11850*/  F2FP.BF16.F32.PACK_AB R126, R127, R126 ;  /* 0x0000007e7f7e723e */ /* 0x000fe200000010ff */
[----:B------:R-:W5:Y:S01]  /*11860*/  S2R R23, SR_CTAID.Y ;  /* 0x0000000000177919 */ /* 0x000f620000002600 */
[----:B------:R-:W-:Y:S01]  /*11870*/  F2FP.BF16.F32.PACK_AB R20, R20, R132 ;  /* 0x000000841414723e */ /* 0x000fe200000010ff */
[----:B------:R-:W-:Y:S01]  /*11880*/  @P2 MUFU.LG2 R6, R6 ;  /* 0x0000000600062308 */ /* 0x000fe20000000c00 */
[----:B------:R-:W-:Y:S01]  /*11890*/  F2FP.BF16.F32.PACK_AB R21, R135, R21 ;  /* 0x000000158715723e */ /* 0x000fe200000010ff */
[----:B------:R-:W-:Y:S01]  /*118a0*/  STS [R10+0x3000], R104 ;  /* 0x003000680a007388 */ /* 0x000fe20000000800 */
[----:B------:R-:W-:Y:S01]  /*118b0*/  @P3 MOV R30, 0x1 ;  /* 0x00000001001e3802 */ /* 0x000fe20000000f00 */
[----:B--2---:R-:W-:Y:S01]  /*118c0*/  @!P3 IMAD R30, R15, R24, RZ ;  /* 0x000000180f1eb224 */ /* 0x004fe200078e02ff */
[----:B------:R-:W2:Y:S01]  /*118d0*/  @P4 LDC R27, c[0x0][0x2e8] ;  /* 0x0000ba00ff1b4b82 */ /* 0x000ea20000000800 */
[----:B------:R-:W-:Y:S01]  /*118e0*/  STS [R10+0x3200], R106 ;  /* 0x0032006a0a007388 */ /* 0x000fe20000000800 */
[----:B------:R-:W-:Y:S01]  /*118f0*/  IADD3 R29, R16, 0x60, RZ ;  /* 0x00000060101d7810 */ /* 0x000fe20007ffe0ff */
[----:B------:R-:W5:Y:S01]  /*11900*/  @P0 MUFU.LG2 R7, R7 ;  /* 0x0000000700070308 */ /* 0x000f620000000c00 */
[----:B------:R-:W-:Y:S01]  /*11910*/  LOP3.LUT R31, R5, 0xffffffe0, RZ, 0xc0, !PT ;  /* 0xffffffe0051f7812 */ /* 0x000fe200078ec0ff */
[----:B------:R-:W-:Y:S01]  /*11920*/  STS [R12+0x4000], R140 ;  /* 0x0040008c0c007388 */ /* 0x000fe20000000800 */
[----:B----4-:R-:W-:Y:S01]  /*11930*/  @P5 FMUL.FTZ R26, R26, 0.69314718246459960938 ;  /* 0x3f3172181a1a5820 */ /* 0x010fe20000410000 */
[----:B------:R-:W-:Y:S01]  /*11940*/  @!P3 MOV R25, 0x1 ;  /* 0x000000010019b802 */ /* 0x000fe20000000f00 */
[----:B------:R-:W4:Y:S01]  /*11950*/  @P5 LDC R24, c[0x0][0x2e8] ;  /* 0x0000ba00ff185b82 */ /* 0x000f220000000800 */
[----:B------:R-:W-:Y:S01]  /*11960*/  STS [R12+0x4200], R142 ;  /* 0x0042008e0c007388 */ /* 0x000fe20000000800 */
[----:B------:R-:W-:Y:S01]  /*11970*/  IADD3 R31, -R31, R0, RZ ;  /* 0x000000001f1f7210 */ /* 0x000fe20007ffe1ff */
[----:B-1----:R-:W-:Y:S01]  /*11980*/  @P4 FMUL.FTZ R28, R28, 0.69314718246459960938 ;  /* 0x3f3172181c1c4820 */ /* 0x002fe20000410000 */
[----:B------:R-:W-:Y:S01]  /*11990*/  MOV R0, 0x7f800000 ;  /* 0x7f80000000007802 */ /* 0x000fe20000000f00 */
[----:B------:R-:W-:Y:S01]  /*119a0*/  STS [R11+0x4000], R120 ;  /* 0x004000780b007388 */ /* 0x000fe20000000800 */
[----:B------:R-:W-:Y:S01]  /*119b0*/  BSSY B0, `(.L_x_95) ;  /* 0x000005b000007945 */ /* 0x000fe20003800000 */
[----:B---3--:R-:W-:-:S02]  /*119c0*/  UIMAD UR6, UR5, -0x80, UR17 ;  /* 0xffffff80050678a4 */ /* 0x008fc4000f8e0211 */
[----:B------:R-:W-:Y:S01]  /*119d0*/  STS [R11+0x4200], R122 ;  /* 0x0042007a0b007388 */ /* 0x000fe20000000800 */
[----:B-----5:R-:W-:-:S03]  /*119e0*/  @P0 FMUL.FTZ R7, R7, 0.69314718246459960938 ;  /* 0x3f31721807070820 */ /* 0x020fc60000410000 */
[----:B------:R-:W-:Y:S04]  /*119f0*/  STS [R12+0x5000], R112 ;  /* 0x005000700c007388 */ /* 0x000fe80000000800 */
[----:B------:R-:W-:Y:S01]  /*11a00*/  STS [R12+0x5200], R114 ;  /* 0x005200720c007388 */ /* 0x000fe20000000800 */
[----:B------:R-:W-:-:S03]  /*11a10*/  IMAD R30, R23, R30, RZ ;  /* 0x0000001e171e7224 */ /* 0x000fc600078e02ff */
[----:B------:R-:W-:Y:S02]  /*11a20*/  STS [R11+0x5000], R116 ;  /* 0x005000740b007388 */ /* 0x000fe40000000800 */
[----:B------:R-:W-:Y:S01]  /*11a30*/  SEL R5, R30, RZ, !P6 ;  /* 0x000000ff1e057207 */ /* 0x000fe20007000000 */
[----:B------:R-:W-:Y:S01]  /*11a40*/  IMAD R30, R25, UR5, RZ ;  /* 0x00000005191e7c24 */ /* 0x000fe2000f8e02ff */
[----:B------:R-:W-:Y:S01]  /*11a50*/  STS [R11+0x5200], R118 ;  /* 0x005200760b007388 */ /* 0x000fe20000000800 */
[----:B------:R-:W-:Y:S01]  /*11a60*/  ISETP.GE.AND P6, PT, R29, UR14, PT ;  /* 0x0000000e1d007c0c */ /* 0x000fe2000bfc6270 */
[----:B----4-:R-:W-:Y:S01]  /*11a70*/  @P5 FFMA.FTZ R0, R168, R24, R26 ;  /* 0x00000018a8005223 */ /* 0x010fe2000001001a */
[----:B------:R-:W1:Y:S01]  /*11a80*/  @P0 LDC R29, c[0x0][0x2e8] ;  /* 0x0000ba00ff1d0b82 */ /* 0x000e620000000800 */
[----:B------:R-:W-:Y:S01]  /*11a90*/  STS [R22+0x4000], R136 ;  /* 0x0040008816007388 */ /* 0x000fe20000000800 */
[----:B------:R-:W-:Y:S02]  /*11aa0*/  SHF.L.U32 R30, R30, 0x7, RZ ;  /* 0x000000071e1e7819 */ /* 0x000fe400000006ff */
[----:B------:R-:W-:Y:S01]  /*11ab0*/  MOV R24, 0x7f800000 ;  /* 0x7f80000000187802 */ /* 0x000fe20000000f00 */
[----:B------:R-:W-:Y:S01]  /*11ac0*/  STS [R22+0x4200], R138 ;  /* 0x0042008a16007388 */ /* 0x000fe20000000800 */
[----:B------:R-:W-:-:S03]  /*11ad0*/  MOV R26, 0x7f800000 ;  /* 0x7f800000001a7802 */ /* 0x000fc60000000f00 */
[----:B------:R3:W-:Y:S04]  /*11ae0*/  STS [R10+0x4000], R13 ;  /* 0x0040000d0a007388 */ /* 0x0007e80000000800 */
[----:B------:R4:W-:Y:S04]  /*11af0*/  STS [R10+0x4200], R14 ;  /* 0x0042000e0a007388 */ /* 0x0009e80000000800 */
[----:B------:R1:W-:Y:S04]  /*11b00*/  STS [R22+0x5000], R124 ;  /* 0x0050007c16007388 */ /* 0x0003e80000000800 */
[----:B------:R1:W-:Y:S02]  /*11b10*/  STS [R22+0x5200], R126 ;  /* 0x0052007e16007388 */ /* 0x0003e40000000800 */
[----:B-1----:R-:W-:-:S02]  /*11b20*/  @P0 FFMA.FTZ R24, R166, R29, R7 ;  /* 0x0000001da6180223 */ /* 0x002fc40000010007 */
[----:B------:R1:W-:Y:S04]  /*11b30*/  STS [R10+0x5000], R20 ;  /* 0x005000140a007388 */ /* 0x0003e80000000800 */
[----:B------:R1:W-:Y:S01]  /*11b40*/  STS [R10+0x5200], R21 ;  /* 0x005200150a007388 */ /* 0x0003e20000000800 */
[----:B------:R-:W-:Y:S08]  /*11b50*/  BAR.SYNC.DEFER_BLOCKING 0x0 ;  /* 0x0000000000007b1d */ /* 0x000ff00000010000 */
[----:B---3--:R-:W3:Y:S01]  /*11b60*/  @P3 LDC.64 R12, c[0x0][0x2c0] ;  /* 0x0000b000ff0c3b82 */ /* 0x008ee20000000a00 */
[----:B----4-:R-:W4:Y:S01]  /*11b70*/  S2R R14, SR_CTAID.Z ;  /* 0x00000000000e7919 */ /* 0x010f220000002700 */
[----:B------:R1:W1:Y:S04]  /*11b80*/  LDS.128 R20, [R222+0x1800] ;  /* 0x00180000de147984 */ /* 0x0002680000000c00 */
[----:B------:R1:W1:Y:S01]  /*11b90*/  LDS.128 R8, [R222+0x3800] ;  /* 0x00380000de087984 */ /* 0x0002620000000c00 */
[----:B---3--:R-:W-:Y:S01]  /*11ba0*/  @P3 IMAD R12, R13, R12, RZ ;  /* 0x0000000c0d0c3224 */ /* 0x008fe200078e02ff */
[----:B------:R-:W-:Y:S01]  /*11bb0*/  @!P3 MOV R12, R15 ;  /* 0x0000000f000cb202 */ /* 0x000fe20000000f00 */
[----:B------:R-:W3:Y:S01]  /*11bc0*/  @P2 LDC R13, c[0x0][0x2e8] ;  /* 0x0000ba00ff0d2b82 */ /* 0x000ee20000000800 */
[----:B------:R-:W-:-:S02]  /*11bd0*/  LOP3.LUT P3, RZ, R31, 0x3, RZ, 0xc0, !PT ;  /* 0x000000031fff7812 */ /* 0x000fc4000786c0ff */
[----:B------:R-:W-:Y:S01]  /*11be0*/  MOV R15, 0x7f800000 ;  /* 0x7f800000000f7802 */ /* 0x000fe20000000f00 */
[----:B--2---:R-:W-:Y:S01]  /*11bf0*/  @P4 FFMA.FTZ R15, R167, R27, R28 ;  /* 0x0000001ba70f4223 */ /* 0x004fe2000001001c */
[----:B----4-:R-:W-:Y:S02]  /*11c00*/  IMAD R5, R14, R12, R5 ;  /* 0x0000000c0e057224 */ /* 0x010fe400078e0205 */
[----:B------:R-:W-:Y:S01]  /*11c10*/  @P2 FMUL.FTZ R12, R6, 0.69314718246459960938 ;  /* 0x3f317218060c2820 */ /* 0x000fe20000410000 */
[----:B------:R-:W-:Y:S02]  /*11c20*/  SHF.R.S32.HI R6, RZ, 0x1f, R30 ;  /* 0x0000001fff067819 */ /* 0x000fe4000001141e */
[--C-:B------:R-:W-:Y:S02]  /*11c30*/  IADD3 R18, P5, P4, R30, R18, R5.reuse ;  /* 0x000000121e127210 */ /* 0x100fe40007cbe005 */
[----:B------:R-:W-:-:S04]  /*11c40*/  SHF.R.S32.HI R5, RZ, 0x1f, R5 ;  /* 0x0000001fff057819 */ /* 0x000fc80000011405 */
[----:B------:R-:W-:Y:S01]  /*11c50*/  IADD3.X R19, R6, R19, R5, P5, P4 ;  /* 0x0000001306137210 */ /* 0x000fe20002fe8405 */
[----:B---3--:R-:W-:Y:S01]  /*11c60*/  @P2 FFMA.FTZ R26, R165, R13, R12 ;  /* 0x0000000da51a2223 */ /* 0x008fe2000001000c */
[----:B-1----:R-:W-:Y:S06]  /*11c70*/  @P3 BRA `(.L_x_96) ;  /* 0x0000000000b83947 */ /* 0x002fec0003800000 */
[----:B------:R-:W-:Y:S02]  /*11c80*/  LEA.HI R5, R231, R232, RZ, 0x5 ;  /* 0x000000e8e7057211 */ /* 0x000fe400078f28ff */
[----:B------:R-:W-:Y:S02]  /*11c90*/  SHF.R.S32.HI R6, RZ, 0x1f, R4 ;  /* 0x0000001fff067819 */ /* 0x000fe40000011404 */
[----:B------:R-:W-:Y:S02]  /*11ca0*/  LOP3.LUT R5, R5, 0xffffffe0, RZ, 0xc0, !PT ;  /* 0xffffffe005057812 */ /* 0x000fe400078ec0ff */
[----:B------:R-:W-:-:S03]  /*11cb0*/  LEA.HI R7, R6, R4, RZ, 0x2 ;  /* 0x0000000406077211 */ /* 0x000fc600078f10ff */
[----:B------:R-:W-:Y:S01]  /*11cc0*/  IMAD.IADD R5, R232, 0x1, -R5 ;  /* 0x00000001e8057824 */ /* 0x000fe200078e0a05 */
[----:B------:R-:W-:-:S04]  /*11cd0*/  LOP3.LUT R7, R7, 0xffffffc, RZ, 0xc0, !PT ;  /* 0x0ffffffc07077812 */ /* 0x000fc800078ec0ff */
[----:B------:R-:W-:Y:S01]  /*11ce0*/  SHF.R.S32.HI R6, RZ, 0x1f, R5 ;  /* 0x0000001fff067819 */ /* 0x000fe20000011405 */
[----:B------:R-:W-:-:S03]  /*11cf0*/  IMAD.IADD R7, R4, 0x1, -R7 ;  /* 0x0000000104077824 */ /* 0x000fc600078e0a07 */
[----:B------:R-:W-:-:S04]  /*11d00*/  LEA.HI R6, R6, R5, RZ, 0x2 ;  /* 0x0000000506067211 */ /* 0x000fc800078f10ff */
[----:B------:R-:W-:-:S05]  /*11d10*/  SHF.R.S32.HI R6, RZ, 0x2, R6 ;  /* 0x00000002ff067819 */ /* 0x000fca0000011406 */
        /* <DEDUP_REMOVED lines=10> */
[-C--:B------:R-:W-:Y:S02]  /*11dc0*/  @!P4 IMAD R29, R29, R25.reuse, RZ ;  /* 0x000000191d1dc224 */ /* 0x080fe400078e02ff */
[----:B------:R-:W-:Y:S01]  /*11dd0*/  @!P5 IADD3 R31, P0, R30, R18, RZ ;  /* 0x000000121e1fd210 */ /* 0x000fe20007f1e0ff */
        /* <DEDUP_REMOVED lines=24> */
.L_x_96:
[----:B------:R-:W-:Y:S05]  /*11f60*/  BSYNC B0 ;  /* 0x0000000000007941 */ /* 0x000fea0003800000 */
.L_x_95:
[----:B----4-:R-:W-:Y:S01]  /*11f70*/  SHF.R.S32.HI R4, RZ, 0x1f, R14 ;  /* 0x0000001fff047819 */ /* 0x010fe2000001140e */
[----:B------:R-:W-:Y:S01]  /*11f80*/  IMAD.U32 R24, RZ, RZ, UR16 ;  /* 0x00000010ff187e24 */ /* 0x000fe2000f8e00ff */
[----:B------:R-:W-:Y:S01]  /*11f90*/  SHF.R.S32.HI R0, RZ, 0x1f, R229 ;  /* 0x0000001fff007819 */ /* 0x000fe200000114e5 */
[----:B------:R-:W-:Y:S01]  /*11fa0*/  BSSY B0, `(.L_x_97) ;  /* 0x0000021000007945 */ /* 0x000fe20003800000 */
[----:B------:R-:W-:Y:S01]  /*11fb0*/  IADD3 R6, P2, R229, UR4, RZ ;  /* 0x00000004e5067c10 */ /* 0x000fe2000ff5e0ff */
[----:B------:R-:W-:Y:S01]  /*11fc0*/  ULDC.64 UR4, c[0x0][0x2a0] ;  /* 0x0000a80000047ab9 */ /* 0x000fe20000000a00 */
[----:B------:R-:W-:Y:S01]  /*11fd0*/  LEA.HI.SX32 R3, R3, 0x20, 0x1e ;  /* 0x0000002003037811 */ /* 0x000fe200078ff2ff */
[----:B------:R-:W-:Y:S01]  /*11fe0*/  IMAD R4, R4, UR4, RZ ;  /* 0x0000000404047c24 */ /* 0x000fe2000f8e02ff */
[----:B------:R-:W-:Y:S02]  /*11ff0*/  IADD3.X R7, R0, UR7, RZ, P2, !PT ;  /* 0x0000000700077c10 */ /* 0x000fe400097fe4ff */
[----:B------:R-:W-:Y:S01]  /*12000*/  SHF.R.S32.HI R17, RZ, 0x1f, R16 ;  /* 0x0000001fff117819 */ /* 0x000fe20000011410 */
[----:B------:R-:W-:Y:S01]  /*12010*/  IMAD R28, R14, UR5, R4 ;  /* 0x000000050e1c7c24 */ /* 0x000fe2000f8e0204 */
[----:B------:R-:W-:-:S02]  /*12020*/  ISETP.GE.AND P0, PT, R2, UR6, PT ;  /* 0x0000000602007c0c */ /* 0x000fc4000bf06270 */
[----:B------:R-:W-:Y:S01]  /*12030*/  ISETP.GE.AND P2, PT, R3, UR6, PT ;  /* 0x0000000603007c0c */ /* 0x000fe2000bf46270 */
[----:B------:R-:W-:Y:S02]  /*12040*/  IMAD.WIDE.U32 R2, R14, UR4, R6 ;  /* 0x000000040e027c25 */ /* 0x000fe4000f8e0006 */
[----:B------:R1:W2:Y:S02]  /*12050*/  LDS.128 R12, [R222+0x2000] ;  /* 0x00200000de0c7984 */ /* 0x0002a40000000c00 */
[----:B------:R-:W-:Y:S02]  /*12060*/  IMAD.WIDE R24, R24, 0x80, R16 ;  /* 0x0000008018187825 */ /* 0x000fe400078e0210 */
[----:B------:R1:W3:Y:S02]  /*12070*/  LDS.128 R16, [R222] ;  /* 0x00000000de107984 */ /* 0x0002e40000000c00 */
[----:B------:R-:W-:Y:S02]  /*12080*/  IMAD.IADD R29, R3, 0x1, R28 ;  /* 0x00000001031d7824 */ /* 0x000fe400078e021c */
[----:B------:R1:W4:Y:S01]  /*12090*/  LDS.128 R4, [R222+0x4000] ;  /* 0x00400000de047984 */ /* 0x0003220000000c00 */
[----:B------:R-:W-:Y:S05]  /*120a0*/  @P0 BRA `(.L_x_98) ;  /* 0x0000000000400947 */ /* 0x000fea0003800000 */
[----:B------:R-:W-:Y:S01]  /*120b0*/  ULDC.64 UR4, c[0x0][0x298] ;  /* 0x0000a60000047ab9 */ /* 0x000fe20000000a00 */
[----:B------:R-:W-:Y:S01]  /*120c0*/  IMAD.MOV.U32 R28, RZ, RZ, R2 ;  /* 0x000000ffff1c7224 */ /* 0x000fe200078e0002 */
[----:B------:R-:W-:Y:S01]  /*120d0*/  ULDC UR7, c[0x0][0x2d0] ;  /* 0x0000b40000077ab9 */ /* 0x000fe20000000800 */
[----:B------:R-:W-:Y:S01]  /*120e0*/  IMAD R0, R25, UR4, RZ ;  /* 0x0000000419007c24 */ /* 0x000fe2000f8e02ff */
[----:B------:R-:W-:Y:S01]  /*120f0*/  ISETP.GE.AND P5, PT, R229, UR7, PT ;  /* 0x00000007e5007c0c */ /* 0x000fe2000bfa6270 */
[----:B------:R-:W-:Y:S01]  /*12100*/  IMAD.WIDE.U32 R26, R24, UR4, R28 ;  /* 0x00000004181a7c25 */ /* 0x000fe2000f8e001c */
[----:B------:R-:W-:Y:S02]  /*12110*/  ISETP.GE.AND P4, PT, R228, UR7, PT ;  /* 0x00000007e4007c0c */ /* 0x000fe4000bf86270 */
[----:B------:R-:W-:Y:S01]  /*12120*/  ISETP.GE.AND P3, PT, R223, UR7, PT ;  /* 0x00000007df007c0c */ /* 0x000fe2000bf66270 */
[----:B------:R-:W-:Y:S01]  /*12130*/  IMAD R0, R24, UR5, R0 ;  /* 0x0000000518007c24 */ /* 0x000fe2000f8e0200 */
[----:B------:R-:W-:-:S02]  /*12140*/  ULDC.64 UR4, c[0x0][0x280] ;  /* 0x0000a00000047ab9 */ /* 0x000fc40000000a00 */
[----:B------:R-:W-:Y:S01]  /*12150*/  LEA R30, P0, R26, UR4, 0x1 ;  /* 0x000000041a1e7c11 */ /* 0x000fe2000f8008ff */
[----:B------:R-:W-:-:S05]  /*12160*/  IMAD.IADD R0, R27, 0x1, R0 ;  /* 0x000000011b007824 */ /* 0x000fca00078e0200 */
[----:B------:R-:W-:-:S05]  /*12170*/  LEA.HI.X R31, R26, UR5, R0, 0x1, P0 ;  /* 0x000000051a1f7c11 */ /* 0x000fca00080f0c00 */
[----:B---3--:R3:W-:Y:S04]  /*12180*/  @!P5 STG.E.128 desc[UR22][R30.64], R16 ;  /* 0x000000101e00d986 */ /* 0x0087e8000c101d16 */
[----:B--2---:R3:W-:Y:S04]  /*12190*/  @!P4 STG.E.128 desc[UR22][R30.64+0x40], R12 ;  /* 0x0000400c1e00c986 */ /* 0x0047e8000c101d16 */
[----:B----4-:R3:W-:Y:S02]  /*121a0*/  @!P3 STG.E.128 desc[UR22][R30.64+0x80], R4 ;  /* 0x000080041e00b986 */ /* 0x0107e4000c101d16 */
.L_x_98:
[----:B------:R-:W-:Y:S05]  /*121b0*/  BSYNC B0 ;  /* 0x0000000000007941 */ /* 0x000fea0003800000 */
.L_x_97:
[----:B---3--:R3:W1:Y:S01]  /*121c0*/  LDS.128 R16, [R222+0x800] ;  /* 0x00080000de107984 */ /* 0x0086620000000c00 */
[----:B------:R-:W-:Y:S03]  /*121d0*/  BSSY B0, `(.L_x_99) ;  /* 0x0000017000007945 */ /* 0x000fe60003800000 */
[----:B--2---:R3:W2:Y:S04]  /*121e0*/  LDS.128 R12, [R222+0x2800] ;  /* 0x00280000de0c7984 */ /* 0x0046a80000000c00 */
[----:B----4-:R3:W4:Y:S01]  /*121f0*/  LDS.128 R4, [R222+0x4800] ;  /* 0x00480000de047984 */ /* 0x0107220000000c00 */
[----:B------:R-:W-:Y:S05]  /*12200*/  @P2 BRA `(.L_x_100) ;  /* 0x00000000004c2947 */ /* 0x000fea0003800000 */
[----:B------:R-:W-:Y:S01]  /*12210*/  IADD3 R26, P0, R24, 0x20, RZ ;  /* 0x00000020181a7810 */ /* 0x000fe20007f1e0ff */
[----:B------:R-:W-:Y:S01]  /*12220*/  ULDC.64 UR4, c[0x0][0x298] ;  /* 0x0000a60000047ab9 */ /* 0x000fe20000000a00 */
[----:B------:R-:W-:Y:S01]  /*12230*/  MOV R31, R29 ;  /* 0x0000001d001f7202 */ /* 0x000fe20000000f00 */
[----:B------:R-:W-:Y:S01]  /*12240*/  IMAD.MOV.U32 R30, RZ, RZ, R2 ;  /* 0x000000ffff1e7224 */ /* 0x000fe200078e0002 */
[----:B------:R-:W-:Y:S01]  /*12250*/  ULDC UR6, c[0x0][0x2d0] ;  /* 0x0000b40000067ab9 */ /* 0x000fe20000000800 */
[----:B------:R-:W-:Y:S01]  /*12260*/  IMAD.X R0, RZ, RZ, R25, P0 ;  /* 0x000000ffff007224 */ /* 0x000fe200000e0619 */
[----:B------:R-:W-:Y:S01]  /*12270*/  ISETP.GE.AND P3, PT, R229, UR6, PT ;  /* 0x00000006e5007c0c */ /* 0x000fe2000bf66270 */
[----:B------:R-:W-:Y:S01]  /*12280*/  IMAD.WIDE.U32 R30, R26, UR4, R30 ;  /* 0x000000041a1e7c25 */ /* 0x000fe2000f8e001e */
[----:B------:R-:W-:Y:S02]  /*12290*/  ISETP.GE.AND P2, PT, R228, UR6, PT ;  /* 0x00000006e4007c0c */ /* 0x000fe4000bf46270 */
[----:B------:R-:W-:Y:S01]  /*122a0*/  ISETP.GE.AND P0, PT, R223, UR6, PT ;  /* 0x00000006df007c0c */ /* 0x000fe2000bf06270 */
[----:B------:R-:W-:-:S04]  /*122b0*/  IMAD R0, R0, UR4, RZ ;  /* 0x0000000400007c24 */ /* 0x000fc8000f8e02ff */
[----:B------:R-:W-:Y:S01]  /*122c0*/  IMAD R0, R26, UR5, R0 ;  /* 0x000000051a007c24 */ /* 0x000fe2000f8e0200 */
[----:B------:R-:W-:Y:S02]  /*122d0*/  ULDC.64 UR4, c[0x0][0x280] ;  /* 0x0000a00000047ab9 */ /* 0x000fe40000000a00 */
[----:B------:R-:W-:Y:S01]  /*122e0*/  LEA R26, P4, R30, UR4, 0x1 ;  /* 0x000000041e1a7c11 */ /* 0x000fe2000f8808ff */
[----:B------:R-:W-:-:S05]  /*122f0*/  IMAD.IADD R0, R31, 0x1, R0 ;  /* 0x000000011f007824 */ /* 0x000fca00078e0200 */
[----:B------:R-:W-:-:S05]  /*12300*/  LEA.HI.X R27, R30, UR5, R0, 0x1, P4 ;  /* 0x000000051e1b7c11 */ /* 0x000fca000a0f0c00 */
[----:B-1----:R1:W-:Y:S04]  /*12310*/  @!P3 STG.E.128 desc[UR22][R26.64], R16 ;  /* 0x000000101a00b986 */ /* 0x0023e8000c101d16 */
[----:B--2---:R1:W-:Y:S04]  /*12320*/  @!P2 STG.E.128 desc[UR22][R26.64+0x40], R12 ;  /* 0x0000400c1a00a986 */ /* 0x0043e8000c101d16 */
[----:B----4-:R1:W-:Y:S02]  /*12330*/  @!P0 STG.E.128 desc[UR22][R26.64+0x80], R4 ;  /* 0x000080041a008986 */ /* 0x0103e4000c101d16 */
.L_x_100:
[----:B------:R-:W-:Y:S05]  /*12340*/  BSYNC B0 ;  /* 0x0000000000007941 */ /* 0x000fea0003800000 */
.L_x_99:
[----:B-1----:R1:W1:Y:S01]  /*12350*/  LDS.128 R16, [R222+0x1000] ;  /* 0x00100000de107984 */ /* 0x0022620000000c00 */
[----:B------:R-:W-:Y:S03]  /*12360*/  BSSY B0, `(.L_x_101) ;  /* 0x0000017000007945 */ /* 0x000fe60003800000 */
[----:B--2---:R2:W1:Y:S04]  /*12370*/  LDS.128 R12, [R222+0x3000] ;  /* 0x00300000de0c7984 */ /* 0x0044680000000c00 */
        /* <DEDUP_REMOVED lines=19> */
[----:B------:R1:W-:Y:S04]  /*124b0*/  @!P1 STG.E.128 desc[UR22][R26.64+0x40], R12 ;  /* 0x0000400c1a009986 */ /* 0x0003e8000c101d16 */
[----:B----4-:R1:W-:Y:S02]  /*124c0*/  @!P0 STG.E.128 desc[UR22][R26.64+0x80], R4 ;  /* 0x000080041a008986 */ /* 0x0103e4000c101d16 */
.L_x_102:
[----:B------:R-:W-:Y:S05]  /*124d0*/  BSYNC B0 ;  /* 0x0000000000007941 */ /* 0x000fea0003800000 */
.L_x_101:
[----:B-1--4-:R1:W4:Y:S01]  /*124e0*/  LDS.128 R4, [R222+0x5800] ;  /* 0x00580000de047984 */ /* 0x0123220000000c00 */
[----:B------:R-:W-:Y:S05]  /*124f0*/  @P6 EXIT ;  /* 0x000000000000694d */ /* 0x000fea0003800000 */
[----:B------:R-:W-:Y:S01]  /*12500*/  IADD3 R0, P0, R24, 0x60, RZ ;  /* 0x0000006018007810 */ /* 0x000fe20007f1e0ff */
[----:B------:R-:W-:Y:S01]  /*12510*/  ULDC.64 UR4, c[0x0][0x298] ;  /* 0x0000a60000047ab9 */ /* 0x000fe20000000a00 */
[----:B------:R-:W-:Y:S01]  /*12520*/  IMAD.MOV.U32 R3, RZ, RZ, R29 ;  /* 0x000000ffff037224 */ /* 0x000fe200078e001d */
[----:B------:R-:W-:Y:S02]  /*12530*/  ULDC UR6, c[0x0][0x2d0] ;  /* 0x0000b40000067ab9 */ /* 0x000fe40000000800 */
        /* <DEDUP_REMOVED lines=11> */
[----:B------:R1:W-:Y:S04]  /*125f0*/  @!P2 STG.E.128 desc[UR22][R12.64], R20 ;  /* 0x000000140c00a986 */ /* 0x0003e8000c101d16 */
[----:B------:R1:W-:Y:S01]  /*12600*/  @!P1 STG.E.128 desc[UR22][R12.64+0x40], R8 ;  /* 0x000040080c009986 */ /* 0x0003e2000c101d16 */
[----:B------:R-:W-:Y:S05]  /*12610*/  @P0 EXIT ;  /* 0x000000000000094d */ /* 0x000fea0003800000 */
[----:B----4-:R-:W-:Y:S01]  /*12620*/  STG.E.128 desc[UR22][R12.64+0x80], R4 ;  /* 0x000080040c007986 */ /* 0x010fe2000c101d16 */
[----:B------:R-:W-:Y:S05]  /*12630*/  EXIT ;  /* 0x000000000000794d */ /* 0x000fea0003800000 */
.L_x_59:
[----:B------:R-:W-:Y:S01]  /*12640*/  UISETP.NE.AND UP4, UPT, UR15, -0x1, UPT ;  /* 0xffffffff0f00788c */ /* 0x000fe2000bf85270 */
[----:B------:R-:W-:Y:S01]  /*12650*/  SHF.R.S32.HI R16, RZ, 0x1f, R124 ;  /* 0x0000001fff107819 */ /* 0x000fe2000001147c */
[----:B------:R-:W-:Y:S01]  /*12660*/  ULDC.U8 UR8, c[0x0][0x3d9] ;  /* 0x0000f64000087ab9 */ /* 0x000fe20000000000 */
[----:B------:R-:W-:Y:S01]  /*12670*/  ULDC.U8 UR10, c[0x0][0x3d8] ;  /* 0x0000f600000a7ab9 */ /* 0x000fe20000000000 */
[----:B------:R-:W-:Y:S01]  /*12680*/  UISETP.NE.AND UP2, UPT, UR8, URZ, UPT ;  /* 0x0000003f0800728c */ /* 0x000fe2000bf45270 */
[----:B------:R-:W-:Y:S01]  /*12690*/  LEA.HI R16, R16, R124, RZ, 0x2 ;  /* 0x0000007c10107211 */ /* 0x000fe200078f10ff */
[----:B------:R-:W-:Y:S01]  /*126a0*/  UISETP.NE.AND UP3, UPT, UR10, URZ, UPT ;  /* 0x0000003f0a00728c */ /* 0x000fe2000bf65270 */
[----:B------:R-:W-:Y:S01]  /*126b0*/  IMAD.U32 R14, RZ, RZ, UR16 ;  /* 0x00000010ff0e7e24 */ /* 0x000fe2000f8e00ff */
[----:B------:R-:W-:Y:S01]  /*126c0*/  UISETP.NE.AND UP0, UPT, UR10, URZ, !UP2 ;  /* 0x0000003f0a00728c */ /* 0x000fe2000d705270 */
[----:B------:R-:W-:Y:S01]  /*126d0*/  LOP3.LUT R6, R16, 0xfffffffc, RZ, 0xc0, !PT ;  /* 0xfffffffc10067812 */ /* 0x000fe200078ec0ff */
[----:B------:R-:W-:Y:S01]  /*126e0*/  UISETP.NE.OR UP3, UPT, UR8, URZ, !UP3 ;  /* 0x0000003f0800728c */ /* 0x000fe2000df65670 */
[----:B------:R-:W-:Y:S01]  /*126f0*/  SHF.R.S32.HI R16, RZ, 0x2, R16 ;  /* 0x00000002ff107819 */ /* 0x000fe20000011410 */
[----:B------:R-:W-:Y:S01]  /*12700*/  @!UP4 USHF.R.S32.HI UR9, URZ, 0x1f, UR11 ;  /* 0x0000001f3f09c899 */ /* 0x000fe2000801140b */
[----:B------:R-:W-:Y:S01]  /*12710*/  BSSY B0, `(.L_x_103) ;  /* 0x000004c000007945 */ /* 0x000fe20003800000 */
[----:B------:R-:W-:Y:S01]  /*12720*/  @UP4 ULDC.64 UR6, c[0x0][0x298] ;  /* 0x0000a60000064ab9 */ /* 0x000fe20000000a00 */
[----:B------:R-:W-:Y:S01]  /*12730*/  @!UP4 ULDC.64 UR4, c[0x0][0x290] ;  /* 0x0000a4000004cab9 */ /* 0x000fe20000000a00 */
[----:B------:R-:W-:Y:S01]  /*12740*/  @UP4 UIMAD.WIDE.U32 UR12, UR15, UR6, URZ ;  /* 0x000000060f0c42a5 */ /* 0x000fe2000f8e003f */
[----:B------:R-:W-:Y:S01]  /*12750*/  IMAD.IADD R6, R124, 0x1, -R6 ;  /* 0x000000017c067824 */ /* 0x000fe200078e0a06 */
[----:B------:R-:W-:Y:S01]  /*12760*/  @!UP4 UIMAD UR6, UR9, UR4, URZ ;  /* 0x000000040906c2a4 */ /* 0x000fe2000f8e023f */
[--C-:B------:R-:W-:Y:S01]  /*12770*/  SHF.R.S32.HI R17, RZ, 0x1f, R16.reuse ;  /* 0x0000001fff117819 */ /* 0x100fe20000011410 */
[----:B------:R-:W-:Y:S01]  /*12780*/  @!UP4 UIMAD.WIDE.U32 UR18, UR11, UR4, URZ ;  /* 0x000000040b12c2a5 */ /* 0x000fe2000f8e003f */
[----:B------:R-:W-:Y:S01]  /*12790*/  VIADD R0, R16, 0x60 ;  /* 0x0000006010007836 */ /* 0x000fe20000000000 */
[----:B------:R-:W-:Y:S01]  /*127a0*/  @!UP4 UIMAD UR6, UR11, UR5, UR6 ;  /* 0x000000050b06c2a4 */ /* 0x000fe2000f8e0206 */
[C---:B------:R-:W-:Y:S01]  /*127b0*/  ISETP.NE.AND P3, PT, R6.reuse, RZ, PT ;  /* 0x000000ff0600720c */ /* 0x040fe20003f65270 */
[----:B------:R-:W-:Y:S01]  /*127c0*/  @UP4 UIMAD UR7, UR15, UR7, UR13 ;  /* 0x000000070f0742a4 */ /* 0x000fe2000f8e020d */
[----:B------:R-:W-:Y:S01]  /*127d0*/  IMAD.SHL.U32 R6, R6, 0x8, RZ ;  /* 0x0000000806067824 */ /* 0x000fe200078e00ff */
[----:B------:R-:W-:Y:S01]  /*127e0*/  @UP2 ULDC.64 UR4, c[0x0][0x2c0] ;  /* 0x0000b00000042ab9 */ /* 0x000fe20000000a00 */
[----:B------:R-:W-:Y:S01]  /*127f0*/  USHF.R.S32.HI UR9, URZ, 0x1f, UR25 ;  /* 0x0000001f3f097899 */ /* 0x000fe20008011419 */
[----:B------:R-:W-:Y:S01]  /*12800*/  IMAD.WIDE R14, R14, 0x80, R16 ;  /* 0x000000800e0e7825 */ /* 0x000fe200078e0210 */
[----:B------:R-:W-:Y:S01]  /*12810*/  @UP2 UIMAD UR13, UR5, UR4, URZ ;  /* 0x00000004050d22a4 */ /* 0x000fe2000f8e023f */
[C---:B------:R-:W-:Y:S01]  /*12820*/  IADD3 R4, R6.reuse, 0x40, RZ ;  /* 0x0000004006047810 */ /* 0x040fe20007ffe0ff */
[----:B------:R-:W-:Y:S01]  /*12830*/  UISETP.NE.OR UP1, UPT, UR15, -0x1, UP3 ;  /* 0xffffffff0f00788c */ /* 0x000fe20009f25670 */
[----:B------:R-:W-:Y:S01]  /*12840*/  VIADD R5, R6, 0x20 ;  /* 0x0000002006057836 */ /* 0x000fe20000000000 */
[----:B------:R-:W-:Y:S01]  /*12850*/  ULDC.64 UR4, c[0x0][0x2a0] ;  /* 0x0000a80000047ab9 */ /* 0x000fe20000000a00 */
[----:B------:R-:W-:Y:S01]  /*12860*/  @!UP2 ULDC UR8, c[0x0][0x2c4] ;  /* 0x0000b1000008aab9 */ /* 0x000fe20000000800 */
[----:B------:R-:W-:Y:S01]  /*12870*/  UIMAD UR9, UR9, UR4, URZ ;  /* 0x00000004090972a4 */ /* 0x000fe2000f8e023f */
[----:B------:R-:W-:Y:S01]  /*12880*/  IMAD.U32 R10, RZ, RZ, UR4 ;  /* 0x00000004ff0a7e24 */ /* 0x000fe2000f8e00ff */
[----:B------:R-:W-:Y:S01]  /*12890*/  @UP0 ULDC UR8, c[0x0][0x2e4] ;  /* 0x0000b90000080ab9 */ /* 0x000fe20000000800 */
[----:B------:R-:W-:Y:S01]  /*128a0*/  @!UP2 ULDC UR4, c[0x0][0x270] ;  /* 0x00009c000004aab9 */ /* 0x000fe20000000800 */
[----:B------:R-:W-:Y:S01]  /*128b0*/  UIMAD UR5, UR25, UR5, UR9 ;  /* 0x00000005190572a4 */ /* 0x000fe2000f8e0209 */
[----:B------:R-:W-:-:S02]  /*128c0*/  @UP4 UMOV UR14, UR12 ;  /* 0x0000000c000e4c82 */ /* 0x000fc40008000000 */
[----:B------:R-:W-:Y:S01]  /*128d0*/  @UP2 UMOV UR9, 0x1 ;  /* 0x0000000100092882 */ /* 0x000fe20000000000 */
[----:B------:R-:W-:Y:S02]  /*128e0*/  @!UP2 UIMAD UR9, UR8, UR4, URZ ;  /* 0x000000040809a2a4 */ /* 0x000fe4000f8e023f */
[----:B------:R-:W-:Y:S01]  /*128f0*/  @!UP4 UIADD3 UR7, UR19, UR6, URZ ;  /* 0x000000061307c290 */ /* 0x000fe2000fffe03f */
[----:B------:R-:W-:Y:S01]  /*12900*/  @!UP4 UMOV UR14, UR18 ;  /* 0x00000012000ecc82 */ /* 0x000fe20008000000 */
[----:B------:R-:W-:Y:S01]  /*12910*/  UIADD3 UR17, -UR21, UR17, URZ ;  /* 0x0000001115117290 */ /* 0x000fe2000fffe13f */
[C---:B------:R-:W-:Y:S01]  /*12920*/  IADD3 R2, P0, R6.reuse, UR14, RZ ;  /* 0x0000000e06027c10 */ /* 0x040fe2000ff1e0ff */
[----:B------:R-:W-:Y:S01]  /*12930*/  UIMAD UR9, UR11, UR9, URZ ;  /* 0x000000090b0972a4 */ /* 0x000fe2000f8e023f */
[----:B------:R-:W-:Y:S02]  /*12940*/  @!UP3 ULDC UR12, c[0x0][0x2c4] ;  /* 0x0000b100000cbab9 */ /* 0x000fe40000000800 */
[----:B------:R-:W-:Y:S01]  /*12950*/  LEA.HI.X.SX32 R3, R6, UR7, 0x1, P0 ;  /* 0x0000000706037c11 */ /* 0x000fe200080f0eff */
[----:B------:R-:W-:Y:S01]  /*12960*/  @!UP1 UIMAD UR15, UR11, UR12, URZ ;  /* 0x0000000c0b0f92a4 */ /* 0x000fe2000f8e023f */
[----:B------:R-:W-:Y:S01]  /*12970*/  ISETP.GE.AND P0, PT, R16, UR17, PT ;  /* 0x0000001110007c0c */ /* 0x000fe2000bf06270 */
[----:B------:R-:W-:Y:S01]  /*12980*/  @UP2 ULDC UR10, c[0x0][0x2c0] ;  /* 0x0000b000000a2ab9 */ /* 0x000fe20000000800 */
[----:B------:R-:W-:Y:S01]  /*12990*/  USEL UR9, UR9, URZ, UP3 ;  /* 0x0000003f09097287 */ /* 0x000fe20009800000 */
[----:B------:R-:W-:Y:S01]  /*129a0*/  IMAD.WIDE.U32 R10, R10, UR25, R2 ;  /* 0x000000190a0a7c25 */ /* 0x000fe2000f8e0002 */
[----:B------:R-:W-:Y:S01]  /*129b0*/  @!UP2 UMOV UR10, 0x1 ;  /* 0x00000001000aa882 */ /* 0x000fe20000000000 */
[----:B------:R-:W-:Y:S01]  /*129c0*/  @!UP2 UMOV UR13, UR8 ;  /* 0x00000008000dac82 */ /* 0x000fe20008000000 */
[----:B------:R-:W-:Y:S01]  /*129d0*/  UIMAD UR6, UR21, UR10, URZ ;  /* 0x0000000a150672a4 */ /* 0x000fe2000f8e023f */
[C---:B------:R-:W-:Y:S01]  /*129e0*/  VIADD R3, R16.reuse, 0x20 ;  /* 0x0000002010037836 */ /* 0x040fe20000000000 */
[----:B------:R-:W-:Y:S01]  /*129f0*/  UIMAD UR13, UR25, UR13, UR9 ;  /* 0x0000000d190d72a4 */ /* 0x000fe2000f8e0209 */
[----:B------:R-:W-:Y:S01]  /*12a00*/  IADD3 R2, R16, 0x40, RZ ;  /* 0x0000004010027810 */ /* 0x000fe20007ffe0ff */
[----:B------:R-:W-:Y:S01]  /*12a10*/  UMOV UR26, URZ ;  /* 0x0000003f001a7c82 */ /* 0x000fe20008000000 */
[----:B------:R-:W-:Y:S01]  /*12a20*/  @!UP3 UMOV UR26, UR15 ;  /* 0x0000000f001abc82 */ /* 0x000fe20008000000 */
[----:B------:R-:W-:Y:S01]  /*12a30*/  UMOV UR27, URZ ;  /* 0x0000003f001b7c82 */ /* 0x000fe20008000000 */
[----:B------:R-:W-:Y:S01]  /*12a40*/  USHF.R.S32.HI UR4, URZ, 0x1f, UR6 ;  /* 0x0000001f3f047899 */ /* 0x000fe20008011406 */
[----:B------:R-:W-:Y:S01]  /*12a50*/  VIADD R13, R11, UR5 ;  /* 0x000000050b0d7c36 */ /* 0x000fe20008000000 */
[----:B------:R-:W-:Y:S01]  /*12a60*/  @!UP3 USHF.R.S32.HI UR27, URZ, 0x1f, UR15 ;  /* 0x0000001f3f1bb899 */ /* 0x000fe2000801140f */
[----:B------:R-:W-:Y:S01]  /*12a70*/  ISETP.GE.AND P2, PT, R3, UR17, PT ;  /* 0x0000001103007c0c */ /* 0x000fe2000bf46270 */
[----:B------:R-:W-:Y:S01]  /*12a80*/  USHF.R.S32.HI UR7, URZ, 0x1f, UR13 ;  /* 0x0000001f3f077899 */ /* 0x000fe2000801140d */
[----:B------:R-:W-:Y:S01]  /*12a90*/  ISETP.GE.AND P1, PT, R2, UR17, PT ;  /* 0x0000001102007c0c */ /* 0x000fe2000bf26270 */
[----:B------:R-:W-:-:S04]  /*12aa0*/  UIADD3 UR6, UP1, UP0, UR6, UR26, UR13 ;  /* 0x0000001a06067290 */ /* 0x000fc8000f83e00d */
[----:B------:R-:W-:Y:S01]  /*12ab0*/  UIADD3.X UR26, UR4, UR27, UR7, UP1, UP0 ;  /* 0x0000001b041a7290 */ /* 0x000fe20008fe0407 */
[----:B------:R-:W-:Y:S11]  /*12ac0*/  @P0 BRA `(.L_x_104) ;  /* 0x0000000000400947 */ /* 0x000ff60003800000 */
        /* <DEDUP_REMOVED lines=13> */
[----:B------:R1:W-:Y:S04]  /*12ba0*/  @!P5 STG.E.128 desc[UR22][R18.64], RZ ;  /* 0x000000ff1200d986 */ /* 0x0003e8000c101d16 */
[----:B------:R1:W-:Y:S04]  /*12bb0*/  @!P4 STG.E.128 desc[UR22][R18.64+0x40], RZ ;  /* 0x000040ff1200c986 */ /* 0x0003e8000c101d16 */
[----:B------:R1:W-:Y:S02]  /*12bc0*/  @!P0 STG.E.128 desc[UR22][R18.64+0x80], RZ ;  /* 0x000080ff12008986 */ /* 0x0003e4000c101d16 */
.L_x_104:
[----:B------:R-:W-:Y:S05]  /*12bd0*/  BSYNC B0 ;  /* 0x0000000000007941 */ /* 0x000fea0003800000 */
.L_x_103:
[----:B------:R-:W-:Y:S01]  /*12be0*/  BSSY B0, `(.L_x_105) ;  /* 0x0000016000007945 */ /* 0x000fe20003800000 */
[----:B------:R-:W-:-:S03]  /*12bf0*/  ISETP.GE.AND P0, PT, R0, UR17, PT ;  /* 0x0000001100007c0c */ /* 0x000fc6000bf06270 */
[----:B------:R-:W-:Y:S10]  /*12c00*/  @P2 BRA `(.L_x_106) ;  /* 0x00000000004c2947 */ /* 0x000ff40003800000 */
[----:B------:R-:W-:Y:S01]  /*12c10*/  IADD3 R8, P2, R14, 0x20, RZ ;  /* 0x000000200e087810 */ /* 0x000fe20007f5e0ff */
[----:B------:R-:W-:Y:S01]  /*12c20*/  ULDC.64 UR4, c[0x0][0x298] ;  /* 0x0000a60000047ab9 */ /* 0x000fe20000000a00 */
[----:B-1----:R-:W-:Y:S01]  /*12c30*/  MOV R19, R13 ;  /* 0x0000000d00137202 */ /* 0x002fe20000000f00 */
        /* <DEDUP_REMOVED lines=13> */
[----:B------:R2:W-:Y:S04]  /*12d10*/  @!P5 STG.E.128 desc[UR22][R8.64], RZ ;  /* 0x000000ff0800d986 */ /* 0x0005e8000c101d16 */
[----:B------:R2:W-:Y:S04]  /*12d20*/  @!P4 STG.E.128 desc[UR22][R8.64+0x40], RZ ;  /* 0x000040ff0800c986 */ /* 0x0005e8000c101d16 */
[----:B------:R2:W-:Y:S02]  /*12d30*/  @!P2 STG.E.128 desc[UR22][R8.64+0x80], RZ ;  /* 0x000080ff0800a986 */ /* 0x0005e4000c101d16 */
.L_x_106:
[----:B------:R-:W-:Y:S05]  /*12d40*/  BSYNC B0 ;  /* 0x0000000000007941 */ /* 0x000fea0003800000 */
.L_x_105:
[----:B------:R-:W-:Y:S01]  /*12d50*/  BSSY B0, `(.L_x_107) ;  /* 0x0000016000007945 */ /* 0x000fe20003800000 */
[----:B------:R-:W-:-:S03]  /*12d60*/  ISETP.GE.OR P6, PT, R16, UR17, P3 ;  /* 0x0000001110007c0c */ /* 0x000fc60009fc6670 */
[----:B------:R-:W-:Y:S10]  /*12d70*/  @P1 BRA `(.L_x_108) ;  /* 0x00000000004c1947 */ /* 0x000ff40003800000 */
[----:B--2---:R-:W-:Y:S01]  /*12d80*/  IADD3 R8, P1, R14, 0x40, RZ ;  /* 0x000000400e087810 */ /* 0x004fe20007f3e0ff */
        /* <DEDUP_REMOVED lines=18> */
.L_x_108:
[----:B------:R-:W-:Y:S05]  /*12eb0*/  BSYNC B0 ;  /* 0x0000000000007941 */ /* 0x000fea0003800000 */
.L_x_107:
[----:B------:R-:W-:Y:S01]  /*12ec0*/  BSSY B0, `(.L_x_109) ;  /* 0x0000017000007945 */ /* 0x000fe20003800000 */
[----:B------:R-:W-:Y:S02]  /*12ed0*/  ISETP.GE.OR P5, PT, R3, UR17, P3 ;  /* 0x0000001103007c0c */ /* 0x000fe40009fa6670 */
[----:B------:R-:W-:Y:S02]  /*12ee0*/  ISETP.GE.OR P4, PT, R2, UR17, P3 ;  /* 0x0000001102007c0c */ /* 0x000fe40009f86670 */
[----:B------:R-:W-:Y:S01]  /*12ef0*/  ISETP.GE.OR P3, PT, R0, UR17, P3 ;  /* 0x0000001100007c0c */ /* 0x000fe20009f66670 */
[----:B------:R-:W-:-:S12]  /*12f00*/  @P0 BRA `(.L_x_110) ;  /* 0x0000000000480947 */ /* 0x000fd80003800000 */
[----:B------:R-:W-:Y:S01]  /*12f10*/  IADD3 R7, P0, R14, 0x60, RZ ;  /* 0x000000600e077810 */ /* 0x000fe20007f1e0ff */
[----:B------:R-:W-:Y:S01]  /*12f20*/  ULDC.64 UR4, c[0x0][0x298] ;  /* 0x0000a60000047ab9 */ /* 0x000fe20000000a00 */
[----:B------:R-:W-:Y:S01]  /*12f30*/  IMAD.MOV.U32 R11, RZ, RZ, R13 ;  /* 0x000000ffff0b7224 */ /* 0x000fe200078e000d */
[----:B------:R-:W-:Y:S02]  /*12f40*/  ULDC UR7, c[0x0][0x2d0] ;  /* 0x0000b40000077ab9 */ /* 0x000fe40000000800 */
[----:B--23--:R-:W-:Y:S01]  /*12f50*/  IMAD.X R8, RZ, RZ, R15, P0 ;  /* 0x000000ffff087224 */ /* 0x00cfe200000e060f */
[----:B------:R-:W-:Y:S01]  /*12f60*/  ISETP.GE.AND P2, PT, R6, UR7, PT ;  /* 0x0000000706007c0c */ /* 0x000fe2000bf46270 */
[----:B------:R-:W-:Y:S01]  /*12f70*/  IMAD.WIDE.U32 R10, R7, UR4, R10 ;  /* 0x00000004070a7c25 */ /* 0x000fe2000f8e000a */
[----:B------:R-:W-:-:S03]  /*12f80*/  ISETP.GE.AND P1, PT, R5, UR7, PT ;  /* 0x0000000705007c0c */ /* 0x000fc6000bf26270 */
[----:B------:R-:W-:-:S04]  /*12f90*/  IMAD R8, R8, UR4, RZ ;  /* 0x0000000408087c24 */ /* 0x000fc8000f8e02ff */
[----:B------:R-:W-:Y:S01]  /*12fa0*/  IMAD R8, R7, UR5, R8 ;  /* 0x0000000507087c24 */ /* 0x000fe2000f8e0208 */
[----:B------:R-:W-:Y:S02]  /*12fb0*/  ULDC.64 UR4, c[0x0][0x280] ;  /* 0x0000a00000047ab9 */ /* 0x000fe40000000a00 */
[----:B------:R-:W-:Y:S01]  /*12fc0*/  LEA R12, P0, R10, UR4, 0x1 ;  /* 0x000000040a0c7c11 */ /* 0x000fe2000f8008ff */
[----:B------:R-:W-:-:S05]  /*12fd0*/  IMAD.IADD R8, R11, 0x1, R8 ;  /* 0x000000010b087824 */ /* 0x000fca00078e0208 */
[----:B------:R-:W-:Y:S02]  /*12fe0*/  LEA.HI.X R13, R10, UR5, R8, 0x1, P0 ;  /* 0x000000050a0d7c11 */ /* 0x000fe400080f0c08 */
[----:B------:R-:W-:-:S03]  /*12ff0*/  ISETP.GE.AND P0, PT, R4, UR7, PT ;  /* 0x0000000704007c0c */ /* 0x000fc6000bf06270 */
[----:B------:R4:W-:Y:S04]  /*13000*/  @!P2 STG.E.128 desc[UR22][R12.64], RZ ;  /* 0x000000ff0c00a986 */ /* 0x0009e8000c101d16 */
[----:B------:R4:W-:Y:S06]  /*13010*/  @!P1 STG.E.128 desc[UR22][R12.64+0x40], RZ ;  /* 0x000040ff0c009986 */ /* 0x0009ec000c101d16 */
[----:B------:R4:W-:Y:S02]  /*13020*/  @!P0 STG.E.128 desc[UR22][R12.64+0x80], RZ ;  /* 0x000080ff0c008986 */ /* 0x0009e4000c101d16 */
.L_x_110:
[----:B------:R-:W-:Y:S05]  /*13030*/  BSYNC B0 ;  /* 0x0000000000007941 */ /* 0x000fea0003800000 */
.L_x_109:
[----:B------:R-:W-:Y:S04]  /*13040*/  BSSY B0, `(.L_x_111) ;  /* 0x000000a000007945 */ /* 0x000fe80003800000 */
[----:B------:R-:W-:Y:S05]  /*13050*/  @P6 BRA `(.L_x_112) ;  /* 0x0000000000206947 */ /* 0x000fea0003800000 */
[----:B------:R-:W-:Y:S01]  /*13060*/  IMAD R4, R16, UR10, RZ ;  /* 0x0000000a10047c24 */ /* 0x000fe2000f8e02ff */
[----:B------:R-:W-:-:S04]  /*13070*/  ULDC.64 UR4, c[0x0][0x2b0] ;  /* 0x0000ac0000047ab9 */ /* 0x000fc80000000a00 */
[----:B------:R-:W-:-:S04]  /*13080*/  IADD3 R5, P0, R4, UR6, RZ ;  /* 0x0000000604057c10 */ /* 0x000fc8000ff1e0ff */
[----:B------:R-:W-:Y:S02]  /*13090*/  LEA.HI.X.SX32 R4, R4, UR26, 0x1, P0 ;  /* 0x0000001a04047c11 */ /* 0x000fe400080f0eff */
[----:B------:R-:W-:-:S04]  /*130a0*/  LEA R6, P0, R5, UR4, 0x2 ;  /* 0x0000000405067c11 */ /* 0x000fc8000f8010ff */
[----:B------:R-:W-:Y:S01]  /*130b0*/  LEA.HI.X R7, R5, UR5, R4, 0x2, P0 ;  /* 0x0000000505077c11 */ /* 0x000fe200080f1404 */
[----:B------:R-:W-:-:S05]  /*130c0*/  IMAD.MOV.U32 R4, RZ, RZ, 0x7f800000 ;  /* 0x7f800000ff047424 */ /* 0x000fca00078e00ff */
[----:B------:R1:W-:Y:S03]  /*130d0*/  STG.E desc[UR22][R6.64], R4 ;  /* 0x0000000406007986 */ /* 0x0003e6000c101916 */
.L_x_112:
[----:B------:R-:W-:Y:S05]  /*130e0*/  BSYNC B0 ;  /* 0x0000000000007941 */ /* 0x000fea0003800000 */
.L_x_111:
[----:B------:R-:W-:Y:S04]  /*130f0*/  BSSY B0, `(.L_x_113) ;  /* 0x000000a000007945 */ /* 0x000fe80003800000 */
[----:B------:R-:W-:Y:S05]  /*13100*/  @P5 BRA `(.L_x_114) ;  /* 0x0000000000205947 */ /* 0x000fea0003800000 */
[----:B------:R-:W-:Y:S01]  /*13110*/  IMAD R3, R3, UR10, RZ ;  /* 0x0000000a03037c24 */ /* 0x000fe2000f8e02ff */
[----:B------:R-:W-:-:S04]  /*13120*/  ULDC.64 UR4, c[0x0][0x2b0] ;  /* 0x0000ac0000047ab9 */ /* 0x000fc80000000a00 */
[----:B-1----:R-:W-:-:S04]  /*13130*/  IADD3 R4, P0, R3, UR6, RZ ;  /* 0x0000000603047c10 */ /* 0x002fc8000ff1e0ff */
[----:B------:R-:W-:Y:S02]  /*13140*/  LEA.HI.X.SX32 R3, R3, UR26, 0x1, P0 ;  /* 0x0000001a03037c11 */ /* 0x000fe400080f0eff */
[----:B------:R-:W-:-:S04]  /*13150*/  LEA R6, P0, R4, UR4, 0x2 ;  /* 0x0000000404067c11 */ /* 0x000fc8000f8010ff */
[----:B------:R-:W-:Y:S01]  /*13160*/  LEA.HI.X R7, R4, UR5, R3, 0x2, P0 ;  /* 0x0000000504077c11 */ /* 0x000fe200080f1403 */
[----:B------:R-:W-:-:S05]  /*13170*/  IMAD.MOV.U32 R3, RZ, RZ, 0x7f800000 ;  /* 0x7f800000ff037424 */ /* 0x000fca00078e00ff */
[----:B------:R1:W-:Y:S03]  /*13180*/  STG.E desc[UR22][R6.64], R3 ;  /* 0x0000000306007986 */ /* 0x0003e6000c101916 */
.L_x_114:
[----:B------:R-:W-:Y:S05]  /*13190*/  BSYNC B0 ;  /* 0x0000000000007941 */ /* 0x000fea0003800000 */
.L_x_113:
        /* <DEDUP_REMOVED lines=10> */
.L_x_116:
[----:B------:R-:W-:Y:S05]  /*13240*/  BSYNC B0 ;  /* 0x0000000000007941 */ /* 0x000fea0003800000 */
.L_x_115:
[----:B------:R-:W-:Y:S05]  /*13250*/  @P3 EXIT ;  /* 0x000000000000394d */ /* 0x000fea0003800000 */
[----:B------:R-:W-:Y:S01]  /*13260*/  IMAD R0, R0, UR10, RZ ;  /* 0x0000000a00007c24 */ /* 0x000fe2000f8e02ff */
[----:B------:R-:W-:-:S04]  /*13270*/  ULDC.64 UR4, c[0x0][0x2b0] ;  /* 0x0000ac0000047ab9 */ /* 0x000fc80000000a00 */
[----:B-1----:R-:W-:-:S04]  /*13280*/  IADD3 R2, P0, R0, UR6, RZ ;  /* 0x0000000600027c10 */ /* 0x002fc8000ff1e0ff */
[----:B------:R-:W-:Y:S02]  /*13290*/  LEA.HI.X.SX32 R0, R0, UR26, 0x1, P0 ;  /* 0x0000001a00007c11 */ /* 0x000fe400080f0eff */
[----:B------:R-:W-:-:S04]  /*132a0*/  LEA R4, P0, R2, UR4, 0x2 ;  /* 0x0000000402047c11 */ /* 0x000fc8000f8010ff */
[----:B------:R-:W-:Y:S01]  /*132b0*/  LEA.HI.X R5, R2, UR5, R0, 0x2, P0 ;  /* 0x0000000502057c11 */ /* 0x000fe200080f1400 */
[----:B------:R-:W-:-:S05]  /*132c0*/  IMAD.MOV.U32 R0, RZ, RZ, 0x7f800000 ;  /* 0x7f800000ff007424 */ /* 0x000fca00078e00ff */
[----:B------:R-:W-:Y:S01]  /*132d0*/  STG.E desc[UR22][R4.64], R0 ;  /* 0x0000000004007986 */ /* 0x000fe2000c101916 */
[----:B------:R-:W-:Y:S05]  /*132e0*/  EXIT ;  /* 0x000000000000794d */ /* 0x000fea0003800000 */
.L_x_117:
        /* <DEDUP_REMOVED lines=9> */
.L_x_1143:


//--------------------- .text._ZN5flash16flash_fwd_kernelI23Flash_fwd_kernel_traitsILi96ELi128ELi64ELi4ELb0ELb0EN7cutlass10bfloat16_tE19Flash_kernel_traitsILi96ELi128ELi64ELi4ES3_EELb0ELb1ELb0ELb1ELb0ELb0ELb0ELb0EEEvNS_16Flash_fwd_paramsE --------------------------
	.section	.text._ZN5flash16flash_fwd_kernelI23Flash_fwd_kernel_traitsILi96ELi128ELi64ELi4ELb0ELb0EN7cutlass10bfloat16_tE19Flash_kernel_traitsILi96ELi128ELi64ELi4ES3_EELb0ELb1ELb0ELb1ELb0ELb0ELb0ELb0EEEvNS_16Flash_fwd_paramsE,"ax",@progbits
	.align	128
        .global         _ZN5flash16flash_fwd_kernelI23Flash_fwd_kernel_traitsILi96ELi128ELi64ELi4ELb0ELb0EN7cutlass10bfloat16_tE19Flash_kernel_traitsILi96ELi128ELi64ELi4ES3_EELb0ELb1ELb0ELb1ELb0ELb0ELb0ELb0EEEvNS_16Flash_fwd_paramsE
        .type           _ZN5flash16flash_fwd_kernelI23Flash_fwd_kernel_traitsILi96ELi128ELi64ELi4ELb0ELb0EN7cutlass10bfloat16_tE19Flash_kernel_traitsILi96ELi128ELi64ELi4ES3_EELb0ELb1ELb0ELb1ELb0ELb0ELb0ELb0EEEvNS_16Flash_fwd_paramsE,@function
        .size           _ZN5flash16flash_fwd_kernelI23Flash_fwd_kernel_traitsILi96ELi128ELi64ELi4ELb0ELb0EN7cutlass10bfloat16_tE19Flash_kernel_traitsILi96ELi128ELi64ELi4ES3_EELb0ELb1ELb0ELb1ELb0ELb0ELb0ELb0EEEvNS_16Flash_fwd_paramsE,(.L_x_1144 - _ZN5flash16flash_fwd_kernelI23Flash_fwd_kernel_traitsILi96ELi128ELi64ELi4ELb0ELb0EN7cutlass10bfloat16_tE19Flash_kernel_traitsILi96ELi128ELi64ELi4ES3_EELb0ELb1ELb0ELb1ELb0ELb0ELb0ELb0EEEvNS_16Flash_fwd_paramsE)
        .other          _ZN5flash16flash_fwd_kernelI23Flash_fwd_kernel_traitsILi96ELi128ELi64ELi4ELb0ELb0EN7cutlass10bfloat16_tE19Flash_kernel_traitsILi96ELi128ELi64ELi4ES3_EELb0ELb1ELb0ELb1ELb0ELb0ELb0ELb0EEEvNS_16Flash_fwd_paramsE,@"STO_CUDA_ENTRY STV_DEFAULT"
_ZN5flash16flash_fwd_kernelI23Flash_fwd_kernel_traitsILi96ELi128ELi64ELi4ELb0ELb0EN7cutlass10bfloat16_tE19Flash_kernel_traitsILi96ELi128ELi64ELi4ES3_EELb0ELb1ELb0ELb1ELb0ELb0ELb0ELb0EEEvNS_16Flash_fwd_paramsE:
.text._ZN5flash16flash_fwd_kernelI23Flash_fwd_kernel_traitsILi96ELi128ELi64ELi4ELb0ELb0EN7cutlass10bfloat16_tE19Flash_kernel_traitsILi96ELi128ELi64ELi4ES3_EELb0ELb1ELb0ELb1ELb0ELb0ELb0ELb0EEEvNS_16Flash_fwd_paramsE:
        /* <DEDUP_REMOVED lines=54> */
.L_x_118:
[----:B------:R-:W-:-:S05]  /*0360*/  ULDC UR6, c[0x0][0x2c8] ;  /* 0x0000b20000067ab9 */ /* 0x000fca0000000800 */
.L_x_119:
        /* <DEDUP_REMOVED lines=40> */
[----:B------:R-:W-:Y:S01]  /*05f0*/  UISETP.NE.AND UP1, UPT, UR15, -0x1, UPT ;  /* 0xffffffff0f00788c */ /* 0x000fe2000bf25270 */
[----:B------:R-:W-:Y:S01]  /*0600*/  IMAD.U32 R17, RZ, RZ, UR16 ;  /* 0x00000010ff117e24 */ /* 0x000fe2000f8e00ff */
[----:B------:R-:W-:Y:S01]  /*0610*/  UIADD3 UR14, -UR27, UR17, URZ ;  /* 0x000000111b0e7290 */ /* 0x000fe2000fffe13f */
[CC--:B------:R-:W-:Y:S01]  /*0620*/  LEA.HI R7, R9.reuse, R132.reuse, RZ, 0x2 ;  /* 0x0000008409077211 */ /* 0x0c0fe200078f10ff */
[----:B------:R-:W-:Y:S01]  /*0630*/  UISETP.NE.AND UP0, UPT, UR11, -0x1, UPT ;  /* 0xffffffff0b00788c */ /* 0x000fe2000bf05270 */
[----:B------:R-:W-:Y:S02]  /*0640*/  LEA.HI R8, R9, R132, RZ, 0x3 ;  /* 0x0000008409087211 */ /* 0x000fe400078f18ff */
[----:B------:R-:W-:-:S03]  /*0650*/  SHF.R.S32.HI R10, RZ, 0x2, R7 ;  /* 0x00000002ff0a7819 */ /* 0x000fc60000011407 */
[----:B------:R-:W-:Y:S01]  /*0660*/  PLOP3.LUT P2, PT, PT, PT, UP0, 0x80, 0x0 ;  /* 0x000000000000781c */ /* 0x000fe20003f4f008 */
[----:B------:R-:W-:Y:S01]  /*0670*/  @UP1 ULDC.64 UR6, c[0x0][0x240] ;  /* 0x0000900000061ab9 */ /* 0x000fe20000000a00 */
[----:B------:R-:W-:Y:S01]  /*0680*/  VIADD R6, R10, 0x40 ;  /* 0x000000400a067836 */ /* 0x000fe20000000000 */
[----:B------:R-:W-:Y:S01]  /*0690*/  @UP1 UIMAD.WIDE.U32 UR18, UR15, UR6, URZ ;  /* 0x000000060f1212a5 */ /* 0x000fe2000f8e003f */
[----:B------:R-:W-:Y:S01]  /*06a0*/  SHF.R.S32.HI R11, RZ, 0x1f, R10 ;  /* 0x0000001fff0b7819 */ /* 0x000fe2000001140a */
[----:B------:R-:W-:Y:S02]  /*06b0*/  @!UP1 USHF.R.S32.HI UR8, URZ, 0x1f, UR24 ;  /* 0x0000001f3f089899 */ /* 0x000fe40008011418 */
[----:B------:R-:W-:Y:S01]  /*06c0*/  ISETP.GE.AND P5, PT, R6, UR14, PT ;  /* 0x0000000e06007c0c */ /* 0x000fe2000bfa6270 */
[----:B------:R-:W-:Y:S01]  /*06d0*/  @UP1 UIMAD UR4, UR15, UR7, UR19 ;  /* 0x000000070f0412a4 */ /* 0x000fe2000f8e0213 */
[----:B------:R-:W-:Y:S01]  /*06e0*/  SHF.R.S32.HI R6, RZ, 0x3, R8 ;  /* 0x00000003ff067819 */ /* 0x000fe20000011408 */
[----:B------:R-:W-:Y:S01]  /*06f0*/  @UP0 UIADD3 UR12, UR10, UR11, URZ ;  /* 0x0000000b0a0c0290 */ /* 0x000fe2000fffe03f */
[----:B-1----:R-:W-:Y:S01]  /*0700*/  IABS R2, R0 ;  /* 0x0000000000027213 */ /* 0x002fe20000000000 */
[----:B------:R-:W-:Y:S01]  /*0710*/  @!UP1 ULDC.64 UR6, c[0x0][0x228] ;  /* 0x00008a0000069ab9 */ /* 0x000fe20000000a00 */
[----:B------:R-:W-:Y:S01]  /*0720*/  IMAD.WIDE R16, R17, 0x80, R10 ;  /* 0x0000008011107825 */ /* 0x000fe200078e020a */
[----:B------:R-:W-:Y:S01]  /*0730*/  @!UP1 UIMAD UR8, UR8, UR6, URZ ;  /* 0x00000006080892a4 */ /* 0x000fe2000f8e023f */
[----:B------:R-:W1:Y:S01]  /*0740*/  I2F.RP R4, R2 ;  /* 0x0000000200047306 */ /* 0x000e620000209400 */
[----:B------:R-:W-:-:S02]  /*0750*/  @!UP1 UIMAD.WIDE.U32 UR30, UR24, UR6, URZ ;  /* 0x00000006181e92a5 */ /* 0x000fc4000f8e003f */
[----:B------:R-:W-:-:S03]  /*0760*/  @!UP1 UIMAD UR7, UR24, UR7, UR8 ;  /* 0x00000007180792a4 */ /* 0x000fc6000f8e0208 */
[----:B------:R-:W-:Y:S01]  /*0770*/  @UP0 ULDC.64 UR8, c[0x0][0x248] ;  /* 0x0000920000080ab9 */ /* 0x000fe20000000a00 */
[----:B------:R-:W-:Y:S02]  /*0780*/  @!UP1 UIADD3 UR4, UR31, UR7, URZ ;  /* 0x000000071f049290 */ /* 0x000fe4000fffe03f */
[----:B------:R-:W-:Y:S02]  /*0790*/  @UP0 UIMAD.WIDE.U32 UR28, UR12, UR8, URZ ;  /* 0x000000080c1c02a5 */ /* 0x000fe4000f8e003f */
[----:B------:R-:W-:Y:S01]  /*07a0*/  @UP0 UIMAD UR12, UR12, UR9, URZ ;  /* 0x000000090c0c02a4 */ /* 0x000fe2000f8e023f */
[----:B------:R-:W-:Y:S01]  /*07b0*/  @!UP1 UMOV UR18, UR30 ;  /* 0x0000001e00129c82 */ /* 0x000fe20008000000 */
[----:B-1----:R-:W1:Y:S02]  /*07c0*/  MUFU.RCP R12, R4 ;  /* 0x00000004000c7308 */ /* 0x002e640000001000 */
[----:B------:R-:W-:Y:S01]  /*07d0*/  @UP0 UIADD3 UR12, UR29, UR12, URZ ;  /* 0x0000000c1d0c0290 */ /* 0x000fe2000fffe03f */
[----:B-1----:R-:W-:-:S02]  /*07e0*/  VIADD R12, R12, 0xffffffe ;  /* 0x0ffffffe0c0c7836 */ /* 0x002fc40000000000 */
[----:B------:R-:W-:-:S03]  /*07f0*/  VIADD R4, R10, 0x60 ;  /* 0x000000600a047836 */ /* 0x000fc60000000000 */
[----:B------:R-:W1:Y:S02]  /*0800*/  F2I.FTZ.U32.TRUNC.NTZ R13, R12 ;  /* 0x0000000c000d7305 */ /* 0x000e64000021f000 */
[----:B------:R-:W-:Y:S01]  /*0810*/  ISETP.GE.AND P4, PT, R4, UR14, PT ;  /* 0x0000000e04007c0c */ /* 0x000fe2000bf86270 */
[----:B-1----:R-:W-:Y:S02]  /*0820*/  IMAD.MOV R5, RZ, RZ, -R13 ;  /* 0x000000ffff057224 */ /* 0x002fe400078e0a0d */
[----:B------:R-:W-:Y:S02]  /*0830*/  IMAD.MOV.U32 R12, RZ, RZ, RZ ;  /* 0x000000ffff0c7224 */ /* 0x000fe400078e00ff */
[----:B------:R-:W-:-:S04]  /*0840*/  IMAD R5, R5, R2, RZ ;  /* 0x0000000205057224 */ /* 0x000fc800078e02ff */
[----:B------:R-:W-:Y:S01]  /*0850*/  IMAD.HI.U32 R251, R13, R5, R12 ;  /* 0x000000050dfb7227 */ /* 0x000fe200078e000c */
[----:B--2---:R-:W-:Y:S02]  /*0860*/  IABS R12, R3 ;  /* 0x00000003000c7213 */ /* 0x004fe40000000000 */
[----:B------:R-:W-:Y:S01]  /*0870*/  LOP3.LUT R3, R7, 0xfffffffc, RZ, 0xc0, !PT ;  /* 0xfffffffc07037812 */ /* 0x000fe200078ec0ff */
[----:B------:R-:W-:Y:S02]  /*0880*/  IMAD.SHL.U32 R13, R6, 0x40, RZ ;  /* 0x00000040060d7824 */ /* 0x000fe400078e00ff */
[----:B------:R-:W-:-:S03]  /*0890*/  IMAD.HI.U32 R251, R251, R12, RZ ;  /* 0x0000000cfbfb7227 */ /* 0x000fc600078e00ff */
[----:B------:R-:W-:Y:S01]  /*08a0*/  LOP3.LUT R13, R13, 0xc0, RZ, 0xc0, !PT ;  /* 0x000000c00d0d7812 */ /* 0x000fe200078ec0ff */
[----:B------:R-:W-:Y:S02]  /*08b0*/  IMAD.IADD R42, R132, 0x1, -R3 ;  /* 0x00000001842a7824 */ /* 0x000fe400078e0a03 */
[----:B------:R-:W-:Y:S01]  /*08c0*/  IMAD.MOV R3, RZ, RZ, -R251 ;  /* 0x000000ffff037224 */ /* 0x000fe200078e0afb */
[----:B------:R-:W-:Y:S01]  /*08d0*/  SHF.R.U32.HI R4, RZ, 0x3, R13 ;  /* 0x00000003ff047819 */ /* 0x000fe2000001160d */
[----:B------:R-:W-:Y:S02]  /*08e0*/  IMAD.SHL.U32 R42, R42, 0x8, RZ ;  /* 0x000000082a2a7824 */ /* 0x000fe400078e00ff */
[----:B------:R-:W-:-:S03]  /*08f0*/  IMAD R3, R2, R3, R12 ;  /* 0x0000000302037224 */ /* 0x000fc600078e020c */
[----:B------:R-:W-:Y:S02]  /*0900*/  LOP3.LUT R5, R13, 0x18, R42, 0xf8, !PT ;  /* 0x000000180d057812 */ /* 0x000fe400078ef82a */
[----:B------:R-:W-:Y:S02]  /*0910*/  ISETP.GT.U32.AND P0, PT, R2, R3, PT ;  /* 0x000000030200720c */ /* 0x000fe40003f04070 */
[----:B------:R-:W-:Y:S02]  /*0920*/  LOP3.LUT R4, R5, R4, RZ, 0x3c, !PT ;  /* 0x0000000405047212 */ /* 0x000fe400078e3cff */
[----:B------:R-:W-:Y:S02]  /*0930*/  LEA.HI R5, R7, R10, RZ, 0x1 ;  /* 0x0000000a07057211 */ /* 0x000fe400078f08ff */
[----:B------:R-:W-:Y:S02]  /*0940*/  LEA.HI R7, R9, R132, RZ, 0x5 ;  /* 0x0000008409077211 */ /* 0x000fe400078f28ff */
[----:B------:R-:W-:-:S02]  /*0950*/  LOP3.LUT R5, R5, 0x7fffffe, RZ, 0xc0, !PT ;  /* 0x07fffffe05057812 */ /* 0x000fc400078ec0ff */
[----:B------:R-:W-:-:S03]  /*0960*/  SHF.R.S32.HI R133, RZ, 0x5, R7 ;  /* 0x00000005ff857819 */ /* 0x000fc60000011407 */
[----:B------:R-:W-:Y:S02]  /*0970*/  IMAD.IADD R12, R10, 0x1, -R5 ;  /* 0x000000010a0c7824 */ /* 0x000fe400078e0a05 */
[----:B------:R-:W-:Y:S01]  /*0980*/  @!P0 IMAD.IADD R3, R3, 0x1, -R2 ;  /* 0x0000000103038824 */ /* 0x000fe200078e0a02 */
        /* <DEDUP_REMOVED lines=13> */
.L_x_121:
[----:B------:R-:W-:Y:S01]  /*0a60*/  @UP0 UIADD3 UR11, UR10, UR11, URZ ;  /* 0x0000000b0a0b0290 */ /* 0x000fe2000fffe03f */
[----:B------:R-:W-:Y:S01]  /*0a70*/  IMAD R225, R133, 0x8, R12 ;  /* 0x0000000885e17824 */ /* 0x000fe200078e020c */
[----:B------:R-:W-:Y:S01]  /*0a80*/  @UP0 ULDC.64 UR6, c[0x0][0x250] ;  /* 0x0000940000060ab9 */ /* 0x000fe20000000a00 */
[----:B------:R-:W-:Y:S01]  /*0a90*/  USHF.R.S32.HI UR25, URZ, 0x1f, UR26 ;  /* 0x0000001f3f197899 */ /* 0x000fe2000801141a */
[----:B------:R-:W-:Y:S01]  /*0aa0*/  ISETP.GE.U32.AND P1, PT, R3, R2, PT ;  /* 0x000000020300720c */ /* 0x000fe20003f26070 */
[----:B------:R-:W-:Y:S01]  /*0ab0*/  @UP0 UIMAD.WIDE.U32 UR30, UR11, UR6, URZ ;  /* 0x000000060b1e02a5 */ /* 0x000fe2000f8e003f */
[----:B------:R-:W-:Y:S01]  /*0ac0*/  SHF.R.S32.HI R43, RZ, 0x1f, R42 ;  /* 0x0000001fff2b7819 */ /* 0x000fe2000001142a */
[----:B------:R-:W-:Y:S01]  /*0ad0*/  @UP0 UIMAD UR13, UR11, UR7, URZ ;  /* 0x000000070b0d02a4 */ /* 0x000fe2000f8e023f */
[----:B------:R-:W-:Y:S01]  /*0ae0*/  IMAD.U32 R225, R225, 0x20, R4 ;  /* 0x00000020e1e17824 */ /* 0x000fe200078e0004 */
[----:B------:R-:W-:Y:S02]  /*0af0*/  LOP3.LUT R2, R0, UR26, RZ, 0x3c, !PT ;  /* 0x0000001a00027c12 */ /* 0x000fe4000f8e3cff */
[----:B------:R-:W-:Y:S01]  /*0b00*/  @UP0 UIADD3 UR13, UR31, UR13, URZ ;  /* 0x0000000d1f0d0290 */ /* 0x000fe2000fffe03f */
[----:B------:R-:W-:Y:S11]  /*0b10*/  @P2 BRA `(.L_x_122) ;  /* 0x0000000000302947 */ /* 0x000ff60003800000 */
[----:B------:R-:W-:Y:S01]  /*0b20*/  USHF.R.S32.HI UR19, URZ, 0x1f, UR10 ;  /* 0x0000001f3f137899 */ /* 0x000fe2000801140a */
[----:B------:R-:W-:Y:S01]  /*0b30*/  ULDC.64 UR6, c[0x0][0x250] ;  /* 0x0000940000067ab9 */ /* 0x000fe20000000a00 */
[----:B------:R-:W-:Y:S02]  /*0b40*/  USHF.R.S32.HI UR13, URZ, 0x1f, UR24 ;  /* 0x0000001f3f0d7899 */ /* 0x000fe40008011418 */
[----:B------:R-:W-:Y:S02]  /*0b50*/  UIMAD UR19, UR19, UR6, URZ ;  /* 0x00000006131372a4 */ /* 0x000fe4000f8e023f */
[----:B------:R-:W-:Y:S02]  /*0b60*/  UIMAD.WIDE.U32 UR30, UR10, UR6, URZ ;  /* 0x000000060a1e72a5 */ /* 0x000fe4000f8e003f */
[----:B------:R-:W-:-:S03]  /*0b70*/  UIMAD UR19, UR10, UR7, UR19 ;  /* 0x000000070a1372a4 */ /* 0x000fc6000f8e0213 */
[----:B------:R-:W-:Y:S01]  /*0b80*/  ULDC.64 UR10, c[0x0][0x238] ;  /* 0x00008e00000a7ab9 */ /* 0x000fe20000000a00 */
[----:B------:R-:W-:Y:S02]  /*0b90*/  UIADD3 UR31, UR31, UR19, URZ ;  /* 0x000000131f1f7290 */ /* 0x000fe4000fffe03f */
[----:B------:R-:W-:Y:S02]  /*0ba0*/  UIMAD UR13, UR13, UR10, URZ ;  /* 0x0000000a0d0d72a4 */ /* 0x000fe4000f8e023f */
[----:B------:R-:W-:Y:S02]  /*0bb0*/  UIMAD.WIDE.U32 UR30, UR24, UR10, UR30 ;  /* 0x0000000a181e72a5 */ /* 0x000fe4000f8e001e */
[----:B------:R-:W-:-:S04]  /*0bc0*/  UIMAD UR11, UR24, UR11, UR13 ;  /* 0x0000000b180b72a4 */ /* 0x000fc8000f8e020d */
[----:B------:R-:W-:-:S12]  /*0bd0*/  UIADD3 UR13, UR31, UR11, URZ ;  /* 0x0000000b1f0d7290 */ /* 0x000fd8000fffe03f */
.L_x_122:
[----:B------:R-:W-:Y:S01]  /*0be0*/  IMAD R3, R11, UR8, RZ ;  /* 0x000000080b037c24 */ /* 0x000fe2000f8e02ff */
[----:B------:R-:W-:Y:S01]  /*0bf0*/  ISETP.GE.AND P2, PT, R2, RZ, PT ;  /* 0x000000ff0200720c */ /* 0x000fe20003f46270 */
[----:B------:R-:W-:Y:S01]  /*0c00*/  IMAD.WIDE.U32 R12, R10, UR8, R42 ;  /* 0x000000080a0c7c25 */ /* 0x000fe2000f8e002a */
[----:B------:R-:W-:Y:S01]  /*0c10*/  ISETP.NE.AND P3, PT, R0, RZ, PT ;  /* 0x000000ff0000720c */ /* 0x000fe20003f65270 */
[----:B------:R-:W-:Y:S01]  /*0c20*/  ULDC.64 UR10, c[0x0][0x258] ;  /* 0x00009600000a7ab9 */ /* 0x000fe20000000a00 */
[----:B------:R-:W-:Y:S01]  /*0c30*/  UIADD3 UR19, UR20, -0x1, URZ ;  /* 0xffffffff14137890 */ /* 0x000fe2000fffe03f */
[----:B------:R-:W-:Y:S01]  /*0c40*/  @!P0 VIADD R251, R251, 0x1 ;  /* 0x00000001fbfb8836 */ /* 0x000fe20000000000 */
[----:B------:R-:W-:Y:S01]  /*0c50*/  IADD3 R230, P0, R12, UR28, RZ ;  /* 0x0000001c0ce67c10 */ /* 0x000fe2000ff1e0ff */
[C---:B------:R-:W-:Y:S01]  /*0c60*/  IMAD R2, R10.reuse, UR9, R3 ;  /* 0x000000090a027c24 */ /* 0x040fe2000f8e0203 */
[----:B------:R-:W-:Y:S01]  /*0c70*/  BSSY B0, `(.L_x_123) ;  /* 0x000004a000007945 */ /* 0x000fe20003800000 */
[----:B------:R-:W-:Y:S01]  /*0c80*/  IMAD.WIDE.U32 R4, R10, UR6, R42 ;  /* 0x000000060a047c25 */ /* 0x000fe2000f8e002a */
[----:B------:R-:W-:-:S02]  /*0c90*/  IADD3 R40, R42, 0x40, RZ ;  /* 0x000000402a287810 */ /* 0x000fc40007ffe0ff */
[----:B------:R-:W-:Y:S01]  /*0ca0*/  IADD3.X R231, R13, UR12, R2, P0, !PT ;  /* 0x0000000c0de77c10 */ /* 0x000fe200087fe402 */
[----:B------:R-:W-:Y:S01]  /*0cb0*/  IMAD R3, R11, UR6, RZ ;  /* 0x000000060b037c24 */ /* 0x000fe2000f8e02ff */
[----:B------:R-:W1:Y:S01]  /*0cc0*/  S2UR UR12, SR_CgaCtaId ;  /* 0x00000000000c79c3 */ /* 0x000e620000008800 */
[----:B------:R-:W-:Y:S01]  /*0cd0*/  @P1 VIADD R251, R251, 0x1 ;  /* 0x00000001fbfb1836 */ /* 0x000fe20000000000 */
[----:B------:R-:W-:Y:S01]  /*0ce0*/  IADD3 R242, P1, R4, UR30, RZ ;  /* 0x0000001e04f27c10 */ /* 0x000fe2000ff3e0ff */
[----:B------:R-:W-:Y:S01]  /*0cf0*/  IMAD R2, R10, UR7, R3 ;  /* 0x000000070a027c24 */ /* 0x000fe2000f8e0203 */
[C---:B------:R-:W-:Y:S01]  /*0d00*/  IADD3 R4, P0, R42.reuse, UR18, RZ ;  /* 0x000000122a047c10 */ /* 0x040fe2000ff1e0ff */
[----:B------:R-:W-:Y:S01]  /*0d10*/  IMAD.U32 R12, RZ, RZ, UR10 ;  /* 0x0000000aff0c7e24 */ /* 0x000fe2000f8e00ff */
[----:B------:R-:W-:Y:S01]  /*0d20*/  @!P2 IADD3 R251, -R251, RZ, RZ ;  /* 0x000000fffbfba210 */ /* 0x000fe20007ffe1ff */
[----:B------:R-:W-:Y:S01]  /*0d30*/  UIMAD UR18, UR19, -0x40, UR21 ;  /* 0xffffffc0131278a4 */ /* 0x000fe2000f8e0215 */
[----:B------:R-:W-:Y:S01]  /*0d40*/  @!P3 LOP3.LUT R251, RZ, R0, RZ, 0x33, !PT ;  /* 0x00000000fffbb212 */ /* 0x000fe200078e33ff */
[----:B------:R-:W-:Y:S01]  /*0d50*/  VIADD R41, R42, 0x20 ;  /* 0x000000202a297836 */ /* 0x000fe20000000000 */
[----:B------:R-:W-:Y:S01]  /*0d60*/  IADD3.X R243, R5, UR13, R2, P1, !PT ;  /* 0x0000000d05f37c10 */ /* 0x000fe20008ffe402 */
[----:B------:R-:W-:Y:S01]  /*0d70*/  UIMAD UR13, UR25, UR10, URZ ;  /* 0x0000000a190d72a4 */ /* 0x000fe2000f8e023f */
[----:B------:R-:W-:Y:S01]  /*0d80*/  IADD3.X R5, R43, UR4, RZ, P0, !PT ;  /* 0x000000042b057c10 */ /* 0x000fe200087fe4ff */
[----:B------:R-:W-:Y:S01]  /*0d90*/  UMOV UR4, 0x400 ;  /* 0x0000040000047882 */ /* 0x000fe20000000000 */
[----:B------:R-:W-:Y:S01]  /*0da0*/  SHF.R.S32.HI R2, RZ, 0x1f, R251 ;  /* 0x0000001fff027819 */ /* 0x000fe200000114fb */
[----:B------:R-:W-:Y:S01]  /*0db0*/  UIMAD UR13, UR26, UR11, UR13 ;  /* 0x0000000b1a0d72a4 */ /* 0x000fe2000f8e020d */
[----:B------:R-:W-:Y:S01]  /*0dc0*/  ISETP.GE.AND P0, PT, R10, UR14, PT ;  /* 0x0000000e0a007c0c */ /* 0x000fe2000bf06270 */
[----:B------:R-:W-:Y:S01]  /*0dd0*/  IMAD.WIDE.U32 R12, R12, UR26, R4 ;  /* 0x0000001a0c0c7c25 */ /* 0x000fe2000f8e0004 */
[----:B------:R-:W-:Y:S01]  /*0de0*/  ULDC.64 UR10, c[0x0][0x260] ;  /* 0x00009800000a7ab9 */ /* 0x000fe20000000a00 */
[----:B------:R-:W-:-:S02]  /*0df0*/  IADD3 R0, R10, 0x20, RZ ;  /* 0x000000200a007810 */ /* 0x000fc40007ffe0ff */
[----:B------:R-:W-:Y:S01]  /*0e00*/  IMAD R4, R2, UR10, RZ ;  /* 0x0000000a02047c24 */ /* 0x000fe2000f8e02ff */
[----:B------:R-:W-:Y:S01]  /*0e10*/  IADD3 R15, R13, UR13, RZ ;  /* 0x0000000d0d0f7c10 */ /* 0x000fe2000fffe0ff */
[C---:B------:R-:W-:Y:S01]  /*0e20*/  IMAD.WIDE.U32 R230, R251.reuse, UR10, R230 ;  /* 0x0000000afbe67c25 */ /* 0x040fe2000f8e00e6 */
[----:B-1----:R-:W-:Y:S01]  /*0e30*/  ULEA UR4, UR12, UR4, 0x18 ;  /* 0x000000040c047291 */ /* 0x002fe2000f8ec03f */
[----:B------:R-:W-:Y:S02]  /*0e40*/  ISETP.GE.AND P1, PT, R0, UR14, PT ;  /* 0x0000000e00007c0c */ /* 0x000fe4000bf26270 */
[----:B------:R-:W-:Y:S01]  /*0e50*/  IMAD R233, R251, UR11, R4 ;  /* 0x0000000bfbe97c24 */ /* 0x000fe2000f8e0204 */
[----:B------:R-:W-:Y:S02]  /*0e60*/  ULDC.64 UR10, c[0x0][0x268] ;  /* 0x00009a00000a7ab9 */ /* 0x000fe40000000a00 */
[----:B------:R-:W-:Y:S01]  /*0e70*/  IMAD R2, R2, UR10, RZ ;  /* 0x0000000a02027c24 */ /* 0x000fe2000f8e02ff */
[----:B------:R-:W-:Y:S01]  /*0e80*/  LEA R225, R225, UR4, 0x1 ;  /* 0x00000004e1e17c11 */ /* 0x000fe2000f8e08ff */
[----:B------:R-:W-:-:S04]  /*0e90*/  IMAD.WIDE.U32 R242, R251, UR10, R242 ;  /* 0x0000000afbf27c25 */ /* 0x000fc8000f8e00f2 */
[----:B------:R-:W-:Y:S01]  /*0ea0*/  IMAD R251, R251, UR11, R2 ;  /* 0x0000000bfbfb7c24 */ /* 0x000fe2000f8e0202 */
[----:B------:R-:W-:Y:S06]  /*0eb0*/  @P0 BRA `(.L_x_124) ;  /* 0x0000000000940947 */ /* 0x000fec0003800000 */
        /* <DEDUP_REMOVED lines=37> */
.L_x_124:
[----:B------:R-:W-:Y:S05]  /*1110*/  BSYNC B0 ;  /* 0x0000000000007941 */ /* 0x000fea0003800000 */
.L_x_123:
        /* <DEDUP_REMOVED lines=40> */
.L_x_126:
[----:B------:R-:W-:Y:S05]  /*13a0*/  BSYNC B0 ;  /* 0x0000000000007941 */ /* 0x000fea0003800000 */
.L_x_125:
        /* <DEDUP_REMOVED lines=13> */
[----:B--23--:R-:W2:Y:S01]  /*1480*/  @!P3 LDC.64 R4, c[0x0][0x210] ;  /* 0x00008400ff04bb82 */ /* 0x00cea20000000a00 */
[----:B------:R-:W-:Y:S01]  /*1490*/  IMAD R18, R19, UR11, R18 ;  /* 0x0000000b13127c24 */ /* 0x000fe2000f8e0212 */
[----:B------:R3:W-:Y:S03]  /*14a0*/  @P3 STS.128 [R225+0x1000], RZ ;  /* 0x001000ffe1003388 */ /* 0x0007e60000000c00 */
[----:B------:R-:W-:-:S03]  /*14b0*/  IMAD.IADD R18, R21, 0x1, R18 ;  /* 0x0000000115127824 */ /* 0x000fc600078e0212 */
[----:B-1--4-:R-:W1:Y:S01]  /*14c0*/  @!P2 LDC.64 R2, c[0x0][0x210] ;  /* 0x00008400ff02ab82 */ /* 0x012e620000000a00 */
        /* <DEDUP_REMOVED lines=22> */
.L_x_128:
[----:B------:R-:W-:Y:S05]  /*1630*/  BSYNC B0 ;  /* 0x0000000000007941 */ /* 0x000fea0003800000 */
.L_x_127:
[----:B------:R-:W-:Y:S01]  /*1640*/  USHF.L.U64.HI UR28, UR8, 0x6, UR9 ;  /* 0x00000006081c7899 */ /* 0x000fe20008010209 */
[----:B------:R-:W-:Y:S01]  /*1650*/  BSSY B0, `(.L_x_129) ;  /* 0x0000029000007945 */ /* 0x000fe20003800000 */
[----:B------:R-:W-:-:S03]  /*1660*/  USHF.L.U32 UR29, UR8, 0x6, URZ ;  /* 0x00000006081d7899 */ /* 0x000fc6000800063f */
        /* <DEDUP_REMOVED lines=39> */
.L_x_130:
[----:B------:R-:W-:Y:S05]  /*18e0*/  BSYNC B0 ;  /* 0x0000000000007941 */ /* 0x000fea0003800000 */
.L_x_129:
[----:B------:R-:W-:Y:S01]  /*18f0*/  ISETP.GE.AND P0, PT, R10, UR18, PT ;  /* 0x000000120a007c0c */ /* 0x000fe2000bf06270 */
[----:B------:R-:W-:Y:S01]  /*1900*/  USHF.R.S32.HI UR32, URZ, 0x1f, UR19 ;  /* 0x0000001f3f207899 */ /* 0x000fe20008011413 */
[----:B------:R-:W-:Y:S01]  /*1910*/  MOV R232, R230 ;  /* 0x000000e600e87202 */ /* 0x000fe20000000f00 */
[----:B------:R-:W-:Y:S01]  /*1920*/  UIMAD UR10, UR28, UR19, URZ ;  /* 0x000000131c0a72a4 */ /* 0x000fe2000f8e023f */
[----:B------:R-:W-:Y:S01]  /*1930*/  IMAD.IADD R233, R231, 0x1, R233 ;  /* 0x00000001e7e97824 */ /* 0x000fe200078e02e9 */
[----:B------:R-:W-:Y:S01]  /*1940*/  BSSY B0, `(.L_x_131) ;  /* 0x0000026000007945 */ /* 0x000fe20003800000 */
[----:B------:R-:W-:Y:S01]  /*1950*/  IMAD.U32 R129, RZ, RZ, UR29 ;  /* 0x0000001dff817e24 */ /* 0x000fe2000f8e00ff */
[----:B------:R-:W-:Y:S01]  /*1960*/  UIMAD UR10, UR32, UR29, UR10 ;  /* 0x0000001d200a72a4 */ /* 0x000fe2000f8e020a */
[----:B------:R-:W-:Y:S02]  /*1970*/  ISETP.GE.AND P5, PT, R0, UR18, PT ;  /* 0x0000001200007c0c */ /* 0x000fe4000bfa6270 */
[----:B------:R-:W-:-:S05]  /*1980*/  IMAD.WIDE.U32 R14, R129, UR19, R232 ;  /* 0x00000013810e7c25 */ /* 0x000fca000f8e00e8 */
[----:B------:R-:W-:Y:S01]  /*1990*/  IADD3 R12, R15, UR10, RZ ;  /* 0x0000000a0f0c7c10 */ /* 0x000fe2000fffe0ff */
[----:B------:R-:W-:Y:S06]  /*19a0*/  @P0 BRA `(.L_x_132) ;  /* 0x00000000007c0947 */ /* 0x000fec0003800000 */
[----:B------:R-:W-:Y:S02]  /*19b0*/  ULDC UR10, c[0x0][0x2d0] ;  /* 0x0000b400000a7ab9 */ /* 0x000fe40000000800 */
[----:B------:R-:W-:Y:S02]  /*19c0*/  ISETP.GE.AND P3, PT, R42, UR10, PT ;  /* 0x0000000a2a007c0c */ /* 0x000fe4000bf66270 */
[----:B------:R-:W-:Y:S02]  /*19d0*/  ISETP.GE.AND P2, PT, R41, UR10, PT ;  /* 0x0000000a29007c0c */ /* 0x000fe4000bf46270 */
[----:B------:R-:W-:-:S09]  /*19e0*/  ISETP.GE.AND P0, PT, R40, UR10, PT ;  /* 0x0000000a28007c0c */ /* 0x000fd2000bf06270 */
[----:B--23--:R-:W2:Y:S01]  /*19f0*/  @!P3 LDC.64 R4, c[0x0][0x218] ;  /* 0x00008600ff04bb82 */ /* 0x00cea20000000a00 */
[----:B------:R3:W-:Y:S04]  /*1a00*/  @P3 STS [R225+0x6000], RZ ;  /* 0x006000ffe1003388 */ /* 0x0007e80000000800 */
[----:B------:R3:W-:Y:S03]  /*1a10*/  @P3 STS [R225+0x6004], RZ ;  /* 0x006004ffe1003388 */ /* 0x0007e60000000800 */
[----:B-1--4-:R-:W1:Y:S01]  /*1a20*/  @!P2 LDC.64 R2, c[0x0][0x218] ;  /* 0x00008600ff02ab82 */ /* 0x012e620000000a00 */
[----:B------:R3:W-:Y:S01]  /*1a30*/  @P3 STS.64 [R225+0x6008], RZ ;  /* 0x006008ffe1003388 */ /* 0x0007e20000000a00 */
        /* <DEDUP_REMOVED lines=22> */
.L_x_132:
[----:B------:R-:W-:Y:S05]  /*1ba0*/  BSYNC B0 ;  /* 0x0000000000007941 */ /* 0x000fea0003800000 */
.L_x_131:
[----:B------:R-:W-:Y:S01]  /*1bb0*/  USHF.L.U64.HI UR30, UR8, 0x5, UR9 ;  /* 0x00000005081e7899 */ /* 0x000fe20008010209 */
[----:B------:R-:W-:Y:S01]  /*1bc0*/  BSSY B0, `(.L_x_133) ;  /* 0x0000022000007945 */ /* 0x000fe20003800000 */
[----:B------:R-:W-:-:S03]  /*1bd0*/  USHF.L.U32 UR31, UR8, 0x5, URZ ;  /* 0x00000005081f7899 */ /* 0x000fc6000800063f */
[----:B------:R-:W-:Y:S09]  /*1be0*/  @P5 BRA `(.L_x_134) ;  /* 0x00000000007c5947 */ /* 0x000ff20003800000 */
[----:B------:R-:W-:Y:S01]  /*1bf0*/  ULDC UR10, c[0x0][0x2d0] ;  /* 0x0000b400000a7ab9 */ /* 0x000fe20000000800 */
[----:B------:R-:W-:Y:S02]  /*1c00*/  IADD3 R13, P0, R14, UR31, RZ ;  /* 0x0000001f0e0d7c10 */ /* 0x000fe4000ff1e0ff */
[----:B------:R-:W-:Y:S02]  /*1c10*/  ISETP.GE.AND P3, PT, R42, UR10, PT ;  /* 0x0000000a2a007c0c */ /* 0x000fe4000bf66270 */
[----:B------:R-:W-:Y:S02]  /*1c20*/  ISETP.GE.AND P2, PT, R41, UR10, PT ;  /* 0x0000000a29007c0c */ /* 0x000fe4000bf46270 */
[----:B------:R-:W-:Y:S02]  /*1c30*/  IADD3.X R12, R12, UR30, RZ, P0, !PT ;  /* 0x0000001e0c0c7c10 */ /* 0x000fe400087fe4ff */
[----:B------:R-:W-:-:S07]  /*1c40*/  ISETP.GE.AND P0, PT, R40, UR10, PT ;  /* 0x0000000a28007c0c */ /* 0x000fce000bf06270 */
[----:B--23--:R-:W2:Y:S01]  /*1c50*/  @!P3 LDC.64 R4, c[0x0][0x218] ;  /* 0x00008600ff04bb82 */ /* 0x00cea20000000a00 */
[----:B------:R3:W-:Y:S07]  /*1c60*/  @P3 STS.128 [R225+0x6800], RZ ;  /* 0x006800ffe1003388 */ /* 0x0007ee0000000c00 */
        /* <DEDUP_REMOVED lines=23> */
.L_x_134:
[----:B------:R-:W-:Y:S05]  /*1de0*/  BSYNC B0 ;  /* 0x0000000000007941 */ /* 0x000fea0003800000 */
.L_x_133:
[----:B------:R-:W-:Y:S01]  /*1df0*/  ULDC.64 UR12, c[0x0][0x3c8] ;  /* 0x0000f200000c7ab9 */ /* 0x000fe20000000a00 */
[----:B------:R-:W0:Y:S01]  /*1e00*/  LDGDEPBAR ;  /* 0x00000000000079af */ /* 0x000e220000000000 */
[----:B------:R-:W-:-:S04]  /*1e10*/  UISETP.NE.U32.AND UP1, UPT, UR12, URZ, UPT ;  /* 0x0000003f0c00728c */ /* 0x000fc8000bf25070 */
[----:B------:R-:W-:-:S06]  /*1e20*/  UISETP.NE.AND.EX UP1, UPT, UR13, URZ, UPT, UP1 ;  /* 0x0000003f0d00728c */ /* 0x000fcc000bf25310 */
[----:B------:R-:W-:-:S05]  /*1e30*/  PLOP3.LUT P0, PT, PT, PT, UP1, 0x80, 0x0 ;  /* 0x000000000000781c */ /* 0x000fca0003f0f018 */
[----:B------:R-:W-:Y:S01]  /*1e40*/  @UP1 USHF.R.S32.HI UR33, URZ, 0x1f, UR24 ;  /* 0x0000001f3f211899 */ /* 0x000fe20008011418 */
[----:B------:R-:W-:Y:S01]  /*1e50*/  @UP1 ULDC.64 UR10, c[0x0][0x3d0] ;  /* 0x0000f400000a1ab9 */ /* 0x000fe20000000a00 */
[----:B------:R-:W-:Y:S02]  /*1e60*/  @UP1 UMOV UR34, UR26 ;  /* 0x0000001a00221c82 */ /* 0x000fe40008000000 */
[----:B------:R-:W-:Y:S01]  /*1e70*/  @UP1 UIMAD UR33, UR33, UR10, URZ ;  /* 0x0000000a212112a4 */ /* 0x000fe2000f8e023f */
[----:B------:R-:W-:Y:S02]  /*1e80*/  @UP1 UMOV UR35, UR25 ;  /* 0x0000001900231c82 */ /* 0x000fe40008000000 */
[----:B------:R-:W-:Y:S01]  /*1e90*/  @UP1 UIMAD.WIDE.U32 UR34, UR24, UR10, UR34 ;  /* 0x0000000a182212a5 */ /* 0x000fe2000f8e0022 */
[----:B------:R-:W-:Y:S01]  /*1ea0*/  LEA.HI R9, R9, R132, RZ, 0x4 ;  /* 0x0000008409097211 */ /* 0x000fe200078f20ff */
[----:B------:R-:W-:Y:S01]  /*1eb0*/  @UP1 UIMAD UR11, UR24, UR11, UR33 ;  /* 0x0000000b180b12a4 */ /* 0x000fe2000f8e0221 */
[----:B------:R-:W-:Y:S01]  /*1ec0*/  LOP3.LUT R11, R7, 0xffffffe0, RZ, 0xc0, !PT ;  /* 0xffffffe0070b7812 */ /* 0x000fe200078ec0ff */
[----:B------:R-:W-:Y:S01]  /*1ed0*/  @UP1 ULEA UR12, UP0, UR34, UR12, 0x2 ;  /* 0x0000000c220c1291 */ /* 0x000fe2000f80103f */
[----:B------:R-:W-:Y:S01]  /*1ee0*/  ISETP.GE.AND P5, PT, R0, UR18, PT ;  /* 0x0000001200007c0c */ /* 0x000fe2000bfa6270 */
[----:B------:R-:W-:Y:S01]  /*1ef0*/  @UP1 UIADD3 UR11, UR35, UR11, URZ ;  /* 0x0000000b230b1290 */ /* 0x000fe2000fffe03f */
[----:B------:R-:W-:Y:S01]  /*1f00*/  ISETP.GE.AND P1, PT, R10, UR18, PT ;  /* 0x000000120a007c0c */ /* 0x000fe2000bf26270 */
[----:B------:R-:W-:-:S04]  /*1f10*/  DEPBAR.LE SB0, 0x0 ;  /* 0x000080000000791a */ /* 0x000fc80000000000 */
[----:B------:R-:W-:Y:S01]  /*1f20*/  @UP1 ULEA.HI.X UR13, UR34, UR13, UR11, 0x2, UP0 ;  /* 0x0000000d220d1291 */ /* 0x000fe200080f140b */
[----:B-1234-:R-:W-:Y:S01]  /*1f30*/  IMAD.U32 R2, RZ, RZ, UR12 ;  /* 0x0000000cff027e24 */ /* 0x01efe2000f8e00ff */
[----:B------:R-:W-:-:S04]  /*1f40*/  @UP1 ULDC UR10, c[0x0][0x2e8] ;  /* 0x0000ba00000a1ab9 */ /* 0x000fc80000000800 */
[----:B------:R-:W-:-:S06]  /*1f50*/  IMAD.U32 R3, RZ, RZ, UR13 ;  /* 0x0000000dff037e24 */ /* 0x000fcc000f8e00ff */
[----:B------:R1:W2:Y:S01]  /*1f60*/  @P0 LDG.E R3, desc[UR22][R2.64] ;  /* 0x0000001602030981 */ /* 0x0002a2000c1e1900 */
[----:B------:R-:W-:Y:S01]  /*1f70*/  SHF.R.S32.HI R128, RZ, 0x4, R9 ;  /* 0x00000004ff807819 */ /* 0x000fe20000011409 */
[----:B------:R-:W-:Y:S01]  /*1f80*/  IMAD.IADD R10, R132, 0x1, -R11 ;  /* 0x00000001840a7824 */ /* 0x000fe200078e0a0b */
[C---:B------:R-:W-:Y:S01]  /*1f90*/  LOP3.LUT R5, R9.reuse, 0xfffffff0, RZ, 0xc0, !PT ;  /* 0xfffffff009057812 */ /* 0x040fe200078ec0ff */
[----:B------:R-:W-:Y:S01]  /*1fa0*/  BAR.SYNC.DEFER_BLOCKING 0x0 ;  /* 0x0000000000007b1d */ /* 0x000fe20000010000 */
[----:B------:R-:W-:Y:S01]  /*1fb0*/  LEA.HI R7, R9, R128, RZ, 0x1 ;  /* 0x0000008009077211 */ /* 0x000fe200078f08ff */
[----:B------:R-:W-:Y:S01]  /*1fc0*/  USHF.L.U64.HI UR12, UR6, 0x6, UR7 ;  /* 0x00000006060c7899 */ /* 0x000fe20008010207 */
[----:B------:R-:W-:Y:S01]  /*1fd0*/  LOP3.LUT R9, R8, 0xfffffff8, RZ, 0xc0, !PT ;  /* 0xfffffff808097812 */ /* 0x000fe200078ec0ff */
[C---:B------:R-:W-:Y:S01]  /*1fe0*/  IMAD.IADD R8, R132.reuse, 0x1, -R5 ;  /* 0x0000000184087824 */ /* 0x040fe200078e0a05 */
[----:B------:R-:W-:Y:S01]  /*1ff0*/  SHF.R.S32.HI R5, RZ, 0x1f, R10 ;  /* 0x0000001fff057819 */ /* 0x000fe2000001140a */
[----:B------:R-:W-:Y:S01]  /*2000*/  USHF.L.U32 UR13, UR6, 0x6, URZ ;  /* 0x00000006060d7899 */ /* 0x000fe2000800063f */
[----:B------:R-:W-:Y:S01]  /*2010*/  LOP3.LUT R7, R7, 0xfffffffe, RZ, 0xc0, !PT ;  /* 0xfffffffe07077812 */ /* 0x000fe200078ec0ff */
[----:B------:R-:W-:Y:S01]  /*2020*/  IMAD.IADD R4, R132, 0x1, -R9 ;  /* 0x0000000184047824 */ /* 0x000fe200078e0a09 */
[----:B------:R-:W-:Y:S01]  /*2030*/  LEA.HI R9, R8, R8, RZ, 0x1 ;  /* 0x0000000808097211 */ /* 0x000fe200078f08ff */
[----:B------:R-:W-:Y:S01]  /*2040*/  UIMAD UR11, UR12, UR19, URZ ;  /* 0x000000130c0b72a4 */ /* 0x000fe2000f8e023f */
[----:B------:R-:W-:Y:S01]  /*2050*/  LEA.HI R10, R5, R10, RZ, 0x2 ;  /* 0x0000000a050a7211 */ /* 0x000fe200078f10ff */
[----:B------:R-:W-:Y:S01]  /*2060*/  IMAD.IADD R128, R128, 0x1, -R7 ;  /* 0x0000000180807824 */ /* 0x000fe200078e0a07 */
[----:B------:R-:W-:Y:S01]  /*2070*/  LEA.HI R0, R4, R4, RZ, 0x1 ;  /* 0x0000000404007211 */ /* 0x000fe200078f08ff */
[----:B------:R-:W-:Y:S01]  /*2080*/  IMAD.U32 R11, RZ, RZ, UR19 ;  /* 0x00000013ff0b7e24 */ /* 0x000fe2000f8e00ff */
[----:B------:R-:W-:Y:S01]  /*2090*/  LOP3.LUT R131, R9, 0x7fffffe, RZ, 0xc0, !PT ;  /* 0x07fffffe09837812 */ /* 0x000fe200078ec0ff */
[----:B------:R-:W-:Y:S01]  /*20a0*/  IMAD.IADD R251, R243, 0x1, R251 ;  /* 0x00000001f3fb7824 */ /* 0x000fe200078e02fb */
[----:B------:R-:W-:Y:S01]  /*20b0*/  LOP3.LUT R223, R0, 0x7fffffe, RZ, 0xc0, !PT ;  /* 0x07fffffe00df7812 */ /* 0x000fe200078ec0ff */
[----:B------:R-:W-:Y:S01]  /*20c0*/  IMAD.MOV.U32 R250, RZ, RZ, R242 ;  /* 0x000000fffffa7224 */ /* 0x000fe200078e00f2 */
[----:B------:R-:W-:Y:S01]  /*20d0*/  SHF.R.S32.HI R0, RZ, 0x1, R0 ;  /* 0x00000001ff007819 */ /* 0x000fe20000011400 */
[----:B------:R-:W-:Y:S01]  /*20e0*/  IMAD.IADD R131, R8, 0x1, -R131 ;  /* 0x0000000108837824 */ /* 0x000fe200078e0a83 */
[----:B-1----:R-:W-:Y:S01]  /*20f0*/  SHF.R.S32.HI R2, RZ, 0x1, R9 ;  /* 0x00000001ff027819 */ /* 0x002fe20000011409 */
[----:B------:R-:W-:Y:S01]  /*2100*/  IMAD.IADD R223, R4, 0x1, -R223 ;  /* 0x0000000104df7824 */ /* 0x000fe200078e0adf */
[----:B------:R-:W-:Y:S01]  /*2110*/  SHF.R.S32.HI R9, RZ, 0x1f, R9 ;  /* 0x0000001fff097819 */ /* 0x000fe20000011409 */
[----:B------:R-:W2:Y:S01]  /*2120*/  @P0 MUFU.RCP R4, UR10 ;  /* 0x0000000a00040d08 */ /* 0x000ea20008001000 */
[----:B------:R-:W-:Y:S01]  /*2130*/  SHF.R.S32.HI R5, RZ, 0x1f, R8 ;  /* 0x0000001fff057819 */ /* 0x000fe20000011408 */
[----:B------:R-:W-:Y:S01]  /*2140*/  IMAD.SHL.U32 R7, R0, 0x40, RZ ;  /* 0x0000004000077824 */ /* 0x000fe200078e00ff */
[----:B------:R-:W-:Y:S01]  /*2150*/  LEA.HI R9, R9, R2, RZ, 0x2 ;  /* 0x0000000209097211 */ /* 0x000fe200078f10ff */
[----:B------:R-:W-:Y:S01]  /*2160*/  IMAD R223, R128, 0x8, R223 ;  /* 0x0000000880df7824 */ /* 0x000fe200078e02df */
[----:B------:R-:W-:Y:S01]  /*2170*/  LEA.HI R130, R5, R8, RZ, 0x3 ;  /* 0x0000000805827211 */ /* 0x000fe200078f18ff */
[----:B------:R-:W-:Y:S01]  /*2180*/  IMAD.SHL.U32 R8, R6, 0x8, RZ ;  /* 0x0000000806087824 */ /* 0x000fe200078e00ff */
[----:B------:R-:W-:Y:S01]  /*2190*/  LOP3.LUT R9, R9, 0xfffffffc, RZ, 0xc0, !PT ;  /* 0xfffffffc09097812 */ /* 0x000fe200078ec0ff */
[----:B------:R-:W-:Y:S01]  /*21a0*/  IMAD.SHL.U32 R128, R128, 0x8, RZ ;  /* 0x0000000880807824 */ /* 0x000fe200078e00ff */
[----:B------:R-:W-:Y:S01]  /*21b0*/  LEA R5, R133, UR27, 0x4 ;  /* 0x0000001b85057c11 */ /* 0x000fe2000f8e20ff */
[----:B------:R-:W-:Y:S01]  /*21c0*/  IMAD.SHL.U32 R130, R130, 0x20, RZ ;  /* 0x0000002082827824 */ /* 0x000fe200078e00ff */
[----:B------:R-:W-:Y:S01]  /*21d0*/  SHF.R.S32.HI R10, RZ, 0x2, R10 ;  /* 0x00000002ff0a7819 */ /* 0x000fe2000001140a */
[----:B------:R-:W-:Y:S01]  /*21e0*/  IMAD.IADD R2, R2, 0x1, -R9 ;  /* 0x0000000102027824 */ /* 0x000fe200078e0a09 */
[----:B------:R-:W-:Y:S01]  /*21f0*/  LOP3.LUT R7, R7, 0xc0, RZ, 0xc0, !PT ;  /* 0x000000c007077812 */ /* 0x000fe200078ec0ff */
[----:B------:R1:W-:Y:S01]  /*2200*/  @P1 STS [R225+0x9000], RZ ;  /* 0x009000ffe1001388 */ /* 0x0003e20000000800 */
[----:B------:R-:W-:Y:S01]  /*2210*/  IADD3 R10, R5, 0x1, R10 ;  /* 0x00000001050a7810 */ /* 0x000fe20007ffe00a */
[----:B------:R-:W-:Y:S01]  /*2220*/  IMAD.SHL.U32 R5, R2, 0x40, RZ ;  /* 0x0000004002057824 */ /* 0x000fe200078e00ff */
[----:B------:R-:W-:Y:S01]  /*2230*/  LOP3.LUT R8, R7, 0x8, R8, 0xf8, !PT ;  /* 0x0000000807087812 */ /* 0x000fe200078ef808 */
[----:B------:R1:W-:Y:S01]  /*2240*/  @P1 STS [R225+0x9004], RZ ;  /* 0x009004ffe1001388 */ /* 0x0003e20000000800 */
[----:B------:R-:W-:Y:S01]  /*2250*/  SHF.R.U32.HI R7, RZ, 0x3, R7 ;  /* 0x00000003ff077819 */ /* 0x000fe20000011607 */
[----:B------:R-:W-:Y:S01]  /*2260*/  UIMAD UR11, UR32, UR13, UR11 ;  /* 0x0000000d200b72a4 */ /* 0x000fe2000f8e020b */
[----:B------:R-:W-:Y:S01]  /*2270*/  LOP3.LUT R5, R5, 0xc0, RZ, 0xc0, !PT ;  /* 0x000000c005057812 */ /* 0x000fe200078ec0ff */
[----:B------:R1:W-:Y:S01]  /*2280*/  @P1 STS.64 [R225+0x9008], RZ ;  /* 0x009008ffe1001388 */ /* 0x0003e20000000a00 */
[----:B------:R-:W-:Y:S01]  /*2290*/  LOP3.LUT R130, R130, 0xffffff00, RZ, 0xc0, !PT ;  /* 0xffffff0082827812 */ /* 0x000fe200078ec0ff */
[----:B------:R-:W-:Y:S01]  /*22a0*/  BSSY B0, `(.L_x_135) ;  /* 0x0000035000007945 */ /* 0x000fe20003800000 */
[----:B------:R-:W-:Y:S01]  /*22b0*/  LOP3.LUT R8, R8, R7, RZ, 0x3c, !PT ;  /* 0x0000000708087212 */ /* 0x000fe200078e3cff */
[----:B------:R1:W-:Y:S01]  /*22c0*/  @P1 STS.128 [R225+0xa000], RZ ;  /* 0x00a000ffe1001388 */ /* 0x0003e20000000c00 */
[----:B------:R-:W-:Y:S01]  /*22d0*/  IMAD.U32 R7, RZ, RZ, UR21 ;  /* 0x00000015ff077e24 */ /* 0x000fe2000f8e00ff */
[----:B------:R-:W-:Y:S01]  /*22e0*/  LOP3.LUT R128, R5, 0x8, R128, 0xf8, !PT ;  /* 0x0000000805807812 */ /* 0x000fe200078ef880 */
[----:B------:R-:W-:Y:S01]  /*22f0*/  IMAD R6, R133, 0x200, R130 ;  /* 0x0000020085067824 */ /* 0x000fe200078e0282 */
[----:B------:R1:W-:Y:S01]  /*2300*/  @P1 STS.128 [R225+0xb000], RZ ;  /* 0x00b000ffe1001388 */ /* 0x0003e20000000c00 */
[----:B------:R-:W-:Y:S01]  /*2310*/  SHF.R.U32.HI R5, RZ, 0x3, R5 ;  /* 0x00000003ff057819 */ /* 0x000fe20000011605 */
[----:B------:R-:W-:-:S03]  /*2320*/  IMAD.U32 R223, R223, 0x20, R8 ;  /* 0x00000020dfdf7824 */ /* 0x000fc600078e0008 */
[----:B------:R-:W-:Y:S01]  /*2330*/  LOP3.LUT R128, R128, R5, RZ, 0x3c, !PT ;  /* 0x0000000580807212 */ /* 0x000fe200078e3cff */
[----:B------:R-:W-:-:S04]  /*2340*/  IMAD R5, R131, 0x20, R6 ;  /* 0x0000002083057824 */ /* 0x000fc800078e0206 */
[----:B------:R-:W-:-:S05]  /*2350*/  IMAD.IADD R224, R128, 0x1, R5 ;  /* 0x0000000180e07824 */ /* 0x000fca00078e0205 */
[----:B------:R-:W-:Y:S01]  /*2360*/  LEA R224, R224, UR4, 0x1 ;  /* 0x00000004e0e07c11 */ /* 0x000fe2000f8e08ff */
[----:B--2---:R-:W-:Y:S01]  /*2370*/  @P0 FMUL.FTZ R4, R3, R4 ;  /* 0x0000000403040220 */ /* 0x004fe20000410000 */
[----:B------:R-:W-:Y:S01]  /*2380*/  IADD3 R3, R7, -UR17, R10 ;  /* 0x8000001107037c10 */ /* 0x000fe2000fffe00a */
[----:B------:R-:W-:-:S03]  /*2390*/  IMAD.WIDE.U32 R10, R11, UR13, R250 ;  /* 0x0000000d0b0a7c25 */ /* 0x000fc6000f8e00fa */
[----:B------:R-:W-:Y:S01]  /*23a0*/  @P0 R2UR UR10, R4 ;  /* 0x00000000040a02ca */ /* 0x000fe200000e0000 */
[----:B------:R-:W-:Y:S01]  /*23b0*/  VIADD R3, R3, UR5 ;  /* 0x0000000503037c36 */ /* 0x000fe20008000000 */
[----:B------:R-:W-:Y:S01]  /*23c0*/  UMOV UR5, URZ ;  /* 0x0000003f00057c82 */ /* 0x000fe20008000000 */
[----:B------:R-:W-:-:S10]  /*23d0*/  VIADD R8, R11, UR11 ;  /* 0x0000000b0b087c36 */ /* 0x000fd40008000000 */
[----:B------:R-:W-:Y:S01]  /*23e0*/  @UP1 UMOV UR5, UR10 ;  /* 0x0000000a00051c82 */ /* 0x000fe20008000000 */
[----:B-1----:R-:W-:Y:S05]  /*23f0*/  @P1 BRA `(.L_x_136) ;  /* 0x00000000007c1947 */ /* 0x002fea0003800000 */
        /* <DEDUP_REMOVED lines=31> */
.L_x_136:
[----:B------:R-:W-:Y:S05]  /*25f0*/  BSYNC B0 ;  /* 0x0000000000007941 */ /* 0x000fea0003800000 */
.L_x_135:
        /* <DEDUP_REMOVED lines=33> */
[----:B----4-:R-:W-:-:S04]  /*2810*/  LEA R4, P0, R9, UR10, 0x1 ;  /* 0x0000000a09047c11 */ /* 0x010fc8000f8008ff */
[----:B------:R-:W-:-:S05]  /*2820*/  LEA.HI.X R5, R9, UR11, R8, 0x1, P0 ;  /* 0x0000000b09057c11 */ /* 0x000fca00080f0c08 */
[----:B------:R-:W-:Y:S01]  /*2830*/  @!PT LDS RZ, [RZ] ;  /* 0x00000000fffff984 */ /* 0x000fe20000000800 */
[----:B------:R-:W-:Y:S01]  /*2840*/  @!PT LDS RZ, [RZ] ;  /* 0x00000000fffff984 */ /* 0x000fe20000000800 */
[----:B------:R-:W-:Y:S01]  /*2850*/  @!PT LDS RZ, [RZ] ;  /* 0x00000000fffff984 */ /* 0x000fe20000000800 */
[----:B------:R1:W-:Y:S04]  /*2860*/  LDGSTS.E.BYPASS.LTC128B.128 [R225+0xb800], desc[UR22][R4.64+0x80] ;  /* 0x0b80008004e17fae */ /* 0x0003e8000b901d56 */
.L_x_138:
[----:B------:R-:W-:Y:S05]  /*2870*/  BSYNC B0 ;  /* 0x0000000000007941 */ /* 0x000fea0003800000 */
.L_x_137:
[----:B------:R-:W-:Y:S01]  /*2880*/  LDSM.16.M88.4 R72, [R223+0x6000] ;  /* 0x00600000df48783b */ /* 0x000fe20000000200 */
[----:B------:R-:W-:Y:S01]  /*2890*/  LOP3.LUT P0, RZ, R0, 0x2, RZ, 0xc0, !PT ;  /* 0x0000000200ff7812 */ /* 0x000fe2000780c0ff */
[----:B------:R-:W-:Y:S01]  /*28a0*/  IMAD.MOV.U32 R0, RZ, RZ, 0x10 ;  /* 0x00000010ff007424 */ /* 0x000fe200078e00ff */
[----:B------:R-:W-:Y:S01]  /*28b0*/  LOP3.LUT P1, RZ, R2, 0x2, RZ, 0xc0, !PT ;  /* 0x0000000202ff7812 */ /* 0x000fe2000782c0ff */
[----:B------:R-:W5:Y:S01]  /*28c0*/  LDSM.16.M88.4 R112, [R224+0x1000] ;  /* 0x00100000e070783b */ /* 0x000f620000000200 */
[----:B------:R-:W-:Y:S01]  /*28d0*/  IMAD.SHL.U32 R235, R132, 0x2, RZ ;  /* 0x0000000284eb7824 */ /* 0x000fe200078e00ff */
[----:B------:R-:W-:Y:S01]  /*28e0*/  VIMNMX R226, R3, UR21, PT ;  /* 0x0000001503e27c48 */ /* 0x000fe2000bfe0100 */
[----:B------:R-:W-:Y:S01]  /*28f0*/  UISETP.GE.AND UP0, UPT, UR20, 0x2, UPT ;  /* 0x000000021400788c */ /* 0x000fe2000bf06270 */
[----:B------:R-:W3:Y:S01]  /*2900*/  LDSM.16.M88.4 R56, [R223+0x6400] ;  /* 0x00640000df38783b */ /* 0x000ee20000000200 */
[C---:B------:R-:W-:Y:S01]  /*2910*/  SEL R2, R0.reuse, 0xfffffff0, !P0 ;  /* 0xfffffff000027807 */ /* 0x040fe20004000000 */
[----:B------:R-:W-:Y:S01]  /*2920*/  IMAD R131, R131, 0x20, R130 ;  /* 0x0000002083837824 */ /* 0x000fe200078e0282 */
[----:B------:R-:W-:Y:S01]  /*2930*/  SEL R0, R0, 0xfffffff0, !P1 ;  /* 0xfffffff000007807 */ /* 0x000fe20004800000 */
[----:B------:R-:W3:Y:S01]  /*2940*/  LDSM.16.M88.4 R36, [R223+0x6800] ;  /* 0x00680000df24783b */ /* 0x000ee20000000200 */
[----:B------:R-:W-:Y:S01]  /*2950*/  LOP3.LUT R235, R235, 0x6, RZ, 0xc0, !PT ;  /* 0x00000006ebeb7812 */ /* 0x000fe200078ec0ff */
[----:B------:R-:W-:Y:S01]  /*2960*/  IMAD R220, R2, 0x2, R223 ;  /* 0x0000000202dc7824 */ /* 0x000fe200078e02df */
[----:B------:R-:W-:Y:S01]  /*2970*/  SHF.R.S32.HI R2, RZ, 0x1f, R133 ;  /* 0x0000001fff027819 */ /* 0x000fe20000011485 */
[----:B------:R-:W3:Y:S01]  /*2980*/  LDSM.16.M88.4 R24, [R223+0x6c00] ;  /* 0x006c0000df18783b */ /* 0x000ee20000000200 */
[----:B------:R-:W-:-:S02]  /*2990*/  IMAD R222, R0, 0x2, R224 ;  /* 0x0000000200de7824 */ /* 0x000fc400078e02e0 */
[----:B------:R-:W-:Y:S01]  /*29a0*/  LEA.HI R2, R2, R133, RZ, 0x2 ;  /* 0x0000008502027211 */ /* 0x000fe200078f10ff */
[----:B------:R-:W3:Y:S03]  /*29b0*/  LDSM.16.M88.4 R28, [R224] ;  /* 0x00000000e01c783b */ /* 0x000ee60000000200 */
[----:B------:R-:W-:Y:S01]  /*29c0*/  LOP3.LUT R234, R2, 0xfffffffc, RZ, 0xc0, !PT ;  /* 0xfffffffc02ea7812 */ /* 0x000fe200078ec0ff */
[----:B------:R-:W-:Y:S01]  /*29d0*/  LDSM.16.M88.4 R104, [R220+0x6000] ;  /* 0x00600000dc68783b */ /* 0x000fe20000000200 */
[----:B------:R-:W-:-:S03]  /*29e0*/  IMAD.U32 R2, RZ, RZ, UR19 ;  /* 0x00000013ff027e24 */ /* 0x000fc6000f8e00ff */
[----:B------:R-:W3:Y:S01]  /*29f0*/  LDSM.16.M88.4 R20, [R222+0x1000] ;  /* 0x00100000de14783b */ /* 0x000ee20000000200 */
[----:B------:R-:W-:-:S03]  /*2a00*/  IMAD.IADD R234, R133, 0x1, -R234 ;  /* 0x0000000185ea7824 */ /* 0x000fc600078e0aea */
[----:B------:R-:W3:Y:S04]  /*2a10*/  LDSM.16.M88.4 R16, [R220+0x6400] ;  /* 0x00640000dc10783b */ /* 0x000ee80000000200 */
[----:B------:R-:W3:Y:S04]  /*2a20*/  LDSM.16.M88.4 R12, [R220+0x6800] ;  /* 0x00680000dc0c783b */ /* 0x000ee80000000200 */
[----:B------:R-:W3:Y:S04]  /*2a30*/  LDSM.16.M88.4 R8, [R220+0x6c00] ;  /* 0x006c0000dc08783b */ /* 0x000ee80000000200 */
[----:B-12-4-:R-:W1:Y:S01]  /*2a40*/  LDSM.16.M88.4 R4, [R222] ;  /* 0x00000000de04783b */ /* 0x016e620000000200 */
[C---:B-----5:R-:W-:Y:S03]  /*2a50*/  HMMA.16816.F32.BF16 R80, R112.reuse, R72, RZ ;  /* 0x000000487050723c */ /* 0x060fe600000418ff */
[----:B------:R-:W-:Y:S03]  /*2a60*/  LDSM.16.M88.4 R96, [R223+0x7000] ;  /* 0x00700000df60783b */ /* 0x000fe60000000200 */
[C---:B---3--:R-:W-:Y:S01]  /*2a70*/  HMMA.16816.F32.BF16 R64, R112.reuse, R56, RZ ;  /* 0x000000387040723c */ /* 0x048fe200000418ff */
[----:B------:R-:W2:Y:S04]  /*2a80*/  LDSM.16.M88.4 R100, [R224+0x2000] ;  /* 0x00200000e064783b */ /* 0x000ea80000000200 */
[----:B------:R-:W3:Y:S01]  /*2a90*/  LDSM.16.M88.4 R92, [R223+0x7400] ;  /* 0x00740000df5c783b */ /* 0x000ee20000000200 */
[C---:B------:R-:W-:Y:S03]  /*2aa0*/  HMMA.16816.F32.BF16 R48, R112.reuse, R36, RZ ;  /* 0x000000247030723c */ /* 0x040fe600000418ff */
[----:B------:R-:W4:Y:S03]  /*2ab0*/  LDSM.16.M88.4 R88, [R223+0x7800] ;  /* 0x00780000df58783b */ /* 0x000f260000000200 */
[C---:B------:R-:W-:Y:S01]  /*2ac0*/  HMMA.16816.F32.BF16 R116, R112.reuse, R24, RZ ;  /* 0x000000187074723c */ /* 0x040fe200000418ff */
[----:B------:R-:W-:Y:S04]  /*2ad0*/  LDSM.16.M88.4 R124, [R222+0x3000] ;  /* 0x00300000de7c783b */ /* 0x000fe80000000200 */
[----:B------:R-:W-:Y:S01]  /*2ae0*/  LDSM.16.M88.4 R108, [R224+0x4000] ;  /* 0x00400000e06c783b */ /* 0x000fe20000000200 */
[C---:B------:R-:W-:Y:S03]  /*2af0*/  HMMA.16816.F32.BF16 R76, R112.reuse, R74, RZ ;  /* 0x0000004a704c723c */ /* 0x040fe600000418ff */
[----:B------:R-:W-:Y:S03]  /*2b00*/  LDSM.16.M88.4 R120, [R220+0x7c00] ;  /* 0x007c0000dc78783b */ /* 0x000fe60000000200 */
[C---:B------:R-:W-:Y:S01]  /*2b10*/  HMMA.16816.F32.BF16 R60, R112.reuse, R58, RZ ;  /* 0x0000003a703c723c */ /* 0x040fe200000418ff */
[----:B------:R-:W0:Y:S05]  /*2b20*/  LDGDEPBAR ;  /* 0x00000000000079af */ /* 0x000e2a0000000000 */
        /* <DEDUP_REMOVED lines=8> */
[C---:B------:R-:W-:Y:S06]  /*2bb0*/  HMMA.16816.F32.BF16 R32, R28.reuse, R24, RZ ;  /* 0x000000181c20723c */ /* 0x040fec00000418ff */
[----:B------:R-:W-:Y:S01]  /*2bc0*/  HMMA.16816.F32.BF16 R28, R28, R26, RZ ;  /* 0x0000001a1c1c723c */ /* 0x000fe200000418ff */
[----:B------:R-:W5:Y:S05]  /*2bd0*/  LDSM.16.M88.4 R24, [R223+0x7c00] ;  /* 0x007c0000df18783b */ /* 0x000f6a0000000200 */
        /* <DEDUP_REMOVED lines=8> */
[----:B------:R-:W5:Y:S05]  /*2c60*/  LDSM.16.M88.4 R20, [R224+0x3000] ;  /* 0x00300000e014783b */ /* 0x000f6a0000000200 */
[C---:B-1----:R-:W-:Y:S06]  /*2c70*/  HMMA.16816.F32.BF16 R84, R4.reuse, R104, R84 ;  /* 0x000000680454723c */ /* 0x042fec0000041854 */
        /* <DEDUP_REMOVED lines=10> */
[----:B------:R-:W1:Y:S04]  /*2d20*/  LDSM.16.M88.4 R8, [R220+0x7800] ;  /* 0x00780000dc08783b */ /* 0x000e680000000200 */
[----:B------:R-:W-:Y:S01]  /*2d30*/  LDSM.16.M88.4 R4, [R220+0x7400] ;  /* 0x00740000dc04783b */ /* 0x000fe20000000200 */
[C---:B--2---:R-:W-:Y:S06]  /*2d40*/  HMMA.16816.F32.BF16 R84, R100.reuse, R96, R84 ;  /* 0x000000606454723c */ /* 0x044fec0000041854 */
[C---:B---3--:R-:W-:Y:S06]  /*2d50*/  HMMA.16816.F32.BF16 R68, R100.reuse, R92, R68 ;  /* 0x0000005c6444723c */ /* 0x048fec0000041844 */
[C---:B----4-:R-:W-:Y:S06]  /*2d60*/  HMMA.16816.F32.BF16 R52, R100.reuse, R88, R52 ;  /* 0x000000586434723c */ /* 0x050fec0000041834 */
[C---:B-----5:R-:W-:Y:S06]  /*2d70*/  HMMA.16816.F32.BF16 R32, R100.reuse, R24, R32 ;  /* 0x000000186420723c */ /* 0x060fec0000041820 */
[C---:B------:R-:W-:Y:S06]  /*2d80*/  HMMA.16816.F32.BF16 R72, R100.reuse, R98, R72 ;  /* 0x000000626448723c */ /* 0x040fec0000041848 */
[C---:B------:R-:W-:Y:S06]  /*2d90*/  HMMA.16816.F32.BF16 R56, R100.reuse, R94, R56 ;  /* 0x0000005e6438723c */ /* 0x040fec0000041838 */
[C---:B------:R-:W-:Y:S06]  /*2da0*/  HMMA.16816.F32.BF16 R36, R100.reuse, R90, R36 ;  /* 0x0000005a6424723c */ /* 0x040fec0000041824 */
[----:B------:R-:W-:Y:S01]  /*2db0*/  HMMA.16816.F32.BF16 R28, R100, R26, R28 ;  /* 0x0000001a641c723c */ /* 0x000fe2000004181c */
[----:B------:R-:W2:Y:S05]  /*2dc0*/  LDSM.16.M88.4 R100, [R223+0x8000] ;  /* 0x00800000df64783b */ /* 0x000eaa0000000200 */
[C---:B------:R-:W-:Y:S06]  /*2dd0*/  HMMA.16816.F32.BF16 R80, R20.reuse, R96, R80 ;  /* 0x000000601450723c */ /* 0x040fec0000041850 */
[C---:B------:R-:W-:Y:S06]  /*2de0*/  HMMA.16816.F32.BF16 R48, R20.reuse, R88, R48 ;  /* 0x000000581430723c */ /* 0x040fec0000041830 */
[C---:B------:R-:W-:Y:S01]  /*2df0*/  HMMA.16816.F32.BF16 R76, R20.reuse, R98, R76 ;  /* 0x00000062144c723c */ /* 0x040fe2000004184c */
[----:B------:R-:W-:Y:S05]  /*2e00*/  LDSM.16.M88.4 R96, [R223+0x8400] ;  /* 0x00840000df60783b */ /* 0x000fea0000000200 */
[C---:B------:R-:W-:Y:S06]  /*2e10*/  HMMA.16816.F32.BF16 R64, R20.reuse, R92, R64 ;  /* 0x0000005c1440723c */ /* 0x040fec0000041840 */
[C---:B------:R-:W-:Y:S01]  /*2e20*/  HMMA.16816.F32.BF16 R60, R20.reuse, R94, R60 ;  /* 0x0000005e143c723c */ /* 0x040fe2000004183c */
[----:B------:R-:W3:Y:S05]  /*2e30*/  LDSM.16.M88.4 R92, [R223+0x8800] ;  /* 0x00880000df5c783b */ /* 0x000eea0000000200 */
[----:B------:R-:W-:Y:S01]  /*2e40*/  HMMA.16816.F32.BF16 R44, R20, R90, R44 ;  /* 0x0000005a142c723c */ /* 0x000fe2000004182c */
[----:B------:R-:W-:Y:S05]  /*2e50*/  LDSM.16.M88.4 R88, [R223+0x8c00] ;  /* 0x008c0000df58783b */ /* 0x000fea0000000200 */
[----:B-1----:R-:W-:Y:S06]  /*2e60*/  HMMA.16816.F32.BF16 R84, R16, R12, R84 ;  /* 0x0000000c1054723c */ /* 0x002fec0000041854 */
[C---:B------:R-:W-:Y:S06]  /*2e70*/  HMMA.16816.F32.BF16 R116, R20.reuse, R24, R116 ;  /* 0x000000181474723c */ /* 0x040fec0000041874 */
[----:B------:R-:W-:Y:S01]  /*2e80*/  HMMA.16816.F32.BF16 R112, R20, R26, R112 ;  /* 0x0000001a1470723c */ /* 0x000fe20000041870 */
[----:B------:R-:W-:Y:S04]  /*2e90*/  LDSM.16.M88.4 R20, [R220+0x8000] ;  /* 0x00800000dc14783b */ /* 0x000fe80000000200 */
[----:B------:R-:W1:Y:S01]  /*2ea0*/  LDSM.16.M88.4 R24, [R222+0x4000] ;  /* 0x00400000de18783b */ /* 0x000e620000000200 */
[C---:B------:R-:W-:Y:S06]  /*2eb0*/  HMMA.16816.F32.BF16 R72, R16.reuse, R14, R72 ;  /* 0x0000000e1048723c */ /* 0x040fec0000041848 */
[----:B------:R-:W-:Y:S06]  /*2ec0*/  HMMA.16816.F32.BF16 R52, R16, R8, R52 ;  /* 0x000000081034723c */ /* 0x000fec0000041834 */
[C---:B------:R-:W-:Y:S06]  /*2ed0*/  HMMA.16816.F32.BF16 R80, R124.reuse, R12, R80 ;  /* 0x0000000c7c50723c */ /* 0x040fec0000041850 */
[----:B------:R-:W-:Y:S06]  /*2ee0*/  HMMA.16816.F32.BF16 R48, R124, R8, R48 ;  /* 0x000000087c30723c */ /* 0x000fec0000041830 */
[----:B------:R-:W-:Y:S06]  /*2ef0*/  HMMA.16816.F32.BF16 R36, R16, R10, R36 ;  /* 0x0000000a1024723c */ /* 0x000fec0000041824 */
[C---:B------:R-:W-:Y:S01]  /*2f00*/  HMMA.16816.F32.BF16 R76, R124.reuse, R14, R76 ;  /* 0x0000000e7c4c723c */ /* 0x040fe2000004184c */
[----:B------:R-:W4:Y:S05]  /*2f10*/  LDSM.16.M88.4 R12, [R220+0x8800] ;  /* 0x00880000dc0c783b */ /* 0x000f2a0000000200 */
[----:B------:R-:W-:Y:S01]  /*2f20*/  HMMA.16816.F32.BF16 R44, R124, R10, R44 ;  /* 0x0000000a7c2c723c */ /* 0x000fe2000004182c */
[----:B------:R-:W5:Y:S05]  /*2f30*/  LDSM.16.M88.4 R8, [R222+0x5000] ;  /* 0x00500000de08783b */ /* 0x000f6a0000000200 */
[----:B--2---:R-:W-:Y:S06]  /*2f40*/  HMMA.16816.F32.BF16 R84, R108, R100, R84 ;  /* 0x000000646c54723c */ /* 0x004fec0000041854 */
[-C--:B------:R-:W-:Y:S06]  /*2f50*/  HMMA.16816.F32.BF16 R32, R16, R120.reuse, R32 ;  /* 0x000000781020723c */ /* 0x080fec0000041820 */
[----:B------:R-:W-:Y:S06]  /*2f60*/  HMMA.16816.F32.BF16 R116, R124, R120, R116 ;  /* 0x000000787c74723c */ /* 0x000fec0000041874 */
[----:B------:R-:W-:Y:S06]  /*2f70*/  HMMA.16816.F32.BF16 R68, R16, R4, R68 ;  /* 0x000000041044723c */ /* 0x000fec0000041844 */
[C---:B------:R-:W-:Y:S06]  /*2f80*/  HMMA.16816.F32.BF16 R72, R108.reuse, R102, R72 ;  /* 0x000000666c48723c */ /* 0x040fec0000041848 */
[----:B---3--:R-:W-:Y:S06]  /*2f90*/  HMMA.16816.F32.BF16 R52, R108, R92, R52 ;  /* 0x0000005c6c34723c */ /* 0x008fec0000041834 */
[C---:B------:R-:W-:Y:S06]  /*2fa0*/  HMMA.16816.F32.BF16 R80, R104.reuse, R100, R80 ;  /* 0x000000646850723c */ /* 0x040fec0000041850 */
[----:B------:R-:W-:Y:S06]  /*2fb0*/  HMMA.16816.F32.BF16 R48, R104, R92, R48 ;  /* 0x0000005c6830723c */ /* 0x000fec0000041830 */
[----:B------:R-:W-:Y:S06]  /*2fc0*/  HMMA.16816.F32.BF16 R56, R16, R6, R56 ;  /* 0x000000061038723c */ /* 0x000fec0000041838 */
[C---:B------:R-:W-:Y:S06]  /*2fd0*/  HMMA.16816.F32.BF16 R64, R124.reuse, R4, R64 ;  /* 0x000000047c40723c */ /* 0x040fec0000041840 */
[----:B------:R-:W-:Y:S01]  /*2fe0*/  HMMA.16816.F32.BF16 R60, R124, R6, R60 ;  /* 0x000000067c3c723c */ /* 0x000fe2000004183c */
[----:B------:R-:W2:Y:S05]  /*2ff0*/  LDSM.16.M88.4 R4, [R220+0x8c00] ;  /* 0x008c0000dc04783b */ /* 0x000eaa0000000200 */
[----:B------:R-:W-:Y:S01]  /*3000*/  HMMA.16816.F32.BF16 R28, R16, R122, R28 ;  /* 0x0000007a101c723c */ /* 0x000fe2000004181c */
[----:B------:R-:W3:Y:S01]  /*3010*/  LDSM.16.M88.4 R16, [R220+0x8400] ;  /* 0x00840000dc10783b */ /* 0x000ee20000000200 */
[----:B------:R-:W-:-:S04]  /*3020*/  DEPBAR.LE SB0, 0x0 ;  /* 0x000080000000791a */ /* 0x000fc80000000000 */
[----:B------:R-:W-:Y:S06]  /*3030*/  HMMA.16816.F32.BF16 R76, R104, R102, R76 ;  /* 0x00000066684c723c */ /* 0x000fec000004184c */
[----:B-1----:R-:W-:Y:S06]  /*3040*/  HMMA.16816.F32.BF16 R84, R24, R20, R84 ;  /* 0x000000141854723c */ /* 0x002fec0000041854 */
[-C--:B------:R-:W-:Y:S06]  /*3050*/  HMMA.16816.F32.BF16 R32, R108, R88.reuse, R32 ;  /* 0x000000586c20723c */ /* 0x080fec0000041820 */
[----:B------:R-:W-:Y:S06]  /*3060*/  HMMA.16816.F32.BF16 R116, R104, R88, R116 ;  /* 0x000000586874723c */ /* 0x000fec0000041874 */
[----:B------:R-:W-:Y:S01]  /*3070*/  HMMA.16816.F32.BF16 R68, R108, R96, R68 ;  /* 0x000000606c44723c */ /* 0x000fe20000041844 */
[----:B------:R-:W-:-:S02]  /*3080*/  IMAD R89, R2, 0x40, R235 ;  /* 0x0000004002597824 */ /* 0x000fc400078e02eb */
[----:B------:R-:W-:Y:S01]  /*3090*/  IMAD.U32 R2, RZ, RZ, UR21 ;  /* 0x00000015ff027e24 */ /* 0x000fe2000f8e00ff */
[----:B------:R-:W-:Y:S02]  /*30a0*/  UMOV UR21, UR19 ;  /* 0x0000001300157c82 */ /* 0x000fe40008000000 */
[C---:B------:R-:W-:Y:S02]  /*30b0*/  HMMA.16816.F32.BF16 R72, R24.reuse, R22, R72 ;  /* 0x000000161848723c */ /* 0x040fe40000041848 */
[C-C-:B------:R-:W-:Y:S02]  /*30c0*/  VIADDMNMX R170, R3.reuse, 0x8, R2.reuse, PT ;  /* 0x0000000803aa7846 */ /* 0x140fe40003800102 */
[C-C-:B------:R-:W-:Y:S02]  /*30d0*/  VIADDMNMX R169, R3.reuse, 0x40, R2.reuse, PT ;  /* 0x0000004003a97846 */ /* 0x140fe40003800102 */
[----:B----4-:R-:W-:Y:S01]  /*30e0*/  HMMA.16816.F32.BF16 R52, R24, R12, R52 ;  /* 0x0000000c1834723c */ /* 0x010fe20000041834 */
[----:B------:R-:W-:Y:S01]  /*30f0*/  VIADDMNMX R3, R3, 0x48, R2, PT ;  /* 0x0000004803037846 */ /* 0x000fe20003800102 */
[----:B------:R-:W-:-:S04]  /*3100*/  IMAD.IADD R2, R128, 0x1, R131 ;  /* 0x0000000180027824 */ /* 0x000fc800078e0283 */
[C---:B-----5:R-:W-:Y:S06]  /*3110*/  HMMA.16816.F32.BF16 R80, R8.reuse, R20, R80 ;  /* 0x000000140850723c */ /* 0x060fec0000041850 */
[----:B------:R-:W-:Y:S06]  /*3120*/  HMMA.16816.F32.BF16 R48, R8, R12, R48 ;  /* 0x0000000c0830723c */ /* 0x000fec0000041830 */
[----:B------:R-:W-:Y:S01]  /*3130*/  HMMA.16816.F32.BF16 R64, R104, R96, R64 ;  /* 0x000000606840723c */ /* 0x000fe20000041840 */
[----:B------:R-:W-:-:S02]  /*3140*/  VIADD R12, R89, 0x1 ;  /* 0x00000001590c7836 */ /* 0x000fc40000000000 */
[----:B------:R-:W-:-:S03]  /*3150*/  VIADD R13, R89, 0x8 ;  /* 0x00000008590d7836 */ /* 0x000fc60000000000 */
[C---:B------:R-:W-:Y:S01]  /*3160*/  ISETP.GE.AND P1, PT, R12.reuse, R226, PT ;  /* 0x000000e20c00720c */ /* 0x040fe20003f26270 */
[----:B------:R-:W-:Y:S01]  /*3170*/  HMMA.16816.F32.BF16 R76, R8, R22, R76 ;  /* 0x00000016084c723c */ /* 0x000fe2000004184c */
[C---:B------:R-:W-:Y:S02]  /*3180*/  ISETP.GE.AND P0, PT, R12.reuse, R170, PT ;  /* 0x000000aa0c00720c */ /* 0x040fe40003f06270 */
[C---:B------:R-:W-:Y:S02]  /*3190*/  ISETP.GE.AND P4, PT, R12.reuse, R169, PT ;  /* 0x000000a90c00720c */ /* 0x040fe40003f86270 */
[----:B------:R-:W-:Y:S01]  /*31a0*/  ISETP.GE.AND P2, PT, R12, R3, PT ;  /* 0x000000030c00720c */ /* 0x000fe20003f46270 */
[----:B------:R-:W-:Y:S01]  /*31b0*/  HMMA.16816.F32.BF16 R56, R108, R98, R56 ;  /* 0x000000626c38723c */ /* 0x000fe20000041838 */
[----:B------:R-:W-:Y:S02]  /*31c0*/  I2FP.F32.S32 R12, R12 ;  /* 0x0000000c000c7245 */ /* 0x000fe40000201400 */
[----:B------:R-:W-:-:S02]  /*31d0*/  ISETP.GE.AND P6, PT, R13, R226, PT ;  /* 0x000000e20d00720c */ /* 0x000fc40003fc6270 */
[C---:B------:R-:W-:Y:S01]  /*31e0*/  ISETP.GE.AND P5, PT, R13.reuse, R170, PT ;  /* 0x000000aa0d00720c */ /* 0x040fe20003fa6270 */
[C---:B------:R-:W-:Y:S01]  /*31f0*/  FFMA.FTZ R85, R12.reuse, UR5, R85 ;  /* 0x000000050c557c23 */ /* 0x040fe20008010055 */
[----:B------:R-:W-:Y:S01]  /*3200*/  HMMA.16816.F32.BF16 R60, R104, R98, R60 ;  /* 0x00000062683c723c */ /* 0x000fe2000004183c */
[----:B------:R-:W-:Y:S01]  /*3210*/  ISETP.GE.AND P3, PT, R13, R169, PT ;  /* 0x000000a90d00720c */ /* 0x000fe20003f66270 */
[C---:B------:R-:W-:Y:S01]  /*3220*/  FFMA.FTZ R20, R12.reuse, UR5, R87 ;  /* 0x000000050c147c23 */ /* 0x040fe20008010057 */
[C---:B------:R-:W-:Y:S01]  /*3230*/  FFMA.FTZ R81, R12.reuse, UR5, R81 ;  /* 0x000000050c517c23 */ /* 0x040fe20008010051 */
[----:B------:R-:W-:Y:S01]  /*3240*/  FSEL R85, R85, -INF , !P1 ;  /* 0xff80000055557808 */ /* 0x000fe20004800000 */
[----:B------:R-:W-:Y:S01]  /*3250*/  FFMA.FTZ R83, R12, UR5, R83 ;  /* 0x000000050c537c23 */ /* 0x000fe20008010053 */
[----:B------:R-:W-:Y:S01]  /*3260*/  ISETP.GE.AND P1, PT, R13, R3, PT ;  /* 0x000000030d00720c */ /* 0x000fe20003f26270 */
[----:B------:R-:W-:Y:S01]  /*3270*/  HMMA.16816.F32.BF16 R36, R108, R94, R36 ;  /* 0x0000005e6c24723c */ /* 0x000fe20000041824 */
[----:B------:R-:W-:Y:S01]  /*3280*/  I2FP.F32.S32 R13, R13 ;  /* 0x0000000d000d7245 */ /* 0x000fe20000201400 */
[----:B------:R-:W-:Y:S01]  /*3290*/  VIADD R12, R89, 0x11 ;  /* 0x00000011590c7836 */ /* 0x000fe20000000000 */
[----:B------:R-:W-:-:S02]  /*32a0*/  FSEL R20, R20, -INF , !P0 ;  /* 0xff80000014147808 */ /* 0x000fc40004000000 */
[----:B------:R-:W-:Y:S01]  /*32b0*/  FSEL R81, R81, -INF , !P4 ;  /* 0xff80000051517808 */ /* 0x000fe20006000000 */
[----:B------:R-:W-:Y:S01]  /*32c0*/  HMMA.16816.F32.BF16 R28, R108, R90, R28 ;  /* 0x0000005a6c1c723c */ /* 0x000fe2000004181c */
[----:B------:R-:W-:Y:S01]  /*32d0*/  FSEL R88, R83, -INF , !P2 ;  /* 0xff80000053587808 */ /* 0x000fe20005000000 */
[C---:B------:R-:W-:Y:S01]  /*32e0*/  FFMA.FTZ R76, R13.reuse, UR5, R76 ;  /* 0x000000050d4c7c23 */ /* 0x040fe2000801004c */
[----:B------:R-:W-:-:S03]  /*32f0*/  FFMA.FTZ R22, R13, UR5, R74 ;  /* 0x000000050d167c23 */ /* 0x000fc6000801004a */
[----:B--2---:R-:W-:Y:S02]  /*3300*/  HMMA.16816.F32.BF16 R32, R24, R4, R32 ;  /* 0x000000041820723c */ /* 0x004fe40000041820 */
[----:B------:R-:W-:-:S04]  /*3310*/  FSEL R22, R22, -INF , !P5 ;  /* 0xff80000016167808 */ /* 0x000fc80006800000 */
[----:B------:R-:W-:Y:S06]  /*3320*/  HMMA.16816.F32.BF16 R116, R8, R4, R116 ;  /* 0x000000040874723c */ /* 0x000fec0000041874 */
[-C--:B---3--:R-:W-:Y:S01]  /*3330*/  HMMA.16816.F32.BF16 R68, R24, R16.reuse, R68 ;  /* 0x000000101844723c */ /* 0x088fe20000041844 */
[----:B------:R-:W-:Y:S01]  /*3340*/  FFMA.FTZ R5, R13, UR5, R72 ;  /* 0x000000050d057c23 */ /* 0x000fe20008010048 */
[----:B------:R-:W-:Y:S02]  /*3350*/  VIADD R4, R89, 0x9 ;  /* 0x0000000959047836 */ /* 0x000fe40000000000 */
[----:B------:R-:W-:Y:S01]  /*3360*/  FFMA.FTZ R72, R13, UR5, R78 ;  /* 0x000000050d487c23 */ /* 0x000fe2000801004e */
[----:B------:R-:W-:Y:S01]  /*3370*/  VIADD R13, R89, 0x10 ;  /* 0x00000010590d7836 */ /* 0x000fe20000000000 */
[----:B------:R-:W-:Y:S01]  /*3380*/  FSEL R5, R5, -INF , !P6 ;  /* 0xff80000005057808 */ /* 0x000fe20007000000 */
[----:B------:R-:W-:Y:S01]  /*3390*/  HMMA.16816.F32.BF16 R64, R8, R16, R64 ;  /* 0x000000100840723c */ /* 0x000fe20000041840 */
[----:B------:R-:W-:-:S02]  /*33a0*/  ISETP.GE.AND P0, PT, R4, R226, PT ;  /* 0x000000e20400720c */ /* 0x000fc40003f06270 */
[C---:B------:R-:W-:Y:S02]  /*33b0*/  ISETP.GE.AND P4, PT, R4.reuse, R170, PT ;  /* 0x000000aa0400720c */ /* 0x040fe40003f86270 */
[C---:B------:R-:W-:Y:S01]  /*33c0*/  ISETP.GE.AND P2, PT, R4.reuse, R169, PT ;  /* 0x000000a90400720c */ /* 0x040fe20003f46270 */
[-C--:B------:R-:W-:Y:S01]  /*33d0*/  HMMA.16816.F32.BF16 R56, R24, R18.reuse, R56 ;  /* 0x000000121838723c */ /* 0x080fe20000041838 */
[----:B------:R-:W-:Y:S02]  /*33e0*/  ISETP.GE.AND P6, PT, R4, R3, PT ;  /* 0x000000030400720c */ /* 0x000fe40003fc6270 */
[----:B------:R-:W-:Y:S02]  /*33f0*/  I2FP.F32.S32 R4, R4 ;  /* 0x0000000400047245 */ /* 0x000fe40000201400 */
[----:B------:R-:W-:Y:S01]  /*3400*/  FSEL R72, R72, -INF , !P1 ;  /* 0xff80000048487808 */ /* 0x000fe20004800000 */
[----:B------:R-:W-:Y:S01]  /*3410*/  HMMA.16816.F32.BF16 R60, R8, R18, R60 ;  /* 0x00000012083c723c */ /* 0x000fe2000004183c */
[C---:B------:R-:W-:Y:S01]  /*3420*/  ISETP.GE.AND P5, PT, R13.reuse, R226, PT ;  /* 0x000000e20d00720c */ /* 0x040fe20003fa6270 */
[C---:B------:R-:W-:Y:S01]  /*3430*/  FFMA.FTZ R73, R4.reuse, UR5, R73 ;  /* 0x0000000504497c23 */ /* 0x040fe20008010049 */
[----:B------:R-:W-:Y:S01]  /*3440*/  ISETP.GE.AND P1, PT, R13, R169, PT ;  /* 0x000000a90d00720c */ /* 0x000fe20003f26270 */
[----:B------:R-:W-:-:S02]  /*3450*/  FFMA.FTZ R77, R4, UR5, R77 ;  /* 0x00000005044d7c23 */ /* 0x000fc4000801004d */
[----:B------:R-:W-:Y:S01]  /*3460*/  HMMA.16816.F32.BF16 R44, R104, R94, R44 ;  /* 0x0000005e682c723c */ /* 0x000fe2000004182c */
[----:B------:R-:W-:Y:S01]  /*3470*/  FFMA.FTZ R18, R4, UR5, R75 ;  /* 0x0000000504127c23 */ /* 0x000fe2000801004b */
[----:B------:R-:W-:Y:S01]  /*3480*/  FSEL R75, R76, -INF , !P3 ;  /* 0xff8000004c4b7808 */ /* 0x000fe20005800000 */
[----:B------:R-:W-:Y:S01]  /*3490*/  FFMA.FTZ R4, R4, UR5, R79 ;  /* 0x0000000504047c23 */ /* 0x000fe2000801004f */
[----:B------:R-:W-:Y:S02]  /*34a0*/  FSEL R73, R73, -INF , !P0 ;  /* 0xff80000049497808 */ /* 0x000fe40004000000 */
[C---:B------:R-:W-:Y:S01]  /*34b0*/  ISETP.GE.AND P3, PT, R13.reuse, R170, PT ;  /* 0x000000aa0d00720c */ /* 0x040fe20003f66270 */
[----:B------:R-:W-:Y:S01]  /*34c0*/  HMMA.16816.F32.BF16 R36, R24, R14, R36 ;  /* 0x0000000e1824723c */ /* 0x000fe20000041824 */
[----:B------:R-:W-:Y:S01]  /*34d0*/  BAR.SYNC.DEFER_BLOCKING 0x0 ;  /* 0x0000000000007b1d */ /* 0x000fe20000010000 */
[----:B------:R-:W-:Y:S02]  /*34e0*/  ISETP.GE.AND P0, PT, R13, R3, PT ;  /* 0x000000030d00720c */ /* 0x000fe40003f06270 */
[----:B------:R-:W-:-:S02]  /*34f0*/  I2FP.F32.S32 R13, R13 ;  /* 0x0000000d000d7245 */ /* 0x000fc40000201400 */
[----:B------:R-:W-:Y:S01]  /*3500*/  HMMA.16816.F32.BF16 R28, R24, R6, R28 ;  /* 0x00000006181c723c */ /* 0x000fe2000004181c */
[----:B------:R-:W-:Y:S02]  /*3510*/  FSEL R18, R18, -INF , !P4 ;  /* 0xff80000012127808 */ /* 0x000fe40006000000 */
[----:B------:R-:W-:Y:S01]  /*3520*/  FSEL R77, R77, -INF , !P2 ;  /* 0xff8000004d4d7808 */ /* 0x000fe20005000000 */
[C---:B------:R-:W-:Y:S01]  /*3530*/  FFMA.FTZ R19, R13.reuse, UR5, R64 ;  /* 0x000000050d137c23 */ /* 0x040fe20008010040 */
[----:B------:R-:W-:Y:S01]  /*3540*/  FSEL R4, R4, -INF , !P6 ;  /* 0xff80000004047808 */ /* 0x000fe20007000000 */
[C---:B------:R-:W-:Y:S01]  /*3550*/  FFMA.FTZ R16, R13.reuse, UR5, R66 ;  /* 0x000000050d107c23 */ /* 0x040fe20008010042 */
[C---:B------:R-:W-:Y:S01]  /*3560*/  FFMA.FTZ R27, R13.reuse, UR5, R68 ;  /* 0x000000050d1b7c23 */ /* 0x040fe20008010044 */
[C---:B------:R-:W-:Y:S01]  /*3570*/  ISETP.GE.AND P4, PT, R12.reuse, R226, PT ;  /* 0x000000e20c00720c */ /* 0x040fe20003f86270 */
[----:B------:R-:W-:Y:S01]  /*3580*/  FFMA.FTZ R26, R13, UR5, R70 ;  /* 0x000000050d1a7c23 */ /* 0x000fe20008010046 */
[C---:B------:R-:W-:Y:S01]  /*3590*/  ISETP.GE.AND P2, PT, R12.reuse, R170, PT ;  /* 0x000000aa0c00720c */ /* 0x040fe20003f46270 */
[----:B------:R-:W-:Y:S01]  /*35a0*/  VIADD R13, R89, 0x18 ;  /* 0x00000018590d7836 */ /* 0x000fe20000000000 */
[----:B------:R-:W-:Y:S01]  /*35b0*/  FSEL R27, R27, -INF , !P5 ;  /* 0xff8000001b1b7808 */ /* 0x000fe20006800000 */
[----:B------:R-:W-:Y:S01]  /*35c0*/  HMMA.16816.F32.BF16 R44, R8, R14, R44 ;  /* 0x0000000e082c723c */ /* 0x000fe2000004182c */
[----:B------:R-:W-:-:S02]  /*35d0*/  ISETP.GE.AND P6, PT, R12, R169, PT ;  /* 0x000000a90c00720c */ /* 0x000fc40003fc6270 */
[----:B------:R-:W-:Y:S02]  /*35e0*/  ISETP.GE.AND P5, PT, R12, R3, PT ;  /* 0x000000030c00720c */ /* 0x000fe40003fa6270 */
[----:B------:R-:W-:Y:S01]  /*35f0*/  I2FP.F32.S32 R12, R12 ;  /* 0x0000000c000c7245 */ /* 0x000fe20000201400 */
[----:B------:R-:W-:Y:S01]  /*3600*/  HMMA.16816.F32.BF16 R112, R124, R122, R112 ;  /* 0x0000007a7c70723c */ /* 0x000fe20000041870 */
[----:B------:R-:W-:Y:S01]  /*3610*/  FSEL R26, R26, -INF , !P3 ;  /* 0xff8000001a1a7808 */ /* 0x000fe20005800000 */
[----:B------:R-:W-:Y:S01]  /*3620*/  VIADD R15, R89, 0x19 ;  /* 0x00000019590f7836 */ /* 0x000fe20000000000 */
[----:B------:R-:W-:Y:S01]  /*3630*/  FSEL R19, R19, -INF , !P1 ;  /* 0xff80000013137808 */ /* 0x000fe20004800000 */
[----:B------:R-:W-:Y:S01]  /*3640*/  FFMA.FTZ R25, R12, UR5, R69 ;  /* 0x000000050c197c23 */ /* 0x000fe20008010045 */
[----:B------:R-:W-:Y:S01]  /*3650*/  FSEL R16, R16, -INF , !P0 ;  /* 0xff80000010107808 */ /* 0x000fe20004000000 */
[C---:B------:R-:W-:Y:S01]  /*3660*/  FFMA.FTZ R24, R12.reuse, UR5, R71 ;  /* 0x000000050c187c23 */ /* 0x040fe20008010047 */
[----:B------:R-:W-:Y:S01]  /*3670*/  ISETP.GE.AND P3, PT, R13, R226, PT ;  /* 0x000000e20d00720c */ /* 0x000fe20003f66270 */
[C---:B------:R-:W-:Y:S01]  /*3680*/  FFMA.FTZ R17, R12.reuse, UR5, R65 ;  /* 0x000000050c117c23 */ /* 0x040fe20008010041 */
[----:B------:R-:W-:Y:S01]  /*3690*/  FSEL R25, R25, -INF , !P4 ;  /* 0xff80000019197808 */ /* 0x000fe20006000000 */
[----:B------:R-:W-:Y:S01]  /*36a0*/  FFMA.FTZ R14, R12, UR5, R67 ;  /* 0x000000050c0e7c23 */ /* 0x000fe20008010043 */
[----:B------:R-:W-:-:S02]  /*36b0*/  ISETP.GE.AND P1, PT, R13, R170, PT ;  /* 0x000000aa0d00720c */ /* 0x000fc40003f26270 */
[C---:B------:R-:W-:Y:S02]  /*36c0*/  ISETP.GE.AND P0, PT, R13.reuse, R169, PT ;  /* 0x000000a90d00720c */ /* 0x040fe40003f06270 */
[----:B------:R-:W-:Y:S02]  /*36d0*/  ISETP.GE.AND P4, PT, R13, R3, PT ;  /* 0x000000030d00720c */ /* 0x000fe40003f86270 */
[----:B------:R-:W-:Y:S02]  /*36e0*/  I2FP.F32.S32 R13, R13 ;  /* 0x0000000d000d7245 */ /* 0x000fe40000201400 */
[----:B------:R-:W-:Y:S02]  /*36f0*/  FSEL R24, R24, -INF , !P2 ;  /* 0xff80000018187808 */ /* 0x000fe40005000000 */
[----:B------:R-:W-:Y:S01]  /*3700*/  FSEL R17, R17, -INF , !P6 ;  /* 0xff80000011117808 */ /* 0x000fe20007000000 */
[C---:B------:R-:W-:Y:S01]  /*3710*/  FFMA.FTZ R23, R13.reuse, UR5, R56 ;  /* 0x000000050d177c23 */ /* 0x040fe20008010038 */
[----:B------:R-:W-:Y:S01]  /*3720*/  FSEL R14, R14, -INF , !P5 ;  /* 0xff8000000e0e7808 */ /* 0x000fe20006800000 */
[----:B------:R-:W-:Y:S01]  /*3730*/  FFMA.FTZ R172, R13, UR5, R58 ;  /* 0x000000050dac7c23 */ /* 0x000fe2000801003a */
[----:B------:R-:W-:Y:S01]  /*3740*/  ISETP.GE.AND P2, PT, R15, R226, PT ;  /* 0x000000e20f00720c */ /* 0x000fe20003f46270 */
[----:B------:R-:W-:Y:S01]  /*3750*/  FFMA.FTZ R12, R13, UR5, R62 ;  /* 0x000000050d0c7c23 */ /* 0x000fe2000801003e */
[----:B------:R-:W-:Y:S01]  /*3760*/  FSEL R23, R23, -INF , !P3 ;  /* 0xff80000017177808 */ /* 0x000fe20005800000 */
[----:B------:R-:W-:Y:S01]  /*3770*/  VIADD R58, R89, 0x21 ;  /* 0x00000021593a7836 */ /* 0x000fe20000000000 */
[C---:B------:R-:W-:Y:S01]  /*3780*/  ISETP.GE.AND P6, PT, R15.reuse, R170, PT ;  /* 0x000000aa0f00720c */ /* 0x040fe20003fc6270 */
[----:B------:R-:W-:Y:S01]  /*3790*/  HMMA.16816.F32.BF16 R112, R104, R90, R112 ;  /* 0x0000005a6870723c */ /* 0x000fe20000041870 */
[----:B------:R-:W-:-:S02]  /*37a0*/  ISETP.GE.AND P5, PT, R15, R169, PT ;  /* 0x000000a90f00720c */ /* 0x000fc40003fa6270 */
[----:B------:R-:W-:Y:S02]  /*37b0*/  ISETP.GE.AND P3, PT, R15, R3, PT ;  /* 0x000000030f00720c */ /* 0x000fe40003f66270 */
[----:B------:R-:W-:Y:S01]  /*37c0*/  I2FP.F32.S32 R56, R15 ;  /* 0x0000000f00387245 */ /* 0x000fe20000201400 */
[----:B------:R-:W-:Y:S01]  /*37d0*/  FFMA.FTZ R15, R13, UR5, R60 ;  /* 0x000000050d0f7c23 */ /* 0x000fe2000801003c */
[----:B------:R-:W-:Y:S01]  /*37e0*/  VIADD R13, R89, 0x20 ;  /* 0x00000020590d7836 */ /* 0x000fe20000000000 */
[----:B------:R-:W-:Y:S02]  /*37f0*/  FSEL R172, R172, -INF , !P1 ;  /* 0xff800000acac7808 */ /* 0x000fe40004800000 */
[C---:B------:R-:W-:Y:S01]  /*3800*/  FFMA.FTZ R21, R56.reuse, UR5, R57 ;  /* 0x0000000538157c23 */ /* 0x040fe20008010039 */
[C---:B------:R-:W-:Y:S01]  /*3810*/  FFMA.FTZ R59, R56.reuse, UR5, R59 ;  /* 0x00000005383b7c23 */ /* 0x040fe2000801003b */
[----:B------:R-:W-:Y:S01]  /*3820*/  I2FP.F32.S32 R57, R13 ;  /* 0x0000000d00397245 */ /* 0x000fe20000201400 */
[----:B------:R-:W-:Y:S01]  /*3830*/  FFMA.FTZ R63, R56, UR5, R63 ;  /* 0x00000005383f7c23 */ /* 0x000fe2000801003f */
[----:B------:R-:W-:-:S02]  /*3840*/  ISETP.GE.AND P1, PT, R13, R226, PT ;  /* 0x000000e20d00720c */ /* 0x000fc40003f26270 */
[----:B------:R-:W-:Y:S01]  /*3850*/  FSEL R174, R59, -INF , !P6 ;  /* 0xff8000003bae7808 */ /* 0x000fe20007000000 */
[C---:B------:R-:W-:Y:S01]  /*3860*/  FFMA.FTZ R52, R57.reuse, UR5, R52 ;  /* 0x0000000539347c23 */ /* 0x040fe20008010034 */
[----:B------:R-:W-:Y:S01]  /*3870*/  FFMA.FTZ R186, R57, UR5, R50 ;  /* 0x0000000539ba7c23 */ /* 0x000fe20008010032 */
[----:B------:R-:W-:Y:S01]  /*3880*/  ISETP.GE.AND P6, PT, R58, R226, PT ;  /* 0x000000e23a00720c */ /* 0x000fe20003fc6270 */
[----:B------:R-:W-:Y:S01]  /*3890*/  VIADD R50, R89, 0x28 ;  /* 0x0000002859327836 */ /* 0x000fe20000000000 */
[----:B------:R-:W-:Y:S01]  /*38a0*/  FSEL R15, R15, -INF , !P0 ;  /* 0xff8000000f0f7808 */ /* 0x000fe20004000000 */
[C---:B------:R-:W-:Y:S01]  /*38b0*/  FFMA.FTZ R54, R57.reuse, UR5, R54 ;  /* 0x0000000539367c23 */ /* 0x040fe20008010036 */
[----:B------:R-:W-:Y:S01]  /*38c0*/  FSEL R187, R52, -INF , !P1 ;  /* 0xff80000034bb7808 */ /* 0x000fe20004800000 */
[----:B------:R-:W-:Y:S01]  /*38d0*/  FFMA.FTZ R185, R57, UR5, R48 ;  /* 0x0000000539b97c23 */ /* 0x000fe20008010030 */
[----:B------:R-:W-:Y:S01]  /*38e0*/  I2FP.F32.S32 R52, R58 ;  /* 0x0000003a00347245 */ /* 0x000fe20000201400 */
[----:B------:R-:W-:Y:S01]  /*38f0*/  VIADD R48, R89, 0x29 ;  /* 0x0000002959307836 */ /* 0x000fe20000000000 */
[----:B------:R-:W-:Y:S01]  /*3900*/  ISETP.GE.AND P0, PT, R13, R170, PT ;  /* 0x000000aa0d00720c */ /* 0x000fe20003f06270 */
[----:B------:R-:W-:Y:S01]  /*3910*/  HMMA.16816.F32.BF16 R112, R8, R6, R112 ;  /* 0x000000060870723c */ /* 0x000fe20000041870 */
[----:B------:R-:W-:Y:S01]  /*3920*/  FSEL R12, R12, -INF , !P4 ;  /* 0xff8000000c0c7808 */ /* 0x000fe20006000000 */
[C---:B------:R-:W-:Y:S01]  /*3930*/  FFMA.FTZ R53, R52.reuse, UR5, R53 ;  /* 0x0000000534357c23 */ /* 0x040fe20008010035 */
[----:B------:R-:W-:Y:S01]  /*3940*/  FSEL R21, R21, -INF , !P2 ;  /* 0xff80000015157808 */ /* 0x000fe20005000000 */
[C---:B------:R-:W-:Y:S01]  /*3950*/  FFMA.FTZ R55, R52.reuse, UR5, R55 ;  /* 0x0000000534377c23 */ /* 0x040fe20008010037 */
[----:B------:R-:W-:Y:S01]  /*3960*/  ISETP.GE.AND P4, PT, R13, R169, PT ;  /* 0x000000a90d00720c */ /* 0x000fe20003f86270 */
[C---:B------:R-:W-:Y:S01]  /*3970*/  FFMA.FTZ R49, R52.reuse, UR5, R49 ;  /* 0x0000000534317c23 */ /* 0x040fe20008010031 */
[----:B------:R-:W-:Y:S01]  /*3980*/  FSEL R193, R53, -INF , !P6 ;  /* 0xff80000035c17808 */ /* 0x000fe20007000000 */
[----:B------:R-:W-:Y:S01]  /*3990*/  FFMA.FTZ R51, R52, UR5, R51 ;  /* 0x0000000534337c23 */ /* 0x000fe20008010033 */
[----:B------:R-:W-:Y:S01]  /*39a0*/  I2FP.F32.S32 R53, R50 ;  /* 0x0000003200357245 */ /* 0x000fe20000201400 */
[----:B------:R-:W-:Y:S01]  /*39b0*/  VIADD R6, R89, 0x38 ;  /* 0x0000003859067836 */ /* 0x000fe20000000000 */
[----:B------:R-:W-:Y:S01]  /*39c0*/  ISETP.GE.AND P2, PT, R13, R3, PT ;  /* 0x000000030d00720c */ /* 0x000fe20003f46270 */
[----:B------:R-:W-:Y:S01]  /*39d0*/  FFMA.FTZ R13, R56, UR5, R61 ;  /* 0x00000005380d7c23 */ /* 0x000fe2000801003d */
[----:B------:R-:W-:Y:S01]  /*39e0*/  FSEL R214, R54, -INF , !P0 ;  /* 0xff80000036d67808 */ /* 0x000fe20004000000 */
[C---:B------:R-:W-:Y:S01]  /*39f0*/  FFMA.FTZ R36, R53.reuse, UR5, R36 ;  /* 0x0000000535247c23 */ /* 0x040fe20008010024 */
[----:B------:R-:W-:Y:S01]  /*3a00*/  ISETP.GE.AND P0, PT, R50, R226, PT ;  /* 0x000000e23200720c */ /* 0x000fe20003f06270 */
[----:B------:R-:W-:Y:S01]  /*3a10*/  FFMA.FTZ R210, R53, UR5, R38 ;  /* 0x0000000535d27c23 */ /* 0x000fe20008010026 */
[----:B------:R-:W-:Y:S01]  /*3a20*/  FSEL R13, R13, -INF , !P5 ;  /* 0xff8000000d0d7808 */ /* 0x000fe20006800000 */
[----:B------:R-:W-:Y:S01]  /*3a30*/  FFMA.FTZ R38, R53, UR5, R46 ;  /* 0x0000000535267c23 */ /* 0x000fe2000801002e */
[----:B------:R-:W-:-:S02]  /*3a40*/  FSEL R66, R63, -INF , !P3 ;  /* 0xff8000003f427808 */ /* 0x000fc40005800000 */
[C---:B------:R-:W-:Y:S02]  /*3a50*/  ISETP.GE.AND P5, PT, R58.reuse, R170, PT ;  /* 0x000000aa3a00720c */ /* 0x040fe40003fa6270 */
[C---:B------:R-:W-:Y:S02]  /*3a60*/  ISETP.GE.AND P3, PT, R58.reuse, R169, PT ;  /* 0x000000a93a00720c */ /* 0x040fe40003f66270 */
[----:B------:R-:W-:Y:S02]  /*3a70*/  ISETP.GE.AND P1, PT, R58, R3, PT ;  /* 0x000000033a00720c */ /* 0x000fe40003f26270 */
[----:B------:R-:W-:Y:S02]  /*3a80*/  FSEL R195, R36, -INF , !P0 ;  /* 0xff80000024c37808 */ /* 0x000fe40004000000 */
[----:B------:R-:W-:Y:S02]  /*3a90*/  I2FP.F32.S32 R36, R48 ;  /* 0x0000003000247245 */ /* 0x000fe40000201400 */
[----:B------:R-:W-:-:S02]  /*3aa0*/  FSEL R212, R55, -INF , !P5 ;  /* 0xff80000037d47808 */ /* 0x000fc40006800000 */
[----:B------:R-:W-:Y:S01]  /*3ab0*/  FSEL R181, R49, -INF , !P3 ;  /* 0xff80000031b57808 */ /* 0x000fe20005800000 */
[----:B------:R-:W-:Y:S01]  /*3ac0*/  FFMA.FTZ R37, R36, UR5, R37 ;  /* 0x0000000524257c23 */ /* 0x000fe20008010025 */
[----:B------:R-:W-:Y:S01]  /*3ad0*/  FSEL R188, R51, -INF , !P1 ;  /* 0xff80000033bc7808 */ /* 0x000fe20004800000 */
[----:B------:R-:W-:Y:S01]  /*3ae0*/  VIADD R49, R89, 0x30 ;  /* 0x0000003059317836 */ /* 0x000fe20000000000 */
[----:B------:R-:W-:Y:S01]  /*3af0*/  ISETP.GE.AND P5, PT, R48, R226, PT ;  /* 0x000000e23000720c */ /* 0x000fe20003fa6270 */
[----:B------:R-:W-:Y:S01]  /*3b00*/  FFMA.FTZ R206, R36, UR5, R39 ;  /* 0x0000000524ce7c23 */ /* 0x000fe20008010027 */
[C---:B------:R-:W-:Y:S02]  /*3b10*/  ISETP.GE.AND P3, PT, R48.reuse, R170, PT ;  /* 0x000000aa3000720c */ /* 0x040fe40003f66270 */
[C---:B------:R-:W-:Y:S02]  /*3b20*/  ISETP.GE.AND P1, PT, R48.reuse, R169, PT ;  /* 0x000000a93000720c */ /* 0x040fe40003f26270 */
[----:B------:R-:W-:Y:S01]  /*3b30*/  ISETP.GE.AND P0, PT, R48, R3, PT ;  /* 0x000000033000720c */ /* 0x000fe20003f06270 */
[----:B------:R-:W-:Y:S01]  /*3b40*/  FFMA.FTZ R48, R53, UR5, R44 ;  /* 0x0000000535307c23 */ /* 0x000fe2000801002c */
[----:B------:R-:W-:Y:S01]  /*3b50*/  FSEL R185, R185, -INF , !P4 ;  /* 0xff800000b9b97808 */ /* 0x000fe20006000000 */
[----:B------:R-:W-:Y:S01]  /*3b60*/  VIADD R44, R89, 0x31 ;  /* 0x00000031592c7836 */ /* 0x000fe20000000000 */
[----:B------:R-:W-:-:S02]  /*3b70*/  FSEL R186, R186, -INF , !P2 ;  /* 0xff800000baba7808 */ /* 0x000fc40005000000 */
[C---:B------:R-:W-:Y:S02]  /*3b80*/  ISETP.GE.AND P4, PT, R50.reuse, R170, PT ;  /* 0x000000aa3200720c */ /* 0x040fe40003f86270 */
[C---:B------:R-:W-:Y:S02]  /*3b90*/  ISETP.GE.AND P2, PT, R50.reuse, R169, PT ;  /* 0x000000a93200720c */ /* 0x040fe40003f46270 */
[----:B------:R-:W-:Y:S02]  /*3ba0*/  ISETP.GE.AND P6, PT, R50, R3, PT ;  /* 0x000000033200720c */ /* 0x000fe40003fc6270 */
[----:B------:R-:W-:Y:S02]  /*3bb0*/  FSEL R210, R210, -INF , !P4 ;  /* 0xff800000d2d27808 */ /* 0x000fe40006000000 */
[----:B------:R-:W-:Y:S02]  /*3bc0*/  FSEL R39, R48, -INF , !P2 ;  /* 0xff80000030277808 */ /* 0x000fe40005000000 */
[----:B------:R-:W-:-:S02]  /*3bd0*/  FSEL R38, R38, -INF , !P6 ;  /* 0xff80000026267808 */ /* 0x000fc40007000000 */
[----:B------:R-:W-:Y:S01]  /*3be0*/  FSEL R205, R37, -INF , !P5 ;  /* 0xff80000025cd7808 */ /* 0x000fe20006800000 */
[C---:B------:R-:W-:Y:S01]  /*3bf0*/  FFMA.FTZ R37, R36.reuse, UR5, R45 ;  /* 0x0000000524257c23 */ /* 0x040fe2000801002d */
[C---:B------:R-:W-:Y:S01]  /*3c00*/  ISETP.GE.AND P4, PT, R49.reuse, R226, PT ;  /* 0x000000e23100720c */ /* 0x040fe20003f86270 */
[----:B------:R-:W-:Y:S01]  /*3c10*/  FFMA.FTZ R36, R36, UR5, R47 ;  /* 0x0000000524247c23 */ /* 0x000fe2000801002f */
[C---:B------:R-:W-:Y:S02]  /*3c20*/  ISETP.GE.AND P2, PT, R49.reuse, R170, PT ;  /* 0x000000aa3100720c */ /* 0x040fe40003f46270 */
[C---:B------:R-:W-:Y:S02]  /*3c30*/  ISETP.GE.AND P6, PT, R49.reuse, R169, PT ;  /* 0x000000a93100720c */ /* 0x040fe40003fc6270 */
[----:B------:R-:W-:Y:S02]  /*3c40*/  ISETP.GE.AND P5, PT, R49, R3, PT ;  /* 0x000000033100720c */ /* 0x000fe40003fa6270 */
[----:B------:R-:W-:-:S02]  /*3c50*/  I2FP.F32.S32 R49, R49 ;  /* 0x0000003100317245 */ /* 0x000fc40000201400 */
[----:B------:R-:W-:Y:S02]  /*3c60*/  FSEL R206, R206, -INF , !P3 ;  /* 0xff800000cece7808 */ /* 0x000fe40005800000 */
        /* <DEDUP_REMOVED lines=12> */
[----:B------:R-:W-:Y:S02]  /*3d30*/  I2FP.F32.S32 R7, R89 ;  /* 0x0000005900077245 */ /* 0x000fe40000201400 */
[----:B------:R-:W-:Y:S01]  /*3d40*/  I2FP.F32.S32 R9, R6 ;  /* 0x0000000600097245 */ /* 0x000fe20000201400 */
[C---:B------:R-:W-:Y:S01]  /*3d50*/  FFMA.FTZ R117, R44.reuse, UR5, R117 ;  /* 0x000000052c757c23 */ /* 0x040fe20008010075 */
[C---:B------:R-:W-:Y:S01]  /*3d60*/  FFMA.FTZ R33, R44.reuse, UR5, R33 ;  /* 0x000000052c217c23 */ /* 0x040fe20008010021 */
[----:B------:R-:W-:Y:S01]  /*3d70*/  FFMA.FTZ R35, R44, UR5, R35 ;  /* 0x000000052c237c23 */ /* 0x000fe20008010023 */
[----:B------:R-:W-:Y:S01]  /*3d80*/  FFMA.FTZ R32, R7, UR5, R86 ;  /* 0x0000000507207c23 */ /* 0x000fe20008010056 */
[----:B------:R-:W-:Y:S01]  /*3d90*/  FSEL R208, R34, -INF , !P2 ;  /* 0xff80000022d07808 */ /* 0x000fe20005000000 */
[----:B------:R-:W-:Y:S01]  /*3da0*/  FFMA.FTZ R30, R9, UR5, R30 ;  /* 0x00000005091e7c23 */ /* 0x000fe2000801001e */
[----:B------:R-:W-:Y:S01]  /*3db0*/  FSEL R200, R117, -INF , !P0 ;  /* 0xff80000075c87808 */ /* 0x000fe20004000000 */
[----:B------:R-:W-:Y:S01]  /*3dc0*/  FFMA.FTZ R112, R9, UR5, R112 ;  /* 0x0000000509707c23 */ /* 0x000fe20008010070 */
[----:B------:R-:W-:Y:S01]  /*3dd0*/  ISETP.GE.AND P0, PT, R89, R170, PT ;  /* 0x000000aa5900720c */ /* 0x000fe20003f06270 */
[C---:B------:R-:W-:Y:S01]  /*3de0*/  FFMA.FTZ R114, R9.reuse, UR5, R114 ;  /* 0x0000000509727c23 */ /* 0x040fe20008010072 */
[----:B------:R-:W-:Y:S01]  /*3df0*/  FSEL R203, R116, -INF , !P6 ;  /* 0xff80000074cb7808 */ /* 0x000fe20007000000 */
[----:B------:R-:W-:Y:S01]  /*3e00*/  FFMA.FTZ R119, R44, UR5, R119 ;  /* 0x000000052c777c23 */ /* 0x000fe20008010077 */
[----:B------:R-:W-:Y:S01]  /*3e10*/  FSEL R196, R118, -INF , !P5 ;  /* 0xff80000076c47808 */ /* 0x000fe20006800000 */
[----:B------:R-:W-:Y:S01]  /*3e20*/  FFMA.FTZ R28, R9, UR5, R28 ;  /* 0x00000005091c7c23 */ /* 0x000fe2000801001c */
[----:B------:R-:W-:Y:S01]  /*3e30*/  FSEL R209, R33, -INF , !P3 ;  /* 0xff80000021d17808 */ /* 0x000fe20005800000 */
[C---:B------:R-:W-:Y:S01]  /*3e40*/  FFMA.FTZ R33, R7.reuse, UR5, R84 ;  /* 0x0000000507217c23 */ /* 0x040fe20008010054 */
[C---:B------:R-:W-:Y:S01]  /*3e50*/  ISETP.GE.AND P2, PT, R6.reuse, R226, PT ;  /* 0x000000e20600720c */ /* 0x040fe20003f46270 */
[----:B------:R-:W-:Y:S01]  /*3e60*/  FFMA.FTZ R34, R7, UR5, R82 ;  /* 0x0000000507227c23 */ /* 0x000fe20008010052 */
[----:B------:R-:W-:-:S02]  /*3e70*/  ISETP.GE.AND P6, PT, R6, R170, PT ;  /* 0x000000aa0600720c */ /* 0x000fc40003fc6270 */
[C---:B------:R-:W-:Y:S02]  /*3e80*/  ISETP.GE.AND P5, PT, R6.reuse, R169, PT ;  /* 0x000000a90600720c */ /* 0x040fe40003fa6270 */
[----:B------:R-:W-:Y:S01]  /*3e90*/  ISETP.GE.AND P3, PT, R6, R3, PT ;  /* 0x000000030600720c */ /* 0x000fe20003f66270 */
[----:B------:R-:W-:Y:S01]  /*3ea0*/  VIADD R6, R89, 0x39 ;  /* 0x0000003959067836 */ /* 0x000fe20000000000 */
[----:B------:R-:W-:Y:S01]  /*3eb0*/  FSEL R184, R35, -INF , !P1 ;  /* 0xff80000023b87808 */ /* 0x000fe20004800000 */
[----:B------:R-:W-:Y:S01]  /*3ec0*/  FFMA.FTZ R35, R7, UR5, R80 ;  /* 0x0000000507237c23 */ /* 0x000fe20008010050 */
[----:B------:R-:W-:Y:S02]  /*3ed0*/  ISETP.GE.AND P1, PT, R89, R226, PT ;  /* 0x000000e25900720c */ /* 0x000fe40003f26270 */
[----:B------:R-:W-:Y:S02]  /*3ee0*/  FSEL R32, R32, -INF , !P0 ;  /* 0xff80000020207808 */ /* 0x000fe40004000000 */
[----:B------:R-:W-:-:S02]  /*3ef0*/  PLOP3.LUT P0, PT, PT, PT, UP0, 0x80, 0x0 ;  /* 0x000000000000781c */ /* 0x000fc40003f0f008 */
[----:B------:R-:W-:Y:S02]  /*3f00*/  FSEL R182, R30, -INF , !P6 ;  /* 0xff8000001eb67808 */ /* 0x000fe40007000000 */
[----:B------:R-:W-:Y:S02]  /*3f10*/  FSEL R197, R112, -INF , !P5 ;  /* 0xff80000070c57808 */ /* 0x000fe40006800000 */
[----:B------:R-:W-:Y:S02]  /*3f20*/  FSEL R192, R114, -INF , !P3 ;  /* 0xff80000072c07808 */ /* 0x000fe40005800000 */
[----:B------:R-:W-:Y:S02]  /*3f30*/  FSEL R33, R33, -INF , !P1 ;  /* 0xff80000021217808 */ /* 0x000fe40004800000 */
[C---:B------:R-:W-:Y:S02]  /*3f40*/  ISETP.GE.AND P6, PT, R6.reuse, R226, PT ;  /* 0x000000e20600720c */ /* 0x040fe40003fc6270 */
[----:B------:R-:W-:-:S02]  /*3f50*/  ISETP.GE.AND P5, PT, R6, R170, PT ;  /* 0x000000aa0600720c */ /* 0x000fc40003fa6270 */
[C---:B------:R-:W-:Y:S02]  /*3f60*/  ISETP.GE.AND P3, PT, R6.reuse, R169, PT ;  /* 0x000000a90600720c */ /* 0x040fe40003f66270 */
[----:B------:R-:W-:Y:S02]  /*3f70*/  ISETP.GE.AND P1, PT, R6, R3, PT ;  /* 0x000000030600720c */ /* 0x000fe40003f26270 */
[----:B------:R-:W-:Y:S02]  /*3f80*/  I2FP.F32.S32 R6, R6 ;  /* 0x0000000600067245 */ /* 0x000fe40000201400 */
[----:B------:R-:W-:Y:S02]  /*3f90*/  FSEL R194, R119, -INF , !P4 ;  /* 0xff80000077c27808 */ /* 0x000fe40006000000 */
[----:B------:R-:W-:Y:S01]  /*3fa0*/  FSEL R207, R28, -INF , !P2 ;  /* 0xff8000001ccf7808 */ /* 0x000fe20005000000 */
[C---:B------:R-:W-:Y:S01]  /*3fb0*/  FFMA.FTZ R29, R6.reuse, UR5, R29 ;  /* 0x00000005061d7c23 */ /* 0x040fe2000801001d */
[C---:B------:R-:W-:Y:S01]  /*3fc0*/  FFMA.FTZ R31, R6.reuse, UR5, R31 ;  /* 0x00000005061f7c23 */ /* 0x040fe2000801001f */
[C---:B------:R-:W-:Y:S01]  /*3fd0*/  FFMA.FTZ R113, R6.reuse, UR5, R113 ;  /* 0x0000000506717c23 */ /* 0x040fe20008010071 */
[----:B------:R-:W-:Y:S01]  /*3fe0*/  FFMA.FTZ R115, R6, UR5, R115 ;  /* 0x0000000506737c23 */ /* 0x000fe20008010073 */
[----:B------:R-:W-:-:S02]  /*3ff0*/  ISETP.GE.AND P4, PT, R89, R169, PT ;  /* 0x000000a95900720c */ /* 0x000fc40003f86270 */
[----:B------:R-:W-:Y:S02]  /*4000*/  ISETP.GE.AND P2, PT, R89, R3, PT ;  /* 0x000000035900720c */ /* 0x000fe40003f46270 */
[----:B------:R-:W-:Y:S02]  /*4010*/  FSEL R35, R35, -INF , !P4 ;  /* 0xff80000023237808 */ /* 0x000fe40006000000 */
[----:B------:R-:W-:Y:S02]  /*4020*/  FSEL R34, R34, -INF , !P2 ;  /* 0xff80000022227808 */ /* 0x000fe40005000000 */
[----:B------:R-:W-:Y:S02]  /*4030*/  FSEL R211, R29, -INF , !P6 ;  /* 0xff8000001dd37808 */ /* 0x000fe40007000000 */
[----:B------:R-:W-:Y:S02]  /*4040*/  FSEL R178, R31, -INF , !P5 ;  /* 0xff8000001fb27808 */ /* 0x000fe40006800000 */
[----:B------:R-:W-:-:S02]  /*4050*/  FSEL R199, R113, -INF , !P3 ;  /* 0xff80000071c77808 */ /* 0x000fc40005800000 */
        /* <DEDUP_REMOVED lines=66> */
.L_x_141:
[----:B------:R-:W-:Y:S05]  /*4480*/  BSYNC B0 ;  /* 0x0000000000007941 */ /* 0x000fea0003800000 */
.L_x_140:
[----:B------:R-:W0:Y:S02]  /*4490*/  LDGDEPBAR ;  /* 0x00000000000079af */ /* 0x000e240000000000 */
.L_x_139:
        /* <DEDUP_REMOVED lines=55> */
[----:B------:R-:W-:Y:S01]  /*4810*/  LEA R221, R2, UR4, 0x1 ;  /* 0x0000000402dd7c11 */ /* 0x000fe2000f8e08ff */
[----:B------:R-:W1:Y:S01]  /*4820*/  SHFL.BFLY PT, R6, R9, 0x2, 0x1f ;  /* 0x0c401f0009067f89 */ /* 0x000e6200000e0000 */
[----:B--2---:R-:W-:-:S02]  /*4830*/  FMNMX.FTZ R7, R8, R7, !PT ;  /* 0x0000000708077209 */ /* 0x004fc40007810000 */
[----:B------:R-:W-:Y:S01]  /*4840*/  LEA R171, R0, R221, 0x1 ;  /* 0x000000dd00ab7211 */ /* 0x000fe200078e08ff */
[----:B------:R-:W2:Y:S04]  /*4850*/  SHFL.BFLY PT, R168, R29, 0x1, 0x1f ;  /* 0x0c201f001da87f89 */ /* 0x000ea800000e0000 */
[----:B------:R-:W3:Y:S04]  /*4860*/  SHFL.BFLY PT, R166, R7, 0x1, 0x1f ;  /* 0x0c201f0007a67f89 */ /* 0x000ee800000e0000 */
[----:B------:R-:W-:Y:S04]  /*4870*/  LDSM.16.MT88.4 R148, [R221+0x9000] ;  /* 0x00900000dd94783b */ /* 0x000fe80000004200 */
[----:B------:R-:W-:Y:S04]  /*4880*/  LDSM.16.MT88.4 R96, [R221+0xa000] ;  /* 0x00a00000dd60783b */ /* 0x000fe80000004200 */
[----:B------:R-:W-:Y:S01]  /*4890*/  LDSM.16.MT88.4 R108, [R171+0xa000] ;  /* 0x00a00000ab6c783b */ /* 0x000fe20000004200 */
[----:B-1----:R-:W-:-:S03]  /*48a0*/  FMNMX.FTZ R6, R9, R6, !PT ;  /* 0x0000000609067209 */ /* 0x002fc60007810000 */
[----:B------:R-:W-:Y:S01]  /*48b0*/  LDSM.16.MT88.4 R120, [R221+0xb000] ;  /* 0x00b00000dd78783b */ /* 0x000fe20000004200 */
[----:B------:R-:W-:Y:S02]  /*48c0*/  FMNMX.FTZ R9, R174, R11, !PT ;  /* 0x0000000bae097209 */ /* 0x000fe40007810000 */
[----:B--2---:R-:W-:Y:S01]  /*48d0*/  FMNMX.FTZ R168, R29, R168, !PT ;  /* 0x000000a81da87209 */ /* 0x004fe20007810000 */
[----:B------:R-:W1:Y:S01]  /*48e0*/  SHFL.BFLY PT, R165, R6, 0x1, 0x1f ;  /* 0x0c201f0006a57f89 */ /* 0x000e6200000e0000 */
[----:B---3--:R-:W-:-:S03]  /*48f0*/  FMNMX.FTZ R166, R7, R166, !PT ;  /* 0x000000a607a67209 */ /* 0x008fc60007810000 */
[----:B------:R-:W-:Y:S01]  /*4900*/  FMUL.FTZ R216, R168, UR19 ;  /* 0x00000013a8d87c20 */ /* 0x000fe20008410000 */
[----:B------:R-:W-:Y:S01]  /*4910*/  FMNMX.FTZ R7, R214, R9, !PT ;  /* 0x00000009d6077209 */ /* 0x000fe20007810000 */
[----:B------:R-:W-:Y:S01]  /*4920*/  LDSM.16.MT88.4 R28, [R221+0xb400] ;  /* 0x00b40000dd1c783b */ /* 0x000fe20000004200 */
[----:B------:R-:W-:Y:S01]  /*4930*/  FSETP.NEU.FTZ.AND P1, PT, R168, -INF , PT ;  /* 0xff800000a800780b */ /* 0x000fe20003f3d000 */
[----:B------:R-:W-:Y:S01]  /*4940*/  FMUL.FTZ R202, R166, UR19 ;  /* 0x00000013a6ca7c20 */ /* 0x000fe20008410000 */
[----:B------:R-:W-:Y:S01]  /*4950*/  FMNMX.FTZ R7, R212, R7, !PT ;  /* 0x00000007d4077209 */ /* 0x000fe20007810000 */
[----:B------:R-:W-:Y:S01]  /*4960*/  LDSM.16.MT88.4 R8, [R171+0xa400] ;  /* 0x00a40000ab08783b */ /* 0x000fe20000004200 */
        /* <DEDUP_REMOVED lines=10> */
[----:B------:R-:W-:Y:S01]  /*4a10*/  MUFU.EX2 R173, R173 ;  /* 0x000000ad00ad7308 */ /* 0x000fe20000000800 */
[----:B-1----:R-:W-:Y:S01]  /*4a20*/  FMNMX.FTZ R165, R6, R165, !PT ;  /* 0x000000a506a57209 */ /* 0x002fe20007810000 */
[--C-:B------:R-:W-:Y:S01]  /*4a30*/  FFMA.FTZ R60, R81, UR19, -R202.reuse ;  /* 0x00000013513c7c23 */ /* 0x100fe200080108ca */
[----:B------:R-:W-:Y:S01]  /*4a40*/  FMNMX.FTZ R7, R184, R7, !PT ;  /* 0x00000007b8077209 */ /* 0x000fe20007810000 */
[----:B------:R-:W-:Y:S01]  /*4a50*/  LDSM.16.MT88.4 R80, [R171+0x9000] ;  /* 0x00900000ab50783b */ /* 0x000fe20000004200 */
[C---:B------:R-:W-:Y:S01]  /*4a60*/  FSETP.NEU.FTZ.AND P1, PT, R165.reuse, -INF , PT ;  /* 0xff800000a500780b */ /* 0x040fe20003f3d000 */
[----:B------:R-:W-:Y:S01]  /*4a70*/  FMUL.FTZ R191, R165, UR19 ;  /* 0x00000013a5bf7c20 */ /* 0x000fe20008410000 */
[----:B------:R-:W-:Y:S01]  /*4a80*/  FMNMX.FTZ R7, R182, R7, !PT ;  /* 0x00000007b6077209 */ /* 0x000fe20007810000 */
[--C-:B------:R-:W-:Y:S01]  /*4a90*/  FFMA.FTZ R61, R35, UR19, -R202.reuse ;  /* 0x00000013233d7c23 */ /* 0x100fe200080108ca */
[--C-:B------:R-:W-:Y:S01]  /*4aa0*/  FFMA.FTZ R57, R75, UR19, -R202.reuse ;  /* 0x000000134b397c23 */ /* 0x100fe200080108ca */
[----:B------:R-:W-:Y:S01]  /*4ab0*/  FFMA.FTZ R54, R77, UR19, -R202 ;  /* 0x000000134d367c23 */ /* 0x000fe200080108ca */
[----:B------:R-:W-:Y:S01]  /*4ac0*/  FMNMX.FTZ R6, R178, R7, !PT ;  /* 0x00000007b2067209 */ /* 0x000fe20007810000 */
[----:B------:R-:W-:Y:S01]  /*4ad0*/  MUFU.EX2 R164, R164 ;  /* 0x000000a400a47308 */ /* 0x000fe20000000800 */
[----:B------:R-:W-:Y:S01]  /*4ae0*/  FSEL R191, R191, RZ, P1 ;  /* 0x000000ffbfbf7208 */ /* 0x000fe20000800000 */
[--C-:B------:R-:W-:Y:S01]  /*4af0*/  FFMA.FTZ R47, R23, UR19, -R216.reuse ;  /* 0x00000013172f7c23 */ /* 0x100fe200080108d8 */
[----:B------:R-:W-:Y:S01]  /*4b00*/  FFMA.FTZ R46, R21, UR19, -R216 ;  /* 0x00000013152e7c23 */ /* 0x000fe200080108d8 */
[----:B------:R-:W1:Y:S01]  /*4b10*/  SHFL.BFLY PT, R7, R6, 0x2, 0x1f ;  /* 0x0c401f0006077f89 */ /* 0x000e6200000e0000 */
        /* <DEDUP_REMOVED lines=8> */
[----:B------:R-:W-:Y:S01]  /*4ba0*/  FFMA.FTZ R2, R13, UR19, -R202 ;  /* 0x000000130d027c23 */ /* 0x000fe200080108ca */
[--C-:B------:R-:W-:Y:S01]  /*4bb0*/  FFMA.FTZ R51, R16, UR19, -R191.reuse ;  /* 0x0000001310337c23 */ /* 0x100fe200080108bf */
[--C-:B------:R-:W-:Y:S01]  /*4bc0*/  FFMA.FTZ R49, R12, UR19, -R191.reuse ;  /* 0x000000130c317c23 */ /* 0x100fe200080108bf */
[--C-:B------:R-:W-:Y:S01]  /*4bd0*/  FFMA.FTZ R50, R66, UR19, -R191.reuse ;  /* 0x0000001342327c23 */ /* 0x100fe200080108bf */
[--C-:B------:R-:W-:Y:S01]  /*4be0*/  FFMA.FTZ R55, R27, UR19, -R216.reuse ;  /* 0x000000131b377c23 */ /* 0x100fe200080108d8 */
[----:B------:R-:W2:Y:S01]  /*4bf0*/  MUFU.EX2 R60, R60 ;  /* 0x0000003c003c7308 */ /* 0x000ea20000000800 */
[----:B------:R-:W-:Y:S01]  /*4c00*/  FFMA.FTZ R48, R25, UR19, -R216 ;  /* 0x0000001319307c23 */ /* 0x000fe200080108d8 */
[--C-:B------:R-:W-:Y:S01]  /*4c10*/  FFMA.FTZ R176, R185, UR19, -R202.reuse ;  /* 0x00000013b9b07c23 */ /* 0x100fe200080108ca */
[--C-:B------:R-:W-:Y:S01]  /*4c20*/  FFMA.FTZ R180, R39, UR19, -R202.reuse ;  /* 0x0000001327b47c23 */ /* 0x100fe200080108ca */
[----:B------:R-:W-:Y:S01]  /*4c30*/  FFMA.FTZ R185, R37, UR19, -R202 ;  /* 0x0000001325b97c23 */ /* 0x000fe200080108ca */
[--C-:B------:R-:W-:Y:S01]  /*4c40*/  FFMA.FTZ R189, R36, UR19, -R191.reuse ;  /* 0x0000001324bd7c23 */ /* 0x100fe200080108bf */
[--C-:B------:R-:W-:Y:S01]  /*4c50*/  FFMA.FTZ R198, R205, UR19, -R216.reuse ;  /* 0x00000013cdc67c23 */ /* 0x100fe200080108d8 */
[--C-:B------:R-:W-:Y:S01]  /*4c60*/  FFMA.FTZ R204, R209, UR19, -R216.reuse ;  /* 0x00000013d1cc7c23 */ /* 0x100fe200080108d8 */
[----:B------:R-:W-:Y:S01]  /*4c70*/  MUFU.EX2 R57, R57 ;  /* 0x0000003900397308 */ /* 0x000fe20000000800 */
[----:B------:R-:W-:Y:S01]  /*4c80*/  FFMA.FTZ R205, R207, UR19, -R216 ;  /* 0x00000013cfcd7c23 */ /* 0x000fe200080108d8 */
[----:B-1----:R-:W-:Y:S01]  /*4c90*/  FMNMX.FTZ R0, R6, R7, !PT ;  /* 0x0000000706007209 */ /* 0x002fe20007810000 */
[----:B------:R-:W-:Y:S01]  /*4ca0*/  FFMA.FTZ R181, R181, UR19, -R202 ;  /* 0x00000013b5b57c23 */ /* 0x000fe200080108ca */
[----:B------:R-:W-:Y:S01]  /*4cb0*/  LDSM.16.MT88.4 R4, [R171+0xb000] ;  /* 0x00b00000ab04783b */ /* 0x000fe20000004200 */
[--C-:B------:R-:W-:Y:S01]  /*4cc0*/  FFMA.FTZ R186, R186, UR19, -R191.reuse ;  /* 0x00000013baba7c23 */ /* 0x100fe200080108bf */
[--C-:B------:R-:W-:Y:S01]  /*4cd0*/  FFMA.FTZ R193, R193, UR19, -R216.reuse ;  /* 0x00000013c1c17c23 */ /* 0x100fe200080108d8 */
[----:B------:R-:W-:Y:S01]  /*4ce0*/  FFMA.FTZ R195, R195, UR19, -R216 ;  /* 0x00000013c3c37c23 */ /* 0x000fe200080108d8 */
[----:B------:R-:W1:Y:S01]  /*4cf0*/  SHFL.BFLY PT, R167, R0, 0x1, 0x1f ;  /* 0x0c201f0000a77f89 */ /* 0x000e6200000e0000 */
[----:B------:R-:W3:Y:S01]  /*4d00*/  MUFU.EX2 R54, R54 ;  /* 0x0000003600367308 */ /* 0x000ee20000000800 */
[----:B--2---:R-:W-:Y:S01]  /*4d10*/  F2FP.BF16.F32.PACK_AB R132, R60, R61 ;  /* 0x0000003d3c84723e */ /* 0x004fe200000010ff */
[----:B------:R-:W-:Y:S01]  /*4d20*/  FADD.FTZ R60, R61, R60 ;  /* 0x0000003c3d3c7221 */ /* 0x000fe20000010000 */
[--C-:B------:R-:W-:Y:S01]  /*4d30*/  FFMA.FTZ R203, R203, UR19, -R202.reuse ;  /* 0x00000013cbcb7c23 */ /* 0x100fe200080108ca */
[--C-:B------:R-:W-:Y:S01]  /*4d40*/  FFMA.FTZ R200, R200, UR19, -R202.reuse ;  /* 0x00000013c8c87c23 */ /* 0x100fe200080108ca */
[--C-:B------:R-:W-:Y:S01]  /*4d50*/  FFMA.FTZ R197, R197, UR19, -R202.reuse ;  /* 0x00000013c5c57c23 */ /* 0x100fe200080108ca */
[----:B------:R-:W-:Y:S01]  /*4d60*/  FFMA.FTZ R202, R199, UR19, -R202 ;  /* 0x00000013c7ca7c23 */ /* 0x000fe200080108ca */
[--C-:B------:R-:W-:Y:S01]  /*4d70*/  FFMA.FTZ R196, R196, UR19, -R191.reuse ;  /* 0x00000013c4c47c23 */ /* 0x100fe200080108bf */
[----:B------:R-:W-:Y:S01]  /*4d80*/  MUFU.EX2 R62, R62 ;  /* 0x0000003e003e7308 */ /* 0x000fe20000000800 */
[--C-:B------:R-:W-:Y:S01]  /*4d90*/  FFMA.FTZ R199, R194, UR19, -R191.reuse ;  /* 0x00000013c2c77c23 */ /* 0x100fe200080108bf */
[--C-:B------:R-:W-:Y:S01]  /*4da0*/  FFMA.FTZ R192, R192, UR19, -R191.reuse ;  /* 0x00000013c0c07c23 */ /* 0x100fe200080108bf */
[----:B------:R-:W-:Y:S01]  /*4db0*/  FFMA.FTZ R245, R190, UR19, -R191 ;  /* 0x00000013bef57c23 */ /* 0x000fe200080108bf */
[----:B------:R-:W-:-:S04]  /*4dc0*/  FFMA.FTZ R201, R201, UR19, -R216 ;  /* 0x00000013c9c97c23 */ /* 0x000fc800080108d8 */
[----:B------:R-:W2:Y:S01]  /*4dd0*/  MUFU.EX2 R63, R63 ;  /* 0x0000003f003f7308 */ /* 0x000ea20000000800 */
[----:B---3--:R-:W-:Y:S01]  /*4de0*/  F2FP.BF16.F32.PACK_AB R134, R54, R57 ;  /* 0x000000393686723e */ /* 0x008fe200000010ff */
[----:B------:R-:W-:-:S04]  /*4df0*/  FADD.FTZ R57, R57, R60 ;  /* 0x0000003c39397221 */ /* 0x000fc80000010000 */
[----:B------:R-:W-:Y:S01]  /*4e00*/  FADD.FTZ R54, R54, R57 ;  /* 0x0000003936367221 */ /* 0x000fe20000010000 */
[----:B-1----:R-:W-:Y:S01]  /*4e10*/  FMNMX.FTZ R167, R0, R167, !PT ;  /* 0x000000a700a77209 */ /* 0x002fe20007810000 */
[----:B------:R-:W-:Y:S01]  /*4e20*/  MUFU.EX2 R59, R59 ;  /* 0x0000003b003b7308 */ /* 0x000fe20000000800 */
[----:B------:R-:W-:Y:S02]  /*4e30*/  FFMA.FTZ R0, R14, UR19, -R191 ;  /* 0x000000130e007c23 */ /* 0x000fe400080108bf */
[C---:B------:R-:W-:Y:S01]  /*4e40*/  FSETP.NEU.FTZ.AND P1, PT, R167.reuse, -INF , PT ;  /* 0xff800000a700780b */ /* 0x040fe20003f3d000 */
[----:B------:R-:W-:Y:S01]  /*4e50*/  FMUL.FTZ R183, R167, UR19 ;  /* 0x00000013a7b77c20 */ /* 0x000fe20008410000 */
[----:B------:R-:W-:Y:S03]  /*4e60*/  LDSM.16.MT88.4 R12, [R221+0xa400] ;  /* 0x00a40000dd0c783b */ /* 0x000fe60000004200 */
[----:B------:R-:W1:Y:S01]  /*4e70*/  MUFU.EX2 R52, R52 ;  /* 0x0000003400347308 */ /* 0x000e620000000800 */
[----:B------:R-:W-:-:S02]  /*4e80*/  FSEL R183, R183, RZ, P1 ;  /* 0x000000ffb7b77208 */ /* 0x000fc40000800000 */
[----:B--2---:R-:W-:Y:S01]  /*4e90*/  F2FP.BF16.F32.PACK_AB R133, R63, R62 ;  /* 0x0000003e3f85723e */ /* 0x004fe200000010ff */
[----:B------:R-:W-:Y:S02]  /*4ea0*/  FADD.FTZ R62, R62, R63 ;  /* 0x0000003f3e3e7221 */ /* 0x000fe40000010000 */
[--C-:B------:R-:W-:Y:S01]  /*4eb0*/  FFMA.FTZ R67, R32, UR19, -R183.reuse ;  /* 0x0000001320437c23 */ /* 0x100fe200080108b7 */
[--C-:B------:R-:W-:Y:S01]  /*4ec0*/  FFMA.FTZ R64, R20, UR19, -R183.reuse ;  /* 0x0000001314407c23 */ /* 0x100fe200080108b7 */
[--C-:B------:R-:W-:Y:S01]  /*4ed0*/  FFMA.FTZ R65, R22, UR19, -R183.reuse ;  /* 0x0000001316417c23 */ /* 0x100fe200080108b7 */
[--C-:B------:R-:W-:Y:S01]  /*4ee0*/  FFMA.FTZ R56, R18, UR19, -R183.reuse ;  /* 0x0000001312387c23 */ /* 0x100fe200080108b7 */
[----:B------:R-:W2:Y:S01]  /*4ef0*/  MUFU.EX2 R177, R177 ;  /* 0x000000b100b17308 */ /* 0x000ea20000000800 */
[----:B------:R-:W3:Y:S01]  /*4f00*/  LDSM.16.MT88.4 R20, [R221+0x9400] ;  /* 0x00940000dd14783b */ /* 0x000ee20000004200 */
[--C-:B------:R-:W-:Y:S01]  /*4f10*/  FFMA.FTZ R175, R26, UR19, -R183.reuse ;  /* 0x000000131aaf7c23 */ /* 0x100fe200080108b7 */
[--C-:B------:R-:W-:Y:S01]  /*4f20*/  FFMA.FTZ R66, R24, UR19, -R183.reuse ;  /* 0x0000001318427c23 */ /* 0x100fe200080108b7 */
[--C-:B------:R-:W-:Y:S01]  /*4f30*/  FFMA.FTZ R172, R172, UR19, -R183.reuse ;  /* 0x00000013acac7c23 */ /* 0x100fe200080108b7 */
[----:B------:R-:W4:Y:S01]  /*4f40*/  LDSM.16.MT88.4 R16, [R171+0x9400] ;  /* 0x00940000ab10783b */ /* 0x000f220000004200 */
[----:B------:R-:W-:Y:S01]  /*4f50*/  FFMA.FTZ R179, R174, UR19, -R183 ;  /* 0x00000013aeb37c23 */ /* 0x000fe200080108b7 */
[----:B-1----:R-:W-:Y:S01]  /*4f60*/  F2FP.BF16.F32.PACK_AB R135, R52, R59 ;  /* 0x0000003b3487723e */ /* 0x002fe200000010ff */
[----:B------:R-:W1:Y:S01]  /*4f70*/  MUFU.EX2 R58, R58 ;  /* 0x0000003a003a7308 */ /* 0x000e620000000800 */
[----:B------:R-:W5:Y:S01]  /*4f80*/  LDSM.16.MT88.4 R32, [R171+0xb400] ;  /* 0x00b40000ab20783b */ /* 0x000f620000004200 */
[----:B------:R-:W-:Y:S01]  /*4f90*/  FFMA.FTZ R174, R187, UR19, -R216 ;  /* 0x00000013bbae7c23 */ /* 0x000fe200080108d8 */
[--C-:B------:R-:W-:Y:S01]  /*4fa0*/  FFMA.FTZ R187, R188, UR19, -R191.reuse ;  /* 0x00000013bcbb7c23 */ /* 0x100fe200080108bf */
[----:B------:R-:W-:Y:S01]  /*4fb0*/  FFMA.FTZ R188, R38, UR19, -R191 ;  /* 0x0000001326bc7c23 */ /* 0x000fe200080108bf */
[--C-:B------:R-:W-:Y:S01]  /*4fc0*/  FFMA.FTZ R207, R214, UR19, -R183.reuse ;  /* 0x00000013d6cf7c23 */ /* 0x100fe200080108b7 */
[C---:B------:R-:W-:Y:S01]  /*4fd0*/  HMMA.16816.F32.BF16 R156, R132.reuse, R148, RZ ;  /* 0x00000094849c723c */ /* 0x040fe200000418ff */
[----:B------:R-:W-:Y:S01]  /*4fe0*/  LDSM.16.MT88.4 R36, [R171+0xb800] ;  /* 0x00b80000ab24783b */ /* 0x000fe20000004200 */
[----:B------:R-:W-:Y:S01]  /*4ff0*/  MUFU.EX2 R67, R67 ;  /* 0x0000004300437308 */ /* 0x000fe20000000800 */
[----:B--2---:R-:W-:Y:S01]  /*5000*/  F2FP.BF16.F32.PACK_AB R128, R177, R164 ;  /* 0x000000a4b180723e */ /* 0x004fe200000010ff */
[--C-:B------:R-:W-:Y:S01]  /*5010*/  FFMA.FTZ R212, R212, UR19, -R183.reuse ;  /* 0x00000013d4d47c23 */ /* 0x100fe200080108b7 */
[--C-:B------:R-:W-:Y:S01]  /*5020*/  FFMA.FTZ R209, R210, UR19, -R183.reuse ;  /* 0x00000013d2d17c23 */ /* 0x100fe200080108b7 */
[C---:B------:R-:W-:Y:S01]  /*5030*/  HMMA.16816.F32.BF16 R72, R132.reuse, R80, RZ ;  /* 0x000000508448723c */ /* 0x040fe200000418ff */
[----:B------:R-:W-:Y:S01]  /*5040*/  FFMA.FTZ R206, R206, UR19, -R183 ;  /* 0x00000013cece7c23 */ /* 0x000fe200080108b7 */
[----:B------:R-:W-:Y:S01]  /*5050*/  FADD.FTZ R164, R164, R177 ;  /* 0x000000b1a4a47221 */ /* 0x000fe20000010000 */
[----:B------:R-:W-:Y:S01]  /*5060*/  FADD.FTZ R59, R59, R62 ;  /* 0x0000003e3b3b7221 */ /* 0x000fe20000010000 */
[----:B------:R-:W2:Y:S01]  /*5070*/  MUFU.EX2 R64, R64 ;  /* 0x0000004000407308 */ /* 0x000ea20000000800 */
[----:B-1----:R-:W-:Y:S01]  /*5080*/  F2FP.BF16.F32.PACK_AB R130, R58, R173 ;  /* 0x000000ad3a82723e */ /* 0x002fe200000010ff */
[C---:B------:R-:W-:Y:S01]  /*5090*/  HMMA.16816.F32.BF16 R88, R132.reuse, R96, RZ ;  /* 0x000000608458723c */ /* 0x040fe200000418ff */
[----:B------:R-:W-:Y:S01]  /*50a0*/  FADD.FTZ R173, R173, R164 ;  /* 0x000000a4adad7221 */ /* 0x000fe20000010000 */
[----:B------:R-:W-:Y:S01]  /*50b0*/  FADD.FTZ R52, R52, R59 ;  /* 0x0000003b34347221 */ /* 0x000fe20000010000 */
[--C-:B------:R-:W-:Y:S01]  /*50c0*/  FFMA.FTZ R208, R208, UR19, -R183.reuse ;  /* 0x00000013d0d07c23 */ /* 0x100fe200080108b7 */
[----:B------:R-:W-:Y:S01]  /*50d0*/  FFMA.FTZ R191, R184, UR19, -R183 ;  /* 0x00000013b8bf7c23 */ /* 0x000fe200080108b7 */
[----:B------:R-:W-:Y:S01]  /*50e0*/  FADD.FTZ R58, R58, R173 ;  /* 0x000000ad3a3a7221 */ /* 0x000fe20000010000 */
[----:B------:R-:W-:Y:S01]  /*50f0*/  MUFU.EX2 R65, R65 ;  /* 0x0000004100417308 */ /* 0x000fe20000000800 */
[----:B------:R-:W-:Y:S01]  /*5100*/  HMMA.16816.F32.BF16 R144, R132, R108, RZ ;  /* 0x0000006c8490723c */ /* 0x000fe200000418ff */
[----:B------:R-:W-:Y:S01]  /*5110*/  FFMA.FTZ R210, R211, UR19, -R216 ;  /* 0x00000013d3d27c23 */ /* 0x000fe200080108d8 */
[----:B------:R-:W-:-:S04]  /*5120*/  FFMA.FTZ R182, R182, UR19, -R183 ;  /* 0x00000013b6b67c23 */ /* 0x000fc800080108b7 */
[----:B------:R-:W-:Y:S01]  /*5130*/  HMMA.16816.F32.BF16 R112, R132, R120, RZ ;  /* 0x000000788470723c */ /* 0x000fe200000418ff */
[----:B------:R-:W1:Y:S01]  /*5140*/  MUFU.EX2 R56, R56 ;  /* 0x0000003800387308 */ /* 0x000e620000000800 */
[----:B--2---:R-:W-:Y:S01]  /*5150*/  F2FP.BF16.F32.PACK_AB R129, R64, R67 ;  /* 0x000000434081723e */ /* 0x004fe200000010ff */
[----:B------:R-:W-:-:S03]  /*5160*/  FADD.FTZ R64, R67, R64 ;  /* 0x0000004043407221 */ /* 0x000fc60000010000 */
[C---:B------:R-:W-:Y:S03]  /*5170*/  HMMA.16816.F32.BF16 R124, R132.reuse, R4, RZ ;  /* 0x00000004847c723c */ /* 0x040fe600000418ff */
[----:B------:R-:W-:Y:S03]  /*5180*/  MUFU.EX2 R55, R55 ;  /* 0x0000003700377308 */ /* 0x000fe60000000800 */
[C---:B------:R-:W-:Y:S05]  /*5190*/  HMMA.16816.F32.BF16 R152, R132.reuse, R150, RZ ;  /* 0x000000968498723c */ /* 0x040fea00000418ff */
[----:B------:R-:W-:Y:S01]  /*51a0*/  MUFU.EX2 R48, R48 ;  /* 0x0000003000307308 */ /* 0x000fe20000000800 */
[----:B-1----:R-:W-:Y:S01]  /*51b0*/  F2FP.BF16.F32.PACK_AB R131, R56, R65 ;  /* 0x000000413883723e */ /* 0x002fe200000010ff */
[----:B------:R-:W-:Y:S01]  /*51c0*/  HMMA.16816.F32.BF16 R76, R132, R82, RZ ;  /* 0x00000052844c723c */ /* 0x000fe200000418ff */
[----:B------:R-:W-:-:S04]  /*51d0*/  FADD.FTZ R65, R65, R64 ;  /* 0x0000004041417221 */ /* 0x000fc80000010000 */
[----:B------:R-:W-:Y:S01]  /*51e0*/  FADD.FTZ R56, R56, R65 ;  /* 0x0000004138387221 */ /* 0x000fe20000010000 */
[C---:B------:R-:W-:Y:S01]  /*51f0*/  HMMA.16816.F32.BF16 R92, R132.reuse, R98, RZ ;  /* 0x00000062845c723c */ /* 0x040fe200000418ff */
[----:B------:R-:W-:Y:S05]  /*5200*/  MUFU.EX2 R47, R47 ;  /* 0x0000002f002f7308 */ /* 0x000fea0000000800 */
[C---:B------:R-:W-:Y:S03]  /*5210*/  HMMA.16816.F32.BF16 R104, R132.reuse, R110, RZ ;  /* 0x0000006e8468723c */ /* 0x040fe600000418ff */
[----:B------:R-:W-:Y:S03]  /*5220*/  MUFU.EX2 R46, R46 ;  /* 0x0000002e002e7308 */ /* 0x000fe60000000800 */
[----:B------:R-:W-:Y:S05]  /*5230*/  HMMA.16816.F32.BF16 R116, R132, R122, RZ ;  /* 0x0000007a8474723c */ /* 0x000fea00000418ff */
[----:B------:R-:W-:Y:S01]  /*5240*/  MUFU.EX2 R53, R53 ;  /* 0x0000003500357308 */ /* 0x000fe20000000800 */
[C---:B------:R-:W-:Y:S06]  /*5250*/  HMMA.16816.F32.BF16 R160, R128.reuse, R148, RZ ;  /* 0x0000009480a0723c */ /* 0x040fec00000418ff */
[C---:B------:R-:W-:Y:S01]  /*5260*/  HMMA.16816.F32.BF16 R68, R128.reuse, R80, RZ ;  /* 0x000000508044723c */ /* 0x040fe200000418ff */
[----:B------:R-:W1:Y:S05]  /*5270*/  MUFU.EX2 R44, R44 ;  /* 0x0000002c002c7308 */ /* 0x000e6a0000000800 */
[C---:B------:R-:W-:Y:S03]  /*5280*/  HMMA.16816.F32.BF16 R84, R128.reuse, R96, RZ ;  /* 0x000000608054723c */ /* 0x040fe600000418ff */
[----:B------:R-:W-:Y:S03]  /*5290*/  MUFU.EX2 R45, R45 ;  /* 0x0000002d002d7308 */ /* 0x000fe60000000800 */
[----:B------:R-:W-:Y:S05]  /*52a0*/  HMMA.16816.F32.BF16 R100, R128, R108, RZ ;  /* 0x0000006c8064723c */ /* 0x000fea00000418ff */
        /* <DEDUP_REMOVED lines=12> */
[----:B------:R-:W-:Y:S02]  /*5370*/  FADD.FTZ R45, R2, R45 ;  /* 0x0000002d022d7221 */ /* 0x000fe40000010000 */
[----:B------:R-:W-:Y:S01]  /*5380*/  MUFU.EX2 R49, R49 ;  /* 0x0000003100317308 */ /* 0x000fe20000000800 */
[C---:B------:R-:W-:Y:S06]  /*5390*/  HMMA.16816.F32.BF16 R108, R128.reuse, R110, RZ ;  /* 0x0000006e806c723c */ /* 0x040fec00000418ff */
[----:B------:R-:W-:Y:S01]  /*53a0*/  HMMA.16816.F32.BF16 R140, R128, R120, RZ ;  /* 0x00000078808c723c */ /* 0x000fe200000418ff */
[----:B------:R-:W2:Y:S01]  /*53b0*/  MUFU.EX2 R50, R50 ;  /* 0x0000003200327308 */ /* 0x000ea20000000800 */
[----:B-1----:R-:W-:Y:S01]  /*53c0*/  F2FP.BF16.F32.PACK_AB R25, R0, R51 ;  /* 0x000000330019723e */ /* 0x002fe200000010ff */
[----:B------:R-:W-:-:S03]  /*53d0*/  FADD.FTZ R51, R51, R52 ;  /* 0x0000003433337221 */ /* 0x000fc60000010000 */
[C---:B------:R-:W-:Y:S01]  /*53e0*/  HMMA.16816.F32.BF16 R120, R128.reuse, R122, RZ ;  /* 0x0000007a8078723c */ /* 0x040fe200000418ff */
[----:B------:R-:W-:Y:S02]  /*53f0*/  FADD.FTZ R0, R0, R51 ;  /* 0x0000003300007221 */ /* 0x000fe40000010000 */
[----:B------:R-:W-:Y:S03]  /*5400*/  MUFU.EX2 R175, R175 ;  /* 0x000000af00af7308 */ /* 0x000fe60000000800 */
[C---:B------:R-:W-:Y:S05]  /*5410*/  HMMA.16816.F32.BF16 R136, R128.reuse, R4, RZ ;  /* 0x000000048088723c */ /* 0x040fea00000418ff */
[----:B------:R-:W1:Y:S01]  /*5420*/  MUFU.EX2 R66, R66 ;  /* 0x0000004200427308 */ /* 0x000e620000000800 */
[----:B------:R-:W-:Y:S01]  /*5430*/  HMMA.16816.F32.BF16 R128, R128, R6, RZ ;  /* 0x000000068080723c */ /* 0x000fe200000418ff */
[----:B--2---:R-:W-:Y:S01]  /*5440*/  F2FP.BF16.F32.PACK_AB R27, R50, R49 ;  /* 0x00000031321b723e */ /* 0x004fe200000010ff */
[----:B------:R-:W-:Y:S01]  /*5450*/  FADD.FTZ R49, R49, R0 ;  /* 0x0000000031317221 */ /* 0x000fe20000010000 */
[----:B------:R-:W-:Y:S01]  /*5460*/  F2FP.BF16.F32.PACK_AB R4, R48, R55 ;  /* 0x000000373004723e */ /* 0x000fe200000010ff */
[----:B------:R-:W-:-:S02]  /*5470*/  FADD.FTZ R55, R55, R58 ;  /* 0x0000003a37377221 */ /* 0x000fc40000010000 */
[----:B------:R-:W-:Y:S01]  /*5480*/  FADD.FTZ R49, R50, R49 ;  /* 0x0000003132317221 */ /* 0x000fe20000010000 */
[----:B------:R-:W-:Y:S01]  /*5490*/  MUFU.EX2 R172, R172 ;  /* 0x000000ac00ac7308 */ /* 0x000fe20000000800 */
[----:B------:R-:W-:Y:S01]  /*54a0*/  F2FP.BF16.F32.PACK_AB R6, R46, R47 ;  /* 0x0000002f2e06723e */ /* 0x000fe200000010ff */
[----:B---3--:R-:W-:Y:S01]  /*54b0*/  HMMA.16816.F32.BF16 R156, R24, R20, R156 ;  /* 0x00000014189c723c */ /* 0x008fe2000004189c */
[----:B------:R-:W-:-:S04]  /*54c0*/  FADD.FTZ R48, R48, R55 ;  /* 0x0000003730307221 */ /* 0x000fc80000010000 */
[----:B------:R-:W-:Y:S01]  /*54d0*/  FADD.FTZ R47, R47, R48 ;  /* 0x000000302f2f7221 */ /* 0x000fe20000010000 */
[----:B------:R-:W2:Y:S01]  /*54e0*/  MUFU.EX2 R179, R179 ;  /* 0x000000b300b37308 */ /* 0x000ea20000000800 */
[----:B-1----:R-:W-:Y:S01]  /*54f0*/  F2FP.BF16.F32.PACK_AB R5, R66, R175 ;  /* 0x000000af4205723e */ /* 0x002fe200000010ff */
[----:B----4-:R-:W-:Y:S01]  /*5500*/  HMMA.16816.F32.BF16 R72, R24, R16, R72 ;  /* 0x000000101848723c */ /* 0x010fe20000041848 */
[----:B------:R-:W-:Y:S01]  /*5510*/  FADD.FTZ R175, R175, R56 ;  /* 0x00000038afaf7221 */ /* 0x000fe20000010000 */
[----:B------:R-:W-:-:S03]  /*5520*/  FADD.FTZ R47, R46, R47 ;  /* 0x0000002f2e2f7221 */ /* 0x000fc60000010000 */
[----:B------:R-:W-:Y:S01]  /*5530*/  FADD.FTZ R175, R66, R175 ;  /* 0x000000af42af7221 */ /* 0x000fe20000010000 */
[C---:B------:R-:W-:Y:S01]  /*5540*/  HMMA.16816.F32.BF16 R88, R24.reuse, R12, R88 ;  /* 0x0000000c1858723c */ /* 0x040fe20000041858 */
[----:B------:R-:W-:Y:S05]  /*5550*/  MUFU.EX2 R174, R174 ;  /* 0x000000ae00ae7308 */ /* 0x000fea0000000800 */
[----:B------:R-:W-:Y:S01]  /*5560*/  HMMA.16816.F32.BF16 R144, R24, R8, R144 ;  /* 0x000000081890723c */ /* 0x000fe20000041890 */
[----:B--2---:R-:W-:Y:S02]  /*5570*/  F2FP.BF16.F32.PACK_AB R7, R179, R172 ;  /* 0x000000acb307723e */ /* 0x004fe400000010ff */
[----:B------:R-:W-:Y:S01]  /*5580*/  MUFU.EX2 R176, R176 ;  /* 0x000000b000b07308 */ /* 0x000fe20000000800 */
[----:B------:R-:W-:-:S02]  /*5590*/  FADD.FTZ R172, R172, R175 ;  /* 0x000000afacac7221 */ /* 0x000fc40000010000 */
[----:B------:R-:W-:Y:S02]  /*55a0*/  HMMA.16816.F32.BF16 R112, R24, R28, R112 ;  /* 0x0000001c1870723c */ /* 0x000fe40000041870 */
[----:B------:R-:W-:-:S04]  /*55b0*/  FADD.FTZ R172, R179, R172 ;  /* 0x000000acb3ac7221 */ /* 0x000fc80000010000 */
[C---:B-----5:R-:W-:Y:S01]  /*55c0*/  HMMA.16816.F32.BF16 R124, R24.reuse, R32, R124 ;  /* 0x00000020187c723c */ /* 0x060fe2000004187c */
        /* <DEDUP_REMOVED lines=123> */
[C---:B------:R-:W-:Y:S01]  /*5d80*/  F2FP.BF16.F32.PACK_AB R5, R191.reuse, R208 ;  /* 0x000000d0bf05723e */ /* 0x040fe200000010ff */
        /* <DEDUP_REMOVED lines=94> */
[----:B------:R-:W-:Y:S01]  /*6370*/  @!P4 LDGSTS.E.BYPASS.LTC128B.128 [R225+0xa800], desc[UR22][R8.64+0x40] ;  /* 0x0a80004008e1cfae */ /* 0x000fe2000b901d56 */
        /* <DEDUP_REMOVED lines=9> */
[----:B------:R-:W-:Y:S04]  /*6410*/  LDSM.16.M88.4 R188, [R223+0x6000] ;  /* 0x00600000dfbc783b */ /* 0x000fe80000000200 */
[----:B------:R-:W2:Y:S01]  /*6420*/  LDSM.16.M88.4 R60, [R224+0x1000] ;  /* 0x00100000e03c783b */ /* 0x000ea20000000200 */
[C---:B------:R-:W-:Y:S02]  /*6430*/  ISETP.GE.AND P0, PT, R2.reuse, R226, PT ;  /* 0x000000e20200720c */ /* 0x040fe40003f06270 */
[C---:B------:R-:W-:Y:S01]  /*6440*/  ISETP.GE.AND P6, PT, R2.reuse, R170, PT ;  /* 0x000000aa0200720c */ /* 0x040fe20003fc6270 */
[----:B------:R-:W4:Y:S01]  /*6450*/  LDSM.16.M88.4 R180, [R223+0x6400] ;  /* 0x00640000dfb4783b */ /* 0x000f220000000200 */
[C---:B------:R-:W-:Y:S02]  /*6460*/  ISETP.GE.AND P2, PT, R2.reuse, R169, PT ;  /* 0x000000a90200720c */ /* 0x040fe40003f46270 */
[----:B------:R-:W-:Y:S01]  /*6470*/  ISETP.GE.AND P1, PT, R2, R3, PT ;  /* 0x000000030200720c */ /* 0x000fe20003f26270 */
[----:B------:R-:W3:Y:S04]  /*6480*/  LDSM.16.M88.4 R172, [R223+0x6800] ;  /* 0x00680000dfac783b */ /* 0x000ee80000000200 */
[----:B------:R-:W1:Y:S04]  /*6490*/  LDSM.16.M88.4 R196, [R223+0x6c00] ;  /* 0x006c0000dfc4783b */ /* 0x000e680000000200 */
[----:B------:R-:W5:Y:S04]  /*64a0*/  LDSM.16.M88.4 R56, [R224] ;  /* 0x00000000e038783b */ /* 0x000f680000000200 */
[----:B------:R-:W-:Y:S04]  /*64b0*/  LDSM.16.M88.4 R44, [R220+0x6000] ;  /* 0x00600000dc2c783b */ /* 0x000fe80000000200 */
[----:B------:R-:W5:Y:S04]  /*64c0*/  LDSM.16.M88.4 R48, [R222+0x1000] ;  /* 0x00100000de30783b */ /* 0x000f680000000200 */
[----:B------:R-:W5:Y:S04]  /*64d0*/  LDSM.16.M88.4 R40, [R220+0x6400] ;  /* 0x00640000dc28783b */ /* 0x000f680000000200 */
[----:B------:R-:W5:Y:S04]  /*64e0*/  LDSM.16.M88.4 R36, [R220+0x6800] ;  /* 0x00680000dc24783b */ /* 0x000f680000000200 */
[----:B------:R-:W5:Y:S04]  /*64f0*/  LDSM.16.M88.4 R52, [R220+0x6c00] ;  /* 0x006c0000dc34783b */ /* 0x000f680000000200 */
[----:B------:R-:W5:Y:S01]  /*6500*/  LDSM.16.M88.4 R32, [R222] ;  /* 0x00000000de20783b */ /* 0x000f620000000200 */
[C---:B--2---:R-:W-:Y:S03]  /*6510*/  HMMA.16816.F32.BF16 R28, R60.reuse, R188, RZ ;  /* 0x000000bc3c1c723c */ /* 0x044fe600000418ff */
[----:B------:R-:W-:Y:S03]  /*6520*/  LDSM.16.M88.4 R212, [R224+0x3000] ;  /* 0x00300000e0d4783b */ /* 0x000fe60000000200 */
[C---:B------:R-:W-:Y:S01]  /*6530*/  HMMA.16816.F32.BF16 R24, R60.reuse, R190, RZ ;  /* 0x000000be3c18723c */ /* 0x040fe200000418ff */
[----:B------:R-:W2:Y:S04]  /*6540*/  LDSM.16.M88.4 R208, [R223+0x7000] ;  /* 0x00700000dfd0783b */ /* 0x000ea80000000200 */
[----:B------:R-:W2:Y:S01]  /*6550*/  LDSM.16.M88.4 R204, [R223+0x7400] ;  /* 0x00740000dfcc783b */ /* 0x000ea20000000200 */
[C---:B----4-:R-:W-:Y:S03]  /*6560*/  HMMA.16816.F32.BF16 R20, R60.reuse, R180, RZ ;  /* 0x000000b43c14723c */ /* 0x050fe600000418ff */
[----:B------:R-:W4:Y:S03]  /*6570*/  LDSM.16.M88.4 R200, [R223+0x7800] ;  /* 0x00780000dfc8783b */ /* 0x000f260000000200 */
[C---:B---3--:R-:W-:Y:S01]  /*6580*/  HMMA.16816.F32.BF16 R12, R60.reuse, R172, RZ ;  /* 0x000000ac3c0c723c */ /* 0x048fe200000418ff */
[----:B------:R-:W-:Y:S04]  /*6590*/  LDSM.16.M88.4 R216, [R224+0x2000] ;  /* 0x00200000e0d8783b */ /* 0x000fe80000000200 */
[----:B------:R-:W0:Y:S01]  /*65a0*/  LDGDEPBAR ;  /* 0x00000000000079af */ /* 0x000e220000000000 */
[C---:B-1----:R-:W-:Y:S06]  /*65b0*/  HMMA.16816.F32.BF16 R4, R60.reuse, R196, RZ ;  /* 0x000000c43c04723c */ /* 0x042fec00000418ff */
[C---:B------:R-:W-:Y:S06]  /*65c0*/  HMMA.16816.F32.BF16 R16, R60.reuse, R182, RZ ;  /* 0x000000b63c10723c */ /* 0x040fec00000418ff */
[C---:B------:R-:W-:Y:S06]  /*65d0*/  HMMA.16816.F32.BF16 R8, R60.reuse, R174, RZ ;  /* 0x000000ae3c08723c */ /* 0x040fec00000418ff */
[----:B------:R-:W-:Y:S06]  /*65e0*/  HMMA.16816.F32.BF16 R60, R60, R198, RZ ;  /* 0x000000c63c3c723c */ /* 0x000fec00000418ff */
[C---:B-----5:R-:W-:Y:S06]  /*65f0*/  HMMA.16816.F32.BF16 R192, R56.reuse, R188, RZ ;  /* 0x000000bc38c0723c */ /* 0x060fec00000418ff */
[C---:B------:R-:W-:Y:S06]  /*6600*/  HMMA.16816.F32.BF16 R184, R56.reuse, R180, RZ ;  /* 0x000000b438b8723c */ /* 0x040fec00000418ff */
[C---:B------:R-:W-:Y:S06]  /*6610*/  HMMA.16816.F32.BF16 R176, R56.reuse, R172, RZ ;  /* 0x000000ac38b0723c */ /* 0x040fec00000418ff */
[C---:B------:R-:W-:Y:S06]  /*6620*/  HMMA.16816.F32.BF16 R188, R56.reuse, R190, RZ ;  /* 0x000000be38bc723c */ /* 0x040fec00000418ff */
[C---:B------:R-:W-:Y:S06]  /*6630*/  HMMA.16816.F32.BF16 R180, R56.reuse, R182, RZ ;  /* 0x000000b638b4723c */ /* 0x040fec00000418ff */
[C---:B------:R-:W-:Y:S06]  /*6640*/  HMMA.16816.F32.BF16 R172, R56.reuse, R174, RZ ;  /* 0x000000ae38ac723c */ /* 0x040fec00000418ff */
[C---:B------:R-:W-:Y:S06]  /*6650*/  HMMA.16816.F32.BF16 R64, R56.reuse, R196, RZ ;  /* 0x000000c43840723c */ /* 0x040fec00000418ff */
[----:B------:R-:W-:Y:S01]  /*6660*/  HMMA.16816.F32.BF16 R56, R56, R198, RZ ;  /* 0x000000c63838723c */ /* 0x000fe200000418ff */
[----:B------:R-:W1:Y:S05]  /*6670*/  LDSM.16.M88.4 R196, [R223+0x7c00] ;  /* 0x007c0000dfc4783b */ /* 0x000e6a0000000200 */
        /* <DEDUP_REMOVED lines=12> */
[C---:B------:R-:W-:Y:S06]  /*6740*/  HMMA.16816.F32.BF16 R64, R32.reuse, R52, R64 ;  /* 0x000000342040723c */ /* 0x040fec0000041840 */
[C---:B------:R-:W-:Y:S01]  /*6750*/  HMMA.16816.F32.BF16 R188, R32.reuse, R46, R188 ;  /* 0x0000002e20bc723c */ /* 0x040fe200000418bc */
[----:B------:R-:W3:Y:S05]  /*6760*/  LDSM.16.M88.4 R44, [R220+0x7000] ;  /* 0x00700000dc2c783b */ /* 0x000eea0000000200 */
[C---:B------:R-:W-:Y:S01]  /*6770*/  HMMA.16816.F32.BF16 R180, R32.reuse, R42, R180 ;  /* 0x0000002a20b4723c */ /* 0x040fe200000418b4 */
[----:B------:R-:W5:Y:S05]  /*6780*/  LDSM.16.M88.4 R40, [R220+0x7400] ;  /* 0x00740000dc28783b */ /* 0x000f6a0000000200 */
[C---:B------:R-:W-:Y:S01]  /*6790*/  HMMA.16816.F32.BF16 R172, R32.reuse, R38, R172 ;  /* 0x0000002620ac723c */ /* 0x040fe200000418ac */
[----:B------:R-:W5:Y:S05]  /*67a0*/  LDSM.16.M88.4 R36, [R220+0x7800] ;  /* 0x00780000dc24783b */ /* 0x000f6a0000000200 */
[----:B------:R-:W-:Y:S01]  /*67b0*/  HMMA.16816.F32.BF16 R56, R32, R54, R56 ;  /* 0x000000362038723c */ /* 0x000fe20000041838 */
[----:B------:R-:W5:Y:S04]  /*67c0*/  LDSM.16.M88.4 R32, [R220+0x7c00] ;  /* 0x007c0000dc20783b */ /* 0x000f680000000200 */
[----:B------:R-:W5:Y:S01]  /*67d0*/  LDSM.16.M88.4 R52, [R222+0x2000] ;  /* 0x00200000de34783b */ /* 0x000f620000000200 */
[C---:B--2---:R-:W-:Y:S06]  /*67e0*/  HMMA.16816.F32.BF16 R28, R212.reuse, R208, R28 ;  /* 0x000000d0d41c723c */ /* 0x044fec000004181c */
[C---:B------:R-:W-:Y:S06]  /*67f0*/  HMMA.16816.F32.BF16 R20, R212.reuse, R204, R20 ;  /* 0x000000ccd414723c */ /* 0x040fec0000041814 */
[C---:B----4-:R-:W-:Y:S06]  /*6800*/  HMMA.16816.F32.BF16 R12, R212.reuse, R200, R12 ;  /* 0x000000c8d40c723c */ /* 0x050fec000004180c */
[C---:B-1----:R-:W-:Y:S06]  /*6810*/  HMMA.16816.F32.BF16 R4, R212.reuse, R196, R4 ;  /* 0x000000c4d404723c */ /* 0x042fec0000041804 */
[C---:B------:R-:W-:Y:S06]  /*6820*/  HMMA.16816.F32.BF16 R24, R212.reuse, R210, R24 ;  /* 0x000000d2d418723c */ /* 0x040fec0000041818 */
[C---:B------:R-:W-:Y:S06]  /*6830*/  HMMA.16816.F32.BF16 R16, R212.reuse, R206, R16 ;  /* 0x000000ced410723c */ /* 0x040fec0000041810 */
[C---:B------:R-:W-:Y:S06]  /*6840*/  HMMA.16816.F32.BF16 R8, R212.reuse, R202, R8 ;  /* 0x000000cad408723c */ /* 0x040fec0000041808 */
[----:B------:R-:W-:Y:S06]  /*6850*/  HMMA.16816.F32.BF16 R60, R212, R198, R60 ;  /* 0x000000c6d43c723c */ /* 0x000fec000004183c */
[C---:B------:R-:W-:Y:S06]  /*6860*/  HMMA.16816.F32.BF16 R192, R216.reuse, R208, R192 ;  /* 0x000000d0d8c0723c */ /* 0x040fec00000418c0 */
[C---:B------:R-:W-:Y:S01]  /*6870*/  HMMA.16816.F32.BF16 R188, R216.reuse, R210, R188 ;  /* 0x000000d2d8bc723c */ /* 0x040fe200000418bc */
[----:B------:R-:W-:Y:S05]  /*6880*/  LDSM.16.M88.4 R208, [R223+0x8c00] ;  /* 0x008c0000dfd0783b */ /* 0x000fea0000000200 */
[C---:B------:R-:W-:Y:S06]  /*6890*/  HMMA.16816.F32.BF16 R184, R216.reuse, R204, R184 ;  /* 0x000000ccd8b8723c */ /* 0x040fec00000418b8 */
[C---:B------:R-:W-:Y:S01]  /*68a0*/  HMMA.16816.F32.BF16 R180, R216.reuse, R206, R180 ;  /* 0x000000ced8b4723c */ /* 0x040fe200000418b4 */
[----:B------:R-:W-:Y:S05]  /*68b0*/  LDSM.16.M88.4 R204, [R223+0x8400] ;  /* 0x00840000dfcc783b */ /* 0x000fea0000000200 */
[C---:B------:R-:W-:Y:S06]  /*68c0*/  HMMA.16816.F32.BF16 R176, R216.reuse, R200, R176 ;  /* 0x000000c8d8b0723c */ /* 0x040fec00000418b0 */
[C---:B------:R-:W-:Y:S06]  /*68d0*/  HMMA.16816.F32.BF16 R64, R216.reuse, R196, R64 ;  /* 0x000000c4d840723c */ /* 0x040fec0000041840 */
[----:B------:R-:W-:Y:S01]  /*68e0*/  HMMA.16816.F32.BF16 R56, R216, R198, R56 ;  /* 0x000000c6d838723c */ /* 0x000fe20000041838 */
[----:B------:R-:W-:Y:S05]  /*68f0*/  LDSM.16.M88.4 R196, [R223+0x8000] ;  /* 0x00800000dfc4783b */ /* 0x000fea0000000200 */
[C---:B---3--:R-:W-:Y:S06]  /*6900*/  HMMA.16816.F32.BF16 R28, R48.reuse, R44, R28 ;  /* 0x0000002c301c723c */ /* 0x048fec000004181c */
[C---:B------:R-:W-:Y:S06]  /*6910*/  HMMA.16816.F32.BF16 R24, R48.reuse, R46, R24 ;  /* 0x0000002e3018723c */ /* 0x040fec0000041818 */
[C---:B-----5:R-:W-:Y:S06]  /*6920*/  HMMA.16816.F32.BF16 R20, R48.reuse, R40, R20 ;  /* 0x000000283014723c */ /* 0x060fec0000041814 */
[C---:B------:R-:W-:Y:S06]  /*6930*/  HMMA.16816.F32.BF16 R16, R48.reuse, R42, R16 ;  /* 0x0000002a3010723c */ /* 0x040fec0000041810 */
[C---:B------:R-:W-:Y:S06]  /*6940*/  HMMA.16816.F32.BF16 R12, R48.reuse, R36, R12 ;  /* 0x00000024300c723c */ /* 0x040fec000004180c */
[C---:B------:R-:W-:Y:S06]  /*6950*/  HMMA.16816.F32.BF16 R8, R48.reuse, R38, R8 ;  /* 0x000000263008723c */ /* 0x040fec0000041808 */
[C---:B------:R-:W-:Y:S06]  /*6960*/  HMMA.16816.F32.BF16 R4, R48.reuse, R32, R4 ;  /* 0x000000203004723c */ /* 0x040fec0000041804 */
[----:B------:R-:W-:Y:S01]  /*6970*/  HMMA.16816.F32.BF16 R60, R48, R34, R60 ;  /* 0x00000022303c723c */ /* 0x000fe2000004183c */
[----:B------:R-:W1:Y:S05]  /*6980*/  LDSM.16.M88.4 R48, [R224+0x5000] ;  /* 0x00500000e030783b */ /* 0x000e6a0000000200 */
[----:B------:R-:W-:Y:S01]  /*6990*/  HMMA.16816.F32.BF16 R172, R216, R202, R172 ;  /* 0x000000cad8ac723c */ /* 0x000fe200000418ac */
[----:B------:R-:W2:Y:S05]  /*69a0*/  LDSM.16.M88.4 R200, [R224+0x4000] ;  /* 0x00400000e0c8783b */ /* 0x000eaa0000000200 */
[C---:B------:R-:W-:Y:S06]  /*69b0*/  HMMA.16816.F32.BF16 R192, R52.reuse, R44, R192 ;  /* 0x0000002c34c0723c */ /* 0x040fec00000418c0 */
[C---:B------:R-:W-:Y:S01]  /*69c0*/  HMMA.16816.F32.BF16 R188, R52.reuse, R46, R188 ;  /* 0x0000002e34bc723c */ /* 0x040fe200000418bc */
[----:B------:R-:W-:Y:S05]  /*69d0*/  LDSM.16.M88.4 R44, [R223+0x8800] ;  /* 0x00880000df2c783b */ /* 0x000fea0000000200 */
[C---:B------:R-:W-:Y:S06]  /*69e0*/  HMMA.16816.F32.BF16 R184, R52.reuse, R40, R184 ;  /* 0x0000002834b8723c */ /* 0x040fec00000418b8 */
[C---:B------:R-:W-:Y:S01]  /*69f0*/  HMMA.16816.F32.BF16 R212, R52.reuse, R42, R180 ;  /* 0x0000002a34d4723c */ /* 0x040fe200000418b4 */
[----:B------:R-:W-:Y:S04]  /*6a00*/  LDSM.16.M88.4 R40, [R220+0x8000] ;  /* 0x00800000dc28783b */ /* 0x000fe80000000200 */
[----:B------:R-:W-:Y:S01]  /*6a10*/  LDSM.16.M88.4 R180, [R222+0x4000] ;  /* 0x00400000deb4783b */ /* 0x000fe20000000200 */
[----:B------:R-:W-:Y:S03]  /*6a20*/  HMMA.16816.F32.BF16 R216, R52, R36, R176 ;  /* 0x0000002434d8723c */ /* 0x000fe600000418b0 */
[----:B------:R-:W3:Y:S03]  /*6a30*/  LDSM.16.M88.4 R176, [R222+0x5000] ;  /* 0x00500000deb0783b */ /* 0x000ee60000000200 */
[----:B-1----:R-:W-:Y:S01]  /*6a40*/  HMMA.16816.F32.BF16 R28, R48, R196, R28 ;  /* 0x000000c4301c723c */ /* 0x002fe2000004181c */
[----:B------:R-:W-:-:S05]  /*6a50*/  VIADD R36, R0, 0x8 ;  /* 0x0000000800247836 */ /* 0x000fca0000000000 */
[----:B--2---:R-:W-:Y:S01]  /*6a60*/  HMMA.16816.F32.BF16 R192, R200, R196, R192 ;  /* 0x000000c4c8c0723c */ /* 0x004fe200000418c0 */
[----:B------:R-:W-:-:S05]  /*6a70*/  I2FP.F32.S32 R37, R36 ;  /* 0x0000002400257245 */ /* 0x000fca0000201400 */
[----:B------:R-:W-:Y:S06]  /*6a80*/  HMMA.16816.F32.BF16 R24, R48, R198, R24 ;  /* 0x000000c63018723c */ /* 0x000fec0000041818 */
[C---:B------:R-:W-:Y:S06]  /*6a90*/  HMMA.16816.F32.BF16 R64, R52.reuse, R32, R64 ;  /* 0x000000203440723c */ /* 0x040fec0000041840 */
[----:B------:R-:W-:Y:S01]  /*6aa0*/  HMMA.16816.F32.BF16 R56, R52, R34, R56 ;  /* 0x000000223438723c */ /* 0x000fe20000041838 */
[----:B------:R-:W1:Y:S05]  /*6ab0*/  LDSM.16.M88.4 R32, [R220+0x8400] ;  /* 0x00840000dc20783b */ /* 0x000e6a0000000200 */
[----:B------:R-:W-:Y:S06]  /*6ac0*/  HMMA.16816.F32.BF16 R188, R200, R198, R188 ;  /* 0x000000c6c8bc723c */ /* 0x000fec00000418bc */
[----:B------:R-:W-:Y:S06]  /*6ad0*/  HMMA.16816.F32.BF16 R20, R48, R204, R20 ;  /* 0x000000cc3014723c */ /* 0x000fec0000041814 */
[-C--:B---3--:R-:W-:Y:S06]  /*6ae0*/  HMMA.16816.F32.BF16 R28, R176, R40.reuse, R28 ;  /* 0x00000028b01c723c */ /* 0x088fec000004181c */
[----:B------:R-:W-:Y:S06]  /*6af0*/  HMMA.16816.F32.BF16 R192, R180, R40, R192 ;  /* 0x00000028b4c0723c */ /* 0x000fec00000418c0 */
[----:B------:R-:W-:Y:S06]  /*6b00*/  HMMA.16816.F32.BF16 R184, R200, R204, R184 ;  /* 0x000000ccc8b8723c */ /* 0x000fec00000418b8 */
[-C--:B------:R-:W-:Y:S06]  /*6b10*/  HMMA.16816.F32.BF16 R24, R176, R42.reuse, R24 ;  /* 0x0000002ab018723c */ /* 0x080fec0000041818 */
[----:B------:R-:W-:Y:S06]  /*6b20*/  HMMA.16816.F32.BF16 R188, R180, R42, R188 ;  /* 0x0000002ab4bc723c */ /* 0x000fec00000418bc */
[-C--:B------:R-:W-:Y:S06]  /*6b30*/  HMMA.16816.F32.BF16 R16, R48, R206.reuse, R16 ;  /* 0x000000ce3010723c */ /* 0x080fec0000041810 */
[----:B------:R-:W-:Y:S06]  /*6b40*/  HMMA.16816.F32.BF16 R212, R200, R206, R212 ;  /* 0x000000cec8d4723c */ /* 0x000fec00000418d4 */
[----:B------:R-:W-:Y:S06]  /*6b50*/  HMMA.16816.F32.BF16 R172, R52, R38, R172 ;  /* 0x0000002634ac723c */ /* 0x000fec00000418ac */
[----:B-1----:R-:W-:Y:S01]  /*6b60*/  HMMA.16816.F32.BF16 R20, R176, R32, R20 ;  /* 0x00000020b014723c */ /* 0x002fe20000041814 */
[----:B------:R-:W-:-:S05]  /*6b70*/  I2FP.F32.S32 R38, R2 ;  /* 0x0000000200267245 */ /* 0x000fca0000201400 */
[C---:B------:R-:W-:Y:S01]  /*6b80*/  FFMA.FTZ R29, R38.reuse, UR5, R29 ;  /* 0x00000005261d7c23 */ /* 0x040fe2000801001d */
[C---:B------:R-:W-:Y:S01]  /*6b90*/  FFMA.FTZ R2, R38.reuse, UR5, R193 ;  /* 0x0000000526027c23 */ /* 0x040fe200080100c1 */
[C---:B------:R-:W-:Y:S01]  /*6ba0*/  FFMA.FTZ R195, R38.reuse, UR5, R195 ;  /* 0x0000000526c37c23 */ /* 0x040fe200080100c3 */
[----:B------:R-:W-:Y:S01]  /*6bb0*/  FFMA.FTZ R240, R38, UR5, R31 ;  /* 0x0000000526f07c23 */ /* 0x000fe2000801001f */
[C---:B------:R-:W-:Y:S02]  /*6bc0*/  HMMA.16816.F32.BF16 R12, R48.reuse, R44, R12 ;  /* 0x0000002c300c723c */ /* 0x040fe4000004180c */
[----:B------:R-:W-:Y:S02]  /*6bd0*/  FSEL R2, R2, -INF , !P0 ;  /* 0xff80000002027808 */ /* 0x000fe40004000000 */
[----:B------:R-:W-:Y:S02]  /*6be0*/  FSEL R31, R195, -INF , !P6 ;  /* 0xff800000c31f7808 */ /* 0x000fe40007000000 */
[----:B------:R-:W-:Y:S01]  /*6bf0*/  HMMA.16816.F32.BF16 R8, R48, R46, R8 ;  /* 0x0000002e3008723c */ /* 0x000fe20000041808 */
[----:B------:R-:W-:-:S02]  /*6c00*/  FSEL R240, R240, -INF , !P1 ;  /* 0xff800000f0f07808 */ /* 0x000fc40004800000 */
[C---:B------:R-:W-:Y:S02]  /*6c10*/  ISETP.GE.AND P0, PT, R36.reuse, R226, PT ;  /* 0x000000e22400720c */ /* 0x040fe40003f06270 */
[C---:B------:R-:W-:Y:S01]  /*6c20*/  ISETP.GE.AND P6, PT, R36.reuse, R170, PT ;  /* 0x000000aa2400720c */ /* 0x040fe20003fc6270 */
[----:B------:R-:W-:Y:S01]  /*6c30*/  HMMA.16816.F32.BF16 R4, R48, R208, R4 ;  /* 0x000000d03004723c */ /* 0x000fe20000041804 */
[----:B------:R-:W-:-:S05]  /*6c40*/  ISETP.GE.AND P1, PT, R36, R3, PT ;  /* 0x000000032400720c */ /* 0x000fca0003f26270 */
[----:B------:R-:W-:Y:S06]  /*6c50*/  HMMA.16816.F32.BF16 R60, R48, R210, R60 ;  /* 0x000000d2303c723c */ /* 0x000fec000004183c */
[----:B------:R-:W-:Y:S01]  /*6c60*/  HMMA.16816.F32.BF16 R184, R180, R32, R184 ;  /* 0x00000020b4b8723c */ /* 0x000fe200000418b8 */
[----:B------:R-:W-:Y:S01]  /*6c70*/  FSEL R48, R29, -INF , !P2 ;  /* 0xff8000001d307808 */ /* 0x000fe20005000000 */
[C---:B------:R-:W-:Y:S01]  /*6c80*/  FFMA.FTZ R50, R37.reuse, UR5, R188 ;  /* 0x0000000525327c23 */ /* 0x040fe200080100bc */
[----:B------:R-:W-:Y:S01]  /*6c90*/  FFMA.FTZ R29, R37, UR5, R190 ;  /* 0x00000005251d7c23 */ /* 0x000fe200080100be */
[----:B------:R-:W-:-:S02]  /*6ca0*/  ISETP.GE.AND P2, PT, R36, R169, PT ;  /* 0x000000a92400720c */ /* 0x000fc40003f46270 */
[----:B------:R-:W-:Y:S01]  /*6cb0*/  HMMA.16816.F32.BF16 R216, R200, R44, R216 ;  /* 0x0000002cc8d8723c */ /* 0x000fe200000418d8 */
[C---:B------:R-:W-:Y:S01]  /*6cc0*/  FFMA.FTZ R33, R37.reuse, UR5, R24 ;  /* 0x0000000525217c23 */ /* 0x040fe20008010018 */
[----:B------:R-:W-:Y:S02]  /*6cd0*/  VIADD R32, R0, 0x9 ;  /* 0x0000000900207836 */ /* 0x000fe40000000000 */
[----:B------:R-:W-:Y:S01]  /*6ce0*/  FFMA.FTZ R24, R37, UR5, R26 ;  /* 0x0000000525187c23 */ /* 0x000fe2000801001a */
[----:B------:R-:W-:Y:S01]  /*6cf0*/  FSEL R50, R50, -INF , !P0 ;  /* 0xff80000032327808 */ /* 0x000fe20004000000 */
[----:B------:R-:W1:Y:S01]  /*6d00*/  LDSM.16.M88.4 R36, [R220+0x8800] ;  /* 0x00880000dc24783b */ /* 0x000e620000000200 */
[----:B------:R-:W-:Y:S01]  /*6d10*/  FSEL R29, R29, -INF , !P6 ;  /* 0xff8000001d1d7808 */ /* 0x000fe20007000000 */
[----:B------:R-:W-:Y:S01]  /*6d20*/  HMMA.16816.F32.BF16 R16, R176, R34, R16 ;  /* 0x00000022b010723c */ /* 0x000fe20000041810 */
[----:B------:R-:W-:Y:S02]  /*6d30*/  FSEL R26, R33, -INF , !P2 ;  /* 0xff800000211a7808 */ /* 0x000fe40005000000 */
[----:B------:R-:W-:-:S02]  /*6d40*/  I2FP.F32.S32 R40, R32 ;  /* 0x0000002000287245 */ /* 0x000fc40000201400 */
[----:B------:R-:W-:Y:S01]  /*6d50*/  FSEL R24, R24, -INF , !P1 ;  /* 0xff80000018187808 */ /* 0x000fe20004800000 */
[----:B------:R-:W-:Y:S01]  /*6d60*/  HMMA.16816.F32.BF16 R212, R180, R34, R212 ;  /* 0x00000022b4d4723c */ /* 0x000fe200000418d4 */
[----:B------:R-:W-:Y:S01]  /*6d70*/  ISETP.GE.AND P0, PT, R32, R226, PT ;  /* 0x000000e22000720c */ /* 0x000fe20003f06270 */
[----:B------:R-:W-:Y:S01]  /*6d80*/  FFMA.FTZ R52, R40, UR5, R189 ;  /* 0x0000000528347c23 */ /* 0x000fe200080100bd */
[----:B------:R-:W-:Y:S01]  /*6d90*/  ISETP.GE.AND P6, PT, R32, R170, PT ;  /* 0x000000aa2000720c */ /* 0x000fe20003fc6270 */
[----:B------:R-:W-:Y:S01]  /*6da0*/  FFMA.FTZ R191, R40, UR5, R191 ;  /* 0x0000000528bf7c23 */ /* 0x000fe200080100bf */
[----:B------:R-:W-:Y:S01]  /*6db0*/  ISETP.GE.AND P2, PT, R32, R169, PT ;  /* 0x000000a92000720c */ /* 0x000fe20003f46270 */
[----:B------:R-:W-:Y:S01]  /*6dc0*/  FFMA.FTZ R44, R40, UR5, R25 ;  /* 0x00000005282c7c23 */ /* 0x000fe20008010019 */
[----:B------:R-:W-:Y:S01]  /*6dd0*/  ISETP.GE.AND P1, PT, R32, R3, PT ;  /* 0x000000032000720c */ /* 0x000fe20003f26270 */
[----:B------:R-:W-:Y:S02]  /*6de0*/  VIADD R32, R0, 0x10 ;  /* 0x0000001000207836 */ /* 0x000fe40000000000 */
[----:B------:R-:W-:Y:S01]  /*6df0*/  FFMA.FTZ R246, R40, UR5, R27 ;  /* 0x0000000528f67c23 */ /* 0x000fe2000801001b */
[----:B------:R-:W-:Y:S01]  /*6e00*/  FSEL R52, R52, -INF , !P0 ;  /* 0xff80000034347808 */ /* 0x000fe20004000000 */
[----:B------:R-:W-:Y:S01]  /*6e10*/  HMMA.16816.F32.BF16 R172, R200, R46, R172 ;  /* 0x0000002ec8ac723c */ /* 0x000fe200000418ac */
[----:B------:R-:W-:-:S02]  /*6e20*/  FSEL R25, R191, -INF , !P6 ;  /* 0xff800000bf197808 */ /* 0x000fc40007000000 */
[----:B------:R-:W-:Y:S02]  /*6e30*/  I2FP.F32.S32 R27, R32 ;  /* 0x00000020001b7245 */ /* 0x000fe40000201400 */
[----:B------:R-:W-:Y:S01]  /*6e40*/  FSEL R44, R44, -INF , !P2 ;  /* 0xff8000002c2c7808 */ /* 0x000fe20005000000 */
[----:B------:R-:W-:Y:S01]  /*6e50*/  HMMA.16816.F32.BF16 R64, R200, R208, R64 ;  /* 0x000000d0c840723c */ /* 0x000fe20000041840 */
[----:B------:R-:W-:Y:S01]  /*6e60*/  FSEL R246, R246, -INF , !P1 ;  /* 0xff800000f6f67808 */ /* 0x000fe20004800000 */
[C---:B------:R-:W-:Y:S01]  /*6e70*/  FFMA.FTZ R20, R27.reuse, UR5, R20 ;  /* 0x000000051b147c23 */ /* 0x040fe20008010014 */
[C---:B------:R-:W-:Y:S01]  /*6e80*/  ISETP.GE.AND P0, PT, R32.reuse, R226, PT ;  /* 0x000000e22000720c */ /* 0x040fe20003f06270 */
[C---:B------:R-:W-:Y:S01]  /*6e90*/  FFMA.FTZ R42, R27.reuse, UR5, R22 ;  /* 0x000000051b2a7c23 */ /* 0x040fe20008010016 */
[C---:B------:R-:W-:Y:S01]  /*6ea0*/  ISETP.GE.AND P6, PT, R32.reuse, R170, PT ;  /* 0x000000aa2000720c */ /* 0x040fe20003fc6270 */
[C---:B------:R-:W-:Y:S01]  /*6eb0*/  FFMA.FTZ R54, R27.reuse, UR5, R184 ;  /* 0x000000051b367c23 */ /* 0x040fe200080100b8 */
[C---:B------:R-:W-:Y:S01]  /*6ec0*/  ISETP.GE.AND P2, PT, R32.reuse, R169, PT ;  /* 0x000000a92000720c */ /* 0x040fe20003f46270 */
[----:B------:R-:W-:Y:S01]  /*6ed0*/  FFMA.FTZ R43, R27, UR5, R186 ;  /* 0x000000051b2b7c23 */ /* 0x000fe200080100ba */
[----:B------:R-:W-:Y:S01]  /*6ee0*/  ISETP.GE.AND P1, PT, R32, R3, PT ;  /* 0x000000032000720c */ /* 0x000fe20003f26270 */
[----:B------:R-:W-:Y:S01]  /*6ef0*/  VIADD R32, R0, 0x11 ;  /* 0x0000001100207836 */ /* 0x000fe20000000000 */
[----:B------:R-:W-:Y:S01]  /*6f00*/  FSEL R164, R20, -INF , !P2 ;  /* 0xff80000014a47808 */ /* 0x000fe20005000000 */
[----:B------:R-:W-:Y:S01]  /*6f10*/  VIADD R20, R0, 0x18 ;  /* 0x0000001800147836 */ /* 0x000fe20000000000 */
[----:B------:R-:W-:Y:S01]  /*6f20*/  FSEL R54, R54, -INF , !P0 ;  /* 0xff80000036367808 */ /* 0x000fe20004000000 */
[----:B------:R-:W-:Y:S01]  /*6f30*/  VIADD R27, R0, 0x20 ;  /* 0x00000020001b7836 */ /* 0x000fe20000000000 */
[----:B------:R-:W-:Y:S01]  /*6f40*/  I2FP.F32.S32 R22, R32 ;  /* 0x0000002000167245 */ /* 0x000fe20000201400 */
[----:B-1----:R-:W-:Y:S01]  /*6f50*/  HMMA.16816.F32.BF16 R12, R176, R36, R12 ;  /* 0x00000024b00c723c */ /* 0x002fe2000004180c */
[----:B------:R-:W-:-:S02]  /*6f60*/  FSEL R43, R43, -INF , !P6 ;  /* 0xff8000002b2b7808 */ /* 0x000fc40007000000 */
[----:B------:R-:W-:Y:S01]  /*6f70*/  FSEL R42, R42, -INF , !P1 ;  /* 0xff8000002a2a7808 */ /* 0x000fe20004800000 */
[C---:B------:R-:W-:Y:S01]  /*6f80*/  FFMA.FTZ R46, R22.reuse, UR5, R185 ;  /* 0x00000005162e7c23 */ /* 0x040fe200080100b9 */
[C---:B------:R-:W-:Y:S01]  /*6f90*/  FFMA.FTZ R41, R22.reuse, UR5, R187 ;  /* 0x0000000516297c23 */ /* 0x040fe200080100bb */
[C---:B------:R-:W-:Y:S01]  /*6fa0*/  FFMA.FTZ R21, R22.reuse, UR5, R21 ;  /* 0x0000000516157c23 */ /* 0x040fe20008010015 */
[----:B------:R-:W-:Y:S01]  /*6fb0*/  FFMA.FTZ R34, R22, UR5, R23 ;  /* 0x0000000516227c23 */ /* 0x000fe20008010017 */
[C---:B------:R-:W-:Y:S01]  /*6fc0*/  ISETP.GE.AND P0, PT, R32.reuse, R226, PT ;  /* 0x000000e22000720c */ /* 0x040fe20003f06270 */
[----:B------:R-:W-:Y:S01]  /*6fd0*/  HMMA.16816.F32.BF16 R216, R180, R36, R216 ;  /* 0x00000024b4d8723c */ /* 0x000fe200000418d8 */
[C---:B------:R-:W-:Y:S02]  /*6fe0*/  ISETP.GE.AND P6, PT, R32.reuse, R170, PT ;  /* 0x000000aa2000720c */ /* 0x040fe40003fc6270 */
[C---:B------:R-:W-:Y:S02]  /*6ff0*/  ISETP.GE.AND P2, PT, R32.reuse, R169, PT ;  /* 0x000000a92000720c */ /* 0x040fe40003f46270 */
[----:B------:R-:W-:Y:S01]  /*7000*/  ISETP.GE.AND P1, PT, R32, R3, PT ;  /* 0x000000032000720c */ /* 0x000fe20003f26270 */
[----:B------:R-:W-:Y:S01]  /*7010*/  HMMA.16816.F32.BF16 R8, R176, R38, R8 ;  /* 0x00000026b008723c */ /* 0x000fe20000041808 */
[----:B------:R-:W-:-:S02]  /*7020*/  I2FP.F32.S32 R23, R20 ;  /* 0x0000001400177245 */ /* 0x000fc40000201400 */
[----:B------:R-:W-:Y:S02]  /*7030*/  FSEL R46, R46, -INF , !P0 ;  /* 0xff8000002e2e7808 */ /* 0x000fe40004000000 */
[----:B------:R-:W-:Y:S01]  /*7040*/  FSEL R41, R41, -INF , !P6 ;  /* 0xff80000029297808 */ /* 0x000fe20007000000 */
[----:B------:R-:W-:Y:S01]  /*7050*/  FFMA.FTZ R212, R23, UR5, R212 ;  /* 0x0000000517d47c23 */ /* 0x000fe200080100d4 */
[----:B------:R-:W-:Y:S01]  /*7060*/  FSEL R190, R21, -INF , !P2 ;  /* 0xff80000015be7808 */ /* 0x000fe20005000000 */
[C---:B------:R-:W-:Y:S01]  /*7070*/  FFMA.FTZ R205, R23.reuse, UR5, R214 ;  /* 0x0000000517cd7c23 */ /* 0x040fe200080100d6 */
[----:B------:R-:W-:Y:S01]  /*7080*/  FSEL R34, R34, -INF , !P1 ;  /* 0xff80000022227808 */ /* 0x000fe20004800000 */
[C---:B------:R-:W-:Y:S01]  /*7090*/  FFMA.FTZ R188, R23.reuse, UR5, R16 ;  /* 0x0000000517bc7c23 */ /* 0x040fe20008010010 */
[C---:B------:R-:W-:Y:S01]  /*70a0*/  ISETP.GE.AND P0, PT, R20.reuse, R226, PT ;  /* 0x000000e21400720c */ /* 0x040fe20003f06270 */
[----:B------:R-:W-:Y:S01]  /*70b0*/  FFMA.FTZ R32, R23, UR5, R18 ;  /* 0x0000000517207c23 */ /* 0x000fe20008010012 */
[C---:B------:R-:W-:Y:S01]  /*70c0*/  ISETP.GE.AND P6, PT, R20.reuse, R170, PT ;  /* 0x000000aa1400720c */ /* 0x040fe20003fc6270 */
[----:B------:R-:W-:Y:S01]  /*70d0*/  HMMA.16816.F32.BF16 R56, R200, R210, R56 ;  /* 0x000000d2c838723c */ /* 0x000fe20000041838 */
[----:B------:R-:W-:-:S02]  /*70e0*/  ISETP.GE.AND P2, PT, R20, R169, PT ;  /* 0x000000a91400720c */ /* 0x000fc40003f46270 */
[----:B------:R-:W-:Y:S01]  /*70f0*/  ISETP.GE.AND P1, PT, R20, R3, PT ;  /* 0x000000031400720c */ /* 0x000fe20003f26270 */
[----:B------:R-:W-:Y:S01]  /*7100*/  VIADD R20, R0, 0x19 ;  /* 0x0000001900147836 */ /* 0x000fe20000000000 */
[----:B------:R-:W-:Y:S01]  /*7110*/  FSEL R16, R212, -INF , !P0 ;  /* 0xff800000d4107808 */ /* 0x000fe20004000000 */
[----:B------:R-:W-:Y:S01]  /*7120*/  HMMA.16816.F32.BF16 R172, R180, R38, R172 ;  /* 0x00000026b4ac723c */ /* 0x000fe200000418ac */
[----:B------:R-:W-:Y:S02]  /*7130*/  FSEL R205, R205, -INF , !P6 ;  /* 0xff800000cdcd7808 */ /* 0x000fe40007000000 */
[----:B------:R-:W-:Y:S02]  /*7140*/  FSEL R188, R188, -INF , !P2 ;  /* 0xff800000bcbc7808 */ /* 0x000fe40005000000 */
[----:B------:R-:W-:Y:S02]  /*7150*/  FSEL R32, R32, -INF , !P1 ;  /* 0xff80000020207808 */ /* 0x000fe40004800000 */
[----:B------:R-:W-:-:S02]  /*7160*/  ISETP.GE.AND P0, PT, R20, R226, PT ;  /* 0x000000e21400720c */ /* 0x000fc40003f06270 */
[C---:B------:R-:W-:Y:S02]  /*7170*/  ISETP.GE.AND P6, PT, R20.reuse, R170, PT ;  /* 0x000000aa1400720c */ /* 0x040fe40003fc6270 */
[C---:B------:R-:W-:Y:S02]  /*7180*/  ISETP.GE.AND P2, PT, R20.reuse, R169, PT ;  /* 0x000000a91400720c */ /* 0x040fe40003f46270 */
[----:B------:R-:W-:Y:S02]  /*7190*/  I2FP.F32.S32 R18, R20 ;  /* 0x0000001400127245 */ /* 0x000fe40000201400 */
[----:B------:R-:W-:Y:S02]  /*71a0*/  ISETP.GE.AND P1, PT, R20, R3, PT ;  /* 0x000000031400720c */ /* 0x000fe40003f26270 */
[----:B------:R-:W1:Y:S01]  /*71b0*/  LDSM.16.M88.4 R20, [R220+0x8c00] ;  /* 0x008c0000dc14783b */ /* 0x000e620000000200 */
[C---:B------:R-:W-:Y:S01]  /*71c0*/  FFMA.FTZ R17, R18.reuse, UR5, R17 ;  /* 0x0000000512117c23 */ /* 0x040fe20008010011 */
[C---:B------:R-:W-:Y:S01]  /*71d0*/  FFMA.FTZ R40, R18.reuse, UR5, R19 ;  /* 0x0000000512287c23 */ /* 0x040fe20008010013 */
[----:B------:R-:W-:Y:S01]  /*71e0*/  I2FP.F32.S32 R19, R27 ;  /* 0x0000001b00137245 */ /* 0x000fe20000201400 */
[C---:B------:R-:W-:Y:S01]  /*71f0*/  FFMA.FTZ R213, R18.reuse, UR5, R213 ;  /* 0x0000000512d57c23 */ /* 0x040fe200080100d5 */
[----:B------:R-:W-:Y:S01]  /*7200*/  FFMA.FTZ R207, R18, UR5, R215 ;  /* 0x0000000512cf7c23 */ /* 0x000fe200080100d7 */
[----:B------:R-:W-:Y:S01]  /*7210*/  FSEL R184, R17, -INF , !P2 ;  /* 0xff80000011b87808 */ /* 0x000fe20005000000 */
[----:B------:R-:W-:Y:S01]  /*7220*/  VIADD R17, R0, 0x21 ;  /* 0x0000002100117836 */ /* 0x000fe20000000000 */
[----:B------:R-:W-:Y:S01]  /*7230*/  FSEL R40, R40, -INF , !P1 ;  /* 0xff80000028287808 */ /* 0x000fe20004800000 */
[----:B------:R-:W-:Y:S01]  /*7240*/  FFMA.FTZ R14, R19, UR5, R14 ;  /* 0x00000005130e7c23 */ /* 0x000fe2000801000e */
[----:B------:R-:W-:Y:S01]  /*7250*/  ISETP.GE.AND P1, PT, R27, R3, PT ;  /* 0x000000031b00720c */ /* 0x000fe20003f26270 */
[C---:B------:R-:W-:Y:S01]  /*7260*/  FFMA.FTZ R208, R19.reuse, UR5, R12 ;  /* 0x0000000513d07c23 */ /* 0x040fe2000801000c */
[----:B------:R-:W-:Y:S01]  /*7270*/  I2FP.F32.S32 R12, R17 ;  /* 0x00000011000c7245 */ /* 0x000fe20000201400 */
[----:B------:R-:W-:Y:S01]  /*7280*/  FFMA.FTZ R214, R19, UR5, R216 ;  /* 0x0000000513d67c23 */ /* 0x000fe200080100d8 */
[----:B------:R-:W-:Y:S01]  /*7290*/  FSEL R196, R14, -INF , !P1 ;  /* 0xff8000000ec47808 */ /* 0x000fe20004800000 */
[----:B------:R-:W-:Y:S01]  /*72a0*/  VIADD R14, R0, 0x28 ;  /* 0x00000028000e7836 */ /* 0x000fe20000000000 */
[----:B------:R-:W-:Y:S01]  /*72b0*/  ISETP.GE.AND P1, PT, R17, R3, PT ;  /* 0x000000031100720c */ /* 0x000fe20003f26270 */
[C---:B------:R-:W-:Y:S01]  /*72c0*/  FFMA.FTZ R202, R12.reuse, UR5, R15 ;  /* 0x000000050cca7c23 */ /* 0x040fe2000801000f */
[----:B------:R-:W-:Y:S01]  /*72d0*/  ISETP.GE.AND P2, PT, R27, R169, PT ;  /* 0x000000a91b00720c */ /* 0x000fe20003f46270 */
[C---:B------:R-:W-:Y:S01]  /*72e0*/  FFMA.FTZ R217, R12.reuse, UR5, R217 ;  /* 0x000000050cd97c23 */ /* 0x040fe200080100d9 */
[----:B------:R-:W-:Y:S01]  /*72f0*/  I2FP.F32.S32 R15, R14 ;  /* 0x0000000e000f7245 */ /* 0x000fe20000201400 */
[C---:B------:R-:W-:Y:S01]  /*7300*/  FFMA.FTZ R187, R12.reuse, UR5, R219 ;  /* 0x000000050cbb7c23 */ /* 0x040fe200080100db */
[----:B------:R-:W-:Y:S01]  /*7310*/  FFMA.FTZ R13, R12, UR5, R13 ;  /* 0x000000050c0d7c23 */ /* 0x000fe2000801000d */
[----:B------:R-:W-:Y:S01]  /*7320*/  FSEL R18, R213, -INF , !P0 ;  /* 0xff800000d5127808 */ /* 0x000fe20004000000 */
[----:B------:R-:W-:Y:S01]  /*7330*/  FFMA.FTZ R185, R19, UR5, R218 ;  /* 0x0000000513b97c23 */ /* 0x000fe200080100da */
[----:B------:R-:W-:Y:S01]  /*7340*/  FSEL R207, R207, -INF , !P6 ;  /* 0xff800000cfcf7808 */ /* 0x000fe20007000000 */
[----:B------:R-:W-:Y:S01]  /*7350*/  VIADD R12, R0, 0x29 ;  /* 0x00000029000c7836 */ /* 0x000fe20000000000 */
[----:B------:R-:W-:Y:S01]  /*7360*/  FSEL R202, R202, -INF , !P1 ;  /* 0xff800000caca7808 */ /* 0x000fe20004800000 */
[----:B------:R-:W-:Y:S01]  /*7370*/  FFMA.FTZ R10, R15, UR5, R10 ;  /* 0x000000050f0a7c23 */ /* 0x000fe2000801000a */
[----:B------:R-:W-:Y:S01]  /*7380*/  ISETP.GE.AND P0, PT, R27, R226, PT ;  /* 0x000000e21b00720c */ /* 0x000fe20003f06270 */
[----:B------:R-:W-:Y:S01]  /*7390*/  FFMA.FTZ R236, R15, UR5, R8 ;  /* 0x000000050fec7c23 */ /* 0x000fe20008010008 */
[----:B------:R-:W-:Y:S01]  /*73a0*/  ISETP.GE.AND P6, PT, R27, R170, PT ;  /* 0x000000aa1b00720c */ /* 0x000fe20003fc6270 */
[C---:B------:R-:W-:Y:S01]  /*73b0*/  FFMA.FTZ R172, R15.reuse, UR5, R172 ;  /* 0x000000050fac7c23 */ /* 0x040fe200080100ac */
[----:B------:R-:W-:Y:S01]  /*73c0*/  FSEL R208, R208, -INF , !P2 ;  /* 0xff800000d0d07808 */ /* 0x000fe20005000000 */
[----:B------:R-:W-:Y:S01]  /*73d0*/  FFMA.FTZ R174, R15, UR5, R174 ;  /* 0x000000050fae7c23 */ /* 0x000fe200080100ae */
[----:B------:R-:W-:Y:S01]  /*73e0*/  ISETP.GE.AND P1, PT, R14, R3, PT ;  /* 0x000000030e00720c */ /* 0x000fe20003f26270 */
[----:B------:R-:W-:-:S04]  /*73f0*/  DEPBAR.LE SB0, 0x0 ;  /* 0x000080000000791a */ /* 0x000fc80000000000 */
[-C--:B-1----:R-:W-:Y:S01]  /*7400*/  HMMA.16816.F32.BF16 R4, R176, R20.reuse, R4 ;  /* 0x00000014b004723c */ /* 0x082fe20000041804 */
[-C--:B------:R-:W-:Y:S02]  /*7410*/  ISETP.GE.AND P2, PT, R17, R169.reuse, PT ;  /* 0x000000a91100720c */ /* 0x080fe40003f46270 */
[----:B------:R-:W-:Y:S02]  /*7420*/  FSEL R214, R214, -INF , !P0 ;  /* 0xff800000d6d67808 */ /* 0x000fe40004000000 */
[----:B------:R-:W-:Y:S01]  /*7430*/  FSEL R185, R185, -INF , !P6 ;  /* 0xff800000b9b97808 */ /* 0x000fe20007000000 */
[C---:B------:R-:W-:Y:S01]  /*7440*/  HMMA.16816.F32.BF16 R64, R180.reuse, R20, R64 ;  /* 0x00000014b440723c */ /* 0x040fe20000041840 */
[----:B------:R-:W-:Y:S02]  /*7450*/  I2FP.F32.S32 R8, R12 ;  /* 0x0000000c00087245 */ /* 0x000fe40000201400 */
[----:B------:R-:W-:Y:S01]  /*7460*/  FSEL R206, R10, -INF , !P1 ;  /* 0xff8000000ace7808 */ /* 0x000fe20004800000 */
[----:B------:R-:W-:Y:S01]  /*7470*/  VIADD R10, R0, 0x30 ;  /* 0x00000030000a7836 */ /* 0x000fe20000000000 */
[C---:B------:R-:W-:Y:S01]  /*7480*/  ISETP.GE.AND P0, PT, R17.reuse, R226, PT ;  /* 0x000000e21100720c */ /* 0x040fe20003f06270 */
[-C--:B------:R-:W-:Y:S01]  /*7490*/  HMMA.16816.F32.BF16 R56, R180, R22.reuse, R56 ;  /* 0x00000016b438723c */ /* 0x080fe20000041838 */
[----:B------:R-:W-:Y:S01]  /*74a0*/  ISETP.GE.AND P6, PT, R17, R170, PT ;  /* 0x000000aa1100720c */ /* 0x000fe20003fc6270 */
[C---:B------:R-:W-:Y:S01]  /*74b0*/  FFMA.FTZ R238, R8.reuse, UR5, R9 ;  /* 0x0000000508ee7c23 */ /* 0x040fe20008010009 */
[----:B------:R-:W-:Y:S01]  /*74c0*/  FSEL R218, R13, -INF , !P2 ;  /* 0xff8000000dda7808 */ /* 0x000fe20005000000 */
[----:B------:R-:W-:Y:S01]  /*74d0*/  FFMA.FTZ R173, R8, UR5, R173 ;  /* 0x0000000508ad7c23 */ /* 0x000fe200080100ad */
[----:B------:R-:W-:Y:S01]  /*74e0*/  ISETP.GE.AND P2, PT, R14, R169, PT ;  /* 0x000000a90e00720c */ /* 0x000fe20003f46270 */
[C---:B------:R-:W-:Y:S01]  /*74f0*/  FFMA.FTZ R175, R8.reuse, UR5, R175 ;  /* 0x0000000508af7c23 */ /* 0x040fe200080100af */
[----:B------:R-:W-:Y:S01]  /*7500*/  FSEL R228, R217, -INF , !P0 ;  /* 0xff800000d9e47808 */ /* 0x000fe20004000000 */
[----:B------:R-:W-:Y:S01]  /*7510*/  FFMA.FTZ R11, R8, UR5, R11 ;  /* 0x00000005080b7c23 */ /* 0x000fe2000801000b */
[----:B------:R-:W-:Y:S01]  /*7520*/  FSEL R187, R187, -INF , !P6 ;  /* 0xff800000bbbb7808 */ /* 0x000fe20007000000 */
[----:B------:R-:W-:Y:S01]  /*7530*/  VIADD R8, R0, 0x31 ;  /* 0x0000003100087836 */ /* 0x000fe20000000000 */
[----:B------:R-:W-:Y:S01]  /*7540*/  BAR.SYNC.DEFER_BLOCKING 0x0 ;  /* 0x0000000000007b1d */ /* 0x000fe20000010000 */
[C---:B------:R-:W-:Y:S01]  /*7550*/  ISETP.GE.AND P0, PT, R14.reuse, R226, PT ;  /* 0x000000e20e00720c */ /* 0x040fe20003f06270 */
[----:B------:R-:W-:Y:S01]  /*7560*/  HMMA.16816.F32.BF16 R60, R176, R22, R60 ;  /* 0x00000016b03c723c */ /* 0x000fe2000004183c */
[----:B------:R-:W-:-:S02]  /*7570*/  ISETP.GE.AND P6, PT, R14, R170, PT ;  /* 0x000000aa0e00720c */ /* 0x000fc40003fc6270 */
[----:B------:R-:W-:Y:S02]  /*7580*/  FSEL R236, R236, -INF , !P2 ;  /* 0xff800000ecec7808 */ /* 0x000fe40005000000 */
[----:B------:R-:W-:Y:S02]  /*7590*/  I2FP.F32.S32 R9, R10 ;  /* 0x0000000a00097245 */ /* 0x000fe40000201400 */
[----:B------:R-:W-:Y:S02]  /*75a0*/  ISETP.GE.AND P2, PT, R12, R169, PT ;  /* 0x000000a90c00720c */ /* 0x000fe40003f46270 */
[----:B------:R-:W-:Y:S01]  /*75b0*/  FSEL R198, R172, -INF , !P0 ;  /* 0xff800000acc67808 */ /* 0x000fe20004000000 */
[C---:B------:R-:W-:Y:S01]  /*75c0*/  FFMA.FTZ R4, R9.reuse, UR5, R4 ;  /* 0x0000000509047c23 */ /* 0x040fe20008010004 */
[----:B------:R-:W-:Y:S01]  /*75d0*/  FSEL R189, R174, -INF , !P6 ;  /* 0xff800000aebd7808 */ /* 0x000fe20007000000 */
[C---:B------:R-:W-:Y:S01]  /*75e0*/  FFMA.FTZ R178, R9.reuse, UR5, R6 ;  /* 0x0000000509b27c23 */ /* 0x040fe20008010006 */
[C---:B------:R-:W-:Y:S01]  /*75f0*/  ISETP.GE.AND P0, PT, R12.reuse, R226, PT ;  /* 0x000000e20c00720c */ /* 0x040fe20003f06270 */
[C---:B------:R-:W-:Y:S01]  /*7600*/  FFMA.FTZ R64, R9.reuse, UR5, R64 ;  /* 0x0000000509407c23 */ /* 0x040fe20008010040 */
[C---:B------:R-:W-:Y:S01]  /*7610*/  ISETP.GE.AND P6, PT, R12.reuse, R170, PT ;  /* 0x000000aa0c00720c */ /* 0x040fe20003fc6270 */
[----:B------:R-:W-:Y:S01]  /*7620*/  FFMA.FTZ R66, R9, UR5, R66 ;  /* 0x0000000509427c23 */ /* 0x000fe20008010042 */
[----:B------:R-:W-:-:S02]  /*7630*/  ISETP.GE.AND P1, PT, R12, R3, PT ;  /* 0x000000030c00720c */ /* 0x000fc40003f26270 */
[----:B------:R-:W-:Y:S02]  /*7640*/  FSEL R238, R238, -INF , !P2 ;  /* 0xff800000eeee7808 */ /* 0x000fe40005000000 */
[----:B------:R-:W-:Y:S02]  /*7650*/  ISETP.GE.AND P2, PT, R10, R169, PT ;  /* 0x000000a90a00720c */ /* 0x000fe40003f46270 */
[----:B------:R-:W-:Y:S02]  /*7660*/  FSEL R204, R173, -INF , !P0 ;  /* 0xff800000adcc7808 */ /* 0x000fe40004000000 */
[----:B------:R-:W-:Y:S02]  /*7670*/  FSEL R191, R175, -INF , !P6 ;  /* 0xff800000afbf7808 */ /* 0x000fe40007000000 */
[----:B------:R-:W-:Y:S02]  /*7680*/  FSEL R212, R11, -INF , !P1 ;  /* 0xff8000000bd47808 */ /* 0x000fe40004800000 */
[----:B------:R-:W-:-:S02]  /*7690*/  I2FP.F32.S32 R6, R8 ;  /* 0x0000000800067245 */ /* 0x000fc40000201400 */
[C---:B------:R-:W-:Y:S02]  /*76a0*/  ISETP.GE.AND P0, PT, R10.reuse, R226, PT ;  /* 0x000000e20a00720c */ /* 0x040fe40003f06270 */
[----:B------:R-:W-:Y:S01]  /*76b0*/  ISETP.GE.AND P6, PT, R10, R170, PT ;  /* 0x000000aa0a00720c */ /* 0x000fe20003fc6270 */
[----:B------:R-:W-:Y:S01]  /*76c0*/  FFMA.FTZ R65, R6, UR5, R65 ;  /* 0x0000000506417c23 */ /* 0x000fe20008010041 */
[----:B------:R-:W-:Y:S01]  /*76d0*/  ISETP.GE.AND P1, PT, R10, R3, PT ;  /* 0x000000030a00720c */ /* 0x000fe20003f26270 */
[----:B------:R-:W-:Y:S01]  /*76e0*/  FFMA.FTZ R67, R6, UR5, R67 ;  /* 0x0000000506437c23 */ /* 0x000fe20008010043 */
[----:B------:R-:W-:Y:S01]  /*76f0*/  FSEL R181, R4, -INF , !P2 ;  /* 0xff80000004b57808 */ /* 0x000fe20005000000 */
[----:B------:R-:W-:Y:S01]  /*7700*/  VIADD R4, R0, 0x38 ;  /* 0x0000003800047836 */ /* 0x000fe20000000000 */
[----:B------:R-:W-:Y:S01]  /*7710*/  FSEL R210, R64, -INF , !P0 ;  /* 0xff80000040d27808 */ /* 0x000fe20004000000 */
[----:B------:R-:W-:Y:S01]  /*7720*/  FFMA.FTZ R5, R6, UR5, R5 ;  /* 0x0000000506057c23 */ /* 0x000fe20008010005 */
[----:B------:R-:W-:Y:S01]  /*7730*/  FSEL R195, R66, -INF , !P6 ;  /* 0xff80000042c37808 */ /* 0x000fe20007000000 */
[----:B------:R-:W-:Y:S01]  /*7740*/  FFMA.FTZ R176, R6, UR5, R7 ;  /* 0x0000000506b07c23 */ /* 0x000fe20008010007 */
[----:B------:R-:W-:-:S02]  /*7750*/  FSEL R178, R178, -INF , !P1 ;  /* 0xff800000b2b27808 */ /* 0x000fc40004800000 */
[C---:B------:R-:W-:Y:S02]  /*7760*/  ISETP.GE.AND P0, PT, R8.reuse, R226, PT ;  /* 0x000000e20800720c */ /* 0x040fe40003f06270 */
[C---:B------:R-:W-:Y:S02]  /*7770*/  ISETP.GE.AND P6, PT, R8.reuse, R170, PT ;  /* 0x000000aa0800720c */ /* 0x040fe40003fc6270 */
[C---:B------:R-:W-:Y:S02]  /*7780*/  ISETP.GE.AND P2, PT, R8.reuse, R169, PT ;  /* 0x000000a90800720c */ /* 0x040fe40003f46270 */
[----:B------:R-:W-:Y:S02]  /*7790*/  ISETP.GE.AND P1, PT, R8, R3, PT ;  /* 0x000000030800720c */ /* 0x000fe40003f26270 */
[----:B------:R-:W-:Y:S02]  /*77a0*/  I2FP.F32.S32 R7, R4 ;  /* 0x0000000400077245 */ /* 0x000fe40000201400 */
[----:B------:R-:W-:-:S02]  /*77b0*/  FSEL R200, R65, -INF , !P0 ;  /* 0xff80000041c87808 */ /* 0x000fc40004000000 */
        /* <DEDUP_REMOVED lines=8> */
[C---:B------:R-:W-:Y:S02]  /*7840*/  ISETP.GE.AND P6, PT, R4.reuse, R170, PT ;  /* 0x000000aa0400720c */ /* 0x040fe40003fc6270 */
[----:B------:R-:W-:-:S02]  /*7850*/  ISETP.GE.AND P2, PT, R4, R169, PT ;  /* 0x000000a90400720c */ /* 0x000fc40003f46270 */
[----:B------:R-:W-:Y:S01]  /*7860*/  ISETP.GE.AND P1, PT, R4, R3, PT ;  /* 0x000000030400720c */ /* 0x000fe20003f26270 */
[----:B------:R-:W-:Y:S01]  /*7870*/  VIADD R4, R0, 0x39 ;  /* 0x0000003900047836 */ /* 0x000fe20000000000 */
[----:B------:R-:W-:Y:S02]  /*7880*/  I2FP.F32.S32 R5, R0 ;  /* 0x0000000000057245 */ /* 0x000fe40000201400 */
[----:B------:R-:W-:Y:S02]  /*7890*/  FSEL R173, R58, -INF , !P6 ;  /* 0xff8000003aad7808 */ /* 0x000fe40007000000 */
[----:B------:R-:W-:Y:S01]  /*78a0*/  I2FP.F32.S32 R6, R4 ;  /* 0x0000000400067245 */ /* 0x000fe20000201400 */
[C---:B------:R-:W-:Y:S01]  /*78b0*/  FFMA.FTZ R20, R5.reuse, UR5, R192 ;  /* 0x0000000505147c23 */ /* 0x040fe200080100c0 */
[----:B------:R-:W-:Y:S01]  /*78c0*/  FSEL R192, R56, -INF , !P0 ;  /* 0xff80000038c07808 */ /* 0x000fe20004000000 */
[C---:B------:R-:W-:Y:S01]  /*78d0*/  FFMA.FTZ R15, R5.reuse, UR5, R194 ;  /* 0x00000005050f7c23 */ /* 0x040fe200080100c2 */
[-C--:B------:R-:W-:Y:S01]  /*78e0*/  ISETP.GE.AND P0, PT, R0, R226.reuse, PT ;  /* 0x000000e20000720c */ /* 0x080fe20003f06270 */
[----:B------:R-:W-:Y:S01]  /*78f0*/  FFMA.FTZ R57, R6, UR5, R57 ;  /* 0x0000000506397c23 */ /* 0x000fe20008010039 */
[----:B------:R-:W-:Y:S01]  /*7900*/  FSEL R179, R60, -INF , !P2 ;  /* 0xff8000003cb37808 */ /* 0x000fe20005000000 */
[----:B------:R-:W-:Y:S01]  /*7910*/  FFMA.FTZ R14, R5, UR5, R30 ;  /* 0x00000005050e7c23 */ /* 0x000fe2000801001e */
[----:B------:R-:W-:Y:S01]  /*7920*/  FSEL R20, R20, -INF , !P0 ;  /* 0xff80000014147808 */ /* 0x000fe20004000000 */
[----:B------:R-:W-:Y:S01]  /*7930*/  FFMA.FTZ R59, R6, UR5, R59 ;  /* 0x00000005063b7c23 */ /* 0x000fe2000801003b */
[----:B------:R-:W-:Y:S01]  /*7940*/  ISETP.GE.AND P0, PT, R4, R226, PT ;  /* 0x000000e20400720c */ /* 0x000fe20003f06270 */
[----:B------:R-:W-:Y:S01]  /*7950*/  FFMA.FTZ R61, R6, UR5, R61 ;  /* 0x00000005063d7c23 */ /* 0x000fe2000801003d */
[----:B------:R-:W-:Y:S01]  /*7960*/  FSEL R174, R62, -INF , !P1 ;  /* 0xff8000003eae7808 */ /* 0x000fe20004800000 */
[----:B------:R-:W-:Y:S01]  /*7970*/  FFMA.FTZ R63, R6, UR5, R63 ;  /* 0x00000005063f7c23 */ /* 0x000fe2000801003f */
[----:B------:R-:W-:-:S02]  /*7980*/  FSEL R186, R57, -INF , !P0 ;  /* 0xff80000039ba7808 */ /* 0x000fc40004000000 */
[----:B------:R-:W-:Y:S02]  /*7990*/  PLOP3.LUT P0, PT, PT, PT, UP0, 0x40, 0x0 ;  /* 0x000000000000781c */ /* 0x000fe40003f0e808 */
[C---:B------:R-:W-:Y:S02]  /*79a0*/  ISETP.GE.AND P6, PT, R0.reuse, R170, PT ;  /* 0x000000aa0000720c */ /* 0x040fe40003fc6270 */
[C---:B------:R-:W-:Y:S02]  /*79b0*/  ISETP.GE.AND P2, PT, R0.reuse, R169, PT ;  /* 0x000000a90000720c */ /* 0x040fe40003f46270 */
[----:B------:R-:W-:Y:S01]  /*79c0*/  ISETP.GE.AND P1, PT, R0, R3, PT ;  /* 0x000000030000720c */ /* 0x000fe20003f26270 */
[----:B------:R-:W-:Y:S01]  /*79d0*/  FFMA.FTZ R0, R5, UR5, R28 ;  /* 0x0000000505007c23 */ /* 0x000fe2000801001c */
[----:B------:R-:W-:Y:S02]  /*79e0*/  FSEL R15, R15, -INF , !P6 ;  /* 0xff8000000f0f7808 */ /* 0x000fe40007000000 */
[----:B------:R-:W-:-:S02]  /*79f0*/  FSEL R14, R14, -INF , !P1 ;  /* 0xff8000000e0e7808 */ /* 0x000fc40004800000 */
[----:B------:R-:W-:Y:S02]  /*7a00*/  FSEL R0, R0, -INF , !P2 ;  /* 0xff80000000007808 */ /* 0x000fe40005000000 */
[C---:B------:R-:W-:Y:S02]  /*7a10*/  ISETP.GE.AND P6, PT, R4.reuse, R170, PT ;  /* 0x000000aa0400720c */ /* 0x040fe40003fc6270 */
[C---:B------:R-:W-:Y:S02]  /*7a20*/  ISETP.GE.AND P2, PT, R4.reuse, R169, PT ;  /* 0x000000a90400720c */ /* 0x040fe40003f46270 */
[----:B------:R-:W-:Y:S02]  /*7a30*/  ISETP.GE.AND P1, PT, R4, R3, PT ;  /* 0x000000030400720c */ /* 0x000fe40003f26270 */
[----:B------:R-:W-:Y:S02]  /*7a40*/  FSEL R65, R59, -INF , !P6 ;  /* 0xff8000003b417808 */ /* 0x000fe40007000000 */
[----:B------:R-:W-:-:S02]  /*7a50*/  FSEL R182, R61, -INF , !P2 ;  /* 0xff8000003db67808 */ /* 0x000fc40005000000 */
        /* <DEDUP_REMOVED lines=30> */
[C---:B------:R-:W-:Y:S02]  /*7c40*/  @!P4 LEA.HI.X R37, R21.reuse, R11, R22, 0x1, P0 ;  /* 0x0000000b1525c211 */ /* 0x040fe400000f0c16 */
[----:B------:R-:W-:Y:S01]  /*7c50*/  IADD3.X R11, R22, UR30, RZ, P6, !PT ;  /* 0x0000001e160b7c10 */ /* 0x000fe2000b7fe4ff */
[----:B------:R2:W-:Y:S01]  /*7c60*/  @P4 STS.128 [R225+0x7000], RZ ;  /* 0x007000ffe1004388 */ /* 0x0005e20000000c00 */
[----:B----4-:R-:W-:-:S03]  /*7c70*/  @!P3 LEA R8, P1, R21, R8, 0x1 ;  /* 0x000000081508b211 */ /* 0x010fc600078208ff */
[----:B------:R-:W-:Y:S01]  /*7c80*/  @!PT LDS RZ, [RZ] ;  /* 0x00000000fffff984 */ /* 0x000fe20000000800 */
[----:B------:R-:W-:Y:S01]  /*7c90*/  @!PT LDS RZ, [RZ] ;  /* 0x00000000fffff984 */ /* 0x000fe20000000800 */
[----:B------:R-:W-:Y:S01]  /*7ca0*/  @!PT LDS RZ, [RZ] ;  /* 0x00000000fffff984 */ /* 0x000fe20000000800 */
[----:B------:R2:W-:Y:S01]  /*7cb0*/  @!P4 LDGSTS.E.BYPASS.LTC128B.128 [R225+0x7000], desc[UR22][R36.64+0x40] ;  /* 0x0700004024e1cfae */ /* 0x0005e2000b901d56 */
[----:B------:R-:W-:Y:S02]  /*7cc0*/  @!P3 LEA.HI.X R9, R21, R9, R22, 0x1, P1 ;  /* 0x000000091509b211 */ /* 0x000fe400008f0c16 */
[C---:B-----5:R-:W-:Y:S01]  /*7cd0*/  @!P5 LEA R6, P2, R10.reuse, R6, 0x1 ;  /* 0x000000060a06d211 */ /* 0x060fe200078408ff */
[----:B------:R2:W-:Y:S03]  /*7ce0*/  @P3 STS.128 [R225+0x8000], RZ ;  /* 0x008000ffe1003388 */ /* 0x0005e60000000c00 */
[C---:B------:R-:W-:Y:S01]  /*7cf0*/  @!P5 LEA.HI.X R7, R10.reuse, R7, R11, 0x1, P2 ;  /* 0x000000070a07d211 */ /* 0x040fe200010f0c0b */
[----:B------:R-:W-:Y:S01]  /*7d00*/  @!PT LDS RZ, [RZ] ;  /* 0x00000000fffff984 */ /* 0x000fe20000000800 */
[----:B------:R-:W-:Y:S01]  /*7d10*/  @!PT LDS RZ, [RZ] ;  /* 0x00000000fffff984 */ /* 0x000fe20000000800 */
[----:B------:R-:W-:Y:S01]  /*7d20*/  @!PT LDS RZ, [RZ] ;  /* 0x00000000fffff984 */ /* 0x000fe20000000800 */
[----:B------:R2:W-:Y:S01]  /*7d30*/  @!P3 LDGSTS.E.BYPASS.LTC128B.128 [R225+0x8000], desc[UR22][R8.64+0x80] ;  /* 0x0800008008e1bfae */ /* 0x0005e2000b901d56 */
[----:B-1----:R-:W-:-:S03]  /*7d40*/  @!P4 LEA R4, P0, R10, R4, 0x1 ;  /* 0x000000040a04c211 */ /* 0x002fc600078008ff */
[----:B------:R2:W-:Y:S01]  /*7d50*/  @P5 STS.128 [R225+0x6800], RZ ;  /* 0x006800ffe1005388 */ /* 0x0005e20000000c00 */
        /* <DEDUP_REMOVED lines=19> */
.L_x_145:
[----:B------:R-:W-:Y:S05]  /*7e90*/  BSYNC B0 ;  /* 0x0000000000007941 */ /* 0x000fea0003800000 */
.L_x_144:
[----:B------:R-:W0:Y:S02]  /*7ea0*/  LDGDEPBAR ;  /* 0x00000000000079af */ /* 0x000e240000000000 */
.L_x_143:
[----:B--2---:R-:W-:Y:S02]  /*7eb0*/  FMNMX.FTZ R9, R168, R20, !PT ;  /* 0x00000014a8097209 */ /* 0x004fe40007810000 */
[----:B-1----:R-:W-:Y:S02]  /*7ec0*/  FMNMX.FTZ R5, R166, R0, !PT ;  /* 0x00000000a6057209 */ /* 0x002fe40007810000 */
        /* <DEDUP_REMOVED lines=50> */
[----:B------:R-:W-:Y:S01]  /*81f0*/  FMNMX.FTZ R7, R202, R7, !PT ;  /* 0x00000007ca077209 */ /* 0x000fe20007810000 */
[----:B------:R-:W2:Y:S01]  /*8200*/  SHFL.BFLY PT, R5, R6, 0x2, 0x1f ;  /* 0x0c401f0006057f89 */ /* 0x000ea200000e0000 */
        /* <DEDUP_REMOVED lines=10> */
[----:B------:R-:W-:Y:S02]  /*82b0*/  FMNMX.FTZ R7, R174, R7, !PT ;  /* 0x00000007ae077209 */ /* 0x000fe40007810000 */
[C---:B------:R-:W-:Y:S01]  /*82c0*/  FSETP.NEU.FTZ.AND P6, PT, R217.reuse, -INF , PT ;  /* 0xff800000d900780b */ /* 0x040fe20003fdd000 */
[----:B------:R-:W-:Y:S01]  /*82d0*/  FMUL.FTZ R197, R217, UR19 ;  /* 0x00000013d9c57c20 */ /* 0x000fe20008410000 */
[----:B------:R-:W-:Y:S02]  /*82e0*/  FMNMX.FTZ R8, R175, R8, !PT ;  /* 0x00000008af087209 */ /* 0x000fe40007810000 */
[----:B------:R-:W-:Y:S02]  /*82f0*/  FMNMX.FTZ R4, R172, R7, !PT ;  /* 0x00000007ac047209 */ /* 0x000fe40007810000 */
[----:B------:R-:W-:Y:S02]  /*8300*/  FSEL R197, R197, RZ, P6 ;  /* 0x000000ffc5c57208 */ /* 0x000fe40003000000 */
[----:B------:R-:W-:-:S02]  /*8310*/  FMNMX.FTZ R8, R173, R8, !PT ;  /* 0x00000008ad087209 */ /* 0x000fc40007810000 */
[----:B------:R-:W-:Y:S01]  /*8320*/  FSEL R35, R217, RZ, P6 ;  /* 0x000000ffd9237208 */ /* 0x000fe20003000000 */
[--C-:B------:R-:W-:Y:S01]  /*8330*/  FFMA.FTZ R58, R2, UR19, -R197.reuse ;  /* 0x00000013023a7c23 */ /* 0x100fe200080108c5 */
[----:B--2---:R-:W-:Y:S01]  /*8340*/  FMNMX.FTZ R2, R6, R5, !PT ;  /* 0x0000000506027209 */ /* 0x004fe20007810000 */
[--C-:B------:R-:W-:Y:S01]  /*8350*/  FFMA.FTZ R59, R50, UR19, -R197.reuse ;  /* 0x00000013323b7c23 */ /* 0x100fe200080108c5 */
[----:B------:R-:W1:Y:S01]  /*8360*/  SHFL.BFLY PT, R5, R4, 0x2, 0x1f ;  /* 0x0c401f0004057f89 */ /* 0x000e6200000e0000 */
        /* <DEDUP_REMOVED lines=8> */
[----:B------:R-:W-:Y:S01]  /*83f0*/  FFMA.FTZ R52, R18, UR19, -R197 ;  /* 0x0000001312347c23 */ /* 0x000fe200080108c5 */
[----:B------:R-:W-:Y:S01]  /*8400*/  FADD.FTZ R35, R168, -R35 ;  /* 0x80000023a8237221 */ /* 0x000fe20000010000 */
[----:B------:R-:W-:Y:S01]  /*8410*/  MUFU.EX2 R60, R60 ;  /* 0x0000003c003c7308 */ /* 0x000fe20000000800 */
[----:B------:R-:W-:Y:S01]  /*8420*/  LDSM.16.MT88.4 R20, [R221+0x9000] ;  /* 0x00900000dd14783b */ /* 0x000fe20000004200 */
[--C-:B------:R-:W-:Y:S01]  /*8430*/  FFMA.FTZ R215, R200, UR19, -R197.reuse ;  /* 0x00000013c8d77c23 */ /* 0x100fe200080108c5 */
[----:B------:R-:W-:Y:S01]  /*8440*/  FMUL.FTZ R35, R35, UR19 ;  /* 0x0000001323237c20 */ /* 0x000fe20008410000 */
[--C-:B------:R-:W-:Y:S01]  /*8450*/  FFMA.FTZ R198, R198, UR19, -R197.reuse ;  /* 0x00000013c6c67c23 */ /* 0x100fe200080108c5 */
[----:B------:R-:W-:Y:S01]  /*8460*/  LDSM.16.MT88.4 R16, [R171+0xb000] ;  /* 0x00b00000ab10783b */ /* 0x000fe20000004200 */
[--C-:B------:R-:W-:Y:S01]  /*8470*/  FFMA.FTZ R213, R204, UR19, -R197.reuse ;  /* 0x00000013ccd57c23 */ /* 0x100fe200080108c5 */
[--C-:B------:R-:W-:Y:S01]  /*8480*/  FFMA.FTZ R204, R210, UR19, -R197.reuse ;  /* 0x00000013d2cc7c23 */ /* 0x100fe200080108c5 */
[----:B------:R-:W4:Y:S01]  /*8490*/  MUFU.EX2 R58, R58 ;  /* 0x0000003a003a7308 */ /* 0x000f220000000800 */
[----:B------:R-:W-:Y:S01]  /*84a0*/  FFMA.FTZ R192, R192, UR19, -R197 ;  /* 0x00000013c0c07c23 */ /* 0x000fe200080108c5 */
[----:B-1----:R-:W-:-:S06]  /*84b0*/  FMNMX.FTZ R5, R4, R5, !PT ;  /* 0x0000000504057209 */ /* 0x002fcc0007810000 */
[----:B------:R-:W-:Y:S01]  /*84c0*/  MUFU.EX2 R59, R59 ;  /* 0x0000003b003b7308 */ /* 0x000fe20000000800 */
[----:B--2---:R-:W-:Y:S01]  /*84d0*/  FMNMX.FTZ R2, R2, R7, !PT ;  /* 0x0000000702027209 */ /* 0x004fe20007810000 */
[----:B------:R-:W1:Y:S01]  /*84e0*/  SHFL.BFLY PT, R4, R5, 0x1, 0x1f ;  /* 0x0c201f0005047f89 */ /* 0x000e6200000e0000 */
[----:B---3--:R-:W-:-:S03]  /*84f0*/  FMNMX.FTZ R216, R9, R216, !PT ;  /* 0x000000d809d87209 */ /* 0x008fc60007810000 */
[C---:B------:R-:W-:Y:S01]  /*8500*/  FMUL.FTZ R183, R2.reuse, UR19 ;  /* 0x0000001302b77c20 */ /* 0x040fe20008410000 */
[----:B------:R-:W-:Y:S01]  /*8510*/  FSETP.NEU.FTZ.AND P1, PT, R2, -INF , PT ;  /* 0xff8000000200780b */ /* 0x000fe20003f3d000 */
[----:B------:R-:W2:Y:S01]  /*8520*/  MUFU.EX2 R56, R56 ;  /* 0x0000003800387308 */ /* 0x000ea20000000800 */
[----:B----4-:R-:W-:Y:S01]  /*8530*/  F2FP.BF16.F32.PACK_AB R36, R58, R60 ;  /* 0x0000003c3a24723e */ /* 0x010fe200000010ff */
[----:B------:R-:W3:Y:S01]  /*8540*/  SHFL.BFLY PT, R9, R216, 0x1, 0x1f ;  /* 0x0c201f00d8097f89 */ /* 0x000ee200000e0000 */
[----:B------:R-:W-:-:S05]  /*8550*/  FSEL R183, R183, RZ, P1 ;  /* 0x000000ffb7b77208 */ /* 0x000fca0000800000 */
        /* <DEDUP_REMOVED lines=9> */
[----:B--2---:R-:W-:Y:S01]  /*85f0*/  F2FP.BF16.F32.PACK_AB R38, R56, R59 ;  /* 0x0000003b3826723e */ /* 0x004fe200000010ff */
[--C-:B------:R-:W-:Y:S01]  /*8600*/  FFMA.FTZ R180, R180, UR19, -R183.reuse ;  /* 0x00000013b4b47c23 */ /* 0x100fe200080108b7 */
[----:B-1----:R-:W-:Y:S01]  /*8610*/  FMNMX.FTZ R0, R5, R4, !PT ;  /* 0x0000000405007209 */ /* 0x002fe20007810000 */
[--C-:B------:R-:W-:Y:S01]  /*8620*/  FFMA.FTZ R179, R179, UR19, -R183.reuse ;  /* 0x00000013b3b37c23 */ /* 0x100fe200080108b7 */
[----:B------:R-:W-:Y:S01]  /*8630*/  FSEL R5, R2, RZ, P1 ;  /* 0x000000ff02057208 */ /* 0x000fe20000800000 */
[----:B------:R-:W1:Y:S01]  /*8640*/  MUFU.EX2 R49, R49 ;  /* 0x0000003100317308 */ /* 0x000e620000000800 */
[C---:B------:R-:W-:Y:S01]  /*8650*/  FSETP.NEU.FTZ.AND P0, PT, R0.reuse, -INF , PT ;  /* 0xff8000000000780b */ /* 0x040fe20003f1d000 */
[----:B------:R-:W-:Y:S01]  /*8660*/  FMUL.FTZ R177, R0, UR19 ;  /* 0x0000001300b17c20 */ /* 0x000fe20008410000 */
[----:B------:R-:W-:Y:S01]  /*8670*/  FFMA.FTZ R182, R182, UR19, -R183 ;  /* 0x00000013b6b67c23 */ /* 0x000fe200080108b7 */
[----:B---3--:R-:W-:Y:S01]  /*8680*/  FMNMX.FTZ R216, R216, R9, !PT ;  /* 0x00000009d8d87209 */ /* 0x008fe20007810000 */
[----:B------:R-:W-:Y:S01]  /*8690*/  FADD.FTZ R64, R166, -R5 ;  /* 0x80000005a6407221 */ /* 0x000fe20000010000 */
[----:B------:R-:W-:Y:S01]  /*86a0*/  FSEL R4, R0, RZ, P0 ;  /* 0x000000ff00047208 */ /* 0x000fe20000000000 */
[----:B------:R-:W-:Y:S01]  /*86b0*/  LDSM.16.MT88.4 R8, [R221+0xa000] ;  /* 0x00a00000dd08783b */ /* 0x000fe20000004200 */
[C---:B------:R-:W-:Y:S01]  /*86c0*/  FSETP.NEU.FTZ.AND P2, PT, R216.reuse, -INF , PT ;  /* 0xff800000d800780b */ /* 0x040fe20003f5d000 */
[----:B------:R-:W-:Y:S01]  /*86d0*/  FMUL.FTZ R66, R216, UR19 ;  /* 0x00000013d8427c20 */ /* 0x000fe20008410000 */
[----:B------:R-:W-:Y:S01]  /*86e0*/  FSEL R177, R177, RZ, P0 ;  /* 0x000000ffb1b17208 */ /* 0x000fe20000000000 */
[----:B------:R-:W-:Y:S01]  /*86f0*/  FADD.FTZ R4, R165, -R4 ;  /* 0x80000004a5047221 */ /* 0x000fe20000010000 */
[----:B------:R-:W-:Y:S01]  /*8700*/  FMUL.FTZ R64, R64, UR19 ;  /* 0x0000001340407c20 */ /* 0x000fe20008410000 */
[----:B------:R-:W-:Y:S01]  /*8710*/  MUFU.EX2 R48, R48 ;  /* 0x0000003000307308 */ /* 0x000fe20000000800 */
[----:B------:R-:W-:Y:S01]  /*8720*/  FSEL R66, R66, RZ, P2 ;  /* 0x000000ff42427208 */ /* 0x000fe20001000000 */
[----:B------:R-:W-:Y:S01]  /*8730*/  FMUL.FTZ R63, R4, UR19 ;  /* 0x00000013043f7c20 */ /* 0x000fe20008410000 */
[----:B------:R-:W-:Y:S01]  /*8740*/  FSEL R4, R216, RZ, P2 ;  /* 0x000000ffd8047208 */ /* 0x000fe20001000000 */
[--C-:B------:R-:W-:Y:S01]  /*8750*/  FFMA.FTZ R46, R14, UR19, -R177.reuse ;  /* 0x000000130e2e7c23 */ /* 0x100fe200080108b1 */
[--C-:B------:R-:W-:Y:S01]  /*8760*/  FFMA.FTZ R44, R24, UR19, -R177.reuse ;  /* 0x00000013182c7c23 */ /* 0x100fe200080108b1 */
[--C-:B------:R-:W-:Y:S01]  /*8770*/  FFMA.FTZ R53, R15, UR19, -R66.reuse ;  /* 0x000000130f357c23 */ /* 0x100fe20008010842 */
[----:B------:R-:W-:Y:S01]  /*8780*/  FFMA.FTZ R67, R25, UR19, -R66 ;  /* 0x0000001319437c23 */ /* 0x000fe20008010842 */
[----:B------:R-:W-:Y:S01]  /*8790*/  FADD.FTZ R33, R167, -R4 ;  /* 0x80000004a7217221 */ /* 0x000fe20000010000 */
[----:B------:R-:W2:Y:S01]  /*87a0*/  LDSM.16.MT88.4 R12, [R171+0x9000] ;  /* 0x00900000ab0c783b */ /* 0x000ea20000004200 */
[--C-:B------:R-:W-:Y:S01]  /*87b0*/  FFMA.FTZ R51, R31, UR19, -R66.reuse ;  /* 0x000000131f337c23 */ /* 0x100fe20008010842 */
[--C-:B------:R-:W-:Y:S01]  /*87c0*/  FFMA.FTZ R45, R240, UR19, -R177.reuse ;  /* 0x00000013f02d7c23 */ /* 0x100fe200080108b1 */
[--C-:B------:R-:W-:Y:S01]  /*87d0*/  FFMA.FTZ R61, R246, UR19, -R177.reuse ;  /* 0x00000013f63d7c23 */ /* 0x100fe200080108b1 */
[----:B------:R-:W3:Y:S01]  /*87e0*/  LDSM.16.MT88.4 R4, [R171+0xa000] ;  /* 0x00a00000ab04783b */ /* 0x000ee20000004200 */
[--C-:B------:R-:W-:Y:S01]  /*87f0*/  FFMA.FTZ R62, R29, UR19, -R66.reuse ;  /* 0x000000131d3e7c23 */ /* 0x100fe20008010842 */
[----:B------:R-:W-:Y:S01]  /*8800*/  FMUL.FTZ R33, R33, UR19 ;  /* 0x0000001321217c20 */ /* 0x000fe20008410000 */
[----:B------:R-:W-:Y:S01]  /*8810*/  MUFU.EX2 R53, R53 ;  /* 0x0000003500357308 */ /* 0x000fe20000000800 */
[----:B------:R-:W4:Y:S01]  /*8820*/  LDSM.16.MT88.4 R24, [R221+0xb000] ;  /* 0x00b00000dd18783b */ /* 0x000f220000004200 */
[----:B-1----:R-:W-:Y:S01]  /*8830*/  F2FP.BF16.F32.PACK_AB R28, R49, R50 ;  /* 0x00000032311c723e */ /* 0x002fe200000010ff */
[--C-:B------:R-:W-:Y:S01]  /*8840*/  FFMA.FTZ R199, R34, UR19, -R177.reuse ;  /* 0x0000001322c77c23 */ /* 0x100fe200080108b1 */
[----:B------:R-:W-:Y:S01]  /*8850*/  FFMA.FTZ R188, R32, UR19, -R177 ;  /* 0x0000001320bc7c23 */ /* 0x000fe200080108b1 */
[----:B------:R-:W-:Y:S01]  /*8860*/  FFMA.FTZ R165, R190, UR19, -R183 ;  /* 0x00000013bea57c23 */ /* 0x000fe200080108b7 */
[--C-:B------:R-:W-:Y:S01]  /*8870*/  FFMA.FTZ R194, R205, UR19, -R66.reuse ;  /* 0x00000013cdc27c23 */ /* 0x100fe20008010842 */
[--C-:B------:R-:W-:Y:S01]  /*8880*/  FFMA.FTZ R184, R42, UR19, -R177.reuse ;  /* 0x000000132ab87c23 */ /* 0x100fe200080108b1 */
[----:B------:R-:W1:Y:S01]  /*8890*/  MUFU.EX2 R51, R51 ;  /* 0x0000003300337308 */ /* 0x000e620000000800 */
        /* <DEDUP_REMOVED lines=8> */
[----:B------:R-:W-:Y:S01]  /*8920*/  FFMA.FTZ R207, R236, UR19, -R183 ;  /* 0x00000013eccf7c23 */ /* 0x000fe200080108b7 */
[--C-:B------:R-:W-:Y:S01]  /*8930*/  FFMA.FTZ R196, R196, UR19, -R177.reuse ;  /* 0x00000013c4c47c23 */ /* 0x100fe200080108b1 */
[----:B------:R-:W-:Y:S01]  /*8940*/  FFMA.FTZ R211, R212, UR19, -R177 ;  /* 0x00000013d4d37c23 */ /* 0x000fe200080108b1 */
[--C-:B------:R-:W-:Y:S01]  /*8950*/  FFMA.FTZ R185, R185, UR19, -R66.reuse ;  /* 0x00000013b9b97c23 */ /* 0x100fe20008010842 */
[--C-:B------:R-:W-:Y:S01]  /*8960*/  FFMA.FTZ R187, R189, UR19, -R66.reuse ;  /* 0x00000013bdbb7c23 */ /* 0x100fe20008010842 */
[--C-:B------:R-:W-:Y:S01]  /*8970*/  FFMA.FTZ R206, R191, UR19, -R66.reuse ;  /* 0x00000013bfce7c23 */ /* 0x100fe20008010842 */
[----:B------:R-:W-:Y:S01]  /*8980*/  FFMA.FTZ R189, R186, UR19, -R197 ;  /* 0x00000013babd7c23 */ /* 0x000fe200080108c5 */
[----:B------:R-:W-:Y:S01]  /*8990*/  MUFU.EX2 R46, R46 ;  /* 0x0000002e002e7308 */ /* 0x000fe20000000800 */
[----:B-1----:R-:W-:Y:S01]  /*89a0*/  F2FP.BF16.F32.PACK_AB R37, R51, R53 ;  /* 0x000000353325723e */ /* 0x002fe200000010ff */
[--C-:B------:R-:W-:Y:S01]  /*89b0*/  FFMA.FTZ R186, R195, UR19, -R66.reuse ;  /* 0x00000013c3ba7c23 */ /* 0x100fe20008010842 */
[--C-:B------:R-:W-:Y:S01]  /*89c0*/  FFMA.FTZ R178, R178, UR19, -R177.reuse ;  /* 0x00000013b2b27c23 */ /* 0x100fe200080108b1 */
[----:B------:R-:W-:Y:S01]  /*89d0*/  FFMA.FTZ R175, R175, UR19, -R66 ;  /* 0x00000013afaf7c23 */ /* 0x000fe20008010842 */
[----:B------:R-:W-:Y:S01]  /*89e0*/  FFMA.FTZ R174, R174, UR19, -R177 ;  /* 0x00000013aeae7c23 */ /* 0x000fe200080108b1 */
[----:B------:R-:W-:-:S02]  /*89f0*/  PLOP3.LUT P0, PT, PT, PT, UP0, 0x40, 0x0 ;  /* 0x000000000000781c */ /* 0x000fc40003f0e808 */
[----:B------:R-:W1:Y:S01]  /*8a00*/  MUFU.EX2 R45, R45 ;  /* 0x0000002d002d7308 */ /* 0x000e620000000800 */
[----:B-----5:R-:W-:-:S07]  /*8a10*/  F2FP.BF16.F32.PACK_AB R30, R47, R48 ;  /* 0x000000302f1e723e */ /* 0x020fce00000010ff */
[----:B------:R-:W-:Y:S08]  /*8a20*/  MUFU.EX2 R44, R44 ;  /* 0x0000002c002c7308 */ /* 0x000ff00000000800 */
[----:B------:R-:W5:Y:S01]  /*8a30*/  MUFU.EX2 R61, R61 ;  /* 0x0000003d003d7308 */ /* 0x000f620000000800 */
[----:B-1----:R-:W-:-:S07]  /*8a40*/  F2FP.BF16.F32.PACK_AB R29, R45, R46 ;  /* 0x0000002e2d1d723e */ /* 0x002fce00000010ff */
[----:B------:R-:W1:Y:S08]  /*8a50*/  MUFU.EX2 R64, R64 ;  /* 0x0000004000407308 */ /* 0x000e700000000800 */
[----:B------:R-:W2:Y:S01]  /*8a60*/  MUFU.EX2 R63, R63 ;  /* 0x0000003f003f7308 */ /* 0x000ea20000000800 */
[----:B-----5:R-:W-:-:S07]  /*8a70*/  F2FP.BF16.F32.PACK_AB R31, R61, R44 ;  /* 0x0000002c3d1f723e */ /* 0x020fce00000010ff */
[----:B------:R-:W-:Y:S01]  /*8a80*/  MUFU.EX2 R62, R62 ;  /* 0x0000003e003e7308 */ /* 0x000fe20000000800 */
        /* <DEDUP_REMOVED lines=8> */
[-C--:B--2---:R-:W-:Y:S01]  /*8b10*/  FMUL.FTZ R158, R158, R63.reuse ;  /* 0x0000003f9e9e7220 */ /* 0x084fe20000410000 */
        /* <DEDUP_REMOVED lines=26> */
[----:B-1----:R-:W-:Y:S01]  /*8cc0*/  F2FP.BF16.F32.PACK_AB R39, R67, R62 ;  /* 0x0000003e4327723e */ /* 0x002fe200000010ff */
[-C--:B--2---:R-:W-:Y:S01]  /*8cd0*/  FMUL.FTZ R160, R160, R166.reuse ;  /* 0x000000a6a0a07220 */ /* 0x084fe20000410000 */
        /* <DEDUP_REMOVED lines=51> */
[-C--:B------:R-:W-:Y:S01]  /*9010*/  FMUL.FTZ R140, R140, R166.reuse ;  /* 0x000000a68c8c7220 */ /* 0x080fe20000410000 */
[-C--:B------:R-:W-:Y:S01]  /*9020*/  FMUL.FTZ R141, R141, R166.reuse ;  /* 0x000000a68d8d7220 */ /* 0x080fe20000410000 */
[-C--:B------:R-:W-:Y:S01]  /*9030*/  FMUL.FTZ R142, R142, R167.reuse ;  /* 0x000000a78e8e7220 */ /* 0x080fe20000410000 */
[-C--:B------:R-:W-:Y:S01]  /*9040*/  FMUL.FTZ R143, R143, R167.reuse ;  /* 0x000000a78f8f7220 */ /* 0x080fe20000410000 */
[C---:B------:R-:W-:Y:S01]  /*9050*/  HMMA.16816.F32.BF16 R88, R28.reuse, R8, R88 ;  /* 0x000000081c58723c */ /* 0x040fe20000041858 */
[----:B------:R-:W-:Y:S01]  /*9060*/  LDSM.16.MT88.4 R32, [R221+0x9400] ;  /* 0x00940000dd20783b */ /* 0x000fe20000004200 */
        /* <DEDUP_REMOVED lines=10> */
[C---:B---3--:R-:W-:Y:S01]  /*9110*/  HMMA.16816.F32.BF16 R144, R28.reuse, R4, R144 ;  /* 0x000000041c90723c */ /* 0x048fe20000041890 */
        /* <DEDUP_REMOVED lines=36> */
[----:B------:R-:W5:Y:S03]  /*9360*/  MUFU.EX2 R165, R165 ;  /* 0x000000a500a57308 */ /* 0x000f660000000800 */
[C---:B------:R-:W-:Y:S05]  /*9370*/  HMMA.16816.F32.BF16 R100, R36.reuse, R4, R100 ;  /* 0x000000042464723c */ /* 0x040fea0000041864 */
[----:B------:R-:W-:Y:S01]  /*9380*/  MUFU.EX2 R168, R168 ;  /* 0x000000a800a87308 */ /* 0x000fe20000000800 */
[----:B------:R-:W-:Y:S01]  /*9390*/  HMMA.16816.F32.BF16 R108, R36, R6, R108 ;  /* 0x00000006246c723c */ /* 0x000fe2000004186c */
[----:B------:R-:W3:Y:S05]  /*93a0*/  LDSM.16.MT88.4 R4, [R171+0xb400] ;  /* 0x00b40000ab04783b */ /* 0x000eea0000004200 */
[----:B----4-:R-:W-:Y:S01]  /*93b0*/  HMMA.16816.F32.BF16 R112, R28, R24, R112 ;  /* 0x000000181c70723c */ /* 0x010fe20000041870 */
[----:B------:R-:W4:Y:S01]  /*93c0*/  MUFU.EX2 R193, R193 ;  /* 0x000000c100c17308 */ /* 0x000f220000000800 */
[----:B-----5:R-:W-:Y:S01]  /*93d0*/  F2FP.BF16.F32.PACK_AB R40, R165, R164 ;  /* 0x000000a4a528723e */ /* 0x020fe200000010ff */
[----:B------:R-:W-:-:S03]  /*93e0*/  FADD.FTZ R164, R164, R47 ;  /* 0x0000002fa4a47221 */ /* 0x000fc60000010000 */
[C---:B------:R-:W-:Y:S01]  /*93f0*/  HMMA.16816.F32.BF16 R116, R28.reuse, R26, R116 ;  /* 0x0000001a1c74723c */ /* 0x040fe20000041874 */
[----:B------:R-:W-:Y:S02]  /*9400*/  FADD.FTZ R165, R165, R164 ;  /* 0x000000a4a5a57221 */ /* 0x000fe40000010000 */
[----:B------:R-:W-:Y:S03]  /*9410*/  MUFU.EX2 R184, R184 ;  /* 0x000000b800b87308 */ /* 0x000fe60000000800 */
[C---:B------:R-:W-:Y:S05]  /*9420*/  HMMA.16816.F32.BF16 R124, R28.reuse, R16, R124 ;  /* 0x000000101c7c723c */ /* 0x040fea000004187c */
[----:B------:R-:W5:Y:S01]  /*9430*/  MUFU.EX2 R199, R199 ;  /* 0x000000c700c77308 */ /* 0x000f620000000800 */
[----:B------:R-:W-:Y:S01]  /*9440*/  HMMA.16816.F32.BF16 R132, R28, R18, R132 ;  /* 0x000000121c84723c */ /* 0x000fe20000041884 */
[----:B------:R-:W3:Y:S01]  /*9450*/  LDSM.16.MT88.4 R28, [R171+0x9400] ;  /* 0x00940000ab1c783b */ /* 0x000ee20000004200 */
[----:B----4-:R-:W-:Y:S01]  /*9460*/  F2FP.BF16.F32.PACK_AB R42, R193, R168 ;  /* 0x000000a8c12a723e */ /* 0x010fe200000010ff */
        /* <DEDUP_REMOVED lines=9> */
[----:B------:R-:W4:Y:S01]  /*9500*/  MUFU.EX2 R201, R201 ;  /* 0x000000c900c97308 */ /* 0x000f220000000800 */
[C---:B-----5:R-:W-:Y:S01]  /*9510*/  F2FP.BF16.F32.PACK_AB R41, R199.reuse, R184 ;  /* 0x000000b8c729723e */ /* 0x060fe200000010ff */
        /* <DEDUP_REMOVED lines=10> */
[----:B------:R-:W5:Y:S01]  /*95c0*/  MUFU.EX2 R203, R203 ;  /* 0x000000cb00cb7308 */ /* 0x000f620000000800 */
[----:B----4-:R-:W-:Y:S01]  /*95d0*/  F2FP.BF16.F32.PACK_AB R43, R201, R188 ;  /* 0x000000bcc92b723e */ /* 0x010fe200000010ff */
[----:B------:R-:W-:-:S04]  /*95e0*/  FADD.FTZ R188, R188, R199 ;  /* 0x000000c7bcbc7221 */ /* 0x000fc80000010000 */
[----:B------:R-:W-:Y:S02]  /*95f0*/  FADD.FTZ R201, R201, R188 ;  /* 0x000000bcc9c97221 */ /* 0x000fe40000010000 */
[----:B------:R-:W-:Y:S01]  /*9600*/  MUFU.EX2 R194, R194 ;  /* 0x000000c200c27308 */ /* 0x000fe20000000800 */
[C---:B-1----:R-:W-:Y:S06]  /*9610*/  HMMA.16816.F32.BF16 R88, R40.reuse, R20, R88 ;  /* 0x000000142858723c */ /* 0x042fec0000041858 */
[----:B------:R-:W-:Y:S01]  /*9620*/  HMMA.16816.F32.BF16 R92, R40, R22, R92 ;  /* 0x00000016285c723c */ /* 0x000fe2000004185c */
[----:B------:R-:W1:Y:S01]  /*9630*/  MUFU.EX2 R205, R205 ;  /* 0x000000cd00cd7308 */ /* 0x000e620000000800 */
[----:B-----5:R-:W-:Y:S01]  /*9640*/  F2FP.BF16.F32.PACK_AB R25, R203, R190 ;  /* 0x000000becb19723e */ /* 0x020fe200000010ff */
        /* <DEDUP_REMOVED lines=11> */
[----:B------:R-:W1:Y:S05]  /*9700*/  MUFU.EX2 R209, R209 ;  /* 0x000000d100d17308 */ /* 0x000e6a0000000800 */
[C---:B------:R-:W-:Y:S03]  /*9710*/  HMMA.16816.F32.BF16 R124, R40.reuse, R4, R124 ;  /* 0x00000004287c723c */ /* 0x040fe6000004187c */
[----:B------:R-:W-:Y:S03]  /*9720*/  MUFU.EX2 R202, R202 ;  /* 0x000000ca00ca7308 */ /* 0x000fe60000000800 */
[----:B------:R-:W-:Y:S05]  /*9730*/  HMMA.16816.F32.BF16 R132, R40, R6, R132 ;  /* 0x000000062884723c */ /* 0x000fea0000041884 */
[----:B------:R-:W2:Y:S01]  /*9740*/  MUFU.EX2 R211, R211 ;  /* 0x000000d300d37308 */ /* 0x000ea20000000800 */
[----:B------:R-:W-:Y:S01]  /*9750*/  HMMA.16816.F32.BF16 R84, R24, R20, R84 ;  /* 0x000000141854723c */ /* 0x000fe20000041854 */
[----:B-1----:R-:W-:Y:S01]  /*9760*/  F2FP.BF16.F32.PACK_AB R37, R209, R196 ;  /* 0x000000c4d125723e */ /* 0x002fe200000010ff */
[----:B------:R-:W-:-:S04]  /*9770*/  FADD.FTZ R196, R196, R201 ;  /* 0x000000c9c4c47221 */ /* 0x000fc80000010000 */
[----:B------:R-:W-:Y:S01]  /*9780*/  HMMA.16816.F32.BF16 R96, R24, R22, R96 ;  /* 0x000000161860723c */ /* 0x000fe20000041860 */
[----:B------:R-:W1:Y:S01]  /*9790*/  LDSM.16.MT88.4 R20, [R221+0x9800] ;  /* 0x00980000dd14783b */ /* 0x000e620000004200 */
[----:B------:R-:W-:Y:S01]  /*97a0*/  MUFU.EX2 R198, R198 ;  /* 0x000000c600c67308 */ /* 0x000fe20000000800 */
[----:B------:R-:W-:-:S03]  /*97b0*/  FADD.FTZ R209, R209, R196 ;  /* 0x000000c4d1d17221 */ /* 0x000fc60000010000 */
[C---:B------:R-:W-:Y:S04]  /*97c0*/  HMMA.16816.F32.BF16 R100, R24.reuse, R12, R100 ;  /* 0x0000000c1864723c */ /* 0x040fe80000041864 */
[----:B------:R-:W-:Y:S01]  /*97d0*/  MUFU.EX2 R213, R213 ;  /* 0x000000d500d57308 */ /* 0x000fe20000000800 */
[----:B--2---:R-:W-:Y:S01]  /*97e0*/  F2FP.BF16.F32.PACK_AB R39, R211, R202 ;  /* 0x000000cad327723e */ /* 0x004fe200000010ff */
[----:B------:R-:W-:Y:S01]  /*97f0*/  HMMA.16816.F32.BF16 R108, R24, R14, R108 ;  /* 0x0000000e186c723c */ /* 0x000fe2000004186c */
[----:B------:R-:W2:Y:S01]  /*9800*/  LDSM.16.MT88.4 R12, [R221+0xa800] ;  /* 0x00a80000dd0c783b */ /* 0x000ea20000004200 */
[----:B------:R-:W-:-:S04]  /*9810*/  FADD.FTZ R202, R202, R209 ;  /* 0x000000d1caca7221 */ /* 0x000fc80000010000 */
[----:B------:R-:W-:Y:S01]  /*9820*/  HMMA.16816.F32.BF16 R140, R24, R8, R140 ;  /* 0x00000008188c723c */ /* 0x000fe2000004188c */
[----:B------:R-:W-:Y:S01]  /*9830*/  MUFU.EX2 R185, R185 ;  /* 0x000000b900b97308 */ /* 0x000fe20000000800 */
[----:B------:R-:W-:-:S04]  /*9840*/  FADD.FTZ R211, R211, R202 ;  /* 0x000000cad3d37221 */ /* 0x000fc80000010000 */
[C---:B------:R-:W-:Y:S01]  /*9850*/  HMMA.16816.F32.BF16 R120, R24.reuse, R10, R120 ;  /* 0x0000000a1878723c */ /* 0x040fe20000041878 */
[----:B------:R-:W3:Y:S02]  /*9860*/  LDSM.16.MT88.4 R8, [R171+0xa800] ;  /* 0x00a80000ab08783b */ /* 0x000ee40000004200 */
[----:B------:R-:W4:Y:S03]  /*9870*/  MUFU.EX2 R200, R200 ;  /* 0x000000c800c87308 */ /* 0x000f260000000800 */
[C---:B------:R-:W-:Y:S05]  /*9880*/  HMMA.16816.F32.BF16 R136, R24.reuse, R4, R136 ;  /* 0x000000041888723c */ /* 0x040fea0000041888 */
[----:B------:R-:W-:Y:S01]  /*9890*/  MUFU.EX2 R187, R187 ;  /* 0x000000bb00bb7308 */ /* 0x000fe20000000800 */
[----:B------:R-:W-:Y:S01]  /*98a0*/  HMMA.16816.F32.BF16 R128, R24, R6, R128 ;  /* 0x000000061880723c */ /* 0x000fe20000041880 */
[----:B------:R-:W5:Y:S05]  /*98b0*/  LDSM.16.MT88.4 R4, [R221+0xb800] ;  /* 0x00b80000dd04783b */ /* 0x000f6a0000004200 */
[C---:B------:R-:W-:Y:S01]  /*98c0*/  HMMA.16816.F32.BF16 R156, R40.reuse, R32, R156 ;  /* 0x00000020289c723c */ /* 0x040fe2000004189c */
[----:B------:R-:W1:Y:S05]  /*98d0*/  MUFU.EX2 R206, R206 ;  /* 0x000000ce00ce7308 */ /* 0x000e6a0000000800 */
        /* <DEDUP_REMOVED lines=8> */
[----:B------:R-:W-:Y:S01]  /*9960*/  FFMA.FTZ R41, R228, UR19, -R197 ;  /* 0x00000013e4297c23 */ /* 0x000fe200080108c5 */
[--C-:B------:R-:W-:Y:S01]  /*9970*/  FFMA.FTZ R43, R218, UR19, -R183.reuse ;  /* 0x00000013da2b7c23 */ /* 0x100fe200080108b7 */
[----:B------:R-:W-:Y:S01]  /*9980*/  FFMA.FTZ R208, R238, UR19, -R183 ;  /* 0x00000013eed07c23 */ /* 0x000fe200080108b7 */
[C---:B------:R-:W-:Y:S01]  /*9990*/  HMMA.16816.F32.BF16 R80, R24.reuse, R30, R80 ;  /* 0x0000001e1850723c */ /* 0x040fe20000041850 */
[----:B------:R-:W5:Y:S01]  /*99a0*/  LDSM.16.MT88.4 R28, [R171+0xb800] ;  /* 0x00b80000ab1c783b */ /* 0x000f620000004200 */
[----:B------:R-:W-:Y:S01]  /*99b0*/  MUFU.EX2 R40, R40 ;  /* 0x0000002800287308 */ /* 0x000fe20000000800 */
[--C-:B------:R-:W-:Y:S01]  /*99c0*/  FFMA.FTZ R183, R176, UR19, -R177.reuse ;  /* 0x00000013b0b77c23 */ /* 0x100fe200080108b1 */
[----:B------:R-:W-:Y:S01]  /*99d0*/  FFMA.FTZ R177, R172, UR19, -R177 ;  /* 0x00000013acb17c23 */ /* 0x000fe200080108b1 */
[----:B------:R-:W-:Y:S01]  /*99e0*/  FFMA.FTZ R172, R173, UR19, -R66 ;  /* 0x00000013adac7c23 */ /* 0x000fe20008010842 */
[C---:B------:R-:W-:Y:S04]  /*99f0*/  HMMA.16816.F32.BF16 R160, R24.reuse, R32, R160 ;  /* 0x0000002018a0723c */ /* 0x040fe800000418a0 */
[----:B------:R-:W2:Y:S02]  /*9a00*/  MUFU.EX2 R41, R41 ;  /* 0x0000002900297308 */ /* 0x000ea40000000800 */
[----:B------:R-:W-:Y:S01]  /*9a10*/  HMMA.16816.F32.BF16 R148, R24, R34, R148 ;  /* 0x000000221894723c */ /* 0x000fe20000041894 */
[----:B----4-:R-:W-:Y:S01]  /*9a20*/  F2FP.BF16.F32.PACK_AB R33, R200, R185 ;  /* 0x000000b9c821723e */ /* 0x010fe200000010ff */
[----:B------:R-:W4:Y:S01]  /*9a30*/  LDSM.16.MT88.4 R24, [R221+0x9c00] ;  /* 0x009c0000dd18783b */ /* 0x000f220000004200 */
[----:B------:R-:W-:-:S03]  /*9a40*/  FADD.FTZ R185, R185, R194 ;  /* 0x000000c2b9b97221 */ /* 0x000fc60000010000 */
[----:B------:R-:W-:Y:S01]  /*9a50*/  MUFU.EX2 R42, R42 ;  /* 0x0000002a002a7308 */ /* 0x000fe20000000800 */
[----:B------:R-:W-:Y:S01]  /*9a60*/  F2FP.BF16.F32.PACK_AB R34, R213, R198 ;  /* 0x000000c6d522723e */ /* 0x000fe200000010ff */
[----:B------:R-:W-:Y:S01]  /*9a70*/  FADD.FTZ R200, R200, R185 ;  /* 0x000000b9c8c87221 */ /* 0x000fe20000010000 */
[----:B-1----:R-:W-:-:S03]  /*9a80*/  F2FP.BF16.F32.PACK_AB R35, R206, R187 ;  /* 0x000000bbce23723e */ /* 0x002fc600000010ff */
[----:B------:R-:W-:Y:S02]  /*9a90*/  FADD.FTZ R187, R187, R200 ;  /* 0x000000c8bbbb7221 */ /* 0x000fe40000010000 */
[----:B------:R-:W1:Y:S01]  /*9aa0*/  MUFU.EX2 R43, R43 ;  /* 0x0000002b002b7308 */ /* 0x000e620000000800 */
[----:B--2---:R-:W-:Y:S01]  /*9ab0*/  F2FP.BF16.F32.PACK_AB R32, R41, R40 ;  /* 0x000000282920723e */ /* 0x004fe200000010ff */
[----:B------:R-:W-:Y:S01]  /*9ac0*/  FADD.FTZ R40, R40, R55 ;  /* 0x0000003728287221 */ /* 0x000fe20000010000 */
[----:B------:R-:W-:-:S03]  /*9ad0*/  FADD.FTZ R187, R206, R187 ;  /* 0x000000bbcebb7221 */ /* 0x000fc60000010000 */
[----:B------:R-:W-:Y:S02]  /*9ae0*/  FADD.FTZ R41, R41, R40 ;  /* 0x0000002829297221 */ /* 0x000fe40000010000 */
[----:B------:R-:W2:Y:S01]  /*9af0*/  MUFU.EX2 R208, R208 ;  /* 0x000000d000d07308 */ /* 0x000ea20000000800 */
[----:B------:R-:W-:Y:S01]  /*9b00*/  HMMA.16816.F32.BF16 R160, R32, R20, R160 ;  /* 0x0000001420a0723c */ /* 0x000fe200000418a0 */
[----:B------:R-:W-:-:S04]  /*9b10*/  FADD.FTZ R198, R198, R41 ;  /* 0x00000029c6c67221 */ /* 0x000fc80000010000 */
[----:B------:R-:W-:Y:S01]  /*9b20*/  FADD.FTZ R213, R213, R198 ;  /* 0x000000c6d5d57221 */ /* 0x000fe20000010000 */
[----:B------:R-:W-:Y:S01]  /*9b30*/  HMMA.16816.F32.BF16 R148, R32, R22, R148 ;  /* 0x000000162094723c */ /* 0x000fe20000041894 */
[----:B------:R-:W-:Y:S01]  /*9b40*/  MUFU.EX2 R186, R186 ;  /* 0x000000ba00ba7308 */ /* 0x000fe20000000800 */
[----:B-1----:R-:W-:Y:S01]  /*9b50*/  F2FP.BF16.F32.PACK_AB R36, R43, R42 ;  /* 0x0000002a2b24723e */ /* 0x002fe200000010ff */
[----:B------:R-:W-:-:S03]  /*9b60*/  FADD.FTZ R42, R42, R193 ;  /* 0x000000c12a2a7221 */ /* 0x000fc60000010000 */
[C---:B------:R-:W-:Y:S01]  /*9b70*/  HMMA.16816.F32.BF16 R68, R32.reuse, R16, R68 ;  /* 0x000000102044723c */ /* 0x040fe20000041844 */
[----:B------:R-:W-:Y:S02]  /*9b80*/  FADD.FTZ R42, R43, R42 ;  /* 0x0000002a2b2a7221 */ /* 0x000fe40000010000 */
[----:B------:R-:W-:Y:S01]  /*9b90*/  MUFU.EX2 R181, R181 ;  /* 0x000000b500b57308 */ /* 0x000fe20000000800 */
[C---:B--2---:R-:W-:Y:S01]  /*9ba0*/  F2FP.BF16.F32.PACK_AB R38, R208.reuse, R207 ;  /* 0x000000cfd026723e */ /* 0x044fe200000010ff */
[----:B------:R-:W-:Y:S01]  /*9bb0*/  FADD.FTZ R207, R207, R42 ;  /* 0x0000002acfcf7221 */ /* 0x000fe20000010000 */
[----:B------:R-:W-:Y:S03]  /*9bc0*/  HMMA.16816.F32.BF16 R80, R32, R18, R80 ;  /* 0x000000122050723c */ /* 0x000fe60000041850 */
[----:B------:R-:W-:Y:S02]  /*9bd0*/  FADD.FTZ R208, R208, R207 ;  /* 0x000000cfd0d07221 */ /* 0x000fe40000010000 */
[----:B------:R-:W-:Y:S01]  /*9be0*/  MUFU.EX2 R180, R180 ;  /* 0x000000b400b47308 */ /* 0x000fe20000000800 */
[C---:B------:R-:W-:Y:S06]  /*9bf0*/  HMMA.16816.F32.BF16 R156, R36.reuse, R20, R156 ;  /* 0x00000014249c723c */ /* 0x040fec000004189c */
[C---:B------:R-:W-:Y:S01]  /*9c00*/  HMMA.16816.F32.BF16 R152, R36.reuse, R22, R152 ;  /* 0x000000162498723c */ /* 0x040fe20000041898 */
[----:B------:R-:W1:Y:S01]  /*9c10*/  LDSM.16.MT88.4 R20, [R171+0x9c00] ;  /* 0x009c0000ab14783b */ /* 0x000e620000004200 */
[----:B------:R-:W-:Y:S04]  /*9c20*/  MUFU.EX2 R178, R178 ;  /* 0x000000b200b27308 */ /* 0x000fe80000000800 */
[C---:B------:R-:W-:Y:S04]  /*9c30*/  HMMA.16816.F32.BF16 R72, R36.reuse, R16, R72 ;  /* 0x000000102448723c */ /* 0x040fe80000041848 */
[----:B------:R-:W-:Y:S02]  /*9c40*/  MUFU.EX2 R183, R183 ;  /* 0x000000b700b77308 */ /* 0x000fe40000000800 */
[C---:B------:R-:W-:Y:S01]  /*9c50*/  HMMA.16816.F32.BF16 R76, R36.reuse, R18, R76 ;  /* 0x00000012244c723c */ /* 0x040fe2000004184c */
[----:B------:R-:W2:Y:S05]  /*9c60*/  LDSM.16.MT88.4 R16, [R221+0xac00] ;  /* 0x00ac0000dd10783b */ /* 0x000eaa0000004200 */
[C---:B------:R-:W-:Y:S01]  /*9c70*/  HMMA.16816.F32.BF16 R88, R36.reuse, R12, R88 ;  /* 0x0000000c2458723c */ /* 0x040fe20000041858 */
[----:B------:R-:W4:Y:S05]  /*9c80*/  MUFU.EX2 R175, R175 ;  /* 0x000000af00af7308 */ /* 0x000f2a0000000800 */
[C---:B------:R-:W-:Y:S03]  /*9c90*/  HMMA.16816.F32.BF16 R92, R36.reuse, R14, R92 ;  /* 0x0000000e245c723c */ /* 0x040fe6000004185c */
[----:B------:R-:W-:Y:S03]  /*9ca0*/  MUFU.EX2 R192, R192 ;  /* 0x000000c000c07308 */ /* 0x000fe60000000800 */
[C---:B---3--:R-:W-:Y:S05]  /*9cb0*/  HMMA.16816.F32.BF16 R144, R36.reuse, R8, R144 ;  /* 0x000000082490723c */ /* 0x048fea0000041890 */
[----:B------:R-:W-:Y:S01]  /*9cc0*/  MUFU.EX2 R189, R189 ;  /* 0x000000bd00bd7308 */ /* 0x000fe20000000800 */
[C---:B------:R-:W-:Y:S06]  /*9cd0*/  HMMA.16816.F32.BF16 R104, R36.reuse, R10, R104 ;  /* 0x0000000a2468723c */ /* 0x040fec0000041868 */
[C---:B-----5:R-:W-:Y:S01]  /*9ce0*/  HMMA.16816.F32.BF16 R112, R36.reuse, R4, R112 ;  /* 0x000000042470723c */ /* 0x060fe20000041870 */
[----:B------:R-:W-:Y:S05]  /*9cf0*/  MUFU.EX2 R179, R179 ;  /* 0x000000b300b37308 */ /* 0x000fea0000000800 */
[----:B------:R-:W-:Y:S03]  /*9d00*/  HMMA.16816.F32.BF16 R116, R36, R6, R116 ;  /* 0x000000062474723c */ /* 0x000fe60000041874 */
[----:B------:R-:W3:Y:S03]  /*9d10*/  MUFU.EX2 R182, R182 ;  /* 0x000000b600b67308 */ /* 0x000ee60000000800 */
[C---:B------:R-:W-:Y:S05]  /*9d20*/  HMMA.16816.F32.BF16 R84, R32.reuse, R12, R84 ;  /* 0x0000000c2054723c */ /* 0x040fea0000041854 */
[----:B------:R-:W-:Y:S01]  /*9d30*/  MUFU.EX2 R174, R174 ;  /* 0x000000ae00ae7308 */ /* 0x000fe20000000800 */
[C---:B------:R-:W-:Y:S01]  /*9d40*/  HMMA.16816.F32.BF16 R96, R32.reuse, R14, R96 ;  /* 0x0000000e2060723c */ /* 0x040fe20000041860 */
[----:B------:R-:W5:Y:S05]  /*9d50*/  LDSM.16.MT88.4 R12, [R171+0xac00] ;  /* 0x00ac0000ab0c783b */ /* 0x000f6a0000004200 */
[C---:B------:R-:W-:Y:S01]  /*9d60*/  HMMA.16816.F32.BF16 R100, R32.reuse, R8, R100 ;  /* 0x000000082064723c */ /* 0x040fe20000041864 */
[----:B------:R-:W1:Y:S05]  /*9d70*/  MUFU.EX2 R177, R177 ;  /* 0x000000b100b17308 */ /* 0x000e6a0000000800 */
[C---:B------:R-:W-:Y:S01]  /*9d80*/  HMMA.16816.F32.BF16 R108, R32.reuse, R10, R108 ;  /* 0x0000000a206c723c */ /* 0x040fe2000004186c */
[----:B------:R-:W5:Y:S02]  /*9d90*/  LDSM.16.MT88.4 R8, [R221+0xbc00] ;  /* 0x00bc0000dd08783b */ /* 0x000f640000004200 */
[----:B------:R-:W-:Y:S03]  /*9da0*/  MUFU.EX2 R172, R172 ;  /* 0x000000ac00ac7308 */ /* 0x000fe60000000800 */
        /* <DEDUP_REMOVED lines=8> */
[----:B------:R-:W2:Y:S01]  /*9e30*/  MUFU.EX2 R33, R33 ;  /* 0x0000002100217308 */ /* 0x000ea20000000800 */
[----:B------:R-:W-:Y:S01]  /*9e40*/  F2FP.BF16.F32.PACK_AB R28, R215, R204 ;  /* 0x000000ccd71c723e */ /* 0x000fe200000010ff */
[----:B------:R-:W-:Y:S01]  /*9e50*/  FADD.FTZ R204, R204, R213 ;  /* 0x000000d5cccc7221 */ /* 0x000fe20000010000 */
[----:B----4-:R-:W-:Y:S01]  /*9e60*/  F2FP.BF16.F32.PACK_AB R29, R175, R186 ;  /* 0x000000baaf1d723e */ /* 0x010fe200000010ff */
[----:B------:R-:W-:Y:S02]  /*9e70*/  FADD.FTZ R186, R186, R187 ;  /* 0x000000bbbaba7221 */ /* 0x000fe40000010000 */
[----:B------:R-:W-:Y:S01]  /*9e80*/  F2FP.BF16.F32.PACK_AB R36, R180, R181 ;  /* 0x000000b5b424723e */ /* 0x000fe200000010ff */
[----:B------:R-:W-:Y:S01]  /*9e90*/  FADD.FTZ R181, R181, R208 ;  /* 0x000000d0b5b57221 */ /* 0x000fe20000010000 */
[----:B------:R-:W-:Y:S01]  /*9ea0*/  F2FP.BF16.F32.PACK_AB R37, R183, R178 ;  /* 0x000000b2b725723e */ /* 0x000fe200000010ff */
[----:B------:R-:W-:Y:S01]  /*9eb0*/  FADD.FTZ R178, R178, R211 ;  /* 0x000000d3b2b27221 */ /* 0x000fe20000010000 */
[----:B---3--:R-:W-:Y:S01]  /*9ec0*/  F2FP.BF16.F32.PACK_AB R38, R182, R179 ;  /* 0x000000b3b626723e */ /* 0x008fe200000010ff */
[----:B------:R-:W-:Y:S01]  /*9ed0*/  FADD.FTZ R215, R215, R204 ;  /* 0x000000ccd7d77221 */ /* 0x000fe20000010000 */
[----:B-1----:R-:W-:Y:S01]  /*9ee0*/  F2FP.BF16.F32.PACK_AB R39, R177, R174 ;  /* 0x000000aeb127723e */ /* 0x002fe200000010ff */
[----:B------:R-:W-:Y:S01]  /*9ef0*/  FADD.FTZ R175, R175, R186 ;  /* 0x000000baafaf7221 */ /* 0x000fe20000010000 */
[----:B------:R-:W-:Y:S01]  /*9f00*/  F2FP.BF16.F32.PACK_AB R30, R189, R192 ;  /* 0x000000c0bd1e723e */ /* 0x000fe200000010ff */
[----:B------:R-:W-:Y:S01]  /*9f10*/  FADD.FTZ R180, R180, R181 ;  /* 0x000000b5b4b47221 */ /* 0x000fe20000010000 */
[----:B------:R-:W-:Y:S01]  /*9f20*/  FADD.FTZ R183, R183, R178 ;  /* 0x000000b2b7b77221 */ /* 0x000fe20000010000 */
[----:B--2---:R-:W-:Y:S01]  /*9f30*/  F2FP.BF16.F32.PACK_AB R31, R33, R172 ;  /* 0x000000ac211f723e */ /* 0x004fe200000010ff */
        /* <DEDUP_REMOVED lines=14> */
[C---:B-----5:R-:W-:Y:S06]  /*a020*/  HMMA.16816.F32.BF16 R144, R36.reuse, R12, R144 ;  /* 0x0000000c2490723c */ /* 0x060fec0000041890 */
        /* <DEDUP_REMOVED lines=26> */
[----:B------:R-:W-:-:S03]  /*a1d0*/  UIADD3 UR21, UR20, -0x3, URZ ;  /* 0xfffffffd14157890 */ /* 0x000fc6000fffe03f */
[----:B------:R-:W2:Y:S01]  /*a1e0*/  @!P4 LDC.64 R12, c[0x0][0x220] ;  /* 0x00008800ff0ccb82 */ /* 0x000ea20000000a00 */
[----:B------:R-:W-:Y:S01]  /*a1f0*/  UIMAD UR10, UR4, UR7, UR10 ;  /* 0x00000007040a72a4 */ /* 0x000fe2000f8e020a */
[----:B------:R-:W-:Y:S01]  /*a200*/  IMAD.U32 R18, RZ, RZ, UR26 ;  /* 0x0000001aff127e24 */ /* 0x000fe2000f8e00ff */
[----:B------:R-:W-:Y:S01]  /*a210*/  UISETP.GE.AND UP0, UPT, UR20, 0x4, UPT ;  /* 0x000000041400788c */ /* 0x000fe2000bf06270 */
        /* <DEDUP_REMOVED lines=19> */
[----:B------:R-:W-:Y:S02]  /*a350*/  @!P5 LDGSTS.E.BYPASS.LTC128B.128 [R225+0x9000], desc[UR22][R18.64] ;  /* 0x0900000012e1dfae */ /* 0x000fe4000b901d56 */
[----:B------:R-:W2:Y:S01]  /*a360*/  @!P3 LDC.64 R4, c[0x0][0x220] ;  /* 0x00008800ff04bb82 */ /* 0x000ea20000000a00 */
        /* <DEDUP_REMOVED lines=21> */
[----:B------:R-:W-:Y:S01]  /*a4c0*/  @!P5 LDGSTS.E.BYPASS.LTC128B.128 [R225+0x9800], desc[UR22][R8.64] ;  /* 0x0980000008e1dfae */ /* 0x000fe2000b901d56 */
[----:B--2---:R-:W-:-:S03]  /*a4d0*/  @!P3 LEA R4, P0, R14, R4, 0x1 ;  /* 0x000000040e04b211 */ /* 0x004fc600078008ff */
        /* <DEDUP_REMOVED lines=12> */
[----:B------:R-:W2:Y:S04]  /*a5a0*/  LDSM.16.M88.4 R184, [R223+0x6000] ;  /* 0x00600000dfb8783b */ /* 0x000ea80000000200 */
[----:B------:R-:W4:Y:S04]  /*a5b0*/  LDSM.16.M88.4 R176, [R223+0x6400] ;  /* 0x00640000dfb0783b */ /* 0x000f280000000200 */
[----:B------:R-:W3:Y:S04]  /*a5c0*/  LDSM.16.M88.4 R164, [R223+0x6800] ;  /* 0x00680000dfa4783b */ /* 0x000ee80000000200 */
[----:B------:R-:W1:Y:S04]  /*a5d0*/  LDSM.16.M88.4 R32, [R223+0x6c00] ;  /* 0x006c0000df20783b */ /* 0x000e680000000200 */
[----:B------:R-:W5:Y:S04]  /*a5e0*/  LDSM.16.M88.4 R60, [R224+0x1000] ;  /* 0x00100000e03c783b */ /* 0x000f680000000200 */
[----:B------:R-:W-:Y:S04]  /*a5f0*/  LDSM.16.M88.4 R52, [R222] ;  /* 0x00000000de34783b */ /* 0x000fe80000000200 */
[----:B------:R-:W5:Y:S04]  /*a600*/  LDSM.16.M88.4 R44, [R220+0x6000] ;  /* 0x00600000dc2c783b */ /* 0x000f680000000200 */
[----:B------:R-:W5:Y:S04]  /*a610*/  LDSM.16.M88.4 R40, [R220+0x6400] ;  /* 0x00640000dc28783b */ /* 0x000f680000000200 */
[----:B------:R-:W5:Y:S04]  /*a620*/  LDSM.16.M88.4 R36, [R220+0x6800] ;  /* 0x00680000dc24783b */ /* 0x000f680000000200 */
[----:B------:R-:W5:Y:S01]  /*a630*/  LDSM.16.M88.4 R212, [R220+0x6c00] ;  /* 0x006c0000dcd4783b */ /* 0x000f620000000200 */
[C---:B--2---:R-:W-:Y:S03]  /*a640*/  HMMA.16816.F32.BF16 R28, R56.reuse, R184, RZ ;  /* 0x000000b8381c723c */ /* 0x044fe600000418ff */
[----:B------:R-:W2:Y:S04]  /*a650*/  LDSM.16.M88.4 R48, [R222+0x1000] ;  /* 0x00100000de30783b */ /* 0x000ea80000000200 */
[----:B------:R-:W-:Y:S01]  /*a660*/  LDSM.16.M88.4 R208, [R223+0x7000] ;  /* 0x00700000dfd0783b */ /* 0x000fe20000000200 */
[C---:B----4-:R-:W-:Y:S03]  /*a670*/  HMMA.16816.F32.BF16 R20, R56.reuse, R176, RZ ;  /* 0x000000b03814723c */ /* 0x050fe600000418ff */
[----:B------:R-:W-:Y:S03]  /*a680*/  LDSM.16.M88.4 R204, [R223+0x7400] ;  /* 0x00740000dfcc783b */ /* 0x000fe60000000200 */
[C---:B---3--:R-:W-:Y:S01]  /*a690*/  HMMA.16816.F32.BF16 R12, R56.reuse, R164, RZ ;  /* 0x000000a4380c723c */ /* 0x048fe200000418ff */
[----:B------:R-:W-:Y:S04]  /*a6a0*/  LDSM.16.M88.4 R200, [R223+0x7800] ;  /* 0x00780000dfc8783b */ /* 0x000fe80000000200 */
[----:B------:R-:W-:Y:S01]  /*a6b0*/  LDSM.16.M88.4 R196, [R223+0x7c00] ;  /* 0x007c0000dfc4783b */ /* 0x000fe20000000200 */
[C---:B-1----:R-:W-:Y:S03]  /*a6c0*/  HMMA.16816.F32.BF16 R4, R56.reuse, R32, RZ ;  /* 0x000000203804723c */ /* 0x042fe600000418ff */
[----:B------:R-:W-:Y:S03]  /*a6d0*/  LDSM.16.M88.4 R192, [R224+0x3000] ;  /* 0x00300000e0c0783b */ /* 0x000fe60000000200 */
[C---:B------:R-:W-:Y:S01]  /*a6e0*/  HMMA.16816.F32.BF16 R24, R56.reuse, R186, RZ ;  /* 0x000000ba3818723c */ /* 0x040fe200000418ff */
[----:B------:R-:W0:Y:S05]  /*a6f0*/  LDGDEPBAR ;  /* 0x00000000000079af */ /* 0x000e2a0000000000 */
        /* <DEDUP_REMOVED lines=21> */
[C---:B--2---:R-:W-:Y:S06]  /*a850*/  HMMA.16816.F32.BF16 R188, R48.reuse, R44, R188 ;  /* 0x0000002c30bc723c */ /* 0x044fec00000418bc */
[C---:B------:R-:W-:Y:S06]  /*a860*/  HMMA.16816.F32.BF16 R172, R48.reuse, R36, R172 ;  /* 0x0000002430ac723c */ /* 0x040fec00000418ac */
[C---:B------:R-:W-:Y:S06]  /*a870*/  HMMA.16816.F32.BF16 R64, R48.reuse, R212, R64 ;  /* 0x000000d43040723c */ /* 0x040fec0000041840 */
[C---:B------:R-:W-:Y:S01]  /*a880*/  HMMA.16816.F32.BF16 R164, R48.reuse, R38, R164 ;  /* 0x0000002630a4723c */ /* 0x040fe200000418a4 */
[----:B------:R-:W2:Y:S05]  /*a890*/  LDSM.16.M88.4 R36, [R220+0x7800] ;  /* 0x00780000dc24783b */ /* 0x000eaa0000000200 */
[C---:B------:R-:W-:Y:S01]  /*a8a0*/  HMMA.16816.F32.BF16 R60, R48.reuse, R214, R60 ;  /* 0x000000d6303c723c */ /* 0x040fe2000004183c */
[----:B------:R-:W-:Y:S05]  /*a8b0*/  LDSM.16.M88.4 R212, [R224+0x4000] ;  /* 0x00400000e0d4783b */ /* 0x000fea0000000200 */
[C---:B------:R-:W-:Y:S06]  /*a8c0*/  HMMA.16816.F32.BF16 R180, R48.reuse, R40, R180 ;  /* 0x0000002830b4723c */ /* 0x040fec00000418b4 */
[C---:B------:R-:W-:Y:S01]  /*a8d0*/  HMMA.16816.F32.BF16 R184, R48.reuse, R46, R184 ;  /* 0x0000002e30b8723c */ /* 0x040fe200000418b8 */
[----:B------:R-:W3:Y:S05]  /*a8e0*/  LDSM.16.M88.4 R44, [R220+0x7000] ;  /* 0x00700000dc2c783b */ /* 0x000eea0000000200 */
[----:B------:R-:W-:Y:S01]  /*a8f0*/  HMMA.16816.F32.BF16 R176, R48, R42, R176 ;  /* 0x0000002a30b0723c */ /* 0x000fe200000418b0 */
[----:B------:R-:W-:Y:S04]  /*a900*/  LDSM.16.M88.4 R40, [R220+0x7400] ;  /* 0x00740000dc28783b */ /* 0x000fe80000000200 */
[----:B------:R-:W-:Y:S01]  /*a910*/  LDSM.16.M88.4 R48, [R220+0x7c00] ;  /* 0x007c0000dc30783b */ /* 0x000fe20000000200 */
[C---:B-1----:R-:W-:Y:S06]  /*a920*/  HMMA.16816.F32.BF16 R28, R32.reuse, R208, R28 ;  /* 0x000000d0201c723c */ /* 0x042fec000004181c */
        /* <DEDUP_REMOVED lines=9> */
[C---:B------:R-:W-:Y:S06]  /*a9c0*/  HMMA.16816.F32.BF16 R172, R192.reuse, R200, R172 ;  /* 0x000000c8c0ac723c */ /* 0x040fec00000418ac */
[C---:B------:R-:W-:Y:S01]  /*a9d0*/  HMMA.16816.F32.BF16 R164, R192.reuse, R202, R164 ;  /* 0x000000cac0a4723c */ /* 0x040fe200000418a4 */
[----:B------:R-:W-:Y:S05]  /*a9e0*/  LDSM.16.M88.4 R200, [R223+0x8400] ;  /* 0x00840000dfc8783b */ /* 0x000fea0000000200 */
[C---:B------:R-:W-:Y:S06]  /*a9f0*/  HMMA.16816.F32.BF16 R64, R192.reuse, R196, R64 ;  /* 0x000000c4c040723c */ /* 0x040fec0000041840 */
[C---:B------:R-:W-:Y:S01]  /*aa00*/  HMMA.16816.F32.BF16 R60, R192.reuse, R198, R60 ;  /* 0x000000c6c03c723c */ /* 0x040fe2000004183c */
[----:B------:R-:W4:Y:S05]  /*aa10*/  LDSM.16.M88.4 R196, [R223+0x8800] ;  /* 0x00880000dfc4783b */ /* 0x000f2a0000000200 */
[C---:B------:R-:W-:Y:S01]  /*aa20*/  HMMA.16816.F32.BF16 R184, R192.reuse, R210, R184 ;  /* 0x000000d2c0b8723c */ /* 0x040fe200000418b8 */
[----:B------:R-:W-:Y:S05]  /*aa30*/  LDSM.16.M88.4 R208, [R224+0x5000] ;  /* 0x00500000e0d0783b */ /* 0x000fea0000000200 */
[C---:B------:R-:W-:Y:S06]  /*aa40*/  HMMA.16816.F32.BF16 R180, R192.reuse, R204, R180 ;  /* 0x000000ccc0b4723c */ /* 0x040fec00000418b4 */
[----:B------:R-:W-:Y:S01]  /*aa50*/  HMMA.16816.F32.BF16 R176, R192, R206, R176 ;  /* 0x000000cec0b0723c */ /* 0x000fe200000418b0 */
[----:B------:R-:W5:Y:S04]  /*aa60*/  LDSM.16.M88.4 R204, [R223+0x8000] ;  /* 0x00800000dfcc783b */ /* 0x000f680000000200 */
[----:B------:R-:W5:Y:S01]  /*aa70*/  LDSM.16.M88.4 R192, [R223+0x8c00] ;  /* 0x008c0000dfc0783b */ /* 0x000f620000000200 */
[C---:B--2---:R-:W-:Y:S06]  /*aa80*/  HMMA.16816.F32.BF16 R12, R52.reuse, R36, R12 ;  /* 0x00000024340c723c */ /* 0x044fec000004180c */
[C---:B---3--:R-:W-:Y:S06]  /*aa90*/  HMMA.16816.F32.BF16 R28, R52.reuse, R44, R28 ;  /* 0x0000002c341c723c */ /* 0x048fec000004181c */
[----:B------:R-:W-:Y:S06]  /*aaa0*/  HMMA.16816.F32.BF16 R24, R52, R46, R24 ;  /* 0x0000002e3418723c */ /* 0x000fec0000041818 */
[----:B-1----:R-:W-:Y:S06]  /*aab0*/  HMMA.16816.F32.BF16 R188, R32, R44, R188 ;  /* 0x0000002c20bc723c */ /* 0x002fec00000418bc */
        /* <DEDUP_REMOVED lines=16> */
[----:B------:R-:W3:Y:S04]  /*abc0*/  LDSM.16.M88.4 R40, [R220+0x8400] ;  /* 0x00840000dc28783b */ /* 0x000ee80000000200 */
[----:B------:R-:W3:Y:S01]  /*abd0*/  LDSM.16.M88.4 R32, [R220+0x8c00] ;  /* 0x008c0000dc20783b */ /* 0x000ee20000000200 */
[----:B----4-:R-:W-:Y:S01]  /*abe0*/  HMMA.16816.F32.BF16 R12, R212, R196, R12 ;  /* 0x000000c4d40c723c */ /* 0x010fe2000004180c */
[----:B------:R-:W-:-:S05]  /*abf0*/  DEPBAR.LE SB0, 0x0 ;  /* 0x000080000000791a */ /* 0x000fca0000000000 */
[C---:B-----5:R-:W-:Y:S06]  /*ac00*/  HMMA.16816.F32.BF16 R28, R212.reuse, R204, R28 ;  /* 0x000000ccd41c723c */ /* 0x060fec000004181c */
[----:B------:R-:W-:Y:S06]  /*ac10*/  HMMA.16816.F32.BF16 R24, R212, R206, R24 ;  /* 0x000000ced418723c */ /* 0x000fec0000041818 */
[----:B------:R-:W-:Y:S06]  /*ac20*/  HMMA.16816.F32.BF16 R188, R208, R204, R188 ;  /* 0x000000ccd0bc723c */ /* 0x000fec00000418bc */
[C---:B------:R-:W-:Y:S06]  /*ac30*/  HMMA.16816.F32.BF16 R20, R212.reuse, R200, R20 ;  /* 0x000000c8d414723c */ /* 0x040fec0000041814 */
[C---:B------:R-:W-:Y:S06]  /*ac40*/  HMMA.16816.F32.BF16 R8, R212.reuse, R198, R8 ;  /* 0x000000c6d408723c */ /* 0x040fec0000041808 */
[C---:B------:R-:W-:Y:S06]  /*ac50*/  HMMA.16816.F32.BF16 R4, R212.reuse, R192, R4 ;  /* 0x000000c0d404723c */ /* 0x040fec0000041804 */
[----:B------:R-:W-:Y:S06]  /*ac60*/  HMMA.16816.F32.BF16 R16, R212, R202, R16 ;  /* 0x000000cad410723c */ /* 0x000fec0000041810 */
[----:B------:R-:W-:Y:S06]  /*ac70*/  HMMA.16816.F32.BF16 R180, R208, R200, R180 ;  /* 0x000000c8d0b4723c */ /* 0x000fec00000418b4 */
[----:B------:R-:W-:Y:S06]  /*ac80*/  HMMA.16816.F32.BF16 R56, R212, R194, R56 ;  /* 0x000000c2d438723c */ /* 0x000fec0000041838 */
[----:B------:R-:W-:Y:S06]  /*ac90*/  HMMA.16816.F32.BF16 R176, R208, R202, R176 ;  /* 0x000000cad0b0723c */ /* 0x000fec00000418b0 */
[C---:B-1----:R-:W-:Y:S06]  /*aca0*/  HMMA.16816.F32.BF16 R12, R52.reuse, R36, R12 ;  /* 0x00000024340c723c */ /* 0x042fec000004180c */
[C---:B--2---:R-:W-:Y:S06]  /*acb0*/  HMMA.16816.F32.BF16 R28, R52.reuse, R44, R28 ;  /* 0x0000002c341c723c */ /* 0x044fec000004181c */
[----:B------:R-:W-:Y:S06]  /*acc0*/  HMMA.16816.F32.BF16 R24, R52, R46, R24 ;  /* 0x0000002e3418723c */ /* 0x000fec0000041818 */
[----:B---3--:R-:W-:Y:S06]  /*acd0*/  HMMA.16816.F32.BF16 R188, R48, R44, R188 ;  /* 0x0000002c30bc723c */ /* 0x008fec00000418bc */
[----:B------:R-:W-:Y:S01]  /*ace0*/  HMMA.16816.F32.BF16 R20, R52, R40, R20 ;  /* 0x000000283414723c */ /* 0x000fe20000041814 */
[----:B------:R-:W-:-:S04]  /*acf0*/  IMAD.U32 R44, RZ, RZ, UR21 ;  /* 0x00000015ff2c7e24 */ /* 0x000fc8000f8e00ff */
[----:B------:R-:W-:Y:S01]  /*ad00*/  IMAD R45, R44, 0x40, R235 ;  /* 0x000000402c2d7824 */ /* 0x000fe200078e02eb */
[----:B------:R-:W-:Y:S03]  /*ad10*/  HMMA.16816.F32.BF16 R184, R208, R206, R184 ;  /* 0x000000ced0b8723c */ /* 0x000fe600000418b8 */
[C---:B------:R-:W-:Y:S01]  /*ad20*/  VIADD R168, R45.reuse, 0x21 ;  /* 0x000000212da87836 */ /* 0x040fe20000000000 */
[----:B------:R-:W-:Y:S01]  /*ad30*/  I2FP.F32.S32 R44, R45 ;  /* 0x0000002d002c7245 */ /* 0x000fe20000201400 */
[C---:B------:R-:W-:Y:S01]  /*ad40*/  VIADD R248, R45.reuse, 0x1 ;  /* 0x000000012df87836 */ /* 0x040fe20000000000 */
[C---:B------:R-:W-:Y:S01]  /*ad50*/  HMMA.16816.F32.BF16 R8, R52.reuse, R38, R8 ;  /* 0x000000263408723c */ /* 0x040fe20000041808 */
[C---:B------:R-:W-:Y:S01]  /*ad60*/  VIADD R240, R45.reuse, 0x8 ;  /* 0x000000082df07836 */ /* 0x040fe20000000000 */
[----:B------:R-:W-:Y:S01]  /*ad70*/  I2FP.F32.S32 R206, R168 ;  /* 0x000000a800ce7245 */ /* 0x000fe20000201400 */
[C---:B------:R-:W-:Y:S01]  /*ad80*/  VIADD R219, R45.reuse, 0x20 ;  /* 0x000000202ddb7836 */ /* 0x040fe20000000000 */
[----:B------:R-:W-:Y:S01]  /*ad90*/  I2FP.F32.S32 R246, R248 ;  /* 0x000000f800f67245 */ /* 0x000fe20000201400 */
[C---:B------:R-:W-:Y:S01]  /*ada0*/  VIADD R239, R45.reuse, 0x9 ;  /* 0x000000092def7836 */ /* 0x040fe20000000000 */
[C---:B------:R-:W-:Y:S01]  /*adb0*/  HMMA.16816.F32.BF16 R4, R52.reuse, R32, R4 ;  /* 0x000000203404723c */ /* 0x040fe20000041804 */
[----:B------:R-:W-:Y:S01]  /*adc0*/  I2FP.F32.S32 R241, R240 ;  /* 0x000000f000f17245 */ /* 0x000fe20000201400 */
[----:B------:R-:W-:Y:S01]  /*add0*/  FFMA.FTZ R207, R206, UR5, R13 ;  /* 0x00000005cecf7c23 */ /* 0x000fe2000801000d */
[C---:B------:R-:W-:Y:S01]  /*ade0*/  VIADD R13, R45.reuse, 0x30 ;  /* 0x000000302d0d7836 */ /* 0x040fe20000000000 */
[-C--:B------:R-:W-:Y:S01]  /*adf0*/  ISETP.GE.AND P1, PT, R240, R226.reuse, PT ;  /* 0x000000e2f000720c */ /* 0x080fe20003f26270 */
[C---:B------:R-:W-:Y:S01]  /*ae00*/  VIADD R238, R45.reuse, 0x10 ;  /* 0x000000102dee7836 */ /* 0x040fe20000000000 */
[----:B------:R-:W-:Y:S01]  /*ae10*/  HMMA.16816.F32.BF16 R16, R52, R42, R16 ;  /* 0x0000002a3410723c */ /* 0x000fe20000041810 */
[----:B------:R-:W-:Y:S01]  /*ae20*/  FFMA.FTZ R29, R246, UR5, R29 ;  /* 0x00000005f61d7c23 */ /* 0x000fe2000801001d */
[C---:B------:R-:W-:Y:S01]  /*ae30*/  VIADD R227, R45.reuse, 0x19 ;  /* 0x000000192de37836 */ /* 0x040fe20000000000 */
[----:B------:R-:W-:Y:S01]  /*ae40*/  ISETP.GE.AND P6, PT, R248, R226, PT ;  /* 0x000000e2f800720c */ /* 0x000fe20003fc6270 */
[----:B------:R-:W-:Y:S01]  /*ae50*/  VIADD R236, R45, 0x18 ;  /* 0x000000182dec7836 */ /* 0x000fe20000000000 */
[----:B------:R-:W-:Y:S01]  /*ae60*/  I2FP.F32.S32 R237, R238 ;  /* 0x000000ee00ed7245 */ /* 0x000fe20000201400 */
[----:B------:R-:W-:Y:S01]  /*ae70*/  HMMA.16816.F32.BF16 R180, R48, R40, R180 ;  /* 0x0000002830b4723c */ /* 0x000fe200000418b4 */
[----:B------:R-:W-:Y:S01]  /*ae80*/  I2FP.F32.S32 R218, R227 ;  /* 0x000000e300da7245 */ /* 0x000fe20000201400 */
[----:B------:R-:W-:Y:S01]  /*ae90*/  FFMA.FTZ R26, R241, UR5, R26 ;  /* 0x00000005f11a7c23 */ /* 0x000fe2000801001a */
[----:B------:R-:W-:Y:S01]  /*aea0*/  ISETP.GE.AND P0, PT, R45, R226, PT ;  /* 0x000000e22d00720c */ /* 0x000fe20003f06270 */
[----:B------:R-:W-:Y:S01]  /*aeb0*/  FFMA.FTZ R20, R237, UR5, R20 ;  /* 0x00000005ed147c23 */ /* 0x000fe20008010014 */
[----:B------:R-:W-:Y:S01]  /*aec0*/  I2FP.F32.S32 R229, R236 ;  /* 0x000000ec00e57245 */ /* 0x000fe20000201400 */
[----:B------:R-:W-:Y:S01]  /*aed0*/  HMMA.16816.F32.BF16 R56, R52, R34, R56 ;  /* 0x000000223438723c */ /* 0x000fe20000041838 */
[----:B------:R-:W-:-:S02]  /*aee0*/  VIADD R41, R45, 0x11 ;  /* 0x000000112d297836 */ /* 0x000fc40000000000 */
[----:B------:R-:W-:Y:S01]  /*aef0*/  FFMA.FTZ R40, R44, UR5, R30 ;  /* 0x000000052c287c23 */ /* 0x000fe2000801001e */
[----:B------:R-:W-:Y:S01]  /*af00*/  ISETP.GE.AND P2, PT, R45, R170, PT ;  /* 0x000000aa2d00720c */ /* 0x000fe20003f46270 */
[----:B------:R-:W-:Y:S01]  /*af10*/  FFMA.FTZ R22, R237, UR5, R22 ;  /* 0x00000005ed167c23 */ /* 0x000fe20008010016 */
[----:B------:R-:W-:Y:S01]  /*af20*/  FFMA.FTZ R15, R206, UR5, R15 ;  /* 0x00000005ce0f7c23 */ /* 0x000fe2000801000f */
[C---:B------:R-:W-:Y:S01]  /*af30*/  HMMA.16816.F32.BF16 R176, R48.reuse, R42, R176 ;  /* 0x0000002a30b0723c */ /* 0x040fe200000418b0 */
[C---:B------:R-:W-:Y:S01]  /*af40*/  VIADD R52, R45.reuse, 0x28 ;  /* 0x000000282d347836 */ /* 0x040fe20000000000 */
[----:B------:R-:W-:Y:S01]  /*af50*/  I2FP.F32.S32 R228, R41 ;  /* 0x0000002900e47245 */ /* 0x000fe20000201400 */
[----:B------:R-:W-:Y:S01]  /*af60*/  FFMA.FTZ R53, R44, UR5, R28 ;  /* 0x000000052c357c23 */ /* 0x000fe2000801001c */
[----:B------:R-:W-:Y:S01]  /*af70*/  I2FP.F32.S32 R28, R239 ;  /* 0x000000ef001c7245 */ /* 0x000fe20000201400 */
[----:B------:R-:W-:Y:S01]  /*af80*/  VIADD R54, R45, 0x29 ;  /* 0x000000292d367836 */ /* 0x000fe20000000000 */
[----:B------:R-:W-:Y:S01]  /*af90*/  I2FP.F32.S32 R215, R52 ;  /* 0x0000003400d77245 */ /* 0x000fe20000201400 */
[----:B------:R-:W-:Y:S01]  /*afa0*/  FFMA.FTZ R42, R246, UR5, R31 ;  /* 0x00000005f62a7c23 */ /* 0x000fe2000801001f */
[----:B------:R-:W-:Y:S01]  /*afb0*/  I2FP.F32.S32 R43, R219 ;  /* 0x000000db002b7245 */ /* 0x000fe20000201400 */
[----:B------:R-:W-:Y:S01]  /*afc0*/  FFMA.FTZ R31, R241, UR5, R24 ;  /* 0x00000005f11f7c23 */ /* 0x000fe20008010018 */
[----:B------:R-:W-:Y:S01]  /*afd0*/  I2FP.F32.S32 R55, R13 ;  /* 0x0000000d00377245 */ /* 0x000fe20000201400 */
[----:B------:R-:W-:Y:S01]  /*afe0*/  FFMA.FTZ R21, R228, UR5, R21 ;  /* 0x00000005e4157c23 */ /* 0x000fe20008010015 */
[----:B------:R-:W-:Y:S01]  /*aff0*/  HMMA.16816.F32.BF16 R184, R48, R46, R184 ;  /* 0x0000002e30b8723c */ /* 0x000fe200000418b8 */
[----:B------:R-:W-:Y:S01]  /*b000*/  FFMA.FTZ R213, R43, UR5, R12 ;  /* 0x000000052bd57c23 */ /* 0x000fe2000801000c */
[----:B------:R-:W-:Y:S01]  /*b010*/  VIADD R12, R45, 0x31 ;  /* 0x000000312d0c7836 */ /* 0x000fe20000000000 */
[----:B------:R-:W-:Y:S01]  /*b020*/  FSEL R31, R31, -INF , !P1 ;  /* 0xff8000001f1f7808 */ /* 0x000fe20004800000 */
[----:B------:R-:W-:Y:S01]  /*b030*/  FFMA.FTZ R205, R215, UR5, R8 ;  /* 0x00000005d7cd7c23 */ /* 0x000fe20008010008 */
[----:B------:R-:W-:Y:S01]  /*b040*/  ISETP.GE.AND P1, PT, R41, R226, PT ;  /* 0x000000e22900720c */ /* 0x000fe20003f26270 */
[C---:B------:R-:W-:Y:S01]  /*b050*/  HMMA.16816.F32.BF16 R172, R208.reuse, R196, R172 ;  /* 0x000000c4d0ac723c */ /* 0x040fe200000418ac */
[----:B------:R-:W-:Y:S01]  /*b060*/  FFMA.FTZ R46, R28, UR5, R25 ;  /* 0x000000051c2e7c23 */ /* 0x000fe20008010019 */
[----:B------:R-:W-:Y:S01]  /*b070*/  FFMA.FTZ R25, R228, UR5, R23 ;  /* 0x00000005e4197c23 */ /* 0x000fe20008010017 */
[----:B------:R-:W-:Y:S01]  /*b080*/  I2FP.F32.S32 R8, R12 ;  /* 0x0000000c00087245 */ /* 0x000fe20000201400 */
[----:B------:R-:W-:Y:S01]  /*b090*/  FFMA.FTZ R24, R28, UR5, R27 ;  /* 0x000000051c187c23 */ /* 0x000fe2000801001b */
[----:B------:R-:W-:Y:S01]  /*b0a0*/  I2FP.F32.S32 R30, R54 ;  /* 0x00000036001e7245 */ /* 0x000fe20000201400 */
[C---:B------:R-:W-:Y:S01]  /*b0b0*/  HMMA.16816.F32.BF16 R164, R208.reuse, R198, R164 ;  /* 0x000000c6d0a4723c */ /* 0x040fe200000418a4 */
[----:B------:R-:W-:Y:S01]  /*b0c0*/  FFMA.FTZ R196, R55, UR5, R6 ;  /* 0x0000000537c47c23 */ /* 0x000fe20008010006 */
[----:B------:R-:W-:Y:S01]  /*b0d0*/  FSEL R23, R21, -INF , !P1 ;  /* 0xff80000015177808 */ /* 0x000fe20004800000 */
[----:B------:R-:W-:Y:S01]  /*b0e0*/  VIADD R6, R45, 0x38 ;  /* 0x000000382d067836 */ /* 0x000fe20000000000 */
[-C--:B------:R-:W-:Y:S01]  /*b0f0*/  ISETP.GE.AND P1, PT, R219, R226.reuse, PT ;  /* 0x000000e2db00720c */ /* 0x080fe20003f26270 */
[----:B------:R-:W-:Y:S01]  /*b100*/  FFMA.FTZ R9, R30, UR5, R9 ;  /* 0x000000051e097c23 */ /* 0x000fe20008010009 */
[----:B------:R-:W-:Y:S01]  /*b110*/  FSEL R47, R29, -INF , !P6 ;  /* 0xff8000001d2f7808 */ /* 0x000fe20007000000 */
[----:B------:R-:W-:Y:S01]  /*b120*/  FFMA.FTZ R199, R8, UR5, R5 ;  /* 0x0000000508c77c23 */ /* 0x000fe20008010005 */
[----:B------:R-:W-:Y:S01]  /*b130*/  ISETP.GE.AND P6, PT, R238, R226, PT ;  /* 0x000000e2ee00720c */ /* 0x000fe20003fc6270 */
[C---:B------:R-:W-:Y:S01]  /*b140*/  FFMA.FTZ R17, R218.reuse, UR5, R17 ;  /* 0x00000005da117c23 */ /* 0x040fe20008010011 */
[----:B------:R-:W-:Y:S01]  /*b150*/  FSEL R213, R213, -INF , !P1 ;  /* 0xff800000d5d57808 */ /* 0x000fe20004800000 */
[----:B------:R-:W-:Y:S01]  /*b160*/  FFMA.FTZ R212, R218, UR5, R19 ;  /* 0x00000005dad47c23 */ /* 0x000fe20008010013 */
[----:B------:R-:W-:Y:S01]  /*b170*/  I2FP.F32.S32 R5, R6 ;  /* 0x0000000600057245 */ /* 0x000fe20000201400 */
[C---:B------:R-:W-:Y:S01]  /*b180*/  HMMA.16816.F32.BF16 R64, R208.reuse, R192, R64 ;  /* 0x000000c0d040723c */ /* 0x040fe20000041840 */
[-C--:B------:R-:W-:Y:S01]  /*b190*/  ISETP.GE.AND P1, PT, R54, R226.reuse, PT ;  /* 0x000000e23600720c */ /* 0x080fe20003f26270 */
[----:B------:R-:W-:Y:S01]  /*b1a0*/  FFMA.FTZ R16, R229, UR5, R16 ;  /* 0x00000005e5107c23 */ /* 0x000fe20008010010 */
[----:B------:R-:W-:Y:S01]  /*b1b0*/  FSEL R27, R20, -INF , !P6 ;  /* 0xff800000141b7808 */ /* 0x000fe20007000000 */
[----:B------:R-:W-:Y:S01]  /*b1c0*/  FFMA.FTZ R56, R5, UR5, R56 ;  /* 0x0000000505387c23 */ /* 0x000fe20008010038 */
[-C--:B------:R-:W-:Y:S01]  /*b1d0*/  ISETP.GE.AND P6, PT, R227, R226.reuse, PT ;  /* 0x000000e2e300720c */ /* 0x080fe20003fc6270 */
[----:B------:R-:W-:Y:S01]  /*b1e0*/  FFMA.FTZ R214, R229, UR5, R18 ;  /* 0x00000005e5d67c23 */ /* 0x000fe20008010012 */
[----:B------:R-:W-:Y:S01]  /*b1f0*/  FSEL R203, R9, -INF , !P1 ;  /* 0xff80000009cb7808 */ /* 0x000fe20004800000 */
[----:B------:R-:W-:Y:S01]  /*b200*/  HMMA.16816.F32.BF16 R60, R208, R194, R60 ;  /* 0x000000c2d03c723c */ /* 0x000fe2000004183c */
[-C--:B------:R-:W-:Y:S01]  /*b210*/  ISETP.GE.AND P1, PT, R6, R226.reuse, PT ;  /* 0x000000e20600720c */ /* 0x080fe20003f26270 */
[----:B------:R-:W-:Y:S01]  /*b220*/  FFMA.FTZ R204, R43, UR5, R14 ;  /* 0x000000052bcc7c23 */ /* 0x000fe2000801000e */
[----:B------:R-:W-:Y:S01]  /*b230*/  FSEL R19, R17, -INF , !P6 ;  /* 0xff80000011137808 */ /* 0x000fe20007000000 */
[----:B------:R-:W-:Y:S01]  /*b240*/  FFMA.FTZ R4, R55, UR5, R4 ;  /* 0x0000000537047c23 */ /* 0x000fe20008010004 */
[----:B------:R-:W-:Y:S01]  /*b250*/  FSEL R53, R53, -INF , !P0 ;  /* 0xff80000035357808 */ /* 0x000fe20004000000 */
[----:B------:R-:W-:Y:S01]  /*b260*/  FFMA.FTZ R10, R215, UR5, R10 ;  /* 0x00000005d70a7c23 */ /* 0x000fe2000801000a */
[-C--:B------:R-:W-:Y:S01]  /*b270*/  ISETP.GE.AND P6, PT, R52, R226.reuse, PT ;  /* 0x000000e23400720c */ /* 0x080fe20003fc6270 */
[C---:B------:R-:W-:Y:S01]  /*b280*/  HMMA.16816.F32.BF16 R172, R48.reuse, R36, R172 ;  /* 0x0000002430ac723c */ /* 0x040fe200000418ac */
[----:B------:R-:W-:Y:S01]  /*b290*/  ISETP.GE.AND P0, PT, R239, R226, PT ;  /* 0x000000e2ef00720c */ /* 0x000fe20003f06270 */
[----:B------:R-:W-:Y:S01]  /*b2a0*/  FFMA.FTZ R11, R30, UR5, R11 ;  /* 0x000000051e0b7c23 */ /* 0x000fe2000801000b */
[----:B------:R-:W-:Y:S01]  /*b2b0*/  FSEL R197, R56, -INF , !P1 ;  /* 0xff80000038c57808 */ /* 0x000fe20004800000 */
[----:B------:R-:W-:Y:S01]  /*b2c0*/  FFMA.FTZ R7, R8, UR5, R7 ;  /* 0x0000000508077c23 */ /* 0x000fe20008010007 */
[----:B------:R-:W-:Y:S01]  /*b2d0*/  ISETP.GE.AND P1, PT, R240, R170, PT ;  /* 0x000000aaf000720c */ /* 0x000fe20003f26270 */
[C---:B------:R-:W-:Y:S01]  /*b2e0*/  HMMA.16816.F32.BF16 R164, R48.reuse, R38, R164 ;  /* 0x0000002630a4723c */ /* 0x040fe200000418a4 */
        /* <DEDUP_REMOVED lines=10> */
[----:B------:R-:W-:Y:S01]  /*b390*/  FSEL R18, R26, -INF , !P1 ;  /* 0xff8000001a127808 */ /* 0x000fe20004800000 */
[----:B------:R-:W-:Y:S01]  /*b3a0*/  FFMA.FTZ R26, R241, UR5, R184 ;  /* 0x00000005f11a7c23 */ /* 0x000fe200080100b8 */
[-C--:B------:R-:W-:Y:S01]  /*b3b0*/  ISETP.GE.AND P2, PT, R239, R170.reuse, PT ;  /* 0x000000aaef00720c */ /* 0x080fe20003f46270 */
[----:B------:R-:W-:Y:S01]  /*b3c0*/  HMMA.16816.F32.BF16 R60, R48, R34, R60 ;  /* 0x00000022303c723c */ /* 0x000fe2000004183c */
        /* <DEDUP_REMOVED lines=8> */
[----:B------:R-:W-:Y:S01]  /*b450*/  ISETP.GE.AND P0, PT, R168, R226, PT ;  /* 0x000000e2a800720c */ /* 0x000fe20003f06270 */
[----:B------:R-:W-:Y:S01]  /*b460*/  FFMA.FTZ R164, R215, UR5, R164 ;  /* 0x00000005d7a47c23 */ /* 0x000fe200080100a4 */
[----:B------:R-:W-:Y:S01]  /*b470*/  FSEL R16, R24, -INF , !P2 ;  /* 0xff80000018107808 */ /* 0x000fe20005000000 */
[----:B------:R-:W-:Y:S01]  /*b480*/  FFMA.FTZ R24, R246, UR5, R189 ;  /* 0x00000005f6187c23 */ /* 0x000fe200080100bd */
[----:B------:R-:W-:Y:S01]  /*b490*/  FSEL R40, R25, -INF , !P1 ;  /* 0xff80000019287808 */ /* 0x000fe20004800000 */
[----:B------:R-:W-:Y:S01]  /*b4a0*/  FFMA.FTZ R25, R241, UR5, R186 ;  /* 0x00000005f1197c23 */ /* 0x000fe200080100ba */
[-C--:B------:R-:W-:Y:S01]  /*b4b0*/  ISETP.GE.AND P2, PT, R236, R170.reuse, PT ;  /* 0x000000aaec00720c */ /* 0x080fe20003f46270 */
[----:B------:R-:W-:Y:S01]  /*b4c0*/  FFMA.FTZ R183, R228, UR5, R183 ;  /* 0x00000005e4b77c23 */ /* 0x000fe200080100b7 */
        /* <DEDUP_REMOVED lines=21> */
[----:B------:R-:W-:Y:S01]  /*b620*/  VIADD R4, R45, 0x39 ;  /* 0x000000392d047836 */ /* 0x000fe20000000000 */
[-C--:B------:R-:W-:Y:S01]  /*b630*/  ISETP.GE.AND P6, PT, R227, R170.reuse, PT ;  /* 0x000000aae300720c */ /* 0x080fe20003fc6270 */
[----:B------:R-:W-:Y:S01]  /*b640*/  FFMA.FTZ R167, R30, UR5, R167 ;  /* 0x000000051ea77c23 */ /* 0x000fe200080100a7 */
[----:B------:R-:W-:Y:S01]  /*b650*/  ISETP.GE.AND P0, PT, R45, R169, PT ;  /* 0x000000a92d00720c */ /* 0x000fe20003f06270 */
[----:B------:R-:W-:Y:S01]  /*b660*/  FFMA.FTZ R66, R55, UR5, R66 ;  /* 0x0000000537427c23 */ /* 0x000fe20008010042 */
[----:B------:R-:W-:Y:S01]  /*b670*/  FSEL R202, R15, -INF , !P2 ;  /* 0xff8000000fca7808 */ /* 0x000fe20005000000 */
[----:B------:R-:W-:Y:S01]  /*b680*/  FFMA.FTZ R15, R44, UR5, R190 ;  /* 0x000000052c0f7c23 */ /* 0x000fe200080100be */
[----:B------:R-:W-:Y:S01]  /*b690*/  FSEL R200, R10, -INF , !P1 ;  /* 0xff8000000ac87808 */ /* 0x000fe20004800000 */
[----:B------:R-:W-:Y:S01]  /*b6a0*/  FFMA.FTZ R65, R8, UR5, R65 ;  /* 0x0000000508417c23 */ /* 0x000fe20008010041 */
[----:B------:R-:W-:Y:S01]  /*b6b0*/  BAR.SYNC.DEFER_BLOCKING 0x0 ;  /* 0x0000000000007b1d */ /* 0x000fe20000010000 */
[-C--:B------:R-:W-:Y:S01]  /*b6c0*/  ISETP.GE.AND P2, PT, R54, R170.reuse, PT ;  /* 0x000000aa3600720c */ /* 0x080fe20003f46270 */
[----:B------:R-:W-:Y:S01]  /*b6d0*/  FFMA.FTZ R67, R8, UR5, R67 ;  /* 0x0000000508437c23 */ /* 0x000fe20008010043 */
[----:B------:R-:W-:Y:S01]  /*b6e0*/  ISETP.GE.AND P1, PT, R13, R170, PT ;  /* 0x000000aa0d00720c */ /* 0x000fe20003f26270 */
[----:B------:R-:W-:Y:S01]  /*b6f0*/  FFMA.FTZ R62, R5, UR5, R62 ;  /* 0x00000005053e7c23 */ /* 0x000fe2000801003e */
[----:B------:R-:W-:-:S02]  /*b700*/  FSEL R212, R212, -INF , !P6 ;  /* 0xff800000d4d47808 */ /* 0x000fc40007000000 */
[----:B------:R-:W-:Y:S01]  /*b710*/  ISETP.GE.AND P6, PT, R45, R3, PT ;  /* 0x000000032d00720c */ /* 0x000fe20003fc6270 */
[----:B------:R-:W-:Y:S01]  /*b720*/  FFMA.FTZ R45, R5, UR5, R58 ;  /* 0x00000005052d7c23 */ /* 0x000fe2000801003a */
[----:B------:R-:W-:Y:S02]  /*b730*/  FSEL R22, R22, -INF , !P0 ;  /* 0xff80000016167808 */ /* 0x000fe40004000000 */
[----:B------:R-:W-:Y:S02]  /*b740*/  FSEL R198, R11, -INF , !P2 ;  /* 0xff8000000bc67808 */ /* 0x000fe40005000000 */
[----:B------:R-:W-:Y:S02]  /*b750*/  FSEL R196, R196, -INF , !P1 ;  /* 0xff800000c4c47808 */ /* 0x000fe40004800000 */
[----:B------:R-:W-:Y:S02]  /*b760*/  I2FP.F32.S32 R10, R4 ;  /* 0x00000004000a7245 */ /* 0x000fe40000201400 */
[----:B------:R-:W-:-:S02]  /*b770*/  ISETP.GE.AND P0, PT, R240, R169, PT ;  /* 0x000000a9f000720c */ /* 0x000fc40003f06270 */
[-C--:B------:R-:W-:Y:S01]  /*b780*/  ISETP.GE.AND P2, PT, R12, R170.reuse, PT ;  /* 0x000000aa0c00720c */ /* 0x080fe20003f46270 */
[----:B------:R-:W-:Y:S01]  /*b790*/  FFMA.FTZ R57, R10, UR5, R57 ;  /* 0x000000050a397c23 */ /* 0x000fe20008010039 */
[----:B------:R-:W-:Y:S01]  /*b7a0*/  ISETP.GE.AND P1, PT, R6, R170, PT ;  /* 0x000000aa0600720c */ /* 0x000fe20003f26270 */
[----:B------:R-:W-:Y:S01]  /*b7b0*/  FFMA.FTZ R44, R10, UR5, R59 ;  /* 0x000000050a2c7c23 */ /* 0x000fe2000801003b */
[----:B------:R-:W-:Y:S01]  /*b7c0*/  FSEL R26, R26, -INF , !P0 ;  /* 0xff8000001a1a7808 */ /* 0x000fe20004000000 */
[C---:B------:R-:W-:Y:S01]  /*b7d0*/  FFMA.FTZ R61, R10.reuse, UR5, R61 ;  /* 0x000000050a3d7c23 */ /* 0x040fe2000801003d */
[----:B------:R-:W-:Y:S01]  /*b7e0*/  FSEL R46, R7, -INF , !P2 ;  /* 0xff800000072e7808 */ /* 0x000fe20005000000 */
[----:B------:R-:W-:Y:S01]  /*b7f0*/  FFMA.FTZ R63, R10, UR5, R63 ;  /* 0x000000050a3f7c23 */ /* 0x000fe2000801003f */
[----:B------:R-:W-:Y:S02]  /*b800*/  FSEL R45, R45, -INF , !P1 ;  /* 0xff8000002d2d7808 */ /* 0x000fe40004800000 */
[----:B------:R-:W-:-:S02]  /*b810*/  ISETP.GE.AND P0, PT, R238, R169, PT ;  /* 0x000000a9ee00720c */ /* 0x000fc40003f06270 */
[C---:B------:R-:W-:Y:S02]  /*b820*/  ISETP.GE.AND P2, PT, R4.reuse, R226, PT ;  /* 0x000000e20400720c */ /* 0x040fe40003f46270 */
[----:B------:R-:W-:Y:S02]  /*b830*/  ISETP.GE.AND P1, PT, R4, R170, PT ;  /* 0x000000aa0400720c */ /* 0x000fe40003f26270 */
[----:B------:R-:W-:Y:S02]  /*b840*/  FSEL R188, R180, -INF , !P0 ;  /* 0xff800000b4bc7808 */ /* 0x000fe40004000000 */
[----:B------:R-:W-:Y:S02]  /*b850*/  FSEL R170, R57, -INF , !P2 ;  /* 0xff80000039aa7808 */ /* 0x000fe40005000000 */
[----:B------:R-:W-:Y:S02]  /*b860*/  FSEL R44, R44, -INF , !P1 ;  /* 0xff8000002c2c7808 */ /* 0x000fe40004800000 */
[----:B------:R-:W-:-:S02]  /*b870*/  ISETP.GE.AND P0, PT, R236, R169, PT ;  /* 0x000000a9ec00720c */ /* 0x000fc40003f06270 */
[C---:B------:R-:W-:Y:S02]  /*b880*/  ISETP.GE.AND P2, PT, R248.reuse, R169, PT ;  /* 0x000000a9f800720c */ /* 0x040fe40003f46270 */
[----:B------:R-:W-:Y:S02]  /*b890*/  ISETP.GE.AND P1, PT, R248, R3, PT ;  /* 0x00000003f800720c */ /* 0x000fe40003f26270 */
[----:B------:R-:W-:Y:S02]  /*b8a0*/  FSEL R176, R176, -INF , !P0 ;  /* 0xff800000b0b07808 */ /* 0x000fe40004000000 */
[----:B------:R-:W-:Y:S02]  /*b8b0*/  FSEL R15, R15, -INF , !P6 ;  /* 0xff8000000f0f7808 */ /* 0x000fe40007000000 */
[----:B------:R-:W-:Y:S02]  /*b8c0*/  FSEL R24, R24, -INF , !P2 ;  /* 0xff80000018187808 */ /* 0x000fe40005000000 */
[----:B------:R-:W-:-:S02]  /*b8d0*/  FSEL R17, R17, -INF , !P1 ;  /* 0xff80000011117808 */ /* 0x000fc40004800000 */
[----:B------:R-:W-:Y:S02]  /*b8e0*/  ISETP.GE.AND P0, PT, R219, R169, PT ;  /* 0x000000a9db00720c */ /* 0x000fe40003f06270 */
[----:B------:R-:W-:Y:S02]  /*b8f0*/  ISETP.GE.AND P6, PT, R240, R3, PT ;  /* 0x00000003f000720c */ /* 0x000fe40003fc6270 */
[C---:B------:R-:W-:Y:S02]  /*b900*/  ISETP.GE.AND P2, PT, R239.reuse, R169, PT ;  /* 0x000000a9ef00720c */ /* 0x040fe40003f46270 */
[----:B------:R-:W-:Y:S02]  /*b910*/  ISETP.GE.AND P1, PT, R239, R3, PT ;  /* 0x00000003ef00720c */ /* 0x000fe40003f26270 */
[----:B------:R-:W-:Y:S02]  /*b920*/  FSEL R208, R172, -INF , !P0 ;  /* 0xff800000acd07808 */ /* 0x000fe40004000000 */
[----:B------:R-:W-:-:S02]  /*b930*/  FSEL R25, R25, -INF , !P6 ;  /* 0xff80000019197808 */ /* 0x000fc40007000000 */
[----:B------:R-:W-:Y:S02]  /*b940*/  FSEL R28, R185, -INF , !P2 ;  /* 0xff800000b91c7808 */ /* 0x000fe40005000000 */
[----:B------:R-:W-:Y:S02]  /*b950*/  FSEL R37, R37, -INF , !P1 ;  /* 0xff80000025257808 */ /* 0x000fe40004800000 */
[----:B------:R-:W-:Y:S02]  /*b960*/  ISETP.GE.AND P0, PT, R52, R169, PT ;  /* 0x000000a93400720c */ /* 0x000fe40003f06270 */
[----:B------:R-:W-:Y:S02]  /*b970*/  ISETP.GE.AND P6, PT, R238, R3, PT ;  /* 0x00000003ee00720c */ /* 0x000fe40003fc6270 */
[C---:B------:R-:W-:Y:S02]  /*b980*/  ISETP.GE.AND P2, PT, R41.reuse, R169, PT ;  /* 0x000000a92900720c */ /* 0x040fe40003f46270 */
[----:B------:R-:W-:Y:S01]  /*b990*/  ISETP.GE.AND P1, PT, R41, R3, PT ;  /* 0x000000032900720c */ /* 0x000fe20003f26270 */
[----:B------:R-:W-:Y:S01]  /*b9a0*/  FFMA.FTZ R41, R229, UR5, R178 ;  /* 0x00000005e5297c23 */ /* 0x000fe200080100b2 */
[----:B------:R-:W-:-:S02]  /*b9b0*/  FSEL R218, R164, -INF , !P0 ;  /* 0xff800000a4da7808 */ /* 0x000fc40004000000 */
[----:B------:R-:W-:Y:S02]  /*b9c0*/  FSEL R185, R182, -INF , !P6 ;  /* 0xff800000b6b97808 */ /* 0x000fe40007000000 */
[----:B------:R-:W-:Y:S02]  /*b9d0*/  FSEL R36, R36, -INF , !P2 ;  /* 0xff80000024247808 */ /* 0x000fe40005000000 */
[----:B------:R-:W-:Y:S02]  /*b9e0*/  FSEL R187, R183, -INF , !P1 ;  /* 0xff800000b7bb7808 */ /* 0x000fe40004800000 */
[----:B------:R-:W-:Y:S02]  /*b9f0*/  ISETP.GE.AND P0, PT, R13, R169, PT ;  /* 0x000000a90d00720c */ /* 0x000fe40003f06270 */
[----:B------:R-:W-:Y:S02]  /*ba00*/  ISETP.GE.AND P6, PT, R236, R3, PT ;  /* 0x00000003ec00720c */ /* 0x000fe40003fc6270 */
[----:B------:R-:W-:-:S02]  /*ba10*/  ISETP.GE.AND P2, PT, R227, R169, PT ;  /* 0x000000a9e300720c */ /* 0x000fc40003f46270 */
[----:B------:R-:W-:Y:S02]  /*ba20*/  ISETP.GE.AND P1, PT, R227, R3, PT ;  /* 0x00000003e300720c */ /* 0x000fe40003f26270 */
[----:B------:R-:W-:Y:S02]  /*ba30*/  FSEL R184, R64, -INF , !P0 ;  /* 0xff80000040b87808 */ /* 0x000fe40004000000 */
[----:B------:R-:W-:Y:S02]  /*ba40*/  FSEL R41, R41, -INF , !P6 ;  /* 0xff80000029297808 */ /* 0x000fe40007000000 */
[----:B------:R-:W-:Y:S02]  /*ba50*/  FSEL R32, R177, -INF , !P2 ;  /* 0xff800000b1207808 */ /* 0x000fe40005000000 */
[----:B------:R-:W-:Y:S02]  /*ba60*/  FSEL R43, R179, -INF , !P1 ;  /* 0xff800000b32b7808 */ /* 0x000fe40004800000 */
[----:B------:R-:W-:-:S02]  /*ba70*/  ISETP.GE.AND P0, PT, R6, R169, PT ;  /* 0x000000a90600720c */ /* 0x000fc40003f06270 */
[----:B------:R-:W-:Y:S02]  /*ba80*/  ISETP.GE.AND P6, PT, R219, R3, PT ;  /* 0x00000003db00720c */ /* 0x000fe40003fc6270 */
[C---:B------:R-:W-:Y:S02]  /*ba90*/  ISETP.GE.AND P2, PT, R168.reuse, R169, PT ;  /* 0x000000a9a800720c */ /* 0x040fe40003f46270 */
[----:B------:R-:W-:Y:S02]  /*baa0*/  ISETP.GE.AND P1, PT, R168, R3, PT ;  /* 0x00000003a800720c */ /* 0x000fe40003f26270 */
[----:B------:R-:W-:Y:S02]  /*bab0*/  FSEL R180, R60, -INF , !P0 ;  /* 0xff8000003cb47808 */ /* 0x000fe40004000000 */
[----:B------:R-:W-:Y:S02]  /*bac0*/  FSEL R209, R174, -INF , !P6 ;  /* 0xff800000aed17808 */ /* 0x000fe40007000000 */
[----:B------:R-:W-:-:S02]  /*bad0*/  FSEL R206, R173, -INF , !P2 ;  /* 0xff800000adce7808 */ /* 0x000fc40005000000 */
[----:B------:R-:W-:Y:S02]  /*bae0*/  FSEL R193, R175, -INF , !P1 ;  /* 0xff800000afc17808 */ /* 0x000fe40004800000 */
[----:B------:R-:W-:Y:S02]  /*baf0*/  PLOP3.LUT P0, PT, PT, PT, UP0, 0x80, 0x0 ;  /* 0x000000000000781c */ /* 0x000fe40003f0f008 */
[----:B------:R-:W-:Y:S02]  /*bb00*/  ISETP.GE.AND P6, PT, R52, R3, PT ;  /* 0x000000033400720c */ /* 0x000fe40003fc6270 */
[C---:B------:R-:W-:Y:S02]  /*bb10*/  ISETP.GE.AND P2, PT, R54.reuse, R169, PT ;  /* 0x000000a93600720c */ /* 0x040fe40003f46270 */
[----:B------:R-:W-:Y:S02]  /*bb20*/  ISETP.GE.AND P1, PT, R54, R3, PT ;  /* 0x000000033600720c */ /* 0x000fe40003f26270 */
[----:B------:R-:W-:-:S02]  /*bb30*/  FSEL R211, R166, -INF , !P6 ;  /* 0xff800000a6d37808 */ /* 0x000fc40007000000 */
[----:B------:R-:W-:Y:S02]  /*bb40*/  FSEL R210, R165, -INF , !P2 ;  /* 0xff800000a5d27808 */ /* 0x000fe40005000000 */
[----:B------:R-:W-:Y:S02]  /*bb50*/  FSEL R195, R167, -INF , !P1 ;  /* 0xff800000a7c37808 */ /* 0x000fe40004800000 */
[----:B------:R-:W-:Y:S02]  /*bb60*/  ISETP.GE.AND P6, PT, R13, R3, PT ;  /* 0x000000030d00720c */ /* 0x000fe40003fc6270 */
[C---:B------:R-:W-:Y:S02]  /*bb70*/  ISETP.GE.AND P2, PT, R12.reuse, R169, PT ;  /* 0x000000a90c00720c */ /* 0x040fe40003f46270 */
[----:B------:R-:W-:Y:S02]  /*bb80*/  ISETP.GE.AND P1, PT, R12, R3, PT ;  /* 0x000000030c00720c */ /* 0x000fe40003f26270 */
[----:B------:R-:W-:-:S02]  /*bb90*/  FSEL R179, R66, -INF , !P6 ;  /* 0xff80000042b37808 */ /* 0x000fc40007000000 */
[----:B------:R-:W-:Y:S02]  /*bba0*/  FSEL R182, R65, -INF , !P2 ;  /* 0xff80000041b67808 */ /* 0x000fe40005000000 */
[----:B------:R-:W-:Y:S02]  /*bbb0*/  FSEL R177, R67, -INF , !P1 ;  /* 0xff80000043b17808 */ /* 0x000fe40004800000 */
[----:B------:R-:W-:Y:S02]  /*bbc0*/  ISETP.GE.AND P6, PT, R4, R169, PT ;  /* 0x000000a90400720c */ /* 0x000fe40003fc6270 */
[-C--:B------:R-:W-:Y:S02]  /*bbd0*/  ISETP.GE.AND P2, PT, R6, R3.reuse, PT ;  /* 0x000000030600720c */ /* 0x080fe40003f46270 */
[----:B------:R-:W-:Y:S02]  /*bbe0*/  ISETP.GE.AND P1, PT, R4, R3, PT ;  /* 0x000000030400720c */ /* 0x000fe40003f26270 */
[----:B------:R-:W-:-:S02]  /*bbf0*/  FSEL R178, R61, -INF , !P6 ;  /* 0xff8000003db27808 */ /* 0x000fc40007000000 */
        /* <DEDUP_REMOVED lines=40> */
[C---:B-----5:R-:W-:Y:S02]  /*be80*/  @!P5 LEA R6, P2, R33.reuse, R6, 0x1 ;  /* 0x000000062106d211 */ /* 0x060fe400078408ff */
        /* <DEDUP_REMOVED lines=27> */
.L_x_148:
[----:B------:R-:W-:Y:S05]  /*c040*/  BSYNC B0 ;  /* 0x0000000000007941 */ /* 0x000fea0003800000 */
.L_x_147:
[----:B------:R-:W0:Y:S02]  /*c050*/  LDGDEPBAR ;  /* 0x00000000000079af */ /* 0x000e240000000000 */
.L_x_146:
[----:B-12---:R-:W-:Y:S01]  /*c060*/  FMNMX.FTZ R4, R217, R53, !PT ;  /* 0x00000035d9047209 */ /* 0x006fe20007810000 */
[----:B------:R-:W-:Y:S01]  /*c070*/  LDSM.16.MT88.4 R8, [R221+0xa000] ;  /* 0x00a00000dd08783b */ /* 0x000fe20000004200 */
[----:B------:R-:W-:Y:S01]  /*c080*/  FMNMX.FTZ R3, R2, R22, !PT ;  /* 0x0000001602037209 */ /* 0x000fe20007810000 */
[----:B------:R-:W-:Y:S01]  /*c090*/  @UP0 UIADD3 UR20, UR20, -0x4, URZ ;  /* 0xfffffffc14140890 */ /* 0x000fe2000fffe03f */
        /* <DEDUP_REMOVED lines=63> */
[----:B-1----:R-:W-:Y:S01]  /*c490*/  FMNMX.FTZ R168, R5, R168, !PT ;  /* 0x000000a805a87209 */ /* 0x002fe20007810000 */
[----:B------:R-:W1:Y:S01]  /*c4a0*/  SHFL.BFLY PT, R166, R3, 0x2, 0x1f ;  /* 0x0c401f0003a67f89 */ /* 0x000e6200000e0000 */
[----:B------:R-:W-:Y:S02]  /*c4b0*/  FMNMX.FTZ R6, R44, R7, !PT ;  /* 0x000000072c067209 */ /* 0x000fe40007810000 */
[----:B------:R-:W-:Y:S01]  /*c4c0*/  FMNMX.FTZ R5, R173, R4, !PT ;  /* 0x00000004ad057209 */ /* 0x000fe20007810000 */
[C---:B------:R-:W-:Y:S01]  /*c4d0*/  FMUL.FTZ R186, R168.reuse, UR19 ;  /* 0x00000013a8ba7c20 */ /* 0x040fe20008410000 */
[----:B------:R-:W-:Y:S01]  /*c4e0*/  FSETP.NEU.FTZ.AND P4, PT, R168, -INF , PT ;  /* 0xff800000a800780b */ /* 0x000fe20003f9d000 */
[----:B------:R-:W2:Y:S03]  /*c4f0*/  SHFL.BFLY PT, R167, R6, 0x2, 0x1f ;  /* 0x0c401f0006a77f89 */ /* 0x000ea600000e0000 */
[----:B------:R-:W-:Y:S01]  /*c500*/  FSEL R186, R186, RZ, P4 ;  /* 0x000000ffbaba7208 */ /* 0x000fe20002000000 */
[----:B------:R-:W3:Y:S01]  /*c510*/  SHFL.BFLY PT, R4, R5, 0x2, 0x1f ;  /* 0x0c401f0005047f89 */ /* 0x000ee200000e0000 */
[----:B------:R-:W-:-:S03]  /*c520*/  FSEL R34, R168, RZ, P4 ;  /* 0x000000ffa8227208 */ /* 0x000fc60002000000 */
[--C-:B------:R-:W-:Y:S01]  /*c530*/  FFMA.FTZ R62, R53, UR19, -R186.reuse ;  /* 0x00000013353e7c23 */ /* 0x100fe200080108ba */
[--C-:B------:R-:W-:Y:S01]  /*c540*/  FFMA.FTZ R56, R23, UR19, -R186.reuse ;  /* 0x0000001317387c23 */ /* 0x100fe200080108ba */
[--C-:B------:R-:W-:Y:S01]  /*c550*/  FFMA.FTZ R57, R21, UR19, -R186.reuse ;  /* 0x0000001315397c23 */ /* 0x100fe200080108ba */
[--C-:B------:R-:W-:Y:S01]  /*c560*/  FFMA.FTZ R60, R47, UR19, -R186.reuse ;  /* 0x000000132f3c7c23 */ /* 0x100fe200080108ba */
[--C-:B------:R-:W-:Y:S01]  /*c570*/  FFMA.FTZ R59, R27, UR19, -R186.reuse ;  /* 0x000000131b3b7c23 */ /* 0x100fe200080108ba */
[----:B------:R-:W-:Y:S01]  /*c580*/  FFMA.FTZ R54, R19, UR19, -R186 ;  /* 0x0000001313367c23 */ /* 0x000fe200080108ba */
[----:B------:R-:W-:Y:S01]  /*c590*/  FADD.FTZ R34, R217, -R34 ;  /* 0x80000022d9227221 */ /* 0x000fe20000010000 */
[--C-:B------:R-:W-:Y:S01]  /*c5a0*/  FFMA.FTZ R61, R31, UR19, -R186.reuse ;  /* 0x000000131f3d7c23 */ /* 0x100fe200080108ba */
[--C-:B------:R-:W-:Y:S01]  /*c5b0*/  FFMA.FTZ R58, R29, UR19, -R186.reuse ;  /* 0x000000131d3a7c23 */ /* 0x100fe200080108ba */
[----:B------:R-:W-:Y:S01]  /*c5c0*/  MUFU.EX2 R62, R62 ;  /* 0x0000003e003e7308 */ /* 0x000fe20000000800 */
[----:B-1----:R-:W-:Y:S01]  /*c5d0*/  FMNMX.FTZ R166, R3, R166, !PT ;  /* 0x000000a603a67209 */ /* 0x002fe20007810000 */
[----:B------:R-:W-:Y:S01]  /*c5e0*/  FMUL.FTZ R34, R34, UR19 ;  /* 0x0000001322227c20 */ /* 0x000fe20008410000 */
[--C-:B------:R-:W-:Y:S01]  /*c5f0*/  FFMA.FTZ R201, R201, UR19, -R186.reuse ;  /* 0x00000013c9c97c23 */ /* 0x100fe200080108ba */
[--C-:B------:R-:W-:Y:S01]  /*c600*/  FFMA.FTZ R197, R197, UR19, -R186.reuse ;  /* 0x00000013c5c57c23 */ /* 0x100fe200080108ba */
[----:B------:R-:W-:Y:S01]  /*c610*/  FFMA.FTZ R170, R170, UR19, -R186 ;  /* 0x00000013aaaa7c23 */ /* 0x000fe200080108ba */
[----:B------:R-:W1:Y:S01]  /*c620*/  SHFL.BFLY PT, R3, R166, 0x1, 0x1f ;  /* 0x0c201f00a6037f89 */ /* 0x000e6200000e0000 */
[----:B--2---:R-:W-:Y:S01]  /*c630*/  FMNMX.FTZ R167, R6, R167, !PT ;  /* 0x000000a706a77209 */ /* 0x004fe20007810000 */
[----:B------:R-:W2:Y:S01]  /*c640*/  MUFU.EX2 R60, R60 ;  /* 0x0000003c003c7308 */ /* 0x000ea20000000800 */
[----:B---3--:R-:W-:-:S03]  /*c650*/  FMNMX.FTZ R4, R5, R4, !PT ;  /* 0x0000000405047209 */ /* 0x008fc60007810000 */
[----:B------:R-:W3:Y:S04]  /*c660*/  SHFL.BFLY PT, R6, R167, 0x1, 0x1f ;  /* 0x0c201f00a7067f89 */ /* 0x000ee800000e0000 */
[----:B------:R-:W4:Y:S01]  /*c670*/  SHFL.BFLY PT, R165, R4, 0x1, 0x1f ;  /* 0x0c201f0004a57f89 */ /* 0x000f2200000e0000 */
[----:B------:R-:W-:Y:S08]  /*c680*/  MUFU.EX2 R61, R61 ;  /* 0x0000003d003d7308 */ /* 0x000ff00000000800 */
[----:B------:R-:W-:Y:S01]  /*c690*/  MUFU.EX2 R58, R58 ;  /* 0x0000003a003a7308 */ /* 0x000fe20000000800 */
[----:B-1----:R-:W-:-:S07]  /*c6a0*/  FMNMX.FTZ R166, R166, R3, !PT ;  /* 0x00000003a6a67209 */ /* 0x002fce0007810000 */
[----:B------:R-:W1:Y:S01]  /*c6b0*/  MUFU.EX2 R164, R34 ;  /* 0x0000002200a47308 */ /* 0x000e620000000800 */
[C---:B------:R-:W-:Y:S01]  /*c6c0*/  FSETP.NEU.FTZ.AND P2, PT, R166.reuse, -INF , PT ;  /* 0xff800000a600780b */ /* 0x040fe20003f5d000 */
[C---:B------:R-:W-:Y:S01]  /*c6d0*/  FMUL.FTZ R181, R166.reuse, UR19 ;  /* 0x00000013a6b57c20 */ /* 0x040fe20008410000 */
[----:B---3--:R-:W-:Y:S02]  /*c6e0*/  FMNMX.FTZ R167, R167, R6, !PT ;  /* 0x00000006a7a77209 */ /* 0x008fe40007810000 */
[----:B------:R-:W-:Y:S02]  /*c6f0*/  FSEL R5, R166, RZ, P2 ;  /* 0x000000ffa6057208 */ /* 0x000fe40001000000 */
[----:B----4-:R-:W-:Y:S01]  /*c700*/  FMNMX.FTZ R165, R4, R165, !PT ;  /* 0x000000a504a57209 */ /* 0x010fe20007810000 */
        /* <DEDUP_REMOVED lines=10> */
[--C-:B------:R-:W-:Y:S01]  /*c7b0*/  FFMA.FTZ R55, R20, UR19, -R67.reuse ;  /* 0x0000001314377c23 */ /* 0x100fe20008010843 */
[----:B------:R-:W-:Y:S01]  /*c7c0*/  FSEL R5, R165, RZ, P1 ;  /* 0x000000ffa5057208 */ /* 0x000fe20000800000 */
[----:B------:R-:W-:Y:S01]  /*c7d0*/  FFMA.FTZ R53, R14, UR19, -R67 ;  /* 0x000000130e357c23 */ /* 0x000fe20008010843 */
[----:B------:R-:W-:Y:S01]  /*c7e0*/  FFMA.FTZ R52, R22, UR19, -R181 ;  /* 0x0000001316347c23 */ /* 0x000fe200080108b5 */
[--C-:B------:R-:W-:Y:S01]  /*c7f0*/  FFMA.FTZ R48, R15, UR19, -R174.reuse ;  /* 0x000000130f307c23 */ /* 0x100fe200080108ae */
[----:B------:R-:W3:Y:S01]  /*c800*/  LDSM.16.MT88.4 R20, [R221+0x9000] ;  /* 0x00900000dd14783b */ /* 0x000ee20000004200 */
[----:B------:R-:W-:Y:S01]  /*c810*/  FADD.FTZ R0, R0, -R5 ;  /* 0x8000000500007221 */ /* 0x000fe20000010000 */
[----:B------:R-:W-:Y:S01]  /*c820*/  FSEL R33, R167, RZ, P3 ;  /* 0x000000ffa7217208 */ /* 0x000fe20001800000 */
[--C-:B------:R-:W-:Y:S01]  /*c830*/  FFMA.FTZ R51, R24, UR19, -R181.reuse ;  /* 0x0000001318337c23 */ /* 0x100fe200080108b5 */
[----:B------:R-:W4:Y:S01]  /*c840*/  LDSM.16.MT88.4 R12, [R171+0x9000] ;  /* 0x00900000ab0c783b */ /* 0x000f220000004200 */
[----:B------:R-:W-:Y:S01]  /*c850*/  FMUL.FTZ R63, R0, UR19 ;  /* 0x00000013003f7c20 */ /* 0x000fe20008410000 */
[----:B------:R-:W-:Y:S01]  /*c860*/  FFMA.FTZ R50, R26, UR19, -R181 ;  /* 0x000000131a327c23 */ /* 0x000fe200080108b5 */
[--C-:B------:R-:W-:Y:S01]  /*c870*/  FFMA.FTZ R47, R17, UR19, -R174.reuse ;  /* 0x00000013112f7c23 */ /* 0x100fe200080108ae */
[----:B------:R-:W5:Y:S01]  /*c880*/  LDSM.16.MT88.4 R4, [R171+0xa000] ;  /* 0x00a00000ab04783b */ /* 0x000f620000004200 */
[--C-:B------:R-:W-:Y:S01]  /*c890*/  FFMA.FTZ R3, R25, UR19, -R174.reuse ;  /* 0x0000001319037c23 */ /* 0x100fe200080108ae */
[--C-:B------:R-:W-:Y:S01]  /*c8a0*/  FFMA.FTZ R0, R18, UR19, -R67.reuse ;  /* 0x0000001312007c23 */ /* 0x100fe20008010843 */
[----:B------:R-:W-:Y:S01]  /*c8b0*/  FFMA.FTZ R65, R16, UR19, -R67 ;  /* 0x0000001310417c23 */ /* 0x000fe20008010843 */
[----:B------:R-:W5:Y:S01]  /*c8c0*/  LDSM.16.MT88.4 R24, [R221+0xb000] ;  /* 0x00b00000dd18783b */ /* 0x000f620000004200 */
[----:B------:R-:W-:Y:S01]  /*c8d0*/  FADD.FTZ R33, R216, -R33 ;  /* 0x80000021d8217221 */ /* 0x000fe20000010000 */
[--C-:B------:R-:W-:Y:S01]  /*c8e0*/  FFMA.FTZ R49, R28, UR19, -R181.reuse ;  /* 0x000000131c317c23 */ /* 0x100fe200080108b5 */
[--C-:B------:R-:W-:Y:S01]  /*c8f0*/  FFMA.FTZ R37, R37, UR19, -R174.reuse ;  /* 0x0000001325257c23 */ /* 0x100fe200080108ae */
[----:B------:R-:W5:Y:S01]  /*c900*/  LDSM.16.MT88.4 R16, [R171+0xb000] ;  /* 0x00b00000ab10783b */ /* 0x000f620000004200 */
[----:B------:R-:W-:Y:S01]  /*c910*/  FMUL.FTZ R33, R33, UR19 ;  /* 0x0000001321217c20 */ /* 0x000fe20008410000 */
[----:B------:R-:W-:Y:S01]  /*c920*/  MUFU.EX2 R55, R55 ;  /* 0x0000003700377308 */ /* 0x000fe20000000800 */
[--C-:B------:R-:W-:Y:S01]  /*c930*/  FFMA.FTZ R169, R36, UR19, -R181.reuse ;  /* 0x0000001324a97c23 */ /* 0x100fe200080108b5 */
[----:B--2---:R-:W-:Y:S01]  /*c940*/  F2FP.BF16.F32.PACK_AB R36, R60, R62 ;  /* 0x0000003e3c24723e */ /* 0x004fe200000010ff */
[-C--:B-1----:R-:W-:Y:S01]  /*c950*/  FMUL.FTZ R160, R160, R164.reuse ;  /* 0x000000a4a0a07220 */ /* 0x082fe20000410000 */
[----:B------:R-:W-:Y:S01]  /*c960*/  F2FP.BF16.F32.PACK_AB R38, R58, R61 ;  /* 0x0000003d3a26723e */ /* 0x000fe200000010ff */
        /* <DEDUP_REMOVED lines=17> */
[--C-:B------:R-:W-:Y:S01]  /*ca80*/  FFMA.FTZ R183, R32, UR19, -R181.reuse ;  /* 0x0000001320b77c23 */ /* 0x100fe200080108b5 */
[--C-:B------:R-:W-:Y:S01]  /*ca90*/  FFMA.FTZ R66, R188, UR19, -R181.reuse ;  /* 0x00000013bc427c23 */ /* 0x100fe200080108b5 */
[----:B------:R-:W1:Y:S01]  /*caa0*/  MUFU.EX2 R51, R51 ;  /* 0x0000003300337308 */ /* 0x000e620000000800 */
[--C-:B------:R-:W-:Y:S01]  /*cab0*/  FFMA.FTZ R188, R187, UR19, -R174.reuse ;  /* 0x00000013bbbc7c23 */ /* 0x100fe200080108ae */
        /* <DEDUP_REMOVED lines=8> */
[----:B------:R-:W-:Y:S01]  /*cb40*/  FMUL.FTZ R129, R129, R164 ;  /* 0x000000a481817220 */ /* 0x000fe20000410000 */
[----:B------:R-:W-:Y:S01]  /*cb50*/  FFMA.FTZ R176, R176, UR19, -R181 ;  /* 0x00000013b0b07c23 */ /* 0x000fe200080108b5 */
[--C-:B------:R-:W-:Y:S01]  /*cb60*/  FFMA.FTZ R185, R185, UR19, -R174.reuse ;  /* 0x00000013b9b97c23 */ /* 0x100fe200080108ae */
[--C-:B------:R-:W-:Y:S01]  /*cb70*/  FFMA.FTZ R187, R41, UR19, -R174.reuse ;  /* 0x0000001329bb7c23 */ /* 0x100fe200080108ae */
[----:B------:R-:W-:Y:S01]  /*cb80*/  FFMA.FTZ R190, R43, UR19, -R174 ;  /* 0x000000132bbe7c23 */ /* 0x000fe200080108ae */
[--C-:B------:R-:W-:Y:S01]  /*cb90*/  FFMA.FTZ R189, R42, UR19, -R67.reuse ;  /* 0x000000132abd7c23 */ /* 0x100fe20008010843 */
[----:B------:R-:W2:Y:S01]  /*cba0*/  MUFU.EX2 R49, R49 ;  /* 0x0000003100317308 */ /* 0x000ea20000000800 */
[----:B-1----:R-:W-:Y:S01]  /*cbb0*/  F2FP.BF16.F32.PACK_AB R28, R51, R52 ;  /* 0x00000034331c723e */ /* 0x002fe200000010ff */
[--C-:B------:R-:W-:Y:S01]  /*cbc0*/  FFMA.FTZ R192, R40, UR19, -R67.reuse ;  /* 0x0000001328c07c23 */ /* 0x100fe20008010843 */
        /* <DEDUP_REMOVED lines=9> */
[----:B------:R-:W-:Y:S01]  /*cc60*/  FFMA.FTZ R203, R198, UR19, -R67 ;  /* 0x00000013c6cb7c23 */ /* 0x000fe20008010843 */
[----:B------:R-:W-:Y:S01]  /*cc70*/  FFMA.FTZ R249, R249, R164, R62 ;  /* 0x000000a4f9f97223 */ /* 0x000fe2000001003e */
[--C-:B------:R-:W-:Y:S01]  /*cc80*/  FFMA.FTZ R184, R184, UR19, -R181.reuse ;  /* 0x00000013b8b87c23 */ /* 0x100fe200080108b5 */
[----:B------:R-:W-:Y:S01]  /*cc90*/  FFMA.FTZ R180, R180, UR19, -R181 ;  /* 0x00000013b4b47c23 */ /* 0x000fe200080108b5 */
[----:B------:R-:W1:Y:S01]  /*cca0*/  MUFU.EX2 R47, R47 ;  /* 0x0000002f002f7308 */ /* 0x000e620000000800 */
[----:B--2---:R-:W-:Y:S01]  /*ccb0*/  F2FP.BF16.F32.PACK_AB R30, R49, R50 ;  /* 0x00000032311e723e */ /* 0x004fe200000010ff */
[----:B------:R-:W-:Y:S01]  /*ccc0*/  FADD.FTZ R60, R60, R249 ;  /* 0x000000f93c3c7221 */ /* 0x000fe20000010000 */
[--C-:B------:R-:W-:Y:S01]  /*ccd0*/  FFMA.FTZ R177, R177, UR19, -R174.reuse ;  /* 0x00000013b1b17c23 */ /* 0x100fe200080108ae */
[----:B------:R-:W-:Y:S01]  /*cce0*/  FFMA.FTZ R175, R175, UR19, -R174 ;  /* 0x00000013afaf7c23 */ /* 0x000fe200080108ae */
[----:B------:R-:W-:Y:S01]  /*ccf0*/  FFMA.FTZ R45, R45, UR19, -R67 ;  /* 0x000000132d2d7c23 */ /* 0x000fe20008010843 */
[----:B------:R-:W-:-:S02]  /*cd00*/  FADD.FTZ R61, R61, R60 ;  /* 0x0000003c3d3d7221 */ /* 0x000fc40000010000 */
[----:B------:R-:W-:Y:S02]  /*cd10*/  MUFU.EX2 R3, R3 ;  /* 0x0000000300037308 */ /* 0x000fe40000000800 */
[----:B------:R-:W-:-:S06]  /*cd20*/  FADD.FTZ R58, R58, R61 ;  /* 0x0000003d3a3a7221 */ /* 0x000fcc0000010000 */
[----:B------:R-:W2:Y:S01]  /*cd30*/  MUFU.EX2 R2, R37 ;  /* 0x0000002500027308 */ /* 0x000ea20000000800 */
[----:B-1----:R-:W-:-:S07]  /*cd40*/  F2FP.BF16.F32.PACK_AB R29, R47, R48 ;  /* 0x000000302f1d723e */ /* 0x002fce00000010ff */
[----:B------:R-:W1:Y:S08]  /*cd50*/  MUFU.EX2 R64, R64 ;  /* 0x0000004000407308 */ /* 0x000e700000000800 */
[----:B------:R-:W3:Y:S01]  /*cd60*/  MUFU.EX2 R63, R63 ;  /* 0x0000003f003f7308 */ /* 0x000ee20000000800 */
[----:B--2---:R-:W-:Y:S02]  /*cd70*/  F2FP.BF16.F32.PACK_AB R31, R2, R3 ;  /* 0x00000003021f723e */ /* 0x004fe400000010ff */
[----:B------:R-:W-:-:S05]  /*cd80*/  F2FP.BF16.F32.PACK_AB R37, R53, R55 ;  /* 0x000000373525723e */ /* 0x000fca00000010ff */
        /* <DEDUP_REMOVED lines=9> */
[-C--:B---3--:R-:W-:Y:S01]  /*ce20*/  FMUL.FTZ R158, R158, R63.reuse ;  /* 0x0000003f9e9e7220 */ /* 0x088fe20000410000 */
        /* <DEDUP_REMOVED lines=25> */
[----:B-1----:R-:W-:Y:S01]  /*cfc0*/  F2FP.BF16.F32.PACK_AB R39, R65, R0 ;  /* 0x000000004127723e */ /* 0x002fe200000010ff */
        /* <DEDUP_REMOVED lines=28> */
[C---:B----4-:R-:W-:Y:S01]  /*d190*/  HMMA.16816.F32.BF16 R72, R28.reuse, R12, R72 ;  /* 0x0000000c1c48723c */ /* 0x050fe20000041848 */
[-C--:B------:R-:W-:Y:S01]  /*d1a0*/  FMUL.FTZ R126, R126, R63.reuse ;  /* 0x0000003f7e7e7220 */ /* 0x080fe20000410000 */
[-C--:B------:R-:W-:Y:S01]  /*d1b0*/  FMUL.FTZ R127, R127, R63.reuse ;  /* 0x0000003f7f7f7220 */ /* 0x080fe20000410000 */
[-C--:B------:R-:W-:Y:S01]  /*d1c0*/  FMUL.FTZ R132, R132, R64.reuse ;  /* 0x0000004084847220 */ /* 0x080fe20000410000 */
[----:B------:R-:W-:Y:S01]  /*d1d0*/  FMUL.FTZ R133, R133, R64 ;  /* 0x0000004085857220 */ /* 0x000fe20000410000 */
[-C--:B------:R-:W-:Y:S01]  /*d1e0*/  FMUL.FTZ R134, R134, R63.reuse ;  /* 0x0000003f86867220 */ /* 0x080fe20000410000 */
[C---:B------:R-:W-:Y:S01]  /*d1f0*/  HMMA.16816.F32.BF16 R76, R28.reuse, R14, R76 ;  /* 0x0000000e1c4c723c */ /* 0x040fe2000004184c */
[-C--:B------:R-:W-:Y:S01]  /*d200*/  FMUL.FTZ R135, R135, R63.reuse ;  /* 0x0000003f87877220 */ /* 0x080fe20000410000 */
[----:B------:R-:W-:Y:S01]  /*d210*/  LDSM.16.MT88.4 R32, [R221+0x9400] ;  /* 0x00940000dd20783b */ /* 0x000fe20000004200 */
        /* <DEDUP_REMOVED lines=9> */
[----:B------:R-:W-:Y:S01]  /*d2b0*/  HMMA.16816.F32.BF16 R92, R28, R10, R92 ;  /* 0x0000000a1c5c723c */ /* 0x000fe2000004185c */
[----:B------:R-:W-:Y:S01]  /*d2c0*/  MUFU.EX2 R56, R56 ;  /* 0x0000003800387308 */ /* 0x000fe20000000800 */
[----:B------:R-:W-:Y:S01]  /*d2d0*/  FFMA.FTZ R172, R244, R172, R55 ;  /* 0x000000acf4ac7223 */ /* 0x000fe20000010037 */
[----:B------:R-:W-:Y:S01]  /*d2e0*/  FFMA.FTZ R52, R247, R64, R52 ;  /* 0x00000040f7347223 */ /* 0x000fe20000010034 */
[----:B------:R-:W-:-:S02]  /*d2f0*/  FFMA.FTZ R48, R245, R63, R48 ;  /* 0x0000003ff5307223 */ /* 0x000fc40000010030 */
[C---:B-----5:R-:W-:Y:S01]  /*d300*/  HMMA.16816.F32.BF16 R144, R28.reuse, R4, R144 ;  /* 0x000000041c90723c */ /* 0x060fe20000041890 */
[----:B------:R-:W-:Y:S01]  /*d310*/  FADD.FTZ R53, R53, R172 ;  /* 0x000000ac35357221 */ /* 0x000fe20000010000 */
[----:B------:R-:W-:Y:S01]  /*d320*/  FADD.FTZ R51, R51, R52 ;  /* 0x0000003433337221 */ /* 0x000fe20000010000 */
[----:B------:R-:W-:Y:S01]  /*d330*/  MUFU.EX2 R57, R57 ;  /* 0x0000003900397308 */ /* 0x000fe20000000800 */
[----:B------:R-:W-:Y:S01]  /*d340*/  FADD.FTZ R48, R47, R48 ;  /* 0x000000302f307221 */ /* 0x000fe20000010000 */
[----:B------:R-:W-:Y:S01]  /*d350*/  FADD.FTZ R0, R0, R53 ;  /* 0x0000003500007221 */ /* 0x000fe20000010000 */
[----:B------:R-:W-:Y:S01]  /*d360*/  HMMA.16816.F32.BF16 R104, R28, R6, R104 ;  /* 0x000000061c68723c */ /* 0x000fe20000041868 */
[----:B------:R-:W-:Y:S01]  /*d370*/  FADD.FTZ R50, R50, R51 ;  /* 0x0000003332327221 */ /* 0x000fe20000010000 */
[----:B------:R-:W-:Y:S01]  /*d380*/  FADD.FTZ R3, R3, R48 ;  /* 0x0000003003037221 */ /* 0x000fe20000010000 */
[----:B------:R-:W-:Y:S02]  /*d390*/  FADD.FTZ R0, R65, R0 ;  /* 0x0000000041007221 */ /* 0x000fe40000010000 */
[----:B------:R-:W-:Y:S01]  /*d3a0*/  MUFU.EX2 R54, R54 ;  /* 0x0000003600367308 */ /* 0x000fe20000000800 */
[----:B------:R-:W-:Y:S01]  /*d3b0*/  HMMA.16816.F32.BF16 R160, R36, R20, R160 ;  /* 0x0000001424a0723c */ /* 0x000fe200000418a0 */
[----:B------:R-:W-:Y:S01]  /*d3c0*/  FADD.FTZ R49, R49, R50 ;  /* 0x0000003231317221 */ /* 0x000fe20000010000 */
[----:B------:R-:W-:-:S04]  /*d3d0*/  FADD.FTZ R2, R2, R3 ;  /* 0x0000000302027221 */ /* 0x000fc80000010000 */
[C---:B------:R-:W-:Y:S01]  /*d3e0*/  HMMA.16816.F32.BF16 R148, R36.reuse, R22, R148 ;  /* 0x000000162494723c */ /* 0x040fe20000041894 */
[----:B------:R-:W1:Y:S01]  /*d3f0*/  LDSM.16.MT88.4 R20, [R221+0xa400] ;  /* 0x00a40000dd14783b */ /* 0x000e620000004200 */
[----:B------:R-:W-:Y:S04]  /*d400*/  MUFU.EX2 R66, R66 ;  /* 0x0000004200427308 */ /* 0x000fe80000000800 */
[C---:B------:R-:W-:Y:S04]  /*d410*/  HMMA.16816.F32.BF16 R68, R36.reuse, R12, R68 ;  /* 0x0000000c2444723c */ /* 0x040fe80000041844 */
[----:B------:R-:W2:Y:S02]  /*d420*/  MUFU.EX2 R169, R169 ;  /* 0x000000a900a97308 */ /* 0x000ea40000000800 */
[C---:B------:R-:W-:Y:S01]  /*d430*/  HMMA.16816.F32.BF16 R80, R36.reuse, R14, R80 ;  /* 0x0000000e2450723c */ /* 0x040fe20000041850 */
[----:B------:R-:W3:Y:S05]  /*d440*/  LDSM.16.MT88.4 R12, [R171+0xa400] ;  /* 0x00a40000ab0c783b */ /* 0x000eea0000004200 */
[C---:B------:R-:W-:Y:S01]  /*d450*/  HMMA.16816.F32.BF16 R84, R36.reuse, R8, R84 ;  /* 0x000000082454723c */ /* 0x040fe20000041854 */
[----:B------:R-:W-:Y:S05]  /*d460*/  MUFU.EX2 R176, R176 ;  /* 0x000000b000b07308 */ /* 0x000fea0000000800 */
[C---:B------:R-:W-:Y:S01]  /*d470*/  HMMA.16816.F32.BF16 R96, R36.reuse, R10, R96 ;  /* 0x0000000a2460723c */ /* 0x040fe20000041860 */
[----:B------:R-:W4:Y:S02]  /*d480*/  LDSM.16.MT88.4 R8, [R221+0xb400] ;  /* 0x00b40000dd08783b */ /* 0x000f240000004200 */
[----:B------:R-:W5:Y:S01]  /*d490*/  MUFU.EX2 R183, R183 ;  /* 0x000000b700b77308 */ /* 0x000f620000000800 */
[C---:B--2---:R-:W-:Y:S01]  /*d4a0*/  F2FP.BF16.F32.PACK_AB R40, R169.reuse, R66 ;  /* 0x00000042a928723e */ /* 0x044fe200000010ff */
[----:B------:R-:W-:Y:S01]  /*d4b0*/  FADD.FTZ R66, R66, R49 ;  /* 0x0000003142427221 */ /* 0x000fe20000010000 */
[----:B------:R-:W-:Y:S03]  /*d4c0*/  HMMA.16816.F32.BF16 R100, R36, R4, R100 ;  /* 0x000000042464723c */ /* 0x000fe60000041864 */
[----:B------:R-:W-:-:S02]  /*d4d0*/  FADD.FTZ R169, R169, R66 ;  /* 0x00000042a9a97221 */ /* 0x000fc40000010000 */
[----:B------:R-:W-:Y:S01]  /*d4e0*/  MUFU.EX2 R185, R185 ;  /* 0x000000b900b97308 */ /* 0x000fe20000000800 */
[----:B------:R-:W-:Y:S01]  /*d4f0*/  HMMA.16816.F32.BF16 R108, R36, R6, R108 ;  /* 0x00000006246c723c */ /* 0x000fe2000004186c */
[----:B------:R-:W2:Y:S05]  /*d500*/  LDSM.16.MT88.4 R4, [R171+0xb400] ;  /* 0x00b40000ab04783b */ /* 0x000eaa0000004200 */
[----:B------:R-:W-:Y:S01]  /*d510*/  HMMA.16816.F32.BF16 R112, R28, R24, R112 ;  /* 0x000000181c70723c */ /* 0x000fe20000041870 */
[----:B------:R-:W1:Y:S01]  /*d520*/  MUFU.EX2 R188, R188 ;  /* 0x000000bc00bc7308 */ /* 0x000e620000000800 */
        /* <DEDUP_REMOVED lines=8> */
[----:B------:R-:W2:Y:S01]  /*d5b0*/  LDSM.16.MT88.4 R28, [R171+0x9400] ;  /* 0x00940000ab1c783b */ /* 0x000ea20000004200 */
        /* <DEDUP_REMOVED lines=9> */
[----:B-----5:R-:W-:Y:S01]  /*d650*/  F2FP.BF16.F32.PACK_AB R43, R190, R187 ;  /* 0x000000bbbe2b723e */ /* 0x020fe200000010ff */
        /* <DEDUP_REMOVED lines=9> */
[C---:B------:R-:W-:Y:S01]  /*d6f0*/  HMMA.16816.F32.BF16 R88, R40.reuse, R20, R88 ;  /* 0x000000142858723c */ /* 0x040fe20000041858 */
[----:B------:R-:W5:Y:S01]  /*d700*/  MUFU.EX2 R194, R194 ;  /* 0x000000c200c27308 */ /* 0x000f620000000800 */
[----:B-1----:R-:W-:Y:S01]  /*d710*/  F2FP.BF16.F32.PACK_AB R25, R192, R189 ;  /* 0x000000bdc019723e */ /* 0x002fe200000010ff */
[----:B------:R-:W-:Y:S01]  /*d720*/  FADD.FTZ R189, R189, R0 ;  /* 0x00000000bdbd7221 */ /* 0x000fe20000010000 */
[----:B------:R-:W-:Y:S02]  /*d730*/  FADD.FTZ R57, R54, R57 ;  /* 0x0000003936397221 */ /* 0x000fe40000010000 */
[C---:B------:R-:W-:Y:S01]  /*d740*/  HMMA.16816.F32.BF16 R92, R40.reuse, R22, R92 ;  /* 0x00000016285c723c */ /* 0x040fe2000004185c */
[----:B------:R-:W-:Y:S02]  /*d750*/  FADD.FTZ R192, R192, R189 ;  /* 0x000000bdc0c07221 */ /* 0x000fe40000010000 */
[----:B------:R-:W-:Y:S03]  /*d760*/  MUFU.EX2 R193, R193 ;  /* 0x000000c100c17308 */ /* 0x000fe60000000800 */
[C---:B---3--:R-:W-:Y:S05]  /*d770*/  HMMA.16816.F32.BF16 R144, R40.reuse, R12, R144 ;  /* 0x0000000c2890723c */ /* 0x048fea0000041890 */
[----:B------:R-:W-:Y:S01]  /*d780*/  MUFU.EX2 R212, R212 ;  /* 0x000000d400d47308 */ /* 0x000fe20000000800 */
[----:B-----5:R-:W-:Y:S01]  /*d790*/  F2FP.BF16.F32.PACK_AB R27, R194, R191 ;  /* 0x000000bfc21b723e */ /* 0x020fe200000010ff */
[----:B------:R-:W-:Y:S01]  /*d7a0*/  HMMA.16816.F32.BF16 R104, R40, R14, R104 ;  /* 0x0000000e2868723c */ /* 0x000fe20000041868 */
[----:B------:R-:W-:-:S04]  /*d7b0*/  FADD.FTZ R191, R191, R192 ;  /* 0x000000c0bfbf7221 */ /* 0x000fc80000010000 */
[----:B------:R-:W-:Y:S01]  /*d7c0*/  FADD.FTZ R194, R194, R191 ;  /* 0x000000bfc2c27221 */ /* 0x000fe20000010000 */
[C---:B----4-:R-:W-:Y:S01]  /*d7d0*/  HMMA.16816.F32.BF16 R112, R40.reuse, R8, R112 ;  /* 0x000000082870723c */ /* 0x050fe20000041870 */
[----:B------:R-:W-:Y:S05]  /*d7e0*/  MUFU.EX2 R199, R199 ;  /* 0x000000c700c77308 */ /* 0x000fea0000000800 */
[C---:B------:R-:W-:Y:S03]  /*d7f0*/  HMMA.16816.F32.BF16 R116, R40.reuse, R10, R116 ;  /* 0x0000000a2874723c */ /* 0x040fe60000041874 */
[----:B------:R-:W1:Y:S03]  /*d800*/  MUFU.EX2 R202, R202 ;  /* 0x000000ca00ca7308 */ /* 0x000e660000000800 */
[C---:B--2---:R-:W-:Y:S05]  /*d810*/  HMMA.16816.F32.BF16 R124, R40.reuse, R4, R124 ;  /* 0x00000004287c723c */ /* 0x044fea000004187c */
[----:B------:R-:W-:Y:S01]  /*d820*/  MUFU.EX2 R200, R200 ;  /* 0x000000c800c87308 */ /* 0x000fe20000000800 */
[----:B------:R-:W-:Y:S06]  /*d830*/  HMMA.16816.F32.BF16 R132, R40, R6, R132 ;  /* 0x000000062884723c */ /* 0x000fec0000041884 */
[C---:B------:R-:W-:Y:S01]  /*d840*/  HMMA.16816.F32.BF16 R84, R24.reuse, R20, R84 ;  /* 0x000000141854723c */ /* 0x040fe20000041854 */
[----:B------:R-:W2:Y:S05]  /*d850*/  MUFU.EX2 R203, R203 ;  /* 0x000000cb00cb7308 */ /* 0x000eaa0000000800 */
[C---:B------:R-:W-:Y:S01]  /*d860*/  HMMA.16816.F32.BF16 R96, R24.reuse, R22, R96 ;  /* 0x000000161860723c */ /* 0x040fe20000041860 */
[----:B------:R-:W3:Y:S02]  /*d870*/  LDSM.16.MT88.4 R20, [R221+0x9800] ;  /* 0x00980000dd14783b */ /* 0x000ee40000004200 */
[----:B------:R-:W-:Y:S03]  /*d880*/  MUFU.EX2 R201, R201 ;  /* 0x000000c900c97308 */ /* 0x000fe60000000800 */
[C---:B------:R-:W-:Y:S05]  /*d890*/  HMMA.16816.F32.BF16 R100, R24.reuse, R12, R100 ;  /* 0x0000000c1864723c */ /* 0x040fea0000041864 */
[----:B------:R-:W-:Y:S01]  /*d8a0*/  MUFU.EX2 R214, R214 ;  /* 0x000000d600d67308 */ /* 0x000fe20000000800 */
        /* <DEDUP_REMOVED lines=22> */
[--C-:B------:R-:W-:Y:S01]  /*da10*/  FFMA.FTZ R43, R206, UR19, -R181.reuse ;  /* 0x00000013ce2b7c23 */ /* 0x100fe200080108b5 */
[--C-:B------:R-:W-:Y:S01]  /*da20*/  FFMA.FTZ R208, R209, UR19, -R174.reuse ;  /* 0x00000013d1d07c23 */ /* 0x100fe200080108ae */
[C---:B------:R-:W-:Y:S01]  /*da30*/  HMMA.16816.F32.BF16 R80, R24.reuse, R30, R80 ;  /* 0x0000001e1850723c */ /* 0x040fe20000041850 */
[----:B------:R-:W-:Y:S01]  /*da40*/  FFMA.FTZ R210, R195, UR19, -R174 ;  /* 0x00000013c3d27c23 */ /* 0x000fe200080108ae */
[----:B------:R-:W-:Y:S01]  /*da50*/  FFMA.FTZ R40, R213, UR19, -R186 ;  /* 0x00000013d5287c23 */ /* 0x000fe200080108ba */
[--C-:B------:R-:W-:Y:S01]  /*da60*/  FFMA.FTZ R206, R218, UR19, -R181.reuse ;  /* 0x00000013dace7c23 */ /* 0x100fe200080108b5 */
[----:B------:R-:W-:Y:S01]  /*da70*/  FFMA.FTZ R209, R211, UR19, -R174 ;  /* 0x00000013d3d17c23 */ /* 0x000fe200080108ae */
[----:B------:R-:W-:Y:S01]  /*da80*/  FFMA.FTZ R195, R205, UR19, -R186 ;  /* 0x00000013cdc37c23 */ /* 0x000fe200080108ba */
[----:B------:R-:W5:Y:S01]  /*da90*/  LDSM.16.MT88.4 R28, [R171+0xb800] ;  /* 0x00b80000ab1c783b */ /* 0x000f620000004200 */
[C---:B------:R-:W-:Y:S01]  /*daa0*/  HMMA.16816.F32.BF16 R160, R24.reuse, R32, R160 ;  /* 0x0000002018a0723c */ /* 0x040fe200000418a0 */
[----:B------:R-:W-:Y:S01]  /*dab0*/  MUFU.EX2 R40, R40 ;  /* 0x0000002800287308 */ /* 0x000fe20000000800 */
[--C-:B------:R-:W-:Y:S01]  /*dac0*/  FFMA.FTZ R205, R182, UR19, -R181.reuse ;  /* 0x00000013b6cd7c23 */ /* 0x100fe200080108b5 */
[----:B------:R-:W-:Y:S01]  /*dad0*/  FFMA.FTZ R181, R178, UR19, -R181 ;  /* 0x00000013b2b57c23 */ /* 0x000fe200080108b5 */
[--C-:B------:R-:W-:Y:S01]  /*dae0*/  FFMA.FTZ R178, R179, UR19, -R174.reuse ;  /* 0x00000013b3b27c23 */ /* 0x100fe200080108ae */
[----:B------:R-:W-:Y:S01]  /*daf0*/  FFMA.FTZ R174, R173, UR19, -R174 ;  /* 0x00000013adae7c23 */ /* 0x000fe200080108ae */
[----:B------:R-:W-:Y:S01]  /*db00*/  HMMA.16816.F32.BF16 R148, R24, R34, R148 ;  /* 0x000000221894723c */ /* 0x000fe20000041894 */
[----:B-1----:R-:W-:Y:S01]  /*db10*/  F2FP.BF16.F32.PACK_AB R33, R202, R199 ;  /* 0x000000c7ca21723e */ /* 0x002fe200000010ff */
[----:B------:R-:W1:Y:S01]  /*db20*/  LDSM.16.MT88.4 R24, [R221+0x9c00] ;  /* 0x009c0000dd18783b */ /* 0x000e620000004200 */
[----:B------:R-:W3:Y:S01]  /*db30*/  MUFU.EX2 R41, R41 ;  /* 0x0000002900297308 */ /* 0x000ee20000000800 */
[--C-:B------:R-:W-:Y:S01]  /*db40*/  FFMA.FTZ R186, R196, UR19, -R67.reuse ;  /* 0x00000013c4ba7c23 */ /* 0x100fe20008010843 */
[----:B------:R-:W-:Y:S01]  /*db50*/  FFMA.FTZ R173, R46, UR19, -R67 ;  /* 0x000000132ead7c23 */ /* 0x000fe20008010843 */
[----:B------:R-:W-:Y:S01]  /*db60*/  FADD.FTZ R199, R199, R194 ;  /* 0x000000c2c7c77221 */ /* 0x000fe20000010000 */
[----:B--2---:R-:W-:-:S03]  /*db70*/  F2FP.BF16.F32.PACK_AB R35, R203, R200 ;  /* 0x000000c8cb23723e */ /* 0x004fc600000010ff */
[----:B------:R-:W-:Y:S01]  /*db80*/  FADD.FTZ R199, R202, R199 ;  /* 0x000000c7cac77221 */ /* 0x000fe20000010000 */
[----:B------:R-:W-:Y:S03]  /*db90*/  MUFU.EX2 R42, R42 ;  /* 0x0000002a002a7308 */ /* 0x000fe60000000800 */
[----:B------:R-:W-:-:S04]  /*dba0*/  FADD.FTZ R200, R200, R199 ;  /* 0x000000c7c8c87221 */ /* 0x000fc80000010000 */
[----:B------:R-:W-:Y:S01]  /*dbb0*/  FADD.FTZ R203, R203, R200 ;  /* 0x000000c8cbcb7221 */ /* 0x000fe20000010000 */
[----:B------:R-:W2:Y:S01]  /*dbc0*/  MUFU.EX2 R43, R43 ;  /* 0x0000002b002b7308 */ /* 0x000ea20000000800 */
[----:B---3--:R-:W-:Y:S01]  /*dbd0*/  F2FP.BF16.F32.PACK_AB R32, R41, R40 ;  /* 0x000000282920723e */ /* 0x008fe200000010ff */
[----:B------:R-:W-:-:S04]  /*dbe0*/  FADD.FTZ R40, R40, R57 ;  /* 0x0000003928287221 */ /* 0x000fc80000010000 */
[----:B------:R-:W-:Y:S02]  /*dbf0*/  FADD.FTZ R40, R41, R40 ;  /* 0x0000002829287221 */ /* 0x000fe40000010000 */
        /* <DEDUP_REMOVED lines=19> */
[----:B------:R-:W-:Y:S01]  /*dd30*/  HMMA.16816.F32.BF16 R156, R36, R20, R156 ;  /* 0x00000014249c723c */ /* 0x000fe2000004189c */
[----:B--2---:R-:W-:Y:S01]  /*dd40*/  F2FP.BF16.F32.PACK_AB R34, R212, R195 ;  /* 0x000000c3d422723e */ /* 0x004fe200000010ff */
[----:B------:R-:W-:Y:S01]  /*dd50*/  MUFU.EX2 R205, R205 ;  /* 0x000000cd00cd7308 */ /* 0x000fe20000000800 */
[----:B------:R-:W-:-:S03]  /*dd60*/  FADD.FTZ R195, R195, R40 ;  /* 0x00000028c3c37221 */ /* 0x000fc60000010000 */
[----:B------:R-:W-:Y:S01]  /*dd70*/  HMMA.16816.F32.BF16 R152, R36, R22, R152 ;  /* 0x000000162498723c */ /* 0x000fe20000041898 */
[----:B------:R-:W-:-:S03]  /*dd80*/  FADD.FTZ R212, R212, R195 ;  /* 0x000000c3d4d47221 */ /* 0x000fc60000010000 */
[----:B------:R-:W-:Y:S02]  /*dd90*/  MUFU.EX2 R178, R178 ;  /* 0x000000b200b27308 */ /* 0x000fe40000000800 */
[C---:B------:R-:W-:Y:S06]  /*dda0*/  HMMA.16816.F32.BF16 R72, R36.reuse, R16, R72 ;  /* 0x000000102448723c */ /* 0x040fec0000041848 */
[C---:B------:R-:W-:Y:S01]  /*ddb0*/  HMMA.16816.F32.BF16 R76, R36.reuse, R18, R76 ;  /* 0x00000012244c723c */ /* 0x040fe2000004184c */
[----:B------:R-:W2:Y:S05]  /*ddc0*/  MUFU.EX2 R173, R173 ;  /* 0x000000ad00ad7308 */ /* 0x000eaa0000000800 */
[C---:B----4-:R-:W-:Y:S03]  /*ddd0*/  HMMA.16816.F32.BF16 R88, R36.reuse, R12, R88 ;  /* 0x0000000c2458723c */ /* 0x050fe60000041858 */
[----:B------:R-:W3:Y:S03]  /*dde0*/  MUFU.EX2 R181, R181 ;  /* 0x000000b500b57308 */ /* 0x000ee60000000800 */
[C---:B------:R-:W-:Y:S05]  /*ddf0*/  HMMA.16816.F32.BF16 R92, R36.reuse, R14, R92 ;  /* 0x0000000e245c723c */ /* 0x040fea000004185c */
[----:B------:R-:W4:Y:S01]  /*de00*/  MUFU.EX2 R174, R174 ;  /* 0x000000ae00ae7308 */ /* 0x000f220000000800 */
[C---:B-----5:R-:W-:Y:S06]  /*de10*/  HMMA.16816.F32.BF16 R144, R36.reuse, R8, R144 ;  /* 0x000000082490723c */ /* 0x060fec0000041890 */
[C---:B------:R-:W-:Y:S01]  /*de20*/  HMMA.16816.F32.BF16 R104, R36.reuse, R10, R104 ;  /* 0x0000000a2468723c */ /* 0x040fe20000041868 */
[----:B------:R-:W-:Y:S05]  /*de30*/  MUFU.EX2 R45, R45 ;  /* 0x0000002d002d7308 */ /* 0x000fea0000000800 */
[C---:B------:R-:W-:Y:S06]  /*de40*/  HMMA.16816.F32.BF16 R112, R36.reuse, R4, R112 ;  /* 0x000000042470723c */ /* 0x040fec0000041870 */
[----:B------:R-:W-:Y:S06]  /*de50*/  HMMA.16816.F32.BF16 R116, R36, R6, R116 ;  /* 0x000000062474723c */ /* 0x000fec0000041874 */
        /* <DEDUP_REMOVED lines=71> */
.L_x_142:
[----:B------:R-:W-:-:S12]  /*e2d0*/  UIADD3 UR20, UR21, -0x1, URZ ;  /* 0xffffffff15147890 */ /* 0x000fd8000fffe03f */
.L_x_149:
        /* <DEDUP_REMOVED lines=23> */
.L_x_153:
        /* <DEDUP_REMOVED lines=33> */
[----:B-1----:R-:W-:Y:S01]  /*e660*/  @!P3 LEA R172, P1, R180, R172, 0x1 ;  /* 0x000000acb4acb211 */ /* 0x002fe200078208ff */
        /* <DEDUP_REMOVED lines=31> */
.L_x_151:
[----:B------:R-:W-:Y:S01]  /*e860*/  ISETP.GE.AND P3, PT, R237, UR8, PT ;  /* 0x00000008ed007c0c */ /* 0x000fe2000bf66270 */
[----:B------:R-:W-:Y:S04]  /*e870*/  DEPBAR.LE SB0, 0x0 ;  /* 0x000080000000791a */ /* 0x000fe80000000000 */
[----:B------:R-:W-:Y:S01]  /*e880*/  BAR.SYNC.DEFER_BLOCKING 0x0 ;  /* 0x0000000000007b1d */ /* 0x000fe20000010000 */
[----:B------:R-:W-:Y:S01]  /*e890*/  ISETP.GE.AND P2, PT, R236, UR8, PT ;  /* 0x00000008ec007c0c */ /* 0x000fe2000bf46270 */
[----:B------:R-:W-:Y:S01]  /*e8a0*/  USHF.R.S32.HI UR10, URZ, 0x1f, UR20 ;  /* 0x0000001f3f0a7899 */ /* 0x000fe20008011414 */
[----:B------:R-:W-:Y:S01]  /*e8b0*/  IMAD.U32 R165, RZ, RZ, UR20 ;  /* 0x00000014ffa57e24 */ /* 0x000fe2000f8e00ff */
[----:B------:R-:W-:Y:S01]  /*e8c0*/  UIMAD UR9, UR12, UR20, URZ ;  /* 0x000000140c0972a4 */ /* 0x000fe2000f8e023f */
[----:B------:R-:W-:Y:S02]  /*e8d0*/  IMAD.U32 R168, RZ, RZ, UR20 ;  /* 0x00000014ffa87e24 */ /* 0x000fe4000f8e00ff */
[----:B------:R-:W-:Y:S01]  /*e8e0*/  IMAD.WIDE.U32 R164, R165, UR13, R242 ;  /* 0x0000000da5a47c25 */ /* 0x000fe2000f8e00f2 */
[----:B------:R-:W-:Y:S03]  /*e8f0*/  UIMAD UR9, UR10, UR13, UR9 ;  /* 0x0000000d0a0972a4 */ /* 0x000fe6000f8e0209 */
[----:B------:R-:W-:Y:S01]  /*e900*/  IMAD R168, R168, 0x40, R235 ;  /* 0x00000040a8a87824 */ /* 0x000fe200078e02eb */
[C---:B-1----:R-:W-:Y:S02]  /*e910*/  @!P4 LEA R166, P0, R164.reuse, R228, 0x1 ;  /* 0x000000e4a4a6c211 */ /* 0x042fe400078008ff */
[----:B------:R-:W-:Y:S01]  /*e920*/  VIADD R66, R165, UR9 ;  /* 0x00000009a5427c36 */ /* 0x000fe20008000000 */
[----:B------:R-:W-:Y:S01]  /*e930*/  IADD3 R64, P5, R164, UR24, RZ ;  /* 0x00000018a4407c10 */ /* 0x000fe2000ffbe0ff */
[----:B------:R-:W-:Y:S03]  /*e940*/  VIADD R170, R168, 0x1 ;  /* 0x00000001a8aa7836 */ /* 0x000fe60000000000 */
[C-C-:B------:R-:W-:Y:S02]  /*e950*/  @!P4 LEA.HI.X R167, R164.reuse, R229, R66.reuse, 0x1, P0 ;  /* 0x000000e5a4a7c211 */ /* 0x140fe400000f0c42 */
[----:B------:R-:W-:Y:S01]  /*e960*/  I2FP.F32.S32 R170, R170 ;  /* 0x000000aa00aa7245 */ /* 0x000fe20000201400 */
        /* <DEDUP_REMOVED lines=8> */
[----:B------:R-:W-:Y:S06]  /*e9f0*/  @!P4 LDGSTS.E.BYPASS.LTC128B.128 [R225+0x9000], desc[UR22][R166.64] ;  /* 0x09000000a6e1cfae */ /* 0x000fec000b901d56 */
[----:B------:R-:W-:Y:S01]  /*ea00*/  @P3 STS.128 [R225+0xa000], RZ ;  /* 0x00a000ffe1003388 */ /* 0x000fe20000000c00 */
[----:B------:R-:W4:Y:S08]  /*ea10*/  @!P3 LDC.64 R58, c[0x0][0x220] ;  /* 0x00008800ff3abb82 */ /* 0x000f300000000a00 */
[----:B------:R-:W5:Y:S01]  /*ea20*/  @!P2 LDC.64 R56, c[0x0][0x220] ;  /* 0x00008800ff38ab82 */ /* 0x000f620000000a00 */
        /* <DEDUP_REMOVED lines=15> */
[C---:B----4-:R-:W-:Y:S02]  /*eb20*/  @!P3 LEA R58, P1, R64.reuse, R58, 0x1 ;  /* 0x0000003a403ab211 */ /* 0x050fe400078208ff */
[C-C-:B------:R-:W-:Y:S03]  /*eb30*/  @!P4 LEA.HI.X R165, R64.reuse, R227, R66.reuse, 0x1, P5 ;  /* 0x000000e340a5c211 */ /* 0x140fe600028f0c42 */
[----:B------:R-:W-:Y:S01]  /*eb40*/  @P4 STS.128 [R225+0x9800], RZ ;  /* 0x009800ffe1004388 */ /* 0x000fe20000000c00 */
[C-C-:B------:R-:W-:Y:S02]  /*eb50*/  @!P3 LEA.HI.X R59, R64.reuse, R59, R66.reuse, 0x1, P1 ;  /* 0x0000003b403bb211 */ /* 0x140fe400008f0c42 */
[C---:B-----5:R-:W-:Y:S03]  /*eb60*/  @!P2 LEA R56, P0, R64.reuse, R56, 0x1 ;  /* 0x000000384038a211 */ /* 0x060fe600078008ff */
[----:B------:R-:W-:Y:S01]  /*eb70*/  @!PT LDS RZ, [RZ] ;  /* 0x00000000fffff984 */ /* 0x000fe20000000800 */
[----:B------:R-:W-:Y:S01]  /*eb80*/  @!PT LDS RZ, [RZ] ;  /* 0x00000000fffff984 */ /* 0x000fe20000000800 */
[----:B------:R-:W-:Y:S01]  /*eb90*/  @!PT LDS RZ, [RZ] ;  /* 0x00000000fffff984 */ /* 0x000fe20000000800 */
[----:B------:R1:W-:Y:S01]  /*eba0*/  @!P4 LDGSTS.E.BYPASS.LTC128B.128 [R225+0x9800], desc[UR22][R164.64] ;  /* 0x09800000a4e1cfae */ /* 0x0003e2000b901d56 */
        /* <DEDUP_REMOVED lines=13> */
[----:B------:R-:W3:Y:S06]  /*ec80*/  LDSM.16.M88.4 R176, [R223+0x6000] ;  /* 0x00600000dfb0783b */ /* 0x000eec0000000200 */
[----:B------:R-:W4:Y:S06]  /*ec90*/  LDSM.16.M88.4 R180, [R224+0x1000] ;  /* 0x00100000e0b4783b */ /* 0x000f2c0000000200 */
[----:B------:R-:W5:Y:S06]  /*eca0*/  LDSM.16.M88.4 R184, [R223+0x6400] ;  /* 0x00640000dfb8783b */ /* 0x000f6c0000000200 */
[----:B------:R-:W0:Y:S06]  /*ecb0*/  LDGDEPBAR ;  /* 0x00000000000079af */ /* 0x000e2c0000000000 */
[----:B------:R-:W2:Y:S06]  /*ecc0*/  LDSM.16.M88.4 R188, [R223+0x6800] ;  /* 0x00680000dfbc783b */ /* 0x000eac0000000200 */
[----:B------:R-:W2:Y:S06]  /*ecd0*/  LDSM.16.M88.4 R192, [R223+0x6c00] ;  /* 0x006c0000dfc0783b */ /* 0x000eac0000000200 */
[----:B------:R-:W-:Y:S01]  /*ece0*/  LDSM.16.M88.4 R196, [R222] ;  /* 0x00000000dec4783b */ /* 0x000fe20000000200 */
[-C--:B---3--:R-:W-:Y:S05]  /*ecf0*/  HMMA.16816.F32.BF16 R4, R172, R176.reuse, RZ ;  /* 0x000000b0ac04723c */ /* 0x088fea00000418ff */
[----:B------:R-:W3:Y:S01]  /*ed00*/  LDSM.16.M88.4 R200, [R220+0x6000] ;  /* 0x00600000dcc8783b */ /* 0x000ee20000000200 */
[C---:B----4-:R-:W-:Y:S05]  /*ed10*/  HMMA.16816.F32.BF16 R8, R180.reuse, R176, RZ ;  /* 0x000000b0b408723c */ /* 0x050fea00000418ff */
[----:B------:R-:W4:Y:S01]  /*ed20*/  LDSM.16.M88.4 R204, [R222+0x1000] ;  /* 0x00100000decc783b */ /* 0x000f220000000200 */
[-C--:B------:R-:W-:Y:S05]  /*ed30*/  HMMA.16816.F32.BF16 R12, R180, R178.reuse, RZ ;  /* 0x000000b2b40c723c */ /* 0x080fea00000418ff */
[----:B------:R-:W4:Y:S01]  /*ed40*/  LDSM.16.M88.4 R208, [R220+0x6400] ;  /* 0x00640000dcd0783b */ /* 0x000f220000000200 */
[C---:B------:R-:W-:Y:S05]  /*ed50*/  HMMA.16816.F32.BF16 R16, R172.reuse, R178, RZ ;  /* 0x000000b2ac10723c */ /* 0x040fea00000418ff */
[----:B------:R-:W4:Y:S01]  /*ed60*/  LDSM.16.M88.4 R176, [R220+0x6800] ;  /* 0x00680000dcb0783b */ /* 0x000f220000000200 */
[-C--:B-----5:R-:W-:Y:S05]  /*ed70*/  HMMA.16816.F32.BF16 R20, R172, R184.reuse, RZ ;  /* 0x000000b8ac14723c */ /* 0x0a0fea00000418ff */
[----:B------:R-:W-:Y:S01]  /*ed80*/  LDSM.16.M88.4 R212, [R223+0x7000] ;  /* 0x00700000dfd4783b */ /* 0x000fe20000000200 */
[C---:B------:R-:W-:Y:S05]  /*ed90*/  HMMA.16816.F32.BF16 R24, R180.reuse, R184, RZ ;  /* 0x000000b8b418723c */ /* 0x040fea00000418ff */
[----:B-1----:R-:W-:Y:S01]  /*eda0*/  LDSM.16.M88.4 R164, [R224+0x3000] ;  /* 0x00300000e0a4783b */ /* 0x002fe20000000200 */
[-C--:B------:R-:W-:Y:S05]  /*edb0*/  HMMA.16816.F32.BF16 R28, R180, R186.reuse, RZ ;  /* 0x000000bab41c723c */ /* 0x080fea00000418ff */
[----:B------:R-:W-:Y:S01]  /*edc0*/  LDSM.16.M88.4 R216, [R222+0x3000] ;  /* 0x00300000ded8783b */ /* 0x000fe20000000200 */
[C---:B------:R-:W-:Y:S05]  /*edd0*/  HMMA.16816.F32.BF16 R32, R172.reuse, R186, RZ ;  /* 0x000000baac20723c */ /* 0x040fea00000418ff */
[----:B------:R-:W1:Y:S01]  /*ede0*/  LDSM.16.M88.4 R184, [R220+0x6c00] ;  /* 0x006c0000dcb8783b */ /* 0x000e620000000200 */
[-C--:B--2---:R-:W-:Y:S06]  /*edf0*/  HMMA.16816.F32.BF16 R36, R172, R188.reuse, RZ ;  /* 0x000000bcac24723c */ /* 0x084fec00000418ff */
[C---:B------:R-:W-:Y:S06]  /*ee00*/  HMMA.16816.F32.BF16 R40, R180.reuse, R188, RZ ;  /* 0x000000bcb428723c */ /* 0x040fec00000418ff */
[-C--:B------:R-:W-:Y:S06]  /*ee10*/  HMMA.16816.F32.BF16 R44, R180, R190.reuse, RZ ;  /* 0x000000beb42c723c */ /* 0x080fec00000418ff */
[C---:B------:R-:W-:Y:S01]  /*ee20*/  HMMA.16816.F32.BF16 R48, R172.reuse, R190, RZ ;  /* 0x000000beac30723c */ /* 0x040fe200000418ff */
[----:B------:R-:W2:Y:S05]  /*ee30*/  LDSM.16.M88.4 R188, [R224+0x2000] ;  /* 0x00200000e0bc783b */ /* 0x000eaa0000000200 */
[-C--:B------:R-:W-:Y:S06]  /*ee40*/  HMMA.16816.F32.BF16 R52, R172, R192.reuse, RZ ;  /* 0x000000c0ac34723c */ /* 0x080fec00000418ff */
[C---:B------:R-:W-:Y:S06]  /*ee50*/  HMMA.16816.F32.BF16 R56, R180.reuse, R192, RZ ;  /* 0x000000c0b438723c */ /* 0x040fec00000418ff */
[-C--:B------:R-:W-:Y:S01]  /*ee60*/  HMMA.16816.F32.BF16 R60, R180, R194.reuse, RZ ;  /* 0x000000c2b43c723c */ /* 0x080fe200000418ff */
[----:B------:R-:W-:Y:S05]  /*ee70*/  LDSM.16.M88.4 R180, [R223+0x7800] ;  /* 0x00780000dfb4783b */ /* 0x000fea0000000200 */
[----:B------:R-:W-:Y:S01]  /*ee80*/  HMMA.16816.F32.BF16 R64, R172, R194, RZ ;  /* 0x000000c2ac40723c */ /* 0x000fe200000418ff */
[----:B------:R-:W5:Y:S05]  /*ee90*/  LDSM.16.M88.4 R172, [R223+0x7400] ;  /* 0x00740000dfac783b */ /* 0x000f6a0000000200 */
[-C--:B---3--:R-:W-:Y:S01]  /*eea0*/  HMMA.16816.F32.BF16 R4, R196, R200.reuse, R4 ;  /* 0x000000c8c404723c */ /* 0x088fe20000041804 */
[----:B------:R-:W3:Y:S05]  /*eeb0*/  LDSM.16.M88.4 R192, [R223+0x7c00] ;  /* 0x007c0000dfc0783b */ /* 0x000eea0000000200 */
[C---:B----4-:R-:W-:Y:S06]  /*eec0*/  HMMA.16816.F32.BF16 R8, R204.reuse, R200, R8 ;  /* 0x000000c8cc08723c */ /* 0x050fec0000041808 */
[-C--:B------:R-:W-:Y:S06]  /*eed0*/  HMMA.16816.F32.BF16 R12, R204, R202.reuse, R12 ;  /* 0x000000cacc0c723c */ /* 0x080fec000004180c */
[C---:B------:R-:W-:Y:S01]  /*eee0*/  HMMA.16816.F32.BF16 R16, R196.reuse, R202, R16 ;  /* 0x000000cac410723c */ /* 0x040fe20000041810 */
[----:B------:R-:W-:Y:S05]  /*eef0*/  LDSM.16.M88.4 R200, [R222+0x2000] ;  /* 0x00200000dec8783b */ /* 0x000fea0000000200 */
[-C--:B------:R-:W-:Y:S06]  /*ef00*/  HMMA.16816.F32.BF16 R20, R196, R208.reuse, R20 ;  /* 0x000000d0c414723c */ /* 0x080fec0000041814 */
[C---:B------:R-:W-:Y:S06]  /*ef10*/  HMMA.16816.F32.BF16 R24, R204.reuse, R208, R24 ;  /* 0x000000d0cc18723c */ /* 0x040fec0000041818 */
[-C--:B------:R-:W-:Y:S06]  /*ef20*/  HMMA.16816.F32.BF16 R28, R204, R210.reuse, R28 ;  /* 0x000000d2cc1c723c */ /* 0x080fec000004181c */
[C---:B------:R-:W-:Y:S01]  /*ef30*/  HMMA.16816.F32.BF16 R32, R196.reuse, R210, R32 ;  /* 0x000000d2c420723c */ /* 0x040fe20000041820 */
[----:B------:R-:W4:Y:S05]  /*ef40*/  LDSM.16.M88.4 R208, [R220+0x7000] ;  /* 0x00700000dcd0783b */ /* 0x000f2a0000000200 */
[-C--:B------:R-:W-:Y:S06]  /*ef50*/  HMMA.16816.F32.BF16 R36, R196, R176.reuse, R36 ;  /* 0x000000b0c424723c */ /* 0x080fec0000041824 */
[C---:B------:R-:W-:Y:S06]  /*ef60*/  HMMA.16816.F32.BF16 R40, R204.reuse, R176, R40 ;  /* 0x000000b0cc28723c */ /* 0x040fec0000041828 */
[-C--:B------:R-:W-:Y:S06]  /*ef70*/  HMMA.16816.F32.BF16 R44, R204, R178.reuse, R44 ;  /* 0x000000b2cc2c723c */ /* 0x080fec000004182c */
[C---:B------:R-:W-:Y:S01]  /*ef80*/  HMMA.16816.F32.BF16 R48, R196.reuse, R178, R48 ;  /* 0x000000b2c430723c */ /* 0x040fe20000041830 */
[----:B------:R-:W4:Y:S05]  /*ef90*/  LDSM.16.M88.4 R176, [R220+0x7400] ;  /* 0x00740000dcb0783b */ /* 0x000f2a0000000200 */
[-C--:B-1----:R-:W-:Y:S06]  /*efa0*/  HMMA.16816.F32.BF16 R52, R196, R184.reuse, R52 ;  /* 0x000000b8c434723c */ /* 0x082fec0000041834 */
[C---:B------:R-:W-:Y:S06]  /*efb0*/  HMMA.16816.F32.BF16 R56, R204.reuse, R184, R56 ;  /* 0x000000b8cc38723c */ /* 0x040fec0000041838 */
[-C--:B------:R-:W-:Y:S01]  /*efc0*/  HMMA.16816.F32.BF16 R60, R204, R186.reuse, R60 ;  /* 0x000000bacc3c723c */ /* 0x080fe2000004183c */
[----:B------:R-:W-:Y:S05]  /*efd0*/  LDSM.16.M88.4 R204, [R222+0x4000] ;  /* 0x00400000decc783b */ /* 0x000fea0000000200 */
[----:B------:R-:W-:Y:S01]  /*efe0*/  HMMA.16816.F32.BF16 R64, R196, R186, R64 ;  /* 0x000000bac440723c */ /* 0x000fe20000041840 */
[----:B------:R-:W1:Y:S05]  /*eff0*/  LDSM.16.M88.4 R184, [R220+0x7800] ;  /* 0x00780000dcb8783b */ /* 0x000e6a0000000200 */
[-C--:B--2---:R-:W-:Y:S01]  /*f000*/  HMMA.16816.F32.BF16 R4, R188, R212.reuse, R4 ;  /* 0x000000d4bc04723c */ /* 0x084fe20000041804 */
[----:B------:R-:W-:Y:S05]  /*f010*/  LDSM.16.M88.4 R196, [R223+0x8c00] ;  /* 0x008c0000dfc4783b */ /* 0x000fea0000000200 */
        /* <DEDUP_REMOVED lines=16> */
[----:B------:R-:W2:Y:S05]  /*f120*/  LDSM.16.M88.4 R164, [R220+0x7c00] ;  /* 0x007c0000dca4783b */ /* 0x000eaa0000000200 */
[----:B------:R-:W-:Y:S01]  /*f130*/  HMMA.16816.F32.BF16 R64, R188, R194, R64 ;  /* 0x000000c2bc40723c */ /* 0x000fe20000041840 */
[----:B------:R-:W3:Y:S05]  /*f140*/  LDSM.16.M88.4 R188, [R224+0x5000] ;  /* 0x00500000e0bc783b */ /* 0x000eea0000000200 */
[-C--:B----4-:R-:W-:Y:S01]  /*f150*/  HMMA.16816.F32.BF16 R4, R200, R208.reuse, R4 ;  /* 0x000000d0c804723c */ /* 0x090fe20000041804 */
[----:B------:R-:W4:Y:S05]  /*f160*/  LDSM.16.M88.4 R192, [R223+0x8400] ;  /* 0x00840000dfc0783b */ /* 0x000f2a0000000200 */
        /* <DEDUP_REMOVED lines=8> */
[----:B------:R-:W5:Y:S05]  /*f1f0*/  LDSM.16.M88.4 R176, [R223+0x8800] ;  /* 0x00880000dfb0783b */ /* 0x000f6a0000000200 */
[-C--:B-1----:R-:W-:Y:S06]  /*f200*/  HMMA.16816.F32.BF16 R36, R200, R184.reuse, R36 ;  /* 0x000000b8c824723c */ /* 0x082fec0000041824 */
[C---:B------:R-:W-:Y:S06]  /*f210*/  HMMA.16816.F32.BF16 R40, R216.reuse, R184, R40 ;  /* 0x000000b8d828723c */ /* 0x040fec0000041828 */
[-C--:B------:R-:W-:Y:S06]  /*f220*/  HMMA.16816.F32.BF16 R44, R216, R186.reuse, R44 ;  /* 0x000000bad82c723c */ /* 0x080fec000004182c */
[C---:B------:R-:W-:Y:S01]  /*f230*/  HMMA.16816.F32.BF16 R48, R200.reuse, R186, R48 ;  /* 0x000000bac830723c */ /* 0x040fe20000041830 */
[----:B------:R-:W1:Y:S05]  /*f240*/  LDSM.16.M88.4 R184, [R222+0x5000] ;  /* 0x00500000deb8783b */ /* 0x000e6a0000000200 */
[-C--:B--2---:R-:W-:Y:S06]  /*f250*/  HMMA.16816.F32.BF16 R52, R200, R164.reuse, R52 ;  /* 0x000000a4c834723c */ /* 0x084fec0000041834 */
[C---:B------:R-:W-:Y:S06]  /*f260*/  HMMA.16816.F32.BF16 R56, R216.reuse, R164, R56 ;  /* 0x000000a4d838723c */ /* 0x040fec0000041838 */
[-C--:B------:R-:W-:Y:S06]  /*f270*/  HMMA.16816.F32.BF16 R60, R216, R166.reuse, R60 ;  /* 0x000000a6d83c723c */ /* 0x080fec000004183c */
[----:B------:R-:W-:Y:S01]  /*f280*/  HMMA.16816.F32.BF16 R64, R200, R166, R64 ;  /* 0x000000a6c840723c */ /* 0x000fe20000041840 */
[----:B------:R-:W2:Y:S04]  /*f290*/  LDSM.16.M88.4 R164, [R220+0x8400] ;  /* 0x00840000dca4783b */ /* 0x000ea80000000200 */
[----:B------:R-:W-:Y:S01]  /*f2a0*/  VIADD R216, R168, 0x8 ;  /* 0x00000008a8d87836 */ /* 0x000fe20000000000 */
[-C--:B------:R-:W-:Y:S05]  /*f2b0*/  HMMA.16816.F32.BF16 R4, R172, R180.reuse, R4 ;  /* 0x000000b4ac04723c */ /* 0x080fea0000041804 */
[----:B------:R-:W-:Y:S01]  /*f2c0*/  I2FP.F32.S32 R217, R168 ;  /* 0x000000a800d97245 */ /* 0x000fe20000201400 */
[C---:B---3--:R-:W-:Y:S06]  /*f2d0*/  HMMA.16816.F32.BF16 R8, R188.reuse, R180, R8 ;  /* 0x000000b4bc08723c */ /* 0x048fec0000041808 */
[-C--:B------:R-:W-:Y:S06]  /*f2e0*/  HMMA.16816.F32.BF16 R12, R188, R182.reuse, R12 ;  /* 0x000000b6bc0c723c */ /* 0x080fec000004180c */
[C---:B------:R-:W-:Y:S06]  /*f2f0*/  HMMA.16816.F32.BF16 R16, R172.reuse, R182, R16 ;  /* 0x000000b6ac10723c */ /* 0x040fec0000041810 */
[-C--:B----4-:R-:W-:Y:S06]  /*f300*/  HMMA.16816.F32.BF16 R20, R172, R192.reuse, R20 ;  /* 0x000000c0ac14723c */ /* 0x090fec0000041814 */
        /* <DEDUP_REMOVED lines=11> */
[----:B------:R-:W-:Y:S01]  /*f3c0*/  HMMA.16816.F32.BF16 R64, R172, R198, R64 ;  /* 0x000000c6ac40723c */ /* 0x000fe20000041840 */
[----:B------:R-:W3:Y:S01]  /*f3d0*/  LDSM.16.M88.4 R172, [R220+0x8800] ;  /* 0x00880000dcac783b */ /* 0x000ee20000000200 */
[----:B------:R-:W-:Y:S04]  /*f3e0*/  DEPBAR.LE SB0, 0x0 ;  /* 0x000080000000791a */ /* 0x000fe80000000000 */
[-C--:B------:R-:W-:Y:S01]  /*f3f0*/  HMMA.16816.F32.BF16 R4, R204, R208.reuse, R4 ;  /* 0x000000d0cc04723c */ /* 0x080fe20000041804 */
[----:B------:R-:W-:Y:S05]  /*f400*/  BAR.SYNC.DEFER_BLOCKING 0x0 ;  /* 0x0000000000007b1d */ /* 0x000fea0000010000 */
[C---:B-1----:R-:W-:Y:S06]  /*f410*/  HMMA.16816.F32.BF16 R8, R184.reuse, R208, R8 ;  /* 0x000000d0b808723c */ /* 0x042fec0000041808 */
[-C--:B------:R-:W-:Y:S06]  /*f420*/  HMMA.16816.F32.BF16 R12, R184, R210.reuse, R12 ;  /* 0x000000d2b80c723c */ /* 0x080fec000004180c */
[C---:B------:R-:W-:Y:S06]  /*f430*/  HMMA.16816.F32.BF16 R16, R204.reuse, R210, R16 ;  /* 0x000000d2cc10723c */ /* 0x040fec0000041810 */
[-C--:B--2---:R-:W-:Y:S05]  /*f440*/  HMMA.16816.F32.BF16 R20, R204, R164.reuse, R20 ;  /* 0x000000a4cc14723c */ /* 0x084fea0000041814 */
[C---:B------:R-:W-:Y:S01]  /*f450*/  FFMA.FTZ R5, R170.reuse, UR5, R5 ;  /* 0x00000005aa057c23 */ /* 0x040fe20008010005 */
[C---:B------:R-:W-:Y:S05]  /*f460*/  HMMA.16816.F32.BF16 R24, R184.reuse, R164, R24 ;  /* 0x000000a4b818723c */ /* 0x040fea0000041818 */
[----:B------:R-:W-:Y:S01]  /*f470*/  FFMA.FTZ R7, R170, UR5, R7 ;  /* 0x00000005aa077c23 */ /* 0x000fe20008010007 */
[-C--:B------:R-:W-:Y:S05]  /*f480*/  HMMA.16816.F32.BF16 R28, R184, R166.reuse, R28 ;  /* 0x000000a6b81c723c */ /* 0x080fea000004181c */
[----:B------:R-:W-:Y:S01]  /*f490*/  I2FP.F32.S32 R165, R216 ;  /* 0x000000d800a57245 */ /* 0x000fe20000201400 */
[C---:B------:R-:W-:Y:S05]  /*f4a0*/  HMMA.16816.F32.BF16 R32, R204.reuse, R166, R32 ;  /* 0x000000a6cc20723c */ /* 0x040fea0000041820 */
[C---:B------:R-:W-:Y:S01]  /*f4b0*/  VIADD R164, R168.reuse, 0x9 ;  /* 0x00000009a8a47836 */ /* 0x040fe20000000000 */
[-C--:B---3--:R-:W-:Y:S05]  /*f4c0*/  HMMA.16816.F32.BF16 R36, R204, R172.reuse, R36 ;  /* 0x000000accc24723c */ /* 0x088fea0000041824 */
[----:B------:R-:W-:Y:S01]  /*f4d0*/  VIADD R166, R168, 0x10 ;  /* 0x00000010a8a67836 */ /* 0x000fe20000000000 */
[C---:B------:R-:W-:Y:S05]  /*f4e0*/  HMMA.16816.F32.BF16 R40, R184.reuse, R172, R40 ;  /* 0x000000acb828723c */ /* 0x040fea0000041828 */
[C---:B------:R-:W-:Y:S01]  /*f4f0*/  FFMA.FTZ R11, R170.reuse, UR5, R11 ;  /* 0x00000005aa0b7c23 */ /* 0x040fe2000801000b */
[-C--:B------:R-:W-:Y:S05]  /*f500*/  HMMA.16816.F32.BF16 R44, R184, R174.reuse, R44 ;  /* 0x000000aeb82c723c */ /* 0x080fea000004182c */
[----:B------:R-:W-:Y:S01]  /*f510*/  FFMA.FTZ R9, R170, UR5, R9 ;  /* 0x00000005aa097c23 */ /* 0x000fe20008010009 */
[----:B------:R-:W-:Y:S01]  /*f520*/  I2FP.F32.S32 R170, R164 ;  /* 0x000000a400aa7245 */ /* 0x000fe20000201400 */
[C---:B------:R-:W-:Y:S04]  /*f530*/  HMMA.16816.F32.BF16 R48, R204.reuse, R174, R48 ;  /* 0x000000aecc30723c */ /* 0x040fe80000041830 */
[C---:B------:R-:W-:Y:S02]  /*f540*/  VIADD R164, R168.reuse, 0x11 ;  /* 0x00000011a8a47836 */ /* 0x040fe40000000000 */
[C---:B------:R-:W-:Y:S01]  /*f550*/  FFMA.FTZ R14, R165.reuse, UR5, R14 ;  /* 0x00000005a50e7c23 */ /* 0x040fe2000801000e */
[-C--:B------:R-:W-:Y:S04]  /*f560*/  HMMA.16816.F32.BF16 R52, R204, R176.reuse, R52 ;  /* 0x000000b0cc34723c */ /* 0x080fe80000041834 */
[----:B------:R-:W-:Y:S01]  /*f570*/  I2FP.F32.S32 R164, R164 ;  /* 0x000000a400a47245 */ /* 0x000fe20000201400 */
[C---:B------:R-:W-:Y:S01]  /*f580*/  FFMA.FTZ R12, R165.reuse, UR5, R12 ;  /* 0x00000005a50c7c23 */ /* 0x040fe2000801000c */
[C---:B------:R-:W-:Y:S01]  /*f590*/  FFMA.FTZ R16, R165.reuse, UR5, R16 ;  /* 0x00000005a5107c23 */ /* 0x040fe20008010010 */
[----:B------:R-:W-:Y:S01]  /*f5a0*/  FFMA.FTZ R18, R165, UR5, R18 ;  /* 0x00000005a5127c23 */ /* 0x000fe20008010012 */
[C---:B------:R-:W-:Y:S04]  /*f5b0*/  HMMA.16816.F32.BF16 R56, R184.reuse, R176, R56 ;  /* 0x000000b0b838723c */ /* 0x040fe80000041838 */
[----:B------:R-:W-:Y:S01]  /*f5c0*/  I2FP.F32.S32 R165, R166 ;  /* 0x000000a600a57245 */ /* 0x000fe20000201400 */
[C---:B------:R-:W-:Y:S01]  /*f5d0*/  VIADD R167, R168.reuse, 0x18 ;  /* 0x00000018a8a77836 */ /* 0x040fe20000000000 */
[-C--:B------:R-:W-:Y:S05]  /*f5e0*/  HMMA.16816.F32.BF16 R60, R184, R178.reuse, R60 ;  /* 0x000000b2b83c723c */ /* 0x080fea000004183c */
[C---:B------:R-:W-:Y:S01]  /*f5f0*/  FFMA.FTZ R20, R165.reuse, UR5, R20 ;  /* 0x00000005a5147c23 */ /* 0x040fe20008010014 */
[C---:B------:R-:W-:Y:S01]  /*f600*/  FFMA.FTZ R22, R165.reuse, UR5, R22 ;  /* 0x00000005a5167c23 */ /* 0x040fe20008010016 */
[C---:B------:R-:W-:Y:S01]  /*f610*/  FFMA.FTZ R26, R165.reuse, UR5, R26 ;  /* 0x00000005a51a7c23 */ /* 0x040fe2000801001a */
[----:B------:R-:W-:Y:S01]  /*f620*/  FFMA.FTZ R24, R165, UR5, R24 ;  /* 0x00000005a5187c23 */ /* 0x000fe20008010018 */
[----:B------:R-:W-:Y:S04]  /*f630*/  HMMA.16816.F32.BF16 R64, R204, R178, R64 ;  /* 0x000000b2cc40723c */ /* 0x000fe80000041840 */
[----:B------:R-:W-:Y:S01]  /*f640*/  I2FP.F32.S32 R165, R167 ;  /* 0x000000a700a57245 */ /* 0x000fe20000201400 */
[----:B------:R-:W-:Y:S02]  /*f650*/  VIADD R166, R168, 0x19 ;  /* 0x00000019a8a67836 */ /* 0x000fe40000000000 */
[----:B------:R-:W-:Y:S01]  /*f660*/  FFMA.FTZ R21, R164, UR5, R21 ;  /* 0x00000005a4157c23 */ /* 0x000fe20008010015 */
[----:B------:R-:W-:Y:S03]  /*f670*/  VIADD R167, R168, 0x20 ;  /* 0x00000020a8a77836 */ /* 0x000fe60000000000 */
[C---:B------:R-:W-:Y:S01]  /*f680*/  FFMA.FTZ R23, R164.reuse, UR5, R23 ;  /* 0x00000005a4177c23 */ /* 0x040fe20008010017 */
[----:B------:R-:W-:Y:S01]  /*f690*/  I2FP.F32.S32 R166, R166 ;  /* 0x000000a600a67245 */ /* 0x000fe20000201400 */
[C---:B------:R-:W-:Y:S01]  /*f6a0*/  FFMA.FTZ R27, R164.reuse, UR5, R27 ;  /* 0x00000005a41b7c23 */ /* 0x040fe2000801001b */
[----:B------:R-:W-:Y:S01]  /*f6b0*/  FFMA.FTZ R25, R164, UR5, R25 ;  /* 0x00000005a4197c23 */ /* 0x000fe20008010019 */
[C---:B------:R-:W-:Y:S02]  /*f6c0*/  VIADD R164, R168.reuse, 0x21 ;  /* 0x00000021a8a47836 */ /* 0x040fe40000000000 */
[C---:B------:R-:W-:Y:S01]  /*f6d0*/  FFMA.FTZ R30, R165.reuse, UR5, R30 ;  /* 0x00000005a51e7c23 */ /* 0x040fe2000801001e */
[C---:B------:R-:W-:Y:S01]  /*f6e0*/  FFMA.FTZ R28, R165.reuse, UR5, R28 ;  /* 0x00000005a51c7c23 */ /* 0x040fe2000801001c */
[C---:B------:R-:W-:Y:S01]  /*f6f0*/  FFMA.FTZ R32, R165.reuse, UR5, R32 ;  /* 0x00000005a5207c23 */ /* 0x040fe20008010020 */
[----:B------:R-:W-:Y:S01]  /*f700*/  FFMA.FTZ R34, R165, UR5, R34 ;  /* 0x00000005a5227c23 */ /* 0x000fe20008010022 */
[----:B------:R-:W-:Y:S01]  /*f710*/  I2FP.F32.S32 R165, R167 ;  /* 0x000000a700a57245 */ /* 0x000fe20000201400 */
[----:B------:R-:W-:Y:S01]  /*f720*/  VIADD R167, R168, 0x28 ;  /* 0x00000028a8a77836 */ /* 0x000fe20000000000 */
[----:B------:R-:W-:Y:S01]  /*f730*/  I2FP.F32.S32 R164, R164 ;  /* 0x000000a400a47245 */ /* 0x000fe20000201400 */
[C---:B------:R-:W-:Y:S01]  /*f740*/  FFMA.FTZ R31, R166.reuse, UR5, R31 ;  /* 0x00000005a61f7c23 */ /* 0x040fe2000801001f */
[C---:B------:R-:W-:Y:S01]  /*f750*/  FFMA.FTZ R29, R166.reuse, UR5, R29 ;  /* 0x00000005a61d7c23 */ /* 0x040fe2000801001d */
[C---:B------:R-:W-:Y:S01]  /*f760*/  FFMA.FTZ R33, R166.reuse, UR5, R33 ;  /* 0x00000005a6217c23 */ /* 0x040fe20008010021 */
[----:B------:R-:W-:Y:S01]  /*f770*/  FFMA.FTZ R35, R166, UR5, R35 ;  /* 0x00000005a6237c23 */ /* 0x000fe20008010023 */
[C---:B------:R-:W-:Y:S01]  /*f780*/  FFMA.FTZ R36, R165.reuse, UR5, R36 ;  /* 0x00000005a5247c23 */ /* 0x040fe20008010024 */
[C---:B------:R-:W-:Y:S01]  /*f790*/  FFMA.FTZ R38, R165.reuse, UR5, R38 ;  /* 0x00000005a5267c23 */ /* 0x040fe20008010026 */
[C---:B------:R-:W-:Y:S01]  /*f7a0*/  FFMA.FTZ R42, R165.reuse, UR5, R42 ;  /* 0x00000005a52a7c23 */ /* 0x040fe2000801002a */
[----:B------:R-:W-:Y:S01]  /*f7b0*/  FFMA.FTZ R40, R165, UR5, R40 ;  /* 0x00000005a5287c23 */ /* 0x000fe20008010028 */
[----:B------:R-:W-:Y:S01]  /*f7c0*/  I2FP.F32.S32 R165, R167 ;  /* 0x000000a700a57245 */ /* 0x000fe20000201400 */
[----:B------:R-:W-:Y:S02]  /*f7d0*/  VIADD R166, R168, 0x29 ;  /* 0x00000029a8a67836 */ /* 0x000fe40000000000 */
[C---:B------:R-:W-:Y:S01]  /*f7e0*/  FFMA.FTZ R37, R164.reuse, UR5, R37 ;  /* 0x00000005a4257c23 */ /* 0x040fe20008010025 */
[C---:B------:R-:W-:Y:S01]  /*f7f0*/  FFMA.FTZ R39, R164.reuse, UR5, R39 ;  /* 0x00000005a4277c23 */ /* 0x040fe20008010027 */
[C---:B------:R-:W-:Y:S01]  /*f800*/  FFMA.FTZ R43, R164.reuse, UR5, R43 ;  /* 0x00000005a42b7c23 */ /* 0x040fe2000801002b */
[----:B------:R-:W-:Y:S01]  /*f810*/  FFMA.FTZ R41, R164, UR5, R41 ;  /* 0x00000005a4297c23 */ /* 0x000fe20008010029 */
[----:B------:R-:W-:Y:S01]  /*f820*/  I2FP.F32.S32 R166, R166 ;  /* 0x000000a600a67245 */ /* 0x000fe20000201400 */
[C---:B------:R-:W-:Y:S02]  /*f830*/  VIADD R167, R168.reuse, 0x30 ;  /* 0x00000030a8a77836 */ /* 0x040fe40000000000 */
[C---:B------:R-:W-:Y:S01]  /*f840*/  FFMA.FTZ R46, R165.reuse, UR5, R46 ;  /* 0x00000005a52e7c23 */ /* 0x040fe2000801002e */
[C---:B------:R-:W-:Y:S02]  /*f850*/  VIADD R164, R168.reuse, 0x31 ;  /* 0x00000031a8a47836 */ /* 0x040fe40000000000 */
[C---:B------:R-:W-:Y:S01]  /*f860*/  FFMA.FTZ R44, R165.reuse, UR5, R44 ;  /* 0x00000005a52c7c23 */ /* 0x040fe2000801002c */
[C---:B------:R-:W-:Y:S01]  /*f870*/  FFMA.FTZ R48, R165.reuse, UR5, R48 ;  /* 0x00000005a5307c23 */ /* 0x040fe20008010030 */
[----:B------:R-:W-:Y:S01]  /*f880*/  FFMA.FTZ R50, R165, UR5, R50 ;  /* 0x00000005a5327c23 */ /* 0x000fe20008010032 */
[----:B------:R-:W-:Y:S01]  /*f890*/  I2FP.F32.S32 R165, R167 ;  /* 0x000000a700a57245 */ /* 0x000fe20000201400 */
[C---:B------:R-:W-:Y:S01]  /*f8a0*/  FFMA.FTZ R4, R217.reuse, UR5, R4 ;  /* 0x00000005d9047c23 */ /* 0x040fe20008010004 */
[----:B------:R-:W-:Y:S01]  /*f8b0*/  I2FP.F32.S32 R164, R164 ;  /* 0x000000a400a47245 */ /* 0x000fe20000201400 */
[C---:B------:R-:W-:Y:S02]  /*f8c0*/  VIADD R167, R168.reuse, 0x38 ;  /* 0x00000038a8a77836 */ /* 0x040fe40000000000 */
[C---:B------:R-:W-:Y:S01]  /*f8d0*/  FFMA.FTZ R6, R217.reuse, UR5, R6 ;  /* 0x00000005d9067c23 */ /* 0x040fe20008010006 */
[----:B------:R-:W-:Y:S02]  /*f8e0*/  VIADD R168, R168, 0x39 ;  /* 0x00000039a8a87836 */ /* 0x000fe40000000000 */
[C---:B------:R-:W-:Y:S01]  /*f8f0*/  FFMA.FTZ R47, R166.reuse, UR5, R47 ;  /* 0x00000005a62f7c23 */ /* 0x040fe2000801002f */
[C---:B------:R-:W-:Y:S01]  /*f900*/  FFMA.FTZ R45, R166.reuse, UR5, R45 ;  /* 0x00000005a62d7c23 */ /* 0x040fe2000801002d */
[----:B------:R-:W-:Y:S01]  /*f910*/  I2FP.F32.S32 R167, R167 ;  /* 0x000000a700a77245 */ /* 0x000fe20000201400 */
[C---:B------:R-:W-:Y:S01]  /*f920*/  FFMA.FTZ R49, R166.reuse, UR5, R49 ;  /* 0x00000005a6317c23 */ /* 0x040fe20008010031 */
[----:B------:R-:W-:Y:S01]  /*f930*/  FFMA.FTZ R51, R166, UR5, R51 ;  /* 0x00000005a6337c23 */ /* 0x000fe20008010033 */
[----:B------:R-:W-:Y:S01]  /*f940*/  FMNMX.FTZ R166, R4, R3, !PT ;  /* 0x0000000304a67209 */ /* 0x000fe20007810000 */
[----:B------:R-:W-:Y:S01]  /*f950*/  FFMA.FTZ R10, R217, UR5, R10 ;  /* 0x00000005d90a7c23 */ /* 0x000fe2000801000a */
[C---:B------:R-:W-:Y:S01]  /*f960*/  FFMA.FTZ R53, R164.reuse, UR5, R53 ;  /* 0x00000005a4357c23 */ /* 0x040fe20008010035 */
[C---:B------:R-:W-:Y:S01]  /*f970*/  FFMA.FTZ R55, R164.reuse, UR5, R55 ;  /* 0x00000005a4377c23 */ /* 0x040fe20008010037 */
[C---:B------:R-:W-:Y:S01]  /*f980*/  FFMA.FTZ R59, R164.reuse, UR5, R59 ;  /* 0x00000005a43b7c23 */ /* 0x040fe2000801003b */
[----:B------:R-:W-:Y:S01]  /*f990*/  FFMA.FTZ R57, R164, UR5, R57 ;  /* 0x00000005a4397c23 */ /* 0x000fe20008010039 */
[----:B------:R-:W-:Y:S01]  /*f9a0*/  I2FP.F32.S32 R164, R168 ;  /* 0x000000a800a47245 */ /* 0x000fe20000201400 */
[C---:B------:R-:W-:Y:S01]  /*f9b0*/  FFMA.FTZ R52, R165.reuse, UR5, R52 ;  /* 0x00000005a5347c23 */ /* 0x040fe20008010034 */
[----:B------:R-:W-:Y:S01]  /*f9c0*/  FMNMX.FTZ R168, R6, R2, !PT ;  /* 0x0000000206a87209 */ /* 0x000fe20007810000 */
[C---:B------:R-:W-:Y:S01]  /*f9d0*/  FFMA.FTZ R54, R165.reuse, UR5, R54 ;  /* 0x00000005a5367c23 */ /* 0x040fe20008010036 */
[C---:B------:R-:W-:Y:S01]  /*f9e0*/  FFMA.FTZ R58, R165.reuse, UR5, R58 ;  /* 0x00000005a53a7c23 */ /* 0x040fe2000801003a */
[----:B------:R-:W-:Y:S01]  /*f9f0*/  FFMA.FTZ R56, R165, UR5, R56 ;  /* 0x00000005a5387c23 */ /* 0x000fe20008010038 */
[----:B------:R-:W-:Y:S01]  /*fa00*/  FMNMX.FTZ R165, R5, R166, !PT ;  /* 0x000000a605a57209 */ /* 0x000fe20007810000 */
[----:B------:R-:W-:Y:S01]  /*fa10*/  FFMA.FTZ R8, R217, UR5, R8 ;  /* 0x00000005d9087c23 */ /* 0x000fe20008010008 */
[----:B------:R-:W-:Y:S01]  /*fa20*/  FMNMX.FTZ R166, R10, R0, !PT ;  /* 0x000000000aa67209 */ /* 0x000fe20007810000 */
[C---:B------:R-:W-:Y:S01]  /*fa30*/  FFMA.FTZ R62, R167.reuse, UR5, R62 ;  /* 0x00000005a73e7c23 */ /* 0x040fe2000801003e */
        /* <DEDUP_REMOVED lines=8> */
[----:B------:R-:W-:Y:S01]  /*fac0*/  FFMA.FTZ R19, R170, UR5, R19 ;  /* 0x00000005aa137c23 */ /* 0x000fe20008010013 */
[----:B------:R-:W-:Y:S01]  /*fad0*/  FMNMX.FTZ R170, R16, R165, !PT ;  /* 0x000000a510aa7209 */ /* 0x000fe20007810000 */
[C---:B------:R-:W-:Y:S01]  /*fae0*/  FFMA.FTZ R65, R164.reuse, UR5, R65 ;  /* 0x00000005a4417c23 */ /* 0x040fe20008010041 */
[----:B------:R-:W-:Y:S01]  /*faf0*/  FMNMX.FTZ R165, R11, R166, !PT ;  /* 0x000000a60ba57209 */ /* 0x000fe20007810000 */
[----:B------:R-:W-:Y:S01]  /*fb00*/  FFMA.FTZ R67, R164, UR5, R67 ;  /* 0x00000005a4437c23 */ /* 0x000fe20008010043 */
        /* <DEDUP_REMOVED lines=51> */
.L_x_152:
[----:B--2---:R-:W-:Y:S01]  /*fe40*/  FMNMX.FTZ R175, R57, R216, !PT ;  /* 0x000000d839af7209 */ /* 0x004fe20007810000 */
[----:B------:R-:W1:Y:S01]  /*fe50*/  SHFL.BFLY PT, R173, R168, 0x2, 0x1f ;  /* 0x0c401f00a8ad7f89 */ /* 0x000e6200000e0000 */
[----:B------:R-:W-:Y:S01]  /*fe60*/  FMNMX.FTZ R218, R67, R218, !PT ;  /* 0x000000da43da7209 */ /* 0x000fe20007810000 */
[C---:B------:R-:W-:Y:S01]  /*fe70*/  FFMA.FTZ R61, R164.reuse, UR5, R61 ;  /* 0x00000005a43d7c23 */ /* 0x040fe2000801003d */
[----:B------:R-:W-:Y:S01]  /*fe80*/  FFMA.FTZ R63, R164, UR5, R63 ;  /* 0x00000005a43f7c23 */ /* 0x000fe2000801003f */
[----:B------:R-:W-:Y:S01]  /*fe90*/  FMNMX.FTZ R164, R62, R165, !PT ;  /* 0x000000a53ea47209 */ /* 0x000fe20007810000 */
[----:B------:R-:W-:Y:S01]  /*fea0*/  UIADD3 UR20, UR20, -0x1, URZ ;  /* 0xffffffff14147890 */ /* 0x000fe2000fffe03f */
[----:B------:R-:W-:Y:S02]  /*feb0*/  FMNMX.FTZ R166, R60, R175, !PT ;  /* 0x000000af3ca67209 */ /* 0x000fe40007810000 */
[----:B------:R-:W2:Y:S01]  /*fec0*/  SHFL.BFLY PT, R179, R218, 0x2, 0x1f ;  /* 0x0c401f00dab37f89 */ /* 0x000ea200000e0000 */
[----:B------:R-:W-:Y:S02]  /*fed0*/  FMNMX.FTZ R167, R63, R164, !PT ;  /* 0x000000a43fa77209 */ /* 0x000fe40007810000 */
[----:B------:R-:W-:Y:S05]  /*fee0*/  FMNMX.FTZ R176, R61, R166, !PT ;  /* 0x000000a63db07209 */ /* 0x000fea0007810000 */
[----:B------:R-:W3:Y:S08]  /*fef0*/  SHFL.BFLY PT, R164, R167, 0x2, 0x1f ;  /* 0x0c401f00a7a47f89 */ /* 0x000ef000000e0000 */
[----:B------:R-:W4:Y:S01]  /*ff00*/  SHFL.BFLY PT, R165, R176, 0x2, 0x1f ;  /* 0x0c401f00b0a57f89 */ /* 0x000f2200000e0000 */
[----:B-1----:R-:W-:Y:S07]  /*ff10*/  FMNMX.FTZ R177, R168, R173, !PT ;  /* 0x000000ada8b17209 */ /* 0x002fee0007810000 */
[----:B------:R-:W1:Y:S01]  /*ff20*/  SHFL.BFLY PT, R168, R177, 0x1, 0x1f ;  /* 0x0c201f00b1a87f89 */ /* 0x000e6200000e0000 */
[----:B--2---:R-:W-:Y:S07]  /*ff30*/  FMNMX.FTZ R175, R218, R179, !PT ;  /* 0x000000b3daaf7209 */ /* 0x004fee0007810000 */
[----:B------:R-:W2:Y:S01]  /*ff40*/  SHFL.BFLY PT, R174, R175, 0x1, 0x1f ;  /* 0x0c201f00afae7f89 */ /* 0x000ea200000e0000 */
[----:B---3--:R-:W-:Y:S02]  /*ff50*/  FMNMX.FTZ R170, R167, R164, !PT ;  /* 0x000000a4a7aa7209 */ /* 0x008fe40007810000 */
[----:B----4-:R-:W-:Y:S05]  /*ff60*/  FMNMX.FTZ R173, R176, R165, !PT ;  /* 0x000000a5b0ad7209 */ /* 0x010fea0007810000 */
[----:B------:R-:W3:Y:S08]  /*ff70*/  SHFL.BFLY PT, R165, R170, 0x1, 0x1f ;  /* 0x0c201f00aaa57f89 */ /* 0x000ef000000e0000 */
[----:B------:R-:W4:Y:S01]  /*ff80*/  SHFL.BFLY PT, R172, R173, 0x1, 0x1f ;  /* 0x0c201f00adac7f89 */ /* 0x000f2200000e0000 */
[----:B-1----:R-:W-:Y:S07]  /*ff90*/  FMNMX.FTZ R168, R177, R168, !PT ;  /* 0x000000a8b1a87209 */ /* 0x002fee0007810000 */
[----:B------:R-:W-:Y:S01]  /*ffa0*/  LDSM.16.MT88.4 R176, [R171+0x9000] ;  /* 0x00900000abb0783b */ /* 0x000fe20000004200 */
[C---:B------:R-:W-:Y:S01]  /*ffb0*/  FSETP.NEU.FTZ.AND P0, PT, R168.reuse, -INF , PT ;  /* 0xff800000a800780b */ /* 0x040fe20003f1d000 */
[C---:B------:R-:W-:Y:S01]  /*ffc0*/  FADD.FTZ R166, -R168.reuse, R3 ;  /* 0x00000003a8a67221 */ /* 0x040fe20000010100 */
[----:B------:R-:W-:Y:S01]  /*ffd0*/  FMUL.FTZ R201, R168, UR4 ;  /* 0x00000004a8c97c20 */ /* 0x000fe20008410000 */
[----:B--2---:R-:W-:Y:S02]  /*ffe0*/  FMNMX.FTZ R167, R175, R174, !PT ;  /* 0x000000aeafa77209 */ /* 0x004fe40007810000 */
[----:B------:R-:W-:Y:S02]  /*fff0*/  FMUL.FTZ R164, R166, UR4 ;  /* 0x00000004a6a47c20 */ /* 0x000fe40008410000 */
[----:B------:R-:W-:Y:S01]  /*10000*/  FSEL R201, R201, RZ, P0 ;  /* 0x000000ffc9c97208 */ /* 0x000fe20000000000 */
[C---:B------:R-:W-:Y:S01]  /*10010*/  FADD.FTZ R2, -R167.reuse, R2 ;  /* 0x00000002a7027221 */ /* 0x040fe20000010100 */
[C---:B------:R-:W-:Y:S01]  /*10020*/  FMUL.FTZ R198, R167.reuse, UR4 ;  /* 0x00000004a7c67c20 */ /* 0x040fe20008410000 */
[----:B---3--:R-:W-:Y:S01]  /*10030*/  FMNMX.FTZ R165, R170, R165, !PT ;  /* 0x000000a5aaa57209 */ /* 0x008fe20007810000 */
[----:B------:R-:W1:Y:S01]  /*10040*/  MUFU.EX2 R164, R164 ;  /* 0x000000a400a47308 */ /* 0x000e620000000800 */
[----:B------:R-:W-:Y:S01]  /*10050*/  FMUL.FTZ R3, R2, UR4 ;  /* 0x0000000402037c20 */ /* 0x000fe20008410000 */
[----:B------:R-:W-:Y:S01]  /*10060*/  FSETP.NEU.FTZ.AND P0, PT, R167, -INF , PT ;  /* 0xff800000a700780b */ /* 0x000fe20003f1d000 */
[----:B------:R-:W-:Y:S01]  /*10070*/  FFMA.FTZ R187, R16, UR4, -R201 ;  /* 0x0000000410bb7c23 */ /* 0x000fe200080108c9 */
[----:B----4-:R-:W-:Y:S01]  /*10080*/  FMNMX.FTZ R166, R173, R172, !PT ;  /* 0x000000acada67209 */ /* 0x010fe20007810000 */
[C---:B------:R-:W-:Y:S01]  /*10090*/  FADD.FTZ R0, -R165.reuse, R0 ;  /* 0x00000000a5007221 */ /* 0x040fe20000010100 */
[----:B------:R-:W2:Y:S01]  /*100a0*/  LDSM.16.MT88.4 R172, [R221+0x9000] ;  /* 0x00900000ddac783b */ /* 0x000ea20000004200 */
[----:B------:R-:W-:Y:S01]  /*100b0*/  FSEL R198, R198, RZ, P0 ;  /* 0x000000ffc6c67208 */ /* 0x000fe20000000000 */
[C---:B------:R-:W-:Y:S01]  /*100c0*/  FMUL.FTZ R194, R165.reuse, UR4 ;  /* 0x00000004a5c27c20 */ /* 0x040fe20008410000 */
[----:B------:R-:W-:Y:S01]  /*100d0*/  FADD.FTZ R2, -R166, R169 ;  /* 0x000000a9a6027221 */ /* 0x000fe20000010100 */
[----:B------:R-:W-:Y:S01]  /*100e0*/  FMUL.FTZ R169, R0, UR4 ;  /* 0x0000000400a97c20 */ /* 0x000fe20008410000 */
[----:B------:R-:W-:Y:S01]  /*100f0*/  FSETP.NEU.FTZ.AND P0, PT, R165, -INF , PT ;  /* 0xff800000a500780b */ /* 0x000fe20003f1d000 */
[----:B------:R-:W-:Y:S01]  /*10100*/  FMUL.FTZ R192, R166, UR4 ;  /* 0x00000004a6c07c20 */ /* 0x000fe20008410000 */
[----:B------:R-:W-:Y:S01]  /*10110*/  FMUL.FTZ R170, R2, UR4 ;  /* 0x0000000402aa7c20 */ /* 0x000fe20008410000 */
[----:B------:R3:W4:Y:S01]  /*10120*/  MUFU.EX2 R0, R169 ;  /* 0x000000a900007308 */ /* 0x0007220000000800 */
[----:B------:R-:W-:Y:S01]  /*10130*/  FSEL R194, R194, RZ, P0 ;  /* 0x000000ffc2c27208 */ /* 0x000fe20000000000 */
[--C-:B------:R-:W-:Y:S01]  /*10140*/  FFMA.FTZ R186, R17, UR4, -R201.reuse ;  /* 0x0000000411ba7c23 */ /* 0x100fe200080108c9 */
[----:B------:R-:W-:Y:S01]  /*10150*/  FSETP.NEU.FTZ.AND P0, PT, R166, -INF , PT ;  /* 0xff800000a600780b */ /* 0x000fe20003f1d000 */
[--C-:B------:R-:W-:Y:S01]  /*10160*/  FFMA.FTZ R190, R6, UR4, -R198.reuse ;  /* 0x0000000406be7c23 */ /* 0x100fe200080108c6 */
[--C-:B------:R-:W-:Y:S01]  /*10170*/  FFMA.FTZ R185, R7, UR4, -R198.reuse ;  /* 0x0000000407b97c23 */ /* 0x100fe200080108c6 */
[--C-:B------:R-:W-:Y:S01]  /*10180*/  FFMA.FTZ R184, R18, UR4, -R198.reuse ;  /* 0x0000000412b87c23 */ /* 0x100fe200080108c6 */
[----:B------:R-:W-:Y:S03]  /*10190*/  FFMA.FTZ R183, R19, UR4, -R198 ;  /* 0x0000000413b77c23 */ /* 0x000fe600080108c6 */
[----:B------:R5:W5:Y:S01]  /*101a0*/  MUFU.EX2 R2, R170 ;  /* 0x000000aa00027308 */ /* 0x000b620000000800 */
[--C-:B------:R-:W-:Y:S01]  /*101b0*/  FFMA.FTZ R195, R4, UR4, -R201.reuse ;  /* 0x0000000404c37c23 */ /* 0x100fe200080108c9 */
[--C-:B------:R-:W-:Y:S01]  /*101c0*/  FFMA.FTZ R188, R5, UR4, -R201.reuse ;  /* 0x0000000405bc7c23 */ /* 0x100fe200080108c9 */
[----:B------:R-:W-:Y:S01]  /*101d0*/  FSEL R192, R192, RZ, P0 ;  /* 0x000000ffc0c07208 */ /* 0x000fe20000000000 */
[--C-:B------:R-:W-:Y:S01]  /*101e0*/  FFMA.FTZ R191, R10, UR4, -R194.reuse ;  /* 0x000000040abf7c23 */ /* 0x100fe200080108c2 */
[--C-:B------:R-:W-:Y:S01]  /*101f0*/  FFMA.FTZ R189, R11, UR4, -R194.reuse ;  /* 0x000000040bbd7c23 */ /* 0x100fe200080108c2 */
[C---:B-1----:R-:W-:Y:S01]  /*10200*/  FMUL.FTZ R4, R164.reuse, R160 ;  /* 0x000000a0a4047220 */ /* 0x042fe20000410000 */
[----:B------:R-:W-:Y:S03]  /*10210*/  FMUL.FTZ R5, R164, R161 ;  /* 0x000000a1a4057220 */ /* 0x000fe60000410000 */
[----:B------:R-:W1:Y:S01]  /*10220*/  MUFU.EX2 R3, R3 ;  /* 0x0000000300037308 */ /* 0x000e620000000800 */
[----:B---3--:R-:W-:Y:S01]  /*10230*/  FFMA.FTZ R169, R15, UR4, -R194 ;  /* 0x000000040fa97c23 */ /* 0x008fe200080108c2 */
[--C-:B------:R-:W-:Y:S01]  /*10240*/  FFMA.FTZ R181, R12, UR4, -R192.reuse ;  /* 0x000000040cb57c23 */ /* 0x100fe200080108c0 */
[--C-:B------:R-:W-:Y:S01]  /*10250*/  FFMA.FTZ R180, R13, UR4, -R192.reuse ;  /* 0x000000040db47c23 */ /* 0x100fe200080108c0 */
[--C-:B------:R-:W-:Y:S01]  /*10260*/  FFMA.FTZ R193, R8, UR4, -R192.reuse ;  /* 0x0000000408c17c23 */ /* 0x100fe200080108c0 */
[----:B------:R-:W-:Y:S01]  /*10270*/  FFMA.FTZ R182, R9, UR4, -R192 ;  /* 0x0000000409b67c23 */ /* 0x000fe200080108c0 */
[C---:B----4-:R-:W-:Y:S01]  /*10280*/  FMUL.FTZ R10, R0.reuse, R158 ;  /* 0x0000009e000a7220 */ /* 0x050fe20000410000 */
[----:B------:R-:W-:Y:S03]  /*10290*/  FMUL.FTZ R11, R0, R159 ;  /* 0x0000009f000b7220 */ /* 0x000fe60000410000 */
[----:B------:R-:W-:Y:S01]  /*102a0*/  MUFU.EX2 R195, R195 ;  /* 0x000000c300c37308 */ /* 0x000fe20000000800 */
[----:B-----5:R-:W-:Y:S01]  /*102b0*/  FFMA.FTZ R170, R14, UR4, -R194 ;  /* 0x000000040eaa7c23 */ /* 0x020fe200080108c2 */
[C---:B------:R-:W-:Y:S01]  /*102c0*/  FMUL.FTZ R8, R2.reuse, R156 ;  /* 0x0000009c02087220 */ /* 0x040fe20000410000 */
[----:B------:R-:W-:Y:S01]  /*102d0*/  FMUL.FTZ R9, R2, R157 ;  /* 0x0000009d02097220 */ /* 0x000fe20000410000 */
[C---:B------:R-:W-:Y:S01]  /*102e0*/  FMUL.FTZ R14, R0.reuse, R154 ;  /* 0x0000009a000e7220 */ /* 0x040fe20000410000 */
[----:B------:R-:W-:Y:S01]  /*102f0*/  FMUL.FTZ R15, R0, R155 ;  /* 0x0000009b000f7220 */ /* 0x000fe20000410000 */
[C---:B------:R-:W-:Y:S01]  /*10300*/  FMUL.FTZ R12, R2.reuse, R152 ;  /* 0x00000098020c7220 */ /* 0x040fe20000410000 */
[----:B------:R-:W-:Y:S03]  /*10310*/  FMUL.FTZ R13, R2, R153 ;  /* 0x00000099020d7220 */ /* 0x000fe60000410000 */
[----:B------:R-:W3:Y:S01]  /*10320*/  MUFU.EX2 R188, R188 ;  /* 0x000000bc00bc7308 */ /* 0x000ee20000000800 */
[C---:B-1----:R-:W-:Y:S01]  /*10330*/  FMUL.FTZ R6, R3.reuse, R162 ;  /* 0x000000a203067220 */ /* 0x042fe20000410000 */
[C---:B------:R-:W-:Y:S01]  /*10340*/  FMUL.FTZ R7, R3.reuse, R163 ;  /* 0x000000a303077220 */ /* 0x040fe20000410000 */
[C---:B------:R-:W-:Y:S01]  /*10350*/  FMUL.FTZ R16, R164.reuse, R148 ;  /* 0x00000094a4107220 */ /* 0x040fe20000410000 */
[C---:B------:R-:W-:Y:S01]  /*10360*/  FMUL.FTZ R17, R164.reuse, R149 ;  /* 0x00000095a4117220 */ /* 0x040fe20000410000 */
[C---:B------:R-:W-:Y:S01]  /*10370*/  FMUL.FTZ R18, R3.reuse, R150 ;  /* 0x0000009603127220 */ /* 0x040fe20000410000 */
[C---:B------:R-:W-:Y:S01]  /*10380*/  FMUL.FTZ R19, R3.reuse, R151 ;  /* 0x0000009703137220 */ /* 0x040fe20000410000 */
[C---:B------:R-:W-:Y:S03]  /*10390*/  FMUL.FTZ R68, R164.reuse, R68 ;  /* 0x00000044a4447220 */ /* 0x040fe60000410000 */
[----:B------:R-:W-:Y:S01]  /*103a0*/  MUFU.EX2 R187, R187 ;  /* 0x000000bb00bb7308 */ /* 0x000fe20000000800 */
[----:B------:R-:W1:Y:S01]  /*103b0*/  LDSM.16.MT88.4 R148, [R221+0xa000] ;  /* 0x00a00000dd94783b */ /* 0x000e620000004200 */
[----:B------:R-:W-:Y:S01]  /*103c0*/  FMUL.FTZ R69, R164, R69 ;  /* 0x00000045a4457220 */ /* 0x000fe20000410000 */
        /* <DEDUP_REMOVED lines=12> */
[----:B------:R-:W3:Y:S03]  /*10490*/  LDSM.16.MT88.4 R152, [R171+0xa000] ;  /* 0x00a00000ab98783b */ /* 0x000ee60000004200 */
[----:B------:R-:W-:Y:S01]  /*104a0*/  MUFU.EX2 R190, R190 ;  /* 0x000000be00be7308 */ /* 0x000fe20000000800 */
[--C-:B------:R-:W-:Y:S01]  /*104b0*/  FFMA.FTZ R206, R36, UR4, -R201.reuse ;  /* 0x0000000424ce7c23 */ /* 0x100fe200080108c9 */
[--C-:B------:R-:W-:Y:S01]  /*104c0*/  FFMA.FTZ R207, R37, UR4, -R201.reuse ;  /* 0x0000000425cf7c23 */ /* 0x100fe200080108c9 */
[--C-:B------:R-:W-:Y:S01]  /*104d0*/  FFMA.FTZ R210, R38, UR4, -R198.reuse ;  /* 0x0000000426d27c23 */ /* 0x100fe200080108c6 */
[--C-:B------:R-:W-:Y:S01]  /*104e0*/  FFMA.FTZ R211, R39, UR4, -R198.reuse ;  /* 0x0000000427d37c23 */ /* 0x100fe200080108c6 */
[--C-:B------:R-:W-:Y:S01]  /*104f0*/  FFMA.FTZ R208, R48, UR4, -R201.reuse ;  /* 0x0000000430d07c23 */ /* 0x100fe200080108c9 */
[--C-:B------:R-:W-:Y:S01]  /*10500*/  FFMA.FTZ R209, R49, UR4, -R201.reuse ;  /* 0x0000000431d17c23 */ /* 0x100fe200080108c9 */
[----:B------:R-:W-:Y:S03]  /*10510*/  LDSM.16.MT88.4 R36, [R221+0xb400] ;  /* 0x00b40000dd24783b */ /* 0x000fe60000004200 */
[----:B------:R-:W5:Y:S01]  /*10520*/  MUFU.EX2 R185, R185 ;  /* 0x000000b900b97308 */ /* 0x000f620000000800 */
[----:B----4-:R-:W-:Y:S01]  /*10530*/  F2FP.BF16.F32.PACK_AB R158, R186, R187 ;  /* 0x000000bbba9e723e */ /* 0x010fe200000010ff */
[--C-:B------:R-:W-:Y:S01]  /*10540*/  FFMA.FTZ R212, R50, UR4, -R198.reuse ;  /* 0x0000000432d47c23 */ /* 0x100fe200080108c6 */
[----:B------:R-:W-:Y:S01]  /*10550*/  FFMA.FTZ R213, R51, UR4, -R198 ;  /* 0x0000000433d57c23 */ /* 0x000fe200080108c6 */
[--C-:B------:R-:W-:Y:S01]  /*10560*/  FFMA.FTZ R216, R46, UR4, -R194.reuse ;  /* 0x000000042ed87c23 */ /* 0x100fe200080108c2 */
[----:B------:R-:W-:Y:S01]  /*10570*/  FFMA.FTZ R217, R47, UR4, -R194 ;  /* 0x000000042fd97c23 */ /* 0x000fe200080108c2 */
[--C-:B------:R-:W-:Y:S01]  /*10580*/  FFMA.FTZ R246, R44, UR4, -R192.reuse ;  /* 0x000000042cf67c23 */ /* 0x100fe200080108c0 */
[----:B------:R-:W-:Y:S03]  /*10590*/  LDSM.16.MT88.4 R48, [R171+0xb400] ;  /* 0x00b40000ab30783b */ /* 0x000fe60000004200 */
[----:B------:R-:W-:Y:S01]  /*105a0*/  MUFU.EX2 R184, R184 ;  /* 0x000000b800b87308 */ /* 0x000fe20000000800 */
[----:B------:R-:W-:Y:S01]  /*105b0*/  FFMA.FTZ R251, R45, UR4, -R192 ;  /* 0x000000042dfb7c23 */ /* 0x000fe200080108c0 */
[--C-:B------:R-:W-:Y:S01]  /*105c0*/  FFMA.FTZ R248, R52, UR4, -R201.reuse ;  /* 0x0000000434f87c23 */ /* 0x100fe200080108c9 */
[--C-:B------:R-:W-:Y:S01]  /*105d0*/  FFMA.FTZ R250, R53, UR4, -R201.reuse ;  /* 0x0000000435fa7c23 */ /* 0x100fe200080108c9 */
[----:B------:R-:W-:Y:S01]  /*105e0*/  FFMA.FTZ R66, R66, UR4, -R198 ;  /* 0x0000000442427c23 */ /* 0x000fe200080108c6 */
[--C-:B------:R-:W-:Y:S01]  /*105f0*/  FFMA.FTZ R58, R58, UR4, -R194.reuse ;  /* 0x000000043a3a7c23 */ /* 0x100fe200080108c2 */
[--C-:B------:R-:W-:Y:S01]  /*10600*/  FFMA.FTZ R59, R59, UR4, -R194.reuse ;  /* 0x000000043b3b7c23 */ /* 0x100fe200080108c2 */
[----:B------:R-:W-:Y:S03]  /*10610*/  LDSM.16.MT88.4 R44, [R221+0xa800] ;  /* 0x00a80000dd2c783b */ /* 0x000fe60000004200 */
[----:B------:R-:W4:Y:S01]  /*10620*/  MUFU.EX2 R183, R183 ;  /* 0x000000b700b77308 */ /* 0x000f220000000800 */
[----:B-----5:R-:W-:Y:S01]  /*10630*/  F2FP.BF16.F32.PACK_AB R157, R185, R190 ;  /* 0x000000beb99d723e */ /* 0x020fe200000010ff */
        /* <DEDUP_REMOVED lines=14> */
[----:B------:R-:W5:Y:S01]  /*10720*/  MUFU.EX2 R189, R189 ;  /* 0x000000bd00bd7308 */ /* 0x000f620000000800 */
[----:B----4-:R-:W-:Y:S01]  /*10730*/  F2FP.BF16.F32.PACK_AB R159, R183, R184 ;  /* 0x000000b8b79f723e */ /* 0x010fe200000010ff */
[----:B------:R-:W-:Y:S01]  /*10740*/  FMUL.FTZ R97, R164, R97 ;  /* 0x00000061a4617220 */ /* 0x000fe20000410000 */
[C---:B------:R-:W-:Y:S01]  /*10750*/  FMUL.FTZ R98, R3.reuse, R98 ;  /* 0x0000006203627220 */ /* 0x040fe20000410000 */
[C---:B------:R-:W-:Y:S01]  /*10760*/  FMUL.FTZ R99, R3.reuse, R99 ;  /* 0x0000006303637220 */ /* 0x040fe20000410000 */
[C---:B------:R-:W-:Y:S01]  /*10770*/  FMUL.FTZ R114, R0.reuse, R114 ;  /* 0x0000007200727220 */ /* 0x040fe20000410000 */
[----:B------:R-:W-:Y:S01]  /*10780*/  FMUL.FTZ R115, R0, R115 ;  /* 0x0000007300737220 */ /* 0x000fe20000410000 */
[----:B------:R-:W-:Y:S01]  /*10790*/  FMUL.FTZ R112, R2, R112 ;  /* 0x0000007002707220 */ /* 0x000fe20000410000 */
[-C--:B--2---:R-:W-:Y:S02]  /*107a0*/  HMMA.16816.F32.BF16 R4, R156, R172.reuse, R4 ;  /* 0x000000ac9c04723c */ /* 0x084fe40000041804 */
[----:B------:R-:W-:Y:S03]  /*107b0*/  MUFU.EX2 R170, R170 ;  /* 0x000000aa00aa7308 */ /* 0x000fe60000000800 */
[C---:B------:R-:W-:Y:S01]  /*107c0*/  FMUL.FTZ R80, R164.reuse, R80 ;  /* 0x00000050a4507220 */ /* 0x040fe20000410000 */
[----:B------:R-:W-:Y:S01]  /*107d0*/  FMUL.FTZ R81, R164, R81 ;  /* 0x00000051a4517220 */ /* 0x000fe20000410000 */
[C---:B------:R-:W-:Y:S01]  /*107e0*/  FMUL.FTZ R82, R3.reuse, R82 ;  /* 0x0000005203527220 */ /* 0x040fe20000410000 */
[----:B------:R-:W-:Y:S04]  /*107f0*/  FMUL.FTZ R83, R3, R83 ;  /* 0x0000005303537220 */ /* 0x000fe80000410000 */
[----:B------:R-:W2:Y:S01]  /*10800*/  MUFU.EX2 R169, R169 ;  /* 0x000000a900a97308 */ /* 0x000ea20000000800 */
[----:B-----5:R-:W-:Y:S01]  /*10810*/  F2FP.BF16.F32.PACK_AB R161, R189, R191 ;  /* 0x000000bfbda1723e */ /* 0x020fe200000010ff */
[----:B------:R-:W-:Y:S01]  /*10820*/  FMUL.FTZ R113, R2, R113 ;  /* 0x0000007102717220 */ /* 0x000fe20000410000 */
[C---:B------:R-:W-:Y:S01]  /*10830*/  FMUL.FTZ R118, R0.reuse, R118 ;  /* 0x0000007600767220 */ /* 0x040fe20000410000 */
[----:B------:R-:W-:Y:S01]  /*10840*/  FMUL.FTZ R119, R0, R119 ;  /* 0x0000007700777220 */ /* 0x000fe20000410000 */
[C---:B------:R-:W-:Y:S01]  /*10850*/  FMUL.FTZ R116, R2.reuse, R116 ;  /* 0x0000007402747220 */ /* 0x040fe20000410000 */
[----:B------:R-:W-:Y:S04]  /*10860*/  FMUL.FTZ R117, R2, R117 ;  /* 0x0000007502757220 */ /* 0x000fe80000410000 */
        /* <DEDUP_REMOVED lines=9> */
[----:B--2---:R-:W-:Y:S01]  /*10900*/  F2FP.BF16.F32.PACK_AB R163, R169, R170 ;  /* 0x000000aaa9a3723e */ /* 0x004fe200000010ff */
[----:B------:R-:W-:Y:S01]  /*10910*/  FMUL.FTZ R125, R2, R125 ;  /* 0x0000007d027d7220 */ /* 0x000fe20000410000 */
[C---:B------:R-:W-:Y:S01]  /*10920*/  FMUL.FTZ R128, R164.reuse, R128 ;  /* 0x00000080a4807220 */ /* 0x040fe20000410000 */
[----:B------:R-:W-:Y:S01]  /*10930*/  FMUL.FTZ R129, R164, R129 ;  /* 0x00000081a4817220 */ /* 0x000fe20000410000 */
[C---:B------:R-:W-:Y:S01]  /*10940*/  FMUL.FTZ R130, R3.reuse, R130 ;  /* 0x0000008203827220 */ /* 0x040fe20000410000 */
[----:B------:R-:W-:Y:S01]  /*10950*/  FMUL.FTZ R131, R3, R131 ;  /* 0x0000008303837220 */ /* 0x000fe20000410000 */
[--C-:B------:R-:W-:Y:S03]  /*10960*/  FFMA.FTZ R214, R42, UR4, -R194.reuse ;  /* 0x000000042ad67c23 */ /* 0x100fe600080108c2 */
[----:B------:R-:W-:Y:S01]  /*10970*/  MUFU.EX2 R181, R181 ;  /* 0x000000b500b57308 */ /* 0x000fe20000000800 */
[----:B------:R-:W-:Y:S01]  /*10980*/  FFMA.FTZ R215, R43, UR4, -R194 ;  /* 0x000000042bd77c23 */ /* 0x000fe200080108c2 */
[--C-:B------:R-:W-:Y:S01]  /*10990*/  FFMA.FTZ R218, R40, UR4, -R192.reuse ;  /* 0x0000000428da7c23 */ /* 0x100fe200080108c0 */
[----:B------:R-:W-:Y:S01]  /*109a0*/  FFMA.FTZ R219, R41, UR4, -R192 ;  /* 0x0000000429db7c23 */ /* 0x000fe200080108c0 */
[--C-:B------:R-:W-:Y:S01]  /*109b0*/  FFMA.FTZ R252, R64, UR4, -R201.reuse ;  /* 0x0000000440fc7c23 */ /* 0x100fe200080108c9 */
[----:B------:R-:W-:Y:S01]  /*109c0*/  FFMA.FTZ R64, R55, UR4, -R198 ;  /* 0x0000000437407c23 */ /* 0x000fe200080108c6 */
[C---:B------:R-:W-:Y:S01]  /*109d0*/  FMUL.FTZ R100, R164.reuse, R100 ;  /* 0x00000064a4647220 */ /* 0x040fe20000410000 */
[----:B------:R-:W-:Y:S03]  /*109e0*/  FMUL.FTZ R101, R164, R101 ;  /* 0x00000065a4657220 */ /* 0x000fe60000410000 */
[----:B------:R-:W2:Y:S01]  /*109f0*/  MUFU.EX2 R180, R180 ;  /* 0x000000b400b47308 */ /* 0x000ea20000000800 */
[----:B----4-:R-:W-:Y:S01]  /*10a00*/  F2FP.BF16.F32.PACK_AB R160, R182, R193 ;  /* 0x000000c1b6a0723e */ /* 0x010fe200000010ff */
[C---:B------:R-:W-:Y:S01]  /*10a10*/  FMUL.FTZ R102, R3.reuse, R102 ;  /* 0x0000006603667220 */ /* 0x040fe20000410000 */
[C---:B------:R-:W-:Y:S01]  /*10a20*/  FMUL.FTZ R103, R3.reuse, R103 ;  /* 0x0000006703677220 */ /* 0x040fe20000410000 */
        /* <DEDUP_REMOVED lines=8> */
[C---:B------:R-:W-:Y:S01]  /*10ab0*/  FMUL.FTZ R111, R3.reuse, R111 ;  /* 0x0000006f036f7220 */ /* 0x040fe20000410000 */
[--C-:B------:R-:W-:Y:S01]  /*10ac0*/  FFMA.FTZ R196, R26, UR4, -R194.reuse ;  /* 0x000000041ac47c23 */ /* 0x100fe200080108c2 */
[----:B------:R-:W-:Y:S01]  /*10ad0*/  FMUL.FTZ R26, R3, R138 ;  /* 0x0000008a031a7220 */ /* 0x000fe20000410000 */
[----:B------:R-:W-:Y:S01]  /*10ae0*/  FFMA.FTZ R197, R27, UR4, -R194 ;  /* 0x000000041bc57c23 */ /* 0x000fe200080108c2 */
[----:B------:R-:W-:Y:S01]  /*10af0*/  FMUL.FTZ R27, R3, R139 ;  /* 0x0000008b031b7220 */ /* 0x000fe20000410000 */
[----:B--2---:R-:W-:Y:S01]  /*10b00*/  F2FP.BF16.F32.PACK_AB R162, R180, R181 ;  /* 0x000000b5b4a2723e */ /* 0x004fe200000010ff */
[----:B------:R-:W2:Y:S01]  /*10b10*/  MUFU.EX2 R215, R215 ;  /* 0x000000d700d77308 */ /* 0x000ea20000000800 */
[--C-:B------:R-:W-:Y:S01]  /*10b20*/  FFMA.FTZ R202, R24, UR4, -R192.reuse ;  /* 0x0000000418ca7c23 */ /* 0x100fe200080108c0 */
[C---:B------:R-:W-:Y:S01]  /*10b30*/  FMUL.FTZ R24, R164.reuse, R136 ;  /* 0x00000088a4187220 */ /* 0x040fe20000410000 */
[----:B------:R-:W-:Y:S01]  /*10b40*/  FFMA.FTZ R203, R25, UR4, -R192 ;  /* 0x0000000419cb7c23 */ /* 0x000fe200080108c0 */
[----:B------:R-:W-:Y:S01]  /*10b50*/  FMUL.FTZ R25, R164, R137 ;  /* 0x00000089a4197220 */ /* 0x000fe20000410000 */
[--C-:B------:R-:W-:Y:S01]  /*10b60*/  FFMA.FTZ R199, R30, UR4, -R194.reuse ;  /* 0x000000041ec77c23 */ /* 0x100fe200080108c2 */
[C---:B------:R-:W-:Y:S04]  /*10b70*/  HMMA.16816.F32.BF16 R8, R160.reuse, R172, R8 ;  /* 0x000000aca008723c */ /* 0x040fe80000041808 */
[----:B------:R-:W-:Y:S01]  /*10b80*/  MUFU.EX2 R216, R216 ;  /* 0x000000d800d87308 */ /* 0x000fe20000000800 */
[----:B------:R-:W-:Y:S01]  /*10b90*/  FMUL.FTZ R30, R0, R134 ;  /* 0x00000086001e7220 */ /* 0x000fe20000410000 */
[----:B------:R-:W-:Y:S01]  /*10ba0*/  FFMA.FTZ R200, R31, UR4, -R194 ;  /* 0x000000041fc87c23 */ /* 0x000fe200080108c2 */
[-C--:B------:R-:W-:Y:S07]  /*10bb0*/  HMMA.16816.F32.BF16 R12, R160, R174.reuse, R12 ;  /* 0x000000aea00c723c */ /* 0x080fee000004180c */
[----:B------:R-:W4:Y:S01]  /*10bc0*/  MUFU.EX2 R217, R217 ;  /* 0x000000d900d97308 */ /* 0x000f220000000800 */
[----:B--2---:R-:W-:Y:S01]  /*10bd0*/  F2FP.BF16.F32.PACK_AB R41, R215, R214 ;  /* 0x000000d6d729723e */ /* 0x004fe200000010ff */
[C---:B------:R-:W-:Y:S04]  /*10be0*/  HMMA.16816.F32.BF16 R16, R156.reuse, R174, R16 ;  /* 0x000000ae9c10723c */ /* 0x040fe80000041810 */
[--C-:B------:R-:W-:Y:S02]  /*10bf0*/  FFMA.FTZ R172, R20, UR4, -R201.reuse ;  /* 0x0000000414ac7c23 */ /* 0x100fe400080108c9 */
[-C--:B------:R-:W-:Y:S02]  /*10c00*/  HMMA.16816.F32.BF16 R68, R156, R176.reuse, R68 ;  /* 0x000000b09c44723c */ /* 0x080fe40000041844 */
[----:B------:R-:W-:Y:S03]  /*10c10*/  MUFU.EX2 R218, R218 ;  /* 0x000000da00da7308 */ /* 0x000fe60000000800 */
[C---:B------:R-:W-:Y:S01]  /*10c20*/  FMUL.FTZ R20, R2.reuse, R144 ;  /* 0x0000009002147220 */ /* 0x040fe20000410000 */
[C---:B------:R-:W-:Y:S06]  /*10c30*/  HMMA.16816.F32.BF16 R72, R160.reuse, R176, R72 ;  /* 0x000000b0a048723c */ /* 0x040fec0000041848 */
[----:B------:R-:W2:Y:S01]  /*10c40*/  MUFU.EX2 R219, R219 ;  /* 0x000000db00db7308 */ /* 0x000ea20000000800 */
        /* <DEDUP_REMOVED lines=8> */
[----:B--2---:R-:W-:Y:S01]  /*10cd0*/  F2FP.BF16.F32.PACK_AB R40, R219, R218 ;  /* 0x000000dadb28723e */ /* 0x004fe200000010ff */
[C---:B------:R-:W-:Y:S04]  /*10ce0*/  HMMA.16816.F32.BF16 R88, R160.reuse, R148, R88 ;  /* 0x00000094a058723c */ /* 0x040fe80000041858 */
[--C-:B------:R-:W-:Y:S02]  /*10cf0*/  FFMA.FTZ R176, R22, UR4, -R198.reuse ;  /* 0x0000000416b07c23 */ /* 0x100fe400080108c6 */
[-C--:B------:R-:W-:Y:S02]  /*10d00*/  HMMA.16816.F32.BF16 R92, R160, R150.reuse, R92 ;  /* 0x00000096a05c723c */ /* 0x080fe4000004185c */
[----:B------:R-:W-:Y:S03]  /*10d10*/  MUFU.EX2 R172, R172 ;  /* 0x000000ac00ac7308 */ /* 0x000fe60000000800 */
[C---:B------:R-:W-:Y:S01]  /*10d20*/  FMUL.FTZ R22, R0.reuse, R146 ;  /* 0x0000009200167220 */ /* 0x040fe20000410000 */
[C---:B------:R-:W-:Y:S01]  /*10d30*/  HMMA.16816.F32.BF16 R96, R156.reuse, R150, R96 ;  /* 0x000000969c60723c */ /* 0x040fe20000041860 */
[----:B------:R-:W2:Y:S05]  /*10d40*/  LDSM.16.MT88.4 R148, [R221+0xb000] ;  /* 0x00b00000dd94783b */ /* 0x000eaa0000004200 */
[----:B------:R-:W4:Y:S01]  /*10d50*/  MUFU.EX2 R173, R173 ;  /* 0x000000ad00ad7308 */ /* 0x000f220000000800 */
[--C-:B------:R-:W-:Y:S01]  /*10d60*/  FFMA.FTZ R177, R23, UR4, -R198.reuse ;  /* 0x0000000417b17c23 */ /* 0x100fe200080108c6 */
[-C--:B---3--:R-:W-:Y:S03]  /*10d70*/  HMMA.16816.F32.BF16 R100, R156, R152.reuse, R100 ;  /* 0x000000989c64723c */ /* 0x088fe60000041864 */
[----:B------:R-:W-:Y:S01]  /*10d80*/  FMUL.FTZ R23, R0, R147 ;  /* 0x0000009300177220 */ /* 0x000fe20000410000 */
[----:B-1----:R-:W-:Y:S01]  /*10d90*/  F2FP.BF16.F32.PACK_AB R42, R251, R246 ;  /* 0x000000f6fb2a723e */ /* 0x002fe200000010ff */
[----:B------:R-:W1:Y:S01]  /*10da0*/  LDSM.16.MT88.4 R144, [R171+0xb000] ;  /* 0x00b00000ab90783b */ /* 0x000e620000004200 */
[--C-:B------:R-:W-:Y:S02]  /*10db0*/  FFMA.FTZ R174, R32, UR4, -R201.reuse ;  /* 0x0000000420ae7c23 */ /* 0x100fe400080108c9 */
[----:B------:R-:W-:Y:S03]  /*10dc0*/  MUFU.EX2 R176, R176 ;  /* 0x000000b000b07308 */ /* 0x000fe60000000800 */
[C---:B------:R-:W-:Y:S01]  /*10dd0*/  FMUL.FTZ R32, R164.reuse, R140 ;  /* 0x0000008ca4207220 */ /* 0x040fe20000410000 */
[C---:B------:R-:W-:Y:S04]  /*10de0*/  HMMA.16816.F32.BF16 R20, R160.reuse, R152, R20 ;  /* 0x00000098a014723c */ /* 0x040fe80000041814 */
[--C-:B------:R-:W-:Y:S01]  /*10df0*/  FFMA.FTZ R175, R33, UR4, -R201.reuse ;  /* 0x0000000421af7c23 */ /* 0x100fe200080108c9 */
[----:B------:R-:W-:Y:S01]  /*10e00*/  FMUL.FTZ R33, R164, R141 ;  /* 0x0000008da4217220 */ /* 0x000fe20000410000 */
[-C--:B------:R-:W-:Y:S01]  /*10e10*/  HMMA.16816.F32.BF16 R104, R160, R154.reuse, R104 ;  /* 0x0000009aa068723c */ /* 0x080fe20000041868 */
[----:B------:R-:W-:Y:S04]  /*10e20*/  MUFU.EX2 R153, R58 ;  /* 0x0000003a00997308 */ /* 0x000fe80000000800 */
[--C-:B------:R-:W-:Y:S01]  /*10e30*/  FFMA.FTZ R178, R34, UR4, -R198.reuse ;  /* 0x0000000422b27c23 */ /* 0x100fe200080108c6 */
[C---:B------:R-:W-:Y:S05]  /*10e40*/  HMMA.16816.F32.BF16 R108, R156.reuse, R154, R108 ;  /* 0x0000009a9c6c723c */ /* 0x040fea000004186c */
[----:B------:R-:W-:Y:S01]  /*10e50*/  MUFU.EX2 R154, R59 ;  /* 0x0000003b009a7308 */ /* 0x000fe20000000800 */
[--C-:B------:R-:W-:Y:S01]  /*10e60*/  FFMA.FTZ R179, R35, UR4, -R198.reuse ;  /* 0x0000000423b37c23 */ /* 0x100fe200080108c6 */
[C---:B------:R-:W-:Y:S01]  /*10e70*/  FMUL.FTZ R34, R3.reuse, R142 ;  /* 0x0000008e03227220 */ /* 0x040fe20000410000 */
[----:B------:R-:W-:Y:S03]  /*10e80*/  FMUL.FTZ R35, R3, R143 ;  /* 0x0000008f03237220 */ /* 0x000fe60000410000 */
[----:B------:R-:W-:Y:S01]  /*10e90*/  FMUL.FTZ R31, R0, R135 ;  /* 0x00000087001f7220 */ /* 0x000fe20000410000 */
[----:B------:R-:W3:Y:S01]  /*10ea0*/  LDSM.16.MT88.4 R140, [R221+0x9400] ;  /* 0x00940000dd8c783b */ /* 0x000ee20000004200 */
[----:B------:R-:W-:Y:S01]  /*10eb0*/  FFMA.FTZ R201, R65, UR4, -R201 ;  /* 0x0000000441c97c23 */ /* 0x000fe200080108c9 */
[--C-:B------:R-:W-:Y:S01]  /*10ec0*/  FFMA.FTZ R65, R54, UR4, -R198.reuse ;  /* 0x0000000436417c23 */ /* 0x100fe200080108c6 */
[----:B------:R-:W-:Y:S01]  /*10ed0*/  FFMA.FTZ R198, R67, UR4, -R198 ;  /* 0x0000000443c67c23 */ /* 0x000fe200080108c6 */
[-C--:B--2---:R-:W-:Y:S01]  /*10ee0*/  HMMA.16816.F32.BF16 R32, R156, R148.reuse, R32 ;  /* 0x000000949c20723c */ /* 0x084fe20000041820 */
[----:B------:R2:W-:Y:S03]  /*10ef0*/  MUFU.EX2 R155, R64 ;  /* 0x00000040009b7308 */ /* 0x0005e60000000800 */
[----:B------:R-:W-:Y:S01]  /*10f00*/  LDSM.16.MT88.4 R52, [R221+0xb800] ;  /* 0x00b80000dd34783b */ /* 0x000fe20000004200 */
[--C-:B------:R-:W-:Y:S01]  /*10f10*/  FFMA.FTZ R204, R28, UR4, -R192.reuse ;  /* 0x000000041ccc7c23 */ /* 0x100fe200080108c0 */
[----:B------:R-:W-:Y:S01]  /*10f20*/  FMUL.FTZ R28, R2, R132 ;  /* 0x00000084021c7220 */ /* 0x000fe20000410000 */
[C---:B------:R-:W-:Y:S04]  /*10f30*/  HMMA.16816.F32.BF16 R112, R160.reuse, R148, R112 ;  /* 0x00000094a070723c */ /* 0x040fe80000041870 */
[----:B------:R-:W-:Y:S01]  /*10f40*/  MUFU.EX2 R152, R65 ;  /* 0x0000004100987308 */ /* 0x000fe20000000800 */
[----:B----4-:R-:W-:Y:S01]  /*10f50*/  F2FP.BF16.F32.PACK_AB R132, R173, R172 ;  /* 0x000000acad84723e */ /* 0x010fe200000010ff */
[-C--:B------:R-:W-:Y:S08]  /*10f60*/  HMMA.16816.F32.BF16 R116, R160, R150.reuse, R116 ;  /* 0x00000096a074723c */ /* 0x080ff00000041874 */
[----:B------:R-:W-:Y:S01]  /*10f70*/  MUFU.EX2 R174, R174 ;  /* 0x000000ae00ae7308 */ /* 0x000fe20000000800 */
[C---:B------:R-:W-:Y:S01]  /*10f80*/  HMMA.16816.F32.BF16 R120, R156.reuse, R150, R120 ;  /* 0x000000969c78723c */ /* 0x040fe20000041878 */
[----:B------:R-:W4:Y:S03]  /*10f90*/  LDSM.16.MT88.4 R148, [R171+0x9400] ;  /* 0x00940000ab94783b */ /* 0x000f260000004200 */
[--C-:B--2---:R-:W-:Y:S02]  /*10fa0*/  FFMA.FTZ R64, R56, UR4, -R192.reuse ;  /* 0x0000000438407c23 */ /* 0x104fe400080108c0 */
[-C--:B-1----:R-:W-:Y:S03]  /*10fb0*/  HMMA.16816.F32.BF16 R24, R156, R144.reuse, R24 ;  /* 0x000000909c18723c */ /* 0x082fe60000041818 */
[----:B------:R-:W1:Y:S02]  /*10fc0*/  MUFU.EX2 R175, R175 ;  /* 0x000000af00af7308 */ /* 0x000e640000000800 */
[----:B------:R-:W-:Y:S01]  /*10fd0*/  FFMA.FTZ R205, R29, UR4, -R192 ;  /* 0x000000041dcd7c23 */ /* 0x000fe200080108c0 */
[C---:B------:R-:W-:Y:S07]  /*10fe0*/  HMMA.16816.F32.BF16 R124, R160.reuse, R144, R124 ;  /* 0x00000090a07c723c */ /* 0x040fee000004187c */
[----:B------:R-:W2:Y:S01]  /*10ff0*/  MUFU.EX2 R177, R177 ;  /* 0x000000b100b17308 */ /* 0x000ea20000000800 */
[----:B------:R-:W-:Y:S03]  /*11000*/  FMUL.FTZ R29, R2, R133 ;  /* 0x00000085021d7220 */ /* 0x000fe60000410000 */
[--C-:B------:R-:W-:Y:S01]  /*11010*/  FFMA.FTZ R62, R62, UR4, -R194.reuse ;  /* 0x000000043e3e7c23 */ /* 0x100fe200080108c2 */
[----:B------:R-:W-:Y:S01]  /*11020*/  FFMA.FTZ R194, R63, UR4, -R194 ;  /* 0x000000043fc27c23 */ /* 0x000fe200080108c2 */
[----:B------:R-:W-:Y:S04]  /*11030*/  FFMA.FTZ R191, R0, R245, R191 ;  /* 0x000000f500bf7223 */ /* 0x000fe800000100bf */
[----:B------:R-:W-:Y:S01]  /*11040*/  MUFU.EX2 R178, R178 ;  /* 0x000000b200b27308 */ /* 0x000fe20000000800 */
[-C--:B------:R-:W-:Y:S03]  /*11050*/  HMMA.16816.F32.BF16 R28, R160, R146.reuse, R28 ;  /* 0x00000092a01c723c */ /* 0x080fe6000004181c */
[----:B-1----:R-:W-:Y:S01]  /*11060*/  F2FP.BF16.F32.PACK_AB R134, R175, R174 ;  /* 0x000000aeaf86723e */ /* 0x002fe200000010ff */
[----:B------:R-:W-:Y:S01]  /*11070*/  FFMA.FTZ R190, R3, R244, R190 ;  /* 0x000000f403be7223 */ /* 0x000fe200000100be */
[----:B------:R-:W-:Y:S01]  /*11080*/  MOV R0, R165 ;  /* 0x000000a500007202 */ /* 0x000fe20000000f00 */
[----:B------:R-:W-:Y:S03]  /*11090*/  HMMA.16816.F32.BF16 R128, R156, R146, R128 ;  /* 0x000000929c80723c */ /* 0x000fe60000041880 */
[----:B------:R-:W1:Y:S01]  /*110a0*/  MUFU.EX2 R179, R179 ;  /* 0x000000b300b37308 */ /* 0x000e620000000800 */
[----:B------:R-:W5:Y:S01]  /*110b0*/  LDSM.16.MT88.4 R144, [R221+0xa400] ;  /* 0x00a40000dd90783b */ /* 0x000f620000004200 */
[----:B--2---:R-:W-:Y:S01]  /*110c0*/  F2FP.BF16.F32.PACK_AB R133, R177, R176 ;  /* 0x000000b0b185723e */ /* 0x004fe200000010ff */
[----:B------:R-:W-:Y:S01]  /*110d0*/  FFMA.FTZ R195, R164, R249, R195 ;  /* 0x000000f9a4c37223 */ /* 0x000fe200000100c3 */
[----:B------:R-:W-:Y:S01]  /*110e0*/  FFMA.FTZ R193, R2, R247, R193 ;  /* 0x000000f702c17223 */ /* 0x000fe200000100c1 */
[----:B------:R-:W-:Y:S05]  /*110f0*/  MOV R2, R167 ;  /* 0x000000a700027202 */ /* 0x000fea0000000f00 */
[----:B------:R-:W-:Y:S01]  /*11100*/  MUFU.EX2 R196, R196 ;  /* 0x000000c400c47308 */ /* 0x000fe20000000800 */
[----:B------:R-:W-:Y:S01]  /*11110*/  FADD.FTZ R191, R189, R191 ;  /* 0x000000bfbdbf7221 */ /* 0x000fe20000010000 */
[----:B------:R-:W-:Y:S01]  /*11120*/  FADD.FTZ R185, R185, R190 ;  /* 0x000000beb9b97221 */ /* 0x000fe20000010000 */
[----:B------:R-:W-:Y:S01]  /*11130*/  FADD.FTZ R188, R188, R195 ;  /* 0x000000c3bcbc7221 */ /* 0x000fe20000010000 */
[----:B------:R-:W-:Y:S01]  /*11140*/  FADD.FTZ R182, R182, R193 ;  /* 0x000000c1b6b67221 */ /* 0x000fe20000010000 */
[----:B------:R-:W-:Y:S01]  /*11150*/  FADD.FTZ R170, R170, R191 ;  /* 0x000000bfaaaa7221 */ /* 0x000fe20000010000 */
[----:B------:R-:W-:Y:S04]  /*11160*/  FADD.FTZ R184, R184, R185 ;  /* 0x000000b9b8b87221 */ /* 0x000fe80000010000 */
[----:B------:R-:W2:Y:S01]  /*11170*/  MUFU.EX2 R197, R197 ;  /* 0x000000c500c57308 */ /* 0x000ea20000000800 */
[----:B-1----:R-:W-:Y:S01]  /*11180*/  F2FP.BF16.F32.PACK_AB R135, R179, R178 ;  /* 0x000000b2b387723e */ /* 0x002fe200000010ff */
[----:B------:R-:W-:Y:S01]  /*11190*/  FADD.FTZ R187, R187, R188 ;  /* 0x000000bcbbbb7221 */ /* 0x000fe20000010000 */
[----:B------:R-:W-:Y:S01]  /*111a0*/  FADD.FTZ R181, R181, R182 ;  /* 0x000000b6b5b57221 */ /* 0x000fe20000010000 */
[----:B------:R-:W-:Y:S01]  /*111b0*/  FADD.FTZ R169, R169, R170 ;  /* 0x000000aaa9a97221 */ /* 0x000fe20000010000 */
[----:B------:R-:W-:Y:S01]  /*111c0*/  FADD.FTZ R183, R183, R184 ;  /* 0x000000b8b7b77221 */ /* 0x000fe20000010000 */
[----:B------:R-:W-:Y:S01]  /*111d0*/  FADD.FTZ R187, R186, R187 ;  /* 0x000000bbbabb7221 */ /* 0x000fe20000010000 */
[----:B------:R-:W-:Y:S01]  /*111e0*/  FADD.FTZ R181, R180, R181 ;  /* 0x000000b5b4b57221 */ /* 0x000fe20000010000 */
[-C--:B---3--:R-:W-:Y:S02]  /*111f0*/  HMMA.16816.F32.BF16 R4, R132, R140.reuse, R4 ;  /* 0x0000008c8404723c */ /* 0x088fe40000041804 */
[----:B------:R-:W-:Y:S03]  /*11200*/  MUFU.EX2 R199, R199 ;  /* 0x000000c700c77308 */ /* 0x000fe60000000800 */
[----:B------:R-:W-:Y:S01]  /*11210*/  FADD.FTZ R176, R176, R183 ;  /* 0x000000b7b0b07221 */ /* 0x000fe20000010000 */
[----:B------:R-:W-:Y:S06]  /*11220*/  FADD.FTZ R172, R172, R187 ;  /* 0x000000bbacac7221 */ /* 0x000fec0000010000 */
[----:B------:R-:W1:Y:S01]  /*11230*/  MUFU.EX2 R200, R200 ;  /* 0x000000c800c87308 */ /* 0x000e620000000800 */
[----:B--2---:R-:W-:Y:S01]  /*11240*/  F2FP.BF16.F32.PACK_AB R137, R197, R196 ;  /* 0x000000c4c589723e */ /* 0x004fe200000010ff */
[----:B------:R-:W-:Y:S01]  /*11250*/  FADD.FTZ R196, R196, R169 ;  /* 0x000000a9c4c47221 */ /* 0x000fe20000010000 */
[----:B------:R-:W-:Y:S01]  /*11260*/  MOV R169, R166 ;  /* 0x000000a600a97202 */ /* 0x000fe20000000f00 */
[----:B------:R-:W-:Y:S01]  /*11270*/  FADD.FTZ R177, R177, R176 ;  /* 0x000000b0b1b17221 */ /* 0x000fe20000010000 */
[----:B------:R-:W-:Y:S01]  /*11280*/  FADD.FTZ R173, R173, R172 ;  /* 0x000000acadad7221 */ /* 0x000fe20000010000 */
[----:B------:R-:W-:Y:S04]  /*11290*/  FADD.FTZ R196, R197, R196 ;  /* 0x000000c4c5c47221 */ /* 0x000fe80000010000 */
[----:B------:R-:W-:Y:S01]  /*112a0*/  MUFU.EX2 R202, R202 ;  /* 0x000000ca00ca7308 */ /* 0x000fe20000000800 */
[----:B------:R-:W-:Y:S01]  /*112b0*/  FADD.FTZ R178, R178, R177 ;  /* 0x000000b1b2b27221 */ /* 0x000fe20000010000 */
[----:B------:R-:W-:Y:S03]  /*112c0*/  FADD.FTZ R174, R174, R173 ;  /* 0x000000adaeae7221 */ /* 0x000fe60000010000 */
[----:B------:R-:W-:Y:S01]  /*112d0*/  FADD.FTZ R179, R179, R178 ;  /* 0x000000b2b3b37221 */ /* 0x000fe20000010000 */
[----:B------:R-:W-:Y:S04]  /*112e0*/  FADD.FTZ R175, R175, R174 ;  /* 0x000000aeafaf7221 */ /* 0x000fe80000010000 */
[----:B------:R-:W2:Y:S01]  /*112f0*/  MUFU.EX2 R203, R203 ;  /* 0x000000cb00cb7308 */ /* 0x000ea20000000800 */
[C---:B-1----:R-:W-:Y:S01]  /*11300*/  F2FP.BF16.F32.PACK_AB R139, R200.reuse, R199 ;  /* 0x000000c7c88b723e */ /* 0x042fe200000010ff */
[----:B------:R-:W-:Y:S04]  /*11310*/  FADD.FTZ R199, R199, R196 ;  /* 0x000000c4c7c77221 */ /* 0x000fe80000010000 */
[----:B------:R-:W-:Y:S04]  /*11320*/  FADD.FTZ R199, R200, R199 ;  /* 0x000000c7c8c77221 */ /* 0x000fe80000010000 */
[----:B------:R-:W-:Y:S01]  /*11330*/  MUFU.EX2 R204, R204 ;  /* 0x000000cc00cc7308 */ /* 0x000fe20000000800 */
[----:B------:R-:W-:Y:S04]  /*11340*/  FADD.FTZ R214, R214, R199 ;  /* 0x000000c7d6d67221 */ /* 0x000fe80000010000 */
[----:B------:R-:W-:Y:S05]  /*11350*/  FADD.FTZ R215, R215, R214 ;  /* 0x000000d6d7d77221 */ /* 0x000fea0000010000 */
[----:B------:R-:W1:Y:S01]  /*11360*/  MUFU.EX2 R205, R205 ;  /* 0x000000cd00cd7308 */ /* 0x000e620000000800 */
[C---:B--2---:R-:W-:Y:S01]  /*11370*/  F2FP.BF16.F32.PACK_AB R136, R203.reuse, R202 ;  /* 0x000000cacb88723e */ /* 0x044fe200000010ff */
[----:B------:R-:W-:Y:S01]  /*11380*/  FADD.FTZ R202, R202, R181 ;  /* 0x000000b5caca7221 */ /* 0x000fe20000010000 */
[----:B------:R-:W-:Y:S03]  /*11390*/  FADD.FTZ R216, R216, R215 ;  /* 0x000000d7d8d87221 */ /* 0x000fe60000010000 */
[----:B------:R-:W-:Y:S01]  /*113a0*/  FADD.FTZ R203, R203, R202 ;  /* 0x000000cacbcb7221 */ /* 0x000fe20000010000 */
[----:B------:R-:W-:Y:S03]  /*113b0*/  FADD.FTZ R216, R217, R216 ;  /* 0x000000d8d9d87221 */ /* 0x000fe60000010000 */
[----:B------:R-:W-:Y:S10]  /*113c0*/  MUFU.EX2 R162, R66 ;  /* 0x0000004200a27308 */ /* 0x000ff40000000800 */
[----:B------:R-:W-:Y:S01]  /*113d0*/  MUFU.EX2 R63, R194 ;  /* 0x000000c2003f7308 */ /* 0x000fe20000000800 */
[C---:B-1----:R-:W-:Y:S01]  /*113e0*/  F2FP.BF16.F32.PACK_AB R138, R205.reuse, R204 ;  /* 0x000000cccd8a723e */ /* 0x042fe200000010ff */
[----:B------:R-:W-:Y:S04]  /*113f0*/  FADD.FTZ R204, R204, R203 ;  /* 0x000000cbcccc7221 */ /* 0x000fe80000010000 */
[----:B------:R-:W-:Y:S02]  /*11400*/  FADD.FTZ R205, R205, R204 ;  /* 0x000000cccdcd7221 */ /* 0x000fe40000010000 */
[C---:B------:R-:W-:Y:S02]  /*11410*/  HMMA.16816.F32.BF16 R8, R136.reuse, R140, R8 ;  /* 0x0000008c8808723c */ /* 0x040fe40000041808 */
[----:B------:R1:W2:Y:S02]  /*11420*/  MUFU.EX2 R194, R64 ;  /* 0x0000004000c27308 */ /* 0x0002a40000000800 */
[----:B------:R-:W-:Y:S02]  /*11430*/  FADD.FTZ R218, R218, R205 ;  /* 0x000000cddada7221 */ /* 0x000fe40000010000 */
[-C--:B------:R-:W-:Y:S06]  /*11440*/  HMMA.16816.F32.BF16 R12, R136, R142.reuse, R12 ;  /* 0x0000008e880c723c */ /* 0x080fec000004180c */
[----:B------:R-:W-:Y:S01]  /*11450*/  MUFU.EX2 R206, R206 ;  /* 0x000000ce00ce7308 */ /* 0x000fe20000000800 */
[----:B------:R-:W-:Y:S01]  /*11460*/  FADD.FTZ R219, R219, R218 ;  /* 0x000000dadbdb7221 */ /* 0x000fe20000010000 */
[C---:B------:R-:W-:Y:S01]  /*11470*/  HMMA.16816.F32.BF16 R16, R132.reuse, R142, R16 ;  /* 0x0000008e8410723c */ /* 0x040fe20000041810 */
[----:B------:R-:W3:Y:S07]  /*11480*/  LDSM.16.MT88.4 R140, [R171+0xa400] ;  /* 0x00a40000ab8c783b */ /* 0x000eee0000004200 */
[----:B------:R-:W3:Y:S01]  /*11490*/  MUFU.EX2 R207, R207 ;  /* 0x000000cf00cf7308 */ /* 0x000ee20000000800 */
[-C--:B----4-:R-:W-:Y:S01]  /*114a0*/  HMMA.16816.F32.BF16 R68, R132, R148.reuse, R68 ;  /* 0x000000948444723c */ /* 0x090fe20000041844 */
[----:B-1----:R-:W-:Y:S02]  /*114b0*/  LDSM.16.MT88.4 R64, [R171+0xac00] ;  /* 0x00ac0000ab40783b */ /* 0x002fe40000004200 */
[----:B------:R-:W-:Y:S03]  /*114c0*/  FADD.FTZ R246, R246, R219 ;  /* 0x000000dbf6f67221 */ /* 0x000fe60000010000 */
[C---:B------:R-:W-:Y:S03]  /*114d0*/  HMMA.16816.F32.BF16 R72, R136.reuse, R148, R72 ;  /* 0x000000948848723c */ /* 0x040fe60000041848 */
[----:B------:R-:W-:Y:S02]  /*114e0*/  MUFU.EX2 R208, R208 ;  /* 0x000000d000d07308 */ /* 0x000fe40000000800 */
[----:B------:R-:W-:Y:S01]  /*114f0*/  FADD.FTZ R251, R251, R246 ;  /* 0x000000f6fbfb7221 */ /* 0x000fe20000010000 */
[-C--:B------:R-:W-:Y:S07]  /*11500*/  HMMA.16816.F32.BF16 R76, R136, R150.reuse, R76 ;  /* 0x00000096884c723c */ /* 0x080fee000004184c */
[----:B------:R-:W-:Y:S01]  /*11510*/  MUFU.EX2 R209, R209 ;  /* 0x000000d100d17308 */ /* 0x000fe20000000800 */
[----:B--2---:R-:W-:Y:S01]  /*11520*/  FADD.FTZ R251, R194, R251 ;  /* 0x000000fbc2fb7221 */ /* 0x004fe20000010000 */
[C---:B------:R-:W-:Y:S01]  /*11530*/  HMMA.16816.F32.BF16 R80, R132.reuse, R150, R80 ;  /* 0x000000968450723c */ /* 0x040fe20000041850 */
[----:B------:R-:W-:Y:S07]  /*11540*/  LDSM.16.MT88.4 R148, [R221+0x9c00] ;  /* 0x009c0000dd94783b */ /* 0x000fee0000004200 */
[----:B------:R-:W-:Y:S01]  /*11550*/  MUFU.EX2 R210, R210 ;  /* 0x000000d200d27308 */ /* 0x000fe20000000800 */
[-C--:B-----5:R-:W-:Y:S06]  /*11560*/  HMMA.16816.F32.BF16 R84, R132, R144.reuse, R84 ;  /* 0x000000908454723c */ /* 0x0a0fec0000041854 */
[C---:B------:R-:W-:Y:S03]  /*11570*/  HMMA.16816.F32.BF16 R88, R136.reuse, R144, R88 ;  /* 0x000000908858723c */ /* 0x040fe60000041858 */
[----:B------:R-:W1:Y:S03]  /*11580*/  MUFU.EX2 R211, R211 ;  /* 0x000000d300d37308 */ /* 0x000e660000000800 */
[-C--:B------:R-:W-:Y:S07]  /*11590*/  HMMA.16816.F32.BF16 R92, R136, R146.reuse, R92 ;  /* 0x00000092885c723c */ /* 0x080fee000004185c */
[----:B------:R-:W-:Y:S01]  /*115a0*/  MUFU.EX2 R212, R212 ;  /* 0x000000d400d47308 */ /* 0x000fe20000000800 */
[C---:B------:R-:W-:Y:S01]  /*115b0*/  HMMA.16816.F32.BF16 R96, R132.reuse, R146, R96 ;  /* 0x000000928460723c */ /* 0x040fe20000041860 */
[----:B------:R-:W-:Y:S08]  /*115c0*/  LDSM.16.MT88.4 R144, [R171+0x9800] ;  /* 0x00980000ab90783b */ /* 0x000ff00000004200 */
[----:B------:R-:W2:Y:S01]  /*115d0*/  MUFU.EX2 R213, R213 ;  /* 0x000000d500d57308 */ /* 0x000ea20000000800 */
[-C--:B---3--:R-:W-:Y:S06]  /*115e0*/  HMMA.16816.F32.BF16 R100, R132, R140.reuse, R100 ;  /* 0x0000008c8464723c */ /* 0x088fec0000041864 */
[C---:B------:R-:W-:Y:S03]  /*115f0*/  HMMA.16816.F32.BF16 R20, R136.reuse, R140, R20 ;  /* 0x0000008c8814723c */ /* 0x040fe60000041814 */
[----:B------:R-:W-:Y:S03]  /*11600*/  MUFU.EX2 R248, R248 ;  /* 0x000000f800f87308 */ /* 0x000fe60000000800 */
[-C--:B------:R-:W-:Y:S07]  /*11610*/  HMMA.16816.F32.BF16 R104, R136, R142.reuse, R104 ;  /* 0x0000008e8868723c */ /* 0x080fee0000041868 */
[----:B------:R-:W-:Y:S01]  /*11620*/  MUFU.EX2 R250, R250 ;  /* 0x000000fa00fa7308 */ /* 0x000fe20000000800 */
[C---:B------:R-:W-:Y:S01]  /*11630*/  HMMA.16816.F32.BF16 R108, R132.reuse, R142, R108 ;  /* 0x0000008e846c723c */ /* 0x040fe2000004186c */
[----:B------:R-:W3:Y:S08]  /*11640*/  LDSM.16.MT88.4 R140, [R221+0x9800] ;  /* 0x00980000dd8c783b */ /* 0x000ef00000004200 */
[----:B------:R-:W-:Y:S01]  /*11650*/  MUFU.EX2 R252, R252 ;  /* 0x000000fc00fc7308 */ /* 0x000fe20000000800 */
[-C--:B------:R-:W-:Y:S06]  /*11660*/  HMMA.16816.F32.BF16 R32, R132, R36.reuse, R32 ;  /* 0x000000248420723c */ /* 0x080fec0000041820 */
[C---:B------:R-:W-:Y:S03]  /*11670*/  HMMA.16816.F32.BF16 R112, R136.reuse, R36, R112 ;  /* 0x000000248870723c */ /* 0x040fe60000041870 */
[----:B------:R-:W-:Y:S03]  /*11680*/  MUFU.EX2 R201, R201 ;  /* 0x000000c900c97308 */ /* 0x000fe60000000800 */
[-C--:B------:R-:W-:Y:S07]  /*11690*/  HMMA.16816.F32.BF16 R116, R136, R38.reuse, R116 ;  /* 0x000000268874723c */ /* 0x080fee0000041874 */
[----:B------:R-:W-:Y:S01]  /*116a0*/  MUFU.EX2 R198, R198 ;  /* 0x000000c600c67308 */ /* 0x000fe20000000800 */
[----:B------:R-:W-:Y:S01]  /*116b0*/  F2FP.BF16.F32.PACK_AB R36, R207, R206 ;  /* 0x000000cecf24723e */ /* 0x000fe200000010ff */
[C---:B------:R-:W-:Y:S04]  /*116c0*/  HMMA.16816.F32.BF16 R120, R132.reuse, R38, R120 ;  /* 0x000000268478723c */ /* 0x040fe80000041878 */
[----:B-1----:R-:W-:Y:S02]  /*116d0*/  F2FP.BF16.F32.PACK_AB R37, R211, R210 ;  /* 0x000000d2d325723e */ /* 0x002fe400000010ff */
[-C--:B------:R-:W-:Y:S02]  /*116e0*/  HMMA.16816.F32.BF16 R24, R132, R48.reuse, R24 ;  /* 0x000000308418723c */ /* 0x080fe40000041818 */
[----:B------:R-:W1:Y:S03]  /*116f0*/  MUFU.EX2 R62, R62 ;  /* 0x0000003e003e7308 */ /* 0x000e660000000800 */
[----:B------:R-:W-:Y:S01]  /*11700*/  F2FP.BF16.F32.PACK_AB R38, R209, R208 ;  /* 0x000000d0d126723e */ /* 0x000fe200000010ff */
[C---:B------:R-:W-:Y:S05]  /*11710*/  HMMA.16816.F32.BF16 R124, R136.reuse, R48, R124 ;  /* 0x00000030887c723c */ /* 0x040fea000004187c */
[----:B--2---:R-:W-:Y:S01]  /*11720*/  F2FP.BF16.F32.PACK_AB R39, R213, R212 ;  /* 0x000000d4d527723e */ /* 0x004fe200000010ff */
[-C--:B------:R-:W-:Y:S05]  /*11730*/  HMMA.16816.F32.BF16 R28, R136, R50.reuse, R28 ;  /* 0x00000032881c723c */ /* 0x080fea000004181c */
[----:B------:R-:W-:Y:S01]  /*11740*/  FADD.FTZ R210, R210, R179 ;  /* 0x000000b3d2d27221 */ /* 0x000fe20000010000 */
[----:B------:R-:W-:Y:S01]  /*11750*/  HMMA.16816.F32.BF16 R128, R132, R50, R128 ;  /* 0x000000328480723c */ /* 0x000fe20000041880 */
[----:B------:R-:W2:Y:S04]  /*11760*/  LDSM.16.MT88.4 R48, [R171+0xa800] ;  /* 0x00a80000ab30783b */ /* 0x000ea80000004200 */
[----:B------:R-:W-:Y:S01]  /*11770*/  FADD.FTZ R206, R206, R175 ;  /* 0x000000afcece7221 */ /* 0x000fe20000010000 */
[-C--:B---3--:R-:W-:Y:S05]  /*11780*/  HMMA.16816.F32.BF16 R4, R36, R140.reuse, R4 ;  /* 0x0000008c2404723c */ /* 0x088fea0000041804 */
[----:B------:R-:W-:Y:S01]  /*11790*/  FFMA.FTZ R132, R57, UR4, -R192 ;  /* 0x0000000439847c23 */ /* 0x000fe200080108c0 */
[C---:B------:R-:W-:Y:S01]  /*117a0*/  HMMA.16816.F32.BF16 R8, R40.reuse, R140, R8 ;  /* 0x0000008c2808723c */ /* 0x040fe20000041808 */
[----:B------:R-:W-:Y:S02]  /*117b0*/  LDSM.16.MT88.4 R56, [R221+0xac00] ;  /* 0x00ac0000dd38783b */ /* 0x000fe40000004200 */
[----:B------:R-:W3:Y:S02]  /*117c0*/  MUFU.EX2 R163, R132 ;  /* 0x0000008400a37308 */ /* 0x000ee40000000800 */
[----:B-1----:R-:W-:Y:S01]  /*117d0*/  F2FP.BF16.F32.PACK_AB R135, R63, R62 ;  /* 0x0000003e3f87723e */ /* 0x002fe200000010ff */
[-C--:B------:R-:W-:Y:S05]  /*117e0*/  HMMA.16816.F32.BF16 R12, R40, R142.reuse, R12 ;  /* 0x0000008e280c723c */ /* 0x080fea000004180c */
[----:B------:R-:W-:Y:S01]  /*117f0*/  FADD.FTZ R211, R211, R210 ;  /* 0x000000d2d3d37221 */ /* 0x000fe20000010000 */
[C---:B------:R-:W-:Y:S05]  /*11800*/  HMMA.16816.F32.BF16 R16, R36.reuse, R142, R16 ;  /* 0x0000008e2410723c */ /* 0x040fea0000041810 */
[----:B------:R-:W-:Y:S01]  /*11810*/  FADD.FTZ R207, R207, R206 ;  /* 0x000000cecfcf7221 */ /* 0x000fe20000010000 */
        /* <DEDUP_REMOVED lines=12> */
[-C--:B------:R-:W-:Y:S06]  /*118e0*/  HMMA.16816.F32.BF16 R92, R40, R46.reuse, R92 ;  /* 0x0000002e285c723c */ /* 0x080fec000004185c */
[C---:B------:R-:W-:Y:S01]  /*118f0*/  HMMA.16816.F32.BF16 R96, R36.reuse, R46, R96 ;  /* 0x0000002e2460723c */ /* 0x040fe20000041860 */
[----:B------:R-:W1:Y:S05]  /*11900*/  LDSM.16.MT88.4 R44, [R171+0xb800] ;  /* 0x00b80000ab2c783b */ /* 0x000e6a0000004200 */
[-C--:B--2---:R-:W-:Y:S06]  /*11910*/  HMMA.16816.F32.BF16 R100, R36, R48.reuse, R100 ;  /* 0x000000302464723c */ /* 0x084fec0000041864 */
        /* <DEDUP_REMOVED lines=14> */
[----:B------:R1:W4:Y:S01]  /*11a00*/  MUFU.EX2 R53, R192 ;  /* 0x000000c000357308 */ /* 0x0003220000000800 */
[----:B---3--:R-:W-:Y:S01]  /*11a10*/  MOV R61, R163 ;  /* 0x000000a3003d7202 */ /* 0x008fe20000000f00 */
[-C--:B------:R-:W-:Y:S01]  /*11a20*/  HMMA.16816.F32.BF16 R28, R40, R46.reuse, R28 ;  /* 0x0000002e281c723c */ /* 0x080fe2000004181c */
[----:B------:R-:W3:Y:S03]  /*11a30*/  LDSM.16.MT88.4 R40, [R221+0xbc00] ;  /* 0x00bc0000dd28783b */ /* 0x000ee60000004200 */
[----:B------:R-:W-:Y:S02]  /*11a40*/  MOV R55, R155 ;  /* 0x0000009b00377202 */ /* 0x000fe40000000f00 */
[----:B------:R-:W-:Y:S05]  /*11a50*/  HMMA.16816.F32.BF16 R128, R36, R46, R128 ;  /* 0x0000002e2480723c */ /* 0x000fea0000041880 */
[----:B------:R-:W-:Y:S01]  /*11a60*/  MOV R54, R154 ;  /* 0x0000009a00367202 */ /* 0x000fe20000000f00 */
[----:B------:R-:W-:Y:S01]  /*11a70*/  FADD.FTZ R251, R61, R251 ;  /* 0x000000fb3dfb7221 */ /* 0x000fe20000010000 */
[----:B------:R-:W-:Y:S04]  /*11a80*/  F2FP.BF16.F32.PACK_AB R36, R250, R248 ;  /* 0x000000f8fa24723e */ /* 0x000fe800000010ff */
[----:B-1----:R-:W-:Y:S02]  /*11a90*/  MOV R192, R152 ;  /* 0x0000009800c07202 */ /* 0x002fe40000000f00 */
[----:B------:R-:W-:Y:S01]  /*11aa0*/  F2FP.BF16.F32.PACK_AB R38, R201, R252 ;  /* 0x000000fcc926723e */ /* 0x000fe200000010ff */
[----:B------:R-:W-:Y:S01]  /*11ab0*/  FADD.FTZ R252, R252, R209 ;  /* 0x000000d1fcfc7221 */ /* 0x000fe20000010000 */
[----:B------:R-:W-:Y:S01]  /*11ac0*/  F2FP.BF16.F32.PACK_AB R37, R55, R192 ;  /* 0x000000c03725723e */ /* 0x000fe200000010ff */
[----:B------:R-:W-:Y:S01]  /*11ad0*/  FADD.FTZ R212, R192, R212 ;  /* 0x000000d4c0d47221 */ /* 0x000fe20000010000 */
[----:B------:R-:W-:Y:S01]  /*11ae0*/  F2FP.BF16.F32.PACK_AB R39, R198, R60 ;  /* 0x0000003cc627723e */ /* 0x000fe200000010ff */
[----:B------:R-:W-:Y:S01]  /*11af0*/  FADD.FTZ R249, R201, R252 ;  /* 0x000000fcc9f97221 */ /* 0x000fe20000010000 */
[----:B------:R-:W-:Y:S01]  /*11b00*/  MOV R45, R153 ;  /* 0x00000099002d7202 */ /* 0x000fe20000000f00 */
[----:B------:R-:W-:Y:S01]  /*11b10*/  FADD.FTZ R212, R55, R212 ;  /* 0x000000d437d47221 */ /* 0x000fe20000010000 */
[----:B------:R-:W-:Y:S02]  /*11b20*/  F2FP.BF16.F32.PACK_AB R132, R61, R194 ;  /* 0x000000c23d84723e */ /* 0x000fe400000010ff */
[----:B------:R-:W-:Y:S01]  /*11b30*/  F2FP.BF16.F32.PACK_AB R133, R54, R45 ;  /* 0x0000002d3685723e */ /* 0x000fe200000010ff */
[-C--:B------:R-:W-:Y:S01]  /*11b40*/  HMMA.16816.F32.BF16 R160, R36, R148.reuse, R4 ;  /* 0x0000009424a0723c */ /* 0x080fe20000041804 */
[----:B------:R-:W1:Y:S02]  /*11b50*/  LDSM.16.MT88.4 R4, [R171+0xbc00] ;  /* 0x00bc0000ab04783b */ /* 0x000e640000004200 */
[----:B----4-:R-:W-:Y:S01]  /*11b60*/  F2FP.BF16.F32.PACK_AB R134, R53, R52 ;  /* 0x000000343586723e */ /* 0x010fe200000010ff */
[----:B------:R-:W-:Y:S01]  /*11b70*/  FADD.FTZ R216, R45, R216 ;  /* 0x000000d82dd87221 */ /* 0x000fe20000010000 */
[----:B------:R-:W-:Y:S03]  /*11b80*/  FADD.FTZ R52, R52, R251 ;  /* 0x000000fb34347221 */ /* 0x000fe60000010000 */
[----:B------:R-:W-:Y:S02]  /*11b90*/  FADD.FTZ R3, R54, R216 ;  /* 0x000000d836037221 */ /* 0x000fe40000010000 */
[C---:B------:R-:W-:Y:S04]  /*11ba0*/  HMMA.16816.F32.BF16 R156, R132.reuse, R148, R8 ;  /* 0x00000094849c723c */ /* 0x040fe80000041808 */
[----:B------:R-:W-:Y:S01]  /*11bb0*/  FADD.FTZ R62, R62, R3 ;  /* 0x000000033e3e7221 */ /* 0x000fe20000010000 */
[----:B------:R-:W-:Y:S01]  /*11bc0*/  FADD.FTZ R3, R60, R212 ;  /* 0x000000d43c037221 */ /* 0x000fe20000010000 */
[-C--:B------:R-:W-:Y:S05]  /*11bd0*/  HMMA.16816.F32.BF16 R152, R132, R150.reuse, R12 ;  /* 0x000000968498723c */ /* 0x080fea000004180c */
[----:B------:R-:W-:Y:S01]  /*11be0*/  FADD.FTZ R244, R198, R3 ;  /* 0x00000003c6f47221 */ /* 0x000fe20000010000 */
[C---:B------:R-:W-:Y:S05]  /*11bf0*/  HMMA.16816.F32.BF16 R148, R36.reuse, R150, R16 ;  /* 0x000000962494723c */ /* 0x040fea0000041810 */
[----:B------:R-:W-:Y:S01]  /*11c00*/  FADD.FTZ R245, R63, R62 ;  /* 0x0000003e3ff57221 */ /* 0x000fe20000010000 */
[-C--:B--2---:R-:W-:Y:S05]  /*11c10*/  HMMA.16816.F32.BF16 R68, R36, R48.reuse, R68 ;  /* 0x000000302444723c */ /* 0x084fea0000041844 */
[----:B------:R-:W-:Y:S01]  /*11c20*/  FADD.FTZ R247, R53, R52 ;  /* 0x0000003435f77221 */ /* 0x000fe20000010000 */
[C---:B------:R-:W-:Y:S05]  /*11c30*/  HMMA.16816.F32.BF16 R72, R132.reuse, R48, R72 ;  /* 0x000000308448723c */ /* 0x040fea0000041848 */
[----:B------:R-:W-:Y:S01]  /*11c40*/  MOV R3, R168 ;  /* 0x000000a800037202 */ /* 0x000fe20000000f00 */
        /* <DEDUP_REMOVED lines=21> */
.L_x_150:
[----:B------:R-:W1:Y:S01]  /*11da0*/  S2R R0, SR_TID.X ;  /* 0x0000000000007919 */ /* 0x000e620000002100 */
[----:B------:R-:W2:Y:S01]  /*11db0*/  S2UR UR6, SR_CgaCtaId ;  /* 0x00000000000679c3 */ /* 0x000ea20000008800 */
[----:B------:R-:W-:Y:S01]  /*11dc0*/  SHF.R.S32.HI R14, RZ, 0x2, R239 ;  /* 0x00000002ff0e7819 */ /* 0x000fe200000114ef */
[----:B------:R-:W-:Y:S01]  /*11dd0*/  UISETP.NE.AND UP0, UPT, UR15, -0x1, UPT ;  /* 0xffffffff0f00788c */ /* 0x000fe2000bf05270 */
[----:B------:R-:W3:Y:S01]  /*11de0*/  SHFL.BFLY PT, R8, R249, 0x2, 0x1f ;  /* 0x0c401f00f9087f89 */ /* 0x000ee200000e0000 */
[----:B------:R-:W-:Y:S01]  /*11df0*/  UMOV UR7, 0x400 ;  /* 0x0000040000077882 */ /* 0x000fe20000000000 */
[----:B------:R-:W-:Y:S02]  /*11e00*/  PLOP3.LUT P6, PT, PT, PT, PT, 0x8, 0x0 ;  /* 0x000000000000781c */ /* 0x000fe40003fce170 */
[----:B------:R-:W4:Y:S01]  /*11e10*/  SHFL.BFLY PT, R3, R244, 0x2, 0x1f ;  /* 0x0c401f00f4037f89 */ /* 0x000f2200000e0000 */
[----:B------:R-:W-:-:S03]  /*11e20*/  PLOP3.LUT P0, PT, PT, PT, UP0, 0x80, 0x0 ;  /* 0x000000000000781c */ /* 0x000fc60003f0f008 */
[----:B------:R-:W5:Y:S02]  /*11e30*/  SHFL.BFLY PT, R2, R247, 0x2, 0x1f ;  /* 0x0c401f00f7027f89 */ /* 0x000f6400000e0000 */
[----:B------:R-:W-:Y:S02]  /*11e40*/  @UP0 ULDC.64 UR4, c[0x0][0x298] ;  /* 0x0000a60000040ab9 */ /* 0x000fe40000000a00 */
[----:B------:R-:W5:Y:S01]  /*11e50*/  SHFL.BFLY PT, R10, R245, 0x2, 0x1f ;  /* 0x0c401f00f50a7f89 */ /* 0x000f6200000e0000 */
[----:B------:R-:W-:-:S07]  /*11e60*/  @UP0 UIMAD.WIDE.U32 UR8, UR15, UR4, URZ ;  /* 0x000000040f0802a5 */ /* 0x000fce000f8e003f */
[----:B------:R-:W-:Y:S01]  /*11e70*/  @UP0 UMOV UR4, UR8 ;  /* 0x0000000800040c82 */ /* 0x000fe20008000000 */
[----:B--2---:R-:W-:Y:S02]  /*11e80*/  ULEA UR6, UR6, UR7, 0x18 ;  /* 0x0000000706067291 */ /* 0x004fe4000f8ec03f */
[----:B------:R-:W-:Y:S01]  /*11e90*/  @UP0 UIMAD UR7, UR15, UR5, UR9 ;  /* 0x000000050f0702a4 */ /* 0x000fe2000f8e0209 */
[----:B---3--:R-:W-:Y:S01]  /*11ea0*/  FADD.FTZ R8, R8, R249 ;  /* 0x000000f908087221 */ /* 0x008fe20000010000 */
[----:B-1----:R-:W-:Y:S01]  /*11eb0*/  SHF.R.S32.HI R11, RZ, 0x1f, R0 ;  /* 0x0000001fff0b7819 */ /* 0x002fe20000011400 */
[----:B----4-:R-:W-:-:S03]  /*11ec0*/  FADD.FTZ R4, R3, R244 ;  /* 0x000000f403047221 */ /* 0x010fc60000010000 */
[----:B------:R-:W1:Y:S01]  /*11ed0*/  SHFL.BFLY PT, R13, R8, 0x1, 0x1f ;  /* 0x0c201f00080d7f89 */ /* 0x000e6200000e0000 */
[----:B------:R-:W-:Y:S01]  /*11ee0*/  LEA.HI R3, R11, R0, RZ, 0x2 ;  /* 0x000000000b037211 */ /* 0x000fe200078f10ff */
[----:B-----5:R-:W-:Y:S02]  /*11ef0*/  FADD.FTZ R9, R2, R247 ;  /* 0x000000f702097221 */ /* 0x020fe40000010000 */
[----:B------:R-:W2:Y:S01]  /*11f00*/  SHFL.BFLY PT, R7, R4, 0x1, 0x1f ;  /* 0x0c201f0004077f89 */ /* 0x000ea200000e0000 */
[----:B------:R-:W-:Y:S01]  /*11f10*/  SHF.R.S32.HI R2, RZ, 0x2, R3 ;  /* 0x00000002ff027819 */ /* 0x000fe20000011403 */
[----:B------:R-:W-:Y:S02]  /*11f20*/  FADD.FTZ R5, R10, R245 ;  /* 0x000000f50a057221 */ /* 0x000fe40000010000 */
[----:B------:R-:W3:Y:S01]  /*11f30*/  SHFL.BFLY PT, R6, R9, 0x1, 0x1f ;  /* 0x0c201f0009067f89 */ /* 0x000ee200000e0000 */
[----:B------:R-:W-:Y:S01]  /*11f40*/  VIADD R10, R14, 0x40 ;  /* 0x000000400e0a7836 */ /* 0x000fe20000000000 */
[----:B------:R-:W-:-:S02]  /*11f50*/  SHF.R.S32.HI R17, RZ, 0x1f, R2 ;  /* 0x0000001fff117819 */ /* 0x000fc40000011402 */
[----:B------:R-:W4:Y:S02]  /*11f60*/  SHFL.BFLY PT, R16, R5, 0x1, 0x1f ;  /* 0x0c201f0005107f89 */ /* 0x000f2400000e0000 */
[----:B------:R-:W-:Y:S02]  /*11f70*/  LEA.HI R17, R17, R2, RZ, 0x3 ;  /* 0x0000000211117211 */ /* 0x000fe400078f18ff */
[----:B------:R-:W-:Y:S02]  /*11f80*/  ISETP.GE.AND P1, PT, R10, UR14, PT ;  /* 0x0000000e0a007c0c */ /* 0x000fe4000bf26270 */
[----:B------:R-:W-:-:S05]  /*11f90*/  LOP3.LUT R17, R17, 0xfffffff8, RZ, 0xc0, !PT ;  /* 0xfffffff811117812 */ /* 0x000fca00078ec0ff */
[----:B------:R-:W-:Y:S02]  /*11fa0*/  IMAD.IADD R17, R2, 0x1, -R17 ;  /* 0x0000000102117824 */ /* 0x000fe400078e0a11 */
[----:B-1----:R-:W-:-:S03]  /*11fb0*/  FADD.FTZ R8, R8, R13 ;  /* 0x0000000d08087221 */ /* 0x002fc60000010000 */
[----:B------:R-:W-:Y:S01]  /*11fc0*/  LEA.HI R13, R17, R17, RZ, 0x1 ;  /* 0x00000011110d7211 */ /* 0x000fe200078f08ff */
[----:B--2---:R-:W-:Y:S01]  /*11fd0*/  FADD.FTZ R7, R4, R7 ;  /* 0x0000000704077221 */ /* 0x004fe20000010000 */
[----:B------:R-:W-:Y:S02]  /*11fe0*/  LEA.HI R4, R11, R0, RZ, 0x5 ;  /* 0x000000000b047211 */ /* 0x000fe400078f28ff */
[----:B------:R-:W-:Y:S01]  /*11ff0*/  LOP3.LUT R12, R13, 0x3fffffe, RZ, 0xc0, !PT ;  /* 0x03fffffe0d0c7812 */ /* 0x000fe200078ec0ff */
[----:B---3--:R-:W-:Y:S01]  /*12000*/  FADD.FTZ R6, R9, R6 ;  /* 0x0000000609067221 */ /* 0x008fe20000010000 */
[----:B------:R-:W-:Y:S02]  /*12010*/  SHF.R.S32.HI R13, RZ, 0x1, R13 ;  /* 0x00000001ff0d7819 */ /* 0x000fe4000001140d */
[----:B------:R-:W-:Y:S01]  /*12020*/  LOP3.LUT R11, R3, 0xfffffffc, RZ, 0xc0, !PT ;  /* 0xfffffffc030b7812 */ /* 0x000fe200078ec0ff */
[----:B------:R-:W-:Y:S01]  /*12030*/  IMAD.IADD R17, R17, 0x1, -R12 ;  /* 0x0000000111117824 */ /* 0x000fe200078e0a0c */
[----:B------:R-:W-:Y:S01]  /*12040*/  LOP3.LUT R9, R13, 0x1, RZ, 0xc0, !PT ;  /* 0x000000010d097812 */ /* 0x000fe200078ec0ff */
[----:B------:R-:W-:Y:S01]  /*12050*/  IMAD.MOV.U32 R12, RZ, RZ, 0x3f800000 ;  /* 0x3f800000ff0c7424 */ /* 0x000fe200078e00ff */
[----:B------:R-:W-:Y:S01]  /*12060*/  FSETP.NE.FTZ.AND P5, PT, R8, RZ, PT ;  /* 0x000000ff0800720b */ /* 0x000fe20003fb5000 */
[----:B------:R-:W-:Y:S01]  /*12070*/  IMAD.IADD R11, R0, 0x1, -R11 ;  /* 0x00000001000b7824 */ /* 0x000fe200078e0a0b */
[----:B------:R-:W-:Y:S01]  /*12080*/  ISETP.NE.U32.AND P3, PT, R9, 0x1, PT ;  /* 0x000000010900780c */ /* 0x000fe20003f65070 */
[----:B------:R-:W-:Y:S01]  /*12090*/  IMAD.SHL.U32 R9, R13, 0x40, RZ ;  /* 0x000000400d097824 */ /* 0x000fe200078e00ff */
[----:B------:R-:W-:Y:S01]  /*120a0*/  SHF.R.S32.HI R10, RZ, 0x5, R4 ;  /* 0x00000005ff0a7819 */ /* 0x000fe20000011404 */
[----:B----4-:R-:W-:Y:S01]  /*120b0*/  FADD.FTZ R5, R5, R16 ;  /* 0x0000001005057221 */ /* 0x010fe20000010000 */
[----:B------:R-:W-:Y:S01]  /*120c0*/  LOP3.LUT P2, RZ, R13, 0x2, RZ, 0xc0, !PT ;  /* 0x000000020dff7812 */ /* 0x000fe2000784c0ff */
[----:B------:R-:W-:Y:S01]  /*120d0*/  IMAD.MOV.U32 R13, RZ, RZ, 0x3f800000 ;  /* 0x3f800000ff0d7424 */ /* 0x000fe200078e00ff */
[----:B------:R-:W-:Y:S01]  /*120e0*/  LOP3.LUT R9, R9, 0xc0, RZ, 0xc0, !PT ;  /* 0x000000c009097812 */ /* 0x000fe200078ec0ff */
[----:B------:R-:W-:Y:S01]  /*120f0*/  IMAD R10, R10, 0x100, R11 ;  /* 0x000001000a0a7824 */ /* 0x000fe200078e020b */
[----:B------:R-:W-:-:S02]  /*12100*/  FSETP.NE.FTZ.AND P4, PT, R7, RZ, PT ;  /* 0x000000ff0700720b */ /* 0x000fc40003f95000 */
[----:B------:R-:W-:Y:S01]  /*12110*/  LEA.HI R9, R9, R9, RZ, 0x1d ;  /* 0x0000000909097211 */ /* 0x000fe200078fe8ff */
[----:B------:R-:W-:Y:S01]  /*12120*/  IMAD R10, R17, 0x10, R10 ;  /* 0x00000010110a7824 */ /* 0x000fe200078e020a */
[----:B------:R1:W2:Y:S03]  /*12130*/  @P5 MUFU.RCP R12, R8 ;  /* 0x00000008000c5308 */ /* 0x0002a60000001000 */
        /* <DEDUP_REMOVED lines=12> */
.L_x_154:
        /* <DEDUP_REMOVED lines=24> */
.L_x_155:
[----:B------:R-:W-:Y:S01]  /*12380*/  ISETP.NE.AND P3, PT, RZ, UR8, PT ;  /* 0x00000008ff007c0c */ /* 0x000fe2000bf65270 */
[C---:B------:R-:W-:Y:S01]  /*12390*/  FMUL.FTZ R81, R12.reuse, R81 ;  /* 0x000000510c517220 */ /* 0x040fe20000410000 */
[----:B------:R-:W-:Y:S01]  /*123a0*/  SEL R9, R9, 0xffffffe0, !P2 ;  /* 0xffffffe009097807 */ /* 0x000fe20005000000 */
[C---:B------:R-:W-:Y:S01]  /*123b0*/  FMUL.FTZ R84, R12.reuse, R84 ;  /* 0x000000540c547220 */ /* 0x040fe20000410000 */
[----:B------:R-:W-:Y:S01]  /*123c0*/  PLOP3.LUT P2, PT, PT, PT, PT, 0x8, 0x0 ;  /* 0x000000000000781c */ /* 0x000fe20003f4e170 */
        /* <DEDUP_REMOVED lines=8> */
[----:B------:R-:W2:Y:S01]  /*12450*/  @!P3 LDC R18, c[0x0][0x2c4] ;  /* 0x0000b100ff12bb82 */ /* 0x000ea20000000800 */
[----:B------:R-:W-:Y:S01]  /*12460*/  @!P3 PLOP3.LUT P2, PT, P0, PT, PT, 0x80, 0x0 ;  /* 0x000000000000b81c */ /* 0x000fe2000074f070 */
[----:B------:R-:W-:Y:S01]  /*12470*/  FMUL.FTZ R141, R12, R141 ;  /* 0x0000008d0c8d7220 */ /* 0x000fe20000410000 */
[----:B------:R-:W-:Y:S01]  /*12480*/  FSETP.NE.FTZ.AND P0, PT, R6, RZ, PT ;  /* 0x000000ff0600720b */ /* 0x000fe20003f15000 */
[C---:B------:R-:W-:Y:S01]  /*12490*/  FMUL.FTZ R120, R12.reuse, R120 ;  /* 0x000000780c787220 */ /* 0x040fe20000410000 */
[C---:B------:R-:W-:Y:S01]  /*124a0*/  FMUL.FTZ R121, R12.reuse, R121 ;  /* 0x000000790c797220 */ /* 0x040fe20000410000 */
[C---:B------:R-:W-:Y:S01]  /*124b0*/  FMUL.FTZ R136, R12.reuse, R136 ;  /* 0x000000880c887220 */ /* 0x040fe20000410000 */
[C---:B------:R-:W-:Y:S01]  /*124c0*/  FMUL.FTZ R137, R12.reuse, R137 ;  /* 0x000000890c897220 */ /* 0x040fe20000410000 */
[C---:B------:R-:W-:Y:S01]  /*124d0*/  FMUL.FTZ R128, R12.reuse, R128 ;  /* 0x000000800c807220 */ /* 0x040fe20000410000 */
[----:B------:R-:W-:Y:S01]  /*124e0*/  FMUL.FTZ R129, R12, R129 ;  /* 0x000000810c817220 */ /* 0x000fe20000410000 */
[----:B------:R-:W-:Y:S01]  /*124f0*/  MOV R12, 0x3f800000 ;  /* 0x3f800000000c7802 */ /* 0x000fe20000000f00 */
[C---:B----4-:R-:W-:Y:S01]  /*12500*/  FMUL.FTZ R162, R13.reuse, R162 ;  /* 0x000000a20da27220 */ /* 0x050fe20000410000 */
[----:B------:R-:W-:Y:S01]  /*12510*/  MOV R19, 0x3f800000 ;  /* 0x3f80000000137802 */ /* 0x000fe20000000f00 */
[C---:B------:R-:W-:Y:S01]  /*12520*/  FMUL.FTZ R163, R13.reuse, R163 ;  /* 0x000000a30da37220 */ /* 0x040fe20000410000 */
[C---:B------:R-:W-:Y:S01]  /*12530*/  FMUL.FTZ R150, R13.reuse, R150 ;  /* 0x000000960d967220 */ /* 0x040fe20000410000 */
[C---:B------:R-:W-:Y:S01]  /*12540*/  FMUL.FTZ R151, R13.reuse, R151 ;  /* 0x000000970d977220 */ /* 0x040fe20000410000 */
[----:B------:R-:W4:Y:S01]  /*12550*/  @P0 MUFU.RCP R12, R6 ;  /* 0x00000006000c0308 */ /* 0x000f220000001000 */
[C---:B------:R-:W-:Y:S01]  /*12560*/  FMUL.FTZ R70, R13.reuse, R70 ;  /* 0x000000460d467220 */ /* 0x040fe20000410000 */
[C---:B------:R-:W-:Y:S01]  /*12570*/  FMUL.FTZ R71, R13.reuse, R71 ;  /* 0x000000470d477220 */ /* 0x040fe20000410000 */
[C---:B------:R-:W-:Y:S01]  /*12580*/  FMUL.FTZ R82, R13.reuse, R82 ;  /* 0x000000520d527220 */ /* 0x040fe20000410000 */
[----:B------:R-:W-:Y:S01]  /*12590*/  FMUL.FTZ R83, R13, R83 ;  /* 0x000000530d537220 */ /* 0x000fe20000410000 */
[----:B------:R-:W-:Y:S01]  /*125a0*/  F2FP.BF16.F32.PACK_AB R160, R161, R160 ;  /* 0x000000a0a1a0723e */ /* 0x000fe200000010ff */
[----:B------:R-:W-:Y:S01]  /*125b0*/  FMUL.FTZ R86, R13, R86 ;  /* 0x000000560d567220 */ /* 0x000fe20000410000 */
[----:B------:R-:W-:Y:S01]  /*125c0*/  F2FP.BF16.F32.PACK_AB R162, R163, R162 ;  /* 0x000000a2a3a2723e */ /* 0x000fe200000010ff */
[----:B--2---:R-:W2:Y:S01]  /*125d0*/  @P2 LDC R18, c[0x0][0x2e4] ;  /* 0x0000b900ff122b82 */ /* 0x004ea20000000800 */
[----:B------:R-:W-:Y:S01]  /*125e0*/  FSETP.NE.FTZ.AND P2, PT, R5, RZ, PT ;  /* 0x000000ff0500720b */ /* 0x000fe20003f55000 */
[----:B------:R-:W-:Y:S01]  /*125f0*/  FMUL.FTZ R87, R13, R87 ;  /* 0x000000570d577220 */ /* 0x000fe20000410000 */
[----:B------:R-:W-:Y:S01]  /*12600*/  F2FP.BF16.F32.PACK_AB R149, R149, R148 ;  /* 0x000000949595723e */ /* 0x000fe200000010ff */
[----:B------:R-:W-:Y:S01]  /*12610*/  FMUL.FTZ R98, R13, R98 ;  /* 0x000000620d627220 */ /* 0x000fe20000410000 */
[----:B------:R-:W-:Y:S01]  /*12620*/  F2FP.BF16.F32.PACK_AB R151, R151, R150 ;  /* 0x000000969797723e */ /* 0x000fe200000010ff */
[----:B------:R-:W-:Y:S01]  /*12630*/  FMUL.FTZ R99, R13, R99 ;  /* 0x000000630d637220 */ /* 0x000fe20000410000 */
[----:B------:R-:W-:Y:S01]  /*12640*/  F2FP.BF16.F32.PACK_AB R68, R69, R68 ;  /* 0x000000444544723e */ /* 0x000fe200000010ff */
[----:B------:R-:W-:Y:S01]  /*12650*/  STS [R11], R160 ;  /* 0x000000a00b007388 */ /* 0x000fe20000000800 */
        /* <DEDUP_REMOVED lines=13> */
[----:B------:R-:W-:Y:S01]  /*12730*/  F2FP.BF16.F32.PACK_AB R70, R71, R70 ;  /* 0x000000464746723e */ /* 0x000fe200000010ff */
[----:B------:R-:W-:Y:S01]  /*12740*/  STS [R11+0x200], R162 ;  /* 0x000200a20b007388 */ /* 0x000fe20000000800 */
[----:B------:R-:W-:Y:S01]  /*12750*/  F2FP.BF16.F32.PACK_AB R80, R81, R80 ;  /* 0x000000505150723e */ /* 0x000fe200000010ff */
[C---:B------:R-:W-:Y:S01]  /*12760*/  FMUL.FTZ R92, R12.reuse, R92 ;  /* 0x0000005c0c5c7220 */ /* 0x040fe20000410000 */
[----:B------:R-:W-:Y:S01]  /*12770*/  F2FP.BF16.F32.PACK_AB R82, R83, R82 ;  /* 0x000000525352723e */ /* 0x000fe200000010ff */
[C---:B------:R-:W-:Y:S01]  /*12780*/  FMUL.FTZ R93, R12.reuse, R93 ;  /* 0x0000005d0c5d7220 */ /* 0x040fe20000410000 */
[----:B------:R-:W-:Y:S01]  /*12790*/  F2FP.BF16.F32.PACK_AB R72, R73, R72 ;  /* 0x000000484948723e */ /* 0x000fe200000010ff */
[----:B------:R-:W-:Y:S01]  /*127a0*/  STS [R10], R149 ;  /* 0x000000950a007388 */ /* 0x000fe20000000800 */
        /* <DEDUP_REMOVED lines=29> */
[----:B------:R-:W-:Y:S01]  /*12980*/  FMUL.FTZ R103, R13, R103 ;  /* 0x000000670d677220 */ /* 0x000fe20000410000 */
[----:B------:R-:W-:Y:S01]  /*12990*/  IADD3 R9, R9, R10, RZ ;  /* 0x0000000a09097210 */ /* 0x000fe20007ffe0ff */
[----:B------:R-:W-:Y:S01]  /*129a0*/  STS [R11+0x1000], R156 ;  /* 0x0010009c0b007388 */ /* 0x000fe20000000800 */
[----:B------:R-:W-:Y:S01]  /*129b0*/  F2FP.BF16.F32.PACK_AB R74, R75, R74 ;  /* 0x0000004a4b4a723e */ /* 0x000fe200000010ff */
[----:B------:R-:W-:Y:S01]  /*129c0*/  FMUL.FTZ R110, R13, R110 ;  /* 0x0000006e0d6e7220 */ /* 0x000fe20000410000 */
[----:B------:R-:W-:Y:S01]  /*129d0*/  F2FP.BF16.F32.PACK_AB R76, R77, R76 ;  /* 0x0000004c4d4c723e */ /* 0x000fe200000010ff */
[----:B------:R-:W-:Y:S01]  /*129e0*/  STS [R11+0x1200], R158 ;  /* 0x0012009e0b007388 */ /* 0x000fe20000000800 */
[----:B------:R-:W-:Y:S01]  /*129f0*/  F2FP.BF16.F32.PACK_AB R78, R79, R78 ;  /* 0x0000004e4f4e723e */ /* 0x000fe200000010ff */
        /* <DEDUP_REMOVED lines=17> */
[----:B------:R-:W-:Y:S01]  /*12b10*/  F2FP.BF16.F32.PACK_AB R93, R93, R92 ;  /* 0x0000005c5d5d723e */ /* 0x000fe200000010ff */
[----:B------:R-:W-:Y:S01]  /*12b20*/  STS [R9], R80 ;  /* 0x0000005009007388 */ /* 0x000fe20000000800 */
        /* <DEDUP_REMOVED lines=22> */
[----:B------:R-:W-:Y:S01]  /*12c90*/  FMUL.FTZ R13, R13, R131 ;  /* 0x000000830d0d7220 */ /* 0x000fe20000410000 */
        /* <DEDUP_REMOVED lines=14> */
[----:B------:R-:W2:Y:S01]  /*12d80*/  @!P3 LDC R23, c[0x0][0x270] ;  /* 0x00009c00ff17bb82 */ /* 0x000ea20000000800 */
[----:B------:R-:W-:Y:S01]  /*12d90*/  F2FP.BF16.F32.PACK_AB R114, R115, R114 ;  /* 0x000000727372723e */ /* 0x000fe200000010ff */
[----:B------:R-:W-:Y:S01]  /*12da0*/  STS [R11+0x3000], R88 ;  /* 0x003000580b007388 */ /* 0x000fe20000000800 */
[----:B------:R-:W-:Y:S01]  /*12db0*/  F2FP.BF16.F32.PACK_AB R117, R117, R116 ;  /* 0x000000747575723e */ /* 0x000fe200000010ff */
[----:B-1----:R-:W1:Y:S01]  /*12dc0*/  @P5 MUFU.LG2 R8, R8 ;  /* 0x0000000800085308 */ /* 0x002e620000000c00 */
[----:B------:R-:W-:Y:S01]  /*12dd0*/  F2FP.BF16.F32.PACK_AB R119, R119, R118 ;  /* 0x000000767777723e */ /* 0x000fe200000010ff */
[----:B------:R-:W-:Y:S01]  /*12de0*/  STS [R11+0x3200], R90 ;  /* 0x0032005a0b007388 */ /* 0x000fe20000000800 */
[----:B------:R-:W-:Y:S01]  /*12df0*/  F2FP.BF16.F32.PACK_AB R136, R137, R136 ;  /* 0x000000888988723e */ /* 0x000fe200000010ff */
[----:B------:R-:W4:Y:S01]  /*12e00*/  @P3 LDC.64 R20, c[0x0][0x2c0] ;  /* 0x0000b000ff143b82 */ /* 0x000f220000000a00 */
[----:B------:R-:W-:Y:S01]  /*12e10*/  F2FP.BF16.F32.PACK_AB R138, R139, R138 ;  /* 0x0000008a8b8a723e */ /* 0x000fe200000010ff */
[----:B------:R-:W-:Y:S01]  /*12e20*/  STS [R10+0x3000], R93 ;  /* 0x0030005d0a007388 */ /* 0x000fe20000000800 */
[----:B------:R-:W-:Y:S01]  /*12e30*/  F2FP.BF16.F32.PACK_AB R128, R129, R128 ;  /* 0x000000808180723e */ /* 0x000fe200000010ff */
[----:B---3--:R-:W3:Y:S01]  /*12e40*/  @P4 MUFU.LG2 R7, R7 ;  /* 0x0000000700074308 */ /* 0x008ee20000000c00 */
[----:B------:R-:W-:Y:S01]  /*12e50*/  F2FP.BF16.F32.PACK_AB R13, R13, R130 ;  /* 0x000000820d0d723e */ /* 0x000fe200000010ff */
[----:B------:R-:W-:Y:S01]  /*12e60*/  STS [R10+0x3200], R95 ;  /* 0x0032005f0a007388 */ /* 0x000fe20000000800 */
[----:B------:R-:W-:Y:S01]  /*12e70*/  F2FP.BF16.F32.PACK_AB R124, R125, R124 ;  /* 0x0000007c7d7c723e */ /* 0x000fe200000010ff */
[----:B------:R-:W5:Y:S01]  /*12e80*/  S2UR UR5, SR_CTAID.X ;  /* 0x00000000000579c3 */ /* 0x000f620000002500 */
[----:B------:R-:W-:Y:S01]  /*12e90*/  F2FP.BF16.F32.PACK_AB R126, R127, R126 ;  /* 0x0000007e7f7e723e */ /* 0x000fe200000010ff */
[----:B------:R-:W-:Y:S01]  /*12ea0*/  STS [R19+0x2000], R100 ;  /* 0x0020006413007388 */ /* 0x000fe20000000800 */
[----:B------:R-:W-:Y:S01]  /*12eb0*/  F2FP.BF16.F32.PACK_AB R132, R133, R132 ;  /* 0x000000848584723e */ /* 0x000fe200000010ff */
[----:B------:R-:W5:Y:S01]  /*12ec0*/  @P0 MUFU.LG2 R6, R6 ;  /* 0x0000000600060308 */ /* 0x000f620000000c00 */
[----:B------:R-:W-:Y:S01]  /*12ed0*/  F2FP.BF16.F32.PACK_AB R134, R135, R134 ;  /* 0x000000868786723e */ /* 0x000fe200000010ff */
[----:B------:R-:W-:Y:S01]  /*12ee0*/  STS [R19+0x2200], R102 ;  /* 0x0022006613007388 */ /* 0x000fe20000000800 */
[----:B------:R-:W-:Y:S01]  /*12ef0*/  @P3 MOV R25, 0x1 ;  /* 0x0000000100193802 */ /* 0x000fe20000000f00 */
[----:B--2---:R-:W-:Y:S01]  /*12f00*/  @!P3 IMAD R25, R18, R23, RZ ;  /* 0x000000171219b224 */ /* 0x004fe200078e02ff */
[----:B------:R-:W2:Y:S01]  /*12f10*/  @P4 LDC R22, c[0x0][0x2e8] ;  /* 0x0000ba00ff164b82 */ /* 0x000ea20000000800 */
[----:B------:R-:W-:Y:S01]  /*12f20*/  STS [R9+0x2000], R108 ;  /* 0x0020006c09007388 */ /* 0x000fe20000000800 */
[----:B------:R-:W-:Y:S01]  /*12f30*/  BSSY B0, `(.L_x_156) ;  /* 0x0000069000007945 */ /* 0x000fe20003800000 */
[----:B------:R-:W2:Y:S02]  /*12f40*/  @P2 MUFU.LG2 R5, R5 ;  /* 0x0000000500052308 */ /* 0x000ea40000000c00 */
[----:B------:R-:W-:Y:S01]  /*12f50*/  STS [R9+0x2200], R110 ;  /* 0x0022006e09007388 */ /* 0x000fe20000000800 */
[----:B----4-:R-:W-:-:S02]  /*12f60*/  @P3 IMAD R20, R21, R20, RZ ;  /* 0x0000001415143224 */ /* 0x010fc400078e02ff */
[----:B------:R-:W4:Y:S01]  /*12f70*/  @P5 LDC R23, c[0x0][0x2e8] ;  /* 0x0000ba00ff175b82 */ /* 0x000f220000000800 */
[----:B------:R-:W-:Y:S01]  /*12f80*/  STS [R19+0x3000], R144 ;  /* 0x0030009013007388 */ /* 0x000fe20000000800 */
[----:B------:R-:W-:Y:S01]  /*12f90*/  @!P3 MOV R20, R18 ;  /* 0x000000120014b202 */ /* 0x000fe20000000f00 */
[----:B-1----:R-:W-:Y:S01]  /*12fa0*/  @P5 FMUL.FTZ R21, R8, 0.69314718246459960938 ;  /* 0x3f31721808155820 */ /* 0x002fe20000410000 */
[----:B---3--:R-:W-:Y:S01]  /*12fb0*/  @P4 FMUL.FTZ R8, R7, 0.69314718246459960938 ;  /* 0x3f31721807084820 */ /* 0x008fe20000410000 */
[----:B------:R-:W-:Y:S01]  /*12fc0*/  STS [R19+0x3200], R146 ;  /* 0x0032009213007388 */ /* 0x000fe20000000800 */
[----:B------:R-:W-:Y:S01]  /*12fd0*/  MOV R18, 0x7f800000 ;  /* 0x7f80000000127802 */ /* 0x000fe20000000f00 */
[----:B-----5:R-:W-:Y:S01]  /*12fe0*/  UIMAD UR6, UR5, -0x80, UR17 ;  /* 0xffffff80050678a4 */ /* 0x020fe2000f8e0211 */
[----:B------:R-:W1:Y:S01]  /*12ff0*/  S2R R12, SR_CTAID.Y ;  /* 0x00000000000c7919 */ /* 0x000e620000002600 */
[----:B------:R-:W-:Y:S04]  /*13000*/  STS [R9+0x3000], R104 ;  /* 0x0030006809007388 */ /* 0x000fe80000000800 */
[----:B------:R-:W-:Y:S04]  /*13010*/  STS [R9+0x3200], R106 ;  /* 0x0032006a09007388 */ /* 0x000fe80000000800 */
[----:B------:R-:W-:Y:S04]  /*13020*/  STS [R11+0x4000], R140 ;  /* 0x0040008c0b007388 */ /* 0x000fe80000000800 */
[----:B------:R-:W-:Y:S04]  /*13030*/  STS [R11+0x4200], R142 ;  /* 0x0042008e0b007388 */ /* 0x000fe80000000800 */
[----:B------:R-:W-:Y:S04]  /*13040*/  STS [R10+0x4000], R121 ;  /* 0x004000790a007388 */ /* 0x000fe80000000800 */
[----:B------:R-:W-:Y:S04]  /*13050*/  STS [R10+0x4200], R123 ;  /* 0x0042007b0a007388 */ /* 0x000fe80000000800 */
[----:B------:R-:W-:Y:S04]  /*13060*/  STS [R11+0x5000], R112 ;  /* 0x005000700b007388 */ /* 0x000fe80000000800 */
[----:B------:R3:W-:Y:S04]  /*13070*/  STS [R11+0x5200], R114 ;  /* 0x005200720b007388 */ /* 0x0007e80000000800 */
[----:B------:R-:W-:Y:S04]  /*13080*/  STS [R10+0x5000], R117 ;  /* 0x005000750a007388 */ /* 0x000fe80000000800 */
[----:B------:R-:W-:Y:S04]  /*13090*/  STS [R10+0x5200], R119 ;  /* 0x005200770a007388 */ /* 0x000fe80000000800 */
[----:B------:R-:W-:Y:S04]  /*130a0*/  STS [R19+0x4000], R136 ;  /* 0x0040008813007388 */ /* 0x000fe80000000800 */
[----:B------:R-:W-:Y:S04]  /*130b0*/  STS [R19+0x4200], R138 ;  /* 0x0042008a13007388 */ /* 0x000fe80000000800 */
[----:B------:R-:W-:Y:S04]  /*130c0*/  STS [R9+0x4000], R128 ;  /* 0x0040008009007388 */ /* 0x000fe80000000800 */
[----:B------:R1:W-:Y:S01]  /*130d0*/  STS [R9+0x4200], R13 ;  /* 0x0042000d09007388 */ /* 0x0003e20000000800 */
[----:B---3--:R-:W3:Y:S03]  /*130e0*/  @P3 LDC R11, c[0x0][0x2c0] ;  /* 0x0000b000ff0b3b82 */ /* 0x008ee60000000800 */
[----:B------:R-:W-:Y:S04]  /*130f0*/  STS [R19+0x5000], R124 ;  /* 0x0050007c13007388 */ /* 0x000fe80000000800 */
[----:B------:R5:W-:Y:S04]  /*13100*/  STS [R19+0x5200], R126 ;  /* 0x0052007e13007388 */ /* 0x000be80000000800 */
[----:B------:R-:W-:Y:S04]  /*13110*/  STS [R9+0x5000], R132 ;  /* 0x0050008409007388 */ /* 0x000fe80000000800 */
[----:B------:R2:W-:Y:S01]  /*13120*/  STS [R9+0x5200], R134 ;  /* 0x0052008609007388 */ /* 0x0005e20000000800 */
[----:B------:R-:W-:Y:S01]  /*13130*/  BAR.SYNC.DEFER_BLOCKING 0x0 ;  /* 0x0000000000007b1d */ /* 0x000fe20000010000 */
[----:B-1----:R-:W-:Y:S01]  /*13140*/  IMAD R13, R12, R25, RZ ;  /* 0x000000190c0d7224 */ /* 0x002fe200078e02ff */
[----:B------:R-:W-:-:S04]  /*13150*/  @!P3 MOV R11, 0x1 ;  /* 0x00000001000bb802 */ /* 0x000fc80000000f00 */
[----:B------:R-:W1:Y:S01]  /*13160*/  S2R R10, SR_CTAID.Z ;  /* 0x00000000000a7919 */ /* 0x000e620000002700 */
[----:B------:R-:W-:Y:S01]  /*13170*/  IADD3 R12, R14, 0x60, RZ ;  /* 0x000000600e0c7810 */ /* 0x000fe20007ffe0ff */
[----:B---3--:R-:W-:Y:S01]  /*13180*/  IMAD R7, R11, UR5, RZ ;  /* 0x000000050b077c24 */ /* 0x008fe2000f8e02ff */
[----:B-----5:R-:W-:Y:S02]  /*13190*/  LOP3.LUT R19, R4, 0xffffffe0, RZ, 0xc0, !PT ;  /* 0xffffffe004137812 */ /* 0x020fe400078ec0ff */
[----:B------:R-:W3:Y:S02]  /*131a0*/  @P2 LDC R4, c[0x0][0x2e8] ;  /* 0x0000ba00ff042b82 */ /* 0x000ee40000000800 */
[----:B------:R-:W-:Y:S02]  /*131b0*/  SHF.L.U32 R7, R7, 0x7, RZ ;  /* 0x0000000707077819 */ /* 0x000fe400000006ff */
[----:B------:R-:W-:Y:S02]  /*131c0*/  IADD3 R19, -R19, R0, RZ ;  /* 0x0000000013137210 */ /* 0x000fe40007ffe1ff */
[----:B------:R-:W-:Y:S01]  /*131d0*/  MOV R0, 0x7f800000 ;  /* 0x7f80000000007802 */ /* 0x000fe20000000f00 */
[----:B----4-:R-:W-:Y:S01]  /*131e0*/  @P5 FFMA.FTZ R0, R168, R23, R21 ;  /* 0x00000017a8005223 */ /* 0x010fe20000010015 */
[----:B--2---:R-:W-:Y:S01]  /*131f0*/  SEL R9, R13, RZ, !P6 ;  /* 0x000000ff0d097207 */ /* 0x004fe20007000000 */
[----:B------:R-:W-:Y:S01]  /*13200*/  @P0 FMUL.FTZ R21, R6, 0.69314718246459960938 ;  /* 0x3f31721806150820 */ /* 0x000fe20000410000 */
[----:B------:R2:W4:Y:S01]  /*13210*/  LDS.128 R28, [R225+0x1800] ;  /* 0x00180000e11c7984 */ /* 0x0005220000000c00 */
[----:B------:R-:W5:Y:S01]  /*13220*/  @P0 LDC R13, c[0x0][0x2e8] ;  /* 0x0000ba00ff0d0b82 */ /* 0x000f620000000800 */
[----:B------:R-:W-:Y:S01]  /*13230*/  LOP3.LUT P3, RZ, R19, 0x3, RZ, 0xc0, !PT ;  /* 0x0000000313ff7812 */ /* 0x000fe2000786c0ff */
[----:B------:R-:W-:Y:S01]  /*13240*/  @P2 FMUL.FTZ R6, R5, 0.69314718246459960938 ;  /* 0x3f31721805062820 */ /* 0x000fe20000410000 */
[----:B------:R2:W2:Y:S01]  /*13250*/  LDS.128 R24, [R225+0x3800] ;  /* 0x00380000e1187984 */ /* 0x0004a20000000c00 */
[----:B------:R-:W-:-:S02]  /*13260*/  ISETP.GE.AND P6, PT, R12, UR14, PT ;  /* 0x0000000e0c007c0c */ /* 0x000fc4000bfc6270 */
[----:B------:R-:W-:Y:S01]  /*13270*/  MOV R12, 0x7f800000 ;  /* 0x7f800000000c7802 */ /* 0x000fe20000000f00 */
[----:B------:R-:W-:Y:S01]  /*13280*/  @P4 FFMA.FTZ R12, R167, R22, R8 ;  /* 0x00000016a70c4223 */ /* 0x000fe20000010008 */
[----:B------:R-:W-:Y:S02]  /*13290*/  SHF.R.S32.HI R5, RZ, 0x1f, R7 ;  /* 0x0000001fff057819 */ /* 0x000fe40000011407 */
[----:B------:R-:W-:Y:S01]  /*132a0*/  MOV R19, 0x7f800000 ;  /* 0x7f80000000137802 */ /* 0x000fe20000000f00 */
[----:B---3--:R-:W-:Y:S01]  /*132b0*/  @P2 FFMA.FTZ R19, R165, R4, R6 ;  /* 0x00000004a5132223 */ /* 0x008fe20000010006 */
[----:B-1----:R-:W-:-:S05]  /*132c0*/  IMAD R9, R10, R20, R9 ;  /* 0x000000140a097224 */ /* 0x002fca00078e0209 */
[--C-:B------:R-:W-:Y:S02]  /*132d0*/  IADD3 R16, P5, P4, R7, R16, R9.reuse ;  /* 0x0000001007107210 */ /* 0x100fe40007cbe009 */
[----:B------:R-:W-:Y:S01]  /*132e0*/  SHF.R.S32.HI R9, RZ, 0x1f, R9 ;  /* 0x0000001fff097819 */ /* 0x000fe20000011409 */
[----:B-----5:R-:W-:-:S03]  /*132f0*/  @P0 FFMA.FTZ R18, R166, R13, R21 ;  /* 0x0000000da6120223 */ /* 0x020fc60000010015 */
[----:B------:R-:W-:Y:S01]  /*13300*/  IADD3.X R17, R5, R17, R9, P5, P4 ;  /* 0x0000001105117210 */ /* 0x000fe20002fe8409 */
[----:B--2-4-:R-:W-:Y:S06]  /*13310*/  @P3 BRA `(.L_x_157) ;  /* 0x0000000000a83947 */ /* 0x014fec0003800000 */
[----:B------:R-:W-:-:S04]  /*13320*/  LEA.HI R4, R240, R241, RZ, 0x5 ;  /* 0x000000f1f0047211 */ /* 0x000fc800078f28ff */
[----:B------:R-:W-:-:S05]  /*13330*/  LOP3.LUT R4, R4, 0xffffffe0, RZ, 0xc0, !PT ;  /* 0xffffffe004047812 */ /* 0x000fca00078ec0ff */
[----:B------:R-:W-:-:S05]  /*13340*/  IMAD.IADD R241, R241, 0x1, -R4 ;  /* 0x00000001f1f17824 */ /* 0x000fca00078e0a04 */
[----:B------:R-:W-:-:S04]  /*13350*/  SHF.R.S32.HI R4, RZ, 0x1f, R241 ;  /* 0x0000001fff047819 */ /* 0x000fc800000114f1 */
        /* <DEDUP_REMOVED lines=38> */
.L_x_157:
[----:B------:R-:W-:Y:S05]  /*135c0*/  BSYNC B0 ;  /* 0x0000000000007941 */ /* 0x000fea0003800000 */
.L_x_156:
        /* <DEDUP_REMOVED lines=36> */
.L_x_159:
[----:B------:R-:W-:Y:S05]  /*13810*/  BSYNC B0 ;  /* 0x0000000000007941 */ /* 0x000fea0003800000 */
.L_x_158:
        /* <DEDUP_REMOVED lines=24> */
.L_x_161:
[----:B------:R-:W-:Y:S05]  /*139a0*/  BSYNC B0 ;  /* 0x0000000000007941 */ /* 0x000fea0003800000 */
.L_x_160:
        /* <DEDUP_REMOVED lines=24> */
.L_x_163:
[----:B------:R-:W-:Y:S05]  /*13b30*/  BSYNC B0 ;  /* 0x0000000000007941 */ /* 0x000fea0003800000 */
.L_x_162:
[----:B-1--4-:R1:W4:Y:S01]  /*13b40*/  LDS.128 R4, [R225+0x5800] ;  /* 0x00580000e1047984 */ /* 0x0123220000000c00 */
[----:B------:R-:W-:Y:S05]  /*13b50*/  @P6 EXIT ;  /* 0x000000000000694d */ /* 0x000fea0003800000 */
        /* <DEDUP_REMOVED lines=21> */
.L_x_120:
[----:B------:R-:W-:Y:S01]  /*13cb0*/  UISETP.NE.AND UP4, UPT, UR15, -0x1, UPT ;  /* 0xffffffff0f00788c */ /* 0x000fe2000bf85270 */
[----:B------:R-:W-:Y:S01]  /*13cc0*/  SHF.R.S32.HI R3, RZ, 0x1f, R132 ;  /* 0x0000001fff037819 */ /* 0x000fe20000011484 */
[----:B------:R-:W-:Y:S01]  /*13cd0*/  ULDC.U8 UR8, c[0x0][0x3d9] ;  /* 0x0000f64000087ab9 */ /* 0x000fe20000000000 */
[----:B------:R-:W-:Y:S01]  /*13ce0*/  UIADD3 UR17, -UR27, UR17, URZ ;  /* 0x000000111b117290 */ /* 0x000fe2000fffe13f */
[----:B------:R-:W-:Y:S01]  /*13cf0*/  IMAD.U32 R15, RZ, RZ, UR16 ;  /* 0x00000010ff0f7e24 */ /* 0x000fe2000f8e00ff */
[----:B------:R-:W-:Y:S01]  /*13d00*/  UISETP.NE.AND UP2, UPT, UR8, URZ, UPT ;  /* 0x0000003f0800728c */ /* 0x000fe2000bf45270 */
[----:B------:R-:W-:Y:S01]  /*13d10*/  LEA.HI R16, R3, R132, RZ, 0x2 ;  /* 0x0000008403107211 */ /* 0x000fe200078f10ff */
[----:B------:R-:W-:Y:S01]  /*13d20*/  UMOV UR18, URZ ;  /* 0x0000003f00127c82 */ /* 0x000fe20008000000 */
[----:B------:R-:W-:Y:S01]  /*13d30*/  UMOV UR19, URZ ;  /* 0x0000003f00137c82 */ /* 0x000fe20008000000 */
[----:B------:R-:W-:Y:S01]  /*13d40*/  BSSY B0, `(.L_x_164) ;  /* 0x0000050000007945 */ /* 0x000fe20003800000 */
[----:B------:R-:W-:Y:S01]  /*13d50*/  LOP3.LUT R3, R16, 0xfffffffc, RZ, 0xc0, !PT ;  /* 0xfffffffc10037812 */ /* 0x000fe200078ec0ff */
[----:B------:R-:W-:Y:S01]  /*13d60*/  @UP4 ULDC.64 UR6, c[0x0][0x298] ;  /* 0x0000a60000064ab9 */ /* 0x000fe20000000a00 */
[----:B------:R-:W-:Y:S01]  /*13d70*/  @!UP4 USHF.R.S32.HI UR9, URZ, 0x1f, UR24 ;  /* 0x0000001f3f09c899 */ /* 0x000fe20008011418 */
[----:B------:R-:W-:Y:S01]  /*13d80*/  SHF.R.S32.HI R16, RZ, 0x2, R16 ;  /* 0x00000002ff107819 */ /* 0x000fe20000011410 */
[----:B------:R-:W-:Y:S01]  /*13d90*/  @UP4 UIMAD.WIDE.U32 UR10, UR15, UR6, URZ ;  /* 0x000000060f0a42a5 */ /* 0x000fe2000f8e003f */
[----:B------:R-:W-:Y:S01]  /*13da0*/  IMAD.IADD R6, R132, 0x1, -R3 ;  /* 0x0000000184067824 */ /* 0x000fe200078e0a03 */
[----:B------:R-:W-:Y:S01]  /*13db0*/  @!UP4 ULDC.64 UR4, c[0x0][0x290] ;  /* 0x0000a4000004cab9 */ /* 0x000fe20000000a00 */
[--C-:B------:R-:W-:Y:S01]  /*13dc0*/  SHF.R.S32.HI R17, RZ, 0x1f, R16.reuse ;  /* 0x0000001fff117819 */ /* 0x100fe20000011410 */
[----:B------:R-:W-:Y:S01]  /*13dd0*/  @!UP4 UIMAD UR6, UR9, UR4, URZ ;  /* 0x000000040906c2a4 */ /* 0x000fe2000f8e023f */
[----:B------:R-:W-:Y:S01]  /*13de0*/  VIADD R0, R16, 0x60 ;  /* 0x0000006010007836 */ /* 0x000fe20000000000 */
[----:B------:R-:W-:Y:S01]  /*13df0*/  @UP4 UIMAD UR7, UR15, UR7, UR11 ;  /* 0x000000070f0742a4 */ /* 0x000fe2000f8e020b */
[C---:B------:R-:W-:Y:S01]  /*13e00*/  ISETP.NE.AND P3, PT, R6.reuse, RZ, PT ;  /* 0x000000ff0600720c */ /* 0x040fe20003f65270 */
[----:B------:R-:W-:Y:S01]  /*13e10*/  @!UP4 UIMAD.WIDE.U32 UR12, UR24, UR4, URZ ;  /* 0x00000004180cc2a5 */ /* 0x000fe2000f8e003f */
[----:B------:R-:W-:Y:S01]  /*13e20*/  IMAD.SHL.U32 R6, R6, 0x8, RZ ;  /* 0x0000000806067824 */ /* 0x000fe200078e00ff */
[----:B------:R-:W-:Y:S01]  /*13e30*/  ULDC.U8 UR11, c[0x0][0x3d8] ;  /* 0x0000f600000b7ab9 */ /* 0x000fe20000000000 */
[----:B------:R-:W-:Y:S01]  /*13e40*/  @!UP4 UIMAD UR6, UR24, UR5, UR6 ;  /* 0x000000051806c2a4 */ /* 0x000fe2000f8e0206 */
[----:B------:R-:W-:Y:S01]  /*13e50*/  IMAD.WIDE R14, R15, 0x80, R16 ;  /* 0x000000800f0e7825 */ /* 0x000fe200078e0210 */
[----:B------:R-:W-:Y:S01]  /*13e60*/  UISETP.NE.AND UP0, UPT, UR11, URZ, !UP2 ;  /* 0x0000003f0b00728c */ /* 0x000fe2000d705270 */
[C---:B------:R-:W-:Y:S01]  /*13e70*/  IADD3 R4, R6.reuse, 0x40, RZ ;  /* 0x0000004006047810 */ /* 0x040fe20007ffe0ff */
[----:B------:R-:W-:Y:S01]  /*13e80*/  @UP2 ULDC.64 UR4, c[0x0][0x2c0] ;  /* 0x0000b00000042ab9 */ /* 0x000fe20000000a00 */
[----:B------:R-:W-:Y:S01]  /*13e90*/  USHF.R.S32.HI UR9, URZ, 0x1f, UR26 ;  /* 0x0000001f3f097899 */ /* 0x000fe2000801141a */
[----:B------:R-:W-:Y:S01]  /*13ea0*/  VIADD R5, R6, 0x20 ;  /* 0x0000002006057836 */ /* 0x000fe20000000000 */
[----:B------:R-:W-:-:S02]  /*13eb0*/  UISETP.NE.AND UP3, UPT, UR11, URZ, UPT ;  /* 0x0000003f0b00728c */ /* 0x000fc4000bf65270 */
[----:B------:R-:W-:Y:S02]  /*13ec0*/  @UP2 UIMAD UR14, UR5, UR4, URZ ;  /* 0x00000004050e22a4 */ /* 0x000fe4000f8e023f */
[----:B------:R-:W-:Y:S01]  /*13ed0*/  UISETP.NE.OR UP3, UPT, UR8, URZ, !UP3 ;  /* 0x0000003f0800728c */ /* 0x000fe2000df65670 */
[----:B------:R-:W-:Y:S02]  /*13ee0*/  ULDC.64 UR4, c[0x0][0x2a0] ;  /* 0x0000a80000047ab9 */ /* 0x000fe40000000a00 */
[----:B------:R-:W-:Y:S01]  /*13ef0*/  @!UP2 ULDC UR8, c[0x0][0x2c4] ;  /* 0x0000b1000008aab9 */ /* 0x000fe20000000800 */
[----:B------:R-:W-:Y:S01]  /*13f00*/  UIMAD UR9, UR9, UR4, URZ ;  /* 0x00000004090972a4 */ /* 0x000fe2000f8e023f */
[----:B------:R-:W-:Y:S01]  /*13f10*/  IMAD.U32 R10, RZ, RZ, UR4 ;  /* 0x00000004ff0a7e24 */ /* 0x000fe2000f8e00ff */
[----:B------:R-:W-:Y:S02]  /*13f20*/  UISETP.NE.OR UP1, UPT, UR15, -0x1, UP3 ;  /* 0xffffffff0f00788c */ /* 0x000fe40009f25670 */
[----:B------:R-:W-:Y:S01]  /*13f30*/  UIMAD UR5, UR26, UR5, UR9 ;  /* 0x000000051a0572a4 */ /* 0x000fe2000f8e0209 */
[----:B------:R-:W-:Y:S01]  /*13f40*/  @!UP2 ULDC UR4, c[0x0][0x270] ;  /* 0x00009c000004aab9 */ /* 0x000fe20000000800 */
[----:B------:R-:W-:Y:S01]  /*13f50*/  @UP0 ULDC UR8, c[0x0][0x2e4] ;  /* 0x0000b90000080ab9 */ /* 0x000fe20000000800 */
[----:B------:R-:W-:Y:S01]  /*13f60*/  @UP2 UMOV UR9, 0x1 ;  /* 0x0000000100092882 */ /* 0x000fe20000000000 */
[----:B------:R-:W-:Y:S01]  /*13f70*/  @UP4 UMOV UR20, UR10 ;  /* 0x0000000a00144c82 */ /* 0x000fe20008000000 */
[----:B------:R-:W-:-:S02]  /*13f80*/  @!UP2 UIMAD UR9, UR8, UR4, URZ ;  /* 0x000000040809a2a4 */ /* 0x000fc4000f8e023f */
[----:B------:R-:W-:Y:S01]  /*13f90*/  @!UP4 UIADD3 UR7, UR13, UR6, URZ ;  /* 0x000000060d07c290 */ /* 0x000fe2000fffe03f */
[----:B------:R-:W-:Y:S01]  /*13fa0*/  @!UP4 UMOV UR20, UR12 ;  /* 0x0000000c0014cc82 */ /* 0x000fe20008000000 */
[----:B------:R-:W-:Y:S01]  /*13fb0*/  UIMAD UR9, UR24, UR9, URZ ;  /* 0x00000009180972a4 */ /* 0x000fe2000f8e023f */
[C---:B------:R-:W-:Y:S01]  /*13fc0*/  IADD3 R2, P0, R6.reuse, UR20, RZ ;  /* 0x0000001406027c10 */ /* 0x040fe2000ff1e0ff */
[----:B------:R-:W-:Y:S01]  /*13fd0*/  @!UP3 ULDC UR10, c[0x0][0x2c4] ;  /* 0x0000b100000abab9 */ /* 0x000fe20000000800 */
[----:B------:R-:W-:Y:S01]  /*13fe0*/  @UP2 ULDC UR11, c[0x0][0x2c0] ;  /* 0x0000b000000b2ab9 */ /* 0x000fe20000000800 */
[----:B------:R-:W-:Y:S01]  /*13ff0*/  @!UP1 UIMAD UR15, UR24, UR10, URZ ;  /* 0x0000000a180f92a4 */ /* 0x000fe2000f8e023f */
[----:B------:R-:W-:Y:S01]  /*14000*/  LEA.HI.X.SX32 R3, R6, UR7, 0x1, P0 ;  /* 0x0000000706037c11 */ /* 0x000fe200080f0eff */
[----:B------:R-:W-:Y:S01]  /*14010*/  USEL UR9, UR9, URZ, UP3 ;  /* 0x0000003f09097287 */ /* 0x000fe20009800000 */
[----:B------:R-:W-:Y:S01]  /*14020*/  ISETP.GE.AND P0, PT, R16, UR17, PT ;  /* 0x0000001110007c0c */ /* 0x000fe2000bf06270 */
[----:B------:R-:W-:Y:S01]  /*14030*/  @!UP2 UMOV UR11, 0x1 ;  /* 0x00000001000ba882 */ /* 0x000fe20000000000 */
[----:B------:R-:W-:Y:S01]  /*14040*/  @!UP2 UMOV UR14, UR8 ;  /* 0x00000008000eac82 */ /* 0x000fe20008000000 */
[----:B------:R-:W-:Y:S01]  /*14050*/  UIMAD UR6, UR27, UR11, URZ ;  /* 0x0000000b1b0672a4 */ /* 0x000fe2000f8e023f */
[----:B------:R-:W-:Y:S01]  /*14060*/  IMAD.WIDE.U32 R10, R10, UR26, R2 ;  /* 0x0000001a0a0a7c25 */ /* 0x000fe2000f8e0002 */
[----:B------:R-:W-:Y:S01]  /*14070*/  UIMAD UR14, UR26, UR14, UR9 ;  /* 0x0000000e1a0e72a4 */ /* 0x000fe2000f8e0209 */
[C---:B------:R-:W-:Y:S01]  /*14080*/  IADD3 R2, R16.reuse, 0x40, RZ ;  /* 0x0000004010027810 */ /* 0x040fe20007ffe0ff */
[----:B------:R-:W-:Y:S01]  /*14090*/  @!UP3 UMOV UR18, UR15 ;  /* 0x0000000f0012bc82 */ /* 0x000fe20008000000 */
[----:B------:R-:W-:Y:S01]  /*140a0*/  USHF.R.S32.HI UR4, URZ, 0x1f, UR6 ;  /* 0x0000001f3f047899 */ /* 0x000fe20008011406 */
[----:B------:R-:W-:Y:S01]  /*140b0*/  VIADD R3, R16, 0x20 ;  /* 0x0000002010037836 */ /* 0x000fe20000000000 */
[----:B------:R-:W-:Y:S01]  /*140c0*/  @!UP3 USHF.R.S32.HI UR19, URZ, 0x1f, UR15 ;  /* 0x0000001f3f13b899 */ /* 0x000fe2000801140f */
[----:B------:R-:W-:Y:S01]  /*140d0*/  VIADD R13, R11, UR5 ;  /* 0x000000050b0d7c36 */ /* 0x000fe20008000000 */
[----:B------:R-:W-:Y:S01]  /*140e0*/  USHF.R.S32.HI UR7, URZ, 0x1f, UR14 ;  /* 0x0000001f3f077899 */ /* 0x000fe2000801140e */
[----:B------:R-:W-:Y:S01]  /*140f0*/  ISETP.GE.AND P1, PT, R2, UR17, PT ;  /* 0x0000001102007c0c */ /* 0x000fe2000bf26270 */
[----:B------:R-:W-:Y:S01]  /*14100*/  UIADD3 UR6, UP1, UP0, UR6, UR18, UR14 ;  /* 0x0000001206067290 */ /* 0x000fe2000f83e00e */
[----:B------:R-:W-:-:S03]  /*14110*/  ISETP.GE.AND P2, PT, R3, UR17, PT ;  /* 0x0000001103007c0c */ /* 0x000fc6000bf46270 */
        /* <DEDUP_REMOVED lines=18> */
.L_x_165:
[----:B------:R-:W-:Y:S05]  /*14240*/  BSYNC B0 ;  /* 0x0000000000007941 */ /* 0x000fea0003800000 */
.L_x_164:
        /* <DEDUP_REMOVED lines=22> */
.L_x_167:
[----:B------:R-:W-:Y:S05]  /*143b0*/  BSYNC B0 ;  /* 0x0000000000007941 */ /* 0x000fea0003800000 */
.L_x_166:
        /* <DEDUP_REMOVED lines=22> */
.L_x_169:
[----:B------:R-:W-:Y:S05]  /*14520*/  BSYNC B0 ;  /* 0x0000000000007941 */ /* 0x000fea0003800000 */
.L_x_168:
        /* <DEDUP_REMOVED lines=23> */
.L_x_171:
[----:B------:R-:W-:Y:S05]  /*146a0*/  BSYNC B0 ;  /* 0x0000000000007941 */ /* 0x000fea0003800000 */
.L_x_170:
        /* <DEDUP_REMOVED lines=10> */
.L_x_173:
[----:B------:R-:W-:Y:S05]  /*14750*/  BSYNC B0 ;  /* 0x0000000000007941 */ /* 0x000fea0003800000 */
.L_x_172:
[----:B------:R-:W-:Y:S04]  /*14760*/  BSSY B0, `(.L_x_174) ;  /* 0x000000a000007945 */ /* 0x000fe80003800000 */
[----:B------:R-:W-:Y:S05]  /*14770*/  @P5 BRA `(.L_x_175) ;  /* 0x0000000000205947 */ /* 0x000fea0003800000 */
[----:B------:R-:W-:Y:S01]  /*14780*/  IMAD R3, R3, UR11, RZ ;  /* 0x0000000b03037c24 */ /* 0x000fe2000f8e02ff */
[----:B------:R-:W-:-:S04]  /*14790*/  ULDC.64 UR4, c[0x0][0x2b0] ;  /* 0x0000ac0000047ab9 */ /* 0x000fc80000000a00 */
[----:B------:R-:W-:-:S04]  /*147a0*/  IADD3 R4, P0, R3, UR6, RZ ;  /* 0x0000000603047c10 */ /* 0x000fc8000ff1e0ff */
[----:B------:R-:W-:Y:S02]  /*147b0*/  LEA.HI.X.SX32 R3, R3, UR18, 0x1, P0 ;  /* 0x0000001203037c11 */ /* 0x000fe400080f0eff */
[----:B-1----:R-:W-:-:S04]  /*147c0*/  LEA R6, P0, R4, UR4, 0x2 ;  /* 0x0000000404067c11 */ /* 0x002fc8000f8010ff */
[----:B------:R-:W-:Y:S01]  /*147d0*/  LEA.HI.X R7, R4, UR5, R3, 0x2, P0 ;  /* 0x0000000504077c11 */ /* 0x000fe200080f1403 */
[----:B------:R-:W-:-:S05]  /*147e0*/  IMAD.MOV.U32 R3, RZ, RZ, 0x7f800000 ;  /* 0x7f800000ff037424 */ /* 0x000fca00078e00ff */
[----:B------:R1:W-:Y:S03]  /*147f0*/  STG.E desc[UR22][R6.64], R3 ;  /* 0x0000000306007986 */ /* 0x0003e6000c101916 */
.L_x_175:
[----:B------:R-:W-:Y:S05]  /*14800*/  BSYNC B0 ;  /* 0x0000000000007941 */ /* 0x000fea0003800000 */
.L_x_174:
        /* <DEDUP_REMOVED lines=10> */
.L_x_177:
[----:B------:R-:W-:Y:S05]  /*148b0*/  BSYNC B0 ;  /* 0x0000000000007941 */ /* 0x000fea0003800000 */
.L_x_176:
[----:B------:R-:W-:Y:S05]  /*148c0*/  @P3 EXIT ;  /* 0x000000000000394d */ /* 0x000fea0003800000 */
[----:B------:R-:W-:Y:S01]  /*148d0*/  IMAD R0, R0, UR11, RZ ;  /* 0x0000000b00007c24 */ /* 0x000fe2000f8e02ff */
[----:B------:R-:W-:Y:S01]  /*148e0*/  ULDC.64 UR4, c[0x0][0x2b0] ;  /* 0x0000ac0000047ab9 */ /* 0x000fe20000000a00 */
[----:B-1----:R-:W-:-:S03]  /*148f0*/  IMAD.MOV.U32 R5, RZ, RZ, 0x7f800000 ;  /* 0x7f800000ff057424 */ /* 0x002fc600078e00ff */
[----:B------:R-:W-:-:S04]  /*14900*/  IADD3 R3, P0, R0, UR6, RZ ;  /* 0x0000000600037c10 */ /* 0x000fc8000ff1e0ff */
[----:B------:R-:W-:Y:S02]  /*14910*/  LEA.HI.X.SX32 R0, R0, UR18, 0x1, P0 ;  /* 0x0000001200007c11 */ /* 0x000fe400080f0eff */
[----:B------:R-:W-:-:S04]  /*14920*/  LEA R2, P0, R3, UR4, 0x2 ;  /* 0x0000000403027c11 */ /* 0x000fc8000f8010ff */
[----:B------:R-:W-:-:S05]  /*14930*/  LEA.HI.X R3, R3, UR5, R0, 0x2, P0 ;  /* 0x0000000503037c11 */ /* 0x000fca00080f1400 */
[----:B------:R-:W-:Y:S01]  /*14940*/  STG.E desc[UR22][R2.64], R5 ;  /* 0x0000000502007986 */ /* 0x000fe2000c101916 */
[----:B------:R-:W-:Y:S05]  /*14950*/  EXIT ;  /* 0x000000000000794d */ /* 0x000fea0003800000 */
.L_x_178:
        /* <DEDUP_REMOVED lines=10> */
.L_x_1144:


//--------------------- .text._ZN5flash16flash_fwd_kernelI23Flash_fwd_kernel_traitsILi96ELi64ELi64ELi4ELb0ELb0EN7cutlass10bfloat16_tE19Flash_kernel_traitsILi96ELi64ELi64ELi4ES3_EELb0ELb1ELb0ELb0ELb1ELb1ELb0ELb0EEEvNS_16Flash_fwd_paramsE --------------------------
	.section	.text._ZN5flash16flash_fwd_kernelI23Flash_fwd_kernel_traitsILi96ELi64ELi64ELi4ELb0ELb0EN7cutlass10bfloat16_tE19Flash_kernel_traitsILi96ELi64ELi64ELi4ES3_EELb0ELb1ELb0ELb0ELb1ELb1ELb0ELb0EEEvNS_16Flash_fwd_paramsE,"ax",@progbits
	.align	128
        .global         _ZN5flash16flash_fwd_kernelI23Flash_fwd_kernel_traitsILi96ELi64ELi64ELi4ELb0ELb0EN7cutlass10bfloat16_tE19Flash_kernel_traitsILi96ELi64ELi64ELi4ES3_EELb0ELb1ELb0ELb0ELb1ELb1ELb0ELb0EEEvNS_16Flash_fwd_paramsE
        .type           _ZN5flash16flash_fwd_kernelI23Flash_fwd_kernel_traitsILi96ELi64ELi64ELi4ELb0ELb0EN7cutlass10bfloat16_tE19Flash_kernel_traitsILi96ELi64ELi64ELi4ES3_EELb0ELb1ELb0ELb0ELb1ELb1ELb0ELb0EEEvNS_16Flash_fwd_paramsE,@function
        .size           _ZN5flash16flash_fwd_kernelI23Flash_fwd_kernel_traitsILi96ELi64ELi64ELi4ELb0ELb0EN7cutlass10bfloat16_tE19Flash_kernel_traitsILi96ELi64ELi64ELi4ES3_EELb0ELb1ELb0ELb0ELb1ELb1ELb0ELb0EEEvNS_16Flash_fwd_paramsE,(.L_x_1145 - _ZN5flash16flash_fwd_kernelI23Flash_fwd_kernel_traitsILi96ELi64ELi64ELi4ELb0ELb0EN7cutlass10bfloat16_tE19Flash_kernel_traitsILi96ELi64ELi64ELi4ES3_EELb0ELb1ELb0ELb0ELb1ELb1ELb0ELb0EEEvNS_16Flash_fwd_paramsE)
        .other          _ZN5flash16flash_fwd_kernelI23Flash_fwd_kernel_traitsILi96ELi64ELi64ELi4ELb0ELb0EN7cutlass10bfloat16_tE19Flash_kernel_traitsILi96ELi64ELi64ELi4ES3_EELb0ELb1ELb0ELb0ELb1ELb1ELb0ELb0EEEvNS_16Flash_fwd_paramsE,@"STO_CUDA_ENTRY STV_DEFAULT"
_ZN5flash16flash_fwd_kernelI23Flash_fwd_kernel_traitsILi96ELi64ELi64ELi4ELb0ELb0EN7cutlass10bfloat16_tE19Flash_kernel_traitsILi96ELi64ELi64ELi4ES3_EELb0ELb1ELb0ELb0ELb1ELb1ELb0ELb0EEEvNS_16Flash_fwd_paramsE:
.text._ZN5flash16flash_fwd_kernelI23Flash_fwd_kernel_traitsILi96ELi64ELi64ELi4ELb0ELb0EN7cutlass10bfloat16_tE19Flash_kernel_traitsILi96ELi64ELi64ELi4ES3_EELb0ELb1ELb0ELb0ELb1ELb1ELb0ELb0EEEvNS_16Flash_fwd_paramsE:
[----:B------:R-:W-:Y:S08]  /*0000*/  LDC R1, c[0x0][0x28] ;  /* 0x00000a00ff017b82 */ /* 0x000ff00000000800 */
[----:B------:R-:W1:Y:S01]  /*0010*/  LDC.64 R4, c[0x0][0x300] ;  /* 0x0000c000ff047b82 */ /* 0x000e620000000a00 */
[----:B------:R-:W2:Y:S01]  /*0020*/  S2R R19, SR_CTAID.Y ;  /* 0x0000000000137919 */ /* 0x000ea20000002600 */
[----:B------:R-:W-:Y:S01]  /*0030*/  ULDC.64 UR16, c[0x0][0x208] ;  /* 0x0000820000107ab9 */ /* 0x000fe20000000a00 */
[----:B------:R-:W-:-:S05]  /*0040*/  ULDC UR13, c[0x0][0x2c4] ;  /* 0x0000b100000d7ab9 */ /* 0x000fca0000000800 */
[----:B------:R-:W3:Y:S01]  /*0050*/  LDC.64 R2, c[0x0][0x308] ;  /* 0x0000c200ff027b82 */ /* 0x000ee20000000a00 */
[----:B-1----:R-:W-:-:S04]  /*0060*/  ISETP.NE.U32.AND P0, PT, R4, RZ, PT ;  /* 0x000000ff0400720c */ /* 0x002fc80003f05070 */
[----:B------:R-:W-:Y:S01]  /*0070*/  ISETP.NE.AND.EX P0, PT, R5, RZ, PT, P0 ;  /* 0x000000ff0500720c */ /* 0x000fe20003f05300 */
[----:B------:R-:W-:Y:S01]  /*0080*/  IMAD.MOV.U32 R5, RZ, RZ, RZ ;  /* 0x000000ffff057224 */ /* 0x000fe200078e00ff */
[----:B---3--:R-:W-:-:S04]  /*0090*/  ISETP.NE.U32.AND P2, PT, R2, RZ, PT ;  /* 0x000000ff0200720c */ /* 0x008fc80003f45070 */
[----:B------:R-:W-:-:S07]  /*00a0*/  ISETP.NE.AND.EX P2, PT, R3, RZ, PT, P2 ;  /* 0x000000ff0300720c */ /* 0x000fce0003f45320 */
[----:B------:R-:W2:Y:S08]  /*00b0*/  @P0 LDC.64 R6, c[0x0][0x300] ;  /* 0x0000c000ff060b82 */ /* 0x000eb00000000a00 */
[----:B------:R-:W1:Y:S01]  /*00c0*/  @P2 LDC.64 R2, c[0x0][0x308] ;  /* 0x0000c200ff022b82 */ /* 0x000e620000000a00 */
[C---:B--2---:R-:W-:Y:S01]  /*00d0*/  @P0 IMAD.WIDE R8, R19.reuse, 0x4, R6 ;  /* 0x0000000413080825 */ /* 0x044fe200078e0206 */
        /* <DEDUP_REMOVED lines=8> */
[----:B-1----:R-:W-:-:S04]  /*0160*/  @!P2 ISETP.NE.U32.AND P0, PT, R2, RZ, PT ;  /* 0x000000ff0200a20c */ /* 0x002fc80003f05070 */
[----:B------:R-:W-:-:S04]  /*0170*/  @!P2 ISETP.NE.AND.EX P0, PT, R3, RZ, PT, P0 ;  /* 0x000000ff0300a20c */ /* 0x000fc80003f05300 */
[----:B---3--:R-:W-:Y:S01]  /*0180*/  @!P2 SEL R7, R7, RZ, P0 ;  /* 0x000000ff0707a207 */ /* 0x008fe20000000000 */
        /* <DEDUP_REMOVED lines=22> */
[----:B------:R-:W-:Y:S01]  /*02f0*/  ULDC.64 UR8, c[0x0][0x250] ;  /* 0x0000940000087ab9 */ /* 0x000fe20000000a00 */
[----:B------:R-:W-:Y:S01]  /*0300*/  ULDC.64 UR6, c[0x0][0x230] ;  /* 0x00008c0000067ab9 */ /* 0x000fe20000000a00 */
[CC--:B------:R-:W-:Y:S01]  /*0310*/  LEA.HI R9, R7.reuse, R82.reuse, RZ, 0x2 ;  /* 0x0000005207097211 */ /* 0x0c0fe200078f10ff */
[----:B------:R-:W-:Y:S01]  /*0320*/  VIADD R83, R84, 0xffffffff ;  /* 0xffffffff54537836 */ /* 0x000fe20000000000 */
[-C--:B------:R-:W-:Y:S01]  /*0330*/  LEA.HI R4, R7, R82.reuse, RZ, 0x3 ;  /* 0x0000005207047211 */ /* 0x080fe200078f18ff */
[----:B------:R-:W-:Y:S01]  /*0340*/  ULDC.64 UR10, c[0x0][0x268] ;  /* 0x00009a00000a7ab9 */ /* 0x000fe20000000a00 */
[----:B------:R-:W-:Y:S01]  /*0350*/  LOP3.LUT R11, R9, 0xfffffffc, RZ, 0xc0, !PT ;  /* 0xfffffffc090b7812 */ /* 0x000fe200078ec0ff */
[----:B------:R-:W-:Y:S01]  /*0360*/  USHF.L.U32 UR14, UR8, 0x6, URZ ;  /* 0x00000006080e7899 */ /* 0x000fe2000800063f */
[----:B------:R-:W-:Y:S01]  /*0370*/  SHF.R.S32.HI R21, RZ, 0x3, R4 ;  /* 0x00000003ff157819 */ /* 0x000fe20000011404 */
[----:B------:R-:W-:Y:S01]  /*0380*/  USHF.L.U64.HI UR15, UR8, 0x6, UR9 ;  /* 0x00000006080f7899 */ /* 0x000fe20008010209 */
[----:B------:R-:W-:Y:S01]  /*0390*/  SHF.R.S32.HI R14, RZ, 0x2, R9 ;  /* 0x00000002ff0e7819 */ /* 0x000fe20000011409 */
[----:B------:R-:W-:Y:S01]  /*03a0*/  IMAD.IADD R134, R82, 0x1, -R11 ;  /* 0x0000000152867824 */ /* 0x000fe200078e0a0b */
[----:B------:R-:W-:Y:S01]  /*03b0*/  LEA.HI R3, R7, R82, RZ, 0x4 ;  /* 0x0000005207037211 */ /* 0x000fe200078f20ff */
[----:B------:R-:W-:Y:S01]  /*03c0*/  IMAD.SHL.U32 R21, R21, 0x40, RZ ;  /* 0x0000004015157824 */ /* 0x000fe200078e00ff */
[----:B------:R-:W-:Y:S01]  /*03d0*/  LEA.HI R18, R9, R14, RZ, 0x1 ;  /* 0x0000000e09127211 */ /* 0x000fe200078f08ff */
[----:B------:R-:W-:Y:S01]  /*03e0*/  IMAD.SHL.U32 R134, R134, 0x8, RZ ;  /* 0x0000000886867824 */ /* 0x000fe200078e00ff */
[----:B------:R-:W-:-:S02]  /*03f0*/  SHF.R.S32.HI R15, RZ, 0x1f, R14 ;  /* 0x0000001fff0f7819 */ /* 0x000fc4000001140e */
[----:B------:R-:W-:Y:S02]  /*0400*/  LOP3.LUT R18, R18, 0x7fffffe, RZ, 0xc0, !PT ;  /* 0x07fffffe12127812 */ /* 0x000fe400078ec0ff */
[----:B------:R-:W-:Y:S01]  /*0410*/  LOP3.LUT R21, R21, 0xc0, RZ, 0xc0, !PT ;  /* 0x000000c015157812 */ /* 0x000fe200078ec0ff */
[----:B------:R-:W-:Y:S01]  /*0420*/  IMAD.WIDE R136, R137, 0x40, R14 ;  /* 0x0000004089887825 */ /* 0x000fe200078e020e */
[----:B-1----:R-:W-:Y:S02]  /*0430*/  IABS R0, R10 ;  /* 0x0000000a00007213 */ /* 0x002fe40000000000 */
[C---:B------:R-:W-:Y:S01]  /*0440*/  IADD3 R13, P0, R14.reuse, R5, RZ ;  /* 0x000000050e0d7210 */ /* 0x040fe20007f1e0ff */
[----:B------:R-:W-:Y:S01]  /*0450*/  IMAD.IADD R18, R14, 0x1, -R18 ;  /* 0x000000010e127824 */ /* 0x000fe200078e0a12 */
[----:B------:R-:W1:Y:S01]  /*0460*/  I2F.RP R6, R0 ;  /* 0x0000000000067306 */ /* 0x000e620000209400 */
[----:B------:R-:W-:Y:S02]  /*0470*/  SHF.R.S32.HI R8, RZ, 0x4, R3 ;  /* 0x00000004ff087819 */ /* 0x000fe40000011403 */
[----:B------:R-:W-:-:S02]  /*0480*/  LOP3.LUT R9, R21, 0x18, R134, 0xf8, !PT ;  /* 0x0000001815097812 */ /* 0x000fc400078ef886 */
[----:B------:R-:W-:Y:S02]  /*0490*/  LEA.HI.X.SX32 R5, R5, R15, 0x1, P0 ;  /* 0x0000000f05057211 */ /* 0x000fe400000f0eff */
[----:B------:R-:W-:Y:S02]  /*04a0*/  LEA.HI R15, R3, R8, RZ, 0x1 ;  /* 0x00000008030f7211 */ /* 0x000fe400078f08ff */
[----:B------:R-:W-:Y:S01]  /*04b0*/  LEA.HI R86, R7, R82, RZ, 0x5 ;  /* 0x0000005207567211 */ /* 0x000fe200078f28ff */
[----:B------:R-:W-:Y:S01]  /*04c0*/  IMAD R20, R5, UR8, RZ ;  /* 0x0000000805147c24 */ /* 0x000fe2000f8e02ff */
[----:B------:R-:W-:Y:S02]  /*04d0*/  LOP3.LUT R15, R15, 0xfffffffe, RZ, 0xc0, !PT ;  /* 0xfffffffe0f0f7812 */ /* 0x000fe400078ec0ff */
[----:B------:R-:W-:Y:S01]  /*04e0*/  SHF.R.S32.HI R85, RZ, 0x5, R86 ;  /* 0x00000005ff557819 */ /* 0x000fe20000011456 */
[----:B------:R-:W-:Y:S01]  /*04f0*/  IMAD R20, R13, UR9, R20 ;  /* 0x000000090d147c24 */ /* 0x000fe2000f8e0214 */
[----:B-1----:R-:W1:Y:S01]  /*0500*/  MUFU.RCP R16, R6 ;  /* 0x0000000600107308 */ /* 0x002e620000001000 */
[----:B------:R-:W-:Y:S01]  /*0510*/  IMAD.IADD R15, R8, 0x1, -R15 ;  /* 0x00000001080f7824 */ /* 0x000fe200078e0a0f */
[----:B------:R-:W-:Y:S01]  /*0520*/  SHF.R.S32.HI R135, RZ, 0x1f, R134 ;  /* 0x0000001fff877819 */ /* 0x000fe20000011486 */
[----:B------:R-:W-:-:S02]  /*0530*/  IMAD R125, R85, 0x8, R18 ;  /* 0x00000008557d7824 */ /* 0x000fc400078e0212 */
[----:B------:R-:W-:-:S04]  /*0540*/  IMAD.WIDE.U32 R26, R19, UR4, R134 ;  /* 0x00000004131a7c25 */ /* 0x000fc8000f8e0086 */
[----:B------:R-:W-:-:S04]  /*0550*/  IMAD.WIDE.U32 R28, R13, UR8, R134 ;  /* 0x000000080d1c7c25 */ /* 0x000fc8000f8e0086 */
[----:B-1----:R-:W-:Y:S01]  /*0560*/  VIADD R16, R16, 0xffffffe ;  /* 0x0ffffffe10107836 */ /* 0x002fe20000000000 */
[----:B------:R-:W-:Y:S01]  /*0570*/  SHF.R.U32.HI R6, RZ, 0x3, R21 ;  /* 0x00000003ff067819 */ /* 0x000fe20000011615 */
[----:B------:R-:W-:Y:S02]  /*0580*/  IMAD.IADD R21, R29, 0x1, R20 ;  /* 0x000000011d157824 */ /* 0x000fe400078e0214 */
[----:B------:R-:W1:Y:S01]  /*0590*/  F2I.FTZ.U32.TRUNC.NTZ R17, R16 ;  /* 0x0000001000117305 */ /* 0x000e62000021f000 */
[----:B------:R-:W-:Y:S01]  /*05a0*/  LOP3.LUT R6, R9, R6, RZ, 0x3c, !PT ;  /* 0x0000000609067212 */ /* 0x000fe200078e3cff */
[----:B------:R-:W-:Y:S01]  /*05b0*/  IMAD.MOV.U32 R20, RZ, RZ, R28 ;  /* 0x000000ffff147224 */ /* 0x000fe200078e001c */
[----:B------:R-:W-:-:S03]  /*05c0*/  LOP3.LUT R9, R4, 0xfffffff8, RZ, 0xc0, !PT ;  /* 0xfffffff804097812 */ /* 0x000fc600078ec0ff */
[----:B------:R-:W-:Y:S02]  /*05d0*/  IMAD.U32 R125, R125, 0x20, R6 ;  /* 0x000000207d7d7824 */ /* 0x000fe400078e0006 */
[----:B------:R-:W-:-:S05]  /*05e0*/  IMAD.IADD R7, R82, 0x1, -R9 ;  /* 0x0000000152077824 */ /* 0x000fca00078e0a09 */
[----:B------:R-:W-:Y:S01]  /*05f0*/  LEA.HI R8, R7, R7, RZ, 0x1 ;  /* 0x0000000707087211 */ /* 0x000fe200078f08ff */
[--C-:B-1----:R-:W-:Y:S02]  /*0600*/  IMAD.MOV R11, RZ, RZ, -R17.reuse ;  /* 0x000000ffff0b7224 */ /* 0x102fe400078e0a11 */
[----:B------:R-:W-:Y:S02]  /*0610*/  IMAD.MOV.U32 R16, RZ, RZ, RZ ;  /* 0x000000ffff107224 */ /* 0x000fe400078e00ff */
[----:B------:R-:W-:Y:S01]  /*0620*/  IMAD R12, R11, R0, RZ ;  /* 0x000000000b0c7224 */ /* 0x000fe200078e02ff */
[----:B------:R-:W-:Y:S02]  /*0630*/  LOP3.LUT R11, R3, 0xfffffff0, RZ, 0xc0, !PT ;  /* 0xfffffff0030b7812 */ /* 0x000fe400078ec0ff */
[----:B------:R-:W-:Y:S01]  /*0640*/  IABS R3, R23 ;  /* 0x0000001700037213 */ /* 0x000fe20000000000 */
[----:B------:R-:W-:-:S04]  /*0650*/  IMAD.HI.U32 R12, R17, R12, R16 ;  /* 0x0000000c110c7227 */ /* 0x000fc800078e0010 */
[----:B------:R-:W-:Y:S02]  /*0660*/  IMAD.IADD R14, R82, 0x1, -R11 ;  /* 0x00000001520e7824 */ /* 0x000fe400078e0a0b */
[----:B------:R-:W-:Y:S01]  /*0670*/  IMAD.HI.U32 R17, R12, R3, RZ ;  /* 0x000000030c117227 */ /* 0x000fe200078e00ff */
[----:B------:R-:W-:Y:S02]  /*0680*/  LOP3.LUT R12, R8, 0x3fffffe, RZ, 0xc0, !PT ;  /* 0x03fffffe080c7812 */ /* 0x000fe400078ec0ff */
[-C--:B------:R-:W-:Y:S01]  /*0690*/  LEA.HI R16, R14, R14.reuse, RZ, 0x1 ;  /* 0x0000000e0e107211 */ /* 0x080fe200078f08ff */
[----:B------:R-:W-:Y:S01]  /*06a0*/  IMAD.MOV R11, RZ, RZ, -R17 ;  /* 0x000000ffff0b7224 */ /* 0x000fe200078e0a11 */
[----:B------:R-:W-:Y:S01]  /*06b0*/  SHF.R.S32.HI R9, RZ, 0x1f, R14 ;  /* 0x0000001fff097819 */ /* 0x000fe2000001140e */
[----:B------:R-:W-:Y:S01]  /*06c0*/  IMAD.IADD R12, R7, 0x1, -R12 ;  /* 0x00000001070c7824 */ /* 0x000fe200078e0a0c */
[----:B------:R-:W-:Y:S01]  /*06d0*/  LOP3.LUT R81, R16, 0x7fffffe, RZ, 0xc0, !PT ;  /* 0x07fffffe10517812 */ /* 0x000fe200078ec0ff */
[----:B------:R-:W-:Y:S01]  /*06e0*/  IMAD R11, R0, R11, R3 ;  /* 0x0000000b000b7224 */ /* 0x000fe200078e0203 */
[----:B------:R-:W-:-:S02]  /*06f0*/  LEA.HI R9, R9, R14, RZ, 0x3 ;  /* 0x0000000e09097211 */ /* 0x000fc400078f18ff */
[--C-:B------:R-:W-:Y:S01]  /*0700*/  SHF.R.S32.HI R25, RZ, 0x1, R16.reuse ;  /* 0x00000001ff197819 */ /* 0x100fe20000011410 */
[----:B------:R-:W-:Y:S01]  /*0710*/  IMAD.IADD R81, R14, 0x1, -R81 ;  /* 0x000000010e517824 */ /* 0x000fe200078e0a51 */
[----:B------:R-:W-:Y:S01]  /*0720*/  SHF.R.S32.HI R14, RZ, 0x1f, R19 ;  /* 0x0000001fff0e7819 */ /* 0x000fe20000011413 */
[----:B------:R-:W-:Y:S01]  /*0730*/  IMAD.SHL.U32 R9, R9, 0x20, RZ ;  /* 0x0000002009097824 */ /* 0x000fe200078e00ff */
[----:B------:R-:W-:Y:S02]  /*0740*/  SHF.R.S32.HI R16, RZ, 0x1f, R16 ;  /* 0x0000001fff107819 */ /* 0x000fe40000011410 */
[----:B------:R-:W-:Y:S01]  /*0750*/  ISETP.GT.U32.AND P1, PT, R0, R11, PT ;  /* 0x0000000b0000720c */ /* 0x000fe20003f24070 */
[----:B------:R-:W-:Y:S01]  /*0760*/  IMAD R6, R14, UR4, RZ ;  /* 0x000000040e067c24 */ /* 0x000fe2000f8e02ff */
[----:B------:R-:W-:Y:S02]  /*0770*/  LEA.HI R16, R16, R25, RZ, 0x2 ;  /* 0x0000001910107211 */ /* 0x000fe400078f10ff */
[----:B------:R-:W-:Y:S01]  /*0780*/  SHF.R.S32.HI R8, RZ, 0x1, R8 ;  /* 0x00000001ff087819 */ /* 0x000fe20000011408 */
[----:B------:R-:W-:Y:S01]  /*0790*/  IMAD R3, R19, UR5, R6 ;  /* 0x0000000513037c24 */ /* 0x000fe2000f8e0206 */
[----:B------:R-:W-:Y:S01]  /*07a0*/  LOP3.LUT R16, R16, 0xfffffffc, RZ, 0xc0, !PT ;  /* 0xfffffffc10107812 */ /* 0x000fe200078ec0ff */
[----:B------:R-:W1:Y:S01]  /*07b0*/  LDC.64 R6, c[0x0][0x248] ;  /* 0x00009200ff067b82 */ /* 0x000e620000000a00 */
[----:B------:R-:W-:Y:S01]  /*07c0*/  ULDC.64 UR4, c[0x0][0x258] ;  /* 0x0000960000047ab9 */ /* 0x000fe20000000a00 */
[----:B------:R-:W-:Y:S01]  /*07d0*/  IMAD.IADD R27, R27, 0x1, R3 ;  /* 0x000000011b1b7824 */ /* 0x000fe200078e0203 */
[----:B------:R-:W-:Y:S01]  /*07e0*/  LOP3.LUT R80, R9, 0xffffff00, RZ, 0xc0, !PT ;  /* 0xffffff0009507812 */ /* 0x000fe200078ec0ff */
[----:B------:R-:W-:-:S02]  /*07f0*/  IMAD.IADD R3, R25, 0x1, -R16 ;  /* 0x0000000119037824 */ /* 0x000fc400078e0a10 */
[----:B------:R-:W-:Y:S02]  /*0800*/  @!P1 IMAD.IADD R11, R11, 0x1, -R0 ;  /* 0x000000010b0b9824 */ /* 0x000fe400078e0a00 */
[----:B------:R-:W-:Y:S02]  /*0810*/  IMAD.SHL.U32 R16, R8, 0x40, RZ ;  /* 0x0000004008107824 */ /* 0x000fe400078e00ff */
[----:B------:R-:W-:Y:S01]  /*0820*/  @!P1 VIADD R17, R17, 0x1 ;  /* 0x0000000111119836 */ /* 0x000fe20000000000 */
[----:B------:R-:W-:Y:S01]  /*0830*/  ISETP.GE.U32.AND P2, PT, R11, R0, PT ;  /* 0x000000000b00720c */ /* 0x000fe20003f46070 */
[C---:B------:R-:W-:Y:S01]  /*0840*/  IMAD.WIDE.U32 R26, R23.reuse, UR4, R26 ;  /* 0x00000004171a7c25 */ /* 0x040fe2000f8e001a */
[----:B------:R-:W-:Y:S02]  /*0850*/  LOP3.LUT R11, R16, 0xc0, RZ, 0xc0, !PT ;  /* 0x000000c0100b7812 */ /* 0x000fe400078ec0ff */
[----:B------:R-:W-:Y:S02]  /*0860*/  SHF.R.S32.HI R0, RZ, 0x1f, R23 ;  /* 0x0000001fff007819 */ /* 0x000fe40000011417 */
[----:B------:R-:W-:-:S02]  /*0870*/  LOP3.LUT R16, R23, R10, RZ, 0x3c, !PT ;  /* 0x0000000a17107212 */ /* 0x000fc400078e3cff */
[----:B------:R-:W-:Y:S02]  /*0880*/  LOP3.LUT R4, R11, 0x8, R4, 0xf8, !PT ;  /* 0x000000080b047812 */ /* 0x000fe400078ef804 */
[----:B------:R-:W-:Y:S02]  /*0890*/  SHF.R.U32.HI R11, RZ, 0x3, R11 ;  /* 0x00000003ff0b7819 */ /* 0x000fe4000001160b */
[----:B------:R-:W-:Y:S01]  /*08a0*/  ISETP.GE.AND P0, PT, R16, RZ, PT ;  /* 0x000000ff1000720c */ /* 0x000fe20003f06270 */
[----:B------:R-:W-:Y:S01]  /*08b0*/  IMAD R16, R0, UR4, RZ ;  /* 0x0000000400107c24 */ /* 0x000fe2000f8e02ff */
[----:B------:R-:W-:Y:S01]  /*08c0*/  LOP3.LUT R0, R4, R11, RZ, 0x3c, !PT ;  /* 0x0000000b04007212 */ /* 0x000fe200078e3cff */
[----:B------:R-:W-:Y:S01]  /*08d0*/  @P2 VIADD R17, R17, 0x1 ;  /* 0x0000000111112836 */ /* 0x000fe20000000000 */
[----:B------:R-:W-:Y:S01]  /*08e0*/  ISETP.NE.AND P1, PT, R10, RZ, PT ;  /* 0x000000ff0a00720c */ /* 0x000fe20003f25270 */
[----:B------:R-:W-:Y:S01]  /*08f0*/  IMAD R11, R23, UR5, R16 ;  /* 0x00000005170b7c24 */ /* 0x000fe2000f8e0210 */
[----:B------:R-:W-:Y:S01]  /*0900*/  ULDC.64 UR4, c[0x0][0x238] ;  /* 0x00008e0000047ab9 */ /* 0x000fe20000000a00 */
[-C--:B-1----:R-:W-:Y:S01]  /*0910*/  IMAD R16, R5, R6.reuse, RZ ;  /* 0x0000000605107224 */ /* 0x082fe200078e02ff */
[----:B------:R-:W-:Y:S01]  /*0920*/  SHF.L.U64.HI R123, R6, 0x6, R7 ;  /* 0x00000006067b7819 */ /* 0x000fe20000010207 */
[----:B------:R-:W1:Y:S01]  /*0930*/  LDC.64 R4, c[0x0][0x240] ;  /* 0x00009000ff047b82 */ /* 0x000e620000000a00 */
[----:B------:R-:W-:-:S04]  /*0940*/  IMAD.WIDE.U32 R22, R13, R6, R134 ;  /* 0x000000060d167225 */ /* 0x000fc800078e0086 */
[----:B------:R-:W-:Y:S02]  /*0950*/  IMAD R16, R13, R7, R16 ;  /* 0x000000070d107224 */ /* 0x000fe400078e0210 */
[C---:B------:R-:W-:Y:S02]  /*0960*/  IMAD R18, R14.reuse, UR4, RZ ;  /* 0x000000040e127c24 */ /* 0x040fe4000f8e02ff */
[----:B------:R-:W-:Y:S02]  /*0970*/  IMAD.IADD R23, R23, 0x1, R16 ;  /* 0x0000000117177824 */ /* 0x000fe400078e0210 */
[----:B------:R-:W-:Y:S02]  /*0980*/  IMAD R14, R14, UR6, RZ ;  /* 0x000000060e0e7c24 */ /* 0x000fe4000f8e02ff */
[C---:B------:R-:W-:Y:S01]  /*0990*/  IMAD.WIDE.U32 R22, R19.reuse, UR6, R22 ;  /* 0x0000000613167c25 */ /* 0x040fe2000f8e0016 */
[----:B------:R-:W2:Y:S03]  /*09a0*/  S2UR UR6, SR_CgaCtaId ;  /* 0x00000000000679c3 */ /* 0x000ea60000008800 */
[----:B------:R-:W-:Y:S01]  /*09b0*/  @!P0 IMAD.MOV R17, RZ, RZ, -R17 ;  /* 0x000000ffff118224 */ /* 0x000fe200078e0a11 */
[----:B------:R-:W-:Y:S01]  /*09c0*/  @!P1 LOP3.LUT R17, RZ, R10, RZ, 0x33, !PT ;  /* 0x0000000aff119212 */ /* 0x000fe200078e33ff */
[----:B------:R-:W-:-:S02]  /*09d0*/  IMAD R13, R19, UR7, R14 ;  /* 0x00000007130d7c24 */ /* 0x000fc4000f8e020e */
[C---:B------:R-:W-:Y:S01]  /*09e0*/  IMAD R18, R19.reuse, UR5, R18 ;  /* 0x0000000513127c24 */ /* 0x040fe2000f8e0212 */
[----:B------:R-:W-:Y:S01]  /*09f0*/  SHF.R.S32.HI R10, RZ, 0x1f, R17 ;  /* 0x0000001fff0a7819 */ /* 0x000fe20000011411 */
[----:B------:R-:W-:Y:S01]  /*0a00*/  IMAD.WIDE.U32 R126, R19, UR4, R20 ;  /* 0x00000004137e7c25 */ /* 0x000fe2000f8e0014 */
[----:B------:R-:W-:-:S03]  /*0a10*/  ULDC.64 UR4, c[0x0][0x260] ;  /* 0x0000980000047ab9 */ /* 0x000fc60000000a00 */
[----:B------:R-:W-:Y:S02]  /*0a20*/  IMAD.IADD R27, R27, 0x1, R11 ;  /* 0x000000011b1b7824 */ /* 0x000fe400078e020b */
[----:B-1----:R-:W-:Y:S02]  /*0a30*/  IMAD R14, R137, R4, RZ ;  /* 0x00000004890e7224 */ /* 0x002fe400078e02ff */
[----:B------:R-:W-:Y:S01]  /*0a40*/  IMAD.IADD R23, R23, 0x1, R13 ;  /* 0x0000000117177824 */ /* 0x000fe200078e020d */
[----:B------:R-:W-:Y:S01]  /*0a50*/  SHF.R.S32.HI R13, RZ, 0x1f, R83 ;  /* 0x0000001fff0d7819 */ /* 0x000fe20000011453 */
[----:B------:R-:W-:Y:S02]  /*0a60*/  IMAD R16, R10, UR4, RZ ;  /* 0x000000040a107c24 */ /* 0x000fe4000f8e02ff */
[----:B------:R-:W-:Y:S02]  /*0a70*/  IMAD.IADD R127, R127, 0x1, R18 ;  /* 0x000000017f7f7824 */ /* 0x000fe400078e0212 */
[----:B------:R-:W-:-:S02]  /*0a80*/  IMAD R14, R136, R5, R14 ;  /* 0x00000005880e7224 */ /* 0x000fc400078e020e */
[----:B------:R-:W-:-:S04]  /*0a90*/  IMAD.WIDE.U32 R18, R136, R4, R26 ;  /* 0x0000000488127225 */ /* 0x000fc800078e001a */
[C---:B------:R-:W-:Y:S02]  /*0aa0*/  IMAD R131, R17.reuse, UR5, R16 ;  /* 0x0000000511837c24 */ /* 0x040fe4000f8e0210 */
[----:B------:R-:W-:Y:S01]  /*0ab0*/  IMAD.WIDE.U32 R128, R17, UR4, R22 ;  /* 0x0000000411807c25 */ /* 0x000fe2000f8e0016 */
[----:B------:R-:W-:Y:S02]  /*0ac0*/  ULDC.64 UR4, c[0x0][0x210] ;  /* 0x0000840000047ab9 */ /* 0x000fe40000000a00 */
[----:B------:R-:W-:Y:S01]  /*0ad0*/  LEA R20, P0, R18, UR4, 0x1 ;  /* 0x0000000412147c11 */ /* 0x000fe2000f8008ff */
[----:B------:R-:W-:Y:S01]  /*0ae0*/  IMAD.IADD R14, R19, 0x1, R14 ;  /* 0x00000001130e7824 */ /* 0x000fe200078e020e */
[----:B------:R-:W-:Y:S01]  /*0af0*/  UMOV UR4, 0x400 ;  /* 0x0000040000047882 */ /* 0x000fe20000000000 */
[----:B------:R-:W-:Y:S01]  /*0b00*/  IMAD.SHL.U32 R124, R6, 0x40, RZ ;  /* 0x00000040067c7824 */ /* 0x000fe200078e00ff */
[----:B------:R-:W-:Y:S01]  /*0b10*/  LEA R24, P1, R4, R20, 0x6 ;  /* 0x0000001404187211 */ /* 0x000fe200078230ff */
[----:B------:R-:W-:Y:S01]  /*0b20*/  IMAD R11, R123, R83, RZ ;  /* 0x000000537b0b7224 */ /* 0x000fe200078e02ff */
[----:B------:R-:W-:Y:S01]  /*0b30*/  LEA.HI.X R21, R18, UR5, R14, 0x1, P0 ;  /* 0x0000000512157c11 */ /* 0x000fe200080f0c0e */
[----:B------:R-:W-:Y:S01]  /*0b40*/  IMAD.IADD R131, R129, 0x1, R131 ;  /* 0x0000000181837824 */ /* 0x000fe200078e0283 */
[----:B--2---:R-:W-:Y:S01]  /*0b50*/  ULEA UR5, UR6, UR4, 0x18 ;  /* 0x0000000406057291 */ /* 0x004fe2000f8ec03f */
[----:B------:R-:W-:Y:S01]  /*0b60*/  IMAD.MOV.U32 R130, RZ, RZ, R128 ;  /* 0x000000ffff827224 */ /* 0x000fe200078e0080 */
[----:B------:R-:W-:Y:S01]  /*0b70*/  LEA.HI.X R25, R4, R21, R5, 0x6, P1 ;  /* 0x0000001504197211 */ /* 0x000fe200008f3405 */
[-C--:B------:R-:W-:Y:S01]  /*0b80*/  IMAD R11, R13, R124.reuse, R11 ;  /* 0x0000007c0d0b7224 */ /* 0x080fe200078e020b */
[----:B------:R-:W-:Y:S01]  /*0b90*/  ULDC.64 UR6, c[0x0][0x218] ;  /* 0x0000860000067ab9 */ /* 0x000fe20000000a00 */
[----:B------:R-:W-:Y:S01]  /*0ba0*/  IMAD.WIDE.U32 R18, R83, R124, R130 ;  /* 0x0000007c53127225 */ /* 0x000fe200078e0082 */
[----:B------:R-:W-:Y:S01]  /*0bb0*/  LEA R125, R125, UR5, 0x1 ;  /* 0x000000057d7d7c11 */ /* 0x000fe2000f8e08ff */
[----:B------:R-:W-:Y:S01]  /*0bc0*/  UIADD3 UR4, UR5, 0x3000, URZ ;  /* 0x0000300005047890 */ /* 0x000fe2000fffe03f */
[----:B------:R-:W-:Y:S01]  /*0bd0*/  LOP3.LUT P1, RZ, R3, 0x2, RZ, 0xc0, !PT ;  /* 0x0000000203ff7812 */ /* 0x000fe2000782c0ff */
[----:B------:R-:W-:Y:S01]  /*0be0*/  IMAD.IADD R11, R19, 0x1, R11 ;  /* 0x00000001130b7824 */ /* 0x000fe200078e020b */
[----:B------:R-:W-:Y:S01]  /*0bf0*/  LEA R22, P0, R18, UR6, 0x1 ;  /* 0x0000000612167c11 */ /* 0x000fe2000f8008ff */
[----:B------:R-:W-:Y:S01]  /*0c00*/  @!PT LDS RZ, [RZ] ;  /* 0x00000000fffff984 */ /* 0x000fe20000000800 */
[----:B------:R-:W-:Y:S01]  /*0c10*/  @!PT LDS RZ, [RZ] ;  /* 0x00000000fffff984 */ /* 0x000fe20000000800 */
[----:B------:R-:W-:Y:S01]  /*0c20*/  @!PT LDS RZ, [RZ] ;  /* 0x00000000fffff984 */ /* 0x000fe20000000800 */
[----:B------:R-:W-:Y:S01]  /*0c30*/  LDGSTS.E.BYPASS.LTC128B.128 [R125], desc[UR16][R20.64] ;  /* 0x00000000147d7fae */ /* 0x000fe2000b901d50 */
[----:B------:R-:W-:-:S02]  /*0c40*/  IMAD R10, R10, UR10, RZ ;  /* 0x0000000a0a0a7c24 */ /* 0x000fc4000f8e02ff */
[----:B------:R-:W-:Y:S01]  /*0c50*/  LEA.HI.X R23, R18, UR7, R11, 0x1, P0 ;  /* 0x0000000712177c11 */ /* 0x000fe200080f0c0b */
[----:B------:R-:W-:Y:S01]  /*0c60*/  LDGSTS.E.BYPASS.LTC128B.128 [R125+0x1000], desc[UR16][R20.64+0x40] ;  /* 0x01000040147d7fae */ /* 0x000fe2000b901d50 */
[----:B------:R-:W-:Y:S01]  /*0c70*/  IADD3 R26, P0, R124, R22, RZ ;  /* 0x000000167c1a7210 */ /* 0x000fe20007f1e0ff */
[----:B------:R-:W-:Y:S02]  /*0c80*/  IMAD R4, R13, UR8, RZ ;  /* 0x000000080d047c24 */ /* 0x000fe4000f8e02ff */
[----:B------:R-:W-:Y:S01]  /*0c90*/  LDGSTS.E.BYPASS.LTC128B.128 [R125+0x2000], desc[UR16][R20.64+0x80] ;  /* 0x02000080147d7fae */ /* 0x000fe2000b901d50 */
[----:B------:R-:W-:-:S03]  /*0ca0*/  IMAD.WIDE.U32 R126, R17, UR10, R126 ;  /* 0x0000000a117e7c25 */ /* 0x000fc6000f8e007e */
[----:B------:R-:W-:Y:S01]  /*0cb0*/  LDGSTS.E.BYPASS.LTC128B.128 [R125+0x800], desc[UR16][R24.64] ;  /* 0x00800000187d7fae */ /* 0x000fe2000b901d50 */
[----:B------:R-:W-:Y:S02]  /*0cc0*/  IMAD.X R27, R123, 0x1, R23, P0 ;  /* 0x000000017b1b7824 */ /* 0x000fe400000e0617 */
[----:B------:R-:W-:Y:S01]  /*0cd0*/  IMAD R17, R17, UR11, R10 ;  /* 0x0000000b11117c24 */ /* 0x000fe2000f8e020a */
[----:B------:R-:W-:Y:S01]  /*0ce0*/  LDGSTS.E.BYPASS.LTC128B.128 [R125+0x1800], desc[UR16][R24.64+0x40] ;  /* 0x01800040187d7fae */ /* 0x000fe2000b901d50 */
[C---:B------:R-:W-:Y:S01]  /*0cf0*/  IMAD.WIDE.U32 R18, R83.reuse, UR8, RZ ;  /* 0x0000000853127c25 */ /* 0x040fe2000f8e00ff */
[----:B------:R-:W-:Y:S02]  /*0d00*/  ULDC.64 UR10, c[0x0][0x220] ;  /* 0x00008800000a7ab9 */ /* 0x000fe40000000a00 */
[----:B------:R-:W-:Y:S01]  /*0d10*/  LDGSTS.E.BYPASS.LTC128B.128 [R125+0x2800], desc[UR16][R24.64+0x80] ;  /* 0x02800080187d7fae */ /* 0x000fe2000b901d50 */
[----:B------:R-:W-:Y:S01]  /*0d20*/  IMAD R5, R83, UR9, R4 ;  /* 0x0000000953057c24 */ /* 0x000fe2000f8e0204 */
[----:B------:R-:W-:Y:S01]  /*0d30*/  LEA R4, P0, R18, R126, 0x6 ;  /* 0x0000007e12047211 */ /* 0x000fe200078030ff */
[----:B------:R-:W-:Y:S01]  /*0d40*/  IMAD.SHL.U32 R10, R3, 0x40, RZ ;  /* 0x00000040030a7824 */ /* 0x000fe200078e00ff */
[----:B------:R-:W-:Y:S01]  /*0d50*/  LDGSTS.E.BYPASS.LTC128B.128 [R125+0x3000], desc[UR16][R22.64] ;  /* 0x03000000167d7fae */ /* 0x000fe2000b901d50 */
[----:B------:R-:W-:-:S02]  /*0d60*/  IMAD.IADD R5, R19, 0x1, R5 ;  /* 0x0000000113057824 */ /* 0x000fc400078e0205 */
[----:B------:R-:W-:Y:S01]  /*0d70*/  IMAD R11, R15, 0x8, R12 ;  /* 0x000000080f0b7824 */ /* 0x000fe200078e020c */
[----:B------:R-:W-:Y:S01]  /*0d80*/  LDGSTS.E.BYPASS.LTC128B.128 [R125+0x4000], desc[UR16][R22.64+0x40] ;  /* 0x04000040167d7fae */ /* 0x000fe2000b901d50 */
[----:B------:R-:W-:Y:S01]  /*0d90*/  IMAD.IADD R122, R127, 0x1, R17 ;  /* 0x000000017f7a7824 */ /* 0x000fe200078e0211 */
[----:B------:R-:W-:Y:S01]  /*0da0*/  LOP3.LUT R10, R10, 0xc0, RZ, 0xc0, !PT ;  /* 0x000000c00a0a7812 */ /* 0x000fe200078ec0ff */
[----:B------:R-:W-:Y:S01]  /*0db0*/  IMAD.SHL.U32 R15, R15, 0x8, RZ ;  /* 0x000000080f0f7824 */ /* 0x000fe200078e00ff */
[----:B------:R1:W-:Y:S01]  /*0dc0*/  LDGSTS.E.BYPASS.LTC128B.128 [R125+0x5000], desc[UR16][R22.64+0x80] ;  /* 0x05000080167d7fae */ /* 0x0003e2000b901d50 */
[----:B------:R-:W-:Y:S01]  /*0dd0*/  IMAD.U32 R0, R11, 0x20, R0 ;  /* 0x000000200b007824 */ /* 0x000fe200078e0000 */
[----:B------:R-:W-:Y:S02]  /*0de0*/  LEA.HI.X R19, R18, R122, R5, 0x6, P0 ;  /* 0x0000007a12137211 */ /* 0x000fe400000f3405 */
[----:B------:R-:W-:Y:S01]  /*0df0*/  LDGSTS.E.BYPASS.LTC128B.128 [R125+0x3800], desc[UR16][R26.64] ;  /* 0x038000001a7d7fae */ /* 0x000fe2000b901d50 */
[----:B------:R-:W-:-:S02]  /*0e00*/  LOP3.LUT R5, R10, 0x8, R15, 0xf8, !PT ;  /* 0x000000080a057812 */ /* 0x000fc400078ef80f */
[----:B------:R-:W-:Y:S01]  /*0e10*/  SHF.R.U32.HI R12, RZ, 0x3, R10 ;  /* 0x00000003ff0c7819 */ /* 0x000fe2000001160a */
[----:B------:R-:W-:Y:S01]  /*0e20*/  LDGSTS.E.BYPASS.LTC128B.128 [R125+0x4800], desc[UR16][R26.64+0x40] ;  /* 0x048000401a7d7fae */ /* 0x000fe2000b901d50 */
[----:B------:R-:W-:Y:S01]  /*0e30*/  IMAD R10, R85, 0x200, R80 ;  /* 0x00000200550a7824 */ /* 0x000fe200078e0250 */
[C---:B------:R-:W-:Y:S02]  /*0e40*/  LEA R14, P0, R4.reuse, UR10, 0x1 ;  /* 0x0000000a040e7c11 */ /* 0x040fe4000f8008ff */
[----:B------:R-:W-:Y:S01]  /*0e50*/  LDGSTS.E.BYPASS.LTC128B.128 [R125+0x5800], desc[UR16][R26.64+0x80] ;  /* 0x058000801a7d7fae */ /* 0x000fe2000b901d50 */
[----:B------:R-:W-:Y:S01]  /*0e60*/  LOP3.LUT R5, R5, R12, RZ, 0x3c, !PT ;  /* 0x0000000c05057212 */ /* 0x000fe200078e3cff */
[----:B------:R-:W-:Y:S01]  /*0e70*/  IMAD R10, R81, 0x20, R10 ;  /* 0x00000020510a7824 */ /* 0x000fe200078e020a */
[----:B------:R-:W-:Y:S01]  /*0e80*/  LEA.HI.X R15, R4, UR11, R19, 0x1, P0 ;  /* 0x0000000b040f7c11 */ /* 0x000fe200080f0c13 */
[----:B------:R-:W0:Y:S01]  /*0e90*/  LDGDEPBAR ;  /* 0x00000000000079af */ /* 0x000e220000000000 */
[----:B------:R-:W-:Y:S01]  /*0ea0*/  IADD3 R12, P0, R14, UR14, RZ ;  /* 0x0000000e0e0c7c10 */ /* 0x000fe2000ff1e0ff */
[----:B------:R-:W-:Y:S01]  /*0eb0*/  IMAD.IADD R121, R5, 0x1, R10 ;  /* 0x0000000105797824 */ /* 0x000fe200078e020a */
[----:B------:R-:W-:Y:S01]  /*0ec0*/  LEA R87, R0, UR5, 0x1 ;  /* 0x0000000500577c11 */ /* 0x000fe2000f8e08ff */
[----:B------:R-:W-:Y:S01]  /*0ed0*/  IMAD.MOV.U32 R4, RZ, RZ, 0x20 ;  /* 0x00000020ff047424 */ /* 0x000fe200078e00ff */
[----:B------:R-:W-:-:S02]  /*0ee0*/  IADD3.X R13, R15, UR15, RZ, P0, !PT ;  /* 0x0000000f0f0d7c10 */ /* 0x000fc400087fe4ff */
[----:B------:R-:W-:Y:S02]  /*0ef0*/  LEA R121, R121, UR5, 0x1 ;  /* 0x0000000579797c11 */ /* 0x000fe4000f8e08ff */
[----:B------:R-:W-:Y:S02]  /*0f00*/  LOP3.LUT P0, RZ, R8, 0x2, RZ, 0xc0, !PT ;  /* 0x0000000208ff7812 */ /* 0x000fe4000780c0ff */
[----:B------:R-:W-:Y:S02]  /*0f10*/  LEA R120, R0, UR4, 0x1 ;  /* 0x0000000400787c11 */ /* 0x000fe4000f8e08ff */
[C---:B------:R-:W-:Y:S02]  /*0f20*/  SEL R3, R4.reuse, 0xffffffe0, !P0 ;  /* 0xffffffe004037807 */ /* 0x040fe40004000000 */
[----:B------:R-:W-:-:S03]  /*0f30*/  SEL R4, R4, 0xffffffe0, !P1 ;  /* 0xffffffe004047807 */ /* 0x000fc60004800000 */
[----:B------:R-:W-:Y:S01]  /*0f40*/  IMAD.IADD R118, R120, 0x1, R3 ;  /* 0x0000000178767824 */ /* 0x000fe200078e0203 */
[----:B------:R-:W-:Y:S01]  /*0f50*/  LOP3.LUT R3, R86, 0xffffffe0, RZ, 0xc0, !PT ;  /* 0xffffffe056037812 */ /* 0x000fe200078ec0ff */
[----:B------:R-:W-:Y:S01]  /*0f60*/  IMAD.IADD R119, R121, 0x1, R4 ;  /* 0x0000000179777824 */ /* 0x000fe200078e0204 */
[----:B------:R-:W-:-:S04]  /*0f70*/  DEPBAR.LE SB0, 0x0 ;  /* 0x000080000000791a */ /* 0x000fc80000000000 */
[----:B------:R-:W-:Y:S01]  /*0f80*/  BAR.SYNC.DEFER_BLOCKING 0x0 ;  /* 0x0000000000007b1d */ /* 0x000fe20000010000 */
[C---:B------:R-:W-:Y:S02]  /*0f90*/  IMAD.IADD R3, R82.reuse, 0x1, -R3 ;  /* 0x0000000152037824 */ /* 0x040fe400078e0a03 */
[----:B------:R-:W-:-:S03]  /*0fa0*/  IMAD.SHL.U32 R82, R82, 0x2, RZ ;  /* 0x0000000252527824 */ /* 0x000fc600078e00ff */
[----:B------:R-:W-:Y:S02]  /*0fb0*/  SHF.R.S32.HI R132, RZ, 0x1f, R3 ;  /* 0x0000001fff847819 */ /* 0x000fe40000011403 */
[----:B------:R-:W-:Y:S02]  /*0fc0*/  LOP3.LUT R82, R82, 0x6, RZ, 0xc0, !PT ;  /* 0x0000000652527812 */ /* 0x000fe400078ec0ff */
[----:B------:R-:W-:Y:S01]  /*0fd0*/  LEA.HI R132, R132, R3, RZ, 0x2 ;  /* 0x0000000384847211 */ /* 0x000fe200078f10ff */
[----:B------:R-:W-:Y:S02]  /*0fe0*/  IMAD R3, R85, 0x10, R88 ;  /* 0x0000001055037824 */ /* 0x000fe400078e0258 */
[----:B------:R-:W-:Y:S01]  /*0ff0*/  IMAD R83, R83, 0x40, R82 ;  /* 0x0000004053537824 */ /* 0x000fe200078e0252 */
[----:B------:R-:W-:-:S04]  /*1000*/  SHF.R.S32.HI R132, RZ, 0x2, R132 ;  /* 0x00000002ff847819 */ /* 0x000fc80000011484 */
[----:B------:R-:W-:-:S04]  /*1010*/  IADD3 R3, R3, 0x1, R132 ;  /* 0x0000000103037810 */ /* 0x000fc80007ffe084 */
[----:B------:R-:W-:Y:S01]  /*1020*/  IADD3 R3, R2, -UR13, R3 ;  /* 0x8000000d02037c10 */ /* 0x000fe2000fffe003 */
        /* <DEDUP_REMOVED lines=10> */
[----:B------:R-:W3:Y:S04]  /*10d0*/  LDSM.16.M88.4 R36, [R87+0x3000] ;  /* 0x003000005724783b */ /* 0x000ee80000000200 */
[----:B------:R-:W4:Y:S04]  /*10e0*/  LDSM.16.M88.4 R28, [R87+0x3400] ;  /* 0x00340000571c783b */ /* 0x000f280000000200 */
[----:B-1----:R-:W1:Y:S04]  /*10f0*/  LDSM.16.M88.4 R20, [R87+0x3800] ;  /* 0x003800005714783b */ /* 0x002e680000000200 */
[----:B------:R-:W5:Y:S04]  /*1100*/  LDSM.16.M88.4 R8, [R87+0x3c00] ;  /* 0x003c00005708783b */ /* 0x000f680000000200 */
[----:B------:R-:W-:Y:S04]  /*1110*/  LDSM.16.M88.4 R44, [R119] ;  /* 0x00000000772c783b */ /* 0x000fe80000000200 */
[----:B------:R-:W5:Y:S04]  /*1120*/  LDSM.16.M88.4 R60, [R118] ;  /* 0x00000000763c783b */ /* 0x000f680000000200 */
[----:B------:R-:W5:Y:S04]  /*1130*/  LDSM.16.M88.4 R56, [R118+0x400] ;  /* 0x000400007638783b */ /* 0x000f680000000200 */
[----:B------:R-:W5:Y:S04]  /*1140*/  LDSM.16.M88.4 R52, [R118+0x800] ;  /* 0x000800007634783b */ /* 0x000f680000000200 */
[----:B------:R-:W-:Y:S04]  /*1150*/  LDSM.16.M88.4 R76, [R121+0x1000] ;  /* 0x00100000794c783b */ /* 0x000fe80000000200 */
[----:B------:R-:W5:Y:S01]  /*1160*/  LDSM.16.M88.4 R16, [R87+0x4000] ;  /* 0x004000005710783b */ /* 0x000f620000000200 */
[C---:B---3--:R-:W-:Y:S03]  /*1170*/  HMMA.16816.F32.BF16 R40, R64.reuse, R36, RZ ;  /* 0x000000244028723c */ /* 0x048fe600000418ff */
[----:B------:R-:W-:Y:S04]  /*1180*/  LDSM.16.M88.4 R48, [R118+0xc00] ;  /* 0x000c00007630783b */ /* 0x000fe80000000200 */
[----:B--2---:R-:W-:Y:S01]  /*1190*/  LDSM.16.M88.4 R12, [R87+0x4800] ;  /* 0x00480000570c783b */ /* 0x004fe20000000200 */
[C---:B------:R-:W-:Y:S03]  /*11a0*/  HMMA.16816.F32.BF16 R36, R64.reuse, R38, RZ ;  /* 0x000000264024723c */ /* 0x040fe600000418ff */
[----:B------:R-:W-:Y:S03]  /*11b0*/  LDSM.16.M88.4 R72, [R87+0x4c00] ;  /* 0x004c00005748783b */ /* 0x000fe60000000200 */
[C---:B----4-:R-:W-:Y:S01]  /*11c0*/  HMMA.16816.F32.BF16 R32, R64.reuse, R28, RZ ;  /* 0x0000001c4020723c */ /* 0x050fe200000418ff */
[----:B------:R-:W0:Y:S05]  /*11d0*/  LDGDEPBAR ;  /* 0x00000000000079af */ /* 0x000e2a0000000000 */
[C---:B------:R-:W-:Y:S06]  /*11e0*/  HMMA.16816.F32.BF16 R28, R64.reuse, R30, RZ ;  /* 0x0000001e401c723c */ /* 0x040fec00000418ff */
[C---:B-1----:R-:W-:Y:S06]  /*11f0*/  HMMA.16816.F32.BF16 R24, R64.reuse, R20, RZ ;  /* 0x000000144018723c */ /* 0x042fec00000418ff */
[C---:B------:R-:W-:Y:S06]  /*1200*/  HMMA.16816.F32.BF16 R20, R64.reuse, R22, RZ ;  /* 0x000000164014723c */ /* 0x040fec00000418ff */
[C---:B-----5:R-:W-:Y:S06]  /*1210*/  HMMA.16816.F32.BF16 R68, R64.reuse, R8, RZ ;  /* 0x000000084044723c */ /* 0x060fec00000418ff */
[----:B------:R-:W-:Y:S01]  /*1220*/  HMMA.16816.F32.BF16 R64, R64, R10, RZ ;  /* 0x0000000a4040723c */ /* 0x000fe200000418ff */
[----:B------:R-:W1:Y:S05]  /*1230*/  LDSM.16.M88.4 R8, [R87+0x4400] ;  /* 0x004400005708783b */ /* 0x000e6a0000000200 */
[C---:B------:R-:W-:Y:S06]  /*1240*/  HMMA.16816.F32.BF16 R40, R44.reuse, R60, R40 ;  /* 0x0000003c2c28723c */ /* 0x040fec0000041828 */
[C---:B------:R-:W-:Y:S01]  /*1250*/  HMMA.16816.F32.BF16 R36, R44.reuse, R62, R36 ;  /* 0x0000003e2c24723c */ /* 0x040fe20000041824 */
[----:B------:R-:W-:Y:S05]  /*1260*/  LDSM.16.M88.4 R60, [R119+0x1000] ;  /* 0x00100000773c783b */ /* 0x000fea0000000200 */
[C---:B------:R-:W-:Y:S06]  /*1270*/  HMMA.16816.F32.BF16 R32, R44.reuse, R56, R32 ;  /* 0x000000382c20723c */ /* 0x040fec0000041820 */
[C---:B------:R-:W-:Y:S01]  /*1280*/  HMMA.16816.F32.BF16 R28, R44.reuse, R58, R28 ;  /* 0x0000003a2c1c723c */ /* 0x040fe2000004181c */
[----:B------:R-:W2:Y:S05]  /*1290*/  LDSM.16.M88.4 R56, [R118+0x1000] ;  /* 0x001000007638783b */ /* 0x000eaa0000000200 */
[C---:B------:R-:W-:Y:S06]  /*12a0*/  HMMA.16816.F32.BF16 R24, R44.reuse, R52, R24 ;  /* 0x000000342c18723c */ /* 0x040fec0000041818 */
[----:B------:R-:W-:Y:S01]  /*12b0*/  HMMA.16816.F32.BF16 R20, R44, R54, R20 ;  /* 0x000000362c14723c */ /* 0x000fe20000041814 */
[----:B------:R-:W3:Y:S05]  /*12c0*/  LDSM.16.M88.4 R52, [R118+0x1400] ;  /* 0x001400007634783b */ /* 0x000eea0000000200 */
[C---:B------:R-:W-:Y:S06]  /*12d0*/  HMMA.16816.F32.BF16 R40, R76.reuse, R16, R40 ;  /* 0x000000104c28723c */ /* 0x040fec0000041828 */
[C---:B------:R-:W-:Y:S01]  /*12e0*/  HMMA.16816.F32.BF16 R36, R76.reuse, R18, R36 ;  /* 0x000000124c24723c */ /* 0x040fe20000041824 */
[----:B------:R-:W-:Y:S05]  /*12f0*/  LDSM.16.M88.4 R16, [R87+0x5000] ;  /* 0x005000005710783b */ /* 0x000fea0000000200 */
[C---:B-1----:R-:W-:Y:S06]  /*1300*/  HMMA.16816.F32.BF16 R32, R76.reuse, R8, R32 ;  /* 0x000000084c20723c */ /* 0x042fec0000041820 */
[----:B------:R-:W-:Y:S01]  /*1310*/  HMMA.16816.F32.BF16 R28, R76, R10, R28 ;  /* 0x0000000a4c1c723c */ /* 0x000fe2000004181c */
[----:B------:R-:W1:Y:S05]  /*1320*/  LDSM.16.M88.4 R8, [R121+0x2000] ;  /* 0x002000007908783b */ /* 0x000e6a0000000200 */
[C---:B------:R-:W-:Y:S06]  /*1330*/  HMMA.16816.F32.BF16 R68, R44.reuse, R48, R68 ;  /* 0x000000302c44723c */ /* 0x040fec0000041844 */
[----:B------:R-:W-:Y:S01]  /*1340*/  HMMA.16816.F32.BF16 R64, R44, R50, R64 ;  /* 0x000000322c40723c */ /* 0x000fe20000041840 */
[----:B------:R-:W4:Y:S04]  /*1350*/  LDSM.16.M88.4 R48, [R118+0x1800] ;  /* 0x001800007630783b */ /* 0x000f280000000200 */
[----:B------:R-:W-:Y:S01]  /*1360*/  LDSM.16.M88.4 R44, [R118+0x1c00] ;  /* 0x001c0000762c783b */ /* 0x000fe20000000200 */
[C---:B------:R-:W-:Y:S06]  /*1370*/  HMMA.16816.F32.BF16 R24, R76.reuse, R12, R24 ;  /* 0x0000000c4c18723c */ /* 0x040fec0000041818 */
[----:B------:R-:W-:Y:S01]  /*1380*/  HMMA.16816.F32.BF16 R20, R76, R14, R20 ;  /* 0x0000000e4c14723c */ /* 0x000fe20000041814 */
[----:B------:R-:W5:Y:S05]  /*1390*/  LDSM.16.M88.4 R12, [R87+0x5400] ;  /* 0x00540000570c783b */ /* 0x000f6a0000000200 */
[C---:B--2---:R-:W-:Y:S06]  /*13a0*/  HMMA.16816.F32.BF16 R40, R60.reuse, R56, R40 ;  /* 0x000000383c28723c */ /* 0x044fec0000041828 */
[C---:B------:R-:W-:Y:S01]  /*13b0*/  HMMA.16816.F32.BF16 R36, R60.reuse, R58, R36 ;  /* 0x0000003a3c24723c */ /* 0x040fe20000041824 */
[----:B------:R-:W-:Y:S05]  /*13c0*/  LDSM.16.M88.4 R56, [R87+0x5800] ;  /* 0x005800005738783b */ /* 0x000fea0000000200 */
[----:B---3--:R-:W-:Y:S06]  /*13d0*/  HMMA.16816.F32.BF16 R32, R60, R52, R32 ;  /* 0x000000343c20723c */ /* 0x008fec0000041820 */
[C---:B------:R-:W-:Y:S06]  /*13e0*/  HMMA.16816.F32.BF16 R68, R76.reuse, R72, R68 ;  /* 0x000000484c44723c */ /* 0x040fec0000041844 */
[----:B------:R-:W-:Y:S01]  /*13f0*/  HMMA.16816.F32.BF16 R64, R76, R74, R64 ;  /* 0x0000004a4c40723c */ /* 0x000fe20000041840 */
[----:B------:R-:W-:Y:S05]  /*1400*/  LDSM.16.M88.4 R72, [R119+0x2000] ;  /* 0x002000007748783b */ /* 0x000fea0000000200 */
[C---:B-1----:R-:W-:Y:S06]  /*1410*/  HMMA.16816.F32.BF16 R40, R8.reuse, R16, R40 ;  /* 0x000000100828723c */ /* 0x042fec0000041828 */
[----:B------:R-:W-:Y:S01]  /*1420*/  HMMA.16816.F32.BF16 R36, R8, R18, R36 ;  /* 0x000000120824723c */ /* 0x000fe20000041824 */
[----:B------:R-:W1:Y:S05]  /*1430*/  LDSM.16.M88.4 R16, [R118+0x2400] ;  /* 0x002400007610783b */ /* 0x000e6a0000000200 */
[C---:B----4-:R-:W-:Y:S01]  /*1440*/  HMMA.16816.F32.BF16 R76, R60.reuse, R48, R24 ;  /* 0x000000303c4c723c */ /* 0x050fe20000041818 */
[----:B------:R-:W2:Y:S05]  /*1450*/  LDSM.16.M88.4 R24, [R118+0x2000] ;  /* 0x002000007618783b */ /* 0x000eaa0000000200 */
[----:B------:R-:W-:Y:S01]  /*1460*/  HMMA.16816.F32.BF16 R52, R60, R54, R28 ;  /* 0x000000363c34723c */ /* 0x000fe2000004181c */
[----:B------:R-:W3:Y:S05]  /*1470*/  LDSM.16.M88.4 R28, [R87+0x5c00] ;  /* 0x005c0000571c783b */ /* 0x000eea0000000200 */
[----:B-----5:R-:W-:Y:S06]  /*1480*/  HMMA.16816.F32.BF16 R32, R8, R12, R32 ;  /* 0x0000000c0820723c */ /* 0x020fec0000041820 */
[C---:B------:R-:W-:Y:S06]  /*1490*/  HMMA.16816.F32.BF16 R68, R60.reuse, R44, R68 ;  /* 0x0000002c3c44723c */ /* 0x040fec0000041844 */
[C---:B------:R-:W-:Y:S06]  /*14a0*/  HMMA.16816.F32.BF16 R20, R60.reuse, R50, R20 ;  /* 0x000000323c14723c */ /* 0x040fec0000041814 */
[----:B------:R-:W-:Y:S06]  /*14b0*/  HMMA.16816.F32.BF16 R64, R60, R46, R64 ;  /* 0x0000002e3c40723c */ /* 0x000fec0000041840 */
[----:B------:R-:W-:Y:S01]  /*14c0*/  HMMA.16816.F32.BF16 R52, R8, R14, R52 ;  /* 0x0000000e0834723c */ /* 0x000fe20000041834 */
[----:B------:R-:W4:Y:S05]  /*14d0*/  LDSM.16.M88.4 R12, [R118+0x2800] ;  /* 0x00280000760c783b */ /* 0x000f2a0000000200 */
[C---:B-1----:R-:W-:Y:S06]  /*14e0*/  HMMA.16816.F32.BF16 R32, R72.reuse, R16, R32 ;  /* 0x000000104820723c */ /* 0x042fec0000041820 */
[----:B--2---:R-:W-:Y:S01]  /*14f0*/  HMMA.16816.F32.BF16 R36, R72, R26, R36 ;  /* 0x0000001a4824723c */ /* 0x004fe20000041824 */
[----:B------:R-:W-:-:S05]  /*1500*/  VIADD R17, R83, 0x8 ;  /* 0x0000000853117836 */ /* 0x000fca0000000000 */
[----:B---3--:R-:W-:Y:S06]  /*1510*/  HMMA.16816.F32.BF16 R68, R8, R28, R68 ;  /* 0x0000001c0844723c */ /* 0x008fec0000041844 */
[----:B------:R-:W-:Y:S01]  /*1520*/  HMMA.16816.F32.BF16 R40, R72, R24, R40 ;  /* 0x000000184828723c */ /* 0x000fe20000041828 */
[----:B------:R-:W-:Y:S01]  /*1530*/  VIADD R29, R3, UR12 ;  /* 0x0000000c031d7c36 */ /* 0x000fe20008000000 */
[----:B------:R-:W1:Y:S01]  /*1540*/  LDSM.16.M88.4 R24, [R118+0x2c00] ;  /* 0x002c00007618783b */ /* 0x000e620000000200 */
[----:B------:R-:W-:Y:S01]  /*1550*/  VIADD R3, R83, 0x1 ;  /* 0x0000000153037836 */ /* 0x000fe20000000000 */
[----:B------:R-:W-:-:S04]  /*1560*/  DEPBAR.LE SB0, 0x0 ;  /* 0x000080000000791a */ /* 0x000fc80000000000 */
[C---:B------:R-:W-:Y:S01]  /*1570*/  HMMA.16816.F32.BF16 R76, R8.reuse, R56, R76 ;  /* 0x00000038084c723c */ /* 0x040fe2000004184c */
[C---:B------:R-:W-:Y:S02]  /*1580*/  VIMNMX R0, R29.reuse, R2, PT ;  /* 0x000000021d007248 */ /* 0x040fe40003fe0100 */
[----:B------:R-:W-:Y:S01]  /*1590*/  VIADDMNMX R2, R29, 0x8, R2, PT ;  /* 0x000000081d027846 */ /* 0x000fe20003800102 */
[----:B------:R-:W-:Y:S01]  /*15a0*/  VIADD R29, R83, 0x29 ;  /* 0x00000029531d7836 */ /* 0x000fe20000000000 */
[C---:B------:R-:W-:Y:S01]  /*15b0*/  ISETP.GE.AND P6, PT, R3.reuse, R0, PT ;  /* 0x000000000300720c */ /* 0x040fe20003fc6270 */
[C---:B------:R-:W-:Y:S01]  /*15c0*/  HMMA.16816.F32.BF16 R20, R8.reuse, R58, R20 ;  /* 0x0000003a0814723c */ /* 0x040fe20000041814 */
[-C--:B------:R-:W-:Y:S01]  /*15d0*/  ISETP.GE.AND P3, PT, R3, R2.reuse, PT ;  /* 0x000000020300720c */ /* 0x080fe20003f66270 */
[----:B------:R-:W-:Y:S01]  /*15e0*/  VIADD R3, R83, 0x9 ;  /* 0x0000000953037836 */ /* 0x000fe20000000000 */
[C---:B------:R-:W-:Y:S02]  /*15f0*/  ISETP.GE.AND P4, PT, R17.reuse, R2, PT ;  /* 0x000000021100720c */ /* 0x040fe40003f86270 */
[-C--:B------:R-:W-:Y:S01]  /*1600*/  ISETP.GE.AND P1, PT, R17, R0.reuse, PT ;  /* 0x000000001100720c */ /* 0x080fe20003f26270 */
[----:B------:R-:W-:Y:S01]  /*1610*/  HMMA.16816.F32.BF16 R64, R8, R30, R64 ;  /* 0x0000001e0840723c */ /* 0x000fe20000041840 */
[----:B------:R-:W-:-:S02]  /*1620*/  ISETP.GE.AND P0, PT, R3, R0, PT ;  /* 0x000000000300720c */ /* 0x000fc40003f06270 */
[----:B------:R-:W-:Y:S02]  /*1630*/  ISETP.GE.AND P2, PT, R3, R2, PT ;  /* 0x000000020300720c */ /* 0x000fe40003f46270 */
[----:B------:R-:W-:Y:S01]  /*1640*/  FSEL R3, R38, -INF , !P4 ;  /* 0xff80000026037808 */ /* 0x000fe20006000000 */
[C---:B------:R-:W-:Y:S01]  /*1650*/  HMMA.16816.F32.BF16 R52, R72.reuse, R18, R52 ;  /* 0x000000124834723c */ /* 0x040fe20000041834 */
[----:B------:R-:W-:Y:S01]  /*1660*/  VIADD R11, R83, 0x10 ;  /* 0x00000010530b7836 */ /* 0x000fe20000000000 */
[----:B------:R-:W-:Y:S01]  /*1670*/  FSEL R8, R37, -INF , !P0 ;  /* 0xff80000025087808 */ /* 0x000fe20004000000 */
[C---:B------:R-:W-:Y:S01]  /*1680*/  VIADD R9, R83.reuse, 0x11 ;  /* 0x0000001153097836 */ /* 0x040fe20000000000 */
[----:B------:R-:W-:Y:S01]  /*1690*/  FSEL R36, R36, -INF , !P1 ;  /* 0xff80000024247808 */ /* 0x000fe20004800000 */
[----:B------:R-:W-:Y:S01]  /*16a0*/  VIADD R31, R83, 0x28 ;  /* 0x00000028531f7836 */ /* 0x000fe20000000000 */
[-C--:B------:R-:W-:Y:S01]  /*16b0*/  ISETP.GE.AND P5, PT, R11, R0.reuse, PT ;  /* 0x000000000b00720c */ /* 0x080fe20003fa6270 */
[----:B----4-:R-:W-:Y:S01]  /*16c0*/  HMMA.16816.F32.BF16 R76, R72, R12, R76 ;  /* 0x0000000c484c723c */ /* 0x010fe2000004184c */
[----:B------:R-:W-:Y:S01]  /*16d0*/  ISETP.GE.AND P4, PT, R9, R0, PT ;  /* 0x000000000900720c */ /* 0x000fe20003f86270 */
[----:B------:R-:W-:Y:S01]  /*16e0*/  VIADD R19, R83, 0x38 ;  /* 0x0000003853137836 */ /* 0x000fe20000000000 */
[----:B------:R-:W-:-:S02]  /*16f0*/  FSEL R32, R32, -INF , !P5 ;  /* 0xff80000020207808 */ /* 0x000fc40006800000 */
[----:B------:R-:W-:Y:S01]  /*1700*/  ISETP.GE.AND P5, PT, R83, R0, PT ;  /* 0x000000005300720c */ /* 0x000fe20003fa6270 */
[C---:B------:R-:W-:Y:S01]  /*1710*/  HMMA.16816.F32.BF16 R20, R72.reuse, R14, R20 ;  /* 0x0000000e4814723c */ /* 0x040fe20000041814 */
[-C--:B------:R-:W-:Y:S01]  /*1720*/  ISETP.GE.AND P0, PT, R9, R2.reuse, PT ;  /* 0x000000020900720c */ /* 0x080fe20003f06270 */
[----:B------:R-:W-:Y:S01]  /*1730*/  VIADD R9, R83, 0x18 ;  /* 0x0000001853097836 */ /* 0x000fe20000000000 */
[----:B------:R-:W-:Y:S01]  /*1740*/  ISETP.GE.AND P1, PT, R11, R2, PT ;  /* 0x000000020b00720c */ /* 0x000fe20003f26270 */
[----:B------:R-:W-:Y:S01]  /*1750*/  VIADD R11, R83, 0x19 ;  /* 0x00000019530b7836 */ /* 0x000fe20000000000 */
[----:B------:R-:W-:Y:S01]  /*1760*/  FSEL R10, R41, -INF , !P6 ;  /* 0xff800000290a7808 */ /* 0x000fe20007000000 */
[----:B-1----:R-:W-:Y:S01]  /*1770*/  HMMA.16816.F32.BF16 R68, R72, R24, R68 ;  /* 0x000000184844723c */ /* 0x002fe20000041844 */
[----:B------:R-:W-:Y:S02]  /*1780*/  FSEL R40, R40, -INF , !P5 ;  /* 0xff80000028287808 */ /* 0x000fe40006800000 */
[----:B------:R-:W-:-:S02]  /*1790*/  FSEL R39, R39, -INF , !P2 ;  /* 0xff80000027277808 */ /* 0x000fc40005000000 */
[C---:B------:R-:W-:Y:S01]  /*17a0*/  ISETP.GE.AND P6, PT, R9.reuse, R0, PT ;  /* 0x000000000900720c */ /* 0x040fe20003fc6270 */
[----:B------:R-:W-:Y:S01]  /*17b0*/  HMMA.16816.F32.BF16 R64, R72, R26, R64 ;  /* 0x0000001a4840723c */ /* 0x000fe20000041840 */
[----:B------:R-:W-:Y:S01]  /*17c0*/  ISETP.GE.AND P2, PT, R9, R2, PT ;  /* 0x000000020900720c */ /* 0x000fe20003f46270 */
[----:B------:R-:W-:Y:S01]  /*17d0*/  VIADD R25, R83, 0x31 ;  /* 0x0000003153197836 */ /* 0x000fe20000000000 */
[----:B------:R-:W-:Y:S02]  /*17e0*/  FSEL R9, R34, -INF , !P1 ;  /* 0xff80000022097808 */ /* 0x000fe40004800000 */
[----:B------:R-:W-:Y:S01]  /*17f0*/  FSEL R12, R33, -INF , !P4 ;  /* 0xff800000210c7808 */ /* 0x000fe20006000000 */
[C---:B------:R-:W-:Y:S01]  /*1800*/  VIADD R33, R83.reuse, 0x21 ;  /* 0x0000002153217836 */ /* 0x040fe20000000000 */
[----:B------:R-:W-:Y:S01]  /*1810*/  FMNMX.FTZ R17, R40, R10, !PT ;  /* 0x0000000a28117209 */ /* 0x000fe20007810000 */
[----:B------:R-:W-:Y:S01]  /*1820*/  VIADD R27, R83, 0x30 ;  /* 0x00000030531b7836 */ /* 0x000fe20000000000 */
[----:B------:R-:W-:Y:S01]  /*1830*/  BAR.SYNC.DEFER_BLOCKING 0x0 ;  /* 0x0000000000007b1d */ /* 0x000fe20000010000 */
[----:B------:R-:W-:-:S02]  /*1840*/  ISETP.GE.AND P1, PT, R11, R0, PT ;  /* 0x000000000b00720c */ /* 0x000fc40003f26270 */
[----:B------:R-:W-:Y:S01]  /*1850*/  ISETP.GE.AND P4, PT, R11, R2, PT ;  /* 0x000000020b00720c */ /* 0x000fe20003f86270 */
[----:B------:R-:W-:Y:S01]  /*1860*/  VIADD R11, R83, 0x20 ;  /* 0x00000020530b7836 */ /* 0x000fe20000000000 */
[----:B------:R-:W-:Y:S02]  /*1870*/  FMNMX.FTZ R17, R36, R17, !PT ;  /* 0x0000001124117209 */ /* 0x000fe40007810000 */
[----:B------:R-:W-:Y:S02]  /*1880*/  FSEL R13, R35, -INF , !P0 ;  /* 0xff800000230d7808 */ /* 0x000fe40004000000 */
[----:B------:R-:W-:Y:S02]  /*1890*/  FSEL R15, R43, -INF , !P3 ;  /* 0xff8000002b0f7808 */ /* 0x000fe40005800000 */
[C---:B------:R-:W-:Y:S02]  /*18a0*/  ISETP.GE.AND P0, PT, R11.reuse, R0, PT ;  /* 0x000000000b00720c */ /* 0x040fe40003f06270 */
[----:B------:R-:W-:-:S02]  /*18b0*/  ISETP.GE.AND P3, PT, R11, R2, PT ;  /* 0x000000020b00720c */ /* 0x000fc40003f66270 */
[----:B------:R-:W-:Y:S02]  /*18c0*/  FMNMX.FTZ R11, R8, R17, !PT ;  /* 0x00000011080b7209 */ /* 0x000fe40007810000 */
[----:B------:R-:W-:Y:S02]  /*18d0*/  FSEL R52, R52, -INF , !P6 ;  /* 0xff80000034347808 */ /* 0x000fe40007000000 */
[----:B------:R-:W-:Y:S02]  /*18e0*/  FMNMX.FTZ R11, R32, R11, !PT ;  /* 0x0000000b200b7209 */ /* 0x000fe40007810000 */
[----:B------:R-:W-:Y:S02]  /*18f0*/  FSEL R14, R53, -INF , !P1 ;  /* 0xff800000350e7808 */ /* 0x000fe40004800000 */
[----:B------:R-:W-:Y:S02]  /*1900*/  FMNMX.FTZ R11, R12, R11, !PT ;  /* 0x0000000b0c0b7209 */ /* 0x000fe40007810000 */
[C---:B------:R-:W-:Y:S01]  /*1910*/  ISETP.GE.AND P5, PT, R83.reuse, R2, PT ;  /* 0x000000025300720c */ /* 0x040fe20003fa6270 */
[----:B------:R-:W-:Y:S01]  /*1920*/  VIADD R83, R83, 0x39 ;  /* 0x0000003953537836 */ /* 0x000fe20000000000 */
[----:B------:R-:W-:-:S02]  /*1930*/  FMNMX.FTZ R11, R52, R11, !PT ;  /* 0x0000000b340b7209 */ /* 0x000fc40007810000 */
[-C--:B------:R-:W-:Y:S02]  /*1940*/  ISETP.GE.AND P1, PT, R33, R0.reuse, PT ;  /* 0x000000002100720c */ /* 0x080fe40003f26270 */
[----:B------:R-:W-:Y:S02]  /*1950*/  FSEL R110, R76, -INF , !P0 ;  /* 0xff8000004c6e7808 */ /* 0x000fe40004000000 */
[----:B------:R-:W-:Y:S02]  /*1960*/  FMNMX.FTZ R11, R14, R11, !PT ;  /* 0x0000000b0e0b7209 */ /* 0x000fe40007810000 */
[----:B------:R-:W-:Y:S02]  /*1970*/  FSEL R17, R42, -INF , !P5 ;  /* 0xff8000002a117808 */ /* 0x000fe40006800000 */
[----:B------:R-:W-:Y:S02]  /*1980*/  ISETP.GE.AND P5, PT, R31, R0, PT ;  /* 0x000000001f00720c */ /* 0x000fe40003fa6270 */
[----:B------:R-:W-:-:S02]  /*1990*/  FSEL R108, R77, -INF , !P1 ;  /* 0xff8000004d6c7808 */ /* 0x000fc40004800000 */
[----:B------:R-:W-:Y:S02]  /*19a0*/  FMNMX.FTZ R11, R110, R11, !PT ;  /* 0x0000000b6e0b7209 */ /* 0x000fe40007810000 */
[-C--:B------:R-:W-:Y:S02]  /*19b0*/  ISETP.GE.AND P0, PT, R29, R0.reuse, PT ;  /* 0x000000001d00720c */ /* 0x080fe40003f06270 */
[----:B------:R-:W-:Y:S02]  /*19c0*/  FSEL R106, R20, -INF , !P5 ;  /* 0xff800000146a7808 */ /* 0x000fe40006800000 */
[----:B------:R-:W-:Y:S02]  /*19d0*/  FMNMX.FTZ R11, R108, R11, !PT ;  /* 0x0000000b6c0b7209 */ /* 0x000fe40007810000 */
[----:B------:R-:W-:Y:S02]  /*19e0*/  ISETP.GE.AND P1, PT, R27, R0, PT ;  /* 0x000000001b00720c */ /* 0x000fe40003f26270 */
[----:B------:R-:W-:-:S02]  /*19f0*/  FSEL R104, R21, -INF , !P0 ;  /* 0xff80000015687808 */ /* 0x000fc40004000000 */
[-C--:B------:R-:W-:Y:S02]  /*1a00*/  ISETP.GE.AND P0, PT, R19, R0.reuse, PT ;  /* 0x000000001300720c */ /* 0x080fe40003f06270 */
[----:B------:R-:W-:Y:S02]  /*1a10*/  FMNMX.FTZ R21, R106, R11, !PT ;  /* 0x0000000b6a157209 */ /* 0x000fe40007810000 */
[----:B------:R-:W-:Y:S02]  /*1a20*/  FSEL R98, R68, -INF , !P1 ;  /* 0xff80000044627808 */ /* 0x000fe40004800000 */
[-C--:B------:R-:W-:Y:S02]  /*1a30*/  ISETP.GE.AND P5, PT, R25, R0.reuse, PT ;  /* 0x000000001900720c */ /* 0x080fe40003fa6270 */
[----:B------:R-:W-:Y:S02]  /*1a40*/  ISETP.GE.AND P1, PT, R83, R0, PT ;  /* 0x000000005300720c */ /* 0x000fe40003f26270 */
[----:B------:R-:W-:-:S02]  /*1a50*/  FMNMX.FTZ R0, R17, R15, !PT ;  /* 0x0000000f11007209 */ /* 0x000fc40007810000 */
[----:B------:R-:W-:Y:S02]  /*1a60*/  FMNMX.FTZ R21, R104, R21, !PT ;  /* 0x0000001568157209 */ /* 0x000fe40007810000 */
[----:B------:R-:W-:Y:S02]  /*1a70*/  FSEL R102, R64, -INF , !P0 ;  /* 0xff80000040667808 */ /* 0x000fe40004000000 */
[----:B------:R-:W-:Y:S02]  /*1a80*/  ISETP.NE.AND P0, PT, R84, 0x1, PT ;  /* 0x000000015400780c */ /* 0x000fe40003f05270 */
[----:B------:R-:W-:Y:S02]  /*1a90*/  FMNMX.FTZ R0, R3, R0, !PT ;  /* 0x0000000003007209 */ /* 0x000fe40007810000 */
[----:B------:R-:W-:Y:S02]  /*1aa0*/  FSEL R100, R69, -INF , !P5 ;  /* 0xff80000045647808 */ /* 0x000fe40006800000 */
[----:B------:R-:W-:-:S02]  /*1ab0*/  FMNMX.FTZ R21, R98, R21, !PT ;  /* 0x0000001562157209 */ /* 0x000fc40007810000 */
[----:B------:R-:W-:Y:S02]  /*1ac0*/  FMNMX.FTZ R0, R39, R0, !PT ;  /* 0x0000000027007209 */ /* 0x000fe40007810000 */
[----:B------:R-:W-:Y:S02]  /*1ad0*/  FMNMX.FTZ R21, R100, R21, !PT ;  /* 0x0000001564157209 */ /* 0x000fe40007810000 */
[----:B------:R-:W-:Y:S02]  /*1ae0*/  FMNMX.FTZ R0, R9, R0, !PT ;  /* 0x0000000009007209 */ /* 0x000fe40007810000 */
[----:B------:R-:W-:Y:S02]  /*1af0*/  FSEL R101, R65, -INF , !P1 ;  /* 0xff80000041657808 */ /* 0x000fe40004800000 */
[----:B------:R-:W-:Y:S02]  /*1b00*/  FMNMX.FTZ R16, R102, R21, !PT ;  /* 0x0000001566107209 */ /* 0x000fe40007810000 */
[----:B------:R-:W-:-:S02]  /*1b10*/  FMNMX.FTZ R18, R13, R0, !PT ;  /* 0x000000000d127209 */ /* 0x000fc40007810000 */
[----:B------:R-:W-:Y:S02]  /*1b20*/  FSEL R11, R54, -INF , !P2 ;  /* 0xff800000360b7808 */ /* 0x000fe40005000000 */
[----:B------:R-:W-:Y:S02]  /*1b30*/  FSEL R55, R55, -INF , !P4 ;  /* 0xff80000037377808 */ /* 0x000fe40006000000 */
[----:B------:R-:W-:Y:S01]  /*1b40*/  FMNMX.FTZ R0, R101, R16, !PT ;  /* 0x0000001065007209 */ /* 0x000fe20007810000 */
[----:B------:R-:W-:Y:S06]  /*1b50*/  @!P0 BRA `(.L_x_180) ;  /* 0x0000000000588947 */ /* 0x000fec0003800000 */
[----:B------:R-:W-:Y:S01]  /*1b60*/  VIADD R35, R84, 0xfffffffe ;  /* 0xfffffffe54237836 */ /* 0x000fe20000000000 */
[C---:B------:R-:W-:Y:S01]  /*1b70*/  SHF.L.U64.HI R7, R6.reuse, 0x5, R7 ;  /* 0x0000000506077819 */ /* 0x040fe20000010207 */
[----:B------:R-:W-:Y:S02]  /*1b80*/  IMAD.SHL.U32 R20, R6, 0x20, RZ ;  /* 0x0000002006147824 */ /* 0x000fe400078e00ff */
[----:B------:R-:W-:Y:S01]  /*1b90*/  IMAD R21, R123, R35, RZ ;  /* 0x000000237b157224 */ /* 0x000fe200078e02ff */
[----:B------:R-:W-:Y:S01]  /*1ba0*/  SHF.R.S32.HI R16, RZ, 0x1f, R35 ;  /* 0x0000001fff107819 */ /* 0x000fe20000011423 */
[----:B------:R-:W-:-:S04]  /*1bb0*/  IMAD.WIDE.U32 R34, R35, R124, R130 ;  /* 0x0000007c23227225 */ /* 0x000fc800078e0082 */
[----:B------:R-:W-:Y:S01]  /*1bc0*/  IMAD R16, R16, R124, R21 ;  /* 0x0000007c10107224 */ /* 0x000fe200078e0215 */
[----:B------:R-:W-:-:S03]  /*1bd0*/  LEA R42, P2, R34, UR6, 0x1 ;  /* 0x00000006222a7c11 */ /* 0x000fc6000f8408ff */
[----:B------:R-:W-:Y:S01]  /*1be0*/  IMAD.IADD R16, R35, 0x1, R16 ;  /* 0x0000000123107824 */ /* 0x000fe200078e0210 */
[----:B------:R-:W-:-:S04]  /*1bf0*/  LEA R6, P1, R20, R42, 0x1 ;  /* 0x0000002a14067211 */ /* 0x000fc800078208ff */
        /* <DEDUP_REMOVED lines=12> */
.L_x_180:
[----:B------:R-:W-:Y:S01]  /*1cc0*/  FMNMX.FTZ R18, R11, R18, !PT ;  /* 0x000000120b127209 */ /* 0x000fe20007810000 */
[----:B-1----:R-:W1:Y:S01]  /*1cd0*/  SHFL.BFLY PT, R7, R0, 0x2, 0x1f ;  /* 0x0c401f0000077f89 */ /* 0x002e6200000e0000 */
[----:B------:R-:W-:Y:S01]  /*1ce0*/  ISETP.GE.AND P1, PT, R33, R2, PT ;  /* 0x000000022100720c */ /* 0x000fe20003f26270 */
[----:B------:R-:W-:Y:S01]  /*1cf0*/  ULDC UR4, c[0x0][0x2ec] ;  /* 0x0000bb0000047ab9 */ /* 0x000fe20000000800 */
[----:B------:R-:W-:Y:S02]  /*1d00*/  FSEL R111, R78, -INF , !P3 ;  /* 0xff8000004e6f7808 */ /* 0x000fe40005800000 */
[----:B------:R-:W-:Y:S02]  /*1d10*/  FMNMX.FTZ R18, R55, R18, !PT ;  /* 0x0000001237127209 */ /* 0x000fe40007810000 */
[----:B------:R-:W-:Y:S02]  /*1d20*/  ISETP.GE.AND P2, PT, R31, R2, PT ;  /* 0x000000021f00720c */ /* 0x000fe40003f46270 */
[----:B------:R-:W-:-:S02]  /*1d30*/  FSEL R109, R79, -INF , !P1 ;  /* 0xff8000004f6d7808 */ /* 0x000fc40004800000 */
[----:B------:R-:W-:Y:S02]  /*1d40*/  FMNMX.FTZ R18, R111, R18, !PT ;  /* 0x000000126f127209 */ /* 0x000fe40007810000 */
[----:B------:R-:W-:Y:S02]  /*1d50*/  ISETP.GE.AND P1, PT, R29, R2, PT ;  /* 0x000000021d00720c */ /* 0x000fe40003f26270 */
        /* <DEDUP_REMOVED lines=14> */
[----:B------:R-:W-:Y:S02]  /*1e40*/  FSEL R93, R67, -INF , !P1 ;  /* 0xff800000435d7808 */ /* 0x000fe40004800000 */
[----:B------:R-:W-:-:S02]  /*1e50*/  FMNMX.FTZ R18, R95, R18, !PT ;  /* 0x000000125f127209 */ /* 0x000fc40007810000 */
[----:B-1----:R-:W-:Y:S02]  /*1e60*/  FMNMX.FTZ R7, R0, R7, !PT ;  /* 0x0000000700077209 */ /* 0x002fe40007810000 */
[----:B------:R-:W-:Y:S02]  /*1e70*/  FMNMX.FTZ R19, R93, R18, !PT ;  /* 0x000000125d137209 */ /* 0x000fe40007810000 */
[----:B------:R-:W-:Y:S01]  /*1e80*/  LEA R80, R81, R80, 0x5 ;  /* 0x0000005051507211 */ /* 0x000fe200078e28ff */
[----:B------:R-:W1:Y:S01]  /*1e90*/  SHFL.BFLY PT, R2, R7, 0x1, 0x1f ;  /* 0x0c201f0007027f89 */ /* 0x000e6200000e0000 */
[----:B------:R-:W-:Y:S02]  /*1ea0*/  SHF.R.S32.HI R86, RZ, 0x1f, R86 ;  /* 0x0000001fff567819 */ /* 0x000fe40000011456 */
[----:B------:R-:W-:Y:S01]  /*1eb0*/  IADD3 R117, R5, R80, RZ ;  /* 0x0000005005757210 */ /* 0x000fe20007ffe0ff */
[----:B------:R-:W2:Y:S01]  /*1ec0*/  SHFL.BFLY PT, R6, R19, 0x2, 0x1f ;  /* 0x0c401f0013067f89 */ /* 0x000ea200000e0000 */
[----:B------:R-:W-:-:S02]  /*1ed0*/  LEA.HI R86, R86, R85, RZ, 0x2 ;  /* 0x0000005556567211 */ /* 0x000fc400078f10ff */
[----:B------:R-:W-:Y:S02]  /*1ee0*/  LEA R117, R117, UR5, 0x1 ;  /* 0x0000000575757c11 */ /* 0x000fe4000f8e08ff */
[----:B------:R-:W-:Y:S02]  /*1ef0*/  LOP3.LUT R86, R86, 0xfffffffc, RZ, 0xc0, !PT ;  /* 0xfffffffc56567812 */ /* 0x000fe400078ec0ff */
[----:B------:R-:W-:Y:S01]  /*1f00*/  IADD3 R116, R4, R117, RZ ;  /* 0x0000007504747210 */ /* 0x000fe20007ffe0ff */
[----:B------:R-:W-:Y:S01]  /*1f10*/  LDSM.16.MT88.4 R56, [R117+0x7000] ;  /* 0x007000007538783b */ /* 0x000fe20000004200 */
[----:B------:R-:W-:-:S03]  /*1f20*/  IADD3 R139, R85, -R86, RZ ;  /* 0x80000056558b7210 */ /* 0x000fc60007ffe0ff */
[----:B------:R-:W-:Y:S04]  /*1f30*/  LDSM.16.MT88.4 R64, [R116+0x7000] ;  /* 0x007000007440783b */ /* 0x000fe80000004200 */
[----:B------:R-:W-:Y:S01]  /*1f40*/  LDSM.16.MT88.4 R48, [R116+0x6000] ;  /* 0x006000007430783b */ /* 0x000fe20000004200 */
[----:B-1----:R-:W-:-:S03]  /*1f50*/  FMNMX.FTZ R2, R7, R2, !PT ;  /* 0x0000000207027209 */ /* 0x002fc60007810000 */
[----:B------:R-:W-:Y:S01]  /*1f60*/  LDSM.16.MT88.4 R68, [R117+0x8000] ;  /* 0x008000007544783b */ /* 0x000fe20000004200 */
[----:B--2---:R-:W-:Y:S01]  /*1f70*/  FMNMX.FTZ R6, R19, R6, !PT ;  /* 0x0000000613067209 */ /* 0x004fe20007810000 */
[C---:B------:R-:W-:Y:S01]  /*1f80*/  FMUL.FTZ R103, R2.reuse, UR4 ;  /* 0x0000000402677c20 */ /* 0x040fe20008410000 */
[----:B------:R-:W-:Y:S01]  /*1f90*/  FSETP.NEU.FTZ.AND P1, PT, R2, -INF , PT ;  /* 0xff8000000200780b */ /* 0x000fe20003f3d000 */
[----:B------:R-:W-:Y:S03]  /*1fa0*/  LDSM.16.MT88.4 R24, [R117+0x6400] ;  /* 0x006400007518783b */ /* 0x000fe60000004200 */
[----:B------:R-:W-:Y:S01]  /*1fb0*/  FSEL R103, R103, RZ, P1 ;  /* 0x000000ff67677208 */ /* 0x000fe20000800000 */
[----:B------:R-:W1:Y:S04]  /*1fc0*/  SHFL.BFLY PT, R7, R6, 0x1, 0x1f ;  /* 0x0c201f0006077f89 */ /* 0x000e6800000e0000 */
        /* <DEDUP_REMOVED lines=9> */
[----:B------:R-:W2:Y:S01]  /*2060*/  LDSM.16.MT88.4 R40, [R117+0x6000] ;  /* 0x006000007528783b */ /* 0x000ea20000004200 */
[--C-:B------:R-:W-:Y:S01]  /*2070*/  FFMA.FTZ R98, R98, UR4, -R103.reuse ;  /* 0x0000000462627c23 */ /* 0x100fe20008010867 */
[----:B------:R-:W-:-:S02]  /*2080*/  FFMA.FTZ R141, R101, UR4, -R103 ;  /* 0x00000004658d7c23 */ /* 0x000fc40008010867 */
[----:B------:R-:W-:Y:S01]  /*2090*/  LDSM.16.MT88.4 R20, [R117+0x7400] ;  /* 0x007400007514783b */ /* 0x000fe20000004200 */
[----:B------:R-:W3:Y:S01]  /*20a0*/  MUFU.EX2 R89, R89 ;  /* 0x0000005900597308 */ /* 0x000ee20000000800 */
[----:B-1----:R-:W-:-:S07]  /*20b0*/  FMNMX.FTZ R0, R6, R7, !PT ;  /* 0x0000000706007209 */ /* 0x002fce0007810000 */
[----:B------:R-:W-:Y:S01]  /*20c0*/  MUFU.EX2 R88, R88 ;  /* 0x0000005800587308 */ /* 0x000fe20000000800 */
[C---:B------:R-:W-:Y:S01]  /*20d0*/  FSETP.NEU.FTZ.AND P1, PT, R0.reuse, -INF , PT ;  /* 0xff8000000000780b */ /* 0x040fe20003f3d000 */
[----:B------:R-:W-:-:S05]  /*20e0*/  FMUL.FTZ R96, R0, UR4 ;  /* 0x0000000400607c20 */ /* 0x000fca0008410000 */
[----:B------:R-:W-:Y:S01]  /*20f0*/  FSEL R96, R96, RZ, P1 ;  /* 0x000000ff60607208 */ /* 0x000fe20000800000 */
[----:B------:R-:W1:Y:S01]  /*2100*/  MUFU.EX2 R35, R35 ;  /* 0x0000002300237308 */ /* 0x000e620000000800 */
[----:B---3--:R-:W-:Y:S01]  /*2110*/  F2FP.BF16.F32.PACK_AB R76, R89, R92 ;  /* 0x0000005c594c723e */ /* 0x008fe200000010ff */
[----:B------:R-:W-:Y:S02]  /*2120*/  FADD.FTZ R89, R92, R89 ;  /* 0x000000595c597221 */ /* 0x000fe40000010000 */
[--C-:B------:R-:W-:Y:S01]  /*2130*/  FFMA.FTZ R94, R17, UR4, -R96.reuse ;  /* 0x00000004115e7c23 */ /* 0x100fe20008010860 */
[--C-:B------:R-:W-:Y:S01]  /*2140*/  FFMA.FTZ R91, R15, UR4, -R96.reuse ;  /* 0x000000040f5b7c23 */ /* 0x100fe20008010860 */
[--C-:B------:R-:W-:Y:S01]  /*2150*/  FFMA.FTZ R90, R3, UR4, -R96.reuse ;  /* 0x00000004035a7c23 */ /* 0x100fe20008010860 */
[--C-:B------:R-:W-:Y:S01]  /*2160*/  FFMA.FTZ R87, R39, UR4, -R96.reuse ;  /* 0x0000000427577c23 */ /* 0x100fe20008010860 */
[--C-:B------:R-:W-:Y:S01]  /*2170*/  FFMA.FTZ R34, R9, UR4, -R96.reuse ;  /* 0x0000000409227c23 */ /* 0x100fe20008010860 */
[--C-:B------:R-:W-:Y:S01]  /*2180*/  FFMA.FTZ R32, R11, UR4, -R96.reuse ;  /* 0x000000040b207c23 */ /* 0x100fe20008010860 */
[----:B------:R-:W-:Y:S01]  /*2190*/  MUFU.EX2 R94, R94 ;  /* 0x0000005e005e7308 */ /* 0x000fe20000000800 */
[----:B------:R-:W-:Y:S01]  /*21a0*/  LDSM.16.MT88.4 R8, [R116+0x7400] ;  /* 0x007400007408783b */ /* 0x000fe20000004200 */
[--C-:B------:R-:W-:Y:S01]  /*21b0*/  FFMA.FTZ R31, R13, UR4, -R96.reuse ;  /* 0x000000040d1f7c23 */ /* 0x100fe20008010860 */
[--C-:B------:R-:W-:Y:S01]  /*21c0*/  FFMA.FTZ R3, R55, UR4, -R96.reuse ;  /* 0x0000000437037c23 */ /* 0x100fe20008010860 */
[--C-:B------:R-:W-:Y:S01]  /*21d0*/  FFMA.FTZ R99, R99, UR4, -R96.reuse ;  /* 0x0000000463637c23 */ /* 0x100fe20008010860 */
[----:B------:R-:W3:Y:S01]  /*21e0*/  LDSM.16.MT88.4 R16, [R116+0x8000] ;  /* 0x008000007410783b */ /* 0x000ee20000004200 */
[--C-:B------:R-:W-:Y:S01]  /*21f0*/  FFMA.FTZ R95, R95, UR4, -R96.reuse ;  /* 0x000000045f5f7c23 */ /* 0x100fe20008010860 */
[----:B-1----:R-:W-:Y:S01]  /*2200*/  F2FP.BF16.F32.PACK_AB R78, R35, R88 ;  /* 0x00000058234e723e */ /* 0x002fe200000010ff */
[----:B------:R-:W1:Y:S01]  /*2210*/  MUFU.EX2 R91, R91 ;  /* 0x0000005b005b7308 */ /* 0x000e620000000800 */
[----:B------:R-:W4:Y:S01]  /*2220*/  LDSM.16.MT88.4 R12, [R116+0x6400] ;  /* 0x00640000740c783b */ /* 0x000f220000004200 */
[----:B------:R-:W-:-:S06]  /*2230*/  FFMA.FTZ R138, R93, UR4, -R96 ;  /* 0x000000045d8a7c23 */ /* 0x000fcc0008010860 */
[----:B------:R-:W-:Y:S08]  /*2240*/  MUFU.EX2 R90, R90 ;  /* 0x0000005a005a7308 */ /* 0x000ff00000000800 */
[----:B------:R-:W5:Y:S01]  /*2250*/  MUFU.EX2 R87, R87 ;  /* 0x0000005700577308 */ /* 0x000f620000000800 */
[----:B-1----:R-:W-:Y:S01]  /*2260*/  F2FP.BF16.F32.PACK_AB R77, R91, R94 ;  /* 0x0000005e5b4d723e */ /* 0x002fe200000010ff */
[----:B------:R-:W-:-:S06]  /*2270*/  FADD.FTZ R91, R94, R91 ;  /* 0x0000005b5e5b7221 */ /* 0x000fcc0000010000 */
[----:B------:R-:W-:Y:S08]  /*2280*/  MUFU.EX2 R33, R33 ;  /* 0x0000002100217308 */ /* 0x000ff00000000800 */
[----:B------:R-:W1:Y:S01]  /*2290*/  MUFU.EX2 R30, R30 ;  /* 0x0000001e001e7308 */ /* 0x000e620000000800 */
[----:B-----5:R-:W-:Y:S01]  /*22a0*/  F2FP.BF16.F32.PACK_AB R79, R87, R90 ;  /* 0x0000005a574f723e */ /* 0x020fe200000010ff */
[----:B------:R-:W-:-:S04]  /*22b0*/  FADD.FTZ R90, R90, R91 ;  /* 0x0000005b5a5a7221 */ /* 0x000fc80000010000 */
[----:B------:R-:W-:Y:S02]  /*22c0*/  FADD.FTZ R87, R87, R90 ;  /* 0x0000005a57577221 */ /* 0x000fe40000010000 */
[C---:B------:R-:W-:Y:S01]  /*22d0*/  HMMA.16816.F32.BF16 R60, R76.reuse, R64, RZ ;  /* 0x000000404c3c723c */ /* 0x040fe200000418ff */
[----:B------:R-:W-:Y:S05]  /*22e0*/  MUFU.EX2 R29, R29 ;  /* 0x0000001d001d7308 */ /* 0x000fea0000000800 */
[----:B------:R-:W-:Y:S03]  /*22f0*/  HMMA.16816.F32.BF16 R64, R76, R66, RZ ;  /* 0x000000424c40723c */ /* 0x000fe600000418ff */
[----:B------:R-:W5:Y:S01]  /*2300*/  MUFU.EX2 R28, R28 ;  /* 0x0000001c001c7308 */ /* 0x000f620000000800 */
[----:B-1----:R-:W-:-:S02]  /*2310*/  F2FP.BF16.F32.PACK_AB R4, R30, R33 ;  /* 0x000000211e04723e */ /* 0x002fc400000010ff */
[C---:B------:R-:W-:Y:S05]  /*2320*/  HMMA.16816.F32.BF16 R44, R76.reuse, R48, RZ ;  /* 0x000000304c2c723c */ /* 0x040fea00000418ff */
[----:B------:R-:W-:Y:S01]  /*2330*/  MUFU.EX2 R34, R34 ;  /* 0x0000002200227308 */ /* 0x000fe20000000800 */
[C---:B------:R-:W-:Y:S06]  /*2340*/  HMMA.16816.F32.BF16 R48, R76.reuse, R50, RZ ;  /* 0x000000324c30723c */ /* 0x040fec00000418ff */
[----:B--2---:R-:W-:Y:S01]  /*2350*/  HMMA.16816.F32.BF16 R36, R76, R40, RZ ;  /* 0x000000284c24723c */ /* 0x004fe200000418ff */
[----:B------:R-:W1:Y:S01]  /*2360*/  MUFU.EX2 R31, R31 ;  /* 0x0000001f001f7308 */ /* 0x000e620000000800 */
[----:B-----5:R-:W-:-:S04]  /*2370*/  F2FP.BF16.F32.PACK_AB R6, R28, R29 ;  /* 0x0000001d1c06723e */ /* 0x020fc800000010ff */
[C---:B------:R-:W-:Y:S03]  /*2380*/  HMMA.16816.F32.BF16 R52, R76.reuse, R56, RZ ;  /* 0x000000384c34723c */ /* 0x040fe600000418ff */
[----:B------:R-:W-:Y:S03]  /*2390*/  MUFU.EX2 R32, R32 ;  /* 0x0000002000207308 */ /* 0x000fe60000000800 */
[C---:B------:R-:W-:Y:S05]  /*23a0*/  HMMA.16816.F32.BF16 R80, R76.reuse, R68, RZ ;  /* 0x000000444c50723c */ /* 0x040fea00000418ff */
[----:B------:R-:W2:Y:S01]  /*23b0*/  MUFU.EX2 R3, R3 ;  /* 0x0000000300037308 */ /* 0x000ea20000000800 */
[----:B-1----:R-:W-:Y:S01]  /*23c0*/  F2FP.BF16.F32.PACK_AB R5, R31, R34 ;  /* 0x000000221f05723e */ /* 0x002fe200000010ff */
[----:B------:R-:W-:Y:S01]  /*23d0*/  HMMA.16816.F32.BF16 R40, R76, R42, RZ ;  /* 0x0000002a4c28723c */ /* 0x000fe200000418ff */
[----:B------:R-:W-:-:S04]  /*23e0*/  FADD.FTZ R34, R34, R87 ;  /* 0x0000005722227221 */ /* 0x000fc80000010000 */
[----:B------:R-:W-:Y:S01]  /*23f0*/  FADD.FTZ R31, R31, R34 ;  /* 0x000000221f1f7221 */ /* 0x000fe20000010000 */
[C---:B------:R-:W-:Y:S01]  /*2400*/  HMMA.16816.F32.BF16 R56, R76.reuse, R58, RZ ;  /* 0x0000003a4c38723c */ /* 0x040fe200000418ff */
[----:B------:R-:W-:Y:S05]  /*2410*/  MUFU.EX2 R98, R98 ;  /* 0x0000006200627308 */ /* 0x000fea0000000800 */
[----:B------:R-:W-:Y:S01]  /*2420*/  HMMA.16816.F32.BF16 R68, R76, R70, RZ ;  /* 0x000000464c44723c */ /* 0x000fe200000418ff */
[----:B--2---:R-:W-:Y:S02]  /*2430*/  F2FP.BF16.F32.PACK_AB R7, R3, R32 ;  /* 0x000000200307723e */ /* 0x004fe400000010ff */
[----:B------:R-:W-:Y:S01]  /*2440*/  MUFU.EX2 R141, R141 ;  /* 0x0000008d008d7308 */ /* 0x000fe20000000800 */
[----:B------:R-:W-:-:S02]  /*2450*/  FADD.FTZ R32, R32, R31 ;  /* 0x0000001f20207221 */ /* 0x000fc40000010000 */
[----:B---3--:R-:W-:Y:S02]  /*2460*/  HMMA.16816.F32.BF16 R72, R76, R16, RZ ;  /* 0x000000104c48723c */ /* 0x008fe400000418ff */
[----:B------:R-:W-:-:S04]  /*2470*/  FADD.FTZ R3, R3, R32 ;  /* 0x0000002003037221 */ /* 0x000fc80000010000 */
[C---:B------:R-:W-:Y:S01]  /*2480*/  HMMA.16816.F32.BF16 R60, R4.reuse, R8, R60 ;  /* 0x00000008043c723c */ /* 0x040fe2000004183c */
[----:B------:R-:W-:Y:S05]  /*2490*/  MUFU.EX2 R99, R99 ;  /* 0x0000006300637308 */ /* 0x000fea0000000800 */
[----:B------:R-:W-:Y:S01]  /*24a0*/  HMMA.16816.F32.BF16 R64, R4, R10, R64 ;  /* 0x0000000a0440723c */ /* 0x000fe20000041840 */
[----:B------:R-:W1:Y:S02]  /*24b0*/  LDSM.16.MT88.4 R8, [R116+0x8400] ;  /* 0x008400007408783b */ /* 0x000e640000004200 */
[----:B------:R-:W-:Y:S03]  /*24c0*/  MUFU.EX2 R95, R95 ;  /* 0x0000005f005f7308 */ /* 0x000fe60000000800 */
[----:B------:R-:W-:Y:S01]  /*24d0*/  HMMA.16816.F32.BF16 R76, R76, R18, RZ ;  /* 0x000000124c4c723c */ /* 0x000fe200000418ff */
[----:B------:R-:W-:Y:S04]  /*24e0*/  LDSM.16.MT88.4 R16, [R117+0x7800] ;  /* 0x007800007510783b */ /* 0x000fe80000004200 */
[----:B------:R-:W-:Y:S01]  /*24f0*/  MUFU.EX2 R138, R138 ;  /* 0x0000008a008a7308 */ /* 0x000fe20000000800 */
[C---:B----4-:R-:W-:Y:S06]  /*2500*/  HMMA.16816.F32.BF16 R44, R4.reuse, R12, R44 ;  /* 0x0000000c042c723c */ /* 0x050fec000004182c */
[C---:B------:R-:W-:Y:S01]  /*2510*/  HMMA.16816.F32.BF16 R48, R4.reuse, R14, R48 ;  /* 0x0000000e0430723c */ /* 0x040fe20000041830 */
[----:B------:R-:W2:Y:S05]  /*2520*/  LDSM.16.MT88.4 R12, [R117+0x8400] ;  /* 0x00840000750c783b */ /* 0x000eaa0000004200 */
[C---:B------:R-:W-:Y:S06]  /*2530*/  HMMA.16816.F32.BF16 R36, R4.reuse, R24, R36 ;  /* 0x000000180424723c */ /* 0x040fec0000041824 */
[C---:B------:R-:W-:Y:S01]  /*2540*/  HMMA.16816.F32.BF16 R40, R4.reuse, R26, R40 ;  /* 0x0000001a0428723c */ /* 0x040fe20000041828 */
[--C-:B------:R-:W-:Y:S01]  /*2550*/  FFMA.FTZ R24, R111, UR4, -R96.reuse ;  /* 0x000000046f187c23 */ /* 0x100fe20008010860 */
[--C-:B------:R-:W-:Y:S01]  /*2560*/  FFMA.FTZ R25, R105, UR4, -R96.reuse ;  /* 0x0000000469197c23 */ /* 0x100fe20008010860 */
[--C-:B------:R-:W-:Y:S01]  /*2570*/  FFMA.FTZ R105, R100, UR4, -R103.reuse ;  /* 0x0000000464697c23 */ /* 0x100fe20008010867 */
[--C-:B------:R-:W-:Y:S01]  /*2580*/  FFMA.FTZ R100, R102, UR4, -R103.reuse ;  /* 0x0000000466647c23 */ /* 0x100fe20008010867 */
[--C-:B------:R-:W-:Y:S01]  /*2590*/  FFMA.FTZ R102, R97, UR4, -R96.reuse ;  /* 0x0000000461667c23 */ /* 0x100fe20008010860 */
[C---:B------:R-:W-:Y:S01]  /*25a0*/  HMMA.16816.F32.BF16 R52, R4.reuse, R20, R52 ;  /* 0x000000140434723c */ /* 0x040fe20000041834 */
[--C-:B------:R-:W-:Y:S01]  /*25b0*/  FFMA.FTZ R27, R109, UR4, -R96.reuse ;  /* 0x000000046d1b7c23 */ /* 0x100fe20008010860 */
[----:B------:R-:W-:Y:S01]  /*25c0*/  FFMA.FTZ R26, R107, UR4, -R96 ;  /* 0x000000046b1a7c23 */ /* 0x000fe20008010860 */
[----:B------:R-:W-:Y:S03]  /*25d0*/  MUFU.EX2 R24, R24 ;  /* 0x0000001800187308 */ /* 0x000fe60000000800 */
[----:B-1----:R-:W-:Y:S01]  /*25e0*/  HMMA.16816.F32.BF16 R72, R4, R8, R72 ;  /* 0x000000080448723c */ /* 0x002fe20000041848 */
[--C-:B------:R-:W-:Y:S01]  /*25f0*/  FFMA.FTZ R21, R106, UR4, -R103.reuse ;  /* 0x000000046a157c23 */ /* 0x100fe20008010867 */
[----:B------:R-:W-:-:S03]  /*2600*/  FFMA.FTZ R20, R104, UR4, -R103 ;  /* 0x0000000468147c23 */ /* 0x000fc60008010867 */
[----:B------:R-:W1:Y:S01]  /*2610*/  MUFU.EX2 R27, R27 ;  /* 0x0000001b001b7308 */ /* 0x000e620000000800 */
[C---:B------:R-:W-:Y:S01]  /*2620*/  HMMA.16816.F32.BF16 R76, R4.reuse, R10, R76 ;  /* 0x0000000a044c723c */ /* 0x040fe2000004184c */
[----:B------:R-:W3:Y:S05]  /*2630*/  LDSM.16.MT88.4 R8, [R116+0x6800] ;  /* 0x006800007408783b */ /* 0x000eea0000004200 */
[C---:B------:R-:W-:Y:S01]  /*2640*/  HMMA.16816.F32.BF16 R56, R4.reuse, R22, R56 ;  /* 0x000000160438723c */ /* 0x040fe20000041838 */
[----:B------:R-:W-:Y:S05]  /*2650*/  MUFU.EX2 R21, R21 ;  /* 0x0000001500157308 */ /* 0x000fea0000000800 */
[C---:B--2---:R-:W-:Y:S01]  /*2660*/  HMMA.16816.F32.BF16 R80, R4.reuse, R12, R80 ;  /* 0x0000000c0450723c */ /* 0x044fe20000041850 */
[--C-:B------:R-:W-:Y:S01]  /*2670*/  FFMA.FTZ R23, R110, UR4, -R103.reuse ;  /* 0x000000046e177c23 */ /* 0x100fe20008010867 */
[----:B------:R-:W-:Y:S01]  /*2680*/  FFMA.FTZ R22, R108, UR4, -R103 ;  /* 0x000000046c167c23 */ /* 0x000fe20008010867 */
[----:B------:R-:W2:Y:S03]  /*2690*/  MUFU.EX2 R20, R20 ;  /* 0x0000001400147308 */ /* 0x000ea60000000800 */
[----:B------:R-:W-:Y:S01]  /*26a0*/  HMMA.16816.F32.BF16 R68, R4, R14, R68 ;  /* 0x0000000e0444723c */ /* 0x000fe20000041844 */
[----:B------:R-:W4:Y:S04]  /*26b0*/  LDSM.16.MT88.4 R12, [R117+0x6800] ;  /* 0x00680000750c783b */ /* 0x000f280000004200 */
[----:B------:R-:W-:Y:S02]  /*26c0*/  MUFU.EX2 R23, R23 ;  /* 0x0000001700177308 */ /* 0x000fe40000000800 */
[----:B-1----:R-:W-:Y:S01]  /*26d0*/  F2FP.BF16.F32.PACK_AB R5, R27, R24 ;  /* 0x000000181b05723e */ /* 0x002fe200000010ff */
[----:B------:R-:W-:-:S04]  /*26e0*/  FADD.FTZ R24, R24, R3 ;  /* 0x0000000318187221 */ /* 0x000fc80000010000 */
[----:B------:R-:W-:Y:S01]  /*26f0*/  FADD.FTZ R27, R27, R24 ;  /* 0x000000181b1b7221 */ /* 0x000fe20000010000 */
[----:B------:R-:W1:Y:S01]  /*2700*/  MUFU.EX2 R22, R22 ;  /* 0x0000001600167308 */ /* 0x000e620000000800 */
[----:B--2---:R-:W-:-:S07]  /*2710*/  F2FP.BF16.F32.PACK_AB R6, R20, R21 ;  /* 0x000000151406723e */ /* 0x004fce00000010ff */
[----:B------:R-:W-:Y:S08]  /*2720*/  MUFU.EX2 R26, R26 ;  /* 0x0000001a001a7308 */ /* 0x000ff00000000800 */
[----:B------:R-:W2:Y:S01]  /*2730*/  MUFU.EX2 R25, R25 ;  /* 0x0000001900197308 */ /* 0x000ea20000000800 */
[----:B-1----:R-:W-:-:S07]  /*2740*/  F2FP.BF16.F32.PACK_AB R4, R22, R23 ;  /* 0x000000171604723e */ /* 0x002fce00000010ff */
[----:B------:R-:W1:Y:S08]  /*2750*/  MUFU.EX2 R105, R105 ;  /* 0x0000006900697308 */ /* 0x000e700000000800 */
[----:B------:R-:W-:Y:S01]  /*2760*/  MUFU.EX2 R100, R100 ;  /* 0x0000006400647308 */ /* 0x000fe20000000800 */
[----:B--2---:R-:W-:Y:S01]  /*2770*/  F2FP.BF16.F32.PACK_AB R7, R25, R26 ;  /* 0x0000001a1907723e */ /* 0x004fe200000010ff */
[----:B------:R-:W-:-:S04]  /*2780*/  FADD.FTZ R26, R26, R27 ;  /* 0x0000001b1a1a7221 */ /* 0x000fc80000010000 */
[----:B------:R-:W-:Y:S02]  /*2790*/  FADD.FTZ R26, R25, R26 ;  /* 0x0000001a191a7221 */ /* 0x000fe40000010000 */
[C---:B---3--:R-:W-:Y:S01]  /*27a0*/  HMMA.16816.F32.BF16 R44, R4.reuse, R8, R44 ;  /* 0x00000008042c723c */ /* 0x048fe2000004182c */
[----:B------:R-:W2:Y:S05]  /*27b0*/  MUFU.EX2 R102, R102 ;  /* 0x0000006600667308 */ /* 0x000eaa0000000800 */
[C---:B------:R-:W-:Y:S01]  /*27c0*/  HMMA.16816.F32.BF16 R48, R4.reuse, R10, R48 ;  /* 0x0000000a0430723c */ /* 0x040fe20000041830 */
[----:B------:R-:W3:Y:S05]  /*27d0*/  LDSM.16.MT88.4 R8, [R116+0x7800] ;  /* 0x007800007408783b */ /* 0x000eea0000004200 */
[C---:B----4-:R-:W-:Y:S06]  /*27e0*/  HMMA.16816.F32.BF16 R36, R4.reuse, R12, R36 ;  /* 0x0000000c0424723c */ /* 0x050fec0000041824 */
[C---:B------:R-:W-:Y:S01]  /*27f0*/  HMMA.16816.F32.BF16 R40, R4.reuse, R14, R40 ;  /* 0x0000000e0428723c */ /* 0x040fe20000041828 */
[----:B------:R-:W4:Y:S05]  /*2800*/  LDSM.16.MT88.4 R12, [R117+0x8800] ;  /* 0x00880000750c783b */ /* 0x000f2a0000004200 */
[C---:B------:R-:W-:Y:S06]  /*2810*/  HMMA.16816.F32.BF16 R52, R4.reuse, R16, R52 ;  /* 0x000000100434723c */ /* 0x040fec0000041834 */
[C---:B------:R-:W-:Y:S01]  /*2820*/  HMMA.16816.F32.BF16 R56, R4.reuse, R18, R56 ;  /* 0x000000120438723c */ /* 0x040fe20000041838 */
[----:B------:R-:W-:Y:S05]  /*2830*/  LDSM.16.MT88.4 R16, [R117+0x6c00] ;  /* 0x006c00007510783b */ /* 0x000fea0000004200 */
[C---:B---3--:R-:W-:Y:S06]  /*2840*/  HMMA.16816.F32.BF16 R60, R4.reuse, R8, R60 ;  /* 0x00000008043c723c */ /* 0x048fec000004183c */
[C---:B------:R-:W-:Y:S01]  /*2850*/  HMMA.16816.F32.BF16 R64, R4.reuse, R10, R64 ;  /* 0x0000000a0440723c */ /* 0x040fe20000041840 */
[----:B------:R-:W3:Y:S05]  /*2860*/  LDSM.16.MT88.4 R8, [R116+0x8800] ;  /* 0x008800007408783b */ /* 0x000eea0000004200 */
[C---:B----4-:R-:W-:Y:S06]  /*2870*/  HMMA.16816.F32.BF16 R80, R4.reuse, R12, R80 ;  /* 0x0000000c0450723c */ /* 0x050fec0000041850 */
[C---:B------:R-:W-:Y:S01]  /*2880*/  HMMA.16816.F32.BF16 R68, R4.reuse, R14, R68 ;  /* 0x0000000e0444723c */ /* 0x040fe20000041844 */
[----:B------:R-:W4:Y:S05]  /*2890*/  LDSM.16.MT88.4 R12, [R116+0x6c00] ;  /* 0x006c0000740c783b */ /* 0x000f2a0000004200 */
[C---:B---3--:R-:W-:Y:S06]  /*28a0*/  HMMA.16816.F32.BF16 R72, R4.reuse, R8, R72 ;  /* 0x000000080448723c */ /* 0x048fec0000041848 */
[----:B------:R-:W-:Y:S01]  /*28b0*/  HMMA.16816.F32.BF16 R76, R4, R10, R76 ;  /* 0x0000000a044c723c */ /* 0x000fe2000004184c */
[----:B------:R-:W3:Y:S06]  /*28c0*/  LDSM.16.MT88.4 R8, [R117+0x7c00] ;  /* 0x007c00007508783b */ /* 0x000eec0000004200 */
[----:B-1----:R-:W-:-:S02]  /*28d0*/  F2FP.BF16.F32.PACK_AB R4, R105, R98 ;  /* 0x000000626904723e */ /* 0x002fc400000010ff */
[----:B--2---:R-:W-:Y:S01]  /*28e0*/  F2FP.BF16.F32.PACK_AB R5, R102, R99 ;  /* 0x000000636605723e */ /* 0x004fe200000010ff */
[----:B------:R-:W-:Y:S01]  /*28f0*/  FADD.FTZ R99, R99, R26 ;  /* 0x0000001a63637221 */ /* 0x000fe20000010000 */
[----:B------:R-:W-:Y:S02]  /*2900*/  F2FP.BF16.F32.PACK_AB R6, R141, R100 ;  /* 0x000000648d06723e */ /* 0x000fe400000010ff */
[----:B------:R-:W-:Y:S01]  /*2910*/  F2FP.BF16.F32.PACK_AB R7, R138, R95 ;  /* 0x0000005f8a07723e */ /* 0x000fe200000010ff */
[----:B------:R-:W-:-:S04]  /*2920*/  FADD.FTZ R102, R102, R99 ;  /* 0x0000006366667221 */ /* 0x000fc80000010000 */
[----:B------:R-:W-:Y:S02]  /*2930*/  FADD.FTZ R95, R95, R102 ;  /* 0x000000665f5f7221 */ /* 0x000fe40000010000 */
[----:B------:R-:W-:Y:S02]  /*2940*/  HMMA.16816.F32.BF16 R36, R4, R16, R36 ;  /* 0x000000100424723c */ /* 0x000fe40000041824 */
[----:B------:R-:W-:-:S04]  /*2950*/  FADD.FTZ R138, R138, R95 ;  /* 0x0000005f8a8a7221 */ /* 0x000fc80000010000 */
[C---:B------:R-:W-:Y:S01]  /*2960*/  HMMA.16816.F32.BF16 R40, R4.reuse, R18, R40 ;  /* 0x000000120428723c */ /* 0x040fe20000041828 */
[----:B------:R-:W1:Y:S05]  /*2970*/  LDSM.16.MT88.4 R16, [R116+0x7c00] ;  /* 0x007c00007410783b */ /* 0x000e6a0000004200 */
[C---:B----4-:R-:W-:Y:S06]  /*2980*/  HMMA.16816.F32.BF16 R44, R4.reuse, R12, R44 ;  /* 0x0000000c042c723c */ /* 0x050fec000004182c */
[C---:B------:R-:W-:Y:S01]  /*2990*/  HMMA.16816.F32.BF16 R48, R4.reuse, R14, R48 ;  /* 0x0000000e0430723c */ /* 0x040fe20000041830 */
[----:B------:R-:W2:Y:S05]  /*29a0*/  LDSM.16.MT88.4 R12, [R117+0x8c00] ;  /* 0x008c0000750c783b */ /* 0x000eaa0000004200 */
[C---:B---3--:R-:W-:Y:S06]  /*29b0*/  HMMA.16816.F32.BF16 R52, R4.reuse, R8, R52 ;  /* 0x000000080434723c */ /* 0x048fec0000041834 */
[C---:B------:R-:W-:Y:S01]  /*29c0*/  HMMA.16816.F32.BF16 R56, R4.reuse, R10, R56 ;  /* 0x0000000a0438723c */ /* 0x040fe20000041838 */
[----:B------:R-:W3:Y:S05]  /*29d0*/  LDSM.16.MT88.4 R8, [R116+0x8c00] ;  /* 0x008c00007408783b */ /* 0x000eea0000004200 */
[C---:B-1----:R-:W-:Y:S06]  /*29e0*/  HMMA.16816.F32.BF16 R60, R4.reuse, R16, R60 ;  /* 0x00000010043c723c */ /* 0x042fec000004183c */
[----:B------:R-:W-:Y:S01]  /*29f0*/  HMMA.16816.F32.BF16 R64, R4, R18, R64 ;  /* 0x000000120440723c */ /* 0x000fe20000041840 */
[----:B------:R-:W-:-:S04]  /*2a00*/  FADD.FTZ R16, R88, R89 ;  /* 0x0000005958107221 */ /* 0x000fc80000010000 */
[----:B------:R-:W-:Y:S01]  /*2a10*/  FADD.FTZ R16, R35, R16 ;  /* 0x0000001023107221 */ /* 0x000fe20000010000 */
[----:B--2---:R-:W-:Y:S03]  /*2a20*/  HMMA.16816.F32.BF16 R80, R4, R12, R80 ;  /* 0x0000000c0450723c */ /* 0x004fe60000041850 */
[----:B------:R-:W-:-:S03]  /*2a30*/  FADD.FTZ R33, R33, R16 ;  /* 0x0000001021217221 */ /* 0x000fc60000010000 */
[----:B------:R-:W-:Y:S01]  /*2a40*/  HMMA.16816.F32.BF16 R68, R4, R14, R68 ;  /* 0x0000000e0444723c */ /* 0x000fe20000041844 */
[----:B------:R-:W-:-:S04]  /*2a50*/  FADD.FTZ R30, R30, R33 ;  /* 0x000000211e1e7221 */ /* 0x000fc80000010000 */
[----:B------:R-:W-:Y:S01]  /*2a60*/  FADD.FTZ R29, R29, R30 ;  /* 0x0000001e1d1d7221 */ /* 0x000fe20000010000 */
[----:B---3--:R-:W-:Y:S03]  /*2a70*/  HMMA.16816.F32.BF16 R72, R4, R8, R72 ;  /* 0x000000080448723c */ /* 0x008fe60000041848 */
[----:B------:R-:W-:-:S03]  /*2a80*/  FADD.FTZ R28, R28, R29 ;  /* 0x0000001d1c1c7221 */ /* 0x000fc60000010000 */
[----:B------:R-:W-:Y:S01]  /*2a90*/  HMMA.16816.F32.BF16 R76, R4, R10, R76 ;  /* 0x0000000a044c723c */ /* 0x000fe2000004184c */
[----:B------:R-:W-:-:S04]  /*2aa0*/  FADD.FTZ R23, R23, R28 ;  /* 0x0000001c17177221 */ /* 0x000fc80000010000 */
[----:B------:R-:W-:-:S04]  /*2ab0*/  FADD.FTZ R22, R22, R23 ;  /* 0x0000001716167221 */ /* 0x000fc80000010000 */
[----:B------:R-:W-:-:S04]  /*2ac0*/  FADD.FTZ R21, R21, R22 ;  /* 0x0000001615157221 */ /* 0x000fc80000010000 */
[----:B------:R-:W-:-:S04]  /*2ad0*/  FADD.FTZ R21, R20, R21 ;  /* 0x0000001514157221 */ /* 0x000fc80000010000 */
[----:B------:R-:W-:-:S04]  /*2ae0*/  FADD.FTZ R98, R98, R21 ;  /* 0x0000001562627221 */ /* 0x000fc80000010000 */
[----:B------:R-:W-:-:S04]  /*2af0*/  FADD.FTZ R105, R105, R98 ;  /* 0x0000006269697221 */ /* 0x000fc80000010000 */
[----:B------:R-:W-:-:S04]  /*2b00*/  FADD.FTZ R100, R100, R105 ;  /* 0x0000006964647221 */ /* 0x000fc80000010000 */
[----:B------:R-:W-:Y:S01]  /*2b10*/  FADD.FTZ R141, R141, R100 ;  /* 0x000000648d8d7221 */ /* 0x000fe20000010000 */
[----:B------:R-:W-:Y:S06]  /*2b20*/  @!P0 BRA `(.L_x_181) ;  /* 0x0000001800ac8947 */ /* 0x000fec0003800000 */
[----:B------:R-:W-:Y:S01]  /*2b30*/  IADD3 R133, R84, -0x2, RZ ;  /* 0xfffffffe54857810 */ /* 0x000fe20007ffe0ff */
[----:B------:R-:W-:Y:S01]  /*2b40*/  ULDC UR4, c[0x0][0x2ec] ;  /* 0x0000bb0000047ab9 */ /* 0x000fe20000000800 */
[----:B------:R-:W-:Y:S01]  /*2b50*/  MOV R3, R0 ;  /* 0x0000000000037202 */ /* 0x000fe20000000f00 */
[----:B------:R-:W-:Y:S01]  /*2b60*/  ULDC.64 UR10, c[0x0][0x220] ;  /* 0x00008800000a7ab9 */ /* 0x000fe20000000a00 */
[----:B------:R-:W-:Y:S01]  /*2b70*/  MOV R85, R2 ;  /* 0x0000000200557202 */ /* 0x000fe20000000f00 */
[----:B------:R-:W-:Y:S01]  /*2b80*/  ULDC.64 UR12, c[0x0][0x250] ;  /* 0x00009400000c7ab9 */ /* 0x000fe20000000a00 */
[----:B------:R-:W-:Y:S01]  /*2b90*/  ULDC.64 UR6, c[0x0][0x218] ;  /* 0x0000860000067ab9 */ /* 0x000fe20000000a00 */
[----:B------:R-:W-:Y:S01]  /*2ba0*/  ULDC.64 UR8, c[0x0][0x248] ;  /* 0x0000920000087ab9 */ /* 0x000fe20000000a00 */
[----:B------:R-:W-:Y:S05]  /*2bb0*/  BRA `(.L_x_182) ;  /* 0x00000000005c7947 */ /* 0x000fea0003800000 */
.L_x_184:
[----:B------:R-:W-:Y:S04]  /*2bc0*/  VIADD R87, R133, 0xffffffff ;  /* 0xffffffff85577836 */ /* 0x000fe80000000000 */
[C---:B------:R-:W-:Y:S01]  /*2bd0*/  IMAD.WIDE.U32 R88, R87.reuse, UR8, RZ ;  /* 0x0000000857587c25 */ /* 0x040fe2000f8e00ff */
[----:B------:R-:W-:Y:S02]  /*2be0*/  SHF.R.S32.HI R0, RZ, 0x1f, R87 ;  /* 0x0000001fff007819 */ /* 0x000fe40000011457 */
[----:B------:R-:W-:Y:S03]  /*2bf0*/  LEA R84, P1, R88, R128, 0x6 ;  /* 0x0000008058547211 */ /* 0x000fe600078230ff */
[----:B------:R-:W-:Y:S01]  /*2c00*/  IMAD R0, R0, UR8, RZ ;  /* 0x0000000800007c24 */ /* 0x000fe2000f8e02ff */
[----:B------:R-:W-:Y:S03]  /*2c10*/  LEA R90, P2, R84, UR6, 0x1 ;  /* 0x00000006545a7c11 */ /* 0x000fe6000f8408ff */
[----:B------:R-:W-:Y:S04]  /*2c20*/  IMAD R0, R87, UR9, R0 ;  /* 0x0000000957007c24 */ /* 0x000fe8000f8e0200 */
[----:B------:R-:W-:Y:S05]  /*2c30*/  IMAD.IADD R87, R89, 0x1, R0 ;  /* 0x0000000159577824 */ /* 0x000fea00078e0200 */
        /* <DEDUP_REMOVED lines=15> */
.L_x_182:
[----:B------:R-:W-:Y:S01]  /*2d30*/  SHF.R.S32.HI R0, RZ, 0x1f, R133 ;  /* 0x0000001fff007819 */ /* 0x000fe20000011485 */
[----:B------:R-:W-:Y:S04]  /*2d40*/  DEPBAR.LE SB0, 0x0 ;  /* 0x000080000000791a */ /* 0x000fe80000000000 */
[----:B------:R-:W-:Y:S01]  /*2d50*/  BAR.SYNC.DEFER_BLOCKING 0x0 ;  /* 0x0000000000007b1d */ /* 0x000fe20000010000 */
[----:B------:R-:W-:Y:S02]  /*2d60*/  IMAD R0, R0, UR12, RZ ;  /* 0x0000000c00007c24 */ /* 0x000fe4000f8e02ff */
[C---:B------:R-:W-:Y:S04]  /*2d70*/  IMAD.WIDE.U32 R142, R133.reuse, UR12, RZ ;  /* 0x0000000c858e7c25 */ /* 0x040fe8000f8e00ff */
[----:B------:R-:W-:Y:S01]  /*2d80*/  IMAD R0, R133, UR13, R0 ;  /* 0x0000000d85007c24 */ /* 0x000fe2000f8e0200 */
[----:B------:R-:W-:Y:S03]  /*2d90*/  LEA R84, P0, R142, R126, 0x6 ;  /* 0x0000007e8e547211 */ /* 0x000fe600078030ff */
[----:B------:R-:W-:Y:S01]  /*2da0*/  IMAD.IADD R143, R143, 0x1, R0 ;  /* 0x000000018f8f7824 */ /* 0x000fe200078e0200 */
        /* <DEDUP_REMOVED lines=8> */
[----:B------:R-:W-:Y:S01]  /*2e30*/  LDGSTS.E.BYPASS.LTC128B.128 [R125+0x6000], desc[UR16][R144.64] ;  /* 0x06000000907d7fae */ /* 0x000fe2000b901d50 */
[----:B------:R-:W-:Y:S03]  /*2e40*/  ISETP.GT.AND P0, PT, R133, RZ, PT ;  /* 0x000000ff8500720c */ /* 0x000fe60003f04270 */
[----:B------:R-:W-:Y:S04]  /*2e50*/  LDGSTS.E.BYPASS.LTC128B.128 [R125+0x7000], desc[UR16][R144.64+0x40] ;  /* 0x07000040907d7fae */ /* 0x000fe8000b901d50 */
[----:B------:R1:W-:Y:S04]  /*2e60*/  LDGSTS.E.BYPASS.LTC128B.128 [R125+0x8000], desc[UR16][R144.64+0x80] ;  /* 0x08000080907d7fae */ /* 0x0003e8000b901d50 */
[----:B------:R2:W-:Y:S04]  /*2e70*/  LDGSTS.E.BYPASS.LTC128B.128 [R125+0x6800], desc[UR16][R146.64] ;  /* 0x06800000927d7fae */ /* 0x0005e8000b901d50 */
[----:B------:R2:W-:Y:S04]  /*2e80*/  LDGSTS.E.BYPASS.LTC128B.128 [R125+0x7800], desc[UR16][R146.64+0x40] ;  /* 0x07800040927d7fae */ /* 0x0005e8000b901d50 */
[----:B------:R2:W-:Y:S04]  /*2e90*/  LDGSTS.E.BYPASS.LTC128B.128 [R125+0x8800], desc[UR16][R146.64+0x80] ;  /* 0x08800080927d7fae */ /* 0x0005e8000b901d50 */
[----:B------:R-:W-:Y:S04]  /*2ea0*/  LDSM.16.M88.4 R88, [R121] ;  /* 0x000000007958783b */ /* 0x000fe80000000200 */
[----:B------:R-:W3:Y:S04]  /*2eb0*/  LDSM.16.M88.4 R92, [R120] ;  /* 0x00000000785c783b */ /* 0x000ee80000000200 */
[----:B------:R-:W4:Y:S04]  /*2ec0*/  LDSM.16.M88.4 R96, [R120+0x400] ;  /* 0x000400007860783b */ /* 0x000f280000000200 */
[----:B------:R-:W5:Y:S04]  /*2ed0*/  LDSM.16.M88.4 R100, [R120+0x800] ;  /* 0x000800007864783b */ /* 0x000f680000000200 */
[----:B------:R-:W1:Y:S04]  /*2ee0*/  LDSM.16.M88.4 R104, [R120+0xc00] ;  /* 0x000c00007868783b */ /* 0x000e680000000200 */
[----:B------:R-:W0:Y:S04]  /*2ef0*/  LDGDEPBAR ;  /* 0x00000000000079af */ /* 0x000e280000000000 */
[----:B------:R-:W-:Y:S04]  /*2f00*/  LDSM.16.M88.4 R108, [R119] ;  /* 0x00000000776c783b */ /* 0x000fe80000000200 */
[----:B------:R-:W2:Y:S01]  /*2f10*/  LDSM.16.M88.4 R112, [R118] ;  /* 0x000000007670783b */ /* 0x000ea20000000200 */
[C---:B---3--:R-:W-:Y:S06]  /*2f20*/  HMMA.16816.F32.BF16 R4, R88.reuse, R92, RZ ;  /* 0x0000005c5804723c */ /* 0x048fec00000418ff */
[C---:B------:R-:W-:Y:S01]  /*2f30*/  HMMA.16816.F32.BF16 R8, R88.reuse, R94, RZ ;  /* 0x0000005e5808723c */ /* 0x040fe200000418ff */
[----:B------:R-:W3:Y:S05]  /*2f40*/  LDSM.16.M88.4 R92, [R118+0x400] ;  /* 0x00040000765c783b */ /* 0x000eea0000000200 */
[C---:B----4-:R-:W-:Y:S06]  /*2f50*/  HMMA.16816.F32.BF16 R12, R88.reuse, R96, RZ ;  /* 0x00000060580c723c */ /* 0x050fec00000418ff */
[C---:B------:R-:W-:Y:S01]  /*2f60*/  HMMA.16816.F32.BF16 R16, R88.reuse, R98, RZ ;  /* 0x000000625810723c */ /* 0x040fe200000418ff */
[----:B------:R-:W-:Y:S05]  /*2f70*/  LDSM.16.M88.4 R96, [R118+0xc00] ;  /* 0x000c00007660783b */ /* 0x000fea0000000200 */
[C---:B-----5:R-:W-:Y:S06]  /*2f80*/  HMMA.16816.F32.BF16 R20, R88.reuse, R100, RZ ;  /* 0x000000645814723c */ /* 0x060fec00000418ff */
[C---:B------:R-:W-:Y:S01]  /*2f90*/  HMMA.16816.F32.BF16 R24, R88.reuse, R102, RZ ;  /* 0x000000665818723c */ /* 0x040fe200000418ff */
[----:B------:R-:W-:Y:S05]  /*2fa0*/  LDSM.16.M88.4 R100, [R120+0x1800] ;  /* 0x001800007864783b */ /* 0x000fea0000000200 */
[C---:B-1----:R-:W-:Y:S06]  /*2fb0*/  HMMA.16816.F32.BF16 R28, R88.reuse, R104, RZ ;  /* 0x00000068581c723c */ /* 0x042fec00000418ff */
[----:B------:R-:W-:Y:S01]  /*2fc0*/  HMMA.16816.F32.BF16 R32, R88, R106, RZ ;  /* 0x0000006a5820723c */ /* 0x000fe200000418ff */
[----:B------:R-:W1:Y:S05]  /*2fd0*/  LDSM.16.M88.4 R88, [R118+0x800] ;  /* 0x000800007658783b */ /* 0x000e6a0000000200 */
[C---:B--2---:R-:W-:Y:S06]  /*2fe0*/  HMMA.16816.F32.BF16 R4, R108.reuse, R112, R4 ;  /* 0x000000706c04723c */ /* 0x044fec0000041804 */
[C---:B------:R-:W-:Y:S06]  /*2ff0*/  HMMA.16816.F32.BF16 R8, R108.reuse, R114, R8 ;  /* 0x000000726c08723c */ /* 0x040fec0000041808 */
[C---:B---3--:R-:W-:Y:S06]  /*3000*/  HMMA.16816.F32.BF16 R12, R108.reuse, R92, R12 ;  /* 0x0000005c6c0c723c */ /* 0x048fec000004180c */
[C---:B------:R-:W-:Y:S01]  /*3010*/  HMMA.16816.F32.BF16 R16, R108.reuse, R94, R16 ;  /* 0x0000005e6c10723c */ /* 0x040fe20000041810 */
[----:B------:R-:W-:Y:S05]  /*3020*/  LDSM.16.M88.4 R92, [R121+0x1000] ;  /* 0x00100000795c783b */ /* 0x000fea0000000200 */
[C---:B-1----:R-:W-:Y:S06]  /*3030*/  HMMA.16816.F32.BF16 R20, R108.reuse, R88, R20 ;  /* 0x000000586c14723c */ /* 0x042fec0000041814 */
[C---:B------:R-:W-:Y:S01]  /*3040*/  HMMA.16816.F32.BF16 R24, R108.reuse, R90, R24 ;  /* 0x0000005a6c18723c */ /* 0x040fe20000041818 */
[----:B------:R-:W1:Y:S05]  /*3050*/  LDSM.16.M88.4 R88, [R120+0x1000] ;  /* 0x001000007858783b */ /* 0x000e6a0000000200 */
[C---:B------:R-:W-:Y:S06]  /*3060*/  HMMA.16816.F32.BF16 R28, R108.reuse, R96, R28 ;  /* 0x000000606c1c723c */ /* 0x040fec000004181c */
[----:B------:R-:W-:Y:S01]  /*3070*/  HMMA.16816.F32.BF16 R32, R108, R98, R32 ;  /* 0x000000626c20723c */ /* 0x000fe20000041820 */
[----:B------:R-:W2:Y:S05]  /*3080*/  LDSM.16.M88.4 R96, [R120+0x1400] ;  /* 0x001400007860783b */ /* 0x000eaa0000000200 */
[C---:B-1----:R-:W-:Y:S06]  /*3090*/  HMMA.16816.F32.BF16 R4, R92.reuse, R88, R4 ;  /* 0x000000585c04723c */ /* 0x042fec0000041804 */
[C---:B------:R-:W-:Y:S01]  /*30a0*/  HMMA.16816.F32.BF16 R8, R92.reuse, R90, R8 ;  /* 0x0000005a5c08723c */ /* 0x040fe20000041808 */
[----:B------:R-:W1:Y:S05]  /*30b0*/  LDSM.16.M88.4 R88, [R120+0x1c00] ;  /* 0x001c00007858783b */ /* 0x000e6a0000000200 */
[C---:B--2---:R-:W-:Y:S06]  /*30c0*/  HMMA.16816.F32.BF16 R12, R92.reuse, R96, R12 ;  /* 0x000000605c0c723c */ /* 0x044fec000004180c */
[C---:B------:R-:W-:Y:S01]  /*30d0*/  HMMA.16816.F32.BF16 R16, R92.reuse, R98, R16 ;  /* 0x000000625c10723c */ /* 0x040fe20000041810 */
[----:B------:R-:W-:Y:S05]  /*30e0*/  LDSM.16.M88.4 R96, [R119+0x1000] ;  /* 0x001000007760783b */ /* 0x000fea0000000200 */
[C---:B------:R-:W-:Y:S06]  /*30f0*/  HMMA.16816.F32.BF16 R20, R92.reuse, R100, R20 ;  /* 0x000000645c14723c */ /* 0x040fec0000041814 */
[C---:B------:R-:W-:Y:S01]  /*3100*/  HMMA.16816.F32.BF16 R24, R92.reuse, R102, R24 ;  /* 0x000000665c18723c */ /* 0x040fe20000041818 */
[----:B------:R-:W2:Y:S05]  /*3110*/  LDSM.16.M88.4 R100, [R118+0x1000] ;  /* 0x001000007664783b */ /* 0x000eaa0000000200 */
[C---:B-1----:R-:W-:Y:S06]  /*3120*/  HMMA.16816.F32.BF16 R28, R92.reuse, R88, R28 ;  /* 0x000000585c1c723c */ /* 0x042fec000004181c */
[----:B------:R-:W-:Y:S01]  /*3130*/  HMMA.16816.F32.BF16 R32, R92, R90, R32 ;  /* 0x0000005a5c20723c */ /* 0x000fe20000041820 */
[----:B------:R-:W1:Y:S04]  /*3140*/  LDSM.16.M88.4 R88, [R118+0x1400] ;  /* 0x001400007658783b */ /* 0x000e680000000200 */
[----:B------:R-:W3:Y:S01]  /*3150*/  LDSM.16.M88.4 R92, [R118+0x1800] ;  /* 0x00180000765c783b */ /* 0x000ee20000000200 */
[C---:B--2---:R-:W-:Y:S06]  /*3160*/  HMMA.16816.F32.BF16 R4, R96.reuse, R100, R4 ;  /* 0x000000646004723c */ /* 0x044fec0000041804 */
[C---:B------:R-:W-:Y:S01]  /*3170*/  HMMA.16816.F32.BF16 R8, R96.reuse, R102, R8 ;  /* 0x000000666008723c */ /* 0x040fe20000041808 */
[----:B------:R-:W2:Y:S05]  /*3180*/  LDSM.16.M88.4 R100, [R118+0x1c00] ;  /* 0x001c00007664783b */ /* 0x000eaa0000000200 */
[C---:B-1----:R-:W-:Y:S06]  /*3190*/  HMMA.16816.F32.BF16 R12, R96.reuse, R88, R12 ;  /* 0x00000058600c723c */ /* 0x042fec000004180c */
[C---:B------:R-:W-:Y:S01]  /*31a0*/  HMMA.16816.F32.BF16 R16, R96.reuse, R90, R16 ;  /* 0x0000005a6010723c */ /* 0x040fe20000041810 */
[----:B------:R-:W-:Y:S05]  /*31b0*/  LDSM.16.M88.4 R88, [R121+0x2000] ;  /* 0x002000007958783b */ /* 0x000fea0000000200 */
[C---:B---3--:R-:W-:Y:S06]  /*31c0*/  HMMA.16816.F32.BF16 R20, R96.reuse, R92, R20 ;  /* 0x0000005c6014723c */ /* 0x048fec0000041814 */
[C---:B------:R-:W-:Y:S01]  /*31d0*/  HMMA.16816.F32.BF16 R24, R96.reuse, R94, R24 ;  /* 0x0000005e6018723c */ /* 0x040fe20000041818 */
[----:B------:R-:W1:Y:S05]  /*31e0*/  LDSM.16.M88.4 R92, [R120+0x2000] ;  /* 0x00200000785c783b */ /* 0x000e6a0000000200 */
[C---:B--2---:R-:W-:Y:S06]  /*31f0*/  HMMA.16816.F32.BF16 R28, R96.reuse, R100, R28 ;  /* 0x00000064601c723c */ /* 0x044fec000004181c */
[----:B------:R-:W-:Y:S01]  /*3200*/  HMMA.16816.F32.BF16 R32, R96, R102, R32 ;  /* 0x000000666020723c */ /* 0x000fe20000041820 */
[----:B------:R-:W2:Y:S04]  /*3210*/  LDSM.16.M88.4 R96, [R120+0x2400] ;  /* 0x002400007860783b */ /* 0x000ea80000000200 */
[----:B------:R-:W3:Y:S01]  /*3220*/  LDSM.16.M88.4 R100, [R120+0x2800] ;  /* 0x002800007864783b */ /* 0x000ee20000000200 */
[C---:B-1----:R-:W-:Y:S06]  /*3230*/  HMMA.16816.F32.BF16 R4, R88.reuse, R92, R4 ;  /* 0x0000005c5804723c */ /* 0x042fec0000041804 */
[C---:B------:R-:W-:Y:S01]  /*3240*/  HMMA.16816.F32.BF16 R8, R88.reuse, R94, R8 ;  /* 0x0000005e5808723c */ /* 0x040fe20000041808 */
[----:B------:R-:W1:Y:S05]  /*3250*/  LDSM.16.M88.4 R92, [R120+0x2c00] ;  /* 0x002c0000785c783b */ /* 0x000e6a0000000200 */
[C---:B--2---:R-:W-:Y:S06]  /*3260*/  HMMA.16816.F32.BF16 R12, R88.reuse, R96, R12 ;  /* 0x00000060580c723c */ /* 0x044fec000004180c */
[C---:B------:R-:W-:Y:S01]  /*3270*/  HMMA.16816.F32.BF16 R16, R88.reuse, R98, R16 ;  /* 0x000000625810723c */ /* 0x040fe20000041810 */
[----:B------:R-:W-:Y:S05]  /*3280*/  LDSM.16.M88.4 R96, [R119+0x2000] ;  /* 0x002000007760783b */ /* 0x000fea0000000200 */
[C---:B---3--:R-:W-:Y:S06]  /*3290*/  HMMA.16816.F32.BF16 R20, R88.reuse, R100, R20 ;  /* 0x000000645814723c */ /* 0x048fec0000041814 */
        /* <DEDUP_REMOVED lines=8> */
[----:B------:R-:W2:Y:S01]  /*3320*/  LDSM.16.M88.4 R100, [R118+0x2c00] ;  /* 0x002c00007664783b */ /* 0x000ea20000000200 */
[----:B------:R-:W-:Y:S04]  /*3330*/  DEPBAR.LE SB0, 0x0 ;  /* 0x000080000000791a */ /* 0x000fe80000000000 */
[----:B------:R-:W-:Y:S01]  /*3340*/  BAR.SYNC.DEFER_BLOCKING 0x0 ;  /* 0x0000000000007b1d */ /* 0x000fe20000010000 */
[C---:B-1----:R-:W-:Y:S11]  /*3350*/  HMMA.16816.F32.BF16 R12, R96.reuse, R88, R12 ;  /* 0x00000058600c723c */ /* 0x042ff6000004180c */
[----:B------:R-:W-:Y:S01]  /*3360*/  FMNMX.FTZ R84, R4, R85, !PT ;  /* 0x0000005504547209 */ /* 0x000fe20007810000 */
[C---:B------:R-:W-:Y:S03]  /*3370*/  HMMA.16816.F32.BF16 R16, R96.reuse, R90, R16 ;  /* 0x0000005a6010723c */ /* 0x040fe60000041810 */
[----:B------:R-:W-:Y:S03]  /*3380*/  FMNMX.FTZ R0, R6, R3, !PT ;  /* 0x0000000306007209 */ /* 0x000fe60007810000 */
[C---:B---3--:R-:W-:Y:S05]  /*3390*/  HMMA.16816.F32.BF16 R20, R96.reuse, R92, R20 ;  /* 0x0000005c6014723c */ /* 0x048fea0000041814 */
[----:B------:R-:W-:Y:S01]  /*33a0*/  FMNMX.FTZ R143, R5, R84, !PT ;  /* 0x00000054058f7209 */ /* 0x000fe20007810000 */
[C---:B------:R-:W-:Y:S05]  /*33b0*/  HMMA.16816.F32.BF16 R24, R96.reuse, R94, R24 ;  /* 0x0000005e6018723c */ /* 0x040fea0000041818 */
[----:B------:R-:W-:Y:S01]  /*33c0*/  FMNMX.FTZ R145, R7, R0, !PT ;  /* 0x0000000007917209 */ /* 0x000fe20007810000 */
[C---:B--2---:R-:W-:Y:S05]  /*33d0*/  HMMA.16816.F32.BF16 R28, R96.reuse, R100, R28 ;  /* 0x00000064601c723c */ /* 0x044fea000004181c */
[----:B------:R-:W-:Y:S01]  /*33e0*/  FMNMX.FTZ R84, R8, R143, !PT ;  /* 0x0000008f08547209 */ /* 0x000fe20007810000 */
[----:B------:R-:W-:Y:S05]  /*33f0*/  HMMA.16816.F32.BF16 R32, R96, R102, R32 ;  /* 0x000000666020723c */ /* 0x000fea0000041820 */
[----:B------:R-:W-:Y:S02]  /*3400*/  FMNMX.FTZ R0, R10, R145, !PT ;  /* 0x000000910a007209 */ /* 0x000fe40007810000 */
[----:B------:R-:W-:Y:S04]  /*3410*/  FMNMX.FTZ R143, R9, R84, !PT ;  /* 0x00000054098f7209 */ /* 0x000fe80007810000 */
        /* <DEDUP_REMOVED lines=25> */
.L_x_183:
[----:B-1----:R-:W1:Y:S01]  /*35b0*/  SHFL.BFLY PT, R88, R143, 0x2, 0x1f ;  /* 0x0c401f008f587f89 */ /* 0x002e6200000e0000 */
[----:B------:R-:W-:Y:S02]  /*35c0*/  FMNMX.FTZ R89, R35, R2, !PT ;  /* 0x0000000223597209 */ /* 0x000fe40007810000 */
[----:B------:R-:W-:Y:S05]  /*35d0*/  IADD3 R133, R133, -0x1, RZ ;  /* 0xffffffff85857810 */ /* 0x000fea0007ffe0ff */
[----:B------:R-:W-:Y:S08]  /*35e0*/  LDSM.16.MT88.4 R96, [R117+0x6000] ;  /* 0x006000007560783b */ /* 0x000ff00000004200 */
[----:B------:R-:W2:Y:S08]  /*35f0*/  SHFL.BFLY PT, R2, R89, 0x2, 0x1f ;  /* 0x0c401f0059027f89 */ /* 0x000eb000000e0000 */
[----:B------:R-:W-:Y:S01]  /*3600*/  LDSM.16.MT88.4 R100, [R116+0x6000] ;  /* 0x006000007464783b */ /* 0x000fe20000004200 */
[----:B-1----:R-:W-:Y:S07]  /*3610*/  FMNMX.FTZ R91, R143, R88, !PT ;  /* 0x000000588f5b7209 */ /* 0x002fee0007810000 */
[----:B------:R-:W1:Y:S01]  /*3620*/  SHFL.BFLY PT, R88, R91, 0x1, 0x1f ;  /* 0x0c201f005b587f89 */ /* 0x000e6200000e0000 */
[----:B--2---:R-:W-:Y:S07]  /*3630*/  FMNMX.FTZ R87, R89, R2, !PT ;  /* 0x0000000259577209 */ /* 0x004fee0007810000 */
[----:B------:R-:W2:Y:S01]  /*3640*/  SHFL.BFLY PT, R86, R87, 0x1, 0x1f ;  /* 0x0c201f0057567f89 */ /* 0x000ea200000e0000 */
[----:B-1----:R-:W-:Y:S04]  /*3650*/  FMNMX.FTZ R2, R91, R88, !PT ;  /* 0x000000585b027209 */ /* 0x002fe80007810000 */
[C---:B------:R-:W-:Y:S01]  /*3660*/  FSETP.NEU.FTZ.AND P1, PT, R2.reuse, -INF , PT ;  /* 0xff8000000200780b */ /* 0x040fe20003f3d000 */
[C---:B------:R-:W-:Y:S01]  /*3670*/  FMUL.FTZ R106, R2.reuse, UR4 ;  /* 0x00000004026a7c20 */ /* 0x040fe20008410000 */
[----:B------:R-:W-:Y:S04]  /*3680*/  FADD.FTZ R84, -R2, R85 ;  /* 0x0000005502547221 */ /* 0x000fe80000010100 */
[----:B------:R-:W-:Y:S01]  /*3690*/  FSEL R106, R106, RZ, P1 ;  /* 0x000000ff6a6a7208 */ /* 0x000fe20000800000 */
[----:B------:R-:W-:Y:S01]  /*36a0*/  FMUL.FTZ R85, R84, UR4 ;  /* 0x0000000454557c20 */ /* 0x000fe20008410000 */
[----:B--2---:R-:W-:Y:S03]  /*36b0*/  FMNMX.FTZ R0, R87, R86, !PT ;  /* 0x0000005657007209 */ /* 0x004fe60007810000 */
[--C-:B------:R-:W-:Y:S01]  /*36c0*/  FFMA.FTZ R105, R4, UR4, -R106.reuse ;  /* 0x0000000404697c23 */ /* 0x100fe2000801086a */
[C---:B------:R-:W-:Y:S01]  /*36d0*/  FSETP.NEU.FTZ.AND P1, PT, R0.reuse, -INF , PT ;  /* 0xff8000000000780b */ /* 0x040fe20003f3d000 */
[C---:B------:R-:W-:Y:S01]  /*36e0*/  FMUL.FTZ R107, R0.reuse, UR4 ;  /* 0x00000004006b7c20 */ /* 0x040fe20008410000 */
[----:B------:R-:W-:Y:S01]  /*36f0*/  FADD.FTZ R3, -R0, R3 ;  /* 0x0000000300037221 */ /* 0x000fe20000010100 */
[--C-:B------:R-:W-:Y:S01]  /*3700*/  FFMA.FTZ R90, R5, UR4, -R106.reuse ;  /* 0x00000004055a7c23 */ /* 0x100fe2000801086a */
[--C-:B------:R-:W-:Y:S01]  /*3710*/  FFMA.FTZ R88, R8, UR4, -R106.reuse ;  /* 0x0000000408587c23 */ /* 0x100fe2000801086a */
[--C-:B------:R-:W-:Y:S01]  /*3720*/  FFMA.FTZ R9, R9, UR4, -R106.reuse ;  /* 0x0000000409097c23 */ /* 0x100fe2000801086a */
[----:B------:R-:W-:Y:S01]  /*3730*/  FSEL R107, R107, RZ, P1 ;  /* 0x000000ff6b6b7208 */ /* 0x000fe20000800000 */
[----:B------:R-:W-:Y:S01]  /*3740*/  FMUL.FTZ R86, R3, UR4 ;  /* 0x0000000403567c20 */ /* 0x000fe20008410000 */
[----:B------:R-:W1:Y:S01]  /*3750*/  MUFU.EX2 R84, R85 ;  /* 0x0000005500547308 */ /* 0x000e620000000800 */
[--C-:B------:R-:W-:Y:S01]  /*3760*/  FFMA.FTZ R108, R12, UR4, -R106.reuse ;  /* 0x000000040c6c7c23 */ /* 0x100fe2000801086a */
[--C-:B------:R-:W-:Y:S01]  /*3770*/  FFMA.FTZ R109, R13, UR4, -R106.reuse ;  /* 0x000000040d6d7c23 */ /* 0x100fe2000801086a */
[--C-:B------:R-:W-:Y:S01]  /*3780*/  FFMA.FTZ R104, R6, UR4, -R107.reuse ;  /* 0x0000000406687c23 */ /* 0x100fe2000801086b */
[--C-:B------:R-:W-:Y:S01]  /*3790*/  FFMA.FTZ R91, R7, UR4, -R107.reuse ;  /* 0x00000004075b7c23 */ /* 0x100fe2000801086b */
[--C-:B------:R-:W-:Y:S01]  /*37a0*/  FFMA.FTZ R10, R10, UR4, -R107.reuse ;  /* 0x000000040a0a7c23 */ /* 0x100fe2000801086b */
[--C-:B------:R-:W-:Y:S01]  /*37b0*/  FFMA.FTZ R11, R11, UR4, -R107.reuse ;  /* 0x000000040b0b7c23 */ /* 0x100fe2000801086b */
[--C-:B------:R-:W-:Y:S03]  /*37c0*/  FFMA.FTZ R110, R14, UR4, -R107.reuse ;  /* 0x000000040e6e7c23 */ /* 0x100fe6000801086b */
[----:B------:R-:W2:Y:S01]  /*37d0*/  MUFU.EX2 R3, R86 ;  /* 0x0000005600037308 */ /* 0x000ea20000000800 */
[--C-:B------:R-:W-:Y:S01]  /*37e0*/  FFMA.FTZ R111, R15, UR4, -R107.reuse ;  /* 0x000000040f6f7c23 */ /* 0x100fe2000801086b */
[--C-:B------:R-:W-:Y:S01]  /*37f0*/  FFMA.FTZ R112, R16, UR4, -R106.reuse ;  /* 0x0000000410707c23 */ /* 0x100fe2000801086a */
[--C-:B------:R-:W-:Y:S01]  /*3800*/  FFMA.FTZ R113, R17, UR4, -R106.reuse ;  /* 0x0000000411717c23 */ /* 0x100fe2000801086a */
[--C-:B------:R-:W-:Y:S01]  /*3810*/  FFMA.FTZ R114, R18, UR4, -R107.reuse ;  /* 0x0000000412727c23 */ /* 0x100fe2000801086b */
[--C-:B------:R-:W-:Y:S01]  /*3820*/  FFMA.FTZ R115, R22, UR4, -R107.reuse ;  /* 0x0000000416737c23 */ /* 0x100fe2000801086b */
[--C-:B------:R-:W-:Y:S01]  /*3830*/  FFMA.FTZ R140, R24, UR4, -R106.reuse ;  /* 0x00000004188c7c23 */ /* 0x100fe2000801086a */
[--C-:B------:R-:W-:Y:S03]  /*3840*/  FFMA.FTZ R143, R25, UR4, -R106.reuse ;  /* 0x00000004198f7c23 */ /* 0x100fe6000801086a */
[----:B------:R-:W-:Y:S01]  /*3850*/  MUFU.EX2 R105, R105 ;  /* 0x0000006900697308 */ /* 0x000fe20000000800 */
[C---:B-1----:R-:W-:Y:S01]  /*3860*/  FMUL.FTZ R36, R84.reuse, R36 ;  /* 0x0000002454247220 */ /* 0x042fe20000410000 */
[C---:B------:R-:W-:Y:S01]  /*3870*/  FMUL.FTZ R37, R84.reuse, R37 ;  /* 0x0000002554257220 */ /* 0x040fe20000410000 */
[C---:B------:R-:W-:Y:S01]  /*3880*/  FMUL.FTZ R40, R84.reuse, R40 ;  /* 0x0000002854287220 */ /* 0x040fe20000410000 */
[C---:B------:R-:W-:Y:S01]  /*3890*/  FMUL.FTZ R41, R84.reuse, R41 ;  /* 0x0000002954297220 */ /* 0x040fe20000410000 */
[C---:B------:R-:W-:Y:S01]  /*38a0*/  FMUL.FTZ R44, R84.reuse, R44 ;  /* 0x0000002c542c7220 */ /* 0x040fe20000410000 */
[C---:B------:R-:W-:Y:S01]  /*38b0*/  FMUL.FTZ R45, R84.reuse, R45 ;  /* 0x0000002d542d7220 */ /* 0x040fe20000410000 */
[C---:B------:R-:W-:Y:S03]  /*38c0*/  FMUL.FTZ R48, R84.reuse, R48 ;  /* 0x0000003054307220 */ /* 0x040fe60000410000 */
[----:B------:R-:W1:Y:S01]  /*38d0*/  MUFU.EX2 R90, R90 ;  /* 0x0000005a005a7308 */ /* 0x000e620000000800 */
[C---:B--2---:R-:W-:Y:S01]  /*38e0*/  FMUL.FTZ R38, R3.reuse, R38 ;  /* 0x0000002603267220 */ /* 0x044fe20000410000 */
[C---:B------:R-:W-:Y:S01]  /*38f0*/  FMUL.FTZ R39, R3.reuse, R39 ;  /* 0x0000002703277220 */ /* 0x040fe20000410000 */
[C---:B------:R-:W-:Y:S01]  /*3900*/  FMUL.FTZ R42, R3.reuse, R42 ;  /* 0x0000002a032a7220 */ /* 0x040fe20000410000 */
[C---:B------:R-:W-:Y:S01]  /*3910*/  FMUL.FTZ R43, R3.reuse, R43 ;  /* 0x0000002b032b7220 */ /* 0x040fe20000410000 */
[C---:B------:R-:W-:Y:S01]  /*3920*/  FMUL.FTZ R46, R3.reuse, R46 ;  /* 0x0000002e032e7220 */ /* 0x040fe20000410000 */
[C---:B------:R-:W-:Y:S01]  /*3930*/  FMUL.FTZ R47, R3.reuse, R47 ;  /* 0x0000002f032f7220 */ /* 0x040fe20000410000 */
[C---:B------:R-:W-:Y:S03]  /*3940*/  FMUL.FTZ R49, R84.reuse, R49 ;  /* 0x0000003154317220 */ /* 0x040fe60000410000 */
[----:B------:R-:W-:Y:S01]  /*3950*/  MUFU.EX2 R104, R104 ;  /* 0x0000006800687308 */ /* 0x000fe20000000800 */
[C---:B------:R-:W-:Y:S01]  /*3960*/  FMUL.FTZ R50, R3.reuse, R50 ;  /* 0x0000003203327220 */ /* 0x040fe20000410000 */
[C---:B------:R-:W-:Y:S01]  /*3970*/  FMUL.FTZ R51, R3.reuse, R51 ;  /* 0x0000003303337220 */ /* 0x040fe20000410000 */
[C---:B------:R-:W-:Y:S01]  /*3980*/  FMUL.FTZ R52, R84.reuse, R52 ;  /* 0x0000003454347220 */ /* 0x040fe20000410000 */
[C---:B------:R-:W-:Y:S01]  /*3990*/  FMUL.FTZ R53, R84.reuse, R53 ;  /* 0x0000003554357220 */ /* 0x040fe20000410000 */
[C---:B------:R-:W-:Y:S01]  /*39a0*/  FMUL.FTZ R54, R3.reuse, R54 ;  /* 0x0000003603367220 */ /* 0x040fe20000410000 */
[C---:B------:R-:W-:Y:S01]  /*39b0*/  FMUL.FTZ R55, R3.reuse, R55 ;  /* 0x0000003703377220 */ /* 0x040fe20000410000 */
[----:B------:R-:W-:Y:S03]  /*39c0*/  FMUL.FTZ R56, R84, R56 ;  /* 0x0000003854387220 */ /* 0x000fe60000410000 */
[----:B------:R-:W2:Y:S01]  /*39d0*/  MUFU.EX2 R91, R91 ;  /* 0x0000005b005b7308 */ /* 0x000ea20000000800 */
[----:B-1----:R-:W-:Y:S01]  /*39e0*/  F2FP.BF16.F32.PACK_AB R92, R90, R105 ;  /* 0x000000695a5c723e */ /* 0x002fe200000010ff */
        /* <DEDUP_REMOVED lines=11> */
[----:B------:R-:W-:Y:S01]  /*3aa0*/  FMUL.FTZ R67, R3, R67 ;  /* 0x0000004303437220 */ /* 0x000fe20000410000 */
[C---:B------:R-:W-:Y:S01]  /*3ab0*/  FMUL.FTZ R12, R84.reuse, R80 ;  /* 0x00000050540c7220 */ /* 0x040fe20000410000 */
[C---:B------:R-:W-:Y:S03]  /*3ac0*/  FMUL.FTZ R13, R84.reuse, R81 ;  /* 0x00000051540d7220 */ /* 0x040fe60000410000 */
[----:B------:R-:W1:Y:S01]  /*3ad0*/  MUFU.EX2 R9, R9 ;  /* 0x0000000900097308 */ /* 0x000e620000000800 */
[----:B--2---:R-:W-:Y:S01]  /*3ae0*/  F2FP.BF16.F32.PACK_AB R93, R91, R104 ;  /* 0x000000685b5d723e */ /* 0x004fe200000010ff */
        /* <DEDUP_REMOVED lines=10> */
[----:B------:R-:W-:Y:S01]  /*3b90*/  FMUL.FTZ R75, R3, R75 ;  /* 0x0000004b034b7220 */ /* 0x000fe20000410000 */
[----:B------:R-:W-:Y:S01]  /*3ba0*/  LDSM.16.MT88.4 R80, [R117+0x6400] ;  /* 0x006400007550783b */ /* 0x000fe20000004200 */
[C---:B------:R-:W-:Y:S01]  /*3bb0*/  FMUL.FTZ R76, R84.reuse, R76 ;  /* 0x0000004c544c7220 */ /* 0x040fe20000410000 */
[----:B------:R-:W-:Y:S03]  /*3bc0*/  FMUL.FTZ R77, R84, R77 ;  /* 0x0000004d544d7220 */ /* 0x000fe60000410000 */
[----:B------:R-:W2:Y:S01]  /*3bd0*/  MUFU.EX2 R11, R11 ;  /* 0x0000000b000b7308 */ /* 0x000ea20000000800 */
[----:B-1----:R-:W-:Y:S01]  /*3be0*/  F2FP.BF16.F32.PACK_AB R94, R9, R88 ;  /* 0x00000058095e723e */ /* 0x002fe200000010ff */
[C---:B------:R-:W-:Y:S01]  /*3bf0*/  FMUL.FTZ R78, R3.reuse, R78 ;  /* 0x0000004e034e7220 */ /* 0x040fe20000410000 */
[----:B------:R-:W-:Y:S01]  /*3c00*/  FMUL.FTZ R79, R3, R79 ;  /* 0x0000004f034f7220 */ /* 0x000fe20000410000 */
[--C-:B------:R-:W-:Y:S01]  /*3c10*/  FFMA.FTZ R142, R26, UR4, -R107.reuse ;  /* 0x000000041a8e7c23 */ /* 0x100fe2000801086b */
[----:B------:R-:W-:Y:S01]  /*3c20*/  FFMA.FTZ R145, R31, UR4, -R107 ;  /* 0x000000041f917c23 */ /* 0x000fe2000801086b */
[----:B------:R-:W-:Y:S01]  /*3c30*/  FFMA.FTZ R147, R32, UR4, -R106 ;  /* 0x0000000420937c23 */ /* 0x000fe2000801086a */
[----:B------:R-:W-:Y:S03]  /*3c40*/  FFMA.FTZ R104, R3, R138, R104 ;  /* 0x0000008a03687223 */ /* 0x000fe60000010068 */
[----:B------:R-:W-:Y:S01]  /*3c50*/  MUFU.EX2 R108, R108 ;  /* 0x0000006c006c7308 */ /* 0x000fe20000000800 */
[----:B------:R-:W-:Y:S01]  /*3c60*/  FFMA.FTZ R105, R84, R141, R105 ;  /* 0x0000008d54697223 */ /* 0x000fe20000010069 */
[----:B------:R-:W-:Y:S01]  /*3c70*/  MOV R3, R0 ;  /* 0x0000000000037202 */ /* 0x000fe20000000f00 */
[----:B------:R-:W-:Y:S01]  /*3c80*/  FADD.FTZ R91, R91, R104 ;  /* 0x000000685b5b7221 */ /* 0x000fe20000010000 */
[----:B------:R-:W-:Y:S01]  /*3c90*/  MOV R85, R2 ;  /* 0x0000000200557202 */ /* 0x000fe20000000f00 */
[----:B------:R-:W-:Y:S05]  /*3ca0*/  FADD.FTZ R105, R90, R105 ;  /* 0x000000695a697221 */ /* 0x000fea0000010000 */
[----:B------:R-:W1:Y:S01]  /*3cb0*/  MUFU.EX2 R109, R109 ;  /* 0x0000006d006d7308 */ /* 0x000e620000000800 */
[----:B--2---:R-:W-:Y:S01]  /*3cc0*/  F2FP.BF16.F32.PACK_AB R95, R11, R10 ;  /* 0x0000000a0b5f723e */ /* 0x004fe200000010ff */
[----:B------:R-:W-:Y:S01]  /*3cd0*/  FADD.FTZ R88, R88, R105 ;  /* 0x0000006958587221 */ /* 0x000fe20000010000 */
[----:B------:R-:W-:Y:S03]  /*3ce0*/  FADD.FTZ R10, R10, R91 ;  /* 0x0000005b0a0a7221 */ /* 0x000fe60000010000 */
[----:B------:R-:W-:Y:S01]  /*3cf0*/  FADD.FTZ R9, R9, R88 ;  /* 0x0000005809097221 */ /* 0x000fe20000010000 */
[----:B------:R-:W-:Y:S01]  /*3d00*/  FADD.FTZ R11, R11, R10 ;  /* 0x0000000a0b0b7221 */ /* 0x000fe20000010000 */
[C---:B------:R-:W-:Y:S02]  /*3d10*/  HMMA.16816.F32.BF16 R36, R92.reuse, R96, R36 ;  /* 0x000000605c24723c */ /* 0x040fe40000041824 */
[----:B------:R-:W-:Y:S04]  /*3d20*/  MUFU.EX2 R110, R110 ;  /* 0x0000006e006e7308 */ /* 0x000fe80000000800 */
[C---:B------:R-:W-:Y:S01]  /*3d30*/  HMMA.16816.F32.BF16 R40, R92.reuse, R98, R40 ;  /* 0x000000625c28723c */ /* 0x040fe20000041828 */
[----:B------:R-:W2:Y:S05]  /*3d40*/  LDSM.16.MT88.4 R96, [R117+0x7000] ;  /* 0x007000007560783b */ /* 0x000eaa0000004200 */
[----:B------:R-:W3:Y:S01]  /*3d50*/  MUFU.EX2 R111, R111 ;  /* 0x0000006f006f7308 */ /* 0x000ee20000000800 */
[----:B-1----:R-:W-:Y:S01]  /*3d60*/  F2FP.BF16.F32.PACK_AB R16, R109, R108 ;  /* 0x0000006c6d10723e */ /* 0x002fe200000010ff */
[C---:B------:R-:W-:Y:S08]  /*3d70*/  HMMA.16816.F32.BF16 R44, R92.reuse, R100, R44 ;  /* 0x000000645c2c723c */ /* 0x040ff0000004182c */
[----:B------:R-:W-:Y:S01]  /*3d80*/  MUFU.EX2 R112, R112 ;  /* 0x0000007000707308 */ /* 0x000fe20000000800 */
[C---:B------:R-:W-:Y:S01]  /*3d90*/  HMMA.16816.F32.BF16 R48, R92.reuse, R102, R48 ;  /* 0x000000665c30723c */ /* 0x040fe20000041830 */
[----:B------:R-:W1:Y:S02]  /*3da0*/  LDSM.16.MT88.4 R100, [R116+0x7000] ;  /* 0x007000007464783b */ /* 0x000e640000004200 */
[----:B------:R-:W-:Y:S06]  /*3db0*/  FADD.FTZ R108, R108, R9 ;  /* 0x000000096c6c7221 */ /* 0x000fec0000010000 */
[----:B------:R-:W4:Y:S02]  /*3dc0*/  MUFU.EX2 R113, R113 ;  /* 0x0000007100717308 */ /* 0x000f240000000800 */
[----:B---3--:R-:W-:Y:S01]  /*3dd0*/  F2FP.BF16.F32.PACK_AB R17, R111, R110 ;  /* 0x0000006e6f11723e */ /* 0x008fe200000010ff */
[----:B------:R-:W-:Y:S01]  /*3de0*/  FADD.FTZ R110, R110, R11 ;  /* 0x0000000b6e6e7221 */ /* 0x000fe20000010000 */
[----:B------:R-:W-:Y:S06]  /*3df0*/  FADD.FTZ R109, R109, R108 ;  /* 0x0000006c6d6d7221 */ /* 0x000fec0000010000 */
[----:B------:R-:W3:Y:S01]  /*3e00*/  MUFU.EX2 R114, R114 ;  /* 0x0000007200727308 */ /* 0x000ee20000000800 */
[----:B------:R-:W-:Y:S09]  /*3e10*/  FADD.FTZ R111, R111, R110 ;  /* 0x0000006e6f6f7221 */ /* 0x000ff20000010000 */
[----:B------:R-:W-:Y:S01]  /*3e20*/  MUFU.EX2 R115, R115 ;  /* 0x0000007300737308 */ /* 0x000fe20000000800 */
[C---:B----4-:R-:W-:Y:S01]  /*3e30*/  F2FP.BF16.F32.PACK_AB R18, R113.reuse, R112 ;  /* 0x000000707112723e */ /* 0x050fe200000010ff */
[----:B------:R-:W-:Y:S01]  /*3e40*/  FADD.FTZ R112, R112, R109 ;  /* 0x0000006d70707221 */ /* 0x000fe20000010000 */
[C---:B--2---:R-:W-:Y:S07]  /*3e50*/  HMMA.16816.F32.BF16 R52, R92.reuse, R96, R52 ;  /* 0x000000605c34723c */ /* 0x044fee0000041834 */
[----:B------:R-:W-:Y:S01]  /*3e60*/  MUFU.EX2 R140, R140 ;  /* 0x0000008c008c7308 */ /* 0x000fe20000000800 */
[----:B---3--:R-:W-:Y:S03]  /*3e70*/  FADD.FTZ R10, R114, R111 ;  /* 0x0000006f720a7221 */ /* 0x008fe60000010000 */
[----:B------:R-:W-:Y:S01]  /*3e80*/  FADD.FTZ R113, R113, R112 ;  /* 0x0000007071717221 */ /* 0x000fe20000010000 */
[C---:B------:R-:W-:Y:S01]  /*3e90*/  HMMA.16816.F32.BF16 R56, R92.reuse, R98, R56 ;  /* 0x000000625c38723c */ /* 0x040fe20000041838 */
[----:B------:R-:W2:Y:S04]  /*3ea0*/  LDSM.16.MT88.4 R96, [R117+0x8000] ;  /* 0x008000007560783b */ /* 0x000ea80000004200 */
[----:B------:R-:W-:Y:S01]  /*3eb0*/  MUFU.EX2 R143, R143 ;  /* 0x0000008f008f7308 */ /* 0x000fe20000000800 */
[C---:B-1----:R-:W-:Y:S06]  /*3ec0*/  HMMA.16816.F32.BF16 R60, R92.reuse, R100, R60 ;  /* 0x000000645c3c723c */ /* 0x042fec000004183c */
[C---:B------:R-:W-:Y:S01]  /*3ed0*/  HMMA.16816.F32.BF16 R64, R92.reuse, R102, R64 ;  /* 0x000000665c40723c */ /* 0x040fe20000041840 */
[----:B------:R-:W1:Y:S02]  /*3ee0*/  LDSM.16.MT88.4 R100, [R116+0x8000] ;  /* 0x008000007464783b */ /* 0x000e640000004200 */
[----:B------:R-:W-:Y:S10]  /*3ef0*/  MUFU.EX2 R142, R142 ;  /* 0x0000008e008e7308 */ /* 0x000ff40000000800 */
[----:B------:R-:W-:Y:S10]  /*3f00*/  MUFU.EX2 R145, R145 ;  /* 0x0000009100917308 */ /* 0x000ff40000000800 */
[----:B------:R-:W-:Y:S01]  /*3f10*/  MUFU.EX2 R147, R147 ;  /* 0x0000009300937308 */ /* 0x000fe20000000800 */
[C---:B--2---:R-:W-:Y:S06]  /*3f20*/  HMMA.16816.F32.BF16 R12, R92.reuse, R96, R12 ;  /* 0x000000605c0c723c */ /* 0x044fec000004180c */
[C---:B------:R-:W-:Y:S06]  /*3f30*/  HMMA.16816.F32.BF16 R68, R92.reuse, R98, R68 ;  /* 0x000000625c44723c */ /* 0x040fec0000041844 */
[C---:B-1----:R-:W-:Y:S06]  /*3f40*/  HMMA.16816.F32.BF16 R72, R92.reuse, R100, R72 ;  /* 0x000000645c48723c */ /* 0x042fec0000041848 */
[----:B------:R-:W-:Y:S01]  /*3f50*/  HMMA.16816.F32.BF16 R76, R92, R102, R76 ;  /* 0x000000665c4c723c */ /* 0x000fe2000004184c */
[----:B------:R-:W1:Y:S04]  /*3f60*/  LDSM.16.MT88.4 R92, [R116+0x6400] ;  /* 0x00640000745c783b */ /* 0x000e680000004200 */
[--C-:B------:R-:W-:Y:S01]  /*3f70*/  FFMA.FTZ R101, R19, UR4, -R107.reuse ;  /* 0x0000000413657c23 */ /* 0x100fe2000801086b */
[--C-:B------:R-:W-:Y:S01]  /*3f80*/  FFMA.FTZ R100, R20, UR4, -R106.reuse ;  /* 0x0000000414647c23 */ /* 0x100fe2000801086a */
[----:B------:R-:W-:Y:S01]  /*3f90*/  FFMA.FTZ R103, R21, UR4, -R106 ;  /* 0x0000000415677c23 */ /* 0x000fe2000801086a */
[--C-:B------:R-:W-:Y:S02]  /*3fa0*/  FFMA.FTZ R102, R23, UR4, -R107.reuse ;  /* 0x0000000417667c23 */ /* 0x100fe4000801086b */
[----:B------:R-:W-:Y:S01]  /*3fb0*/  LDSM.16.MT88.4 R20, [R117+0x6800] ;  /* 0x006800007514783b */ /* 0x000fe20000004200 */
[----:B------:R-:W2:Y:S10]  /*3fc0*/  MUFU.EX2 R101, R101 ;  /* 0x0000006500657308 */ /* 0x000eb40000000800 */
[----:B------:R-:W-:Y:S10]  /*3fd0*/  MUFU.EX2 R100, R100 ;  /* 0x0000006400647308 */ /* 0x000ff40000000800 */
[----:B------:R-:W3:Y:S01]  /*3fe0*/  MUFU.EX2 R103, R103 ;  /* 0x0000006700677308 */ /* 0x000ee20000000800 */
[C---:B--2---:R-:W-:Y:S01]  /*3ff0*/  F2FP.BF16.F32.PACK_AB R19, R101.reuse, R114 ;  /* 0x000000726513723e */ /* 0x044fe200000010ff */
[----:B------:R-:W-:Y:S06]  /*4000*/  FADD.FTZ R10, R101, R10 ;  /* 0x0000000a650a7221 */ /* 0x000fec0000010000 */
[C---:B------:R-:W-:Y:S02]  /*4010*/  HMMA.16816.F32.BF16 R36, R16.reuse, R80, R36 ;  /* 0x000000501024723c */ /* 0x040fe40000041824 */
[----:B------:R-:W2:Y:S04]  /*4020*/  MUFU.EX2 R102, R102 ;  /* 0x0000006600667308 */ /* 0x000ea80000000800 */
[C---:B------:R-:W-:Y:S01]  /*4030*/  HMMA.16816.F32.BF16 R40, R16.reuse, R82, R40 ;  /* 0x000000521028723c */ /* 0x040fe20000041828 */
[----:B------:R-:W4:Y:S05]  /*4040*/  LDSM.16.MT88.4 R80, [R117+0x7400] ;  /* 0x007400007550783b */ /* 0x000f2a0000004200 */
[C---:B-1----:R-:W-:Y:S06]  /*4050*/  HMMA.16816.F32.BF16 R44, R16.reuse, R92, R44 ;  /* 0x0000005c102c723c */ /* 0x042fec000004182c */
[C---:B------:R-:W-:Y:S01]  /*4060*/  HMMA.16816.F32.BF16 R48, R16.reuse, R94, R48 ;  /* 0x0000005e1030723c */ /* 0x040fe20000041830 */
[----:B------:R-:W1:Y:S05]  /*4070*/  LDSM.16.MT88.4 R92, [R116+0x7400] ;  /* 0x00740000745c783b */ /* 0x000e6a0000004200 */
[C---:B----4-:R-:W-:Y:S06]  /*4080*/  HMMA.16816.F32.BF16 R52, R16.reuse, R80, R52 ;  /* 0x000000501034723c */ /* 0x050fec0000041834 */
[C---:B------:R-:W-:Y:S01]  /*4090*/  HMMA.16816.F32.BF16 R56, R16.reuse, R82, R56 ;  /* 0x000000521038723c */ /* 0x040fe20000041838 */
[----:B------:R-:W4:Y:S05]  /*40a0*/  LDSM.16.MT88.4 R80, [R117+0x8400] ;  /* 0x008400007550783b */ /* 0x000f2a0000004200 */
[C---:B-1----:R-:W-:Y:S06]  /*40b0*/  HMMA.16816.F32.BF16 R60, R16.reuse, R92, R60 ;  /* 0x0000005c103c723c */ /* 0x042fec000004183c */
[C---:B------:R-:W-:Y:S01]  /*40c0*/  HMMA.16816.F32.BF16 R64, R16.reuse, R94, R64 ;  /* 0x0000005e1040723c */ /* 0x040fe20000041840 */
[----:B------:R-:W1:Y:S05]  /*40d0*/  LDSM.16.MT88.4 R92, [R116+0x8400] ;  /* 0x00840000745c783b */ /* 0x000e6a0000004200 */
[C---:B----4-:R-:W-:Y:S06]  /*40e0*/  HMMA.16816.F32.BF16 R12, R16.reuse, R80, R12 ;  /* 0x00000050100c723c */ /* 0x050fec000004180c */
[C---:B------:R-:W-:Y:S05]  /*40f0*/  HMMA.16816.F32.BF16 R68, R16.reuse, R82, R68 ;  /* 0x000000521044723c */ /* 0x040fea0000041844 */
[--C-:B------:R-:W-:Y:S01]  /*4100*/  FFMA.FTZ R80, R27, UR4, -R107.reuse ;  /* 0x000000041b507c23 */ /* 0x100fe2000801086b */
[C---:B-1----:R-:W-:Y:S01]  /*4110*/  HMMA.16816.F32.BF16 R72, R16.reuse, R92, R72 ;  /* 0x0000005c1048723c */ /* 0x042fe20000041848 */
[----:B------:R-:W1:Y:S02]  /*4120*/  LDSM.16.MT88.4 R24, [R116+0x6800] ;  /* 0x006800007418783b */ /* 0x000e640000004200 */
[----:B------:R-:W4:Y:S03]  /*4130*/  MUFU.EX2 R93, R80 ;  /* 0x00000050005d7308 */ /* 0x000f260000000800 */
[----:B------:R-:W-:Y:S05]  /*4140*/  HMMA.16816.F32.BF16 R76, R16, R94, R76 ;  /* 0x0000005e104c723c */ /* 0x000fea000004184c */
[--C-:B------:R-:W-:Y:S02]  /*4150*/  FFMA.FTZ R92, R29, UR4, -R106.reuse ;  /* 0x000000041d5c7c23 */ /* 0x100fe4000801086a */
[----:B---3--:R-:W-:Y:S01]  /*4160*/  F2FP.BF16.F32.PACK_AB R16, R103, R100 ;  /* 0x000000646710723e */ /* 0x008fe200000010ff */
[--C-:B------:R-:W-:Y:S03]  /*4170*/  FFMA.FTZ R95, R28, UR4, -R106.reuse ;  /* 0x000000041c5f7c23 */ /* 0x100fe6000801086a */
[----:B--2---:R-:W-:Y:S01]  /*4180*/  F2FP.BF16.F32.PACK_AB R17, R102, R115 ;  /* 0x000000736611723e */ /* 0x004fe200000010ff */
[--C-:B------:R-:W-:Y:S01]  /*4190*/  FFMA.FTZ R94, R30, UR4, -R107.reuse ;  /* 0x000000041e5e7c23 */ /* 0x100fe2000801086b */
[----:B------:R-:W-:Y:S01]  /*41a0*/  F2FP.BF16.F32.PACK_AB R18, R143, R140 ;  /* 0x0000008c8f12723e */ /* 0x000fe200000010ff */
[----:B------:R-:W-:Y:S01]  /*41b0*/  LDSM.16.MT88.4 R28, [R117+0x6c00] ;  /* 0x006c0000751c783b */ /* 0x000fe20000004200 */
[----:B----4-:R-:W-:Y:S01]  /*41c0*/  F2FP.BF16.F32.PACK_AB R19, R93, R142 ;  /* 0x0000008e5d13723e */ /* 0x010fe200000010ff */
[----:B------:R-:W-:Y:S01]  /*41d0*/  MUFU.EX2 R95, R95 ;  /* 0x0000005f005f7308 */ /* 0x000fe20000000800 */
[----:B------:R-:W-:Y:S01]  /*41e0*/  FFMA.FTZ R106, R33, UR4, -R106 ;  /* 0x00000004216a7c23 */ /* 0x000fe2000801086a */
[--C-:B------:R-:W-:Y:S01]  /*41f0*/  FFMA.FTZ R33, R34, UR4, -R107.reuse ;  /* 0x0000000422217c23 */ /* 0x100fe2000801086b */
[----:B------:R-:W-:Y:S01]  /*4200*/  FFMA.FTZ R107, R35, UR4, -R107 ;  /* 0x00000004236b7c23 */ /* 0x000fe2000801086b */
[----:B------:R-:W-:Y:S01]  /*4210*/  FADD.FTZ R100, R100, R113 ;  /* 0x0000007164647221 */ /* 0x000fe20000010000 */
[----:B------:R-:W-:Y:S01]  /*4220*/  FADD.FTZ R115, R115, R10 ;  /* 0x0000000a73737221 */ /* 0x000fe20000010000 */
[C---:B------:R-:W-:Y:S01]  /*4230*/  HMMA.16816.F32.BF16 R36, R16.reuse, R20, R36 ;  /* 0x000000141024723c */ /* 0x040fe20000041824 */
[----:B------:R-:W-:Y:S03]  /*4240*/  LDSM.16.MT88.4 R80, [R117+0x7c00] ;  /* 0x007c00007550783b */ /* 0x000fe60000004200 */
[----:B------:R-:W2:Y:S01]  /*4250*/  MUFU.EX2 R92, R92 ;  /* 0x0000005c005c7308 */ /* 0x000ea20000000800 */
[----:B------:R-:W-:Y:S01]  /*4260*/  FADD.FTZ R103, R103, R100 ;  /* 0x0000006467677221 */ /* 0x000fe20000010000 */
[----:B------:R-:W-:Y:S01]  /*4270*/  FADD.FTZ R115, R102, R115 ;  /* 0x0000007366737221 */ /* 0x000fe20000010000 */
[C---:B------:R-:W-:Y:S02]  /*4280*/  HMMA.16816.F32.BF16 R40, R16.reuse, R22, R40 ;  /* 0x000000161028723c */ /* 0x040fe40000041828 */
[----:B------:R-:W3:Y:S05]  /*4290*/  LDSM.16.MT88.4 R20, [R117+0x7800] ;  /* 0x007800007514783b */ /* 0x000eea0000004200 */
[----:B------:R-:W4:Y:S01]  /*42a0*/  MUFU.EX2 R94, R94 ;  /* 0x0000005e005e7308 */ /* 0x000f220000000800 */
[----:B------:R-:W-:Y:S03]  /*42b0*/  FADD.FTZ R140, R140, R103 ;  /* 0x000000678c8c7221 */ /* 0x000fe60000010000 */
[----:B------:R-:W-:Y:S01]  /*42c0*/  FADD.FTZ R142, R142, R115 ;  /* 0x000000738e8e7221 */ /* 0x000fe20000010000 */
[C---:B-1----:R-:W-:Y:S03]  /*42d0*/  HMMA.16816.F32.BF16 R44, R16.reuse, R24, R44 ;  /* 0x00000018102c723c */ /* 0x042fe6000004182c */
[----:B------:R-:W-:Y:S02]  /*42e0*/  FADD.FTZ R140, R143, R140 ;  /* 0x0000008c8f8c7221 */ /* 0x000fe40000010000 */
[----:B------:R-:W1:Y:S01]  /*42f0*/  MUFU.EX2 R106, R106 ;  /* 0x0000006a006a7308 */ /* 0x000e620000000800 */
[C---:B------:R-:W-:Y:S01]  /*4300*/  HMMA.16816.F32.BF16 R48, R16.reuse, R26, R48 ;  /* 0x0000001a1030723c */ /* 0x040fe20000041830 */
[----:B------:R-:W5:Y:S04]  /*4310*/  LDSM.16.MT88.4 R24, [R116+0x7800] ;  /* 0x007800007418783b */ /* 0x000f680000004200 */
[----:B------:R-:W-:Y:S04]  /*4320*/  FADD.FTZ R93, R93, R142 ;  /* 0x0000008e5d5d7221 */ /* 0x000fe80000010000 */
[----:B------:R-:W-:Y:S10]  /*4330*/  MUFU.EX2 R33, R33 ;  /* 0x0000002100217308 */ /* 0x000ff40000000800 */
[----:B------:R-:W1:Y:S01]  /*4340*/  MUFU.EX2 R138, R107 ;  /* 0x0000006b008a7308 */ /* 0x000e620000000800 */
[C---:B---3--:R-:W-:Y:S06]  /*4350*/  HMMA.16816.F32.BF16 R52, R16.reuse, R20, R52 ;  /* 0x000000141034723c */ /* 0x048fec0000041834 */
[C---:B------:R-:W-:Y:S01]  /*4360*/  HMMA.16816.F32.BF16 R56, R16.reuse, R22, R56 ;  /* 0x000000161038723c */ /* 0x040fe20000041838 */
[----:B------:R-:W3:Y:S05]  /*4370*/  LDSM.16.MT88.4 R20, [R117+0x8800] ;  /* 0x008800007514783b */ /* 0x000eea0000004200 */
[C---:B-----5:R-:W-:Y:S06]  /*4380*/  HMMA.16816.F32.BF16 R60, R16.reuse, R24, R60 ;  /* 0x00000018103c723c */ /* 0x060fec000004183c */
[C---:B------:R-:W-:Y:S01]  /*4390*/  HMMA.16816.F32.BF16 R64, R16.reuse, R26, R64 ;  /* 0x0000001a1040723c */ /* 0x040fe20000041840 */
[----:B------:R-:W5:Y:S05]  /*43a0*/  LDSM.16.MT88.4 R24, [R116+0x8800] ;  /* 0x008800007418783b */ /* 0x000f6a0000004200 */
[C---:B---3--:R-:W-:Y:S06]  /*43b0*/  HMMA.16816.F32.BF16 R12, R16.reuse, R20, R12 ;  /* 0x00000014100c723c */ /* 0x048fec000004180c */
[C---:B------:R-:W-:Y:S01]  /*43c0*/  HMMA.16816.F32.BF16 R68, R16.reuse, R22, R68 ;  /* 0x000000161044723c */ /* 0x040fe20000041844 */
[----:B------:R-:W3:Y:S05]  /*43d0*/  LDSM.16.MT88.4 R20, [R116+0x6c00] ;  /* 0x006c00007414783b */ /* 0x000eea0000004200 */
[C---:B-----5:R-:W-:Y:S06]  /*43e0*/  HMMA.16816.F32.BF16 R72, R16.reuse, R24, R72 ;  /* 0x000000181048723c */ /* 0x060fec0000041848 */
[----:B------:R-:W-:Y:S01]  /*43f0*/  HMMA.16816.F32.BF16 R76, R16, R26, R76 ;  /* 0x0000001a104c723c */ /* 0x000fe2000004184c */
[----:B------:R-:W5:Y:S06]  /*4400*/  LDSM.16.MT88.4 R24, [R116+0x7c00] ;  /* 0x007c00007418783b */ /* 0x000f6c0000004200 */
[----:B--2---:R-:W-:Y:S01]  /*4410*/  F2FP.BF16.F32.PACK_AB R16, R92, R95 ;  /* 0x0000005f5c10723e */ /* 0x004fe200000010ff */
[----:B------:R-:W-:Y:S03]  /*4420*/  FADD.FTZ R95, R95, R140 ;  /* 0x0000008c5f5f7221 */ /* 0x000fe60000010000 */
[C---:B----4-:R-:W-:Y:S01]  /*4430*/  F2FP.BF16.F32.PACK_AB R17, R145.reuse, R94 ;  /* 0x0000005e9111723e */ /* 0x050fe200000010ff */
[----:B------:R-:W-:Y:S01]  /*4440*/  FADD.FTZ R94, R94, R93 ;  /* 0x0000005d5e5e7221 */ /* 0x000fe20000010000 */
[----:B-1----:R-:W-:Y:S01]  /*4450*/  F2FP.BF16.F32.PACK_AB R18, R106, R147 ;  /* 0x000000936a12723e */ /* 0x002fe200000010ff */
[----:B------:R-:W-:Y:S01]  /*4460*/  FADD.FTZ R92, R92, R95 ;  /* 0x0000005f5c5c7221 */ /* 0x000fe20000010000 */
[----:B------:R-:W-:Y:S01]  /*4470*/  F2FP.BF16.F32.PACK_AB R19, R138, R33 ;  /* 0x000000218a13723e */ /* 0x000fe200000010ff */
[----:B------:R-:W-:Y:S02]  /*4480*/  FADD.FTZ R94, R145, R94 ;  /* 0x0000005e915e7221 */ /* 0x000fe40000010000 */
[----:B------:R-:W-:Y:S02]  /*4490*/  FADD.FTZ R141, R147, R92 ;  /* 0x0000005c938d7221 */ /* 0x000fe40000010000 */
[----:B------:R-:W-:Y:S02]  /*44a0*/  FADD.FTZ R33, R33, R94 ;  /* 0x0000005e21217221 */ /* 0x000fe40000010000 */
[C---:B------:R-:W-:Y:S03]  /*44b0*/  HMMA.16816.F32.BF16 R36, R16.reuse, R28, R36 ;  /* 0x0000001c1024723c */ /* 0x040fe60000041824 */
[----:B------:R-:W-:Y:S01]  /*44c0*/  FADD.FTZ R141, R106, R141 ;  /* 0x0000008d6a8d7221 */ /* 0x000fe20000010000 */
[----:B------:R-:W-:Y:S02]  /*44d0*/  FADD.FTZ R138, R138, R33 ;  /* 0x000000218a8a7221 */ /* 0x000fe40000010000 */
[C---:B------:R-:W-:Y:S01]  /*44e0*/  HMMA.16816.F32.BF16 R40, R16.reuse, R30, R40 ;  /* 0x0000001e1028723c */ /* 0x040fe20000041828 */
[----:B------:R-:W1:Y:S05]  /*44f0*/  LDSM.16.MT88.4 R28, [R117+0x8c00] ;  /* 0x008c0000751c783b */ /* 0x000e6a0000004200 */
[C---:B---3--:R-:W-:Y:S06]  /*4500*/  HMMA.16816.F32.BF16 R44, R16.reuse, R20, R44 ;  /* 0x00000014102c723c */ /* 0x048fec000004182c */
[C---:B------:R-:W-:Y:S01]  /*4510*/  HMMA.16816.F32.BF16 R48, R16.reuse, R22, R48 ;  /* 0x000000161030723c */ /* 0x040fe20000041830 */
[----:B------:R-:W2:Y:S05]  /*4520*/  LDSM.16.MT88.4 R20, [R116+0x8c00] ;  /* 0x008c00007414783b */ /* 0x000eaa0000004200 */
[C---:B------:R-:W-:Y:S06]  /*4530*/  HMMA.16816.F32.BF16 R52, R16.reuse, R80, R52 ;  /* 0x000000501034723c */ /* 0x040fec0000041834 */
[C---:B------:R-:W-:Y:S06]  /*4540*/  HMMA.16816.F32.BF16 R56, R16.reuse, R82, R56 ;  /* 0x000000521038723c */ /* 0x040fec0000041838 */
[C---:B-----5:R-:W-:Y:S06]  /*4550*/  HMMA.16816.F32.BF16 R60, R16.reuse, R24, R60 ;  /* 0x00000018103c723c */ /* 0x060fec000004183c */
[C---:B------:R-:W-:Y:S06]  /*4560*/  HMMA.16816.F32.BF16 R64, R16.reuse, R26, R64 ;  /* 0x0000001a1040723c */ /* 0x040fec0000041840 */
[C---:B-1----:R-:W-:Y:S06]  /*4570*/  HMMA.16816.F32.BF16 R80, R16.reuse, R28, R12 ;  /* 0x0000001c1050723c */ /* 0x042fec000004180c */
[C---:B------:R-:W-:Y:S06]  /*4580*/  HMMA.16816.F32.BF16 R68, R16.reuse, R30, R68 ;  /* 0x0000001e1044723c */ /* 0x040fec0000041844 */
[C---:B--2---:R-:W-:Y:S06]  /*4590*/  HMMA.16816.F32.BF16 R72, R16.reuse, R20, R72 ;  /* 0x000000141048723c */ /* 0x044fec0000041848 */
[----:B------:R-:W-:Y:S01]  /*45a0*/  HMMA.16816.F32.BF16 R76, R16, R22, R76 ;  /* 0x00000016104c723c */ /* 0x000fe2000004184c */
[----:B------:R-:W-:Y:S11]  /*45b0*/  @!UPT UIADD3 URZ, URZ, URZ, URZ ;  /* 0x0000003f3f3ff290 */ /* 0x000ff6000fffe03f */
[----:B------:R-:W-:Y:S01]  /*45c0*/  @!UPT UIADD3 URZ, URZ, URZ, URZ ;  /* 0x0000003f3f3ff290 */ /* 0x000fe2000fffe03f */
[----:B------:R-:W-:Y:S11]  /*45d0*/  @P0 BRA `(.L_x_182) ;  /* 0xffffffe400d40947 */ /* 0x000ff6000383ffff */
.L_x_181:
        /* <DEDUP_REMOVED lines=8> */
[----:B------:R-:W4:Y:S01]  /*4660*/  S2R R3, SR_TID.X ;  /* 0x0000000000037919 */ /* 0x000f220000002100 */
[----:B------:R-:W5:Y:S01]  /*4670*/  S2UR UR10, SR_CTAID.Y ;  /* 0x00000000000a79c3 */ /* 0x000f620000002600 */
[----:B------:R-:W-:-:S07]  /*4680*/  LEA R139, R139, R132, 0x4 ;  /* 0x000000848b8b7211 */ /* 0x000fce00078e20ff */
[----:B------:R-:W5:Y:S01]  /*4690*/  S2UR UR8, SR_CTAID.X ;  /* 0x00000000000879c3 */ /* 0x000f620000002500 */
[----:B-1----:R-:W-:Y:S01]  /*46a0*/  FADD.FTZ R4, R5, R138 ;  /* 0x0000008a05047221 */ /* 0x002fe20000010000 */
[----:B--2---:R-:W-:-:S06]  /*46b0*/  ULEA UR4, UR4, UR5, 0x18 ;  /* 0x0000000504047291 */ /* 0x004fcc000f8ec03f */
[----:B------:R-:W1:Y:S01]  /*46c0*/  S2UR UR9, SR_CTAID.Z ;  /* 0x00000000000979c3 */ /* 0x000e620000002700 */
[----:B---3--:R-:W-:Y:S01]  /*46d0*/  FADD.FTZ R12, R12, R141 ;  /* 0x0000008d0c0c7221 */ /* 0x008fe20000010000 */
[----:B------:R-:W2:Y:S01]  /*46e0*/  SHFL.BFLY PT, R7, R4, 0x1, 0x1f ;  /* 0x0c201f0004077f89 */ /* 0x000ea200000e0000 */
[----:B------:R-:W-:Y:S02]  /*46f0*/  ULDC.U8 UR5, c[0x0][0x3d8] ;  /* 0x0000f60000057ab9 */ /* 0x000fe40000000000 */
[----:B------:R-:W-:Y:S01]  /*4700*/  UISETP.NE.AND UP1, UPT, UR5, URZ, UPT ;  /* 0x0000003f0500728c */ /* 0x000fe2000bf25270 */
[----:B------:R-:W3:Y:S01]  /*4710*/  SHFL.BFLY PT, R9, R12, 0x1, 0x1f ;  /* 0x0c201f000c097f89 */ /* 0x000ee200000e0000 */
[----:B----4-:R-:W-:-:S04]  /*4720*/  SHF.R.S32.HI R6, RZ, 0x1f, R3 ;  /* 0x0000001fff067819 */ /* 0x010fc80000011403 */
[CC--:B------:R-:W-:Y:S02]  /*4730*/  LEA.HI R8, R6.reuse, R3.reuse, RZ, 0x5 ;  /* 0x0000000306087211 */ /* 0x0c0fe400078f28ff */
[----:B------:R-:W-:Y:S01]  /*4740*/  LEA.HI R6, R6, R3, RZ, 0x2 ;  /* 0x0000000306067211 */ /* 0x000fe200078f10ff */
[----:B--2---:R-:W-:Y:S01]  /*4750*/  FADD.FTZ R7, R4, R7 ;  /* 0x0000000704077221 */ /* 0x004fe20000010000 */
[----:B------:R-:W-:Y:S02]  /*4760*/  LOP3.LUT R4, R8, 0xffffffe0, RZ, 0xc0, !PT ;  /* 0xffffffe008047812 */ /* 0x000fe400078ec0ff */
[----:B------:R-:W-:Y:S01]  /*4770*/  SHF.R.S32.HI R8, RZ, 0x5, R8 ;  /* 0x00000005ff087819 */ /* 0x000fe20000011408 */
[----:B---3--:R-:W-:Y:S01]  /*4780*/  FADD.FTZ R9, R12, R9 ;  /* 0x000000090c097221 */ /* 0x008fe20000010000 */
[----:B------:R-:W-:Y:S02]  /*4790*/  FSETP.NE.FTZ.AND P2, PT, R7, RZ, PT ;  /* 0x000000ff0700720b */ /* 0x000fe40003f55000 */
[----:B------:R-:W-:-:S02]  /*47a0*/  LOP3.LUT R12, R6, 0xfffffffc, RZ, 0xc0, !PT ;  /* 0xfffffffc060c7812 */ /* 0x000fc400078ec0ff */
[-C--:B------:R-:W-:Y:S02]  /*47b0*/  IADD3 R4, -R4, R3.reuse, RZ ;  /* 0x0000000304047210 */ /* 0x080fe40007ffe1ff */
[----:B------:R-:W-:Y:S01]  /*47c0*/  IADD3 R5, -R12, R3, RZ ;  /* 0x000000030c057210 */ /* 0x000fe20007ffe1ff */
[----:B------:R-:W-:Y:S01]  /*47d0*/  IMAD.MOV.U32 R3, RZ, RZ, 0x3f800000 ;  /* 0x3f800000ff037424 */ /* 0x000fe200078e00ff */
[----:B------:R-:W-:Y:S02]  /*47e0*/  SHF.R.S32.HI R6, RZ, 0x2, R6 ;  /* 0x00000002ff067819 */ /* 0x000fe40000011406 */
[----:B------:R-:W-:Y:S02]  /*47f0*/  LOP3.LUT P4, RZ, R4, 0x3, RZ, 0xc0, !PT ;  /* 0x0000000304ff7812 */ /* 0x000fe4000788c0ff */
[----:B------:R-:W-:Y:S01]  /*4800*/  SHF.R.S32.HI R11, RZ, 0x1f, R6 ;  /* 0x0000001fff0b7819 */ /* 0x000fe20000011406 */
[----:B------:R-:W2:Y:S01]  /*4810*/  @P2 MUFU.RCP R3, R7 ;  /* 0x0000000700032308 */ /* 0x000ea20000001000 */
[----:B------:R-:W-:Y:S01]  /*4820*/  FSETP.NE.FTZ.AND P3, PT, R9, RZ, PT ;  /* 0x000000ff0900720b */ /* 0x000fe20003f75000 */
[----:B------:R-:W3:Y:S01]  /*4830*/  @P2 LDC R15, c[0x0][0x2e8] ;  /* 0x0000ba00ff0f2b82 */ /* 0x000ee20000000800 */
[----:B------:R-:W-:-:S02]  /*4840*/  LEA.HI R11, R11, R6, RZ, 0x3 ;  /* 0x000000060b0b7211 */ /* 0x000fc400078f18ff */
[----:B------:R-:W-:Y:S02]  /*4850*/  LEA R5, R8, R5, 0x8 ;  /* 0x0000000508057211 */ /* 0x000fe400078e40ff */
[----:B------:R-:W-:Y:S01]  /*4860*/  LOP3.LUT R11, R11, 0xfffffff8, RZ, 0xc0, !PT ;  /* 0xfffffff80b0b7812 */ /* 0x000fe200078ec0ff */
[----:B------:R-:W-:Y:S04]  /*4870*/  @P2 MUFU.LG2 R7, R7 ;  /* 0x0000000700072308 */ /* 0x000fe80000000c00 */
[----:B------:R-:W-:Y:S02]  /*4880*/  IMAD.IADD R11, R6, 0x1, -R11 ;  /* 0x00000001060b7824 */ /* 0x000fe400078e0a0b */
[----:B------:R-:W4:Y:S02]  /*4890*/  @P3 LDC R17, c[0x0][0x2e8] ;  /* 0x0000ba00ff113b82 */ /* 0x000f240000000800 */
[----:B------:R-:W5:Y:S01]  /*48a0*/  @P3 MUFU.RCP R10, R9 ;  /* 0x00000009000a3308 */ /* 0x000f620000001000 */
        /* <DEDUP_REMOVED lines=25> */
[C---:B-----5:R-:W-:Y:S01]  /*4a40*/  FMUL.FTZ R36, R10.reuse, R36 ;  /* 0x000000240a247220 */ /* 0x060fe20000410000 */
[C---:B------:R-:W-:Y:S01]  /*4a50*/  FMUL.FTZ R37, R10.reuse, R37 ;  /* 0x000000250a257220 */ /* 0x040fe20000410000 */
[C---:B------:R-:W-:Y:S01]  /*4a60*/  FMUL.FTZ R40, R10.reuse, R40 ;  /* 0x000000280a287220 */ /* 0x040fe20000410000 */
[----:B------:R-:W-:Y:S01]  /*4a70*/  SHF.R.S32.HI R4, RZ, 0x1, R3 ;  /* 0x00000001ff047819 */ /* 0x000fe20000011403 */
[C---:B------:R-:W-:Y:S01]  /*4a80*/  FMUL.FTZ R41, R10.reuse, R41 ;  /* 0x000000290a297220 */ /* 0x040fe20000410000 */
[----:B------:R-:W-:Y:S01]  /*4a90*/  LOP3.LUT R6, R3, 0x3fffffe, RZ, 0xc0, !PT ;  /* 0x03fffffe03067812 */ /* 0x000fe200078ec0ff */
[----:B------:R-:W-:Y:S01]  /*4aa0*/  FMUL.FTZ R44, R10, R44 ;  /* 0x0000002c0a2c7220 */ /* 0x000fe20000410000 */
[----:B------:R-:W-:Y:S01]  /*4ab0*/  SHF.L.U32 R3, R4, 0x6, RZ ;  /* 0x0000000604037819 */ /* 0x000fe200000006ff */
[C---:B------:R-:W-:Y:S01]  /*4ac0*/  FMUL.FTZ R45, R10.reuse, R45 ;  /* 0x0000002d0a2d7220 */ /* 0x040fe20000410000 */
[----:B------:R-:W-:Y:S01]  /*4ad0*/  IADD3 R6, R11, -R6, RZ ;  /* 0x800000060b067210 */ /* 0x000fe20007ffe0ff */
[C---:B------:R-:W-:Y:S01]  /*4ae0*/  FMUL.FTZ R48, R10.reuse, R48 ;  /* 0x000000300a307220 */ /* 0x040fe20000410000 */
[----:B------:R-:W-:Y:S01]  /*4af0*/  LOP3.LUT R3, R3, 0xc0, RZ, 0xc0, !PT ;  /* 0x000000c003037812 */ /* 0x000fe200078ec0ff */
[----:B------:R-:W-:Y:S01]  /*4b00*/  FMUL.FTZ R49, R10, R49 ;  /* 0x000000310a317220 */ /* 0x000fe20000410000 */
[----:B------:R-:W-:Y:S01]  /*4b10*/  LEA R5, R6, R5, 0x4 ;  /* 0x0000000506057211 */ /* 0x000fe200078e20ff */
[C---:B------:R-:W-:Y:S01]  /*4b20*/  FMUL.FTZ R52, R10.reuse, R52 ;  /* 0x000000340a347220 */ /* 0x040fe20000410000 */
[----:B------:R-:W-:Y:S01]  /*4b30*/  LEA.HI R8, R3, R3, RZ, 0x1d ;  /* 0x0000000303087211 */ /* 0x000fe200078fe8ff */
[----:B------:R-:W-:Y:S01]  /*4b40*/  FMUL.FTZ R53, R10, R53 ;  /* 0x000000350a357220 */ /* 0x000fe20000410000 */
[----:B------:R-:W-:Y:S01]  /*4b50*/  LOP3.LUT R6, R4, 0x1, RZ, 0xc0, !PT ;  /* 0x0000000104067812 */ /* 0x000fe200078ec0ff */
[----:B------:R-:W-:Y:S01]  /*4b60*/  FMUL.FTZ R56, R10, R56 ;  /* 0x000000380a387220 */ /* 0x000fe20000410000 */
[----:B------:R-:W-:Y:S01]  /*4b70*/  LOP3.LUT P0, RZ, R4, 0x2, RZ, 0xc0, !PT ;  /* 0x0000000204ff7812 */ /* 0x000fe2000780c0ff */
[----:B------:R-:W-:Y:S01]  /*4b80*/  IMAD.U32 R5, R5, 0x2, R8 ;  /* 0x0000000205057824 */ /* 0x000fe200078e0008 */
[----:B------:R-:W-:Y:S01]  /*4b90*/  ISETP.NE.U32.AND P1, PT, R6, 0x1, PT ;  /* 0x000000010600780c */ /* 0x000fe20003f25070 */
[C---:B------:R-:W-:Y:S01]  /*4ba0*/  FMUL.FTZ R57, R10.reuse, R57 ;  /* 0x000000390a397220 */ /* 0x040fe20000410000 */
[----:B------:R-:W-:Y:S01]  /*4bb0*/  MOV R3, 0x20 ;  /* 0x0000002000037802 */ /* 0x000fe20000000f00 */
[C---:B------:R-:W-:Y:S01]  /*4bc0*/  FMUL.FTZ R60, R10.reuse, R60 ;  /* 0x0000003c0a3c7220 */ /* 0x040fe20000410000 */
[----:B------:R-:W-:Y:S01]  /*4bd0*/  LEA R5, R5, UR4, 0x1 ;  /* 0x0000000405057c11 */ /* 0x000fe2000f8e08ff */
[----:B------:R-:W-:Y:S01]  /*4be0*/  ULDC.U8 UR4, c[0x0][0x3d9] ;  /* 0x0000f64000047ab9 */ /* 0x000fe20000000000 */
[----:B------:R-:W-:Y:S01]  /*4bf0*/  SEL R4, R3, 0xffffffe0, !P0 ;  /* 0xffffffe003047807 */ /* 0x000fe20004000000 */
[----:B------:R-:W-:Y:S01]  /*4c00*/  UISETP.NE.AND UP0, UPT, UR4, URZ, UPT ;  /* 0x0000003f0400728c */ /* 0x000fe2000bf05270 */
[----:B------:R-:W-:Y:S01]  /*4c10*/  IADD3 R11, R5, -0x10, RZ ;  /* 0xfffffff0050b7810 */ /* 0x000fe20007ffe0ff */
[C---:B------:R-:W-:Y:S01]  /*4c20*/  FMUL.FTZ R61, R10.reuse, R61 ;  /* 0x0000003d0a3d7220 */ /* 0x040fe20000410000 */
[----:B------:R-:W-:Y:S01]  /*4c30*/  F2FP.BF16.F32.PACK_AB R36, R37, R36 ;  /* 0x000000242524723e */ /* 0x000fe200000010ff */
[C---:B------:R-:W-:Y:S01]  /*4c40*/  FMUL.FTZ R64, R10.reuse, R64 ;  /* 0x000000400a407220 */ /* 0x040fe20000410000 */
[----:B------:R-:W-:Y:S01]  /*4c50*/  F2FP.BF16.F32.PACK_AB R38, R39, R38 ;  /* 0x000000262726723e */ /* 0x000fe200000010ff */
[C---:B------:R-:W-:Y:S01]  /*4c60*/  FMUL.FTZ R65, R10.reuse, R65 ;  /* 0x000000410a417220 */ /* 0x040fe20000410000 */
[C---:B------:R-:W-:Y:S01]  /*4c70*/  @P1 IADD3 R11, R5.reuse, 0x10, RZ ;  /* 0x00000010050b1810 */ /* 0x040fe20007ffe0ff */
[----:B------:R-:W-:Y:S01]  /*4c80*/  IMAD.IADD R3, R5, 0x1, R4 ;  /* 0x0000000105037824 */ /* 0x000fe200078e0204 */
[----:B------:R-:W-:Y:S01]  /*4c90*/  F2FP.BF16.F32.PACK_AB R40, R41, R40 ;  /* 0x000000282928723e */ /* 0x000fe200000010ff */
[C---:B------:R-:W-:Y:S01]  /*4ca0*/  FMUL.FTZ R80, R10.reuse, R80 ;  /* 0x000000500a507220 */ /* 0x040fe20000410000 */
[----:B------:R-:W-:Y:S01]  /*4cb0*/  F2FP.BF16.F32.PACK_AB R42, R43, R42 ;  /* 0x0000002a2b2a723e */ /* 0x000fe200000010ff */
[----:B------:R-:W-:Y:S01]  /*4cc0*/  @UP0 ULDC.64 UR6, c[0x0][0x2c0] ;  /* 0x0000b00000060ab9 */ /* 0x000fe20000000a00 */
[----:B------:R-:W-:Y:S01]  /*4cd0*/  F2FP.BF16.F32.PACK_AB R44, R45, R44 ;  /* 0x0000002c2d2c723e */ /* 0x000fe200000010ff */
[----:B------:R-:W-:Y:S01]  /*4ce0*/  FMUL.FTZ R81, R10, R81 ;  /* 0x000000510a517220 */ /* 0x000fe20000410000 */
[----:B------:R-:W-:Y:S01]  /*4cf0*/  F2FP.BF16.F32.PACK_AB R46, R47, R46 ;  /* 0x0000002e2f2e723e */ /* 0x000fe200000010ff */
[----:B------:R-:W-:Y:S01]  /*4d00*/  @UP0 UIMAD UR6, UR7, UR6, URZ ;  /* 0x00000006070602a4 */ /* 0x000fe2000f8e023f */
[----:B------:R-:W-:Y:S01]  /*4d10*/  F2FP.BF16.F32.PACK_AB R48, R49, R48 ;  /* 0x000000303130723e */ /* 0x000fe200000010ff */
[----:B------:R-:W-:Y:S01]  /*4d20*/  @!UP0 ULDC UR12, c[0x0][0x2e4] ;  /* 0x0000b900000c8ab9 */ /* 0x000fe20000000800 */
[----:B------:R-:W-:Y:S01]  /*4d30*/  F2FP.BF16.F32.PACK_AB R50, R51, R50 ;  /* 0x000000323332723e */ /* 0x000fe200000010ff */
[----:B------:R-:W-:Y:S01]  /*4d40*/  @!UP0 ULDC UR7, c[0x0][0x2c4] ;  /* 0x0000b10000078ab9 */ /* 0x000fe20000000800 */
[----:B------:R-:W-:Y:S01]  /*4d50*/  IADD3 R13, R4, R11, RZ ;  /* 0x0000000b040d7210 */ /* 0x000fe20007ffe0ff */
[----:B------:R-:W-:Y:S01]  /*4d60*/  STS [R5], R36 ;  /* 0x0000002405007388 */ /* 0x000fe20000000800 */
[----:B------:R-:W-:Y:S01]  /*4d70*/  F2FP.BF16.F32.PACK_AB R52, R53, R52 ;  /* 0x000000343534723e */ /* 0x000fe200000010ff */
[----:B------:R-:W-:Y:S01]  /*4d80*/  UISETP.NE.OR UP2, UPT, UR4, URZ, !UP1 ;  /* 0x0000003f0400728c */ /* 0x000fe2000cf45670 */
[----:B------:R-:W-:Y:S01]  /*4d90*/  F2FP.BF16.F32.PACK_AB R54, R55, R54 ;  /* 0x000000363736723e */ /* 0x000fe200000010ff */
[----:B------:R-:W-:Y:S01]  /*4da0*/  STS [R5+0x200], R38 ;  /* 0x0002002605007388 */ /* 0x000fe20000000800 */
[----:B------:R-:W-:Y:S01]  /*4db0*/  F2FP.BF16.F32.PACK_AB R56, R57, R56 ;  /* 0x000000383938723e */ /* 0x000fe200000010ff */
[----:B------:R-:W-:Y:S01]  /*4dc0*/  @!UP0 USEL UR6, UR7, UR12, !UP1 ;  /* 0x0000000c07068287 */ /* 0x000fe2000c800000 */
[----:B------:R-:W-:Y:S01]  /*4dd0*/  F2FP.BF16.F32.PACK_AB R58, R59, R58 ;  /* 0x0000003a3b3a723e */ /* 0x000fe200000010ff */
[----:B------:R-:W-:Y:S01]  /*4de0*/  STS [R11], R40 ;  /* 0x000000280b007388 */ /* 0x000fe20000000800 */
[----:B------:R-:W-:Y:S01]  /*4df0*/  F2FP.BF16.F32.PACK_AB R60, R61, R60 ;  /* 0x0000003c3d3c723e */ /* 0x000fe200000010ff */
[----:B------:R-:W-:Y:S01]  /*4e00*/  @!UP0 ULDC UR5, c[0x0][0x270] ;  /* 0x00009c0000058ab9 */ /* 0x000fe20000000800 */
[----:B------:R-:W-:Y:S01]  /*4e10*/  F2FP.BF16.F32.PACK_AB R62, R63, R62 ;  /* 0x0000003e3f3e723e */ /* 0x000fe200000010ff */
[----:B------:R-:W-:Y:S01]  /*4e20*/  STS [R11+0x200], R42 ;  /* 0x0002002a0b007388 */ /* 0x000fe20000000800 */
[----:B------:R-:W-:Y:S01]  /*4e30*/  F2FP.BF16.F32.PACK_AB R64, R65, R64 ;  /* 0x000000404140723e */ /* 0x000fe200000010ff */
[----:B------:R-:W-:Y:S01]  /*4e40*/  @UP0 UMOV UR13, 0x1 ;  /* 0x00000001000d0882 */ /* 0x000fe20000000000 */
[----:B------:R-:W-:Y:S01]  /*4e50*/  F2FP.BF16.F32.PACK_AB R66, R67, R66 ;  /* 0x000000424342723e */ /* 0x000fe200000010ff */
[----:B------:R-:W-:Y:S01]  /*4e60*/  STS [R3], R44 ;  /* 0x0000002c03007388 */ /* 0x000fe20000000800 */
[----:B------:R-:W-:Y:S01]  /*4e70*/  F2FP.BF16.F32.PACK_AB R80, R81, R80 ;  /* 0x000000505150723e */ /* 0x000fe200000010ff */
[----:B------:R-:W-:Y:S01]  /*4e80*/  @!UP0 UIMAD UR13, UR6, UR5, URZ ;  /* 0x00000005060d82a4 */ /* 0x000fe2000f8e023f */
[----:B------:R-:W-:Y:S01]  /*4e90*/  F2FP.BF16.F32.PACK_AB R82, R83, R82 ;  /* 0x000000525352723e */ /* 0x000fe200000010ff */
[----:B------:R-:W-:Y:S01]  /*4ea0*/  STS [R3+0x200], R46 ;  /* 0x0002002e03007388 */ /* 0x000fe20000000800 */
[----:B------:R2:W5:Y:S01]  /*4eb0*/  @P3 MUFU.LG2 R6, R9 ;  /* 0x0000000900063308 */ /* 0x0005620000000c00 */
[----:B------:R-:W-:Y:S01]  /*4ec0*/  UIMAD UR12, UR10, UR13, URZ ;  /* 0x0000000d0a0c72a4 */ /* 0x000fe2000f8e023f */
[C---:B------:R-:W-:Y:S01]  /*4ed0*/  FMUL.FTZ R68, R10.reuse, R68 ;  /* 0x000000440a447220 */ /* 0x040fe20000410000 */
[----:B------:R-:W-:Y:S01]  /*4ee0*/  STS [R13], R48 ;  /* 0x000000300d007388 */ /* 0x000fe20000000800 */
[----:B------:R-:W-:Y:S01]  /*4ef0*/  @UP0 ULDC UR11, c[0x0][0x2c0] ;  /* 0x0000b000000b0ab9 */ /* 0x000fe20000000800 */
[----:B------:R-:W-:Y:S01]  /*4f00*/  @!UP2 ULDC UR4, c[0x0][0x2c4] ;  /* 0x0000b1000004aab9 */ /* 0x000fe20000000800 */
[----:B------:R-:W-:Y:S01]  /*4f10*/  @!UP0 UMOV UR11, 0x1 ;  /* 0x00000001000b8882 */ /* 0x000fe20000000000 */
[----:B------:R-:W-:Y:S01]  /*4f20*/  STS [R13+0x200], R50 ;  /* 0x000200320d007388 */ /* 0x000fe20000000800 */
[C---:B------:R-:W-:Y:S01]  /*4f30*/  FMUL.FTZ R69, R10.reuse, R69 ;  /* 0x000000450a457220 */ /* 0x040fe20000410000 */
[----:B------:R-:W-:Y:S01]  /*4f40*/  @!UP2 UIMAD UR4, UR10, UR4, URZ ;  /* 0x000000040a04a2a4 */ /* 0x000fe2000f8e023f */
[C---:B------:R-:W-:Y:S01]  /*4f50*/  FMUL.FTZ R72, R10.reuse, R72 ;  /* 0x000000480a487220 */ /* 0x040fe20000410000 */
[----:B------:R-:W-:Y:S01]  /*4f60*/  STS [R5+0x1000], R52 ;  /* 0x0010003405007388 */ /* 0x000fe20000000800 */
[----:B------:R-:W-:Y:S01]  /*4f70*/  USEL UR12, UR12, URZ, UP2 ;  /* 0x0000003f0c0c7287 */ /* 0x000fe20009000000 */
[C---:B------:R-:W-:Y:S01]  /*4f80*/  FMUL.FTZ R73, R10.reuse, R73 ;  /* 0x000000490a497220 */ /* 0x040fe20000410000 */
[----:B------:R-:W-:Y:S01]  /*4f90*/  UIMAD UR5, UR8, UR11, URZ ;  /* 0x0000000b080572a4 */ /* 0x000fe2000f8e023f */
[----:B------:R-:W-:Y:S01]  /*4fa0*/  STS [R5+0x1200], R54 ;  /* 0x0012003605007388 */ /* 0x000fe20000000800 */
[C---:B------:R-:W-:Y:S01]  /*4fb0*/  FMUL.FTZ R76, R10.reuse, R76 ;  /* 0x0000004c0a4c7220 */ /* 0x040fe20000410000 */
[----:B--2---:R-:W2:Y:S01]  /*4fc0*/  LDC.64 R8, c[0x0][0x290] ;  /* 0x0000a400ff087b82 */ /* 0x004ea20000000a00 */
[----:B------:R-:W-:Y:S01]  /*4fd0*/  FMUL.FTZ R77, R10, R77 ;  /* 0x0000004d0a4d7220 */ /* 0x000fe20000410000 */
[----:B------:R-:W-:Y:S01]  /*4fe0*/  STS [R11+0x1000], R56 ;  /* 0x001000380b007388 */ /* 0x000fe20000000800 */
[----:B-1----:R-:W-:Y:S01]  /*4ff0*/  UIMAD UR6, UR9, UR6, UR12 ;  /* 0x00000006090672a4 */ /* 0x002fe2000f8e020c */
[----:B------:R-:W-:Y:S01]  /*5000*/  F2FP.BF16.F32.PACK_AB R68, R69, R68 ;  /* 0x000000444544723e */ /* 0x000fe200000010ff */
[----:B------:R-:W-:Y:S01]  /*5010*/  USHF.L.U32 UR13, UR5, 0x6, URZ ;  /* 0x00000006050d7899 */ /* 0x000fe2000800063f */
[----:B------:R-:W-:Y:S01]  /*5020*/  STS [R11+0x1200], R58 ;  /* 0x0012003a0b007388 */ /* 0x000fe20000000800 */
[----:B------:R-:W-:Y:S01]  /*5030*/  F2FP.BF16.F32.PACK_AB R70, R71, R70 ;  /* 0x000000464746723e */ /* 0x000fe200000010ff */
[----:B------:R-:W-:Y:S01]  /*5040*/  @!UP2 UMOV UR14, UR4 ;  /* 0x00000004000eac82 */ /* 0x000fe20008000000 */
[----:B------:R-:W-:Y:S01]  /*5050*/  F2FP.BF16.F32.PACK_AB R72, R73, R72 ;  /* 0x000000484948723e */ /* 0x000fe200000010ff */
[----:B------:R-:W-:Y:S01]  /*5060*/  STS [R3+0x1000], R60 ;  /* 0x0010003c03007388 */ /* 0x000fe20000000800 */
[----:B------:R-:W-:Y:S01]  /*5070*/  F2FP.BF16.F32.PACK_AB R74, R75, R74 ;  /* 0x0000004a4b4a723e */ /* 0x000fe200000010ff */
[----:B------:R-:W-:Y:S01]  /*5080*/  USHF.R.S32.HI UR12, URZ, 0x1f, UR6 ;  /* 0x0000001f3f0c7899 */ /* 0x000fe20008011406 */
[----:B------:R-:W-:Y:S01]  /*5090*/  F2FP.BF16.F32.PACK_AB R76, R77, R76 ;  /* 0x0000004c4d4c723e */ /* 0x000fe200000010ff */
[----:B------:R-:W-:Y:S01]  /*50a0*/  STS [R3+0x1200], R62 ;  /* 0x0012003e03007388 */ /* 0x000fe20000000800 */
[----:B------:R-:W-:Y:S01]  /*50b0*/  F2FP.BF16.F32.PACK_AB R78, R79, R78 ;  /* 0x0000004e4f4e723e */ /* 0x000fe200000010ff */
[----:B------:R-:W-:Y:S01]  /*50c0*/  @!UP2 USHF.R.S32.HI UR15, URZ, 0x1f, UR4 ;  /* 0x0000001f3f0fa899 */ /* 0x000fe20008011404 */
[----:B------:R-:W-:Y:S01]  /*50d0*/  @P2 FMUL.FTZ R7, R7, 0.69314718246459960938 ;  /* 0x3f31721807072820 */ /* 0x000fe20000410000 */
[----:B------:R-:W-:Y:S01]  /*50e0*/  STS [R13+0x1000], R64 ;  /* 0x001000400d007388 */ /* 0x000fe20000000800 */
[----:B------:R-:W-:Y:S01]  /*50f0*/  USHF.R.S32.HI UR5, URZ, 0x1f, UR13 ;  /* 0x0000001f3f057899 */ /* 0x000fe2000801140d */
[----:B------:R-:W-:Y:S01]  /*5100*/  MOV R10, 0x7f800000 ;  /* 0x7f800000000a7802 */ /* 0x000fe20000000f00 */
[----:B------:R-:W-:Y:S01]  /*5110*/  UIADD3 UR6, UP1, UP0, UR13, UR14, UR6 ;  /* 0x0000000e0d067290 */ /* 0x000fe2000f83e006 */
[----:B------:R-:W-:Y:S03]  /*5120*/  STS [R13+0x1200], R66 ;  /* 0x001200420d007388 */ /* 0x000fe60000000800 */
[----:B------:R-:W-:Y:S01]  /*5130*/  UIADD3.X UR12, UR5, UR15, UR12, UP1, UP0 ;  /* 0x0000000f050c7290 */ /* 0x000fe20008fe040c */
[----:B------:R-:W-:Y:S04]  /*5140*/  STS [R5+0x2000], R80 ;  /* 0x0020005005007388 */ /* 0x000fe80000000800 */
[----:B------:R1:W-:Y:S04]  /*5150*/  STS [R5+0x2200], R82 ;  /* 0x0022005205007388 */ /* 0x0003e80000000800 */
[----:B------:R-:W-:Y:S04]  /*5160*/  STS [R11+0x2000], R68 ;  /* 0x002000440b007388 */ /* 0x000fe80000000800 */
[----:B------:R3:W-:Y:S04]  /*5170*/  STS [R11+0x2200], R70 ;  /* 0x002200460b007388 */ /* 0x0007e80000000800 */
[----:B------:R-:W-:Y:S04]  /*5180*/  STS [R3+0x2000], R72 ;  /* 0x0020004803007388 */ /* 0x000fe80000000800 */
[----:B------:R5:W-:Y:S04]  /*5190*/  STS [R3+0x2200], R74 ;  /* 0x0022004a03007388 */ /* 0x000be80000000800 */
[----:B------:R2:W-:Y:S04]  /*51a0*/  STS [R13+0x2000], R76 ;  /* 0x0020004c0d007388 */ /* 0x0005e80000000800 */
[----:B------:R2:W-:Y:S01]  /*51b0*/  STS [R13+0x2200], R78 ;  /* 0x0022004e0d007388 */ /* 0x0005e20000000800 */
[----:B-1----:R-:W1:Y:S01]  /*51c0*/  LDC.64 R4, c[0x0][0x2a0] ;  /* 0x0000a800ff047b82 */ /* 0x002e620000000a00 */
[----:B---3--:R-:W-:Y:S01]  /*51d0*/  MOV R11, 0x7f800000 ;  /* 0x7f800000000b7802 */ /* 0x008fe20000000f00 */
[----:B------:R-:W-:Y:S01]  /*51e0*/  @P2 FFMA.FTZ R11, R0, R15, R7 ;  /* 0x0000000f000b2223 */ /* 0x000fe20000010007 */
[----:B-----5:R-:W-:-:S04]  /*51f0*/  @P3 FMUL.FTZ R3, R6, 0.69314718246459960938 ;  /* 0x3f31721806033820 */ /* 0x020fc80000410000 */
[----:B----4-:R-:W-:Y:S01]  /*5200*/  @P3 FFMA.FTZ R10, R2, R17, R3 ;  /* 0x00000011020a3223 */ /* 0x010fe20000010003 */
[----:B------:R-:W-:Y:S06]  /*5210*/  BAR.SYNC.DEFER_BLOCKING 0x0 ;  /* 0x0000000000007b1d */ /* 0x000fec0000010000 */
[----:B------:R-:W-:Y:S05]  /*5220*/  @P4 BRA `(.L_x_186) ;  /* 0x0000000000484947 */ /* 0x000fea0003800000 */
[----:B------:R-:W-:Y:S01]  /*5230*/  UIMAD UR4, UR8, -0x40, UR7 ;  /* 0xffffffc0080478a4 */ /* 0x000fe2000f8e0207 */
[----:B------:R-:W-:-:S05]  /*5240*/  VIADD R12, R139, 0x8 ;  /* 0x000000088b0c7836 */ /* 0x000fca0000000000 */
[----:B------:R-:W-:Y:S02]  /*5250*/  ISETP.GE.AND P3, PT, R139, UR4, PT ;  /* 0x000000048b007c0c */ /* 0x000fe4000bf66270 */
[----:B------:R-:W-:-:S11]  /*5260*/  ISETP.GE.AND P2, PT, R12, UR4, PT ;  /* 0x000000040c007c0c */ /* 0x000fd6000bf46270 */
[----:B------:R-:W3:Y:S01]  /*5270*/  @!P3 LDC.64 R6, c[0x0][0x2b0] ;  /* 0x0000ac00ff06bb82 */ /* 0x000ee20000000a00 */
[----:B------:R-:W-:Y:S02]  /*5280*/  @!P3 IMAD R0, R139, UR11, RZ ;  /* 0x0000000b8b00bc24 */ /* 0x000fe4000f8e02ff */
[----:B------:R-:W-:-:S03]  /*5290*/  @!P2 IMAD R12, R12, UR11, RZ ;  /* 0x0000000b0c0cac24 */ /* 0x000fc6000f8e02ff */
[----:B--2---:R-:W-:Y:S02]  /*52a0*/  @!P3 IADD3 R13, P1, R0, UR6, RZ ;  /* 0x00000006000dbc10 */ /* 0x004fe4000ff3e0ff */
[----:B------:R-:W2:Y:S01]  /*52b0*/  @!P2 LDC.64 R2, c[0x0][0x2b0] ;  /* 0x0000ac00ff02ab82 */ /* 0x000ea20000000a00 */
[----:B------:R-:W-:Y:S02]  /*52c0*/  @!P2 IADD3 R15, P0, R12, UR6, RZ ;  /* 0x000000060c0fac10 */ /* 0x000fe4000ff1e0ff */
[----:B------:R-:W-:Y:S02]  /*52d0*/  @!P3 LEA.HI.X.SX32 R0, R0, UR12, 0x1, P1 ;  /* 0x0000000c0000bc11 */ /* 0x000fe400088f0eff */
[----:B------:R-:W-:Y:S02]  /*52e0*/  @!P2 LEA.HI.X.SX32 R12, R12, UR12, 0x1, P0 ;  /* 0x0000000c0c0cac11 */ /* 0x000fe400080f0eff */
[----:B---3--:R-:W-:-:S04]  /*52f0*/  @!P3 LEA R6, P1, R13, R6, 0x2 ;  /* 0x000000060d06b211 */ /* 0x008fc800078210ff */
[----:B------:R-:W-:Y:S02]  /*5300*/  @!P3 LEA.HI.X R7, R13, R7, R0, 0x2, P1 ;  /* 0x000000070d07b211 */ /* 0x000fe400008f1400 */
[----:B--2---:R-:W-:-:S03]  /*5310*/  @!P2 LEA R2, P0, R15, R2, 0x2 ;  /* 0x000000020f02a211 */ /* 0x004fc600078010ff */
[----:B------:R3:W-:Y:S01]  /*5320*/  @!P3 STG.E desc[UR16][R6.64], R10 ;  /* 0x0000000a0600b986 */ /* 0x0007e2000c101910 */
[----:B------:R-:W-:-:S05]  /*5330*/  @!P2 LEA.HI.X R3, R15, R3, R12, 0x2, P0 ;  /* 0x000000030f03a211 */ /* 0x000fca00000f140c */
[----:B------:R3:W-:Y:S04]  /*5340*/  @!P2 STG.E desc[UR16][R2.64], R11 ;  /* 0x0000000b0200a986 */ /* 0x0007e8000c101910 */
.L_x_186:
[----:B------:R-:W-:Y:S05]  /*5350*/  BSYNC B0 ;  /* 0x0000000000007941 */ /* 0x000fea0003800000 */
.L_x_185:
[----:B------:R-:W-:Y:S01]  /*5360*/  USHF.R.S32.HI UR4, URZ, 0x1f, UR10 ;  /* 0x0000001f3f047899 */ /* 0x000fe2000801140a */
[--C-:B------:R-:W-:Y:S01]  /*5370*/  SHF.R.S32.HI R135, RZ, 0x1f, R134.reuse ;  /* 0x0000001fff877819 */ /* 0x100fe20000011486 */
[----:B---3--:R-:W3:Y:S01]  /*5380*/  LDC.64 R2, c[0x0][0x298] ;  /* 0x0000a600ff027b82 */ /* 0x008ee20000000a00 */
[----:B------:R-:W4:Y:S03]  /*5390*/  LDS.128 R24, [R125] ;  /* 0x000000007d187984 */ /* 0x000f260000000c00 */
[C---:B--2---:R-:W-:Y:S01]  /*53a0*/  IMAD R0, R8.reuse, UR4, RZ ;  /* 0x0000000408007c24 */ /* 0x044fe2000f8e02ff */
[----:B------:R-:W2:Y:S01]  /*53b0*/  LDS.128 R16, [R125+0x1000] ;  /* 0x001000007d107984 */ /* 0x000ea20000000c00 */
[----:B------:R-:W-:Y:S01]  /*53c0*/  IMAD.WIDE.U32 R6, R8, UR10, R134 ;  /* 0x0000000a08067c25 */ /* 0x000fe2000f8e0086 */
[----:B------:R-:W-:Y:S02]  /*53d0*/  USHF.R.S32.HI UR4, URZ, 0x1f, UR9 ;  /* 0x0000001f3f047899 */ /* 0x000fe40008011409 */
[----:B------:R-:W-:Y:S01]  /*53e0*/  LDS.128 R20, [R125+0x800] ;  /* 0x000800007d147984 */ /* 0x000fe20000000c00 */
[----:B------:R-:W-:-:S03]  /*53f0*/  IMAD R0, R9, UR10, R0 ;  /* 0x0000000a09007c24 */ /* 0x000fc6000f8e0200 */
[----:B------:R-:W5:Y:S02]  /*5400*/  LDS.128 R8, [R125+0x2000] ;  /* 0x002000007d087984 */ /* 0x000f640000000c00 */
[----:B------:R-:W-:Y:S01]  /*5410*/  IADD3 R7, R7, R0, RZ ;  /* 0x0000000007077210 */ /* 0x000fe20007ffe0ff */
[C---:B-1----:R-:W-:Y:S01]  /*5420*/  IMAD R0, R4.reuse, UR4, RZ ;  /* 0x0000000404007c24 */ /* 0x042fe2000f8e02ff */
[----:B------:R-:W1:Y:S01]  /*5430*/  LDS.128 R12, [R125+0x1800] ;  /* 0x001800007d0c7984 */ /* 0x000e620000000c00 */
[----:B------:R-:W-:Y:S02]  /*5440*/  ULDC.64 UR4, c[0x0][0x280] ;  /* 0x0000a00000047ab9 */ /* 0x000fe40000000a00 */
[----:B------:R-:W-:Y:S01]  /*5450*/  IMAD R0, R5, UR9, R0 ;  /* 0x0000000905007c24 */ /* 0x000fe2000f8e0200 */
[----:B------:R-:W1:Y:S01]  /*5460*/  LDS.128 R28, [R125+0x2800] ;  /* 0x002800007d1c7984 */ /* 0x000e620000000c00 */
[----:B------:R-:W-:-:S05]  /*5470*/  IMAD.WIDE.U32 R4, R4, UR9, R6 ;  /* 0x0000000904047c25 */ /* 0x000fca000f8e0006 */
[----:B------:R-:W-:Y:S01]  /*5480*/  IADD3 R5, R5, R0, RZ ;  /* 0x0000000005057210 */ /* 0x000fe20007ffe0ff */
[----:B---3--:R-:W-:-:S04]  /*5490*/  IMAD R0, R137, R2, RZ ;  /* 0x0000000289007224 */ /* 0x008fc800078e02ff */
[C---:B------:R-:W-:Y:S02]  /*54a0*/  IMAD R0, R136.reuse, R3, R0 ;  /* 0x0000000388007224 */ /* 0x040fe400078e0200 */
[----:B------:R-:W-:-:S05]  /*54b0*/  IMAD.WIDE.U32 R4, R136, R2, R4 ;  /* 0x0000000288047225 */ /* 0x000fca00078e0004 */
[----:B------:R-:W-:Y:S02]  /*54c0*/  IADD3 R0, R5, R0, RZ ;  /* 0x0000000005007210 */ /* 0x000fe40007ffe0ff */
[----:B------:R-:W-:-:S04]  /*54d0*/  LEA R6, P0, R4, UR4, 0x1 ;  /* 0x0000000404067c11 */ /* 0x000fc8000f8008ff */
[----:B------:R-:W-:Y:S02]  /*54e0*/  LEA.HI.X R7, R4, UR5, R0, 0x1, P0 ;  /* 0x0000000504077c11 */ /* 0x000fe400080f0c00 */
[----:B------:R-:W-:-:S03]  /*54f0*/  LEA R4, P0, R2, R6, 0x6 ;  /* 0x0000000602047211 */ /* 0x000fc600078030ff */
[----:B----4-:R-:W-:Y:S01]  /*5500*/  STG.E.128 desc[UR16][R6.64], R24 ;  /* 0x0000001806007986 */ /* 0x010fe2000c101d10 */
[----:B------:R-:W-:-:S03]  /*5510*/  LEA.HI.X R5, R2, R7, R3, 0x6, P0 ;  /* 0x0000000702057211 */ /* 0x000fc600000f3403 */
[----:B--2---:R-:W-:Y:S04]  /*5520*/  STG.E.128 desc[UR16][R6.64+0x40], R16 ;  /* 0x0000401006007986 */ /* 0x004fe8000c101d10 */
[----:B-----5:R-:W-:Y:S04]  /*5530*/  STG.E.128 desc[UR16][R6.64+0x80], R8 ;  /* 0x0000800806007986 */ /* 0x020fe8000c101d10 */
[----:B------:R-:W-:Y:S04]  /*5540*/  STG.E.128 desc[UR16][R4.64], R20 ;  /* 0x0000001404007986 */ /* 0x000fe8000c101d10 */
[----:B-1----:R-:W-:Y:S04]  /*5550*/  STG.E.128 desc[UR16][R4.64+0x40], R12 ;  /* 0x0000400c04007986 */ /* 0x002fe8000c101d10 */
[----:B------:R-:W-:Y:S01]  /*5560*/  STG.E.128 desc[UR16][R4.64+0x80], R28 ;  /* 0x0000801c04007986 */ /* 0x000fe2000c101d10 */
[----:B------:R-:W-:Y:S05]  /*5570*/  EXIT ;  /* 0x000000000000794d */ /* 0x000fea0003800000 */
.L_x_179:
[----:B------:R-:W-:Y:S01]  /*5580*/  SHF.R.S32.HI R5, RZ, 0x1f, R82 ;  /* 0x0000001fff057819 */ /* 0x000fe20000011452 */
[----:B------:R-:W-:Y:S01]  /*5590*/  ULDC.64 UR4, c[0x0][0x290] ;  /* 0x0000a40000047ab9 */ /* 0x000fe20000000a00 */
[----:B------:R-:W-:Y:S01]  /*55a0*/  SHF.R.S32.HI R4, RZ, 0x1f, R19 ;  /* 0x0000001fff047819 */ /* 0x000fe20000011413 */
[----:B------:R-:W-:Y:S01]  /*55b0*/  ULDC.U8 UR6, c[0x0][0x3d9] ;  /* 0x0000f64000067ab9 */ /* 0x000fe20000000000 */
[----:B------:R-:W-:Y:S01]  /*55c0*/  LEA.HI R5, R5, R82, RZ, 0x2 ;  /* 0x0000005205057211 */ /* 0x000fe200078f10ff */
[----:B------:R-:W-:Y:S01]  /*55d0*/  UISETP.NE.AND UP1, UPT, UR6, URZ, UPT ;  /* 0x0000003f0600728c */ /* 0x000fe2000bf25270 */
[----:B------:R-:W-:Y:S01]  /*55e0*/  SHF.R.S32.HI R0, RZ, 0x1f, R23 ;  /* 0x0000001fff007819 */ /* 0x000fe20000011417 */
[----:B------:R-:W-:Y:S01]  /*55f0*/  IMAD R4, R4, UR4, RZ ;  /* 0x0000000404047c24 */ /* 0x000fe2000f8e02ff */
[----:B------:R-:W-:Y:S01]  /*5600*/  LOP3.LUT R3, R5, 0x1ffffffc, RZ, 0xc0, !PT ;  /* 0x1ffffffc05037812 */ /* 0x000fe200078ec0ff */
[----:B------:R-:W-:Y:S01]  /*5610*/  ULDC.U8 UR8, c[0x0][0x3d8] ;  /* 0x0000f60000087ab9 */ /* 0x000fe20000000000 */
[C---:B------:R-:W-:Y:S01]  /*5620*/  LOP3.LUT P3, RZ, R82.reuse, 0x3, RZ, 0xc0, !PT ;  /* 0x0000000352ff7812 */ /* 0x040fe2000786c0ff */
[----:B------:R-:W-:Y:S01]  /*5630*/  IMAD R4, R19, UR5, R4 ;  /* 0x0000000513047c24 */ /* 0x000fe2000f8e0204 */
[----:B------:R-:W-:Y:S01]  /*5640*/  ISETP.NE.AND P1, PT, RZ, UR8, PT ;  /* 0x00000008ff007c0c */ /* 0x000fe2000bf25270 */
[----:B------:R-:W-:Y:S01]  /*5650*/  IMAD.IADD R6, R82, 0x1, -R3 ;  /* 0x0000000152067824 */ /* 0x000fe200078e0a03 */
[----:B------:R-:W-:Y:S01]  /*5660*/  BSSY B0, `(.L_x_187) ;  /* 0x0000041000007945 */ /* 0x000fe20003800000 */
[----:B------:R-:W1:Y:S01]  /*5670*/  LDC.64 R2, c[0x0][0x298] ;  /* 0x0000a600ff027b82 */ /* 0x000e620000000a00 */
[----:B------:R-:W-:Y:S01]  /*5680*/  @!UP1 UISETP.NE.AND UP0, UPT, UR8, URZ, UPT ;  /* 0x0000003f0800928c */ /* 0x000fe2000bf05270 */
[----:B------:R-:W-:Y:S01]  /*5690*/  IMAD.SHL.U32 R6, R6, 0x8, RZ ;  /* 0x0000000806067824 */ /* 0x000fe200078e00ff */
[----:B------:R-:W-:Y:S01]  /*56a0*/  @UP1 ULDC UR7, c[0x0][0x2c0] ;  /* 0x0000b00000071ab9 */ /* 0x000fe20000000800 */
[----:B------:R-:W-:Y:S01]  /*56b0*/  ISETP.EQ.AND P1, PT, RZ, UR6, P1 ;  /* 0x00000006ff007c0c */ /* 0x000fe20008f22270 */
[----:B------:R-:W-:-:S02]  /*56c0*/  @UP1 UIMAD UR7, UR13, UR7, URZ ;  /* 0x000000070d0712a4 */ /* 0x000fc4000f8e023f */
[--C-:B------:R-:W-:Y:S01]  /*56d0*/  SHF.R.S32.HI R7, RZ, 0x1f, R6.reuse ;  /* 0x0000001fff077819 */ /* 0x100fe20000011406 */
[----:B------:R-:W-:Y:S01]  /*56e0*/  @UP1 ULDC UR6, c[0x0][0x2c0] ;  /* 0x0000b00000061ab9 */ /* 0x000fe20000000800 */
[----:B------:R-:W-:Y:S01]  /*56f0*/  @!UP1 UMOV UR6, 0x1 ;  /* 0x0000000100069882 */ /* 0x000fe20000000000 */
[----:B------:R-:W-:Y:S01]  /*5700*/  IMAD.WIDE.U32 R6, R19, UR4, R6 ;  /* 0x0000000413067c25 */ /* 0x000fe2000f8e0006 */
[----:B------:R-:W-:-:S03]  /*5710*/  ULDC.64 UR4, c[0x0][0x2a0] ;  /* 0x0000a80000047ab9 */ /* 0x000fc60000000a00 */
[----:B------:R-:W-:Y:S01]  /*5720*/  IMAD.IADD R7, R4, 0x1, R7 ;  /* 0x0000000104077824 */ /* 0x000fe200078e0207 */
[----:B------:R-:W-:Y:S01]  /*5730*/  SHF.R.S32.HI R4, RZ, 0x2, R5 ;  /* 0x00000002ff047819 */ /* 0x000fe20000011405 */
[----:B------:R-:W-:Y:S02]  /*5740*/  IMAD R0, R0, UR4, RZ ;  /* 0x0000000400007c24 */ /* 0x000fe4000f8e02ff */
[C---:B------:R-:W-:Y:S01]  /*5750*/  IMAD.WIDE.U32 R10, R23.reuse, UR4, R6 ;  /* 0x00000004170a7c25 */ /* 0x040fe2000f8e0006 */
[----:B------:R-:W-:Y:S01]  /*5760*/  SHF.R.S32.HI R5, RZ, 0x1f, R4 ;  /* 0x0000001fff057819 */ /* 0x000fe20000011404 */
[----:B------:R-:W-:Y:S02]  /*5770*/  @!UP1 ULDC UR4, c[0x0][0x2e4] ;  /* 0x0000b90000049ab9 */ /* 0x000fe40000000800 */
[----:B------:R-:W-:Y:S01]  /*5780*/  IMAD R0, R23, UR5, R0 ;  /* 0x0000000517007c24 */ /* 0x000fe2000f8e0200 */
[----:B------:R-:W-:Y:S01]  /*5790*/  @!UP1 USEL UR7, UR13, UR4, !UP0 ;  /* 0x000000040d079287 */ /* 0x000fe2000c000000 */
[----:B------:R-:W-:Y:S01]  /*57a0*/  IMAD.WIDE R8, R137, 0x40, R4 ;  /* 0x0000004089087825 */ /* 0x000fe200078e0204 */
[----:B------:R-:W-:Y:S01]  /*57b0*/  @UP1 UMOV UR5, 0x1 ;  /* 0x0000000100051882 */ /* 0x000fe20000000000 */
[----:B------:R-:W-:-:S02]  /*57c0*/  @!UP1 ULDC UR4, c[0x0][0x270] ;  /* 0x00009c0000049ab9 */ /* 0x000fc40000000800 */
[----:B------:R-:W-:Y:S01]  /*57d0*/  IMAD.IADD R11, R0, 0x1, R11 ;  /* 0x00000001000b7824 */ /* 0x000fe200078e020b */
[----:B------:R-:W-:Y:S01]  /*57e0*/  @!UP1 UIMAD UR5, UR7, UR4, URZ ;  /* 0x00000004070592a4 */ /* 0x000fe2000f8e023f */
[----:B-1----:R-:W-:-:S04]  /*57f0*/  IMAD R0, R9, R2, RZ ;  /* 0x0000000209007224 */ /* 0x002fc800078e02ff */
[C---:B------:R-:W-:Y:S02]  /*5800*/  IMAD R0, R8.reuse, R3, R0 ;  /* 0x0000000308007224 */ /* 0x040fe400078e0200 */
[----:B------:R-:W-:-:S04]  /*5810*/  IMAD.WIDE.U32 R8, R8, R2, R10 ;  /* 0x0000000208087225 */ /* 0x000fc800078e000a */
[C---:B------:R-:W-:Y:S01]  /*5820*/  IMAD R6, R19.reuse, UR5, RZ ;  /* 0x0000000513067c24 */ /* 0x040fe2000f8e02ff */
[----:B------:R-:W-:Y:S01]  /*5830*/  ULDC.64 UR4, c[0x0][0x280] ;  /* 0x0000a00000047ab9 */ /* 0x000fe20000000a00 */
[----:B------:R-:W-:Y:S01]  /*5840*/  IMAD.IADD R7, R0, 0x1, R9 ;  /* 0x0000000100077824 */ /* 0x000fe200078e0209 */
[----:B------:R-:W-:Y:S01]  /*5850*/  LEA R10, P0, R8, UR4, 0x1 ;  /* 0x00000004080a7c11 */ /* 0x000fe2000f8008ff */
[----:B------:R-:W-:Y:S01]  /*5860*/  IMAD R19, R19, UR13, RZ ;  /* 0x0000000d13137c24 */ /* 0x000fe2000f8e02ff */
[----:B------:R-:W-:Y:S02]  /*5870*/  IADD3 R9, -R88, UR13, RZ ;  /* 0x0000000d58097c10 */ /* 0x000fe4000fffe1ff */
[----:B------:R-:W-:Y:S01]  /*5880*/  LEA.HI.X R11, R8, UR5, R7, 0x1, P0 ;  /* 0x00000005080b7c11 */ /* 0x000fe200080f0c07 */
[----:B------:R-:W-:Y:S01]  /*5890*/  IMAD R7, R88, UR6, RZ ;  /* 0x0000000658077c24 */ /* 0x000fe2000f8e02ff */
[----:B------:R-:W-:Y:S01]  /*58a0*/  LEA R12, P0, R2, R10, 0x6 ;  /* 0x0000000a020c7211 */ /* 0x000fe200078030ff */
[----:B------:R-:W-:Y:S01]  /*58b0*/  VIADD R8, R4, 0x20 ;  /* 0x0000002004087836 */ /* 0x000fe20000000000 */
[----:B------:R-:W-:Y:S01]  /*58c0*/  SEL R6, R6, RZ, !P1 ;  /* 0x000000ff06067207 */ /* 0x000fe20004800000 */
[----:B------:R1:W-:Y:S01]  /*58d0*/  STG.E.128 desc[UR16][R10.64], RZ ;  /* 0x000000ff0a007986 */ /* 0x0003e2000c101d10 */
[----:B------:R-:W-:-:S02]  /*58e0*/  LEA.HI.X R13, R2, R11, R3, 0x6, P0 ;  /* 0x0000000b020d7211 */ /* 0x000fc400000f3403 */
[----:B------:R-:W-:Y:S01]  /*58f0*/  ISETP.GE.OR P4, PT, R4, R9, P3 ;  /* 0x000000090400720c */ /* 0x000fe20001f86670 */
[----:B------:R1:W-:Y:S01]  /*5900*/  STG.E.128 desc[UR16][R10.64+0x40], RZ ;  /* 0x000040ff0a007986 */ /* 0x0003e2000c101d10 */
[----:B------:R-:W-:Y:S01]  /*5910*/  IMAD R6, R23, UR7, R6 ;  /* 0x0000000717067c24 */ /* 0x000fe2000f8e0206 */
[----:B------:R-:W-:Y:S02]  /*5920*/  SHF.R.S32.HI R0, RZ, 0x1f, R19 ;  /* 0x0000001fff007819 */ /* 0x000fe40000011413 */
[----:B------:R1:W-:Y:S01]  /*5930*/  STG.E.128 desc[UR16][R10.64+0x80], RZ ;  /* 0x000080ff0a007986 */ /* 0x0003e2000c101d10 */
[----:B------:R-:W-:Y:S02]  /*5940*/  SEL R19, R19, RZ, P1 ;  /* 0x000000ff13137207 */ /* 0x000fe40000800000 */
[----:B------:R-:W-:Y:S01]  /*5950*/  SEL R0, R0, RZ, P1 ;  /* 0x000000ff00007207 */ /* 0x000fe20000800000 */
[----:B------:R1:W-:Y:S01]  /*5960*/  STG.E.128 desc[UR16][R12.64], RZ ;  /* 0x000000ff0c007986 */ /* 0x0003e2000c101d10 */
[----:B------:R-:W-:-:S02]  /*5970*/  IADD3 R19, P2, P1, R7, R19, R6 ;  /* 0x0000001307137210 */ /* 0x000fc4000795e006 */
[----:B------:R-:W-:Y:S01]  /*5980*/  SHF.R.S32.HI R7, RZ, 0x1f, R7 ;  /* 0x0000001fff077819 */ /* 0x000fe20000011407 */
[----:B------:R1:W-:Y:S01]  /*5990*/  STG.E.128 desc[UR16][R12.64+0x40], RZ ;  /* 0x000040ff0c007986 */ /* 0x0003e2000c101d10 */
[----:B------:R-:W-:Y:S02]  /*59a0*/  SHF.R.S32.HI R6, RZ, 0x1f, R6 ;  /* 0x0000001fff067819 */ /* 0x000fe40000011406 */
[----:B------:R-:W-:Y:S01]  /*59b0*/  ISETP.GE.OR P3, PT, R8, R9, P3 ;  /* 0x000000090800720c */ /* 0x000fe20001f66670 */
[----:B------:R1:W-:Y:S01]  /*59c0*/  STG.E.128 desc[UR16][R12.64+0x80], RZ ;  /* 0x000080ff0c007986 */ /* 0x0003e2000c101d10 */
[----:B------:R-:W-:Y:S01]  /*59d0*/  IADD3.X R0, R7, R0, R6, P2, P1 ;  /* 0x0000000007007210 */ /* 0x000fe200017e2406 */
[----:B------:R-:W-:Y:S10]  /*59e0*/  @P4 BRA `(.L_x_188) ;  /* 0x0000000000204947 */ /* 0x000ff40003800000 */
[----:B------:R-:W-:Y:S01]  /*59f0*/  IMAD R2, R4, UR6, RZ ;  /* 0x0000000604027c24 */ /* 0x000fe2000f8e02ff */
[----:B------:R-:W-:-:S04]  /*5a00*/  ULDC.64 UR4, c[0x0][0x2b0] ;  /* 0x0000ac0000047ab9 */ /* 0x000fc80000000a00 */
[----:B------:R-:W-:-:S04]  /*5a10*/  IADD3 R3, P0, R2, R19, RZ ;  /* 0x0000001302037210 */ /* 0x000fc80007f1e0ff */
[----:B------:R-:W-:Y:S02]  /*5a20*/  LEA.HI.X.SX32 R2, R2, R0, 0x1, P0 ;  /* 0x0000000002027211 */ /* 0x000fe400000f0eff */
[----:B------:R-:W-:-:S04]  /*5a30*/  LEA R4, P0, R3, UR4, 0x2 ;  /* 0x0000000403047c11 */ /* 0x000fc8000f8010ff */
[----:B------:R-:W-:Y:S01]  /*5a40*/  LEA.HI.X R5, R3, UR5, R2, 0x2, P0 ;  /* 0x0000000503057c11 */ /* 0x000fe200080f1402 */
[----:B------:R-:W-:-:S05]  /*5a50*/  IMAD.MOV.U32 R3, RZ, RZ, 0x7f800000 ;  /* 0x7f800000ff037424 */ /* 0x000fca00078e00ff */
[----:B------:R2:W-:Y:S03]  /*5a60*/  STG.E desc[UR16][R4.64], R3 ;  /* 0x0000000304007986 */ /* 0x0005e6000c101910 */
.L_x_188:
[----:B------:R-:W-:Y:S05]  /*5a70*/  BSYNC B0 ;  /* 0x0000000000007941 */ /* 0x000fea0003800000 */
.L_x_187:
[----:B------:R-:W-:Y:S05]  /*5a80*/  @P3 EXIT ;  /* 0x000000000000394d */ /* 0x000fea0003800000 */
[----:B------:R-:W-:Y:S01]  /*5a90*/  IMAD R8, R8, UR6, RZ ;  /* 0x0000000608087c24 */ /* 0x000fe2000f8e02ff */
[----:B------:R-:W-:Y:S01]  /*5aa0*/  ULDC.64 UR4, c[0x0][0x2b0] ;  /* 0x0000ac0000047ab9 */ /* 0x000fe20000000a00 */
[----:B--2---:R-:W-:-:S03]  /*5ab0*/  IMAD.MOV.U32 R5, RZ, RZ, 0x7f800000 ;  /* 0x7f800000ff057424 */ /* 0x004fc600078e00ff */
[----:B------:R-:W-:-:S04]  /*5ac0*/  IADD3 R19, P0, R8, R19, RZ ;  /* 0x0000001308137210 */ /* 0x000fc80007f1e0ff */
[----:B------:R-:W-:Y:S02]  /*5ad0*/  LEA.HI.X.SX32 R0, R8, R0, 0x1, P0 ;  /* 0x0000000008007211 */ /* 0x000fe400000f0eff */
[----:B------:R-:W-:-:S04]  /*5ae0*/  LEA R2, P0, R19, UR4, 0x2 ;  /* 0x0000000413027c11 */ /* 0x000fc8000f8010ff */
[----:B------:R-:W-:-:S05]  /*5af0*/  LEA.HI.X R3, R19, UR5, R0, 0x2, P0 ;  /* 0x0000000513037c11 */ /* 0x000fca00080f1400 */
[----:B------:R-:W-:Y:S01]  /*5b00*/  STG.E desc[UR16][R2.64], R5 ;  /* 0x0000000502007986 */ /* 0x000fe2000c101910 */
[----:B------:R-:W-:Y:S05]  /*5b10*/  EXIT ;  /* 0x000000000000794d */ /* 0x000fea0003800000 */
.L_x_189:
        /* <DEDUP_REMOVED lines=14> */
.L_x_1145:


//--------------------- .text._ZN5flash16flash_fwd_kernelI23Flash_fwd_kernel_traitsILi96ELi64ELi64ELi4ELb0ELb0EN7cutlass10bfloat16_tE19Flash_kernel_traitsILi96ELi64ELi64ELi4ES3_EELb0ELb1ELb0ELb0ELb0ELb1ELb0ELb0EEEvNS_16Flash_fwd_paramsE --------------------------
	.section	.text._ZN5flash16flash_fwd_kernelI23Flash_fwd_kernel_traitsILi96ELi64ELi64ELi4ELb0ELb0EN7cutlass10bfloat16_tE19Flash_kernel_traitsILi96ELi64ELi64ELi4ES3_EELb0ELb1ELb0ELb0ELb0ELb1ELb0ELb0EEEvNS_16Flash_fwd_paramsE,"ax",@progbits
	.align	128
        .global         _ZN5flash16flash_fwd_kernelI23Flash_fwd_kernel_traitsILi96ELi64ELi64ELi4ELb0ELb0EN7cutlass10bfloat16_tE19Flash_kernel_traitsILi96ELi64ELi64ELi4ES3_EELb0ELb1ELb0ELb0ELb0ELb1ELb0ELb0EEEvNS_16Flash_fwd_paramsE
        .type           _ZN5flash16flash_fwd_kernelI23Flash_fwd_kernel_traitsILi96ELi64ELi64ELi4ELb0ELb0EN7cutlass10bfloat16_tE19Flash_kernel_traitsILi96ELi64ELi64ELi4ES3_EELb0ELb1ELb0ELb0ELb0ELb1ELb0ELb0EEEvNS_16Flash_fwd_paramsE,@function
        .size           _ZN5flash16flash_fwd_kernelI23Flash_fwd_kernel_traitsILi96ELi64ELi64ELi4ELb0ELb0EN7cutlass10bfloat16_tE19Flash_kernel_traitsILi96ELi64ELi64ELi4ES3_EELb0ELb1ELb0ELb0ELb0ELb1ELb0ELb0EEEvNS_16Flash_fwd_paramsE,(.L_x_1146 - _ZN5flash16flash_fwd_kernelI23Flash_fwd_kernel_traitsILi96ELi64ELi64ELi4ELb0ELb0EN7cutlass10bfloat16_tE19Flash_kernel_traitsILi96ELi64ELi64ELi4ES3_EELb0ELb1ELb0ELb0ELb0ELb1ELb0ELb0EEEvNS_16Flash_fwd_paramsE)
        .other          _ZN5flash16flash_fwd_kernelI23Flash_fwd_kernel_traitsILi96ELi64ELi64ELi4ELb0ELb0EN7cutlass10bfloat16_tE19Flash_kernel_traitsILi96ELi64ELi64ELi4ES3_EELb0ELb1ELb0ELb0ELb0ELb1ELb0ELb0EEEvNS_16Flash_fwd_paramsE,@"STO_CUDA_ENTRY STV_DEFAULT"
_ZN5flash16flash_fwd_kernelI23Flash_fwd_kernel_traitsILi96ELi64ELi64ELi4ELb0ELb0EN7cutlass10bfloat16_tE19Flash_kernel_traitsILi96ELi64ELi64ELi4ES3_EELb0ELb1ELb0ELb0ELb0ELb1ELb0ELb0EEEvNS_16Flash_fwd_paramsE:
.text._ZN5flash16flash_fwd_kernelI23Flash_fwd_kernel_traitsILi96ELi64ELi64ELi4ELb0ELb0EN7cutlass10bfloat16_tE19Flash_kernel_traitsILi96ELi64ELi64ELi4ES3_EELb0ELb1ELb0ELb0ELb0ELb1ELb0ELb0EEEvNS_16Flash_fwd_paramsE:
[----:B------:R-:W-:Y:S08]  /*0000*/  LDC R1, c[0x0][0x28] ;  /* 0x00000a00ff017b82 */ /* 0x000ff00000000800 */
[----:B------:R-:W1:Y:S01]  /*0010*/  LDC.64 R4, c[0x0][0x2f0] ;  /* 0x0000bc00ff047b82 */ /* 0x000e620000000a00 */
[----:B------:R-:W2:Y:S01]  /*0020*/  S2R R20, SR_CTAID.Y ;  /* 0x0000000000147919 */ /* 0x000ea20000002600 */
[----:B------:R-:W-:Y:S01]  /*0030*/  IMAD.MOV.U32 R117, RZ, RZ, -0x1 ;  /* 0xffffffffff757424 */ /* 0x000fe200078e00ff */
[----:B------:R-:W-:-:S05]  /*0040*/  ULDC.64 UR12, c[0x0][0x208] ;  /* 0x00008200000c7ab9 */ /* 0x000fca0000000a00 */
[----:B------:R-:W3:Y:S08]  /*0050*/  LDC.64 R2, c[0x0][0x300] ;  /* 0x0000c000ff027b82 */ /* 0x000ef00000000a00 */
[----:B------:R-:W2:Y:S01]  /*0060*/  LDC.64 R6, c[0x0][0x2f0] ;  /* 0x0000bc00ff067b82 */ /* 0x000ea20000000a00 */
[----:B-1----:R-:W-:-:S07]  /*0070*/  ISETP.NE.U32.AND P2, PT, R4, RZ, PT ;  /* 0x000000ff0400720c */ /* 0x002fce0003f45070 */
[----:B------:R-:W1:Y:S01]  /*0080*/  LDC.U8 R8, c[0x0][0x3c2] ;  /* 0x0000f080ff087b82 */ /* 0x000e620000000000 */
[----:B------:R-:W-:Y:S02]  /*0090*/  ISETP.NE.AND.EX P2, PT, R5, RZ, PT, P2 ;  /* 0x000000ff0500720c */ /* 0x000fe40003f45320 */
[----:B---3--:R-:W-:-:S04]  /*00a0*/  ISETP.NE.U32.AND P1, PT, R2, RZ, PT ;  /* 0x000000ff0200720c */ /* 0x008fc80003f25070 */
[----:B------:R-:W-:Y:S01]  /*00b0*/  ISETP.NE.AND.EX P1, PT, R3, RZ, PT, P1 ;  /* 0x000000ff0300720c */ /* 0x000fe20003f25310 */
[----:B------:R-:W-:Y:S01]  /*00c0*/  IMAD.MOV.U32 R22, RZ, RZ, RZ ;  /* 0x000000ffff167224 */ /* 0x000fe200078e00ff */
[----:B------:R-:W3:Y:S01]  /*00d0*/  LDC.64 R2, c[0x0][0x2f8] ;  /* 0x0000be00ff027b82 */ /* 0x000ee20000000a00 */
[----:B--2---:R-:W-:-:S05]  /*00e0*/  IMAD.WIDE R10, R20, 0x4, R6 ;  /* 0x00000004140a7825 */ /* 0x004fca00078e0206 */
[----:B------:R-:W2:Y:S02]  /*00f0*/  @P2 LDG.E R117, desc[UR12][R10.64] ;  /* 0x0000000c0a752981 */ /* 0x000ea4000c1e1900 */
[----:B------:R-:W4:Y:S02]  /*0100*/  LDC.64 R6, c[0x0][0x2f8] ;  /* 0x0000be00ff067b82 */ /* 0x000f240000000a00 */
[----:B------:R-:W2:Y:S06]  /*0110*/  @P2 LDG.E R0, desc[UR12][R10.64+0x4] ;  /* 0x0000040c0a002981 */ /* 0x000eac000c1e1900 */
[----:B------:R-:W1:Y:S02]  /*0120*/  @P1 LDC.64 R4, c[0x0][0x300] ;  /* 0x0000c000ff041b82 */ /* 0x000e640000000a00 */
[----:B-1----:R-:W-:-:S05]  /*0130*/  @P1 IMAD.WIDE R4, R20, 0x4, R4 ;  /* 0x0000000414041825 */ /* 0x002fca00078e0204 */
[----:B------:R1:W5:Y:S01]  /*0140*/  @P1 LDG.E R22, desc[UR12][R4.64] ;  /* 0x0000000c04161981 */ /* 0x000362000c1e1900 */
[----:B------:R-:W-:Y:S02]  /*0150*/  ISETP.NE.AND P3, PT, R8, RZ, PT ;  /* 0x000000ff0800720c */ /* 0x000fe40003f65270 */
[----:B---3--:R-:W-:-:S04]  /*0160*/  ISETP.EQ.U32.AND P0, PT, R2, RZ, PT ;  /* 0x000000ff0200720c */ /* 0x008fc80003f02070 */
[----:B------:R-:W-:Y:S01]  /*0170*/  ISETP.EQ.OR.EX P0, PT, R3, RZ, !P3, P0 ;  /* 0x000000ff0300720c */ /* 0x000fe20005f02700 */
[----:B------:R-:W-:Y:S02]  /*0180*/  IMAD.MOV.U32 R23, RZ, RZ, -0x1 ;  /* 0xffffffffff177424 */ /* 0x000fe400078e00ff */
[----:B----4-:R-:W-:Y:S01]  /*0190*/  IMAD.WIDE R6, R20, 0x4, R6 ;  /* 0x0000000414067825 */ /* 0x010fe200078e0206 */
[----:B------:R-:W3:Y:S01]  /*01a0*/  S2R R137, SR_CTAID.X ;  /* 0x0000000000897919 */ /* 0x000ee20000002500 */
[----:B------:R-:W4:Y:S08]  /*01b0*/  S2R R36, SR_CTAID.Z ;  /* 0x0000000000247919 */ /* 0x000f300000002700 */
[----:B------:R1:W5:Y:S01]  /*01c0*/  @!P0 LDG.E R23, desc[UR12][R6.64] ;  /* 0x0000000c06178981 */ /* 0x000362000c1e1900 */
[----:B------:R-:W-:-:S04]  /*01d0*/  ISETP.NE.U32.AND P0, PT, R2, RZ, PT ;  /* 0x000000ff0200720c */ /* 0x000fc80003f05070 */
[----:B------:R-:W-:Y:S01]  /*01e0*/  ISETP.NE.AND.EX P0, PT, R3, RZ, PT, P0 ;  /* 0x000000ff0300720c */ /* 0x000fe20003f05300 */
[----:B--2---:R-:W-:-:S06]  /*01f0*/  @P2 IMAD.IADD R119, R0, 0x1, -R117 ;  /* 0x0000000100772824 */ /* 0x004fcc00078e0a75 */
[----:B------:R-:W2:Y:S06]  /*0200*/  @!P2 LDC R119, c[0x0][0x2c4] ;  /* 0x0000b100ff77ab82 */ /* 0x000eac0000000800 */
[----:B-1-34-:R-:W-:Y:S05]  /*0210*/  @!P0 BRA `(.L_x_190) ;  /* 0x0000000000108947 */ /* 0x01afea0003800000 */
[----:B------:R-:W3:Y:S02]  /*0220*/  @P3 LDG.E R0, desc[UR12][R6.64+0x4] ;  /* 0x0000040c06003981 */ /* 0x000ee4000c1e1900 */
[----:B---3-5:R-:W-:-:S06]  /*0230*/  @P3 IADD3 R5, R0, -R23, RZ ;  /* 0x8000001700053210 */ /* 0x028fcc0007ffe0ff */
[----:B------:R3:W5:Y:S01]  /*0240*/  @!P3 LDG.E R5, desc[UR12][R6.64] ;  /* 0x0000000c0605b981 */ /* 0x000762000c1e1900 */
[----:B------:R-:W-:Y:S05]  /*0250*/  BRA `(.L_x_191) ;  /* 0x0000000000047947 */ /* 0x000fea0003800000 */
.L_x_190:
[----:B------:R-:W1:Y:S02]  /*0260*/  LDC R5, c[0x0][0x2c8] ;  /* 0x0000b200ff057b82 */ /* 0x000e640000000800 */
.L_x_191:
[----:B------:R-:W4:Y:S02]  /*0270*/  LDC.64 R2, c[0x0][0x308] ;  /* 0x0000c200ff027b82 */ /* 0x000f240000000a00 */
[----:B----4-:R-:W-:-:S04]  /*0280*/  ISETP.NE.U32.AND P1, PT, R2, RZ, PT ;  /* 0x000000ff0200720c */ /* 0x010fc80003f25070 */
[----:B------:R-:W-:-:S13]  /*0290*/  ISETP.NE.AND.EX P1, PT, R3, RZ, PT, P1 ;  /* 0x000000ff0300720c */ /* 0x000fda0003f25310 */
[----:B------:R-:W3:Y:S01]  /*02a0*/  @P1 LDC.64 R2, c[0x0][0x308] ;  /* 0x0000c200ff021b82 */ /* 0x000ee20000000a00 */
[----:B------:R-:W-:-:S07]  /*02b0*/  IMAD.SHL.U32 R88, R137, 0x40, RZ ;  /* 0x0000004089587824 */ /* 0x000fce00078e00ff */
[----:B------:R-:W4:Y:S01]  /*02c0*/  @!P1 LDC R0, c[0x0][0x2cc] ;  /* 0x0000b300ff009b82 */ /* 0x000f220000000800 */
[----:B---3--:R-:W-:-:S07]  /*02d0*/  @P1 IMAD.WIDE R6, R20, 0x4, R2 ;  /* 0x0000000414061825 */ /* 0x008fce00078e0202 */
[----:B------:R-:W3:Y:S01]  /*02e0*/  @!P1 LDC.64 R2, c[0x0][0x318] ;  /* 0x0000c600ff029b82 */ /* 0x000ee20000000a00 */
[----:B------:R1:W5:Y:S01]  /*02f0*/  @P1 LDG.E R7, desc[UR12][R6.64] ;  /* 0x0000000c06071981 */ /* 0x000362000c1e1900 */
[----:B--2---:R-:W-:-:S13]  /*0300*/  ISETP.GT.AND P0, PT, R119, R88, PT ;  /* 0x000000587700720c */ /* 0x004fda0003f04270 */
[----:B----4-:R-:W-:Y:S05]  /*0310*/  @!P0 EXIT ;  /* 0x000000000000894d */ /* 0x010fea0003800000 */
[----:B------:R-:W2:Y:S01]  /*0320*/  LDC R87, c[0x0][0x398] ;  /* 0x0000e600ff577b82 */ /* 0x000ea20000000800 */
[----:B---3--:R-:W-:Y:S01]  /*0330*/  @!P1 ISETP.NE.U32.AND P0, PT, R2, RZ, PT ;  /* 0x000000ff0200920c */ /* 0x008fe20003f05070 */
[----:B-----5:R-:W-:Y:S01]  /*0340*/  @P1 IMAD.IADD R2, R7, 0x1, -R22 ;  /* 0x0000000107021824 */ /* 0x020fe200078e0a16 */
[----:B------:R-:W3:Y:S02]  /*0350*/  S2R R86, SR_TID.X ;  /* 0x0000000000567919 */ /* 0x000ee40000002100 */
[----:B------:R-:W-:Y:S02]  /*0360*/  @!P1 ISETP.NE.AND.EX P0, PT, R3, RZ, PT, P0 ;  /* 0x000000ff0300920c */ /* 0x000fe40003f05300 */
[----:B------:R-:W-:Y:S02]  /*0370*/  IADD3 R3, -R119, 0x7f, R88 ;  /* 0x0000007f77037810 */ /* 0x000fe40007ffe158 */
[----:B------:R-:W-:-:S04]  /*0380*/  @!P1 SEL R0, R0, RZ, P0 ;  /* 0x000000ff00009207 */ /* 0x000fc80000000000 */
[----:B-1----:R-:W-:-:S05]  /*0390*/  @!P1 IADD3 R2, R0, R5, -R22 ;  /* 0x0000000500029210 */ /* 0x002fca0007ffe816 */
[----:B------:R-:W-:-:S05]  /*03a0*/  VIADD R5, R2, 0x3f ;  /* 0x0000003f02057836 */ /* 0x000fca0000000000 */
[----:B------:R-:W-:Y:S02]  /*03b0*/  SHF.R.S32.HI R4, RZ, 0x1f, R5 ;  /* 0x0000001fff047819 */ /* 0x000fe40000011405 */
[----:B--2---:R-:W-:Y:S02]  /*03c0*/  IADD3 R3, R3, R87, R2 ;  /* 0x0000005703037210 */ /* 0x004fe40007ffe002 */
[----:B------:R-:W-:Y:S02]  /*03d0*/  LEA.HI R4, R4, R5, RZ, 0x6 ;  /* 0x0000000504047211 */ /* 0x000fe400078f30ff */
[----:B------:R-:W-:Y:S02]  /*03e0*/  SHF.R.S32.HI R0, RZ, 0x1f, R3 ;  /* 0x0000001fff007819 */ /* 0x000fe40000011403 */
[----:B------:R-:W-:Y:S02]  /*03f0*/  SHF.R.S32.HI R4, RZ, 0x6, R4 ;  /* 0x00000006ff047819 */ /* 0x000fe40000011404 */
[----:B------:R-:W-:-:S04]  /*0400*/  LEA.HI R0, R0, R3, RZ, 0x6 ;  /* 0x0000000300007211 */ /* 0x000fc800078f30ff */
[----:B------:R-:W-:-:S04]  /*0410*/  SHF.R.S32.HI R3, RZ, 0x6, R0 ;  /* 0x00000006ff037819 */ /* 0x000fc80000011400 */
[----:B------:R-:W-:-:S04]  /*0420*/  VIMNMX R98, R4, R3, PT ;  /* 0x0000000304627248 */ /* 0x000fc80003fe0100 */
[----:B------:R-:W-:-:S13]  /*0430*/  ISETP.GE.AND P0, PT, R98, 0x1, PT ;  /* 0x000000016200780c */ /* 0x000fda0003f06270 */
[----:B---3--:R-:W-:Y:S05]  /*0440*/  @!P0 BRA `(.L_x_192) ;  /* 0x0000007800bc8947 */ /* 0x008fea0003800000 */
[----:B------:R-:W1:Y:S01]  /*0450*/  LDC R3, c[0x0][0x278] ;  /* 0x00009e00ff037b82 */ /* 0x000e620000000800 */
[----:B------:R-:W-:Y:S01]  /*0460*/  ISETP.NE.AND P2, PT, R117, -0x1, PT ;  /* 0xffffffff7500780c */ /* 0x000fe20003f45270 */
[----:B------:R-:W-:Y:S01]  /*0470*/  VIADD R85, R98, 0xffffffff ;  /* 0xffffffff62557836 */ /* 0x000fe20000000000 */
[----:B------:R-:W-:Y:S01]  /*0480*/  IABS R8, R36 ;  /* 0x0000002400087213 */ /* 0x000fe20000000000 */
[----:B------:R-:W-:Y:S01]  /*0490*/  IMAD.IADD R114, R119, 0x1, -R88 ;  /* 0x0000000177727824 */ /* 0x000fe200078e0a58 */
[----:B------:R-:W-:Y:S01]  /*04a0*/  SHF.R.S32.HI R89, RZ, 0x1f, R86 ;  /* 0x0000001fff597819 */ /* 0x000fe20000011456 */
[----:B------:R-:W-:Y:S01]  /*04b0*/  IMAD R15, R85, -0x40, R2 ;  /* 0xffffffc0550f7824 */ /* 0x000fe200078e0202 */
[----:B------:R-:W-:Y:S01]  /*04c0*/  SHF.R.S32.HI R27, RZ, 0x1f, R36 ;  /* 0x0000001fff1b7819 */ /* 0x000fe20000011424 */
[----:B------:R-:W-:Y:S01]  /*04d0*/  ULDC.64 UR4, c[0x0][0x258] ;  /* 0x0000960000047ab9 */ /* 0x000fe20000000a00 */
[----:B------:R-:W-:-:S03]  /*04e0*/  LEA.HI R13, R89, R86, RZ, 0x2 ;  /* 0x00000056590d7211 */ /* 0x000fc600078f10ff */
[----:B------:R-:W-:Y:S01]  /*04f0*/  IMAD R27, R27, UR4, RZ ;  /* 0x000000041b1b7c24 */ /* 0x000fe2000f8e02ff */
[----:B------:R-:W-:Y:S02]  /*0500*/  SHF.R.S32.HI R28, RZ, 0x2, R13 ;  /* 0x00000002ff1c7819 */ /* 0x000fe4000001140d */
[----:B------:R-:W-:Y:S01]  /*0510*/  @!P2 SHF.R.S32.HI R11, RZ, 0x1f, R20 ;  /* 0x0000001fff0ba819 */ /* 0x000fe20000011414 */
[----:B------:R-:W-:Y:S01]  /*0520*/  IMAD R27, R36, UR5, R27 ;  /* 0x00000005241b7c24 */ /* 0x000fe2000f8e021b */
[CC--:B------:R-:W-:Y:S02]  /*0530*/  ISETP.GE.AND P3, PT, R28.reuse, R15.reuse, PT ;  /* 0x0000000f1c00720c */ /* 0x0c0fe40003f66270 */
[----:B------:R-:W-:Y:S02]  /*0540*/  ISETP.GE.AND P5, PT, R28, R15, PT ;  /* 0x0000000f1c00720c */ /* 0x000fe40003fa6270 */
[----:B------:R-:W-:Y:S02]  /*0550*/  SHF.R.S32.HI R29, RZ, 0x1f, R28 ;  /* 0x0000001fff1d7819 */ /* 0x000fe4000001141c */
[----:B------:R-:W-:-:S02]  /*0560*/  P2R R31, PR, RZ, 0x8 ;  /* 0x00000008ff1f7803 */ /* 0x000fc40000000000 */
[----:B-1----:R-:W-:Y:S01]  /*0570*/  IABS R0, R3 ;  /* 0x0000000300007213 */ /* 0x002fe20000000000 */
[----:B------:R-:W-:-:S03]  /*0580*/  IMAD.WIDE R136, R137, 0x40, R28 ;  /* 0x0000004089887825 */ /* 0x000fc600078e021c */
[----:B------:R-:W1:Y:S01]  /*0590*/  I2F.RP R6, R0 ;  /* 0x0000000000067306 */ /* 0x000e620000209400 */
[----:B------:R-:W2:Y:S07]  /*05a0*/  @!P3 S2R R21, SR_CgaCtaId ;  /* 0x000000000015b919 */ /* 0x000eae0000008800 */
[----:B-1----:R-:W1:Y:S02]  /*05b0*/  MUFU.RCP R5, R6 ;  /* 0x0000000600057308 */ /* 0x002e640000001000 */
[----:B-1----:R-:W-:Y:S01]  /*05c0*/  VIADD R5, R5, 0xffffffe ;  /* 0x0ffffffe05057836 */ /* 0x002fe20000000000 */
[----:B------:R-:W1:Y:S05]  /*05d0*/  @P2 LDC.64 R6, c[0x0][0x240] ;  /* 0x00009000ff062b82 */ /* 0x000e6a0000000a00 */
[----:B------:R-:W3:Y:S02]  /*05e0*/  F2I.FTZ.U32.TRUNC.NTZ R5, R5 ;  /* 0x0000000500057305 */ /* 0x000ee4000021f000 */
[----:B---3--:R-:W-:-:S04]  /*05f0*/  IMAD.MOV R4, RZ, RZ, -R5 ;  /* 0x000000ffff047224 */ /* 0x008fc800078e0a05 */
[----:B------:R-:W-:Y:S02]  /*0600*/  IMAD R9, R4, R0, RZ ;  /* 0x0000000004097224 */ /* 0x000fe400078e02ff */
[----:B------:R-:W-:Y:S02]  /*0610*/  IMAD.MOV.U32 R4, RZ, RZ, RZ ;  /* 0x000000ffff047224 */ /* 0x000fe400078e00ff */
[----:B-1----:R-:W-:Y:S01]  /*0620*/  @P2 IMAD.WIDE.U32 R34, R117, R6, RZ ;  /* 0x0000000675222225 */ /* 0x002fe200078e00ff */
[----:B------:R-:W-:-:S03]  /*0630*/  LOP3.LUT R6, R36, R3, RZ, 0x3c, !PT ;  /* 0x0000000324067212 */ /* 0x000fc600078e3cff */
[----:B------:R-:W-:Y:S02]  /*0640*/  IMAD.HI.U32 R9, R5, R9, R4 ;  /* 0x0000000905097227 */ /* 0x000fe400078e0004 */
[----:B------:R-:W1:Y:S02]  /*0650*/  @!P2 LDC.64 R4, c[0x0][0x228] ;  /* 0x00008a00ff04ab82 */ /* 0x000e640000000a00 */
[----:B------:R-:W-:Y:S02]  /*0660*/  @P2 IMAD R7, R117, R7, R35 ;  /* 0x0000000775072224 */ /* 0x000fe400078e0223 */
[----:B------:R-:W-:-:S04]  /*0670*/  IMAD.HI.U32 R96, R9, R8, RZ ;  /* 0x0000000809607227 */ /* 0x000fc800078e00ff */
[----:B------:R-:W-:-:S04]  /*0680*/  IMAD.MOV R9, RZ, RZ, -R96 ;  /* 0x000000ffff097224 */ /* 0x000fc800078e0a60 */
[----:B------:R-:W-:Y:S02]  /*0690*/  IMAD R9, R0, R9, R8 ;  /* 0x0000000900097224 */ /* 0x000fe400078e0208 */
[----:B------:R-:W-:-:S03]  /*06a0*/  VIADD R8, R28, 0x20 ;  /* 0x000000201c087836 */ /* 0x000fc60000000000 */
[----:B------:R-:W-:Y:S02]  /*06b0*/  ISETP.GT.U32.AND P1, PT, R0, R9, PT ;  /* 0x000000090000720c */ /* 0x000fe40003f24070 */
[C---:B------:R-:W-:Y:S02]  /*06c0*/  ISETP.GE.AND P0, PT, R8.reuse, R114, PT ;  /* 0x000000720800720c */ /* 0x040fe40003f06270 */
[CC--:B------:R-:W-:Y:S02]  /*06d0*/  ISETP.GE.AND P6, PT, R8.reuse, R15.reuse, PT ;  /* 0x0000000f0800720c */ /* 0x0c0fe40003fc6270 */
[----:B------:R-:W-:Y:S01]  /*06e0*/  ISETP.GE.AND P4, PT, R8, R15, PT ;  /* 0x0000000f0800720c */ /* 0x000fe20003f86270 */
[-C--:B-1----:R-:W-:Y:S02]  /*06f0*/  @!P2 IMAD R8, R11, R4.reuse, RZ ;  /* 0x000000040b08a224 */ /* 0x082fe400078e02ff */
[----:B------:R-:W-:Y:S01]  /*0700*/  @!P2 IMAD.WIDE.U32 R10, R20, R4, RZ ;  /* 0x00000004140aa225 */ /* 0x000fe200078e00ff */
[----:B------:R-:W-:-:S03]  /*0710*/  LEA.HI R4, R89, R86, RZ, 0x3 ;  /* 0x0000005659047211 */ /* 0x000fc600078f18ff */
[----:B------:R-:W-:Y:S01]  /*0720*/  @!P2 IMAD R5, R20, R5, R8 ;  /* 0x000000051405a224 */ /* 0x000fe200078e0208 */
[----:B------:R-:W-:Y:S01]  /*0730*/  SHF.R.S32.HI R17, RZ, 0x3, R4 ;  /* 0x00000003ff117819 */ /* 0x000fe20000011404 */
[----:B------:R-:W-:Y:S01]  /*0740*/  @!P1 IMAD.IADD R9, R9, 0x1, -R0 ;  /* 0x0000000109099824 */ /* 0x000fe200078e0a00 */
[----:B------:R-:W1:Y:S01]  /*0750*/  @!P0 S2R R25, SR_CgaCtaId ;  /* 0x0000000000198919 */ /* 0x000e620000008800 */
[----:B------:R-:W-:Y:S01]  /*0760*/  @!P2 IMAD.IADD R7, R11, 0x1, R5 ;  /* 0x000000010b07a824 */ /* 0x000fe200078e0205 */
[----:B------:R-:W-:Y:S01]  /*0770*/  @!P0 MOV R8, 0x400 ;  /* 0x0000040000088802 */ /* 0x000fe20000000f00 */
[----:B------:R-:W-:Y:S01]  /*0780*/  @!P2 IMAD.MOV.U32 R34, RZ, RZ, R10 ;  /* 0x000000ffff22a224 */ /* 0x000fe200078e000a */
[----:B------:R-:W-:Y:S01]  /*0790*/  ISETP.GE.U32.AND P2, PT, R9, R0, PT ;  /* 0x000000000900720c */ /* 0x000fe20003f46070 */
[----:B------:R-:W-:Y:S01]  /*07a0*/  @!P1 VIADD R96, R96, 0x1 ;  /* 0x0000000160609836 */ /* 0x000fe20000000000 */
[----:B------:R-:W-:Y:S01]  /*07b0*/  LEA.HI R0, R89, R86, RZ, 0x4 ;  /* 0x0000005659007211 */ /* 0x000fe200078f20ff */
[----:B------:R-:W3:Y:S01]  /*07c0*/  @!P6 S2R R19, SR_CgaCtaId ;  /* 0x000000000013e919 */ /* 0x000ee20000008800 */
[----:B------:R-:W-:Y:S01]  /*07d0*/  ISETP.GE.AND P1, PT, R6, RZ, PT ;  /* 0x000000ff0600720c */ /* 0x000fe20003f26270 */
[----:B------:R-:W-:Y:S01]  /*07e0*/  IMAD.SHL.U32 R33, R17, 0x40, RZ ;  /* 0x0000004011217824 */ /* 0x000fe200078e00ff */
[----:B------:R-:W-:-:S02]  /*07f0*/  SHF.R.S32.HI R5, RZ, 0x4, R0 ;  /* 0x00000004ff057819 */ /* 0x000fc40000011400 */
[----:B------:R-:W-:Y:S02]  /*0800*/  LOP3.LUT R9, R13, 0xfffffffc, RZ, 0xc0, !PT ;  /* 0xfffffffc0d097812 */ /* 0x000fe400078ec0ff */
[----:B------:R-:W-:Y:S02]  /*0810*/  LEA.HI R16, R0, R5, RZ, 0x1 ;  /* 0x0000000500107211 */ /* 0x000fe400078f08ff */
[----:B------:R-:W-:Y:S01]  /*0820*/  LOP3.LUT R33, R33, 0xc0, RZ, 0xc0, !PT ;  /* 0x000000c021217812 */ /* 0x000fe200078ec0ff */
[----:B------:R-:W-:Y:S01]  /*0830*/  @P2 VIADD R96, R96, 0x1 ;  /* 0x0000000160602836 */ /* 0x000fe20000000000 */
[----:B------:R-:W-:Y:S01]  /*0840*/  ISETP.NE.AND P2, PT, R3, RZ, PT ;  /* 0x000000ff0300720c */ /* 0x000fe20003f45270 */
[----:B------:R-:W-:Y:S01]  /*0850*/  IMAD.IADD R128, R86, 0x1, -R9 ;  /* 0x0000000156807824 */ /* 0x000fe200078e0a09 */
[----:B------:R-:W-:Y:S01]  /*0860*/  LOP3.LUT R16, R16, 0xfffffffe, RZ, 0xc0, !PT ;  /* 0xfffffffe10107812 */ /* 0x000fe200078ec0ff */
[----:B------:R-:W-:Y:S01]  /*0870*/  @!P1 IMAD.MOV R96, RZ, RZ, -R96 ;  /* 0x000000ffff609224 */ /* 0x000fe200078e0a60 */
[----:B------:R-:W-:Y:S01]  /*0880*/  @!P3 MOV R6, 0x400 ;  /* 0x000004000006b802 */ /* 0x000fe20000000f00 */
[----:B------:R-:W-:Y:S01]  /*0890*/  IMAD.SHL.U32 R128, R128, 0x8, RZ ;  /* 0x0000000880807824 */ /* 0x000fe200078e00ff */
[----:B------:R-:W-:Y:S01]  /*08a0*/  LEA.HI R89, R89, R86, RZ, 0x5 ;  /* 0x0000005659597211 */ /* 0x000fe200078f28ff */
[----:B------:R-:W-:Y:S01]  /*08b0*/  IMAD.IADD R16, R5, 0x1, -R16 ;  /* 0x0000000105107824 */ /* 0x000fe200078e0a10 */
[----:B------:R-:W-:-:S02]  /*08c0*/  LOP3.LUT R5, R0, 0xfffffff0, RZ, 0xc0, !PT ;  /* 0xfffffff000057812 */ /* 0x000fc400078ec0ff */
[----:B------:R-:W-:Y:S02]  /*08d0*/  SHF.R.S32.HI R129, RZ, 0x1f, R128 ;  /* 0x0000001fff817819 */ /* 0x000fe40000011480 */
[----:B------:R-:W-:Y:S01]  /*08e0*/  IADD3 R34, P1, R128, R34, RZ ;  /* 0x0000002280227210 */ /* 0x000fe20007f3e0ff */
[----:B------:R-:W-:Y:S01]  /*08f0*/  IMAD.IADD R5, R86, 0x1, -R5 ;  /* 0x0000000156057824 */ /* 0x000fe200078e0a05 */
[----:B------:R-:W-:Y:S02]  /*0900*/  @!P2 LOP3.LUT R96, RZ, R3, RZ, 0x33, !PT ;  /* 0x00000003ff60a212 */ /* 0x000fe400078e33ff */
[----:B------:R-:W-:Y:S01]  /*0910*/  LOP3.LUT R3, R4, 0xfffffff8, RZ, 0xc0, !PT ;  /* 0xfffffff804037812 */ /* 0x000fe200078ec0ff */
[----:B------:R-:W-:Y:S01]  /*0920*/  IMAD.X R35, R129, 0x1, R7, P1 ;  /* 0x0000000181237824 */ /* 0x000fe200008e0607 */
[----:B------:R-:W-:Y:S02]  /*0930*/  ISETP.NE.AND P2, PT, R23, -0x1, PT ;  /* 0xffffffff1700780c */ /* 0x000fe40003f45270 */
[----:B------:R-:W-:Y:S01]  /*0940*/  ISETP.GE.AND P1, PT, R28, R114, PT ;  /* 0x000000721c00720c */ /* 0x000fe20003f26270 */
[----:B------:R-:W-:Y:S01]  /*0950*/  IMAD.IADD R0, R86, 0x1, -R3 ;  /* 0x0000000156007824 */ /* 0x000fe200078e0a03 */
[-C--:B------:R-:W-:Y:S01]  /*0960*/  LEA.HI R3, R5, R5.reuse, RZ, 0x1 ;  /* 0x0000000505037211 */ /* 0x080fe200078f08ff */
[----:B------:R-:W-:Y:S01]  /*0970*/  IMAD.WIDE.U32 R36, R36, UR4, R34 ;  /* 0x0000000424247c25 */ /* 0x000fe2000f8e0022 */
[----:B------:R-:W-:Y:S01]  /*0980*/  SHF.R.S32.HI R14, RZ, 0x1f, R5 ;  /* 0x0000001fff0e7819 */ /* 0x000fe20000011405 */
[----:B------:R-:W4:Y:S01]  /*0990*/  S2UR UR4, SR_CgaCtaId ;  /* 0x00000000000479c3 */ /* 0x000f220000008800 */
[----:B------:R-:W-:Y:S01]  /*09a0*/  LOP3.LUT R82, R3, 0x7fffffe, RZ, 0xc0, !PT ;  /* 0x07fffffe03527812 */ /* 0x000fe200078ec0ff */
[----:B------:R-:W-:Y:S01]  /*09b0*/  IMAD.IADD R37, R37, 0x1, R27 ;  /* 0x0000000125257824 */ /* 0x000fe200078e021b */
[----:B------:R-:W-:Y:S01]  /*09c0*/  LEA.HI R14, R14, R5, RZ, 0x3 ;  /* 0x000000050e0e7211 */ /* 0x000fe200078f18ff */
[----:B------:R-:W-:Y:S01]  /*09d0*/  @!P0 IMAD.MOV.U32 R26, RZ, RZ, R36 ;  /* 0x000000ffff1a8224 */ /* 0x000fe200078e0024 */
[----:B--2---:R-:W-:Y:S01]  /*09e0*/  @!P3 LEA R21, R21, R6, 0x18 ;  /* 0x000000061515b211 */ /* 0x004fe200078ec0ff */
[----:B------:R-:W-:Y:S01]  /*09f0*/  IMAD.IADD R82, R5, 0x1, -R82 ;  /* 0x0000000105527824 */ /* 0x000fe200078e0a52 */
[----:B------:R-:W-:Y:S01]  /*0a00*/  LOP3.LUT R10, R33, 0x18, R128, 0xf8, !PT ;  /* 0x00000018210a7812 */ /* 0x000fe200078ef880 */
[C-C-:B------:R-:W-:Y:S01]  /*0a10*/  @P2 IMAD.IADD R38, R22.reuse, 0x1, R23.reuse ;  /* 0x0000000116262824 */ /* 0x140fe200078e0217 */
[----:B------:R-:W-:Y:S01]  /*0a20*/  LEA.HI R5, R13, R28, RZ, 0x1 ;  /* 0x0000001c0d057211 */ /* 0x000fe200078f08ff */
[----:B------:R-:W-:Y:S01]  /*0a30*/  @P2 IMAD.IADD R32, R22, 0x1, R23 ;  /* 0x0000000116202824 */ /* 0x000fe200078e0217 */
[----:B------:R-:W-:Y:S01]  /*0a40*/  SHF.R.U32.HI R33, RZ, 0x3, R33 ;  /* 0x00000003ff217819 */ /* 0x000fe20000011621 */
[----:B------:R-:W2:Y:S01]  /*0a50*/  @!P1 LDC.64 R12, c[0x0][0x210] ;  /* 0x00008400ff0c9b82 */ /* 0x000ea20000000a00 */
[----:B------:R-:W-:Y:S01]  /*0a60*/  @!P6 MOV R6, 0x400 ;  /* 0x000004000006e802 */ /* 0x000fe20000000f00 */
[----:B------:R-:W-:Y:S01]  /*0a70*/  @!P0 IMAD.MOV.U32 R27, RZ, RZ, R37 ;  /* 0x000000ffff1b8224 */ /* 0x000fe200078e0025 */
[----:B------:R-:W-:-:S02]  /*0a80*/  LOP3.LUT R5, R5, 0x7fffffe, RZ, 0xc0, !PT ;  /* 0x07fffffe05057812 */ /* 0x000fc400078ec0ff */
[----:B------:R-:W-:Y:S02]  /*0a90*/  LOP3.LUT R33, R10, R33, RZ, 0x3c, !PT ;  /* 0x000000210a217212 */ /* 0x000fe400078e3cff */
[----:B-1----:R-:W-:Y:S01]  /*0aa0*/  @!P0 LEA R25, R25, R8, 0x18 ;  /* 0x0000000819198211 */ /* 0x002fe200078ec0ff */
[----:B------:R-:W1:Y:S01]  /*0ab0*/  @P2 LDC.64 R10, c[0x0][0x248] ;  /* 0x00009200ff0a2b82 */ /* 0x000e620000000a00 */
[----:B------:R-:W-:Y:S01]  /*0ac0*/  LEA.HI R18, R0, R0, RZ, 0x1 ;  /* 0x0000000000127211 */ /* 0x000fe200078f08ff */
[----:B------:R-:W-:Y:S01]  /*0ad0*/  IMAD.IADD R5, R28, 0x1, -R5 ;  /* 0x000000011c057824 */ /* 0x000fe200078e0a05 */
[----:B---3--:R-:W-:Y:S02]  /*0ae0*/  @!P6 LEA R19, R19, R6, 0x18 ;  /* 0x000000061313e211 */ /* 0x008fe400078ec0ff */
[----:B------:R-:W-:Y:S02]  /*0af0*/  LOP3.LUT R15, R18, 0x7fffffe, RZ, 0xc0, !PT ;  /* 0x07fffffe120f7812 */ /* 0x000fe400078ec0ff */
[----:B------:R-:W-:Y:S01]  /*0b00*/  SHF.R.S32.HI R84, RZ, 0x5, R89 ;  /* 0x00000005ff547819 */ /* 0x000fe20000011459 */
[----:B------:R-:W3:Y:S02]  /*0b10*/  @P2 LDC.64 R8, c[0x0][0x250] ;  /* 0x00009400ff082b82 */ /* 0x000ee40000000a00 */
[----:B------:R-:W-:Y:S01]  /*0b20*/  IMAD.IADD R15, R0, 0x1, -R15 ;  /* 0x00000001000f7824 */ /* 0x000fe200078e0a0f */
[----:B------:R-:W-:Y:S01]  /*0b30*/  SHF.R.S32.HI R0, RZ, 0x1, R3 ;  /* 0x00000001ff007819 */ /* 0x000fe20000011403 */
[----:B------:R-:W-:Y:S01]  /*0b40*/  IMAD R118, R84, 0x8, R5 ;  /* 0x0000000854767824 */ /* 0x000fe200078e0205 */
[----:B------:R-:W-:-:S03]  /*0b50*/  SHF.R.S32.HI R3, RZ, 0x1f, R3 ;  /* 0x0000001fff037819 */ /* 0x000fc60000011403 */
[----:B------:R-:W5:Y:S01]  /*0b60*/  @!P1 LDC.64 R6, c[0x0][0x240] ;  /* 0x00009000ff069b82 */ /* 0x000f620000000a00 */
[----:B------:R-:W-:Y:S01]  /*0b70*/  LEA.HI R3, R3, R0, RZ, 0x2 ;  /* 0x0000000003037211 */ /* 0x000fe200078f10ff */
[----:B------:R-:W-:-:S03]  /*0b80*/  IMAD.U32 R118, R118, 0x20, R33 ;  /* 0x0000002076767824 */ /* 0x000fc600078e0021 */
[----:B------:R-:W-:-:S03]  /*0b90*/  LOP3.LUT R3, R3, 0xfffffffc, RZ, 0xc0, !PT ;  /* 0xfffffffc03037812 */ /* 0x000fc600078ec0ff */
[----:B------:R-:W2:Y:S01]  /*0ba0*/  @!P0 LDC.64 R4, c[0x0][0x240] ;  /* 0x00009000ff048b82 */ /* 0x000ea20000000a00 */
[----:B-1----:R-:W-:Y:S02]  /*0bb0*/  @P2 IMAD R23, R32, R11, RZ ;  /* 0x0000000b20172224 */ /* 0x002fe400078e02ff */
[----:B------:R-:W-:Y:S02]  /*0bc0*/  IMAD.IADD R3, R0, 0x1, -R3 ;  /* 0x0000000100037824 */ /* 0x000fe400078e0a03 */
[----:B------:R-:W-:-:S04]  /*0bd0*/  @P2 IMAD.WIDE.U32 R32, R32, R10, RZ ;  /* 0x0000000a20202225 */ /* 0x000fc800078e00ff */
[C---:B---3--:R-:W-:Y:S02]  /*0be0*/  @P2 IMAD R0, R38.reuse, R9, RZ ;  /* 0x0000000926002224 */ /* 0x048fe400078e02ff */
[----:B------:R-:W-:-:S04]  /*0bf0*/  @P2 IMAD.WIDE.U32 R38, R38, R8, RZ ;  /* 0x0000000826262225 */ /* 0x000fc800078e00ff */
[----:B------:R-:W-:Y:S02]  /*0c00*/  @P2 IMAD.IADD R0, R39, 0x1, R0 ;  /* 0x0000000127002824 */ /* 0x000fe400078e0200 */
[-C--:B-----5:R-:W-:Y:S02]  /*0c10*/  @!P1 IMAD R34, R137, R6.reuse, RZ ;  /* 0x0000000689229224 */ /* 0x0a0fe400078e02ff */
[----:B------:R-:W-:Y:S02]  /*0c20*/  @P2 IMAD.MOV.U32 R24, RZ, RZ, R38 ;  /* 0x000000ffff182224 */ /* 0x000fe400078e0026 */
[C---:B------:R-:W-:Y:S02]  /*0c30*/  @!P1 IMAD R34, R136.reuse, R7, R34 ;  /* 0x0000000788229224 */ /* 0x040fe400078e0222 */
[----:B------:R-:W-:-:S04]  /*0c40*/  @!P1 IMAD.WIDE.U32 R36, R136, R6, R36 ;  /* 0x0000000688249225 */ /* 0x000fc800078e0024 */
[----:B------:R-:W-:Y:S02]  /*0c50*/  @P2 IMAD.IADD R23, R33, 0x1, R23 ;  /* 0x0000000121172824 */ /* 0x000fe400078e0217 */
[----:B------:R-:W-:Y:S01]  /*0c60*/  @P2 IMAD.MOV.U32 R30, RZ, RZ, R32 ;  /* 0x000000ffff1e2224 */ /* 0x000fe200078e0020 */
[----:B--2-4-:R-:W-:Y:S06]  /*0c70*/  @P2 BRA `(.L_x_193) ;  /* 0x0000000000342947 */ /* 0x014fec0003800000 */
[----:B------:R-:W1:Y:S01]  /*0c80*/  LDC.64 R10, c[0x0][0x248] ;  /* 0x00009200ff0a7b82 */ /* 0x000e620000000a00 */
[----:B------:R-:W-:-:S07]  /*0c90*/  SHF.R.S32.HI R23, RZ, 0x1f, R22 ;  /* 0x0000001fff177819 */ /* 0x000fce0000011416 */
[----:B------:R-:W2:Y:S01]  /*0ca0*/  LDC.64 R6, c[0x0][0x230] ;  /* 0x00008c00ff067b82 */ /* 0x000ea20000000a00 */
[-C--:B-1----:R-:W-:Y:S01]  /*0cb0*/  IMAD R30, R23, R10.reuse, RZ ;  /* 0x0000000a171e7224 */ /* 0x082fe200078e02ff */
[----:B------:R-:W-:Y:S01]  /*0cc0*/  SHF.R.S32.HI R23, RZ, 0x1f, R20 ;  /* 0x0000001fff177819 */ /* 0x000fe20000011414 */
[----:B------:R-:W-:-:S04]  /*0cd0*/  IMAD.WIDE.U32 R32, R22, R10, RZ ;  /* 0x0000000a16207225 */ /* 0x000fc800078e00ff */
[----:B------:R-:W-:Y:S02]  /*0ce0*/  IMAD R30, R22, R11, R30 ;  /* 0x0000000b161e7224 */ /* 0x000fe400078e021e */
[----:B--2---:R-:W-:-:S03]  /*0cf0*/  IMAD R23, R23, R6, RZ ;  /* 0x0000000617177224 */ /* 0x004fc600078e02ff */
[----:B------:R-:W-:Y:S01]  /*0d00*/  IADD3 R33, R33, R30, RZ ;  /* 0x0000001e21217210 */ /* 0x000fe20007ffe0ff */
[C---:B------:R-:W-:Y:S02]  /*0d10*/  IMAD R23, R20.reuse, R7, R23 ;  /* 0x0000000714177224 */ /* 0x040fe400078e0217 */
[----:B------:R-:W-:-:S05]  /*0d20*/  IMAD.WIDE.U32 R6, R20, R6, R32 ;  /* 0x0000000614067225 */ /* 0x000fca00078e0020 */
[----:B------:R-:W-:Y:S02]  /*0d30*/  IADD3 R23, R7, R23, RZ ;  /* 0x0000001707177210 */ /* 0x000fe40007ffe0ff */
[----:B------:R-:W-:-:S07]  /*0d40*/  MOV R30, R6 ;  /* 0x00000006001e7202 */ /* 0x000fce0000000f00 */
.L_x_193:
[----:B------:R-:W-:Y:S02]  /*0d50*/  @!P1 IADD3 R34, R37, R34, RZ ;  /* 0x0000002225229210 */ /* 0x000fe40007ffe0ff */
[----:B------:R-:W-:Y:S01]  /*0d60*/  @!P1 LEA R32, P3, R36, R12, 0x1 ;  /* 0x0000000c24209211 */ /* 0x000fe200078608ff */
[----:B------:R-:W-:-:S12]  /*0d70*/  @P2 BRA `(.L_x_194) ;  /* 0x0000000000342947 */ /* 0x000fd80003800000 */
        /* <DEDUP_REMOVED lines=13> */
.L_x_194:
[----:B------:R-:W-:Y:S01]  /*0e50*/  @!P1 LEA.HI.X R33, R36, R13, R34, 0x1, P3 ;  /* 0x0000000d24219211 */ /* 0x000fe200018f0c22 */
[----:B------:R-:W-:Y:S01]  /*0e60*/  @!P0 IMAD R22, R118, 0x2, R25 ;  /* 0x0000000276168824 */ /* 0x000fe200078e0219 */
[----:B------:R-:W-:Y:S01]  /*0e70*/  @!P0 IADD3 R7, P2, R136, 0x20, RZ ;  /* 0x0000002088078810 */ /* 0x000fe20007f5e0ff */
[----:B------:R-:W1:Y:S01]  /*0e80*/  @!P0 LDC.64 R12, c[0x0][0x210] ;  /* 0x00008400ff0c8b82 */ /* 0x000e620000000a00 */
[----:B------:R-:W-:Y:S01]  /*0e90*/  ISETP.NE.AND P3, PT, R31, RZ, PT ;  /* 0x000000ff1f00720c */ /* 0x000fe20003f65270 */
[CC--:B------:R-:W-:Y:S01]  /*0ea0*/  IMAD R6, R29.reuse, R10.reuse, RZ ;  /* 0x0000000a1d067224 */ /* 0x0c0fe200078e02ff */
[----:B------:R-:W-:Y:S01]  /*0eb0*/  UMOV UR5, 0x400 ;  /* 0x0000040000057882 */ /* 0x000fe20000000000 */
[----:B------:R-:W-:Y:S01]  /*0ec0*/  IMAD.WIDE.U32 R36, R28, R10, R128 ;  /* 0x0000000a1c247225 */ /* 0x000fe200078e0080 */
[----:B------:R-:W-:Y:S01]  /*0ed0*/  ULEA UR4, UR4, UR5, 0x18 ;  /* 0x0000000504047291 */ /* 0x000fe2000f8ec03f */
[----:B------:R-:W-:Y:S01]  /*0ee0*/  SHF.L.U64.HI R115, R10, 0x6, R11 ;  /* 0x000000060a737819 */ /* 0x000fe2000001020b */
[----:B------:R-:W-:Y:S01]  /*0ef0*/  ULDC.64 UR6, c[0x0][0x260] ;  /* 0x0000980000067ab9 */ /* 0x000fe20000000a00 */
[----:B------:R-:W-:Y:S01]  /*0f00*/  IMAD R25, R29, R8, RZ ;  /* 0x000000081d197224 */ /* 0x000fe200078e02ff */
[----:B------:R-:W-:Y:S01]  /*0f10*/  LOP3.LUT R89, R89, 0xffffffe0, RZ, 0xc0, !PT ;  /* 0xffffffe059597812 */ /* 0x000fe200078ec0ff */
[----:B------:R-:W-:Y:S01]  /*0f20*/  @!P0 IMAD.X R31, RZ, RZ, R137, P2 ;  /* 0x000000ffff1f8224 */ /* 0x000fe200010e0689 */
[----:B------:R-:W-:Y:S01]  /*0f30*/  IADD3 R120, P2, R30, R36, RZ ;  /* 0x000000241e787210 */ /* 0x000fe20007f5e0ff */
[----:B------:R-:W-:-:S02]  /*0f40*/  IMAD R6, R28, R11, R6 ;  /* 0x0000000b1c067224 */ /* 0x000fc400078e0206 */
[----:B------:R-:W-:-:S03]  /*0f50*/  IMAD.WIDE.U32 R34, R28, R8, R128 ;  /* 0x000000081c227225 */ /* 0x000fc600078e0080 */
[----:B------:R-:W-:Y:S01]  /*0f60*/  IADD3.X R121, R23, R37, R6, P2, !PT ;  /* 0x0000002517797210 */ /* 0x000fe200017fe406 */
[----:B------:R-:W-:Y:S01]  /*0f70*/  IMAD R25, R28, R9, R25 ;  /* 0x000000091c197224 */ /* 0x000fe200078e0219 */
[----:B------:R-:W-:Y:S01]  /*0f80*/  SHF.R.S32.HI R23, RZ, 0x1f, R96 ;  /* 0x0000001fff177819 */ /* 0x000fe20000011460 */
[----:B------:R-:W-:Y:S01]  /*0f90*/  @!P0 IMAD R28, R31, R4, RZ ;  /* 0x000000041f1c8224 */ /* 0x000fe200078e02ff */
[----:B------:R-:W-:Y:S01]  /*0fa0*/  IADD3 R24, P2, R24, R34, RZ ;  /* 0x0000002218187210 */ /* 0x000fe20007f5e0ff */
[----:B------:R-:W-:-:S03]  /*0fb0*/  @!P0 IMAD.WIDE.U32 R30, R7, R4, R26 ;  /* 0x00000004071e8225 */ /* 0x000fc600078e001a */
[----:B------:R-:W-:Y:S01]  /*0fc0*/  IADD3.X R25, R0, R35, R25, P2, !PT ;  /* 0x0000002300197210 */ /* 0x000fe200017fe419 */
[----:B------:R-:W-:Y:S01]  /*0fd0*/  @!P0 IMAD R28, R7, R5, R28 ;  /* 0x00000005071c8224 */ /* 0x000fe200078e021c */
[----:B------:R-:W-:Y:S01]  /*0fe0*/  SHF.L.U64.HI R0, R10, 0x5, R11 ;  /* 0x000000050a007819 */ /* 0x000fe2000001020b */
[----:B------:R-:W2:Y:S01]  /*0ff0*/  @!P3 LDC.64 R6, c[0x0][0x218] ;  /* 0x00008600ff06bb82 */ /* 0x000ea20000000a00 */
[C---:B------:R-:W-:Y:S02]  /*1000*/  @!P3 IMAD R21, R118.reuse, 0x2, R21 ;  /* 0x000000027615b824 */ /* 0x040fe400078e0215 */
[C---:B------:R-:W-:Y:S01]  /*1010*/  @!P6 IMAD R20, R118.reuse, 0x2, R19 ;  /* 0x000000027614e824 */ /* 0x040fe200078e0213 */
[----:B------:R-:W-:Y:S01]  /*1020*/  LEA R118, R118, UR4, 0x1 ;  /* 0x0000000476767c11 */ /* 0x000fe2000f8e08ff */
[----:B------:R-:W-:Y:S01]  /*1030*/  IMAD R125, R23, UR6, RZ ;  /* 0x00000006177d7c24 */ /* 0x000fe2000f8e02ff */
[----:B------:R-:W-:Y:S01]  /*1040*/  SHF.R.S32.HI R19, RZ, 0x1f, R85 ;  /* 0x0000001fff137819 */ /* 0x000fe20000011455 */
[C---:B------:R-:W-:Y:S01]  /*1050*/  IMAD.WIDE.U32 R120, R96.reuse, UR6, R120 ;  /* 0x0000000660787c25 */ /* 0x040fe2000f8e0078 */
[----:B------:R-:W3:Y:S01]  /*1060*/  @!P6 LDC.64 R4, c[0x0][0x218] ;  /* 0x00008600ff04eb82 */ /* 0x000ee20000000a00 */
[----:B------:R-:W-:Y:S01]  /*1070*/  @!PT LDS RZ, [RZ] ;  /* 0x00000000fffff984 */ /* 0x000fe20000000800 */
[----:B------:R-:W-:Y:S01]  /*1080*/  @!PT LDS RZ, [RZ] ;  /* 0x00000000fffff984 */ /* 0x000fe20000000800 */
[----:B------:R-:W-:Y:S01]  /*1090*/  @!PT LDS RZ, [RZ] ;  /* 0x00000000fffff984 */ /* 0x000fe20000000800 */
[----:B------:R-:W-:Y:S02]  /*10a0*/  @!P1 LDGSTS.E.BYPASS.LTC128B.128 [R118], desc[UR12][R32.64] ;  /* 0x0000000020769fae */ /* 0x000fe4000b901d4c */
[----:B------:R-:W-:Y:S01]  /*10b0*/  IMAD R125, R96, UR7, R125 ;  /* 0x00000007607d7c24 */ /* 0x000fe2000f8e027d */
[----:B------:R-:W-:Y:S01]  /*10c0*/  ULDC.64 UR6, c[0x0][0x268] ;  /* 0x00009a0000067ab9 */ /* 0x000fe20000000a00 */
[----:B------:R-:W-:Y:S01]  /*10d0*/  @!P1 LDGSTS.E.BYPASS.LTC128B.128 [R118+0x1000], desc[UR12][R32.64+0x40] ;  /* 0x0100004020769fae */ /* 0x000fe2000b901d4c */
[----:B------:R-:W-:-:S02]  /*10e0*/  @!P0 IMAD.IADD R28, R31, 0x1, R28 ;  /* 0x000000011f1c8824 */ /* 0x000fc400078e021c */
[----:B------:R-:W-:Y:S01]  /*10f0*/  IMAD.SHL.U32 R116, R10, 0x40, RZ ;  /* 0x000000400a747824 */ /* 0x000fe200078e00ff */
[----:B------:R-:W-:Y:S01]  /*1100*/  @!P1 LDGSTS.E.BYPASS.LTC128B.128 [R118+0x2000], desc[UR12][R32.64+0x80] ;  /* 0x0200008020769fae */ /* 0x000fe2000b901d4c */
[C---:B-1----:R-:W-:Y:S01]  /*1110*/  @!P0 LEA R26, P1, R30.reuse, R12, 0x1 ;  /* 0x0000000c1e1a8211 */ /* 0x042fe200078208ff */
[----:B------:R-:W-:Y:S02]  /*1120*/  IMAD.IADD R125, R121, 0x1, R125 ;  /* 0x00000001797d7824 */ /* 0x000fe400078e027d */
[----:B------:R-:W-:Y:S01]  /*1130*/  IMAD.MOV.U32 R124, RZ, RZ, R120 ;  /* 0x000000ffff7c7224 */ /* 0x000fe200078e0078 */
[----:B------:R-:W-:Y:S01]  /*1140*/  @!P0 LEA.HI.X R27, R30, R13, R28, 0x1, P1 ;  /* 0x0000000d1e1b8211 */ /* 0x000fe200008f0c1c */
[----:B------:R-:W-:Y:S02]  /*1150*/  IMAD R12, R115, R85, RZ ;  /* 0x00000055730c7224 */ /* 0x000fe400078e02ff */
[-C--:B------:R-:W-:Y:S02]  /*1160*/  IMAD.WIDE.U32 R28, R85, R116.reuse, R124 ;  /* 0x00000074551c7225 */ /* 0x080fe400078e007c */
[----:B------:R-:W-:Y:S02]  /*1170*/  @!P0 LDGSTS.E.BYPASS.LTC128B.128 [R22+0x800], desc[UR12][R26.64] ;  /* 0x008000001a168fae */ /* 0x000fe4000b901d4c */
[----:B------:R-:W-:Y:S01]  /*1180*/  IMAD R12, R19, R116, R12 ;  /* 0x00000074130c7224 */ /* 0x000fe200078e020c */
[----:B--2---:R-:W-:Y:S01]  /*1190*/  @!P3 LEA R30, P2, R28, R6, 0x1 ;  /* 0x000000061c1eb211 */ /* 0x004fe200078408ff */
[----:B------:R-:W-:Y:S01]  /*11a0*/  IMAD.SHL.U32 R83, R10, 0x20, RZ ;  /* 0x000000200a537824 */ /* 0x000fe200078e00ff */
[----:B------:R-:W-:Y:S01]  /*11b0*/  @!P0 LDGSTS.E.BYPASS.LTC128B.128 [R22+0x1800], desc[UR12][R26.64+0x40] ;  /* 0x018000401a168fae */ /* 0x000fe2000b901d4c */
[----:B------:R-:W-:-:S02]  /*11c0*/  IMAD.IADD R12, R29, 0x1, R12 ;  /* 0x000000011d0c7824 */ /* 0x000fc400078e020c */
[----:B------:R-:W-:Y:S01]  /*11d0*/  IMAD R123, R23, UR6, RZ ;  /* 0x00000006177b7c24 */ /* 0x000fe2000f8e02ff */
[----:B------:R-:W-:Y:S01]  /*11e0*/  @!P6 IADD3 R6, P1, R83, R28, RZ ;  /* 0x0000001c5306e210 */ /* 0x000fe20007f3e0ff */
[----:B------:R1:W-:Y:S01]  /*11f0*/  @!P0 LDGSTS.E.BYPASS.LTC128B.128 [R22+0x2800], desc[UR12][R26.64+0x80] ;  /* 0x028000801a168fae */ /* 0x0003e2000b901d4c */
[----:B------:R-:W-:Y:S01]  /*1200*/  @!P3 LEA.HI.X R31, R28, R7, R12, 0x1, P2 ;  /* 0x000000071c1fb211 */ /* 0x000fe200010f0c0c */
[C---:B------:R-:W-:Y:S02]  /*1210*/  IMAD R123, R96.reuse, UR7, R123 ;  /* 0x00000007607b7c24 */ /* 0x040fe4000f8e027b */
[----:B------:R-:W-:Y:S02]  /*1220*/  IMAD.WIDE.U32 R96, R96, UR6, R24 ;  /* 0x0000000660607c25 */ /* 0x000fe4000f8e0018 */
[----:B------:R-:W-:Y:S02]  /*1230*/  @!P3 LDGSTS.E.BYPASS.LTC128B.128 [R21+0x3000], desc[UR12][R30.64] ;  /* 0x030000001e15bfae */ /* 0x000fe4000b901d4c */
[----:B------:R-:W-:Y:S01]  /*1240*/  @!P6 IMAD.X R12, R0, 0x1, R12, P1 ;  /* 0x00000001000ce824 */ /* 0x000fe200008e060c */
[----:B---3--:R-:W-:Y:S01]  /*1250*/  @!P6 LEA R24, P1, R6, R4, 0x1 ;  /* 0x000000040618e211 */ /* 0x008fe200078208ff */
[----:B------:R-:W-:Y:S01]  /*1260*/  @!P3 LDGSTS.E.BYPASS.LTC128B.128 [R21+0x4000], desc[UR12][R30.64+0x40] ;  /* 0x040000401e15bfae */ /* 0x000fe2000b901d4c */
[----:B------:R-:W-:-:S02]  /*1270*/  IMAD.SHL.U32 R13, R17, 0x8, RZ ;  /* 0x00000008110d7824 */ /* 0x000fc400078e00ff */
[----:B------:R-:W-:Y:S01]  /*1280*/  @!P6 LEA.HI.X R25, R6, R5, R12, 0x1, P1 ;  /* 0x000000050619e211 */ /* 0x000fe200008f0c0c */
[----:B------:R2:W-:Y:S01]  /*1290*/  @!P3 LDGSTS.E.BYPASS.LTC128B.128 [R21+0x5000], desc[UR12][R30.64+0x80] ;  /* 0x050000801e15bfae */ /* 0x0005e2000b901d4c */
[----:B------:R-:W3:Y:S01]  /*12a0*/  @!P5 LDC.64 R6, c[0x0][0x220] ;  /* 0x00008800ff06db82 */ /* 0x000ee20000000a00 */
[----:B------:R-:W-:Y:S01]  /*12b0*/  SHF.R.S32.HI R12, RZ, 0x1, R18 ;  /* 0x00000001ff0c7819 */ /* 0x000fe20000011412 */
[-C--:B------:R-:W-:Y:S01]  /*12c0*/  IMAD R18, R19, R8.reuse, RZ ;  /* 0x0000000813127224 */ /* 0x080fe200078e02ff */
[----:B------:R-:W-:Y:S01]  /*12d0*/  @!P6 LDGSTS.E.BYPASS.LTC128B.128 [R20+0x3800], desc[UR12][R24.64] ;  /* 0x038000001814efae */ /* 0x000fe2000b901d4c */
[----:B------:R-:W-:Y:S02]  /*12e0*/  IMAD.SHL.U32 R14, R14, 0x20, RZ ;  /* 0x000000200e0e7824 */ /* 0x000fe400078e00ff */
[----:B------:R-:W-:Y:S01]  /*12f0*/  IMAD.SHL.U32 R112, R12, 0x40, RZ ;  /* 0x000000400c707824 */ /* 0x000fe200078e00ff */
[----:B------:R-:W-:Y:S01]  /*1300*/  @!P6 LDGSTS.E.BYPASS.LTC128B.128 [R20+0x4800], desc[UR12][R24.64+0x40] ;  /* 0x048000401814efae */ /* 0x000fe2000b901d4c */
[----:B------:R-:W4:Y:S01]  /*1310*/  @!P4 LDC.64 R4, c[0x0][0x220] ;  /* 0x00008800ff04cb82 */ /* 0x000f220000000a00 */
[C---:B------:R-:W-:Y:S01]  /*1320*/  IMAD R17, R85.reuse, R9, R18 ;  /* 0x0000000955117224 */ /* 0x040fe200078e0212 */
[----:B------:R-:W-:Y:S01]  /*1330*/  LOP3.LUT R81, R14, 0xffffff00, RZ, 0xc0, !PT ;  /* 0xffffff000e517812 */ /* 0x000fe200078ec0ff */
[----:B------:R5:W-:Y:S01]  /*1340*/  @!P6 LDGSTS.E.BYPASS.LTC128B.128 [R20+0x5800], desc[UR12][R24.64+0x80] ;  /* 0x058000801814efae */ /* 0x000be2000b901d4c */
[----:B------:R-:W-:Y:S01]  /*1350*/  LOP3.LUT R112, R112, 0xc0, RZ, 0xc0, !PT ;  /* 0x000000c070707812 */ /* 0x000fe200078ec0ff */
[----:B-1----:R-:W-:-:S02]  /*1360*/  IMAD.WIDE.U32 R22, R85, R8, RZ ;  /* 0x0000000855167225 */ /* 0x002fc400078e00ff */
[----:B------:R-:W0:Y:S01]  /*1370*/  LDGDEPBAR ;  /* 0x00000000000079af */ /* 0x000e220000000000 */
[----:B------:R-:W-:Y:S01]  /*1380*/  LOP3.LUT R19, R112, 0x8, R13, 0xf8, !PT ;  /* 0x0000000870137812 */ /* 0x000fe200078ef80d */
[----:B------:R-:W-:Y:S01]  /*1390*/  IMAD R15, R16, 0x8, R15 ;  /* 0x00000008100f7824 */ /* 0x000fe200078e020f */
[----:B------:R-:W-:Y:S01]  /*13a0*/  LEA R13, P0, R22, R96, 0x6 ;  /* 0x00000060160d7211 */ /* 0x000fe200078030ff */
[----:B------:R-:W-:Y:S01]  /*13b0*/  IMAD.SHL.U32 R16, R16, 0x8, RZ ;  /* 0x0000000810107824 */ /* 0x000fe200078e00ff */
[----:B------:R-:W-:Y:S01]  /*13c0*/  SHF.R.U32.HI R112, RZ, 0x3, R112 ;  /* 0x00000003ff707819 */ /* 0x000fe20000011670 */
[----:B------:R-:W-:Y:S02]  /*13d0*/  IMAD.IADD R17, R23, 0x1, R17 ;  /* 0x0000000117117824 */ /* 0x000fe400078e0211 */
[----:B------:R-:W-:Y:S01]  /*13e0*/  IMAD.IADD R123, R97, 0x1, R123 ;  /* 0x00000001617b7824 */ /* 0x000fe200078e027b */
[----:B------:R-:W-:Y:S01]  /*13f0*/  LOP3.LUT R112, R19, R112, RZ, 0x3c, !PT ;  /* 0x0000007013707212 */ /* 0x000fe200078e3cff */
[----:B--2---:R-:W-:-:S03]  /*1400*/  IMAD.SHL.U32 R21, R3, 0x40, RZ ;  /* 0x0000004003157824 */ /* 0x004fc600078e00ff */
[----:B------:R-:W-:Y:S01]  /*1410*/  LEA.HI.X R22, R22, R123, R17, 0x6, P0 ;  /* 0x0000007b16167211 */ /* 0x000fe200000f3411 */
[----:B------:R-:W-:Y:S01]  /*1420*/  IMAD R17, R84, 0x200, R81 ;  /* 0x0000020054117824 */ /* 0x000fe200078e0251 */
[----:B---3--:R-:W-:Y:S01]  /*1430*/  @!P5 LEA R18, P0, R13, R6, 0x1 ;  /* 0x000000060d12d211 */ /* 0x008fe200078008ff */
[----:B------:R-:W-:Y:S01]  /*1440*/  IMAD.U32 R112, R15, 0x20, R112 ;  /* 0x000000200f707824 */ /* 0x000fe200078e0070 */
[----:B------:R-:W-:Y:S01]  /*1450*/  LOP3.LUT R21, R21, 0xc0, RZ, 0xc0, !PT ;  /* 0x000000c015157812 */ /* 0x000fe200078ec0ff */
[----:B------:R-:W-:Y:S01]  /*1460*/  IMAD R17, R82, 0x20, R17 ;  /* 0x0000002052117824 */ /* 0x000fe200078e0211 */
[----:B------:R-:W-:Y:S02]  /*1470*/  @!P4 LEA R6, P1, R8, R13, 0x5 ;  /* 0x0000000d0806c211 */ /* 0x000fe400078228ff */
[----:B------:R-:W-:Y:S02]  /*1480*/  LOP3.LUT R16, R21, 0x8, R16, 0xf8, !PT ;  /* 0x0000000815107812 */ /* 0x000fe400078ef810 */
[----:B------:R-:W-:Y:S01]  /*1490*/  SHF.R.U32.HI R21, RZ, 0x3, R21 ;  /* 0x00000003ff157819 */ /* 0x000fe20000011615 */
[----:B------:R-:W-:-:S04]  /*14a0*/  DEPBAR.LE SB0, 0x0 ;  /* 0x000080000000791a */ /* 0x000fc80000000000 */
[----:B------:R-:W-:Y:S01]  /*14b0*/  BAR.SYNC.DEFER_BLOCKING 0x0 ;  /* 0x0000000000007b1d */ /* 0x000fe20000010000 */
[----:B------:R-:W-:Y:S02]  /*14c0*/  LOP3.LUT R80, R16, R21, RZ, 0x3c, !PT ;  /* 0x0000001510507212 */ /* 0x000fe400078e3cff */
[----:B------:R-:W-:Y:S02]  /*14d0*/  @!P5 LEA.HI.X R19, R13, R7, R22, 0x1, P0 ;  /* 0x000000070d13d211 */ /* 0x000fe400000f0c16 */
[----:B----4-:R-:W-:Y:S01]  /*14e0*/  @!P4 LEA R14, P0, R6, R4, 0x1 ;  /* 0x00000004060ec211 */ /* 0x010fe200078008ff */
[----:B------:R-:W-:Y:S01]  /*14f0*/  IMAD.IADD R113, R80, 0x1, R17 ;  /* 0x0000000150717824 */ /* 0x000fe200078e0211 */
[----:B------:R-:W-:Y:S02]  /*1500*/  @!P4 LEA.HI.X R22, R8, R22, R9, 0x5, P1 ;  /* 0x000000160816c211 */ /* 0x000fe400008f2c09 */
[----:B------:R-:W-:Y:S02]  /*1510*/  LEA R112, R112, UR4, 0x1 ;  /* 0x0000000470707c11 */ /* 0x000fe4000f8e08ff */
[----:B------:R-:W-:Y:S01]  /*1520*/  @!P4 LEA.HI.X R15, R6, R5, R22, 0x1, P0 ;  /* 0x00000005060fc211 */ /* 0x000fe200000f0c16 */
[----:B------:R-:W-:Y:S01]  /*1530*/  IMAD.MOV.U32 R5, RZ, RZ, 0x10 ;  /* 0x00000010ff057424 */ /* 0x000fe200078e00ff */
[----:B------:R-:W-:-:S02]  /*1540*/  LEA R113, R113, UR4, 0x1 ;  /* 0x0000000471717c11 */ /* 0x000fc4000f8e08ff */
[----:B------:R-:W-:Y:S02]  /*1550*/  LOP3.LUT P1, RZ, R3, 0x2, RZ, 0xc0, !PT ;  /* 0x0000000203ff7812 */ /* 0x000fe4000782c0ff */
[----:B------:R-:W-:Y:S02]  /*1560*/  LOP3.LUT P0, RZ, R12, 0x2, RZ, 0xc0, !PT ;  /* 0x000000020cff7812 */ /* 0x000fe4000780c0ff */
[C---:B------:R-:W-:Y:S02]  /*1570*/  SEL R3, R5.reuse, 0xfffffff0, !P1 ;  /* 0xfffffff005037807 */ /* 0x040fe40004800000 */
[----:B------:R-:W-:Y:S01]  /*1580*/  SEL R5, R5, 0xfffffff0, !P0 ;  /* 0xfffffff005057807 */ /* 0x000fe20004000000 */
[----:B------:R-:W-:Y:S02]  /*1590*/  @P5 STS [R118+0x6000], RZ ;  /* 0x006000ff76005388 */ /* 0x000fe40000000800 */
[----:B------:R-:W-:Y:S02]  /*15a0*/  IMAD R111, R3, 0x2, R113 ;  /* 0x00000002036f7824 */ /* 0x000fe400078e0271 */
[----:B------:R-:W-:Y:S01]  /*15b0*/  IMAD R109, R5, 0x2, R112 ;  /* 0x00000002056d7824 */ /* 0x000fe200078e0270 */
        /* <DEDUP_REMOVED lines=20> */
[----:B------:R-:W3:Y:S04]  /*1700*/  LDSM.16.M88.4 R32, [R112+0x3000] ;  /* 0x003000007020783b */ /* 0x000ee80000000200 */
[----:B-----5:R-:W4:Y:S04]  /*1710*/  LDSM.16.M88.4 R24, [R112+0x3400] ;  /* 0x003400007018783b */ /* 0x020f280000000200 */
[----:B-1----:R-:W1:Y:S04]  /*1720*/  LDSM.16.M88.4 R16, [R112+0x3800] ;  /* 0x003800007010783b */ /* 0x002e680000000200 */
[----:B------:R-:W5:Y:S04]  /*1730*/  LDSM.16.M88.4 R68, [R112+0x3c00] ;  /* 0x003c00007044783b */ /* 0x000f680000000200 */
[----:B------:R-:W-:Y:S04]  /*1740*/  LDSM.16.M88.4 R52, [R109+0x3000] ;  /* 0x003000006d34783b */ /* 0x000fe80000000200 */
[----:B--2---:R-:W2:Y:S04]  /*1750*/  LDSM.16.M88.4 R12, [R111] ;  /* 0x000000006f0c783b */ /* 0x004ea80000000200 */
[----:B------:R-:W2:Y:S04]  /*1760*/  LDSM.16.M88.4 R48, [R109+0x3400] ;  /* 0x003400006d30783b */ /* 0x000ea80000000200 */
[----:B------:R-:W2:Y:S04]  /*1770*/  LDSM.16.M88.4 R40, [R109+0x3800] ;  /* 0x003800006d28783b */ /* 0x000ea80000000200 */
[----:B------:R-:W2:Y:S04]  /*1780*/  LDSM.16.M88.4 R56, [R109+0x3c00] ;  /* 0x003c00006d38783b */ /* 0x000ea80000000200 */
[----:B------:R-:W-:Y:S01]  /*1790*/  LDSM.16.M88.4 R44, [R113+0x1000] ;  /* 0x00100000712c783b */ /* 0x000fe20000000200 */
[C---:B---3--:R-:W-:Y:S03]  /*17a0*/  HMMA.16816.F32.BF16 R36, R60.reuse, R32, RZ ;  /* 0x000000203c24723c */ /* 0x048fe600000418ff */
[----:B------:R-:W3:Y:S04]  /*17b0*/  LDSM.16.M88.4 R4, [R112+0x4000] ;  /* 0x004000007004783b */ /* 0x000ee80000000200 */
[----:B------:R-:W-:Y:S01]  /*17c0*/  LDSM.16.M88.4 R76, [R112+0x4c00] ;  /* 0x004c0000704c783b */ /* 0x000fe20000000200 */
[C---:B----4-:R-:W-:Y:S03]  /*17d0*/  HMMA.16816.F32.BF16 R28, R60.reuse, R24, RZ ;  /* 0x000000183c1c723c */ /* 0x050fe600000418ff */
[----:B------:R-:W-:Y:S03]  /*17e0*/  LDSM.16.M88.4 R72, [R111+0x1000] ;  /* 0x001000006f48783b */ /* 0x000fe60000000200 */
[C---:B------:R-:W-:Y:S01]  /*17f0*/  HMMA.16816.F32.BF16 R32, R60.reuse, R34, RZ ;  /* 0x000000223c20723c */ /* 0x040fe200000418ff */
[----:B------:R-:W0:Y:S05]  /*1800*/  LDGDEPBAR ;  /* 0x00000000000079af */ /* 0x000e2a0000000000 */
[C---:B------:R-:W-:Y:S06]  /*1810*/  HMMA.16816.F32.BF16 R24, R60.reuse, R26, RZ ;  /* 0x0000001a3c18723c */ /* 0x040fec00000418ff */
[C---:B-1----:R-:W-:Y:S06]  /*1820*/  HMMA.16816.F32.BF16 R20, R60.reuse, R16, RZ ;  /* 0x000000103c14723c */ /* 0x042fec00000418ff */
[C---:B------:R-:W-:Y:S06]  /*1830*/  HMMA.16816.F32.BF16 R16, R60.reuse, R18, RZ ;  /* 0x000000123c10723c */ /* 0x040fec00000418ff */
[C---:B-----5:R-:W-:Y:S06]  /*1840*/  HMMA.16816.F32.BF16 R64, R60.reuse, R68, RZ ;  /* 0x000000443c40723c */ /* 0x060fec00000418ff */
[----:B------:R-:W-:Y:S01]  /*1850*/  HMMA.16816.F32.BF16 R60, R60, R70, RZ ;  /* 0x000000463c3c723c */ /* 0x000fe200000418ff */
[----:B------:R-:W-:Y:S05]  /*1860*/  LDSM.16.M88.4 R68, [R109+0x4c00] ;  /* 0x004c00006d44783b */ /* 0x000fea0000000200 */
[C---:B--2---:R-:W-:Y:S06]  /*1870*/  HMMA.16816.F32.BF16 R36, R12.reuse, R52, R36 ;  /* 0x000000340c24723c */ /* 0x044fec0000041824 */
[C---:B------:R-:W-:Y:S01]  /*1880*/  HMMA.16816.F32.BF16 R32, R12.reuse, R54, R32 ;  /* 0x000000360c20723c */ /* 0x040fe20000041820 */
[----:B------:R-:W1:Y:S05]  /*1890*/  LDSM.16.M88.4 R52, [R112+0x4400] ;  /* 0x004400007034783b */ /* 0x000e6a0000000200 */
[C---:B------:R-:W-:Y:S06]  /*18a0*/  HMMA.16816.F32.BF16 R28, R12.reuse, R48, R28 ;  /* 0x000000300c1c723c */ /* 0x040fec000004181c */
[C---:B------:R-:W-:Y:S01]  /*18b0*/  HMMA.16816.F32.BF16 R24, R12.reuse, R50, R24 ;  /* 0x000000320c18723c */ /* 0x040fe20000041818 */
[----:B------:R-:W2:Y:S05]  /*18c0*/  LDSM.16.M88.4 R48, [R112+0x4800] ;  /* 0x004800007030783b */ /* 0x000eaa0000000200 */
[C---:B------:R-:W-:Y:S06]  /*18d0*/  HMMA.16816.F32.BF16 R20, R12.reuse, R40, R20 ;  /* 0x000000280c14723c */ /* 0x040fec0000041814 */
[C---:B------:R-:W-:Y:S01]  /*18e0*/  HMMA.16816.F32.BF16 R16, R12.reuse, R42, R16 ;  /* 0x0000002a0c10723c */ /* 0x040fe20000041810 */
[----:B------:R-:W4:Y:S05]  /*18f0*/  LDSM.16.M88.4 R40, [R109+0x4000] ;  /* 0x004000006d28783b */ /* 0x000f2a0000000200 */
[C---:B------:R-:W-:Y:S06]  /*1900*/  HMMA.16816.F32.BF16 R64, R12.reuse, R56, R64 ;  /* 0x000000380c40723c */ /* 0x040fec0000041840 */
[----:B------:R-:W-:Y:S01]  /*1910*/  HMMA.16816.F32.BF16 R60, R12, R58, R60 ;  /* 0x0000003a0c3c723c */ /* 0x000fe2000004183c */
[----:B------:R-:W5:Y:S04]  /*1920*/  LDSM.16.M88.4 R12, [R109+0x4400] ;  /* 0x004400006d0c783b */ /* 0x000f680000000200 */
[----:B------:R-:W-:Y:S01]  /*1930*/  LDSM.16.M88.4 R56, [R113+0x2000] ;  /* 0x002000007138783b */ /* 0x000fe20000000200 */
[C---:B---3--:R-:W-:Y:S06]  /*1940*/  HMMA.16816.F32.BF16 R36, R44.reuse, R4, R36 ;  /* 0x000000042c24723c */ /* 0x048fec0000041824 */
[C---:B------:R-:W-:Y:S01]  /*1950*/  HMMA.16816.F32.BF16 R32, R44.reuse, R6, R32 ;  /* 0x000000062c20723c */ /* 0x040fe20000041820 */
[----:B------:R-:W3:Y:S05]  /*1960*/  LDSM.16.M88.4 R4, [R109+0x4800] ;  /* 0x004800006d04783b */ /* 0x000eea0000000200 */
[C---:B-1----:R-:W-:Y:S06]  /*1970*/  HMMA.16816.F32.BF16 R28, R44.reuse, R52, R28 ;  /* 0x000000342c1c723c */ /* 0x042fec000004181c */
[C---:B------:R-:W-:Y:S01]  /*1980*/  HMMA.16816.F32.BF16 R24, R44.reuse, R54, R24 ;  /* 0x000000362c18723c */ /* 0x040fe20000041818 */
[----:B------:R-:W1:Y:S05]  /*1990*/  LDSM.16.M88.4 R52, [R112+0x5000] ;  /* 0x005000007034783b */ /* 0x000e6a0000000200 */
[C---:B--2---:R-:W-:Y:S06]  /*19a0*/  HMMA.16816.F32.BF16 R20, R44.reuse, R48, R20 ;  /* 0x000000302c14723c */ /* 0x044fec0000041814 */
[C---:B------:R-:W-:Y:S01]  /*19b0*/  HMMA.16816.F32.BF16 R16, R44.reuse, R50, R16 ;  /* 0x000000322c10723c */ /* 0x040fe20000041810 */
[----:B------:R-:W2:Y:S05]  /*19c0*/  LDSM.16.M88.4 R48, [R112+0x5400] ;  /* 0x005400007030783b */ /* 0x000eaa0000000200 */
[----:B------:R-:W-:Y:S06]  /*19d0*/  HMMA.16816.F32.BF16 R64, R44, R76, R64 ;  /* 0x0000004c2c40723c */ /* 0x000fec0000041840 */
[C---:B----4-:R-:W-:Y:S06]  /*19e0*/  HMMA.16816.F32.BF16 R36, R72.reuse, R40, R36 ;  /* 0x000000284824723c */ /* 0x050fec0000041824 */
[C---:B------:R-:W-:Y:S01]  /*19f0*/  HMMA.16816.F32.BF16 R32, R72.reuse, R42, R32 ;  /* 0x0000002a4820723c */ /* 0x040fe20000041820 */
[----:B------:R-:W4:Y:S05]  /*1a00*/  LDSM.16.M88.4 R40, [R112+0x5c00] ;  /* 0x005c00007028783b */ /* 0x000f2a0000000200 */
[C---:B-----5:R-:W-:Y:S06]  /*1a10*/  HMMA.16816.F32.BF16 R28, R72.reuse, R12, R28 ;  /* 0x0000000c481c723c */ /* 0x060fec000004181c */
[C---:B------:R-:W-:Y:S01]  /*1a20*/  HMMA.16816.F32.BF16 R24, R72.reuse, R14, R24 ;  /* 0x0000000e4818723c */ /* 0x040fe20000041818 */
[----:B------:R-:W-:Y:S05]  /*1a30*/  LDSM.16.M88.4 R12, [R109+0x5000] ;  /* 0x005000006d0c783b */ /* 0x000fea0000000200 */
[C---:B---3--:R-:W-:Y:S06]  /*1a40*/  HMMA.16816.F32.BF16 R20, R72.reuse, R4, R20 ;  /* 0x000000044814723c */ /* 0x048fec0000041814 */
[----:B------:R-:W-:Y:S01]  /*1a50*/  HMMA.16816.F32.BF16 R16, R72, R6, R16 ;  /* 0x000000064810723c */ /* 0x000fe20000041810 */
[----:B------:R-:W3:Y:S05]  /*1a60*/  LDSM.16.M88.4 R4, [R111+0x2000] ;  /* 0x002000006f04783b */ /* 0x000eea0000000200 */
[----:B------:R-:W-:Y:S01]  /*1a70*/  HMMA.16816.F32.BF16 R60, R44, R78, R60 ;  /* 0x0000004e2c3c723c */ /* 0x000fe2000004183c */
[----:B------:R-:W5:Y:S05]  /*1a80*/  LDSM.16.M88.4 R44, [R112+0x5800] ;  /* 0x00580000702c783b */ /* 0x000f6a0000000200 */
[----:B------:R-:W-:Y:S06]  /*1a90*/  HMMA.16816.F32.BF16 R64, R72, R68, R64 ;  /* 0x000000444840723c */ /* 0x000fec0000041840 */
[C---:B-1----:R-:W-:Y:S06]  /*1aa0*/  HMMA.16816.F32.BF16 R36, R56.reuse, R52, R36 ;  /* 0x000000343824723c */ /* 0x042fec0000041824 */
[----:B------:R-:W-:Y:S06]  /*1ab0*/  HMMA.16816.F32.BF16 R32, R56, R54, R32 ;  /* 0x000000363820723c */ /* 0x000fec0000041820 */
[----:B------:R-:W-:Y:S06]  /*1ac0*/  HMMA.16816.F32.BF16 R60, R72, R70, R60 ;  /* 0x00000046483c723c */ /* 0x000fec000004183c */
[C---:B--2---:R-:W-:Y:S01]  /*1ad0*/  HMMA.16816.F32.BF16 R52, R56.reuse, R48, R28 ;  /* 0x000000303834723c */ /* 0x044fe2000004181c */
[----:B------:R-:W1:Y:S05]  /*1ae0*/  LDSM.16.M88.4 R28, [R109+0x5400] ;  /* 0x005400006d1c783b */ /* 0x000e6a0000000200 */
[----:B----4-:R-:W-:Y:S06]  /*1af0*/  HMMA.16816.F32.BF16 R64, R56, R40, R64 ;  /* 0x000000283840723c */ /* 0x010fec0000041840 */
[----:B---3--:R-:W-:Y:S01]  /*1b00*/  HMMA.16816.F32.BF16 R36, R4, R12, R36 ;  /* 0x0000000c0424723c */ /* 0x008fe20000041824 */
[----:B------:R-:W-:-:S02]  /*1b10*/  IMAD.IADD R40, R86, 0x1, -R89 ;  /* 0x0000000156287824 */ /* 0x000fc400078e0a59 */
[----:B------:R-:W-:-:S03]  /*1b20*/  IMAD.SHL.U32 R86, R86, 0x2, RZ ;  /* 0x0000000256567824 */ /* 0x000fc600078e00ff */
[----:B------:R-:W-:Y:S01]  /*1b30*/  SHF.R.S32.HI R41, RZ, 0x1f, R40 ;  /* 0x0000001fff297819 */ /* 0x000fe20000011428 */
[----:B------:R-:W-:Y:S01]  /*1b40*/  IMAD R13, R84, 0x10, R88 ;  /* 0x00000010540d7824 */ /* 0x000fe200078e0258 */
[C---:B-----5:R-:W-:Y:S02]  /*1b50*/  HMMA.16816.F32.BF16 R20, R56.reuse, R44, R20 ;  /* 0x0000002c3814723c */ /* 0x060fe40000041814 */
[----:B------:R-:W-:Y:S02]  /*1b60*/  LEA.HI R126, R41, R40, RZ, 0x2 ;  /* 0x00000028297e7211 */ /* 0x000fe400078f10ff */
[----:B------:R-:W-:Y:S02]  /*1b70*/  LOP3.LUT R40, R86, 0x6, RZ, 0xc0, !PT ;  /* 0x0000000656287812 */ /* 0x000fe400078ec0ff */
[----:B------:R-:W-:Y:S01]  /*1b80*/  HMMA.16816.F32.BF16 R16, R56, R46, R16 ;  /* 0x0000002e3810723c */ /* 0x000fe20000041810 */
[----:B------:R-:W-:Y:S01]  /*1b90*/  SHF.R.S32.HI R126, RZ, 0x2, R126 ;  /* 0x00000002ff7e7819 */ /* 0x000fe2000001147e */
[----:B------:R-:W2:Y:S01]  /*1ba0*/  LDSM.16.M88.4 R44, [R109+0x5800] ;  /* 0x005800006d2c783b */ /* 0x000ea20000000200 */
[----:B------:R-:W-:-:S02]  /*1bb0*/  IMAD R40, R85, 0x40, R40 ;  /* 0x0000004055287824 */ /* 0x000fc400078e0228 */
[----:B------:R-:W-:Y:S01]  /*1bc0*/  IADD3 R12, R13, 0x1, R126 ;  /* 0x000000010d0c7810 */ /* 0x000fe20007ffe07e */
[----:B------:R-:W-:Y:S06]  /*1bd0*/  HMMA.16816.F32.BF16 R60, R56, R42, R60 ;  /* 0x0000002a383c723c */ /* 0x000fec000004183c */
[----:B------:R-:W-:Y:S01]  /*1be0*/  HMMA.16816.F32.BF16 R32, R4, R14, R32 ;  /* 0x0000000e0420723c */ /* 0x000fe20000041820 */
[----:B------:R-:W-:Y:S02]  /*1bf0*/  IADD3 R42, R2, R12, -R119 ;  /* 0x0000000c022a7210 */ /* 0x000fe40007ffe877 */
[----:B------:R-:W3:Y:S01]  /*1c00*/  LDSM.16.M88.4 R12, [R109+0x5c00] ;  /* 0x005c00006d0c783b */ /* 0x000ee20000000200 */
[----:B------:R-:W-:-:S04]  /*1c10*/  DEPBAR.LE SB0, 0x0 ;  /* 0x000080000000791a */ /* 0x000fc80000000000 */
[----:B------:R-:W-:Y:S01]  /*1c20*/  HMMA.16816.F32.BF16 R24, R56, R50, R24 ;  /* 0x000000323818723c */ /* 0x000fe20000041818 */
[----:B------:R-:W-:-:S05]  /*1c30*/  IMAD.IADD R87, R42, 0x1, R87 ;  /* 0x000000012a577824 */ /* 0x000fca00078e0257 */
[----:B-1----:R-:W-:Y:S01]  /*1c40*/  HMMA.16816.F32.BF16 R52, R4, R28, R52 ;  /* 0x0000001c0434723c */ /* 0x002fe20000041834 */
[C---:B------:R-:W-:Y:S02]  /*1c50*/  VIMNMX R100, R87.reuse, R2, PT ;  /* 0x0000000257647248 */ /* 0x040fe40003fe0100 */
[----:B------:R-:W-:Y:S01]  /*1c60*/  VIADDMNMX R99, R87, 0x8, R2, PT ;  /* 0x0000000857637846 */ /* 0x000fe20003800102 */
[----:B------:R-:W-:-:S03]  /*1c70*/  VIADD R2, R40, 0x8 ;  /* 0x0000000828027836 */ /* 0x000fc60000000000 */
[----:B------:R-:W-:Y:S02]  /*1c80*/  VIADD R28, R40, 0x1 ;  /* 0x00000001281c7836 */ /* 0x000fe40000000000 */
[CC--:B------:R-:W-:Y:S02]  /*1c90*/  ISETP.GE.AND P0, PT, R2.reuse, R100.reuse, PT ;  /* 0x000000640200720c */ /* 0x0c0fe40003f06270 */
[-C--:B------:R-:W-:Y:S01]  /*1ca0*/  ISETP.GE.AND P6, PT, R2, R99.reuse, PT ;  /* 0x000000630200720c */ /* 0x080fe20003fc6270 */
[----:B------:R-:W-:Y:S01]  /*1cb0*/  VIADD R2, R40, 0x10 ;  /* 0x0000001028027836 */ /* 0x000fe20000000000 */
[C---:B------:R-:W-:Y:S02]  /*1cc0*/  ISETP.GE.AND P5, PT, R28.reuse, R100, PT ;  /* 0x000000641c00720c */ /* 0x040fe40003fa6270 */
[----:B------:R-:W-:Y:S01]  /*1cd0*/  ISETP.GE.AND P4, PT, R28, R99, PT ;  /* 0x000000631c00720c */ /* 0x000fe20003f86270 */
[----:B------:R-:W-:Y:S01]  /*1ce0*/  VIADD R28, R40, 0x9 ;  /* 0x00000009281c7836 */ /* 0x000fe20000000000 */
[----:B--2---:R-:W-:Y:S01]  /*1cf0*/  HMMA.16816.F32.BF16 R20, R4, R44, R20 ;  /* 0x0000002c0414723c */ /* 0x004fe20000041814 */
[----:B------:R-:W-:-:S02]  /*1d00*/  FSEL R37, R37, -INF , !P5 ;  /* 0xff80000025257808 */ /* 0x000fc40006800000 */
[----:B------:R-:W-:Y:S02]  /*1d10*/  FSEL R29, R32, -INF , !P0 ;  /* 0xff800000201d7808 */ /* 0x000fe40004000000 */
[C---:B------:R-:W-:Y:S01]  /*1d20*/  ISETP.GE.AND P1, PT, R28.reuse, R99, PT ;  /* 0x000000631c00720c */ /* 0x040fe20003f26270 */
[C---:B------:R-:W-:Y:S01]  /*1d30*/  HMMA.16816.F32.BF16 R24, R4.reuse, R30, R24 ;  /* 0x0000001e0418723c */ /* 0x040fe20000041818 */
[-C--:B------:R-:W-:Y:S01]  /*1d40*/  ISETP.GE.AND P2, PT, R28, R100.reuse, PT ;  /* 0x000000641c00720c */ /* 0x080fe20003f46270 */
[C---:B------:R-:W-:Y:S01]  /*1d50*/  VIADD R28, R40.reuse, 0x11 ;  /* 0x00000011281c7836 */ /* 0x040fe20000000000 */
[----:B------:R-:W-:Y:S02]  /*1d60*/  FSEL R45, R35, -INF , !P1 ;  /* 0xff800000232d7808 */ /* 0x000fe40004800000 */
[-C--:B------:R-:W-:Y:S01]  /*1d70*/  ISETP.GE.AND P1, PT, R40, R100.reuse, PT ;  /* 0x000000642800720c */ /* 0x080fe20003f26270 */
[----:B---3--:R-:W-:Y:S01]  /*1d80*/  HMMA.16816.F32.BF16 R64, R4, R12, R64 ;  /* 0x0000000c0440723c */ /* 0x008fe20000041840 */
[----:B------:R-:W-:-:S02]  /*1d90*/  ISETP.GE.AND P3, PT, R2, R100, PT ;  /* 0x000000640200720c */ /* 0x000fc40003f66270 */
[----:B------:R-:W-:Y:S02]  /*1da0*/  FSEL R43, R36, -INF , !P1 ;  /* 0xff800000242b7808 */ /* 0x000fe40004800000 */
[----:B------:R-:W-:Y:S01]  /*1db0*/  FSEL R41, R33, -INF , !P2 ;  /* 0xff80000021297808 */ /* 0x000fe20005000000 */
[C---:B------:R-:W-:Y:S01]  /*1dc0*/  HMMA.16816.F32.BF16 R16, R4.reuse, R46, R16 ;  /* 0x0000002e0410723c */ /* 0x040fe20000041810 */
[----:B------:R-:W-:Y:S02]  /*1dd0*/  FMNMX.FTZ R12, R43, R37, !PT ;  /* 0x000000252b0c7209 */ /* 0x000fe40007810000 */
[----:B------:R-:W-:Y:S02]  /*1de0*/  FSEL R31, R34, -INF , !P6 ;  /* 0xff800000221f7808 */ /* 0x000fe40007000000 */
[----:B------:R-:W-:Y:S01]  /*1df0*/  FMNMX.FTZ R12, R29, R12, !PT ;  /* 0x0000000c1d0c7209 */ /* 0x000fe20007810000 */
[----:B------:R-:W-:Y:S01]  /*1e00*/  HMMA.16816.F32.BF16 R60, R4, R14, R60 ;  /* 0x0000000e043c723c */ /* 0x000fe2000004183c */
[----:B------:R-:W-:-:S02]  /*1e10*/  ISETP.GE.AND P6, PT, R28, R100, PT ;  /* 0x000000641c00720c */ /* 0x000fc40003fc6270 */
[-C--:B------:R-:W-:Y:S01]  /*1e20*/  ISETP.GE.AND P2, PT, R28, R99.reuse, PT ;  /* 0x000000631c00720c */ /* 0x080fe20003f46270 */
[----:B------:R-:W-:Y:S01]  /*1e30*/  VIADD R28, R40, 0x18 ;  /* 0x00000018281c7836 */ /* 0x000fe20000000000 */
[----:B------:R-:W-:Y:S02]  /*1e40*/  FSEL R47, R52, -INF , !P3 ;  /* 0xff800000342f7808 */ /* 0x000fe40005800000 */
[----:B------:R-:W-:Y:S01]  /*1e50*/  FMNMX.FTZ R12, R41, R12, !PT ;  /* 0x0000000c290c7209 */ /* 0x000fe20007810000 */
[----:B------:R-:W-:Y:S01]  /*1e60*/  VIADD R5, R40, 0x20 ;  /* 0x0000002028057836 */ /* 0x000fe20000000000 */
[----:B------:R-:W-:Y:S01]  /*1e70*/  ISETP.GE.AND P0, PT, R2, R99, PT ;  /* 0x000000630200720c */ /* 0x000fe20003f06270 */
[----:B------:R-:W-:Y:S01]  /*1e80*/  VIADD R2, R40, 0x19 ;  /* 0x0000001928027836 */ /* 0x000fe20000000000 */
[----:B------:R-:W-:Y:S01]  /*1e90*/  ISETP.GE.AND P5, PT, R28, R100, PT ;  /* 0x000000641c00720c */ /* 0x000fe20003fa6270 */
[C---:B------:R-:W-:Y:S01]  /*1ea0*/  VIADD R4, R40.reuse, 0x30 ;  /* 0x0000003028047836 */ /* 0x040fe20000000000 */
[----:B------:R-:W-:Y:S01]  /*1eb0*/  FSEL R53, R53, -INF , !P6 ;  /* 0xff80000035357808 */ /* 0x000fe20007000000 */
[C---:B------:R-:W-:Y:S01]  /*1ec0*/  VIADD R6, R40.reuse, 0x29 ;  /* 0x0000002928067836 */ /* 0x040fe20000000000 */
[----:B------:R-:W-:Y:S01]  /*1ed0*/  FMNMX.FTZ R14, R47, R12, !PT ;  /* 0x0000000c2f0e7209 */ /* 0x000fe20007810000 */
[----:B------:R-:W-:Y:S01]  /*1ee0*/  VIADD R12, R40, 0x28 ;  /* 0x00000028280c7836 */ /* 0x000fe20000000000 */
[----:B------:R-:W-:Y:S01]  /*1ef0*/  FSEL R39, R39, -INF , !P4 ;  /* 0xff80000027277808 */ /* 0x000fe20006000000 */
[----:B------:R-:W-:Y:S01]  /*1f00*/  BAR.SYNC.DEFER_BLOCKING 0x0 ;  /* 0x0000000000007b1d */ /* 0x000fe20000010000 */
[----:B------:R-:W-:-:S02]  /*1f10*/  ISETP.GE.AND P4, PT, R2, R100, PT ;  /* 0x000000640200720c */ /* 0x000fc40003f86270 */
[----:B------:R-:W-:Y:S02]  /*1f20*/  FSEL R51, R24, -INF , !P5 ;  /* 0xff80000018337808 */ /* 0x000fe40006800000 */
[----:B------:R-:W-:Y:S02]  /*1f30*/  FMNMX.FTZ R14, R53, R14, !PT ;  /* 0x0000000e350e7209 */ /* 0x000fe40007810000 */
[-C--:B------:R-:W-:Y:S01]  /*1f40*/  ISETP.GE.AND P1, PT, R28, R99.reuse, PT ;  /* 0x000000631c00720c */ /* 0x080fe20003f26270 */
[C---:B------:R-:W-:Y:S01]  /*1f50*/  VIADD R28, R40.reuse, 0x21 ;  /* 0x00000021281c7836 */ /* 0x040fe20000000000 */
[----:B------:R-:W-:Y:S02]  /*1f60*/  ISETP.GE.AND P3, PT, R40, R99, PT ;  /* 0x000000632800720c */ /* 0x000fe40003f66270 */
[----:B------:R-:W-:Y:S02]  /*1f70*/  FSEL R55, R55, -INF , !P2 ;  /* 0xff80000037377808 */ /* 0x000fe40005000000 */
[----:B------:R-:W-:-:S02]  /*1f80*/  ISETP.GE.AND P2, PT, R5, R100, PT ;  /* 0x000000640500720c */ /* 0x000fc40003f46270 */
[----:B------:R-:W-:Y:S02]  /*1f90*/  FSEL R49, R25, -INF , !P4 ;  /* 0xff80000019317808 */ /* 0x000fe40006000000 */
[----:B------:R-:W-:Y:S02]  /*1fa0*/  FMNMX.FTZ R14, R51, R14, !PT ;  /* 0x0000000e330e7209 */ /* 0x000fe40007810000 */
[----:B------:R-:W-:Y:S02]  /*1fb0*/  FSEL R15, R38, -INF , !P3 ;  /* 0xff800000260f7808 */ /* 0x000fe40005800000 */
[----:B------:R-:W-:Y:S02]  /*1fc0*/  ISETP.GE.AND P3, PT, R28, R100, PT ;  /* 0x000000641c00720c */ /* 0x000fe40003f66270 */
[----:B------:R-:W-:Y:S02]  /*1fd0*/  FSEL R93, R20, -INF , !P2 ;  /* 0xff800000145d7808 */ /* 0x000fe40005000000 */
[----:B------:R-:W-:-:S02]  /*1fe0*/  FMNMX.FTZ R14, R49, R14, !PT ;  /* 0x0000000e310e7209 */ /* 0x000fc40007810000 */
[----:B------:R-:W-:Y:S02]  /*1ff0*/  ISETP.GE.AND P2, PT, R12, R100, PT ;  /* 0x000000640c00720c */ /* 0x000fe40003f46270 */
[----:B------:R-:W-:Y:S02]  /*2000*/  FSEL R92, R21, -INF , !P3 ;  /* 0xff800000155c7808 */ /* 0x000fe40005800000 */
[----:B------:R-:W-:Y:S01]  /*2010*/  FMNMX.FTZ R7, R93, R14, !PT ;  /* 0x0000000e5d077209 */ /* 0x000fe20007810000 */
[----:B------:R-:W-:Y:S01]  /*2020*/  VIADD R14, R40, 0x38 ;  /* 0x00000038280e7836 */ /* 0x000fe20000000000 */
[----:B------:R-:W-:Y:S02]  /*2030*/  FSEL R91, R16, -INF , !P2 ;  /* 0xff800000105b7808 */ /* 0x000fe40005000000 */
[-C--:B------:R-:W-:Y:S02]  /*2040*/  ISETP.GE.AND P2, PT, R4, R100.reuse, PT ;  /* 0x000000640400720c */ /* 0x080fe40003f46270 */
[----:B------:R-:W-:-:S02]  /*2050*/  ISETP.GE.AND P3, PT, R6, R100, PT ;  /* 0x000000640600720c */ /* 0x000fc40003f66270 */
[----:B------:R-:W-:Y:S02]  /*2060*/  FMNMX.FTZ R20, R92, R7, !PT ;  /* 0x000000075c147209 */ /* 0x000fe40007810000 */
[----:B------:R-:W-:Y:S02]  /*2070*/  FSEL R13, R54, -INF , !P0 ;  /* 0xff800000360d7808 */ /* 0x000fe40004000000 */
[----:B------:R-:W-:Y:S01]  /*2080*/  ISETP.GE.AND P0, PT, R2, R99, PT ;  /* 0x000000630200720c */ /* 0x000fe20003f06270 */
[----:B------:R-:W-:Y:S01]  /*2090*/  VIADD R2, R40, 0x31 ;  /* 0x0000003128027836 */ /* 0x000fe20000000000 */
[----:B------:R-:W-:Y:S01]  /*20a0*/  FSEL R101, R64, -INF , !P2 ;  /* 0xff80000040657808 */ /* 0x000fe20005000000 */
[----:B------:R-:W-:Y:S01]  /*20b0*/  VIADD R40, R40, 0x39 ;  /* 0x0000003928287836 */ /* 0x000fe20000000000 */
[----:B------:R-:W-:Y:S02]  /*20c0*/  FSEL R89, R17, -INF , !P3 ;  /* 0xff80000011597808 */ /* 0x000fe40005800000 */
[----:B------:R-:W-:-:S02]  /*20d0*/  FMNMX.FTZ R20, R91, R20, !PT ;  /* 0x000000145b147209 */ /* 0x000fc40007810000 */
[-C--:B------:R-:W-:Y:S02]  /*20e0*/  ISETP.GE.AND P2, PT, R14, R100.reuse, PT ;  /* 0x000000640e00720c */ /* 0x080fe40003f46270 */
[----:B------:R-:W-:Y:S02]  /*20f0*/  ISETP.GE.AND P3, PT, R2, R100, PT ;  /* 0x000000640200720c */ /* 0x000fe40003f66270 */
[----:B------:R-:W-:Y:S02]  /*2100*/  FMNMX.FTZ R20, R89, R20, !PT ;  /* 0x0000001459147209 */ /* 0x000fe40007810000 */
[----:B------:R-:W-:Y:S02]  /*2110*/  FSEL R105, R60, -INF , !P2 ;  /* 0xff8000003c697808 */ /* 0x000fe40005000000 */
[----:B------:R-:W-:Y:S02]  /*2120*/  ISETP.GE.AND P2, PT, R98, 0x2, PT ;  /* 0x000000026200780c */ /* 0x000fe40003f46270 */
[----:B------:R-:W-:-:S02]  /*2130*/  FMNMX.FTZ R16, R15, R39, !PT ;  /* 0x000000270f107209 */ /* 0x000fc40007810000 */
[----:B------:R-:W-:Y:S02]  /*2140*/  FSEL R103, R65, -INF , !P3 ;  /* 0xff80000041677808 */ /* 0x000fe40005800000 */
[----:B------:R-:W-:Y:S02]  /*2150*/  FMNMX.FTZ R20, R101, R20, !PT ;  /* 0x0000001465147209 */ /* 0x000fe40007810000 */
[----:B------:R-:W-:Y:S02]  /*2160*/  FMNMX.FTZ R16, R31, R16, !PT ;  /* 0x000000101f107209 */ /* 0x000fe40007810000 */
[----:B------:R-:W-:Y:S02]  /*2170*/  ISETP.GE.AND P3, PT, R40, R100, PT ;  /* 0x000000642800720c */ /* 0x000fe40003f66270 */
[----:B------:R-:W-:Y:S02]  /*2180*/  FMNMX.FTZ R20, R103, R20, !PT ;  /* 0x0000001467147209 */ /* 0x000fe40007810000 */
[----:B------:R-:W-:-:S02]  /*2190*/  FMNMX.FTZ R16, R45, R16, !PT ;  /* 0x000000102d107209 */ /* 0x000fc40007810000 */
[----:B------:R-:W-:Y:S02]  /*21a0*/  FSEL R106, R61, -INF , !P3 ;  /* 0xff8000003d6a7808 */ /* 0x000fe40005800000 */
[----:B------:R-:W-:Y:S02]  /*21b0*/  FMNMX.FTZ R7, R105, R20, !PT ;  /* 0x0000001469077209 */ /* 0x000fe40007810000 */
[----:B------:R-:W-:Y:S02]  /*21c0*/  FMNMX.FTZ R20, R13, R16, !PT ;  /* 0x000000100d147209 */ /* 0x000fe40007810000 */
[----:B------:R-:W-:Y:S01]  /*21d0*/  FMNMX.FTZ R16, R106, R7, !PT ;  /* 0x000000076a107209 */ /* 0x000fe20007810000 */
[----:B------:R-:W-:Y:S06]  /*21e0*/  @!P2 BRA `(.L_x_195) ;  /* 0x000000000054a947 */ /* 0x000fec0003800000 */
[----:B------:R-:W-:Y:S01]  /*21f0*/  VIADD R21, R98, 0xfffffffe ;  /* 0xfffffffe62157836 */ /* 0x000fe20000000000 */
[----:B------:R-:W-:-:S03]  /*2200*/  ULDC.64 UR6, c[0x0][0x218] ;  /* 0x0000860000067ab9 */ /* 0x000fc60000000a00 */
        /* <DEDUP_REMOVED lines=19> */
.L_x_195:
[----:B------:R-:W-:Y:S01]  /*2340*/  FSEL R7, R26, -INF , !P1 ;  /* 0xff8000001a077808 */ /* 0x000fe20004800000 */
[----:B------:R-:W2:Y:S01]  /*2350*/  SHFL.BFLY PT, R17, R16, 0x2, 0x1f ;  /* 0x0c401f0010117f89 */ /* 0x000ea200000e0000 */
[----:B------:R-:W-:Y:S01]  /*2360*/  FMNMX.FTZ R20, R55, R20, !PT ;  /* 0x0000001437147209 */ /* 0x000fe20007810000 */
[----:B------:R-:W-:Y:S01]  /*2370*/  ULDC UR6, c[0x0][0x2ec] ;  /* 0x0000bb0000067ab9 */ /* 0x000fe20000000800 */
[-C--:B------:R-:W-:Y:S02]  /*2380*/  ISETP.GE.AND P1, PT, R5, R99.reuse, PT ;  /* 0x000000630500720c */ /* 0x080fe40003f26270 */
[----:B------:R-:W-:Y:S02]  /*2390*/  FSEL R5, R27, -INF , !P0 ;  /* 0xff8000001b057808 */ /* 0x000fe40004000000 */
[----:B------:R-:W-:Y:S02]  /*23a0*/  FMNMX.FTZ R20, R7, R20, !PT ;  /* 0x0000001407147209 */ /* 0x000fe40007810000 */
[----:B------:R-:W-:-:S02]  /*23b0*/  ISETP.GE.AND P0, PT, R28, R99, PT ;  /* 0x000000631c00720c */ /* 0x000fc40003f06270 */
[----:B------:R-:W-:Y:S02]  /*23c0*/  FSEL R133, R22, -INF , !P1 ;  /* 0xff80000016857808 */ /* 0x000fe40004800000 */
[----:B------:R-:W-:Y:S02]  /*23d0*/  FMNMX.FTZ R20, R5, R20, !PT ;  /* 0x0000001405147209 */ /* 0x000fe40007810000 */
        /* <DEDUP_REMOVED lines=10> */
[----:B-1----:R-:W-:Y:S02]  /*2480*/  FSEL R35, R66, -INF , !P1 ;  /* 0xff80000042237808 */ /* 0x002fe40004800000 */
[----:B------:R-:W-:Y:S02]  /*2490*/  FMNMX.FTZ R0, R107, R0, !PT ;  /* 0x000000006b007209 */ /* 0x000fe40007810000 */
[-C--:B------:R-:W-:Y:S02]  /*24a0*/  ISETP.GE.AND P1, PT, R14, R99.reuse, PT ;  /* 0x000000630e00720c */ /* 0x080fe40003f26270 */
[----:B------:R-:W-:Y:S02]  /*24b0*/  FSEL R34, R67, -INF , !P0 ;  /* 0xff80000043227808 */ /* 0x000fe40004000000 */
[----:B------:R-:W-:Y:S02]  /*24c0*/  FMNMX.FTZ R19, R35, R0, !PT ;  /* 0x0000000023137209 */ /* 0x000fe40007810000 */
[----:B------:R-:W-:-:S02]  /*24d0*/  ISETP.GE.AND P0, PT, R40, R99, PT ;  /* 0x000000632800720c */ /* 0x000fc40003f06270 */
[----:B------:R-:W-:Y:S02]  /*24e0*/  FSEL R33, R62, -INF , !P1 ;  /* 0xff8000003e217808 */ /* 0x000fe40004800000 */
[----:B------:R-:W-:Y:S02]  /*24f0*/  FMNMX.FTZ R0, R34, R19, !PT ;  /* 0x0000001322007209 */ /* 0x000fe40007810000 */
[----:B------:R-:W-:Y:S02]  /*2500*/  FSEL R32, R63, -INF , !P0 ;  /* 0xff8000003f207808 */ /* 0x000fe40004000000 */
[----:B------:R-:W-:Y:S02]  /*2510*/  FMNMX.FTZ R19, R33, R0, !PT ;  /* 0x0000000021137209 */ /* 0x000fe40007810000 */
[----:B--2---:R-:W-:Y:S02]  /*2520*/  FMNMX.FTZ R17, R16, R17, !PT ;  /* 0x0000001110117209 */ /* 0x004fe40007810000 */
[----:B------:R-:W-:-:S02]  /*2530*/  FMNMX.FTZ R19, R32, R19, !PT ;  /* 0x0000001320137209 */ /* 0x000fc40007810000 */
[----:B------:R-:W-:Y:S01]  /*2540*/  LEA R81, R82, R81, 0x5 ;  /* 0x0000005152517211 */ /* 0x000fe200078e28ff */
[----:B------:R-:W1:Y:S03]  /*2550*/  SHFL.BFLY PT, R2, R17, 0x1, 0x1f ;  /* 0x0c201f0011027f89 */ /* 0x000e6600000e0000 */
[----:B------:R-:W-:Y:S01]  /*2560*/  IADD3 R110, R80, R81, RZ ;  /* 0x00000051506e7210 */ /* 0x000fe20007ffe0ff */
[----:B------:R-:W2:Y:S03]  /*2570*/  SHFL.BFLY PT, R4, R19, 0x2, 0x1f ;  /* 0x0c401f0013047f89 */ /* 0x000ea600000e0000 */
[----:B------:R-:W-:-:S04]  /*2580*/  LEA R110, R110, UR4, 0x1 ;  /* 0x000000046e6e7c11 */ /* 0x000fc8000f8e08ff */
[----:B------:R-:W-:Y:S01]  /*2590*/  LEA R108, R3, R110, 0x1 ;  /* 0x0000006e036c7211 */ /* 0x000fe200078e08ff */
[----:B------:R-:W-:Y:S04]  /*25a0*/  LDSM.16.MT88.4 R56, [R110+0x7000] ;  /* 0x007000006e38783b */ /* 0x000fe80000004200 */
[----:B------:R-:W-:Y:S04]  /*25b0*/  LDSM.16.MT88.4 R72, [R110+0x8000] ;  /* 0x008000006e48783b */ /* 0x000fe80000004200 */
[----:B------:R-:W-:Y:S01]  /*25c0*/  LDSM.16.MT88.4 R64, [R108+0x7000] ;  /* 0x007000006c40783b */ /* 0x000fe20000004200 */
[----:B-1----:R-:W-:-:S03]  /*25d0*/  FMNMX.FTZ R2, R17, R2, !PT ;  /* 0x0000000211027209 */ /* 0x002fc60007810000 */
[----:B------:R-:W-:Y:S01]  /*25e0*/  LDSM.16.MT88.4 R20, [R108+0x6400] ;  /* 0x006400006c14783b */ /* 0x000fe20000004200 */
[----:B--2---:R-:W-:Y:S01]  /*25f0*/  FMNMX.FTZ R4, R19, R4, !PT ;  /* 0x0000000413047209 */ /* 0x004fe20007810000 */
[C---:B------:R-:W-:Y:S01]  /*2600*/  FMUL.FTZ R132, R2.reuse, UR6 ;  /* 0x0000000602847c20 */ /* 0x040fe20008410000 */
[----:B------:R-:W-:-:S03]  /*2610*/  FSETP.NEU.FTZ.AND P0, PT, R2, -INF , PT ;  /* 0xff8000000200780b */ /* 0x000fc60003f1d000 */
[----:B------:R-:W1:Y:S01]  /*2620*/  SHFL.BFLY PT, R17, R4, 0x1, 0x1f ;  /* 0x0c201f0004117f89 */ /* 0x000e6200000e0000 */
        /* <DEDUP_REMOVED lines=12> */
[--C-:B------:R-:W-:Y:S01]  /*26f0*/  FFMA.FTZ R104, R93, UR6, -R132.reuse ;  /* 0x000000065d687c23 */ /* 0x100fe20008010884 */
[--C-:B------:R-:W-:Y:S01]  /*2700*/  FFMA.FTZ R95, R92, UR6, -R132.reuse ;  /* 0x000000065c5f7c23 */ /* 0x100fe20008010884 */
[----:B------:R-:W3:Y:S01]  /*2710*/  LDSM.16.MT88.4 R48, [R108+0x6000] ;  /* 0x006000006c30783b */ /* 0x000ee20000004200 */
[----:B------:R-:W4:Y:S01]  /*2720*/  MUFU.EX2 R127, R127 ;  /* 0x0000007f007f7308 */ /* 0x000f220000000800 */
[--C-:B------:R-:W-:Y:S01]  /*2730*/  FFMA.FTZ R91, R89, UR6, -R132.reuse ;  /* 0x00000006595b7c23 */ /* 0x100fe20008010884 */
[--C-:B------:R-:W-:Y:S01]  /*2740*/  FFMA.FTZ R101, R101, UR6, -R132.reuse ;  /* 0x0000000665657c23 */ /* 0x100fe20008010884 */
[--C-:B------:R-:W-:Y:S01]  /*2750*/  FFMA.FTZ R105, R105, UR6, -R132.reuse ;  /* 0x0000000669697c23 */ /* 0x100fe20008010884 */
[----:B-1----:R-:W-:Y:S01]  /*2760*/  FMNMX.FTZ R0, R4, R17, !PT ;  /* 0x0000001104007209 */ /* 0x002fe20007810000 */
[--C-:B------:R-:W-:Y:S01]  /*2770*/  FFMA.FTZ R106, R106, UR6, -R132.reuse ;  /* 0x000000066a6a7c23 */ /* 0x100fe20008010884 */
[----:B------:R-:W-:Y:S01]  /*2780*/  LDSM.16.MT88.4 R16, [R110+0x6400] ;  /* 0x006400006e10783b */ /* 0x000fe20000004200 */
[----:B------:R-:W-:Y:S01]  /*2790*/  FFMA.FTZ R103, R103, UR6, -R132 ;  /* 0x0000000667677c23 */ /* 0x000fe20008010884 */
[C---:B------:R-:W-:Y:S01]  /*27a0*/  FSETP.NEU.FTZ.AND P0, PT, R0.reuse, -INF , PT ;  /* 0xff8000000000780b */ /* 0x040fe20003f1d000 */
[----:B------:R-:W-:Y:S01]  /*27b0*/  FMUL.FTZ R88, R0, UR6 ;  /* 0x0000000600587c20 */ /* 0x000fe20008410000 */
[----:B------:R-:W-:Y:S04]  /*27c0*/  MUFU.EX2 R87, R87 ;  /* 0x0000005700577308 */ /* 0x000fe80000000800 */
[----:B------:R-:W-:-:S02]  /*27d0*/  FSEL R88, R88, RZ, P0 ;  /* 0x000000ff58587208 */ /* 0x000fc40000000000 */
[----:B----4-:R-:W-:Y:S02]  /*27e0*/  F2FP.BF16.F32.PACK_AB R76, R127, R130 ;  /* 0x000000827f4c723e */ /* 0x010fe400000010ff */
[----:B------:R-:W1:Y:S01]  /*27f0*/  MUFU.EX2 R86, R86 ;  /* 0x0000005600567308 */ /* 0x000e620000000800 */
[--C-:B------:R-:W-:Y:S01]  /*2800*/  FFMA.FTZ R90, R31, UR6, -R88.reuse ;  /* 0x000000061f5a7c23 */ /* 0x100fe20008010858 */
[--C-:B------:R-:W-:Y:S01]  /*2810*/  FFMA.FTZ R139, R15, UR6, -R88.reuse ;  /* 0x000000060f8b7c23 */ /* 0x100fe20008010858 */
[--C-:B------:R-:W-:Y:S01]  /*2820*/  FFMA.FTZ R134, R39, UR6, -R88.reuse ;  /* 0x0000000627867c23 */ /* 0x100fe20008010858 */
[--C-:B------:R-:W-:Y:S01]  /*2830*/  FFMA.FTZ R31, R45, UR6, -R88.reuse ;  /* 0x000000062d1f7c23 */ /* 0x100fe20008010858 */
[--C-:B------:R-:W-:Y:S01]  /*2840*/  FFMA.FTZ R30, R13, UR6, -R88.reuse ;  /* 0x000000060d1e7c23 */ /* 0x100fe20008010858 */
[--C-:B------:R-:W-:Y:S01]  /*2850*/  FFMA.FTZ R27, R55, UR6, -R88.reuse ;  /* 0x00000006371b7c23 */ /* 0x100fe20008010858 */
[----:B------:R-:W4:Y:S01]  /*2860*/  LDSM.16.MT88.4 R12, [R110+0x7400] ;  /* 0x007400006e0c783b */ /* 0x000f220000004200 */
[----:B------:R-:W-:Y:S01]  /*2870*/  MUFU.EX2 R139, R139 ;  /* 0x0000008b008b7308 */ /* 0x000fe20000000800 */
[--C-:B------:R-:W-:Y:S01]  /*2880*/  FFMA.FTZ R26, R7, UR6, -R88.reuse ;  /* 0x00000006071a7c23 */ /* 0x100fe20008010858 */
[--C-:B------:R-:W-:Y:S01]  /*2890*/  FFMA.FTZ R3, R5, UR6, -R88.reuse ;  /* 0x0000000605037c23 */ /* 0x100fe20008010858 */
[--C-:B------:R-:W-:Y:S01]  /*28a0*/  FFMA.FTZ R102, R133, UR6, -R88.reuse ;  /* 0x0000000685667c23 */ /* 0x100fe20008010858 */
[--C-:B------:R-:W-:Y:S01]  /*28b0*/  FFMA.FTZ R93, R131, UR6, -R88.reuse ;  /* 0x00000006835d7c23 */ /* 0x100fe20008010858 */
[--C-:B------:R-:W-:Y:S01]  /*28c0*/  FFMA.FTZ R92, R135, UR6, -R88.reuse ;  /* 0x00000006875c7c23 */ /* 0x100fe20008010858 */
[--C-:B------:R-:W-:Y:S01]  /*28d0*/  FFMA.FTZ R89, R107, UR6, -R88.reuse ;  /* 0x000000066b597c23 */ /* 0x100fe20008010858 */
[--C-:B------:R-:W-:Y:S01]  /*28e0*/  FFMA.FTZ R35, R35, UR6, -R88.reuse ;  /* 0x0000000623237c23 */ /* 0x100fe20008010858 */
[----:B------:R-:W5:Y:S01]  /*28f0*/  MUFU.EX2 R134, R134 ;  /* 0x0000008600867308 */ /* 0x000f620000000800 */
[----:B-1----:R-:W-:Y:S01]  /*2900*/  F2FP.BF16.F32.PACK_AB R78, R86, R87 ;  /* 0x00000057564e723e */ /* 0x002fe200000010ff */
[--C-:B------:R-:W-:Y:S01]  /*2910*/  FFMA.FTZ R34, R34, UR6, -R88.reuse ;  /* 0x0000000622227c23 */ /* 0x100fe20008010858 */
[--C-:B------:R-:W-:Y:S01]  /*2920*/  FFMA.FTZ R33, R33, UR6, -R88.reuse ;  /* 0x0000000621217c23 */ /* 0x100fe20008010858 */
[----:B------:R-:W-:Y:S01]  /*2930*/  FFMA.FTZ R138, R32, UR6, -R88 ;  /* 0x00000006208a7c23 */ /* 0x000fe20008010858 */
[----:B------:R-:W-:-:S03]  /*2940*/  FADD.FTZ R130, R130, R127 ;  /* 0x0000007f82827221 */ /* 0x000fc60000010000 */
[----:B------:R-:W-:Y:S01]  /*2950*/  MUFU.EX2 R90, R90 ;  /* 0x0000005a005a7308 */ /* 0x000fe20000000800 */
[----:B------:R-:W-:-:S04]  /*2960*/  FADD.FTZ R87, R87, R130 ;  /* 0x0000008257577221 */ /* 0x000fc80000010000 */
[----:B------:R-:W-:-:S03]  /*2970*/  FADD.FTZ R86, R86, R87 ;  /* 0x0000005756567221 */ /* 0x000fc60000010000 */
[----:B------:R-:W1:Y:S01]  /*2980*/  MUFU.EX2 R31, R31 ;  /* 0x0000001f001f7308 */ /* 0x000e620000000800 */
[----:B-----5:R-:W-:Y:S01]  /*2990*/  F2FP.BF16.F32.PACK_AB R77, R134, R139 ;  /* 0x0000008b864d723e */ /* 0x020fe200000010ff */
[----:B------:R-:W-:-:S06]  /*29a0*/  FADD.FTZ R139, R139, R134 ;  /* 0x000000868b8b7221 */ /* 0x000fcc0000010000 */
[----:B------:R-:W-:Y:S08]  /*29b0*/  MUFU.EX2 R29, R29 ;  /* 0x0000001d001d7308 */ /* 0x000ff00000000800 */
[----:B------:R-:W5:Y:S01]  /*29c0*/  MUFU.EX2 R28, R28 ;  /* 0x0000001c001c7308 */ /* 0x000f620000000800 */
[----:B-1----:R-:W-:Y:S01]  /*29d0*/  F2FP.BF16.F32.PACK_AB R79, R31, R90 ;  /* 0x0000005a1f4f723e */ /* 0x002fe200000010ff */
[----:B------:R-:W-:-:S04]  /*29e0*/  FADD.FTZ R90, R90, R139 ;  /* 0x0000008b5a5a7221 */ /* 0x000fc80000010000 */
[----:B------:R-:W-:Y:S02]  /*29f0*/  FADD.FTZ R31, R31, R90 ;  /* 0x0000005a1f1f7221 */ /* 0x000fe40000010000 */
[C---:B------:R-:W-:Y:S01]  /*2a00*/  HMMA.16816.F32.BF16 R52, R76.reuse, R56, RZ ;  /* 0x000000384c34723c */ /* 0x040fe200000418ff */
[----:B------:R-:W-:Y:S05]  /*2a10*/  MUFU.EX2 R25, R25 ;  /* 0x0000001900197308 */ /* 0x000fea0000000800 */
[C---:B------:R-:W-:Y:S03]  /*2a20*/  HMMA.16816.F32.BF16 R56, R76.reuse, R58, RZ ;  /* 0x0000003a4c38723c */ /* 0x040fe600000418ff */
[----:B------:R-:W1:Y:S01]  /*2a30*/  MUFU.EX2 R24, R24 ;  /* 0x0000001800187308 */ /* 0x000e620000000800 */
[C---:B-----5:R-:W-:Y:S01]  /*2a40*/  F2FP.BF16.F32.PACK_AB R4, R28.reuse, R29 ;  /* 0x0000001d1c04723e */ /* 0x060fe200000010ff */
[----:B------:R-:W-:Y:S01]  /*2a50*/  FADD.FTZ R29, R29, R86 ;  /* 0x000000561d1d7221 */ /* 0x000fe20000010000 */
[----:B------:R-:W-:Y:S03]  /*2a60*/  HMMA.16816.F32.BF16 R68, R76, R72, RZ ;  /* 0x000000484c44723c */ /* 0x000fe600000418ff */
[----:B------:R-:W-:-:S02]  /*2a70*/  FADD.FTZ R28, R28, R29 ;  /* 0x0000001d1c1c7221 */ /* 0x000fc40000010000 */
[----:B------:R-:W-:Y:S01]  /*2a80*/  MUFU.EX2 R30, R30 ;  /* 0x0000001e001e7308 */ /* 0x000fe20000000800 */
[C---:B------:R-:W-:Y:S06]  /*2a90*/  HMMA.16816.F32.BF16 R72, R76.reuse, R74, RZ ;  /* 0x0000004a4c48723c */ /* 0x040fec00000418ff */
[----:B--2---:R-:W-:Y:S01]  /*2aa0*/  HMMA.16816.F32.BF16 R36, R76, R40, RZ ;  /* 0x000000284c24723c */ /* 0x004fe200000418ff */
[----:B------:R-:W2:Y:S01]  /*2ab0*/  MUFU.EX2 R27, R27 ;  /* 0x0000001b001b7308 */ /* 0x000ea20000000800 */
[----:B-1----:R-:W-:Y:S01]  /*2ac0*/  F2FP.BF16.F32.PACK_AB R6, R24, R25 ;  /* 0x000000191806723e */ /* 0x002fe200000010ff */
[----:B------:R-:W-:-:S03]  /*2ad0*/  FADD.FTZ R25, R25, R28 ;  /* 0x0000001c19197221 */ /* 0x000fc60000010000 */
[C---:B---3--:R-:W-:Y:S01]  /*2ae0*/  HMMA.16816.F32.BF16 R44, R76.reuse, R48, RZ ;  /* 0x000000304c2c723c */ /* 0x048fe200000418ff */
[----:B------:R-:W-:Y:S02]  /*2af0*/  FADD.FTZ R25, R24, R25 ;  /* 0x0000001918197221 */ /* 0x000fe40000010000 */
[----:B------:R-:W-:Y:S03]  /*2b00*/  MUFU.EX2 R26, R26 ;  /* 0x0000001a001a7308 */ /* 0x000fe60000000800 */
[C---:B------:R-:W-:Y:S05]  /*2b10*/  HMMA.16816.F32.BF16 R60, R76.reuse, R64, RZ ;  /* 0x000000404c3c723c */ /* 0x040fea00000418ff */
[----:B------:R-:W1:Y:S01]  /*2b20*/  MUFU.EX2 R3, R3 ;  /* 0x0000000300037308 */ /* 0x000e620000000800 */
[----:B--2---:R-:W-:Y:S01]  /*2b30*/  F2FP.BF16.F32.PACK_AB R5, R27, R30 ;  /* 0x0000001e1b05723e */ /* 0x004fe200000010ff */
[----:B------:R-:W-:Y:S01]  /*2b40*/  HMMA.16816.F32.BF16 R40, R76, R42, RZ ;  /* 0x0000002a4c28723c */ /* 0x000fe200000418ff */
[----:B------:R-:W-:-:S04]  /*2b50*/  FADD.FTZ R30, R30, R31 ;  /* 0x0000001f1e1e7221 */ /* 0x000fc80000010000 */
[----:B------:R-:W-:Y:S01]  /*2b60*/  FADD.FTZ R27, R27, R30 ;  /* 0x0000001e1b1b7221 */ /* 0x000fe20000010000 */
[C---:B------:R-:W-:Y:S01]  /*2b70*/  HMMA.16816.F32.BF16 R48, R76.reuse, R50, RZ ;  /* 0x000000324c30723c */ /* 0x040fe200000418ff */
[----:B------:R-:W-:Y:S05]  /*2b80*/  MUFU.EX2 R104, R104 ;  /* 0x0000006800687308 */ /* 0x000fea0000000800 */
[----:B------:R-:W-:Y:S01]  /*2b90*/  HMMA.16816.F32.BF16 R64, R76, R66, RZ ;  /* 0x000000424c40723c */ /* 0x000fe200000418ff */
[----:B-1----:R-:W-:Y:S02]  /*2ba0*/  F2FP.BF16.F32.PACK_AB R7, R3, R26 ;  /* 0x0000001a0307723e */ /* 0x002fe400000010ff */
[----:B------:R-:W1:Y:S01]  /*2bb0*/  MUFU.EX2 R95, R95 ;  /* 0x0000005f005f7308 */ /* 0x000e620000000800 */
[----:B------:R-:W-:-:S04]  /*2bc0*/  FADD.FTZ R26, R26, R27 ;  /* 0x0000001b1a1a7221 */ /* 0x000fc80000010000 */
[----:B------:R-:W-:Y:S01]  /*2bd0*/  FADD.FTZ R3, R3, R26 ;  /* 0x0000001a03037221 */ /* 0x000fe20000010000 */
[C---:B----4-:R-:W-:Y:S02]  /*2be0*/  HMMA.16816.F32.BF16 R52, R4.reuse, R12, R52 ;  /* 0x0000000c0434723c */ /* 0x050fe40000041834 */
[----:B------:R-:W-:Y:S04]  /*2bf0*/  MUFU.EX2 R94, R94 ;  /* 0x0000005e005e7308 */ /* 0x000fe80000000800 */
[C---:B------:R-:W-:Y:S01]  /*2c00*/  HMMA.16816.F32.BF16 R56, R4.reuse, R14, R56 ;  /* 0x0000000e0438723c */ /* 0x040fe20000041838 */
[----:B------:R-:W2:Y:S03]  /*2c10*/  LDSM.16.MT88.4 R12, [R110+0x8400] ;  /* 0x008400006e0c783b */ /* 0x000ea60000004200 */
[----:B------:R-:W-:Y:S02]  /*2c20*/  MUFU.EX2 R91, R91 ;  /* 0x0000005b005b7308 */ /* 0x000fe40000000800 */
[C---:B------:R-:W-:Y:S06]  /*2c30*/  HMMA.16816.F32.BF16 R36, R4.reuse, R16, R36 ;  /* 0x000000100424723c */ /* 0x040fec0000041824 */
[C---:B------:R-:W-:Y:S01]  /*2c40*/  HMMA.16816.F32.BF16 R40, R4.reuse, R18, R40 ;  /* 0x000000120428723c */ /* 0x040fe20000041828 */
[----:B------:R-:W3:Y:S01]  /*2c50*/  LDSM.16.MT88.4 R16, [R108+0x7400] ;  /* 0x007400006c10783b */ /* 0x000ee20000004200 */
[----:B------:R-:W-:Y:S04]  /*2c60*/  MUFU.EX2 R102, R102 ;  /* 0x0000006600667308 */ /* 0x000fe80000000800 */
[C---:B------:R-:W-:Y:S04]  /*2c70*/  HMMA.16816.F32.BF16 R44, R4.reuse, R20, R44 ;  /* 0x00000014042c723c */ /* 0x040fe8000004182c */
[----:B------:R-:W4:Y:S02]  /*2c80*/  MUFU.EX2 R93, R93 ;  /* 0x0000005d005d7308 */ /* 0x000f240000000800 */
[C---:B------:R-:W-:Y:S01]  /*2c90*/  HMMA.16816.F32.BF16 R48, R4.reuse, R22, R48 ;  /* 0x000000160430723c */ /* 0x040fe20000041830 */
[----:B------:R-:W-:Y:S05]  /*2ca0*/  LDSM.16.MT88.4 R20, [R110+0x6c00] ;  /* 0x006c00006e14783b */ /* 0x000fea0000004200 */
[----:B------:R-:W-:Y:S08]  /*2cb0*/  MUFU.EX2 R92, R92 ;  /* 0x0000005c005c7308 */ /* 0x000ff00000000800 */
[----:B------:R-:W5:Y:S01]  /*2cc0*/  MUFU.EX2 R89, R89 ;  /* 0x0000005900597308 */ /* 0x000f620000000800 */
[C---:B--2---:R-:W-:Y:S07]  /*2cd0*/  HMMA.16816.F32.BF16 R68, R4.reuse, R12, R68 ;  /* 0x0000000c0444723c */ /* 0x044fee0000041844 */
[----:B------:R-:W-:Y:S01]  /*2ce0*/  MUFU.EX2 R101, R101 ;  /* 0x0000006500657308 */ /* 0x000fe20000000800 */
[C---:B------:R-:W-:Y:S01]  /*2cf0*/  HMMA.16816.F32.BF16 R72, R4.reuse, R14, R72 ;  /* 0x0000000e0448723c */ /* 0x040fe20000041848 */
[----:B------:R-:W2:Y:S05]  /*2d00*/  LDSM.16.MT88.4 R12, [R108+0x8000] ;  /* 0x008000006c0c783b */ /* 0x000eaa0000004200 */
[C---:B---3--:R-:W-:Y:S01]  /*2d10*/  HMMA.16816.F32.BF16 R60, R4.reuse, R16, R60 ;  /* 0x00000010043c723c */ /* 0x048fe2000004183c */
[----:B------:R-:W3:Y:S05]  /*2d20*/  MUFU.EX2 R132, R103 ;  /* 0x0000006700847308 */ /* 0x000eea0000000800 */
[----:B------:R-:W-:Y:S01]  /*2d30*/  HMMA.16816.F32.BF16 R64, R4, R18, R64 ;  /* 0x000000120440723c */ /* 0x000fe20000041840 */
[----:B------:R-:W-:Y:S02]  /*2d40*/  LDSM.16.MT88.4 R16, [R108+0x6c00] ;  /* 0x006c00006c10783b */ /* 0x000fe40000004200 */
[----:B------:R-:W-:Y:S08]  /*2d50*/  MUFU.EX2 R105, R105 ;  /* 0x0000006900697308 */ /* 0x000ff00000000800 */
[----:B------:R-:W-:Y:S08]  /*2d60*/  MUFU.EX2 R106, R106 ;  /* 0x0000006a006a7308 */ /* 0x000ff00000000800 */
[----:B------:R-:W-:Y:S08]  /*2d70*/  MUFU.EX2 R35, R35 ;  /* 0x0000002300237308 */ /* 0x000ff00000000800 */
[----:B------:R-:W3:Y:S01]  /*2d80*/  MUFU.EX2 R34, R34 ;  /* 0x0000002200227308 */ /* 0x000ee20000000800 */
[C---:B--2---:R-:W-:Y:S06]  /*2d90*/  HMMA.16816.F32.BF16 R80, R76.reuse, R12, RZ ;  /* 0x0000000c4c50723c */ /* 0x044fec00000418ff */
[----:B------:R-:W-:Y:S01]  /*2da0*/  HMMA.16816.F32.BF16 R76, R76, R14, RZ ;  /* 0x0000000e4c4c723c */ /* 0x000fe200000418ff */
[----:B------:R-:W2:Y:S01]  /*2db0*/  LDSM.16.MT88.4 R12, [R108+0x8400] ;  /* 0x008400006c0c783b */ /* 0x000ea20000004200 */
[----:B------:R-:W-:Y:S08]  /*2dc0*/  MUFU.EX2 R33, R33 ;  /* 0x0000002100217308 */ /* 0x000ff00000000800 */
[----:B------:R-:W3:Y:S08]  /*2dd0*/  MUFU.EX2 R138, R138 ;  /* 0x0000008a008a7308 */ /* 0x000ef00000000800 */
[C---:B--2---:R-:W-:Y:S06]  /*2de0*/  HMMA.16816.F32.BF16 R80, R4.reuse, R12, R80 ;  /* 0x0000000c0450723c */ /* 0x044fec0000041850 */
[----:B------:R-:W-:Y:S01]  /*2df0*/  HMMA.16816.F32.BF16 R76, R4, R14, R76 ;  /* 0x0000000e044c723c */ /* 0x000fe2000004184c */
[----:B------:R-:W2:Y:S06]  /*2e00*/  LDSM.16.MT88.4 R12, [R110+0x6800] ;  /* 0x006800006e0c783b */ /* 0x000eac0000004200 */
[----:B-1----:R-:W-:Y:S01]  /*2e10*/  F2FP.BF16.F32.PACK_AB R4, R95, R104 ;  /* 0x000000685f04723e */ /* 0x002fe200000010ff */
[----:B------:R-:W-:Y:S01]  /*2e20*/  FADD.FTZ R104, R104, R25 ;  /* 0x0000001968687221 */ /* 0x000fe20000010000 */
[----:B----4-:R-:W-:Y:S01]  /*2e30*/  F2FP.BF16.F32.PACK_AB R5, R93, R102 ;  /* 0x000000665d05723e */ /* 0x010fe200000010ff */
[----:B------:R-:W-:Y:S01]  /*2e40*/  FADD.FTZ R102, R102, R3 ;  /* 0x0000000366667221 */ /* 0x000fe20000010000 */
[----:B------:R-:W-:Y:S01]  /*2e50*/  F2FP.BF16.F32.PACK_AB R6, R91, R94 ;  /* 0x0000005e5b06723e */ /* 0x000fe200000010ff */
[----:B------:R-:W-:Y:S01]  /*2e60*/  FADD.FTZ R95, R95, R104 ;  /* 0x000000685f5f7221 */ /* 0x000fe20000010000 */
[----:B-----5:R-:W-:Y:S01]  /*2e70*/  F2FP.BF16.F32.PACK_AB R7, R89, R92 ;  /* 0x0000005c5907723e */ /* 0x020fe200000010ff */
[----:B------:R-:W-:Y:S01]  /*2e80*/  FADD.FTZ R93, R93, R102 ;  /* 0x000000665d5d7221 */ /* 0x000fe20000010000 */
[----:B------:R-:W-:Y:S01]  /*2e90*/  SHF.R.S32.HI R3, RZ, 0x1f, R84 ;  /* 0x0000001fff037819 */ /* 0x000fe20000011454 */
[----:B------:R-:W-:-:S02]  /*2ea0*/  FADD.FTZ R94, R94, R95 ;  /* 0x0000005f5e5e7221 */ /* 0x000fc40000010000 */
[----:B------:R-:W-:Y:S01]  /*2eb0*/  FADD.FTZ R92, R92, R93 ;  /* 0x0000005d5c5c7221 */ /* 0x000fe20000010000 */
[----:B------:R-:W-:Y:S01]  /*2ec0*/  LEA.HI R3, R3, R84, RZ, 0x2 ;  /* 0x0000005403037211 */ /* 0x000fe200078f10ff */
[----:B------:R-:W-:Y:S02]  /*2ed0*/  FADD.FTZ R94, R91, R94 ;  /* 0x0000005e5b5e7221 */ /* 0x000fe40000010000 */
[----:B------:R-:W-:Y:S01]  /*2ee0*/  FADD.FTZ R92, R89, R92 ;  /* 0x0000005c595c7221 */ /* 0x000fe20000010000 */
[----:B------:R-:W-:-:S04]  /*2ef0*/  LOP3.LUT R3, R3, 0xfffffffc, RZ, 0xc0, !PT ;  /* 0xfffffffc03037812 */ /* 0x000fc800078ec0ff */
[----:B------:R-:W-:Y:S02]  /*2f00*/  IADD3 R133, R84, -R3, RZ ;  /* 0x8000000354857210 */ /* 0x000fe40007ffe0ff */
[----:B------:R-:W-:Y:S01]  /*2f10*/  MOV R3, R85 ;  /* 0x0000005500037202 */ /* 0x000fe20000000f00 */
[C---:B--2---:R-:W-:Y:S06]  /*2f20*/  HMMA.16816.F32.BF16 R36, R4.reuse, R12, R36 ;  /* 0x0000000c0424723c */ /* 0x044fec0000041824 */
[C---:B------:R-:W-:Y:S01]  /*2f30*/  HMMA.16816.F32.BF16 R40, R4.reuse, R14, R40 ;  /* 0x0000000e0428723c */ /* 0x040fe20000041828 */
[----:B------:R-:W1:Y:S05]  /*2f40*/  LDSM.16.MT88.4 R12, [R108+0x6800] ;  /* 0x006800006c0c783b */ /* 0x000e6a0000004200 */
[C---:B-1----:R-:W-:Y:S06]  /*2f50*/  HMMA.16816.F32.BF16 R44, R4.reuse, R12, R44 ;  /* 0x0000000c042c723c */ /* 0x042fec000004182c */
        /* <DEDUP_REMOVED lines=12> */
[----:B------:R-:W-:Y:S01]  /*3020*/  HMMA.16816.F32.BF16 R76, R4, R14, R76 ;  /* 0x0000000e044c723c */ /* 0x000fe2000004184c */
[----:B------:R-:W1:Y:S06]  /*3030*/  LDSM.16.MT88.4 R12, [R110+0x7c00] ;  /* 0x007c00006e0c783b */ /* 0x000e6c0000004200 */
[----:B---3--:R-:W-:Y:S01]  /*3040*/  F2FP.BF16.F32.PACK_AB R4, R132, R101 ;  /* 0x000000658404723e */ /* 0x008fe200000010ff */
[----:B------:R-:W-:Y:S01]  /*3050*/  FADD.FTZ R101, R101, R94 ;  /* 0x0000005e65657221 */ /* 0x000fe20000010000 */
[----:B------:R-:W-:Y:S01]  /*3060*/  F2FP.BF16.F32.PACK_AB R5, R34, R35 ;  /* 0x000000232205723e */ /* 0x000fe200000010ff */
[----:B------:R-:W-:Y:S01]  /*3070*/  FADD.FTZ R35, R35, R92 ;  /* 0x0000005c23237221 */ /* 0x000fe20000010000 */
[----:B------:R-:W-:Y:S01]  /*3080*/  F2FP.BF16.F32.PACK_AB R6, R106, R105 ;  /* 0x000000696a06723e */ /* 0x000fe200000010ff */
[----:B------:R-:W-:Y:S01]  /*3090*/  FADD.FTZ R132, R132, R101 ;  /* 0x0000006584847221 */ /* 0x000fe20000010000 */
[----:B------:R-:W-:Y:S01]  /*30a0*/  F2FP.BF16.F32.PACK_AB R7, R138, R33 ;  /* 0x000000218a07723e */ /* 0x000fe200000010ff */
[----:B------:R-:W-:-:S02]  /*30b0*/  FADD.FTZ R34, R34, R35 ;  /* 0x0000002322227221 */ /* 0x000fc40000010000 */
[----:B------:R-:W-:Y:S02]  /*30c0*/  FADD.FTZ R105, R105, R132 ;  /* 0x0000008469697221 */ /* 0x000fe40000010000 */
[----:B------:R-:W-:Y:S02]  /*30d0*/  FADD.FTZ R33, R33, R34 ;  /* 0x0000002221217221 */ /* 0x000fe40000010000 */
[----:B------:R-:W-:Y:S01]  /*30e0*/  HMMA.16816.F32.BF16 R36, R4, R20, R36 ;  /* 0x000000140424723c */ /* 0x000fe20000041824 */
[----:B------:R-:W-:Y:S01]  /*30f0*/  FADD.FTZ R135, R106, R105 ;  /* 0x000000696a877221 */ /* 0x000fe20000010000 */
[----:B------:R-:W-:-:S04]  /*3100*/  FADD.FTZ R138, R138, R33 ;  /* 0x000000218a8a7221 */ /* 0x000fc80000010000 */
[C---:B------:R-:W-:Y:S01]  /*3110*/  HMMA.16816.F32.BF16 R40, R4.reuse, R22, R40 ;  /* 0x000000160428723c */ /* 0x040fe20000041828 */
[----:B------:R-:W2:Y:S05]  /*3120*/  LDSM.16.MT88.4 R20, [R108+0x7c00] ;  /* 0x007c00006c14783b */ /* 0x000eaa0000004200 */
[C---:B------:R-:W-:Y:S06]  /*3130*/  HMMA.16816.F32.BF16 R44, R4.reuse, R16, R44 ;  /* 0x00000010042c723c */ /* 0x040fec000004182c */
[C---:B------:R-:W-:Y:S01]  /*3140*/  HMMA.16816.F32.BF16 R48, R4.reuse, R18, R48 ;  /* 0x000000120430723c */ /* 0x040fe20000041830 */
[----:B------:R-:W3:Y:S05]  /*3150*/  LDSM.16.MT88.4 R16, [R110+0x8c00] ;  /* 0x008c00006e10783b */ /* 0x000eea0000004200 */
[C---:B-1----:R-:W-:Y:S06]  /*3160*/  HMMA.16816.F32.BF16 R52, R4.reuse, R12, R52 ;  /* 0x0000000c0434723c */ /* 0x042fec0000041834 */
[C---:B------:R-:W-:Y:S01]  /*3170*/  HMMA.16816.F32.BF16 R56, R4.reuse, R14, R56 ;  /* 0x0000000e0438723c */ /* 0x040fe20000041838 */
[----:B------:R-:W1:Y:S05]  /*3180*/  LDSM.16.MT88.4 R12, [R108+0x8c00] ;  /* 0x008c00006c0c783b */ /* 0x000e6a0000004200 */
[C---:B--2---:R-:W-:Y:S06]  /*3190*/  HMMA.16816.F32.BF16 R60, R4.reuse, R20, R60 ;  /* 0x00000014043c723c */ /* 0x044fec000004183c */
[C---:B------:R-:W-:Y:S06]  /*31a0*/  HMMA.16816.F32.BF16 R64, R4.reuse, R22, R64 ;  /* 0x000000160440723c */ /* 0x040fec0000041840 */
[C---:B---3--:R-:W-:Y:S06]  /*31b0*/  HMMA.16816.F32.BF16 R68, R4.reuse, R16, R68 ;  /* 0x000000100444723c */ /* 0x048fec0000041844 */
[C---:B------:R-:W-:Y:S06]  /*31c0*/  HMMA.16816.F32.BF16 R72, R4.reuse, R18, R72 ;  /* 0x000000120448723c */ /* 0x040fec0000041848 */
[C---:B-1----:R-:W-:Y:S06]  /*31d0*/  HMMA.16816.F32.BF16 R80, R4.reuse, R12, R80 ;  /* 0x0000000c0450723c */ /* 0x042fec0000041850 */
[----:B------:R-:W-:Y:S01]  /*31e0*/  HMMA.16816.F32.BF16 R76, R4, R14, R76 ;  /* 0x0000000e044c723c */ /* 0x000fe2000004184c */
[----:B------:R-:W-:-:S08]  /*31f0*/  NOP ;  /* 0x0000000000007918 */ /* 0x000fd00000000000 */
[----:B------:R-:W-:-:S15]  /*3200*/  @!P2 BRA `(.L_x_196) ;  /* 0x000000200000a947 */ /* 0x000fde0003800000 */
[----:B------:R-:W-:Y:S01]  /*3210*/  VIADD R3, R98, 0xfffffffe ;  /* 0xfffffffe62037836 */ /* 0x000fe20000000000 */
[----:B------:R-:W-:-:S04]  /*3220*/  DEPBAR.LE SB0, 0x0 ;  /* 0x000080000000791a */ /* 0x000fc80000000000 */
[----:B------:R-:W-:Y:S01]  /*3230*/  SHF.R.S32.HI R5, RZ, 0x1f, R3 ;  /* 0x0000001fff057819 */ /* 0x000fe20000011403 */
[----:B------:R-:W-:Y:S01]  /*3240*/  IMAD.WIDE.U32 R12, R3, R8, RZ ;  /* 0x00000008030c7225 */ /* 0x000fe200078e00ff */
[----:B------:R-:W-:-:S03]  /*3250*/  ULDC.64 UR4, c[0x0][0x220] ;  /* 0x0000880000047ab9 */ /* 0x000fc60000000a00 */
[----:B------:R-:W-:Y:S01]  /*3260*/  IMAD R4, R5, R8, RZ ;  /* 0x0000000805047224 */ /* 0x000fe200078e02ff */
[----:B------:R-:W-:Y:S01]  /*3270*/  BAR.SYNC.DEFER_BLOCKING 0x0 ;  /* 0x0000000000007b1d */ /* 0x000fe20000010000 */
[----:B------:R-:W-:Y:S01]  /*3280*/  LEA R6, P0, R12, R96, 0x6 ;  /* 0x000000600c067211 */ /* 0x000fe200078030ff */
[----:B------:R-:W-:-:S03]  /*3290*/  IMAD.WIDE.U32 R14, R8, 0x40, RZ ;  /* 0x00000040080e7825 */ /* 0x000fc600078e00ff */
[----:B------:R-:W-:Y:S01]  /*32a0*/  LEA R16, P1, R6, UR4, 0x1 ;  /* 0x0000000406107c11 */ /* 0x000fe2000f8208ff */
[----:B------:R-:W-:-:S04]  /*32b0*/  IMAD R4, R3, R9, R4 ;  /* 0x0000000903047224 */ /* 0x000fc800078e0204 */
[----:B------:R-:W-:Y:S02]  /*32c0*/  IMAD.IADD R5, R13, 0x1, R4 ;  /* 0x000000010d057824 */ /* 0x000fe400078e0204 */
[----:B------:R-:W-:-:S03]  /*32d0*/  IMAD.SHL.U32 R4, R9, 0x40, RZ ;  /* 0x0000004009047824 */ /* 0x000fc600078e00ff */
[----:B------:R-:W-:Y:S02]  /*32e0*/  LEA.HI.X R5, R12, R123, R5, 0x6, P0 ;  /* 0x0000007b0c057211 */ /* 0x000fe400000f3405 */
[----:B------:R-:W-:Y:S02]  /*32f0*/  IADD3 R18, P0, R14, R16, RZ ;  /* 0x000000100e127210 */ /* 0x000fe40007f1e0ff */
[----:B------:R-:W-:-:S04]  /*3300*/  LEA.HI.X R17, R6, UR5, R5, 0x1, P1 ;  /* 0x0000000506117c11 */ /* 0x000fc800088f0c05 */
[----:B------:R-:W-:Y:S01]  /*3310*/  IADD3.X R19, R17, R15, R4, P0, !PT ;  /* 0x0000000f11137210 */ /* 0x000fe200007fe404 */
        /* <DEDUP_REMOVED lines=12> */
[----:B------:R-:W-:Y:S04]  /*33e0*/  LDSM.16.M88.4 R88, [R111] ;  /* 0x000000006f58783b */ /* 0x000fe80000000200 */
[----:B------:R-:W4:Y:S04]  /*33f0*/  LDSM.16.M88.4 R12, [R109+0x3000] ;  /* 0x003000006d0c783b */ /* 0x000f280000000200 */
[----:B------:R-:W5:Y:S04]  /*3400*/  LDSM.16.M88.4 R20, [R109+0x3400] ;  /* 0x003400006d14783b */ /* 0x000f680000000200 */
[----:B-1----:R-:W1:Y:S04]  /*3410*/  LDSM.16.M88.4 R16, [R112+0x3800] ;  /* 0x003800007010783b */ /* 0x002e680000000200 */
[----:B------:R-:W-:Y:S04]  /*3420*/  LDSM.16.M88.4 R92, [R112+0x3c00] ;  /* 0x003c0000705c783b */ /* 0x000fe80000000200 */
[----:B------:R-:W0:Y:S01]  /*3430*/  LDGDEPBAR ;  /* 0x00000000000079af */ /* 0x000e220000000000 */
[C---:B--2---:R-:W-:Y:S06]  /*3440*/  HMMA.16816.F32.BF16 R84, R4.reuse, R32, RZ ;  /* 0x000000200454723c */ /* 0x044fec00000418ff */
[C---:B------:R-:W-:Y:S06]  /*3450*/  HMMA.16816.F32.BF16 R32, R4.reuse, R34, RZ ;  /* 0x000000220420723c */ /* 0x040fec00000418ff */
[C---:B---3--:R-:W-:Y:S06]  /*3460*/  HMMA.16816.F32.BF16 R28, R4.reuse, R24, RZ ;  /* 0x00000018041c723c */ /* 0x048fec00000418ff */
[----:B------:R-:W-:Y:S06]  /*3470*/  HMMA.16816.F32.BF16 R24, R4, R26, RZ ;  /* 0x0000001a0418723c */ /* 0x000fec00000418ff */
[C---:B----4-:R-:W-:Y:S06]  /*3480*/  HMMA.16816.F32.BF16 R84, R88.reuse, R12, R84 ;  /* 0x0000000c5854723c */ /* 0x050fec0000041854 */
[C---:B------:R-:W-:Y:S01]  /*3490*/  HMMA.16816.F32.BF16 R32, R88.reuse, R14, R32 ;  /* 0x0000000e5820723c */ /* 0x040fe20000041820 */
[----:B------:R-:W2:Y:S05]  /*34a0*/  LDSM.16.M88.4 R12, [R109+0x3800] ;  /* 0x003800006d0c783b */ /* 0x000eaa0000000200 */
[C---:B-----5:R-:W-:Y:S06]  /*34b0*/  HMMA.16816.F32.BF16 R28, R88.reuse, R20, R28 ;  /* 0x00000014581c723c */ /* 0x060fec000004181c */
[----:B------:R-:W-:Y:S06]  /*34c0*/  HMMA.16816.F32.BF16 R24, R88, R22, R24 ;  /* 0x000000165818723c */ /* 0x000fec0000041818 */
[C---:B-1----:R-:W-:Y:S06]  /*34d0*/  HMMA.16816.F32.BF16 R20, R4.reuse, R16, RZ ;  /* 0x000000100414723c */ /* 0x042fec00000418ff */
[----:B------:R-:W-:-:S15]  /*34e0*/  HMMA.16816.F32.BF16 R16, R4, R18, RZ ;  /* 0x000000120410723c */ /* 0x000fde00000418ff */
[----:B------:R-:W-:-:S03]  /*34f0*/  NOP ;  /* 0x0000000000007918 */ /* 0x000fc60000000000 */
[C---:B--2---:R-:W-:Y:S06]  /*3500*/  HMMA.16816.F32.BF16 R20, R88.reuse, R12, R20 ;  /* 0x0000000c5814723c */ /* 0x044fec0000041814 */
[----:B------:R-:W-:Y:S06]  /*3510*/  HMMA.16816.F32.BF16 R16, R88, R14, R16 ;  /* 0x0000000e5810723c */ /* 0x000fec0000041810 */
[C---:B------:R-:W-:Y:S06]  /*3520*/  HMMA.16816.F32.BF16 R12, R4.reuse, R92, RZ ;  /* 0x0000005c040c723c */ /* 0x040fec00000418ff */
[----:B------:R-:W-:Y:S01]  /*3530*/  HMMA.16816.F32.BF16 R4, R4, R94, RZ ;  /* 0x0000005e0404723c */ /* 0x000fe200000418ff */
[----:B------:R-:W1:-:S15]  /*3540*/  LDSM.16.M88.4 R92, [R109+0x3c00] ;  /* 0x003c00006d5c783b */ /* 0x000e5e0000000200 */
[----:B------:R-:W-:-:S02]  /*3550*/  NOP ;  /* 0x0000000000007918 */ /* 0x000fc40000000000 */
[C---:B-1----:R-:W-:Y:S06]  /*3560*/  HMMA.16816.F32.BF16 R12, R88.reuse, R92, R12 ;  /* 0x0000005c580c723c */ /* 0x042fec000004180c */
[----:B------:R-:W-:Y:S01]  /*3570*/  HMMA.16816.F32.BF16 R4, R88, R94, R4 ;  /* 0x0000005e5804723c */ /* 0x000fe20000041804 */
[----:B------:R-:W-:Y:S04]  /*3580*/  LDSM.16.M88.4 R88, [R113+0x1000] ;  /* 0x001000007158783b */ /* 0x000fe80000000200 */
[----:B------:R-:W1:Y:S02]  /*3590*/  LDSM.16.M88.4 R92, [R112+0x4000] ;  /* 0x00400000705c783b */ /* 0x000e640000000200 */
[C---:B-1----:R-:W-:Y:S06]  /*35a0*/  HMMA.16816.F32.BF16 R84, R88.reuse, R92, R84 ;  /* 0x0000005c5854723c */ /* 0x042fec0000041854 */
[C---:B------:R-:W-:Y:S01]  /*35b0*/  HMMA.16816.F32.BF16 R32, R88.reuse, R94, R32 ;  /* 0x0000005e5820723c */ /* 0x040fe20000041820 */
[----:B------:R-:W1:Y:S05]  /*35c0*/  LDSM.16.M88.4 R92, [R112+0x4400] ;  /* 0x00440000705c783b */ /* 0x000e6a0000000200 */
[C---:B-1----:R-:W-:Y:S06]  /*35d0*/  HMMA.16816.F32.BF16 R28, R88.reuse, R92, R28 ;  /* 0x0000005c581c723c */ /* 0x042fec000004181c */
[C---:B------:R-:W-:Y:S01]  /*35e0*/  HMMA.16816.F32.BF16 R24, R88.reuse, R94, R24 ;  /* 0x0000005e5818723c */ /* 0x040fe20000041818 */
[----:B------:R-:W1:Y:S05]  /*35f0*/  LDSM.16.M88.4 R92, [R112+0x4800] ;  /* 0x00480000705c783b */ /* 0x000e6a0000000200 */
[C---:B-1----:R-:W-:Y:S06]  /*3600*/  HMMA.16816.F32.BF16 R20, R88.reuse, R92, R20 ;  /* 0x0000005c5814723c */ /* 0x042fec0000041814 */
[C---:B------:R-:W-:Y:S01]  /*3610*/  HMMA.16816.F32.BF16 R16, R88.reuse, R94, R16 ;  /* 0x0000005e5810723c */ /* 0x040fe20000041810 */
[----:B------:R-:W1:Y:S05]  /*3620*/  LDSM.16.M88.4 R92, [R112+0x4c00] ;  /* 0x004c0000705c783b */ /* 0x000e6a0000000200 */
        /* <DEDUP_REMOVED lines=38> */
[----:B------:R-:W1:Y:S01]  /*3890*/  LDSM.16.M88.4 R88, [R109+0x5c00] ;  /* 0x005c00006d58783b */ /* 0x000e620000000200 */
[----:B------:R-:W-:-:S04]  /*38a0*/  DEPBAR.LE SB0, 0x0 ;  /* 0x000080000000791a */ /* 0x000fc80000000000 */
[C---:B-1----:R-:W-:Y:S01]  /*38b0*/  HMMA.16816.F32.BF16 R12, R92.reuse, R88, R12 ;  /* 0x000000585c0c723c */ /* 0x042fe2000004180c */
[----:B------:R-:W1:Y:S05]  /*38c0*/  S2R R88, SR_TID.X ;  /* 0x0000000000587919 */ /* 0x000e6a0000002100 */
[----:B------:R-:W-:Y:S01]  /*38d0*/  HMMA.16816.F32.BF16 R4, R92, R90, R4 ;  /* 0x0000005a5c04723c */ /* 0x000fe20000041804 */
[----:B-1----:R-:W-:-:S05]  /*38e0*/  IMAD.SHL.U32 R88, R88, 0x2, RZ ;  /* 0x0000000258587824 */ /* 0x002fca00078e00ff */
[----:B------:R-:W-:-:S05]  /*38f0*/  LOP3.LUT R88, R88, 0x6, RZ, 0xc0, !PT ;  /* 0x0000000658587812 */ /* 0x000fca00078ec0ff */
[----:B------:R-:W-:-:S04]  /*3900*/  IMAD R88, R3, 0x40, R88 ;  /* 0x0000004003587824 */ /* 0x000fc800078e0258 */
[C---:B------:R-:W-:Y:S01]  /*3910*/  VIADD R89, R88.reuse, 0x1 ;  /* 0x0000000158597836 */ /* 0x040fe20000000000 */
[----:B------:R-:W-:Y:S04]  /*3920*/  BAR.SYNC.DEFER_BLOCKING 0x0 ;  /* 0x0000000000007b1d */ /* 0x000fe80000010000 */
[C---:B------:R-:W-:Y:S02]  /*3930*/  ISETP.GE.AND P5, PT, R89.reuse, R100, PT ;  /* 0x000000645900720c */ /* 0x040fe40003fa6270 */
[----:B------:R-:W-:Y:S01]  /*3940*/  ISETP.GE.AND P1, PT, R89, R99, PT ;  /* 0x000000635900720c */ /* 0x000fe20003f26270 */
[C---:B------:R-:W-:Y:S01]  /*3950*/  VIADD R89, R88.reuse, 0x8 ;  /* 0x0000000858597836 */ /* 0x040fe20000000000 */
[----:B------:R-:W-:Y:S01]  /*3960*/  FSEL R90, R85, -INF , !P5 ;  /* 0xff800000555a7808 */ /* 0x000fe20006800000 */
[----:B------:R-:W-:Y:S01]  /*3970*/  VIADD R85, R88, 0x11 ;  /* 0x0000001158557836 */ /* 0x000fe20000000000 */
[----:B------:R-:W-:-:S02]  /*3980*/  FSEL R95, R87, -INF , !P1 ;  /* 0xff800000575f7808 */ /* 0x000fc40004800000 */
[CC--:B------:R-:W-:Y:S02]  /*3990*/  ISETP.GE.AND P4, PT, R89.reuse, R100.reuse, PT ;  /* 0x000000645900720c */ /* 0x0c0fe40003f86270 */
[-C--:B------:R-:W-:Y:S01]  /*39a0*/  ISETP.GE.AND P0, PT, R89, R99.reuse, PT ;  /* 0x000000635900720c */ /* 0x080fe20003f06270 */
[----:B------:R-:W-:Y:S01]  /*39b0*/  VIADD R89, R88, 0x9 ;  /* 0x0000000958597836 */ /* 0x000fe20000000000 */
[----:B------:R-:W-:Y:S01]  /*39c0*/  FSEL R106, R32, -INF , !P4 ;  /* 0xff800000206a7808 */ /* 0x000fe20006000000 */
[----:B------:R-:W-:Y:S01]  /*39d0*/  VIADD R32, R88, 0x18 ;  /* 0x0000001858207836 */ /* 0x000fe20000000000 */
[----:B------:R-:W-:Y:S01]  /*39e0*/  FSEL R105, R34, -INF , !P0 ;  /* 0xff80000022697808 */ /* 0x000fe20004000000 */
[C---:B------:R-:W-:Y:S01]  /*39f0*/  VIADD R34, R88.reuse, 0x19 ;  /* 0x0000001958227836 */ /* 0x040fe20000000000 */
[C---:B------:R-:W-:Y:S02]  /*3a00*/  ISETP.GE.AND P3, PT, R89.reuse, R100, PT ;  /* 0x000000645900720c */ /* 0x040fe40003f66270 */
[----:B------:R-:W-:Y:S01]  /*3a10*/  ISETP.GE.AND P6, PT, R89, R99, PT ;  /* 0x000000635900720c */ /* 0x000fe20003fc6270 */
[----:B------:R-:W-:Y:S01]  /*3a20*/  VIADD R89, R88, 0x10 ;  /* 0x0000001058597836 */ /* 0x000fe20000000000 */
[----:B------:R-:W-:-:S02]  /*3a30*/  FSEL R104, R33, -INF , !P3 ;  /* 0xff80000021687808 */ /* 0x000fc40005800000 */
[CC--:B------:R-:W-:Y:S02]  /*3a40*/  ISETP.GE.AND P0, PT, R32.reuse, R100.reuse, PT ;  /* 0x000000642000720c */ /* 0x0c0fe40003f06270 */
[CC--:B------:R-:W-:Y:S02]  /*3a50*/  ISETP.GE.AND P2, PT, R89.reuse, R100.reuse, PT ;  /* 0x000000645900720c */ /* 0x0c0fe40003f46270 */
[-C--:B------:R-:W-:Y:S02]  /*3a60*/  ISETP.GE.AND P3, PT, R32, R99.reuse, PT ;  /* 0x000000632000720c */ /* 0x080fe40003f66270 */
[----:B------:R-:W-:Y:S01]  /*3a70*/  FSEL R32, R28, -INF , !P2 ;  /* 0xff8000001c207808 */ /* 0x000fe20005000000 */
[----:B------:R-:W-:Y:S01]  /*3a80*/  VIADD R28, R88, 0x20 ;  /* 0x00000020581c7836 */ /* 0x000fe20000000000 */
[----:B------:R-:W-:Y:S02]  /*3a90*/  ISETP.GE.AND P5, PT, R89, R99, PT ;  /* 0x000000635900720c */ /* 0x000fe40003fa6270 */
[----:B------:R-:W-:-:S02]  /*3aa0*/  ISETP.GE.AND P1, PT, R85, R100, PT ;  /* 0x000000645500720c */ /* 0x000fc40003f26270 */
[----:B------:R-:W-:Y:S02]  /*3ab0*/  FSEL R93, R30, -INF , !P5 ;  /* 0xff8000001e5d7808 */ /* 0x000fe40006800000 */
[----:B------:R-:W-:Y:S02]  /*3ac0*/  FSEL R92, R29, -INF , !P1 ;  /* 0xff8000001d5c7808 */ /* 0x000fe40004800000 */
[C---:B------:R-:W-:Y:S02]  /*3ad0*/  ISETP.GE.AND P5, PT, R28.reuse, R100, PT ;  /* 0x000000641c00720c */ /* 0x040fe40003fa6270 */
[-C--:B------:R-:W-:Y:S01]  /*3ae0*/  ISETP.GE.AND P1, PT, R28, R99.reuse, PT ;  /* 0x000000631c00720c */ /* 0x080fe20003f26270 */
[----:B------:R-:W-:Y:S01]  /*3af0*/  VIADD R28, R88, 0x21 ;  /* 0x00000021581c7836 */ /* 0x000fe20000000000 */
[----:B------:R-:W-:Y:S02]  /*3b00*/  ISETP.GE.AND P4, PT, R85, R99, PT ;  /* 0x000000635500720c */ /* 0x000fe40003f86270 */
[----:B------:R-:W-:-:S02]  /*3b10*/  FSEL R103, R26, -INF , !P3 ;  /* 0xff8000001a677808 */ /* 0x000fc40005800000 */
[-C--:B------:R-:W-:Y:S02]  /*3b20*/  ISETP.GE.AND P2, PT, R34, R99.reuse, PT ;  /* 0x000000632200720c */ /* 0x080fe40003f46270 */
[----:B------:R-:W-:Y:S02]  /*3b30*/  FSEL R31, R31, -INF , !P4 ;  /* 0xff8000001f1f7808 */ /* 0x000fe40006000000 */
[----:B------:R-:W-:Y:S01]  /*3b40*/  FSEL R26, R20, -INF , !P5 ;  /* 0xff800000141a7808 */ /* 0x000fe20006800000 */
[----:B------:R-:W-:Y:S01]  /*3b50*/  VIADD R20, R88, 0x30 ;  /* 0x0000003058147836 */ /* 0x000fe20000000000 */
[----:B------:R-:W-:Y:S02]  /*3b60*/  ISETP.GE.AND P4, PT, R28, R100, PT ;  /* 0x000000641c00720c */ /* 0x000fe40003f86270 */
[----:B------:R-:W-:Y:S01]  /*3b70*/  FSEL R94, R24, -INF , !P0 ;  /* 0xff800000185e7808 */ /* 0x000fe20004000000 */
[----:B------:R-:W-:Y:S01]  /*3b80*/  VIADD R24, R88, 0x28 ;  /* 0x0000002858187836 */ /* 0x000fe20000000000 */
[----:B------:R-:W-:-:S02]  /*3b90*/  ISETP.GE.AND P0, PT, R28, R99, PT ;  /* 0x000000631c00720c */ /* 0x000fc40003f06270 */
[----:B------:R-:W-:Y:S02]  /*3ba0*/  FSEL R101, R27, -INF , !P2 ;  /* 0xff8000001b657808 */ /* 0x000fe40005000000 */
[----:B------:R-:W-:Y:S02]  /*3bb0*/  FSEL R27, R22, -INF , !P1 ;  /* 0xff800000161b7808 */ /* 0x000fe40004800000 */
[----:B------:R-:W-:Y:S02]  /*3bc0*/  FSEL R28, R21, -INF , !P4 ;  /* 0xff800000151c7808 */ /* 0x000fe40006000000 */
[C---:B------:R-:W-:Y:S02]  /*3bd0*/  ISETP.GE.AND P1, PT, R20.reuse, R100, PT ;  /* 0x000000641400720c */ /* 0x040fe40003f26270 */
[----:B------:R-:W-:Y:S01]  /*3be0*/  ISETP.GE.AND P4, PT, R20, R99, PT ;  /* 0x000000631400720c */ /* 0x000fe20003f86270 */
[----:B------:R-:W-:Y:S01]  /*3bf0*/  VIADD R20, R88, 0x31 ;  /* 0x0000003158147836 */ /* 0x000fe20000000000 */
[----:B------:R-:W-:-:S02]  /*3c00*/  FSEL R33, R35, -INF , !P6 ;  /* 0xff80000023217808 */ /* 0x000fc40007000000 */
[-C--:B------:R-:W-:Y:S02]  /*3c10*/  ISETP.GE.AND P6, PT, R34, R100.reuse, PT ;  /* 0x000000642200720c */ /* 0x080fe40003fc6270 */
[----:B------:R-:W-:Y:S02]  /*3c20*/  FSEL R29, R23, -INF , !P0 ;  /* 0xff800000171d7808 */ /* 0x000fe40004000000 */
[----:B------:R-:W-:Y:S02]  /*3c30*/  ISETP.GE.AND P0, PT, R20, R100, PT ;  /* 0x000000641400720c */ /* 0x000fe40003f06270 */
[----:B------:R-:W-:Y:S02]  /*3c40*/  FSEL R102, R25, -INF , !P6 ;  /* 0xff80000019667808 */ /* 0x000fe40007000000 */
[----:B------:R-:W-:Y:S02]  /*3c50*/  FSEL R25, R13, -INF , !P0 ;  /* 0xff8000000d197808 */ /* 0x000fe40004000000 */
[----:B------:R-:W-:-:S02]  /*3c60*/  ISETP.GE.AND P0, PT, R88, R99, PT ;  /* 0x000000635800720c */ /* 0x000fc40003f06270 */
[-C--:B------:R-:W-:Y:S02]  /*3c70*/  ISETP.GE.AND P3, PT, R24, R100.reuse, PT ;  /* 0x000000641800720c */ /* 0x080fe40003f66270 */
[----:B------:R-:W-:Y:S02]  /*3c80*/  FSEL R13, R86, -INF , !P0 ;  /* 0xff800000560d7808 */ /* 0x000fe40004000000 */
[----:B------:R-:W-:Y:S02]  /*3c90*/  ISETP.NE.AND P0, PT, R98, 0x2, PT ;  /* 0x000000026200780c */ /* 0x000fe40003f05270 */
[-C--:B------:R-:W-:Y:S01]  /*3ca0*/  ISETP.GE.AND P6, PT, R24, R99.reuse, PT ;  /* 0x000000631800720c */ /* 0x080fe20003fc6270 */
[----:B------:R-:W-:Y:S01]  /*3cb0*/  VIADD R24, R88, 0x29 ;  /* 0x0000002958187836 */ /* 0x000fe20000000000 */
[----:B------:R-:W-:Y:S02]  /*3cc0*/  FSEL R16, R16, -INF , !P3 ;  /* 0xff80000010107808 */ /* 0x000fe40005800000 */
[----:B------:R-:W-:Y:S01]  /*3cd0*/  ISETP.GE.AND P3, PT, R20, R99, PT ;  /* 0x000000631400720c */ /* 0x000fe20003f66270 */
[----:B------:R-:W-:Y:S01]  /*3ce0*/  VIADD R20, R88, 0x38 ;  /* 0x0000003858147836 */ /* 0x000fe20000000000 */
[----:B------:R-:W-:-:S02]  /*3cf0*/  ISETP.GE.AND P2, PT, R24, R100, PT ;  /* 0x000000641800720c */ /* 0x000fc40003f46270 */
[----:B------:R-:W-:Y:S02]  /*3d00*/  ISETP.GE.AND P5, PT, R24, R99, PT ;  /* 0x000000631800720c */ /* 0x000fe40003fa6270 */
[----:B------:R-:W-:Y:S02]  /*3d10*/  FSEL R24, R12, -INF , !P1 ;  /* 0xff8000000c187808 */ /* 0x000fe40004800000 */
[----:B------:R-:W-:Y:S02]  /*3d20*/  FSEL R18, R18, -INF , !P6 ;  /* 0xff80000012127808 */ /* 0x000fe40007000000 */
[CC--:B------:R-:W-:Y:S01]  /*3d30*/  ISETP.GE.AND P1, PT, R88.reuse, R100.reuse, PT ;  /* 0x000000645800720c */ /* 0x0c0fe20003f26270 */
[----:B------:R-:W-:Y:S01]  /*3d40*/  VIADD R88, R88, 0x39 ;  /* 0x0000003958587836 */ /* 0x000fe20000000000 */
[----:B------:R-:W-:Y:S02]  /*3d50*/  ISETP.GE.AND P6, PT, R20, R100, PT ;  /* 0x000000641400720c */ /* 0x000fe40003fc6270 */
[----:B------:R-:W-:-:S02]  /*3d60*/  FSEL R17, R17, -INF , !P2 ;  /* 0xff80000011117808 */ /* 0x000fc40005000000 */
[-C--:B------:R-:W-:Y:S02]  /*3d70*/  ISETP.GE.AND P2, PT, R20, R99.reuse, PT ;  /* 0x000000631400720c */ /* 0x080fe40003f46270 */
[----:B------:R-:W-:Y:S02]  /*3d80*/  P2R R20, PR, RZ, 0x40 ;  /* 0x00000040ff147803 */ /* 0x000fe40000000000 */
[----:B------:R-:W-:Y:S02]  /*3d90*/  FSEL R12, R84, -INF , !P1 ;  /* 0xff800000540c7808 */ /* 0x000fe40004800000 */
[C---:B------:R-:W-:Y:S02]  /*3da0*/  ISETP.GE.AND P6, PT, R88.reuse, R100, PT ;  /* 0x000000645800720c */ /* 0x040fe40003fc6270 */
[----:B------:R-:W-:Y:S01]  /*3db0*/  ISETP.GE.AND P1, PT, R88, R99, PT ;  /* 0x000000635800720c */ /* 0x000fe20003f26270 */
[----:B------:R-:W-:-:S12]  /*3dc0*/  @!P0 BRA `(.L_x_197) ;  /* 0x00000000005c8947 */ /* 0x000fd80003800000 */
[----:B------:R-:W-:Y:S01]  /*3dd0*/  VIADD R21, R98, 0xfffffffd ;  /* 0xfffffffd62157836 */ /* 0x000fe20000000000 */
[----:B------:R-:W-:-:S03]  /*3de0*/  ULDC.64 UR4, c[0x0][0x218] ;  /* 0x0000860000047ab9 */ /* 0x000fc60000000a00 */
[----:B------:R-:W-:Y:S01]  /*3df0*/  IMAD.WIDE.U32 R34, R21, R10, RZ ;  /* 0x0000000a15227225 */ /* 0x000fe200078e00ff */
[----:B------:R-:W-:-:S05]  /*3e00*/  SHF.R.S32.HI R23, RZ, 0x1f, R21 ;  /* 0x0000001fff177819 */ /* 0x000fca0000011415 */
[----:B------:R-:W-:Y:S01]  /*3e10*/  IMAD R22, R23, R10, RZ ;  /* 0x0000000a17167224 */ /* 0x000fe200078e02ff */
[----:B------:R-:W-:-:S03]  /*3e20*/  LEA R10, P0, R34, R120, 0x6 ;  /* 0x00000078220a7211 */ /* 0x000fc600078030ff */
[----:B------:R-:W-:-:S04]  /*3e30*/  IMAD R22, R21, R11, R22 ;  /* 0x0000000b15167224 */ /* 0x000fc800078e0216 */
        /* <DEDUP_REMOVED lines=16> */
.L_x_197:
[----:B-1----:R-:W-:Y:S02]  /*3f40*/  FMNMX.FTZ R11, R2, R12, !PT ;  /* 0x0000000c020b7209 */ /* 0x002fe40007810000 */
[----:B------:R-:W-:Y:S02]  /*3f50*/  ISETP.NE.AND P0, PT, R20, RZ, PT ;  /* 0x000000ff1400720c */ /* 0x000fe40003f05270 */
        /* <DEDUP_REMOVED lines=26> */
[----:B------:R-:W-:Y:S02]  /*4100*/  FSEL R34, R5, -INF , !P6 ;  /* 0xff80000005227808 */ /* 0x000fe40007000000 */
[----:B------:R-:W-:-:S02]  /*4110*/  FSEL R84, R14, -INF , !P4 ;  /* 0xff8000000e547808 */ /* 0x000fc40006000000 */
[----:B------:R-:W-:Y:S02]  /*4120*/  FMNMX.FTZ R11, R35, R10, !PT ;  /* 0x0000000a230b7209 */ /* 0x000fe40007810000 */
[----:B------:R-:W-:Y:S02]  /*4130*/  FMNMX.FTZ R5, R30, R21, !PT ;  /* 0x000000151e057209 */ /* 0x000fe40007810000 */
[----:B------:R-:W-:Y:S02]  /*4140*/  FSEL R85, R15, -INF , !P3 ;  /* 0xff8000000f557808 */ /* 0x000fe40005800000 */
[----:B------:R-:W-:Y:S02]  /*4150*/  FMNMX.FTZ R10, R84, R11, !PT ;  /* 0x0000000b540a7209 */ /* 0x000fe40007810000 */
[----:B------:R-:W-:Y:S02]  /*4160*/  FMNMX.FTZ R4, R34, R5, !PT ;  /* 0x0000000522047209 */ /* 0x000fe40007810000 */
[----:B------:R-:W-:-:S02]  /*4170*/  FSEL R87, R6, -INF , !P2 ;  /* 0xff80000006577808 */ /* 0x000fc40005000000 */
[----:B------:R-:W-:Y:S01]  /*4180*/  FMNMX.FTZ R6, R85, R10, !PT ;  /* 0x0000000a55067209 */ /* 0x000fe20007810000 */
[----:B------:R-:W1:Y:S01]  /*4190*/  SHFL.BFLY PT, R5, R4, 0x2, 0x1f ;  /* 0x0c401f0004057f89 */ /* 0x000e6200000e0000 */
[----:B------:R-:W-:Y:S02]  /*41a0*/  FSEL R88, R7, -INF , !P1 ;  /* 0xff80000007587808 */ /* 0x000fe40004800000 */
[----:B------:R-:W-:-:S04]  /*41b0*/  FMNMX.FTZ R7, R87, R6, !PT ;  /* 0x0000000657077209 */ /* 0x000fc80007810000 */
[----:B------:R-:W-:-:S05]  /*41c0*/  FMNMX.FTZ R7, R88, R7, !PT ;  /* 0x0000000758077209 */ /* 0x000fca0007810000 */
[----:B------:R-:W2:Y:S01]  /*41d0*/  SHFL.BFLY PT, R6, R7, 0x2, 0x1f ;  /* 0x0c401f0007067f89 */ /* 0x000ea200000e0000 */
[----:B-1----:R-:W-:-:S05]  /*41e0*/  FMNMX.FTZ R14, R4, R5, !PT ;  /* 0x00000005040e7209 */ /* 0x002fca0007810000 */
[----:B------:R-:W1:Y:S01]  /*41f0*/  SHFL.BFLY PT, R11, R14, 0x1, 0x1f ;  /* 0x0c201f000e0b7f89 */ /* 0x000e6200000e0000 */
[----:B--2---:R-:W-:-:S05]  /*4200*/  FMNMX.FTZ R5, R7, R6, !PT ;  /* 0x0000000607057209 */ /* 0x004fca0007810000 */
[----:B------:R-:W2:Y:S01]  /*4210*/  SHFL.BFLY PT, R10, R5, 0x1, 0x1f ;  /* 0x0c201f00050a7f89 */ /* 0x000ea200000e0000 */
[----:B-1----:R-:W-:-:S04]  /*4220*/  FMNMX.FTZ R11, R14, R11, !PT ;  /* 0x0000000b0e0b7209 */ /* 0x002fc80007810000 */
[C---:B------:R-:W-:Y:S01]  /*4230*/  FSETP.NEU.FTZ.AND P1, PT, R11.reuse, -INF , PT ;  /* 0xff8000000b00780b */ /* 0x040fe20003f3d000 */
[----:B------:R-:W-:-:S05]  /*4240*/  FMUL.FTZ R91, R11, UR6 ;  /* 0x000000060b5b7c20 */ /* 0x000fca0008410000 */
[----:B------:R-:W-:Y:S02]  /*4250*/  FSEL R91, R91, RZ, P1 ;  /* 0x000000ff5b5b7208 */ /* 0x000fe40000800000 */
[----:B--2---:R-:W-:Y:S02]  /*4260*/  FMNMX.FTZ R10, R5, R10, !PT ;  /* 0x0000000a050a7209 */ /* 0x004fe40007810000 */
[----:B------:R-:W-:Y:S01]  /*4270*/  FSEL R5, R11, RZ, P1 ;  /* 0x000000ff0b057208 */ /* 0x000fe20000800000 */
[--C-:B------:R-:W-:Y:S01]  /*4280*/  FFMA.FTZ R89, R90, UR6, -R91.reuse ;  /* 0x000000065a597c23 */ /* 0x100fe2000801085b */
[C---:B------:R-:W-:Y:S01]  /*4290*/  FSETP.NEU.FTZ.AND P0, PT, R10.reuse, -INF , PT ;  /* 0xff8000000a00780b */ /* 0x040fe20003f1d000 */
[----:B------:R-:W-:Y:S01]  /*42a0*/  FMUL.FTZ R90, R10, UR6 ;  /* 0x000000060a5a7c20 */ /* 0x000fe20008410000 */
[----:B------:R-:W-:Y:S01]  /*42b0*/  FFMA.FTZ R100, R12, UR6, -R91 ;  /* 0x000000060c647c23 */ /* 0x000fe2000801085b */
[----:B------:R-:W-:Y:S01]  /*42c0*/  FADD.FTZ R4, R2, -R5 ;  /* 0x8000000502047221 */ /* 0x000fe20000010000 */
[----:B------:R-:W-:Y:S01]  /*42d0*/  FSEL R5, R10, RZ, P0 ;  /* 0x000000ff0a057208 */ /* 0x000fe20000000000 */
[--C-:B------:R-:W-:Y:S01]  /*42e0*/  FFMA.FTZ R21, R104, UR6, -R91.reuse ;  /* 0x0000000668157c23 */ /* 0x100fe2000801085b */
[----:B------:R-:W-:Y:S01]  /*42f0*/  FSEL R90, R90, RZ, P0 ;  /* 0x000000ff5a5a7208 */ /* 0x000fe20000000000 */
[----:B------:R-:W-:Y:S01]  /*4300*/  FFMA.FTZ R22, R106, UR6, -R91 ;  /* 0x000000066a167c23 */ /* 0x000fe2000801085b */
[----:B------:R-:W-:Y:S01]  /*4310*/  FMUL.FTZ R104, R4, UR6 ;  /* 0x0000000604687c20 */ /* 0x000fe20008410000 */
[----:B------:R-:W-:Y:S01]  /*4320*/  FADD.FTZ R5, R0, -R5 ;  /* 0x8000000500057221 */ /* 0x000fe20000010000 */
[----:B------:R-:W-:Y:S01]  /*4330*/  MUFU.EX2 R100, R100 ;  /* 0x0000006400647308 */ /* 0x000fe20000000800 */
[--C-:B------:R-:W-:Y:S01]  /*4340*/  FFMA.FTZ R99, R13, UR6, -R90.reuse ;  /* 0x000000060d637c23 */ /* 0x100fe2000801085a */
[--C-:B------:R-:W-:Y:S01]  /*4350*/  FFMA.FTZ R20, R95, UR6, -R90.reuse ;  /* 0x000000065f147c23 */ /* 0x100fe2000801085a */
[----:B------:R-:W1:Y:S01]  /*4360*/  LDSM.16.MT88.4 R12, [R110+0x6000] ;  /* 0x006000006e0c783b */ /* 0x000e620000004200 */
[--C-:B------:R-:W-:Y:S01]  /*4370*/  FFMA.FTZ R2, R105, UR6, -R90.reuse ;  /* 0x0000000669027c23 */ /* 0x100fe2000801085a */
[----:B------:R-:W-:Y:S01]  /*4380*/  FMUL.FTZ R19, R5, UR6 ;  /* 0x0000000605137c20 */ /* 0x000fe20008410000 */
[--C-:B------:R-:W-:Y:S01]  /*4390*/  FFMA.FTZ R23, R33, UR6, -R90.reuse ;  /* 0x0000000621177c23 */ /* 0x100fe2000801085a */
[--C-:B------:R-:W-:Y:S01]  /*43a0*/  FFMA.FTZ R95, R32, UR6, -R91.reuse ;  /* 0x00000006205f7c23 */ /* 0x100fe2000801085b */
[----:B------:R-:W2:Y:S01]  /*43b0*/  MUFU.EX2 R89, R89 ;  /* 0x0000005900597308 */ /* 0x000ea20000000800 */
[--C-:B------:R-:W-:Y:S01]  /*43c0*/  FFMA.FTZ R86, R31, UR6, -R90.reuse ;  /* 0x000000061f567c23 */ /* 0x100fe2000801085a */
        /* <DEDUP_REMOVED lines=14> */
[----:B------:R-:W3:Y:S01]  /*44b0*/  MUFU.EX2 R21, R21 ;  /* 0x0000001500157308 */ /* 0x000ee20000000800 */
[----:B--2---:R-:W-:Y:S01]  /*44c0*/  F2FP.BF16.F32.PACK_AB R4, R89, R100 ;  /* 0x000000645904723e */ /* 0x004fe200000010ff */
[----:B------:R-:W-:Y:S01]  /*44d0*/  FFMA.FTZ R26, R24, UR6, -R91 ;  /* 0x00000006181a7c23 */ /* 0x000fe2000801085b */
[--C-:B------:R-:W-:Y:S01]  /*44e0*/  FFMA.FTZ R24, R84, UR6, -R90.reuse ;  /* 0x0000000654187c23 */ /* 0x100fe2000801085a */
[--C-:B------:R-:W-:Y:S01]  /*44f0*/  FFMA.FTZ R84, R85, UR6, -R90.reuse ;  /* 0x0000000655547c23 */ /* 0x100fe2000801085a */
[--C-:B------:R-:W-:Y:S01]  /*4500*/  FFMA.FTZ R87, R87, UR6, -R90.reuse ;  /* 0x0000000657577c23 */ /* 0x100fe2000801085a */
[----:B------:R-:W-:Y:S01]  /*4510*/  FFMA.FTZ R88, R88, UR6, -R90 ;  /* 0x0000000658587c23 */ /* 0x000fe2000801085a */
[----:B------:R-:W-:Y:S01]  /*4520*/  ISETP.GE.AND P0, PT, R98, 0x3, PT ;  /* 0x000000036200780c */ /* 0x000fe20003f06270 */
[----:B------:R-:W-:Y:S08]  /*4530*/  MUFU.EX2 R99, R99 ;  /* 0x0000006300637308 */ /* 0x000ff00000000800 */
[----:B------:R-:W2:Y:S01]  /*4540*/  MUFU.EX2 R20, R20 ;  /* 0x0000001400147308 */ /* 0x000ea20000000800 */
[----:B---3--:R-:W-:-:S03]  /*4550*/  F2FP.BF16.F32.PACK_AB R6, R21, R22 ;  /* 0x000000161506723e */ /* 0x008fc600000010ff */
[----:B------:R-:W-:-:S04]  /*4560*/  @P0 IADD3 R134, R98, -0x3, RZ ;  /* 0xfffffffd62860810 */ /* 0x000fc80007ffe0ff */
[----:B------:R-:W-:Y:S08]  /*4570*/  MUFU.EX2 R2, R2 ;  /* 0x0000000200027308 */ /* 0x000ff00000000800 */
[----:B------:R-:W3:Y:S01]  /*4580*/  MUFU.EX2 R104, R104 ;  /* 0x0000006800687308 */ /* 0x000ee20000000800 */
[----:B--2---:R-:W-:-:S07]  /*4590*/  F2FP.BF16.F32.PACK_AB R5, R20, R99 ;  /* 0x000000631405723e */ /* 0x004fce00000010ff */
[----:B------:R-:W2:Y:S08]  /*45a0*/  MUFU.EX2 R19, R19 ;  /* 0x0000001300137308 */ /* 0x000eb00000000800 */
[----:B------:R-:W4:Y:S01]  /*45b0*/  MUFU.EX2 R23, R23 ;  /* 0x0000001700177308 */ /* 0x000f220000000800 */
[-C--:B---3--:R-:W-:Y:S01]  /*45c0*/  FMUL.FTZ R36, R36, R104.reuse ;  /* 0x0000006824247220 */ /* 0x088fe20000410000 */
[-C--:B------:R-:W-:Y:S01]  /*45d0*/  FMUL.FTZ R37, R37, R104.reuse ;  /* 0x0000006825257220 */ /* 0x080fe20000410000 */
[-C--:B------:R-:W-:Y:S01]  /*45e0*/  FMUL.FTZ R40, R40, R104.reuse ;  /* 0x0000006828287220 */ /* 0x080fe20000410000 */
[-C--:B------:R-:W-:Y:S01]  /*45f0*/  FMUL.FTZ R41, R41, R104.reuse ;  /* 0x0000006829297220 */ /* 0x080fe20000410000 */
        /* <DEDUP_REMOVED lines=12> */
[----:B----4-:R-:W-:Y:S01]  /*46c0*/  F2FP.BF16.F32.PACK_AB R7, R23, R2 ;  /* 0x000000021707723e */ /* 0x010fe200000010ff */
[-C--:B------:R-:W-:Y:S01]  /*46d0*/  FMUL.FTZ R52, R52, R104.reuse ;  /* 0x0000006834347220 */ /* 0x080fe20000410000 */
[-C--:B------:R-:W-:Y:S01]  /*46e0*/  FMUL.FTZ R53, R53, R104.reuse ;  /* 0x0000006835357220 */ /* 0x080fe20000410000 */
[-C--:B------:R-:W-:Y:S01]  /*46f0*/  FMUL.FTZ R54, R54, R19.reuse ;  /* 0x0000001336367220 */ /* 0x080fe20000410000 */
[-C--:B------:R-:W-:Y:S01]  /*4700*/  FMUL.FTZ R55, R55, R19.reuse ;  /* 0x0000001337377220 */ /* 0x080fe20000410000 */
[-C--:B------:R-:W-:Y:S01]  /*4710*/  FMUL.FTZ R56, R56, R104.reuse ;  /* 0x0000006838387220 */ /* 0x080fe20000410000 */
[-C--:B------:R-:W-:Y:S01]  /*4720*/  FMUL.FTZ R57, R57, R104.reuse ;  /* 0x0000006839397220 */ /* 0x080fe20000410000 */
[C---:B-1----:R-:W-:Y:S01]  /*4730*/  HMMA.16816.F32.BF16 R36, R4.reuse, R12, R36 ;  /* 0x0000000c0424723c */ /* 0x042fe20000041824 */
[-C--:B------:R-:W-:Y:S01]  /*4740*/  FMUL.FTZ R58, R58, R19.reuse ;  /* 0x000000133a3a7220 */ /* 0x080fe20000410000 */
[-C--:B------:R-:W-:Y:S01]  /*4750*/  FMUL.FTZ R59, R59, R19.reuse ;  /* 0x000000133b3b7220 */ /* 0x080fe20000410000 */
[-C--:B------:R-:W-:Y:S01]  /*4760*/  FMUL.FTZ R60, R60, R104.reuse ;  /* 0x000000683c3c7220 */ /* 0x080fe20000410000 */
[-C--:B------:R-:W-:Y:S01]  /*4770*/  FMUL.FTZ R61, R61, R104.reuse ;  /* 0x000000683d3d7220 */ /* 0x080fe20000410000 */
[-C--:B------:R-:W-:Y:S01]  /*4780*/  FMUL.FTZ R62, R62, R19.reuse ;  /* 0x000000133e3e7220 */ /* 0x080fe20000410000 */
[----:B------:R-:W-:Y:S01]  /*4790*/  HMMA.16816.F32.BF16 R40, R4, R14, R40 ;  /* 0x0000000e0428723c */ /* 0x000fe20000041828 */
[----:B------:R-:W1:Y:S01]  /*47a0*/  LDSM.16.MT88.4 R12, [R108+0x6000] ;  /* 0x006000006c0c783b */ /* 0x000e620000004200 */
        /* <DEDUP_REMOVED lines=22> */
[----:B------:R-:W-:Y:S01]  /*4910*/  FFMA.FTZ R99, R138, R19, R99 ;  /* 0x000000138a637223 */ /* 0x000fe20000010063 */
[----:B------:R-:W-:Y:S01]  /*4920*/  FFMA.FTZ R104, R135, R104, R100 ;  /* 0x0000006887687223 */ /* 0x000fe20000010064 */
[----:B------:R-:W-:Y:S01]  /*4930*/  LDSM.16.MT88.4 R16, [R110+0x6800] ;  /* 0x006800006e10783b */ /* 0x000fe20000004200 */
[----:B------:R-:W-:Y:S01]  /*4940*/  FFMA.FTZ R100, R35, UR6, -R90 ;  /* 0x0000000623647c23 */ /* 0x000fe2000801085a */
[--C-:B------:R-:W-:Y:S01]  /*4950*/  FFMA.FTZ R35, R25, UR6, -R91.reuse ;  /* 0x0000000619237c23 */ /* 0x100fe2000801085b */
[--C-:B------:R-:W-:Y:S01]  /*4960*/  FFMA.FTZ R135, R34, UR6, -R91.reuse ;  /* 0x0000000622877c23 */ /* 0x100fe2000801085b */
[----:B------:R-:W-:Y:S01]  /*4970*/  FFMA.FTZ R25, R30, UR6, -R91 ;  /* 0x000000061e197c23 */ /* 0x000fe2000801085b */
[----:B------:R-:W2:Y:S01]  /*4980*/  MUFU.EX2 R92, R92 ;  /* 0x0000005c005c7308 */ /* 0x000ea20000000800 */
[----:B------:R-:W-:Y:S01]  /*4990*/  FADD.FTZ R89, R89, R104 ;  /* 0x0000006859597221 */ /* 0x000fe20000010000 */
[----:B------:R-:W-:-:S03]  /*49a0*/  FADD.FTZ R99, R20, R99 ;  /* 0x0000006314637221 */ /* 0x000fc60000010000 */
[----:B------:R-:W-:Y:S01]  /*49b0*/  FADD.FTZ R22, R22, R89 ;  /* 0x0000005916167221 */ /* 0x000fe20000010000 */
[----:B------:R-:W-:Y:S02]  /*49c0*/  FADD.FTZ R2, R2, R99 ;  /* 0x0000006302027221 */ /* 0x000fe40000010000 */
[----:B------:R-:W-:Y:S01]  /*49d0*/  MUFU.EX2 R33, R33 ;  /* 0x0000002100217308 */ /* 0x000fe20000000800 */
[----:B------:R-:W-:Y:S01]  /*49e0*/  FADD.FTZ R22, R21, R22 ;  /* 0x0000001615167221 */ /* 0x000fe20000010000 */
[----:B-1----:R-:W-:Y:S01]  /*49f0*/  HMMA.16816.F32.BF16 R44, R4, R12, R44 ;  /* 0x0000000c042c723c */ /* 0x002fe2000004182c */
[----:B------:R-:W-:-:S05]  /*4a00*/  FADD.FTZ R2, R23, R2 ;  /* 0x0000000217027221 */ /* 0x000fca0000010000 */
[C---:B------:R-:W-:Y:S01]  /*4a10*/  HMMA.16816.F32.BF16 R48, R4.reuse, R14, R48 ;  /* 0x0000000e0430723c */ /* 0x040fe20000041830 */
[----:B------:R-:W1:Y:S01]  /*4a20*/  LDSM.16.MT88.4 R12, [R110+0x7000] ;  /* 0x007000006e0c783b */ /* 0x000e620000004200 */
[----:B------:R-:W-:Y:S08]  /*4a30*/  MUFU.EX2 R32, R32 ;  /* 0x0000002000207308 */ /* 0x000ff00000000800 */
[----:B------:R-:W-:Y:S08]  /*4a40*/  MUFU.EX2 R93, R93 ;  /* 0x0000005d005d7308 */ /* 0x000ff00000000800 */
[----:B------:R-:W3:Y:S08]  /*4a50*/  MUFU.EX2 R86, R86 ;  /* 0x0000005600567308 */ /* 0x000ef00000000800 */
[----:B------:R-:W-:Y:S08]  /*4a60*/  MUFU.EX2 R31, R31 ;  /* 0x0000001f001f7308 */ /* 0x000ff00000000800 */
[----:B------:R-:W4:Y:S01]  /*4a70*/  MUFU.EX2 R0, R0 ;  /* 0x0000000000007308 */ /* 0x000f220000000800 */
[C---:B-1----:R-:W-:Y:S07]  /*4a80*/  HMMA.16816.F32.BF16 R52, R4.reuse, R12, R52 ;  /* 0x0000000c0434723c */ /* 0x042fee0000041834 */
[----:B------:R-:W-:Y:S01]  /*4a90*/  MUFU.EX2 R94, R94 ;  /* 0x0000005e005e7308 */ /* 0x000fe20000000800 */
[C---:B------:R-:W-:Y:S01]  /*4aa0*/  HMMA.16816.F32.BF16 R56, R4.reuse, R14, R56 ;  /* 0x0000000e0438723c */ /* 0x040fe20000041838 */
[----:B------:R-:W1:Y:S06]  /*4ab0*/  LDSM.16.MT88.4 R12, [R108+0x7000] ;  /* 0x007000006c0c783b */ /* 0x000e6c0000004200 */
[----:B------:R-:W5:Y:S08]  /*4ac0*/  MUFU.EX2 R103, R103 ;  /* 0x0000006700677308 */ /* 0x000f700000000800 */
[----:B------:R-:W-:Y:S08]  /*4ad0*/  MUFU.EX2 R28, R28 ;  /* 0x0000001c001c7308 */ /* 0x000ff00000000800 */
[----:B------:R-:W-:Y:S08]  /*4ae0*/  MUFU.EX2 R101, R101 ;  /* 0x0000006500657308 */ /* 0x000ff00000000800 */
[----:B------:R-:W-:Y:S08]  /*4af0*/  MUFU.EX2 R102, R102 ;  /* 0x0000006600667308 */ /* 0x000ff00000000800 */
[----:B------:R-:W5:Y:S01]  /*4b00*/  MUFU.EX2 R105, R105 ;  /* 0x0000006900697308 */ /* 0x000f620000000800 */
[C---:B-1----:R-:W-:Y:S07]  /*4b10*/  HMMA.16816.F32.BF16 R60, R4.reuse, R12, R60 ;  /* 0x0000000c043c723c */ /* 0x042fee000004183c */
[----:B------:R-:W-:Y:S01]  /*4b20*/  MUFU.EX2 R29, R29 ;  /* 0x0000001d001d7308 */ /* 0x000fe20000000800 */
[C---:B------:R-:W-:Y:S01]  /*4b30*/  HMMA.16816.F32.BF16 R64, R4.reuse, R14, R64 ;  /* 0x0000000e0440723c */ /* 0x040fe20000041840 */
[----:B------:R-:W1:Y:S06]  /*4b40*/  LDSM.16.MT88.4 R12, [R110+0x8000] ;  /* 0x008000006e0c783b */ /* 0x000e6c0000004200 */
[----:B------:R-:W5:Y:S08]  /*4b50*/  MUFU.EX2 R100, R100 ;  /* 0x0000006400647308 */ /* 0x000f700000000800 */
[----:B------:R-:W-:Y:S08]  /*4b60*/  MUFU.EX2 R30, R26 ;  /* 0x0000001a001e7308 */ /* 0x000ff00000000800 */
[----:B------:R-:W5:Y:S08]  /*4b70*/  MUFU.EX2 R35, R35 ;  /* 0x0000002300237308 */ /* 0x000f700000000800 */
[----:B------:R-:W-:Y:S08]  /*4b80*/  MUFU.EX2 R34, R25 ;  /* 0x0000001900227308 */ /* 0x000ff00000000800 */
[----:B------:R-:W-:Y:S01]  /*4b90*/  MUFU.EX2 R135, R135 ;  /* 0x0000008700877308 */ /* 0x000fe20000000800 */
[C---:B-1----:R-:W-:Y:S07]  /*4ba0*/  HMMA.16816.F32.BF16 R68, R4.reuse, R12, R68 ;  /* 0x0000000c0444723c */ /* 0x042fee0000041844 */
[----:B------:R1:W-:Y:S01]  /*4bb0*/  MUFU.EX2 R85, R24 ;  /* 0x0000001800557308 */ /* 0x0003e20000000800 */
[C---:B------:R-:W-:Y:S01]  /*4bc0*/  HMMA.16816.F32.BF16 R72, R4.reuse, R14, R72 ;  /* 0x0000000e0448723c */ /* 0x040fe20000041848 */
[----:B------:R-:W2:Y:S06]  /*4bd0*/  LDSM.16.MT88.4 R12, [R108+0x8000] ;  /* 0x008000006c0c783b */ /* 0x000eac0000004200 */
[----:B------:R-:W5:Y:S08]  /*4be0*/  MUFU.EX2 R84, R84 ;  /* 0x0000005400547308 */ /* 0x000f700000000800 */
[----:B------:R-:W-:Y:S01]  /*4bf0*/  MUFU.EX2 R87, R87 ;  /* 0x0000005700577308 */ /* 0x000fe20000000800 */
[----:B-1----:R-:W-:Y:S07]  /*4c00*/  LDSM.16.MT88.4 R24, [R110+0x7c00] ;  /* 0x007c00006e18783b */ /* 0x002fee0000004200 */
[----:B------:R-:W1:Y:S01]  /*4c10*/  MUFU.EX2 R88, R88 ;  /* 0x0000005800587308 */ /* 0x000e620000000800 */
[C---:B--2---:R-:W-:Y:S06]  /*4c20*/  HMMA.16816.F32.BF16 R80, R4.reuse, R12, R80 ;  /* 0x0000000c0450723c */ /* 0x044fec0000041850 */
[----:B------:R-:W-:Y:S01]  /*4c30*/  HMMA.16816.F32.BF16 R76, R4, R14, R76 ;  /* 0x0000000e044c723c */ /* 0x000fe2000004184c */
[----:B------:R-:W2:Y:S06]  /*4c40*/  LDSM.16.MT88.4 R12, [R110+0x6400] ;  /* 0x006400006e0c783b */ /* 0x000eac0000004200 */
[----:B------:R-:W-:Y:S01]  /*4c50*/  F2FP.BF16.F32.PACK_AB R4, R92, R95 ;  /* 0x0000005f5c04723e */ /* 0x000fe200000010ff */
[----:B------:R-:W-:Y:S01]  /*4c60*/  FADD.FTZ R95, R95, R22 ;  /* 0x000000165f5f7221 */ /* 0x000fe20000010000 */
[----:B---3--:R-:W-:Y:S01]  /*4c70*/  F2FP.BF16.F32.PACK_AB R5, R86, R93 ;  /* 0x0000005d5605723e */ /* 0x008fe200000010ff */
[----:B------:R-:W-:Y:S01]  /*4c80*/  LDSM.16.MT88.4 R20, [R108+0x7c00] ;  /* 0x007c00006c14783b */ /* 0x000fe20000004200 */
[----:B------:R-:W-:Y:S01]  /*4c90*/  F2FP.BF16.F32.PACK_AB R6, R32, R33 ;  /* 0x000000212006723e */ /* 0x000fe200000010ff */
[----:B------:R-:W-:Y:S01]  /*4ca0*/  FADD.FTZ R93, R93, R2 ;  /* 0x000000025d5d7221 */ /* 0x000fe20000010000 */
[----:B----4-:R-:W-:Y:S01]  /*4cb0*/  F2FP.BF16.F32.PACK_AB R7, R0, R31 ;  /* 0x0000001f0007723e */ /* 0x010fe200000010ff */
[----:B------:R-:W-:Y:S01]  /*4cc0*/  FADD.FTZ R92, R92, R95 ;  /* 0x0000005f5c5c7221 */ /* 0x000fe20000010000 */
[-C--:B------:R-:W-:Y:S01]  /*4cd0*/  MOV R2, R11.reuse ;  /* 0x0000000b00027202 */ /* 0x080fe20000000f00 */
[----:B------:R-:W-:Y:S01]  /*4ce0*/  FADD.FTZ R86, R86, R93 ;  /* 0x0000005d56567221 */ /* 0x000fe20000010000 */
[----:B------:R-:W-:-:S03]  /*4cf0*/  @P0 MOV R2, R11 ;  /* 0x0000000b00020202 */ /* 0x000fc60000000f00 */
[C---:B--2---:R-:W-:Y:S06]  /*4d00*/  HMMA.16816.F32.BF16 R36, R4.reuse, R12, R36 ;  /* 0x0000000c0424723c */ /* 0x044fec0000041824 */
[C---:B------:R-:W-:Y:S01]  /*4d10*/  HMMA.16816.F32.BF16 R40, R4.reuse, R14, R40 ;  /* 0x0000000e0428723c */ /* 0x040fe20000041828 */
[----:B------:R-:W2:Y:S05]  /*4d20*/  LDSM.16.MT88.4 R12, [R108+0x6400] ;  /* 0x006400006c0c783b */ /* 0x000eaa0000004200 */
        /* <DEDUP_REMOVED lines=13> */
[----:B------:R-:W-:Y:S01]  /*4e00*/  HMMA.16816.F32.BF16 R76, R4, R14, R76 ;  /* 0x0000000e044c723c */ /* 0x000fe2000004184c */
[----:B------:R-:W2:Y:S06]  /*4e10*/  LDSM.16.MT88.4 R12, [R108+0x6800] ;  /* 0x006800006c0c783b */ /* 0x000eac0000004200 */
[----:B-----5:R-:W-:-:S02]  /*4e20*/  F2FP.BF16.F32.PACK_AB R4, R103, R94 ;  /* 0x0000005e6704723e */ /* 0x020fc400000010ff */
[----:B------:R-:W-:Y:S02]  /*4e30*/  F2FP.BF16.F32.PACK_AB R5, R105, R102 ;  /* 0x000000666905723e */ /* 0x000fe400000010ff */
[----:B------:R-:W-:Y:S02]  /*4e40*/  F2FP.BF16.F32.PACK_AB R6, R101, R28 ;  /* 0x0000001c6506723e */ /* 0x000fe400000010ff */
[----:B------:R-:W-:-:S07]  /*4e50*/  F2FP.BF16.F32.PACK_AB R7, R100, R29 ;  /* 0x0000001d6407723e */ /* 0x000fce00000010ff */
[C---:B------:R-:W-:Y:S06]  /*4e60*/  HMMA.16816.F32.BF16 R36, R4.reuse, R16, R36 ;  /* 0x000000100424723c */ /* 0x040fec0000041824 */
[C---:B------:R-:W-:Y:S01]  /*4e70*/  HMMA.16816.F32.BF16 R40, R4.reuse, R18, R40 ;  /* 0x000000120428723c */ /* 0x040fe20000041828 */
[----:B------:R-:W3:Y:S05]  /*4e80*/  LDSM.16.MT88.4 R16, [R110+0x7800] ;  /* 0x007800006e10783b */ /* 0x000eea0000004200 */
[C---:B--2---:R-:W-:Y:S06]  /*4e90*/  HMMA.16816.F32.BF16 R44, R4.reuse, R12, R44 ;  /* 0x0000000c042c723c */ /* 0x044fec000004182c */
[C---:B------:R-:W-:Y:S01]  /*4ea0*/  HMMA.16816.F32.BF16 R48, R4.reuse, R14, R48 ;  /* 0x0000000e0430723c */ /* 0x040fe20000041830 */
[----:B------:R-:W2:Y:S05]  /*4eb0*/  LDSM.16.MT88.4 R12, [R108+0x7800] ;  /* 0x007800006c0c783b */ /* 0x000eaa0000004200 */
[C---:B---3--:R-:W-:Y:S06]  /*4ec0*/  HMMA.16816.F32.BF16 R52, R4.reuse, R16, R52 ;  /* 0x000000100434723c */ /* 0x048fec0000041834 */
        /* <DEDUP_REMOVED lines=9> */
[----:B------:R-:W-:Y:S01]  /*4f60*/  HMMA.16816.F32.BF16 R76, R4, R14, R76 ;  /* 0x0000000e044c723c */ /* 0x000fe2000004184c */
[----:B------:R-:W2:Y:S06]  /*4f70*/  LDSM.16.MT88.4 R12, [R108+0x6c00] ;  /* 0x006c00006c0c783b */ /* 0x000eac0000004200 */
[----:B------:R-:W-:-:S02]  /*4f80*/  F2FP.BF16.F32.PACK_AB R4, R35, R30 ;  /* 0x0000001e2304723e */ /* 0x000fc400000010ff */
[----:B------:R-:W-:Y:S02]  /*4f90*/  F2FP.BF16.F32.PACK_AB R5, R84, R85 ;  /* 0x000000555405723e */ /* 0x000fe400000010ff */
[----:B------:R-:W-:Y:S02]  /*4fa0*/  F2FP.BF16.F32.PACK_AB R6, R135, R34 ;  /* 0x000000228706723e */ /* 0x000fe400000010ff */
[----:B-1----:R-:W-:-:S07]  /*4fb0*/  F2FP.BF16.F32.PACK_AB R7, R88, R87 ;  /* 0x000000575807723e */ /* 0x002fce00000010ff */
[C---:B---3--:R-:W-:Y:S06]  /*4fc0*/  HMMA.16816.F32.BF16 R36, R4.reuse, R16, R36 ;  /* 0x000000100424723c */ /* 0x048fec0000041824 */
[C---:B------:R-:W-:Y:S01]  /*4fd0*/  HMMA.16816.F32.BF16 R40, R4.reuse, R18, R40 ;  /* 0x000000120428723c */ /* 0x040fe20000041828 */
[----:B------:R-:W1:Y:S05]  /*4fe0*/  LDSM.16.MT88.4 R16, [R110+0x8c00] ;  /* 0x008c00006e10783b */ /* 0x000e6a0000004200 */
[C---:B------:R-:W-:Y:S06]  /*4ff0*/  HMMA.16816.F32.BF16 R60, R4.reuse, R20, R60 ;  /* 0x00000014043c723c */ /* 0x040fec000004183c */
[----:B------:R-:W-:Y:S01]  /*5000*/  HMMA.16816.F32.BF16 R52, R4, R24, R52 ;  /* 0x000000180434723c */ /* 0x000fe20000041834 */
[----:B------:R-:W-:-:S04]  /*5010*/  FADD.FTZ R21, R31, R86 ;  /* 0x000000561f157221 */ /* 0x000fc80000010000 */
[----:B------:R-:W-:Y:S01]  /*5020*/  FADD.FTZ R21, R0, R21 ;  /* 0x0000001500157221 */ /* 0x000fe20000010000 */
[----:B--2---:R-:W-:Y:S03]  /*5030*/  HMMA.16816.F32.BF16 R44, R4, R12, R44 ;  /* 0x0000000c042c723c */ /* 0x004fe6000004182c */
[----:B------:R-:W-:-:S03]  /*5040*/  FADD.FTZ R0, R102, R21 ;  /* 0x0000001566007221 */ /* 0x000fc60000010000 */
[----:B------:R-:W-:Y:S01]  /*5050*/  HMMA.16816.F32.BF16 R48, R4, R14, R48 ;  /* 0x0000000e0430723c */ /* 0x000fe20000041830 */
[----:B------:R-:W2:Y:S01]  /*5060*/  LDSM.16.MT88.4 R12, [R108+0x8c00] ;  /* 0x008c00006c0c783b */ /* 0x000ea20000004200 */
[----:B------:R-:W-:-:S04]  /*5070*/  FADD.FTZ R0, R105, R0 ;  /* 0x0000000069007221 */ /* 0x000fc80000010000 */
[----:B------:R-:W-:Y:S01]  /*5080*/  FADD.FTZ R29, R29, R0 ;  /* 0x000000001d1d7221 */ /* 0x000fe20000010000 */
[C---:B------:R-:W-:Y:S01]  /*5090*/  HMMA.16816.F32.BF16 R56, R4.reuse, R26, R56 ;  /* 0x0000001a0438723c */ /* 0x040fe20000041838 */
[-C--:B------:R-:W-:Y:S02]  /*50a0*/  MOV R0, R10.reuse ;  /* 0x0000000a00007202 */ /* 0x080fe40000000f00 */
[----:B------:R-:W-:Y:S01]  /*50b0*/  FADD.FTZ R100, R100, R29 ;  /* 0x0000001d64647221 */ /* 0x000fe20000010000 */
[----:B------:R-:W-:Y:S02]  /*50c0*/  @P0 MOV R0, R10 ;  /* 0x0000000a00000202 */ /* 0x000fe40000000f00 */
[----:B------:R-:W-:Y:S01]  /*50d0*/  HMMA.16816.F32.BF16 R64, R4, R22, R64 ;  /* 0x000000160440723c */ /* 0x000fe20000041840 */
[----:B------:R-:W-:-:S04]  /*50e0*/  FADD.FTZ R85, R85, R100 ;  /* 0x0000006455557221 */ /* 0x000fc80000010000 */
[----:B------:R-:W-:Y:S01]  /*50f0*/  FADD.FTZ R84, R84, R85 ;  /* 0x0000005554547221 */ /* 0x000fe20000010000 */
[----:B-1----:R-:W-:Y:S03]  /*5100*/  HMMA.16816.F32.BF16 R68, R4, R16, R68 ;  /* 0x000000100444723c */ /* 0x002fe60000041844 */
[----:B------:R-:W-:-:S03]  /*5110*/  FADD.FTZ R87, R87, R84 ;  /* 0x0000005457577221 */ /* 0x000fc60000010000 */
[----:B------:R-:W-:Y:S01]  /*5120*/  HMMA.16816.F32.BF16 R72, R4, R18, R72 ;  /* 0x000000120448723c */ /* 0x000fe20000041848 */
[----:B------:R-:W-:Y:S01]  /*5130*/  FADD.FTZ R17, R33, R92 ;  /* 0x0000005c21117221 */ /* 0x000fe20000010000 */
[----:B------:R-:W-:-:S03]  /*5140*/  FADD.FTZ R138, R88, R87 ;  /* 0x00000057588a7221 */ /* 0x000fc60000010000 */
[----:B------:R-:W-:-:S04]  /*5150*/  FADD.FTZ R17, R32, R17 ;  /* 0x0000001120117221 */ /* 0x000fc80000010000 */
[----:B------:R-:W-:-:S04]  /*5160*/  FADD.FTZ R94, R94, R17 ;  /* 0x000000115e5e7221 */ /* 0x000fc80000010000 */
[----:B------:R-:W-:Y:S01]  /*5170*/  FADD.FTZ R103, R103, R94 ;  /* 0x0000005e67677221 */ /* 0x000fe20000010000 */
[----:B--2---:R-:W-:Y:S03]  /*5180*/  HMMA.16816.F32.BF16 R80, R4, R12, R80 ;  /* 0x0000000c0450723c */ /* 0x004fe60000041850 */
[----:B------:R-:W-:-:S04]  /*5190*/  FADD.FTZ R28, R28, R103 ;  /* 0x000000671c1c7221 */ /* 0x000fc80000010000 */
[----:B------:R-:W-:Y:S01]  /*51a0*/  FADD.FTZ R101, R101, R28 ;  /* 0x0000001c65657221 */ /* 0x000fe20000010000 */
[----:B------:R-:W-:Y:S03]  /*51b0*/  HMMA.16816.F32.BF16 R76, R4, R14, R76 ;  /* 0x0000000e044c723c */ /* 0x000fe6000004184c */
[----:B------:R-:W-:-:S04]  /*51c0*/  FADD.FTZ R30, R30, R101 ;  /* 0x000000651e1e7221 */ /* 0x000fc80000010000 */
[----:B------:R-:W-:-:S04]  /*51d0*/  FADD.FTZ R35, R35, R30 ;  /* 0x0000001e23237221 */ /* 0x000fc80000010000 */
[----:B------:R-:W-:-:S04]  /*51e0*/  FADD.FTZ R34, R34, R35 ;  /* 0x0000002322227221 */ /* 0x000fc80000010000 */
[----:B------:R-:W-:Y:S01]  /*51f0*/  FADD.FTZ R135, R135, R34 ;  /* 0x0000002287877221 */ /* 0x000fe20000010000 */
[----:B------:R-:W-:Y:S08]  /*5200*/  @P0 BRA `(.L_x_198) ;  /* 0x0000000000040947 */ /* 0x000ff00003800000 */
.L_x_196:
[----:B------:R-:W-:-:S07]  /*5210*/  IADD3 R134, R3, -0x1, RZ ;  /* 0xffffffff03867810 */ /* 0x000fce0007ffe0ff */
.L_x_198:
[----:B------:R-:W-:-:S13]  /*5220*/  ISETP.GE.AND P0, PT, R134, RZ, PT ;  /* 0x000000ff8600720c */ /* 0x000fda0003f06270 */
[----:B------:R-:W-:Y:S05]  /*5230*/  @!P0 BRA `(.L_x_199) ;  /* 0x0000001800c88947 */ /* 0x000fea0003800000 */
[C---:B------:R-:W-:Y:S01]  /*5240*/  IMAD.SHL.U32 R5, R8.reuse, 0x20, RZ ;  /* 0x0000002008057824 */ /* 0x040fe200078e00ff */
[C-C-:B------:R-:W-:Y:S01]  /*5250*/  SHF.L.U64.HI R130, R8.reuse, 0x5, R9.reuse ;  /* 0x0000000508827819 */ /* 0x140fe20000010209 */
[C---:B------:R-:W-:Y:S01]  /*5260*/  IMAD.SHL.U32 R131, R8.reuse, 0x40, RZ ;  /* 0x0000004008837824 */ /* 0x040fe200078e00ff */
[----:B------:R-:W-:Y:S01]  /*5270*/  SHF.L.U64.HI R127, R8, 0x6, R9 ;  /* 0x00000006087f7819 */ /* 0x000fe20000010209 */
[----:B------:R-:W-:Y:S01]  /*5280*/  IMAD.MOV.U32 R85, RZ, RZ, R2 ;  /* 0x000000ffff557224 */ /* 0x000fe200078e0002 */
[----:B------:R-:W-:Y:S01]  /*5290*/  MOV R3, R0 ;  /* 0x0000000000037202 */ /* 0x000fe20000000f00 */
[----:B------:R-:W-:Y:S01]  /*52a0*/  IMAD.MOV.U32 R122, RZ, RZ, R96 ;  /* 0x000000ffff7a7224 */ /* 0x000fe200078e0060 */
[C---:B------:R-:W-:Y:S01]  /*52b0*/  SHF.L.U64.HI R130, R5.reuse, 0x1, R130 ;  /* 0x0000000105827819 */ /* 0x040fe20000010282 */
[----:B------:R-:W-:Y:S01]  /*52c0*/  ULDC UR4, c[0x0][0x2ec] ;  /* 0x0000bb0000047ab9 */ /* 0x000fe20000000800 */
[----:B------:R-:W-:Y:S01]  /*52d0*/  SHF.L.U32 R132, R5, 0x1, RZ ;  /* 0x0000000105847819 */ /* 0x000fe200000006ff */
[----:B------:R-:W-:Y:S01]  /*52e0*/  ULDC.64 UR6, c[0x0][0x218] ;  /* 0x0000860000067ab9 */ /* 0x000fe20000000a00 */
[----:B------:R-:W-:Y:S01]  /*52f0*/  ULDC.64 UR10, c[0x0][0x220] ;  /* 0x00008800000a7ab9 */ /* 0x000fe20000000a00 */
[----:B------:R-:W-:Y:S01]  /*5300*/  ULDC.64 UR8, c[0x0][0x248] ;  /* 0x0000920000087ab9 */ /* 0x000fe20000000a00 */
[----:B------:R-:W-:Y:S05]  /*5310*/  BRA `(.L_x_200) ;  /* 0x00000000005c7947 */ /* 0x000fea0003800000 */
.L_x_202:
        /* <DEDUP_REMOVED lines=23> */
.L_x_200:
[----:B------:R-:W-:Y:S04]  /*5490*/  DEPBAR.LE SB0, 0x0 ;  /* 0x000080000000791a */ /* 0x000fe80000000000 */
[----:B------:R-:W-:Y:S01]  /*54a0*/  BAR.SYNC.DEFER_BLOCKING 0x0 ;  /* 0x0000000000007b1d */ /* 0x000fe20000010000 */
[----:B------:R-:W-:Y:S01]  /*54b0*/  SHF.R.S32.HI R84, RZ, 0x1f, R134 ;  /* 0x0000001fff547819 */ /* 0x000fe20000011486 */
[----:B------:R-:W-:Y:S02]  /*54c0*/  IMAD R0, R127, R134, RZ ;  /* 0x000000867f007224 */ /* 0x000fe400078e02ff */
[-C--:B------:R-:W-:Y:S04]  /*54d0*/  IMAD.WIDE.U32 R140, R134, R131.reuse, R122 ;  /* 0x00000083868c7225 */ /* 0x080fe800078e007a */
[----:B------:R-:W-:Y:S01]  /*54e0*/  IMAD R0, R84, R131, R0 ;  /* 0x0000008354007224 */ /* 0x000fe200078e0200 */
[----:B------:R-:W-:Y:S03]  /*54f0*/  LEA R142, P1, R140, UR10, 0x1 ;  /* 0x0000000a8c8e7c11 */ /* 0x000fe6000f8208ff */
        /* <DEDUP_REMOVED lines=14> */
[----:B------:R-:W-:Y:S04]  /*55e0*/  LDSM.16.M88.4 R88, [R113] ;  /* 0x000000007158783b */ /* 0x000fe80000000200 */
[----:B------:R-:W2:Y:S04]  /*55f0*/  LDSM.16.M88.4 R92, [R112+0x3000] ;  /* 0x00300000705c783b */ /* 0x000ea80000000200 */
[----:B------:R-:W3:Y:S04]  /*5600*/  LDSM.16.M88.4 R96, [R112+0x3400] ;  /* 0x003400007060783b */ /* 0x000ee80000000200 */
[----:B------:R-:W4:Y:S04]  /*5610*/  LDSM.16.M88.4 R100, [R112+0x3800] ;  /* 0x003800007064783b */ /* 0x000f280000000200 */
[----:B------:R-:W5:Y:S04]  /*5620*/  LDSM.16.M88.4 R104, [R112+0x3c00] ;  /* 0x003c00007068783b */ /* 0x000f680000000200 */
[----:B------:R-:W0:Y:S01]  /*5630*/  LDGDEPBAR ;  /* 0x00000000000079af */ /* 0x000e220000000000 */
[C---:B--2---:R-:W-:Y:S06]  /*5640*/  HMMA.16816.F32.BF16 R4, R88.reuse, R92, RZ ;  /* 0x0000005c5804723c */ /* 0x044fec00000418ff */
[C---:B------:R-:W-:Y:S01]  /*5650*/  HMMA.16816.F32.BF16 R8, R88.reuse, R94, RZ ;  /* 0x0000005e5808723c */ /* 0x040fe200000418ff */
[----:B------:R-:W-:Y:S05]  /*5660*/  LDSM.16.M88.4 R92, [R111] ;  /* 0x000000006f5c783b */ /* 0x000fea0000000200 */
[C---:B---3--:R-:W-:Y:S06]  /*5670*/  HMMA.16816.F32.BF16 R12, R88.reuse, R96, RZ ;  /* 0x00000060580c723c */ /* 0x048fec00000418ff */
[C---:B------:R-:W-:Y:S06]  /*5680*/  HMMA.16816.F32.BF16 R16, R88.reuse, R98, RZ ;  /* 0x000000625810723c */ /* 0x040fec00000418ff */
[C---:B----4-:R-:W-:Y:S06]  /*5690*/  HMMA.16816.F32.BF16 R20, R88.reuse, R100, RZ ;  /* 0x000000645814723c */ /* 0x050fec00000418ff */
[C---:B------:R-:W-:Y:S06]  /*56a0*/  HMMA.16816.F32.BF16 R24, R88.reuse, R102, RZ ;  /* 0x000000665818723c */ /* 0x040fec00000418ff */
[C---:B-----5:R-:W-:Y:S06]  /*56b0*/  HMMA.16816.F32.BF16 R28, R88.reuse, R104, RZ ;  /* 0x00000068581c723c */ /* 0x060fec00000418ff */
[----:B------:R-:W-:Y:S01]  /*56c0*/  HMMA.16816.F32.BF16 R32, R88, R106, RZ ;  /* 0x0000006a5820723c */ /* 0x000fe200000418ff */
[----:B------:R-:W2:Y:S05]  /*56d0*/  LDSM.16.M88.4 R88, [R109+0x3000] ;  /* 0x003000006d58783b */ /* 0x000eaa0000000200 */
[C---:B--2---:R-:W-:Y:S06]  /*56e0*/  HMMA.16816.F32.BF16 R4, R92.reuse, R88, R4 ;  /* 0x000000585c04723c */ /* 0x044fec0000041804 */
[C---:B------:R-:W-:Y:S01]  /*56f0*/  HMMA.16816.F32.BF16 R8, R92.reuse, R90, R8 ;  /* 0x0000005a5c08723c */ /* 0x040fe20000041808 */
        /* <DEDUP_REMOVED lines=8> */
[----:B------:R-:W-:Y:S01]  /*5780*/  HMMA.16816.F32.BF16 R32, R92, R90, R32 ;  /* 0x0000005a5c20723c */ /* 0x000fe20000041820 */
[----:B------:R-:W-:Y:S04]  /*5790*/  LDSM.16.M88.4 R88, [R113+0x1000] ;  /* 0x001000007158783b */ /* 0x000fe80000000200 */
[----:B------:R-:W2:Y:S02]  /*57a0*/  LDSM.16.M88.4 R92, [R112+0x4000] ;  /* 0x00400000705c783b */ /* 0x000ea40000000200 */
        /* <DEDUP_REMOVED lines=41> */
[----:B------:R-:W2:Y:S11]  /*5a40*/  LDSM.16.M88.4 R92, [R109+0x5400] ;  /* 0x005400006d5c783b */ /* 0x000eb60000000200 */
[----:B------:R-:W-:Y:S06]  /*5a50*/  @!UPT UIADD3 URZ, URZ, URZ, URZ ;  /* 0x0000003f3f3ff290 */ /* 0x000fec000fffe03f */
        /* <DEDUP_REMOVED lines=22> */
[----:B------:R-:W2:Y:S01]  /*5bc0*/  LDSM.16.M88.4 R92, [R109+0x5c00] ;  /* 0x005c00006d5c783b */ /* 0x000ea20000000200 */
[----:B------:R-:W-:Y:S04]  /*5bd0*/  DEPBAR.LE SB0, 0x0 ;  /* 0x000080000000791a */ /* 0x000fe80000000000 */
[----:B------:R-:W-:Y:S11]  /*5be0*/  BAR.SYNC.DEFER_BLOCKING 0x0 ;  /* 0x0000000000007b1d */ /* 0x000ff60000010000 */
[----:B------:R-:W-:Y:S01]  /*5bf0*/  @!UPT UIADD3 URZ, URZ, URZ, URZ ;  /* 0x0000003f3f3ff290 */ /* 0x000fe2000fffe03f */
        /* <DEDUP_REMOVED lines=9> */
[----:B------:R-:W-:Y:S11]  /*5c90*/  HMMA.16816.F32.BF16 R32, R88, R94, R32 ;  /* 0x0000005e5820723c */ /* 0x000ff60000041820 */
[----:B------:R-:W-:Y:S07]  /*5ca0*/  @!UPT UIADD3 URZ, URZ, URZ, URZ ;  /* 0x0000003f3f3ff290 */ /* 0x000fee000fffe03f */
[----:B------:R-:W-:Y:S02]  /*5cb0*/  FMNMX.FTZ R84, R28, R141, !PT ;  /* 0x0000008d1c547209 */ /* 0x000fe40007810000 */
[----:B------:R-:W-:Y:S02]  /*5cc0*/  FMNMX.FTZ R0, R30, R139, !PT ;  /* 0x0000008b1e007209 */ /* 0x000fe40007810000 */
[----:B------:R-:W-:Y:S02]  /*5cd0*/  FMNMX.FTZ R139, R29, R84, !PT ;  /* 0x000000541d8b7209 */ /* 0x000fe40007810000 */
[----:B------:R-:W-:Y:S02]  /*5ce0*/  FMNMX.FTZ R87, R31, R0, !PT ;  /* 0x000000001f577209 */ /* 0x000fe40007810000 */
[----:B------:R-:W-:Y:S02]  /*5cf0*/  FMNMX.FTZ R0, R32, R139, !PT ;  /* 0x0000008b20007209 */ /* 0x000fe40007810000 */
[----:B------:R-:W-:Y:S02]  /*5d00*/  FMNMX.FTZ R2, R34, R87, !PT ;  /* 0x0000005722027209 */ /* 0x000fe40007810000 */
[----:B------:R-:W-:Y:S01]  /*5d10*/  FMNMX.FTZ R139, R33, R0, !PT ;  /* 0x00000000218b7209 */ /* 0x000fe20007810000 */
[----:B-1----:R-:W-:Y:S06]  /*5d20*/  @P0 BRA `(.L_x_202) ;  /* 0xfffffff4007c0947 */ /* 0x002fec000383ffff */
.L_x_201:
[----:B-1----:R-:W1:Y:S01]  /*5d30*/  SHFL.BFLY PT, R88, R139, 0x2, 0x1f ;  /* 0x0c401f008b587f89 */ /* 0x002e6200000e0000 */
[----:B------:R-:W-:Y:S02]  /*5d40*/  FMNMX.FTZ R89, R35, R2, !PT ;  /* 0x0000000223597209 */ /* 0x000fe40007810000 */
[----:B------:R-:W-:Y:S05]  /*5d50*/  IADD3 R134, R134, -0x1, RZ ;  /* 0xffffffff86867810 */ /* 0x000fea0007ffe0ff */
[----:B------:R-:W-:Y:S08]  /*5d60*/  LDSM.16.MT88.4 R96, [R110+0x6000] ;  /* 0x006000006e60783b */ /* 0x000ff00000004200 */
[----:B------:R-:W2:Y:S01]  /*5d70*/  SHFL.BFLY PT, R2, R89, 0x2, 0x1f ;  /* 0x0c401f0059027f89 */ /* 0x000ea200000e0000 */
        /* <DEDUP_REMOVED lines=11> */
[----:B------:R-:W-:Y:S01]  /*5e30*/  FFMA.FTZ R88, R9, UR4, -R107 ;  /* 0x0000000409587c23 */ /* 0x000fe2000801086b */
        /* <DEDUP_REMOVED lines=47> */
[C---:B------:R-:W-:Y:S03]  /*6130*/  FMUL.FTZ R56, R84.reuse, R56 ;  /* 0x0000003854387220 */ /* 0x040fe60000410000 */
[----:B------:R-:W1:Y:S01]  /*6140*/  MUFU.EX2 R88, R88 ;  /* 0x0000005800587308 */ /* 0x000e620000000800 */
[C---:B------:R-:W-:Y:S01]  /*6150*/  FMUL.FTZ R57, R84.reuse, R57 ;  /* 0x0000003954397220 */ /* 0x040fe20000410000 */
[C---:B------:R-:W-:Y:S01]  /*6160*/  FMUL.FTZ R58, R3.reuse, R58 ;  /* 0x0000003a033a7220 */ /* 0x040fe20000410000 */
[C---:B------:R-:W-:Y:S01]  /*6170*/  FMUL.FTZ R59, R3.reuse, R59 ;  /* 0x0000003b033b7220 */ /* 0x040fe20000410000 */
[C---:B------:R-:W-:Y:S01]  /*6180*/  FMUL.FTZ R60, R84.reuse, R60 ;  /* 0x0000003c543c7220 */ /* 0x040fe20000410000 */
[C---:B------:R-:W-:Y:S01]  /*6190*/  FMUL.FTZ R61, R84.reuse, R61 ;  /* 0x0000003d543d7220 */ /* 0x040fe20000410000 */
[C---:B------:R-:W-:Y:S01]  /*61a0*/  FMUL.FTZ R62, R3.reuse, R62 ;  /* 0x0000003e033e7220 */ /* 0x040fe20000410000 */
[C---:B------:R-:W-:Y:S03]  /*61b0*/  FMUL.FTZ R63, R3.reuse, R63 ;  /* 0x0000003f033f7220 */ /* 0x040fe60000410000 */
[----:B------:R-:W2:Y:S01]  /*61c0*/  MUFU.EX2 R139, R139 ;  /* 0x0000008b008b7308 */ /* 0x000ea20000000800 */
[C---:B------:R-:W-:Y:S01]  /*61d0*/  FMUL.FTZ R64, R84.reuse, R64 ;  /* 0x0000004054407220 */ /* 0x040fe20000410000 */
[C---:B------:R-:W-:Y:S01]  /*61e0*/  FMUL.FTZ R65, R84.reuse, R65 ;  /* 0x0000004154417220 */ /* 0x040fe20000410000 */
[C---:B------:R-:W-:Y:S01]  /*61f0*/  FMUL.FTZ R66, R3.reuse, R66 ;  /* 0x0000004203427220 */ /* 0x040fe20000410000 */
[C---:B------:R-:W-:Y:S01]  /*6200*/  FMUL.FTZ R67, R3.reuse, R67 ;  /* 0x0000004303437220 */ /* 0x040fe20000410000 */
[C---:B------:R-:W-:Y:S01]  /*6210*/  FMUL.FTZ R68, R84.reuse, R68 ;  /* 0x0000004454447220 */ /* 0x040fe20000410000 */
[----:B------:R-:W-:Y:S01]  /*6220*/  FMUL.FTZ R69, R84, R69 ;  /* 0x0000004554457220 */ /* 0x000fe20000410000 */
[C---:B------:R-:W-:Y:S03]  /*6230*/  FMUL.FTZ R70, R3.reuse, R70 ;  /* 0x0000004603467220 */ /* 0x040fe60000410000 */
[----:B------:R-:W3:Y:S01]  /*6240*/  MUFU.EX2 R102, R102 ;  /* 0x0000006600667308 */ /* 0x000ee20000000800 */
[----:B-1----:R-:W-:Y:S01]  /*6250*/  F2FP.BF16.F32.PACK_AB R94, R88, R91 ;  /* 0x0000005b585e723e */ /* 0x002fe200000010ff */
[C---:B------:R-:W-:Y:S01]  /*6260*/  FMUL.FTZ R71, R3.reuse, R71 ;  /* 0x0000004703477220 */ /* 0x040fe20000410000 */
[C---:B------:R-:W-:Y:S01]  /*6270*/  FMUL.FTZ R72, R84.reuse, R72 ;  /* 0x0000004854487220 */ /* 0x040fe20000410000 */
[C---:B------:R-:W-:Y:S01]  /*6280*/  FMUL.FTZ R73, R84.reuse, R73 ;  /* 0x0000004954497220 */ /* 0x040fe20000410000 */
[C---:B------:R-:W-:Y:S01]  /*6290*/  FMUL.FTZ R74, R3.reuse, R74 ;  /* 0x0000004a034a7220 */ /* 0x040fe20000410000 */
[----:B------:R-:W-:Y:S01]  /*62a0*/  FMUL.FTZ R75, R3, R75 ;  /* 0x0000004b034b7220 */ /* 0x000fe20000410000 */
[C---:B------:R-:W-:Y:S03]  /*62b0*/  FMUL.FTZ R12, R84.reuse, R80 ;  /* 0x00000050540c7220 */ /* 0x040fe60000410000 */
[----:B------:R-:W-:Y:S01]  /*62c0*/  MUFU.EX2 R10, R10 ;  /* 0x0000000a000a7308 */ /* 0x000fe20000000800 */
[----:B--2---:R-:W-:Y:S01]  /*62d0*/  F2FP.BF16.F32.PACK_AB R92, R101, R139 ;  /* 0x0000008b655c723e */ /* 0x004fe200000010ff */
[C---:B------:R-:W-:Y:S01]  /*62e0*/  FMUL.FTZ R13, R84.reuse, R81 ;  /* 0x00000051540d7220 */ /* 0x040fe20000410000 */
[C---:B------:R-:W-:Y:S01]  /*62f0*/  FMUL.FTZ R14, R3.reuse, R82 ;  /* 0x00000052030e7220 */ /* 0x040fe20000410000 */
[C---:B------:R-:W-:Y:S01]  /*6300*/  FMUL.FTZ R15, R3.reuse, R83 ;  /* 0x00000053030f7220 */ /* 0x040fe20000410000 */
[C---:B------:R-:W-:Y:S01]  /*6310*/  FMUL.FTZ R76, R84.reuse, R76 ;  /* 0x0000004c544c7220 */ /* 0x040fe20000410000 */
[----:B------:R-:W-:Y:S01]  /*6320*/  FMUL.FTZ R77, R84, R77 ;  /* 0x0000004d544d7220 */ /* 0x000fe20000410000 */
[C---:B------:R-:W-:Y:S03]  /*6330*/  FMUL.FTZ R78, R3.reuse, R78 ;  /* 0x0000004e034e7220 */ /* 0x040fe60000410000 */
[----:B------:R-:W1:Y:S01]  /*6340*/  MUFU.EX2 R9, R9 ;  /* 0x0000000900097308 */ /* 0x000e620000000800 */
[----:B---3--:R-:W-:Y:S01]  /*6350*/  F2FP.BF16.F32.PACK_AB R93, R90, R102 ;  /* 0x000000665a5d723e */ /* 0x008fe200000010ff */
[----:B------:R-:W-:Y:S01]  /*6360*/  FMUL.FTZ R79, R3, R79 ;  /* 0x0000004f034f7220 */ /* 0x000fe20000410000 */
[----:B------:R-:W-:Y:S01]  /*6370*/  LDSM.16.MT88.4 R80, [R110+0x6400] ;  /* 0x006400006e50783b */ /* 0x000fe20000004200 */
[--C-:B------:R-:W-:Y:S01]  /*6380*/  FFMA.FTZ R146, R29, UR4, -R107.reuse ;  /* 0x000000041d927c23 */ /* 0x100fe2000801086b */
[----:B------:R-:W-:Y:S01]  /*6390*/  FFMA.FTZ R141, R33, UR4, -R107 ;  /* 0x00000004218d7c23 */ /* 0x000fe2000801086b */
[--C-:B------:R-:W-:Y:S01]  /*63a0*/  FFMA.FTZ R33, R23, UR4, -R100.reuse ;  /* 0x0000000417217c23 */ /* 0x100fe20008010864 */
[----:B------:R-:W-:Y:S03]  /*63b0*/  FFMA.FTZ R139, R84, R135, R139 ;  /* 0x00000087548b7223 */ /* 0x000fe6000001008b */
[----:B------:R-:W-:Y:S01]  /*63c0*/  MUFU.EX2 R104, R104 ;  /* 0x0000006800687308 */ /* 0x000fe20000000800 */
[----:B------:R-:W-:Y:S01]  /*63d0*/  FFMA.FTZ R135, R27, UR4, -R100 ;  /* 0x000000041b877c23 */ /* 0x000fe20008010864 */
[----:B------:R-:W-:Y:S01]  /*63e0*/  FFMA.FTZ R145, R28, UR4, -R107 ;  /* 0x000000041c917c23 */ /* 0x000fe2000801086b */
[----:B------:R-:W-:Y:S01]  /*63f0*/  LDSM.16.MT88.4 R24, [R108+0x6800] ;  /* 0x006800006c18783b */ /* 0x000fe20000004200 */
[----:B------:R-:W-:Y:S01]  /*6400*/  FADD.FTZ R28, R101, R139 ;  /* 0x0000008b651c7221 */ /* 0x000fe20000010000 */
[----:B------:R-:W-:Y:S01]  /*6410*/  FFMA.FTZ R102, R3, R138, R102 ;  /* 0x0000008a03667223 */ /* 0x000fe20000010066 */
[--C-:B------:R-:W-:Y:S01]  /*6420*/  FFMA.FTZ R143, R32, UR4, -R107.reuse ;  /* 0x00000004208f7c23 */ /* 0x100fe2000801086b */
[----:B------:R-:W-:Y:S03]  /*6430*/  MOV R3, R0 ;  /* 0x0000000000037202 */ /* 0x000fe60000000f00 */
[----:B------:R-:W2:Y:S01]  /*6440*/  MUFU.EX2 R105, R105 ;  /* 0x0000006900697308 */ /* 0x000ea20000000800 */
[----:B-1----:R-:W-:Y:S01]  /*6450*/  F2FP.BF16.F32.PACK_AB R95, R9, R10 ;  /* 0x0000000a095f723e */ /* 0x002fe200000010ff */
[----:B------:R-:W-:Y:S01]  /*6460*/  FADD.FTZ R91, R91, R28 ;  /* 0x0000001c5b5b7221 */ /* 0x000fe20000010000 */
[----:B------:R-:W-:Y:S05]  /*6470*/  MOV R85, R2 ;  /* 0x0000000200557202 */ /* 0x000fea0000000f00 */
[C---:B------:R-:W-:Y:S02]  /*6480*/  HMMA.16816.F32.BF16 R36, R92.reuse, R96, R36 ;  /* 0x000000605c24723c */ /* 0x040fe40000041824 */
[----:B------:R-:W-:Y:S04]  /*6490*/  MUFU.EX2 R106, R106 ;  /* 0x0000006a006a7308 */ /* 0x000fe80000000800 */
[C---:B------:R-:W-:Y:S01]  /*64a0*/  HMMA.16816.F32.BF16 R40, R92.reuse, R98, R40 ;  /* 0x000000625c28723c */ /* 0x040fe20000041828 */
[----:B------:R-:W1:Y:S05]  /*64b0*/  LDSM.16.MT88.4 R96, [R108+0x6000] ;  /* 0x006000006c60783b */ /* 0x000e6a0000004200 */
[----:B------:R-:W3:Y:S01]  /*64c0*/  MUFU.EX2 R11, R11 ;  /* 0x0000000b000b7308 */ /* 0x000ee20000000800 */
[----:B--2---:R-:W-:Y:S09]  /*64d0*/  F2FP.BF16.F32.PACK_AB R16, R105, R104 ;  /* 0x000000686910723e */ /* 0x004ff200000010ff */
[----:B------:R-:W-:Y:S10]  /*64e0*/  MUFU.EX2 R103, R103 ;  /* 0x0000006700677308 */ /* 0x000ff40000000800 */
[----:B------:R-:W-:Y:S10]  /*64f0*/  MUFU.EX2 R140, R140 ;  /* 0x0000008c008c7308 */ /* 0x000ff40000000800 */
[----:B------:R-:W-:Y:S10]  /*6500*/  MUFU.EX2 R142, R142 ;  /* 0x0000008e008e7308 */ /* 0x000ff40000000800 */
[----:B------:R-:W-:Y:S01]  /*6510*/  MUFU.EX2 R33, R33 ;  /* 0x0000002100217308 */ /* 0x000fe20000000800 */
[C---:B-1----:R-:W-:Y:S09]  /*6520*/  HMMA.16816.F32.BF16 R44, R92.reuse, R96, R44 ;  /* 0x000000605c2c723c */ /* 0x042ff2000004182c */
[----:B------:R-:W-:Y:S01]  /*6530*/  MUFU.EX2 R144, R144 ;  /* 0x0000009000907308 */ /* 0x000fe20000000800 */
[C---:B------:R-:W-:Y:S01]  /*6540*/  HMMA.16816.F32.BF16 R48, R92.reuse, R98, R48 ;  /* 0x000000625c30723c */ /* 0x040fe20000041830 */
[----:B------:R-:W1:Y:S08]  /*6550*/  LDSM.16.MT88.4 R96, [R110+0x7000] ;  /* 0x007000006e60783b */ /* 0x000e700000004200 */
[----:B------:R-:W-:Y:S10]  /*6560*/  MUFU.EX2 R148, R148 ;  /* 0x0000009400947308 */ /* 0x000ff40000000800 */
[----:B------:R-:W-:Y:S10]  /*6570*/  MUFU.EX2 R135, R135 ;  /* 0x0000008700877308 */ /* 0x000ff40000000800 */
[----:B------:R-:W-:Y:S10]  /*6580*/  MUFU.EX2 R145, R145 ;  /* 0x0000009100917308 */ /* 0x000ff40000000800 */
[----:B------:R-:W-:Y:S10]  /*6590*/  MUFU.EX2 R146, R146 ;  /* 0x0000009200927308 */ /* 0x000ff40000000800 */
[----:B------:R-:W-:Y:S01]  /*65a0*/  MUFU.EX2 R143, R143 ;  /* 0x0000008f008f7308 */ /* 0x000fe20000000800 */
        /* <DEDUP_REMOVED lines=10> */
[----:B------:R-:W-:Y:S07]  /*6650*/  HMMA.16816.F32.BF16 R76, R92, R98, R76 ;  /* 0x000000625c4c723c */ /* 0x000fee000004184c */
[--C-:B------:R-:W-:Y:S01]  /*6660*/  FFMA.FTZ R92, R17, UR4, -R107.reuse ;  /* 0x00000004115c7c23 */ /* 0x100fe2000801086b */
[--C-:B------:R-:W-:Y:S03]  /*6670*/  FFMA.FTZ R93, R18, UR4, -R100.reuse ;  /* 0x00000004125d7c23 */ /* 0x100fe60008010864 */
[--C-:B------:R-:W-:Y:S01]  /*6680*/  FFMA.FTZ R94, R19, UR4, -R100.reuse ;  /* 0x00000004135e7c23 */ /* 0x100fe20008010864 */
[----:B---3--:R-:W-:Y:S01]  /*6690*/  F2FP.BF16.F32.PACK_AB R17, R11, R106 ;  /* 0x0000006a0b11723e */ /* 0x008fe200000010ff */
[----:B------:R-:W1:Y:S01]  /*66a0*/  MUFU.EX2 R92, R92 ;  /* 0x0000005c005c7308 */ /* 0x000e620000000800 */
[----:B------:R-:W-:Y:S02]  /*66b0*/  FFMA.FTZ R95, R21, UR4, -R107 ;  /* 0x00000004155f7c23 */ /* 0x000fe4000801086b */
[----:B------:R-:W-:Y:S07]  /*66c0*/  LDSM.16.MT88.4 R20, [R110+0x6800] ;  /* 0x006800006e14783b */ /* 0x000fee0000004200 */
[----:B------:R-:W-:Y:S10]  /*66d0*/  MUFU.EX2 R93, R93 ;  /* 0x0000005d005d7308 */ /* 0x000ff40000000800 */
[----:B------:R-:W2:Y:S01]  /*66e0*/  MUFU.EX2 R94, R94 ;  /* 0x0000005e005e7308 */ /* 0x000ea20000000800 */
[----:B-1----:R-:W-:Y:S09]  /*66f0*/  F2FP.BF16.F32.PACK_AB R18, R92, R103 ;  /* 0x000000675c12723e */ /* 0x002ff200000010ff */
[----:B------:R-:W1:Y:S10]  /*6700*/  MUFU.EX2 R95, R95 ;  /* 0x0000005f005f7308 */ /* 0x000e740000000800 */
[----:B------:R-:W3:Y:S01]  /*6710*/  MUFU.EX2 R107, R147 ;  /* 0x00000093006b7308 */ /* 0x000ee20000000800 */
[----:B--2---:R-:W-:Y:S07]  /*6720*/  F2FP.BF16.F32.PACK_AB R19, R94, R93 ;  /* 0x0000005d5e13723e */ /* 0x004fee00000010ff */
[C---:B------:R-:W-:Y:S06]  /*6730*/  HMMA.16816.F32.BF16 R36, R16.reuse, R80, R36 ;  /* 0x000000501024723c */ /* 0x040fec0000041824 */
        /* <DEDUP_REMOVED lines=15> */
[----:B------:R-:W-:Y:S05]  /*6830*/  HMMA.16816.F32.BF16 R76, R16, R82, R76 ;  /* 0x00000052104c723c */ /* 0x000fea000004184c */
[--C-:B------:R-:W-:Y:S01]  /*6840*/  FFMA.FTZ R81, R31, UR4, -R100.reuse ;  /* 0x000000041f517c23 */ /* 0x100fe20008010864 */
[--C-:B------:R-:W-:Y:S01]  /*6850*/  FFMA.FTZ R80, R34, UR4, -R100.reuse ;  /* 0x0000000422507c23 */ /* 0x100fe20008010864 */
[----:B-1----:R-:W-:Y:S01]  /*6860*/  F2FP.BF16.F32.PACK_AB R16, R95, R140 ;  /* 0x0000008c5f10723e */ /* 0x002fe200000010ff */
[----:B------:R-:W-:Y:S01]  /*6870*/  FFMA.FTZ R82, R30, UR4, -R100 ;  /* 0x000000041e527c23 */ /* 0x000fe20008010864 */
[----:B------:R-:W-:Y:S01]  /*6880*/  MUFU.EX2 R34, R81 ;  /* 0x0000005100227308 */ /* 0x000fe20000000800 */
[----:B------:R-:W-:Y:S01]  /*6890*/  LDSM.16.MT88.4 R28, [R110+0x6c00] ;  /* 0x006c00006e1c783b */ /* 0x000fe20000004200 */
[----:B------:R-:W-:Y:S01]  /*68a0*/  F2FP.BF16.F32.PACK_AB R17, R33, R142 ;  /* 0x0000008e2111723e */ /* 0x000fe200000010ff */
[----:B------:R-:W-:Y:S01]  /*68b0*/  FADD.FTZ R83, R90, R102 ;  /* 0x000000665a537221 */ /* 0x000fe20000010000 */
[----:B---3--:R-:W-:Y:S01]  /*68c0*/  F2FP.BF16.F32.PACK_AB R18, R144, R107 ;  /* 0x0000006b9012723e */ /* 0x008fe200000010ff */
[----:B------:R-:W-:Y:S01]  /*68d0*/  FFMA.FTZ R100, R35, UR4, -R100 ;  /* 0x0000000423647c23 */ /* 0x000fe20008010864 */
[----:B------:R-:W-:Y:S01]  /*68e0*/  F2FP.BF16.F32.PACK_AB R19, R135, R148 ;  /* 0x000000948713723e */ /* 0x000fe200000010ff */
[----:B------:R-:W-:Y:S01]  /*68f0*/  FADD.FTZ R10, R10, R83 ;  /* 0x000000530a0a7221 */ /* 0x000fe20000010000 */
[----:B------:R-:W-:Y:S02]  /*6900*/  FADD.FTZ R83, R88, R91 ;  /* 0x0000005b58537221 */ /* 0x000fe40000010000 */
[----:B------:R-:W1:Y:S01]  /*6910*/  MUFU.EX2 R101, R82 ;  /* 0x0000005200657308 */ /* 0x000e620000000800 */
[----:B------:R-:W-:Y:S01]  /*6920*/  FADD.FTZ R9, R9, R10 ;  /* 0x0000000a09097221 */ /* 0x000fe20000010000 */
[----:B------:R-:W-:Y:S01]  /*6930*/  FADD.FTZ R10, R104, R83 ;  /* 0x00000053680a7221 */ /* 0x000fe20000010000 */
[C---:B------:R-:W-:Y:S03]  /*6940*/  HMMA.16816.F32.BF16 R36, R16.reuse, R20, R36 ;  /* 0x000000141024723c */ /* 0x040fe60000041824 */
[----:B------:R-:W-:Y:S04]  /*6950*/  FADD.FTZ R106, R106, R9 ;  /* 0x000000096a6a7221 */ /* 0x000fe80000010000 */
[----:B------:R2:W-:Y:S01]  /*6960*/  MUFU.EX2 R90, R80 ;  /* 0x00000050005a7308 */ /* 0x0005e20000000800 */
[----:B------:R-:W-:Y:S01]  /*6970*/  FADD.FTZ R10, R105, R10 ;  /* 0x0000000a690a7221 */ /* 0x000fe20000010000 */
[C---:B------:R-:W-:Y:S01]  /*6980*/  HMMA.16816.F32.BF16 R40, R16.reuse, R22, R40 ;  /* 0x000000161028723c */ /* 0x040fe20000041828 */
[----:B------:R-:W3:Y:S02]  /*6990*/  LDSM.16.MT88.4 R20, [R110+0x7800] ;  /* 0x007800006e14783b */ /* 0x000ee40000004200 */
[----:B------:R-:W-:Y:S03]  /*69a0*/  FADD.FTZ R106, R11, R106 ;  /* 0x0000006a0b6a7221 */ /* 0x000fe60000010000 */
[C---:B------:R-:W-:Y:S02]  /*69b0*/  HMMA.16816.F32.BF16 R44, R16.reuse, R24, R44 ;  /* 0x00000018102c723c */ /* 0x040fe4000004182c */
[----:B------:R-:W4:Y:S03]  /*69c0*/  MUFU.EX2 R102, R141 ;  /* 0x0000008d00667308 */ /* 0x000f260000000800 */
[----:B------:R-:W-:Y:S01]  /*69d0*/  FADD.FTZ R103, R103, R10 ;  /* 0x0000000a67677221 */ /* 0x000fe20000010000 */
[C---:B------:R-:W-:Y:S01]  /*69e0*/  HMMA.16816.F32.BF16 R48, R16.reuse, R26, R48 ;  /* 0x0000001a1030723c */ /* 0x040fe20000041830 */
[----:B------:R-:W5:Y:S05]  /*69f0*/  LDSM.16.MT88.4 R24, [R108+0x7800] ;  /* 0x007800006c18783b */ /* 0x000f6a0000004200 */
[----:B------:R-:W4:Y:S01]  /*6a00*/  MUFU.EX2 R91, R100 ;  /* 0x00000064005b7308 */ /* 0x000f220000000800 */
[----:B------:R-:W-:Y:S01]  /*6a10*/  FADD.FTZ R9, R93, R106 ;  /* 0x0000006a5d097221 */ /* 0x000fe20000010000 */
[----:B------:R-:W-:Y:S01]  /*6a20*/  FADD.FTZ R103, R92, R103 ;  /* 0x000000675c677221 */ /* 0x000fe20000010000 */
[----:B--2---:R-:W-:Y:S02]  /*6a30*/  LDSM.16.MT88.4 R80, [R108+0x7c00] ;  /* 0x007c00006c50783b */ /* 0x004fe40000004200 */
[----:B------:R-:W-:Y:S01]  /*6a40*/  FADD.FTZ R9, R94, R9 ;  /* 0x000000095e097221 */ /* 0x000fe20000010000 */
[----:B------:R-:W-:Y:S03]  /*6a50*/  FADD.FTZ R10, R140, R103 ;  /* 0x000000678c0a7221 */ /* 0x000fe60000010000 */
[----:B------:R-:W-:Y:S01]  /*6a60*/  FADD.FTZ R142, R142, R9 ;  /* 0x000000098e8e7221 */ /* 0x000fe20000010000 */
[----:B------:R-:W-:Y:S03]  /*6a70*/  FADD.FTZ R10, R95, R10 ;  /* 0x0000000a5f0a7221 */ /* 0x000fe60000010000 */
[----:B------:R-:W-:Y:S01]  /*6a80*/  FADD.FTZ R33, R33, R142 ;  /* 0x0000008e21217221 */ /* 0x000fe20000010000 */
[----:B------:R-:W-:Y:S03]  /*6a90*/  FADD.FTZ R107, R107, R10 ;  /* 0x0000000a6b6b7221 */ /* 0x000fe60000010000 */
[----:B------:R-:W-:Y:S01]  /*6aa0*/  FADD.FTZ R148, R148, R33 ;  /* 0x0000002194947221 */ /* 0x000fe20000010000 */
[----:B------:R-:W-:Y:S03]  /*6ab0*/  FADD.FTZ R144, R144, R107 ;  /* 0x0000006b90907221 */ /* 0x000fe60000010000 */
[----:B------:R-:W-:Y:S01]  /*6ac0*/  FADD.FTZ R148, R135, R148 ;  /* 0x0000009487947221 */ /* 0x000fe20000010000 */
[C---:B---3--:R-:W-:Y:S06]  /*6ad0*/  HMMA.16816.F32.BF16 R52, R16.reuse, R20, R52 ;  /* 0x000000141034723c */ /* 0x048fec0000041834 */
[C---:B------:R-:W-:Y:S01]  /*6ae0*/  HMMA.16816.F32.BF16 R56, R16.reuse, R22, R56 ;  /* 0x000000161038723c */ /* 0x040fe20000041838 */
[----:B------:R-:W2:Y:S05]  /*6af0*/  LDSM.16.MT88.4 R20, [R110+0x8800] ;  /* 0x008800006e14783b */ /* 0x000eaa0000004200 */
[C---:B-----5:R-:W-:Y:S06]  /*6b00*/  HMMA.16816.F32.BF16 R60, R16.reuse, R24, R60 ;  /* 0x00000018103c723c */ /* 0x060fec000004183c */
[C---:B------:R-:W-:Y:S01]  /*6b10*/  HMMA.16816.F32.BF16 R64, R16.reuse, R26, R64 ;  /* 0x0000001a1040723c */ /* 0x040fe20000041840 */
[----:B------:R-:W3:Y:S05]  /*6b20*/  LDSM.16.MT88.4 R24, [R108+0x8800] ;  /* 0x008800006c18783b */ /* 0x000eea0000004200 */
[C---:B--2---:R-:W-:Y:S06]  /*6b30*/  HMMA.16816.F32.BF16 R68, R16.reuse, R20, R68 ;  /* 0x000000141044723c */ /* 0x044fec0000041844 */
[C---:B------:R-:W-:Y:S01]  /*6b40*/  HMMA.16816.F32.BF16 R72, R16.reuse, R22, R72 ;  /* 0x000000161048723c */ /* 0x040fe20000041848 */
[----:B------:R-:W2:Y:S05]  /*6b50*/  LDSM.16.MT88.4 R20, [R108+0x6c00] ;  /* 0x006c00006c14783b */ /* 0x000eaa0000004200 */
[C---:B---3--:R-:W-:Y:S06]  /*6b60*/  HMMA.16816.F32.BF16 R12, R16.reuse, R24, R12 ;  /* 0x00000018100c723c */ /* 0x048fec000004180c */
[----:B------:R-:W-:Y:S01]  /*6b70*/  HMMA.16816.F32.BF16 R76, R16, R26, R76 ;  /* 0x0000001a104c723c */ /* 0x000fe2000004184c */
[----:B------:R-:W3:Y:S06]  /*6b80*/  LDSM.16.MT88.4 R24, [R110+0x7c00] ;  /* 0x007c00006e18783b */ /* 0x000eec0000004200 */
[----:B------:R-:W-:Y:S01]  /*6b90*/  F2FP.BF16.F32.PACK_AB R16, R146, R145 ;  /* 0x000000919210723e */ /* 0x000fe200000010ff */
[----:B------:R-:W-:Y:S03]  /*6ba0*/  FADD.FTZ R145, R145, R144 ;  /* 0x0000009091917221 */ /* 0x000fe60000010000 */
[----:B-1----:R-:W-:Y:S01]  /*6bb0*/  F2FP.BF16.F32.PACK_AB R17, R34, R101 ;  /* 0x000000652211723e */ /* 0x002fe200000010ff */
[----:B------:R-:W-:Y:S01]  /*6bc0*/  FADD.FTZ R101, R101, R148 ;  /* 0x0000009465657221 */ /* 0x000fe20000010000 */
[----:B----4-:R-:W-:Y:S01]  /*6bd0*/  F2FP.BF16.F32.PACK_AB R18, R102, R143 ;  /* 0x0000008f6612723e */ /* 0x010fe200000010ff */
        /* <DEDUP_REMOVED lines=10> */
[C---:B--2---:R-:W-:Y:S06]  /*6c80*/  HMMA.16816.F32.BF16 R44, R16.reuse, R20, R44 ;  /* 0x00000014102c723c */ /* 0x044fec000004182c */
[C---:B------:R-:W-:Y:S01]  /*6c90*/  HMMA.16816.F32.BF16 R48, R16.reuse, R22, R48 ;  /* 0x000000161030723c */ /* 0x040fe20000041830 */
[----:B------:R-:W2:Y:S05]  /*6ca0*/  LDSM.16.MT88.4 R20, [R108+0x8c00] ;  /* 0x008c00006c14783b */ /* 0x000eaa0000004200 */
[C---:B---3--:R-:W-:Y:S06]  /*6cb0*/  HMMA.16816.F32.BF16 R52, R16.reuse, R24, R52 ;  /* 0x000000181034723c */ /* 0x048fec0000041834 */
[C---:B------:R-:W-:Y:S06]  /*6cc0*/  HMMA.16816.F32.BF16 R56, R16.reuse, R26, R56 ;  /* 0x0000001a1038723c */ /* 0x040fec0000041838 */
[C---:B------:R-:W-:Y:S06]  /*6cd0*/  HMMA.16816.F32.BF16 R60, R16.reuse, R80, R60 ;  /* 0x00000050103c723c */ /* 0x040fec000004183c */
        /* <DEDUP_REMOVED lines=8> */
.L_x_199:
[----:B------:R-:W1:Y:S01]  /*6d60*/  SHFL.BFLY PT, R11, R138, 0x2, 0x1f ;  /* 0x0c401f008a0b7f89 */ /* 0x000e6200000e0000 */
[----:B------:R-:W-:Y:S01]  /*6d70*/  ISETP.NE.AND P0, PT, R117, -0x1, PT ;  /* 0xffffffff7500780c */ /* 0x000fe20003f05270 */
[----:B------:R-:W2:Y:S01]  /*6d80*/  S2UR UR4, SR_CgaCtaId ;  /* 0x00000000000479c3 */ /* 0x000ea20000008800 */
[----:B------:R-:W-:Y:S01]  /*6d90*/  MOV R9, 0x3f800000 ;  /* 0x3f80000000097802 */ /* 0x000fe20000000f00 */
[----:B------:R-:W3:Y:S01]  /*6da0*/  SHFL.BFLY PT, R8, R135, 0x2, 0x1f ;  /* 0x0c401f0087087f89 */ /* 0x000ee200000e0000 */
[----:B------:R-:W-:Y:S01]  /*6db0*/  UMOV UR5, 0x400 ;  /* 0x0000040000057882 */ /* 0x000fe20000000000 */
[----:B------:R-:W4:Y:S01]  /*6dc0*/  S2R R3, SR_TID.X ;  /* 0x0000000000037919 */ /* 0x000f220000002100 */
[----:B-1----:R-:W-:Y:S01]  /*6dd0*/  FADD.FTZ R11, R11, R138 ;  /* 0x0000008a0b0b7221 */ /* 0x002fe20000010000 */
[----:B--2---:R-:W-:Y:S01]  /*6de0*/  ULEA UR4, UR4, UR5, 0x18 ;  /* 0x0000000504047291 */ /* 0x004fe2000f8ec03f */
[----:B---3--:R-:W-:-:S03]  /*6df0*/  FADD.FTZ R8, R8, R135 ;  /* 0x0000008708087221 */ /* 0x008fc60000010000 */
[----:B------:R-:W1:Y:S04]  /*6e00*/  SHFL.BFLY PT, R6, R11, 0x1, 0x1f ;  /* 0x0c201f000b067f89 */ /* 0x000e6800000e0000 */
[----:B------:R-:W2:Y:S01]  /*6e10*/  SHFL.BFLY PT, R7, R8, 0x1, 0x1f ;  /* 0x0c201f0008077f89 */ /* 0x000ea200000e0000 */
[----:B----4-:R-:W-:-:S04]  /*6e20*/  SHF.R.S32.HI R4, RZ, 0x1f, R3 ;  /* 0x0000001fff047819 */ /* 0x010fc80000011403 */
[CC--:B------:R-:W-:Y:S02]  /*6e30*/  LEA.HI R5, R4.reuse, R3.reuse, RZ, 0x2 ;  /* 0x0000000304057211 */ /* 0x0c0fe400078f10ff */
[-C--:B------:R-:W-:Y:S02]  /*6e40*/  LEA.HI R4, R4, R3.reuse, RZ, 0x5 ;  /* 0x0000000304047211 */ /* 0x080fe400078f28ff */
[----:B------:R-:W-:Y:S02]  /*6e50*/  LOP3.LUT R10, R5, 0xfffffffc, RZ, 0xc0, !PT ;  /* 0xfffffffc050a7812 */ /* 0x000fe400078ec0ff */
[----:B------:R-:W-:Y:S01]  /*6e60*/  SHF.R.S32.HI R5, RZ, 0x2, R5 ;  /* 0x00000002ff057819 */ /* 0x000fe20000011405 */
[----:B-1----:R-:W-:Y:S01]  /*6e70*/  FADD.FTZ R6, R11, R6 ;  /* 0x000000060b067221 */ /* 0x002fe20000010000 */
[----:B------:R-:W-:Y:S02]  /*6e80*/  IADD3 R11, -R10, R3, RZ ;  /* 0x000000030a0b7210 */ /* 0x000fe40007ffe1ff */
[----:B------:R-:W-:Y:S01]  /*6e90*/  MOV R10, 0x3f800000 ;  /* 0x3f800000000a7802 */ /* 0x000fe20000000f00 */
[----:B--2---:R-:W-:Y:S01]  /*6ea0*/  FADD.FTZ R7, R8, R7 ;  /* 0x0000000708077221 */ /* 0x004fe20000010000 */
[----:B------:R-:W-:-:S02]  /*6eb0*/  FSETP.NE.FTZ.AND P4, PT, R6, RZ, PT ;  /* 0x000000ff0600720b */ /* 0x000fc40003f95000 */
[----:B------:R-:W-:Y:S02]  /*6ec0*/  SHF.R.S32.HI R12, RZ, 0x1f, R5 ;  /* 0x0000001fff0c7819 */ /* 0x000fe40000011405 */
[----:B------:R-:W-:Y:S02]  /*6ed0*/  FSETP.NE.FTZ.AND P5, PT, R7, RZ, PT ;  /* 0x000000ff0700720b */ /* 0x000fe40003fb5000 */
[----:B------:R-:W-:Y:S02]  /*6ee0*/  LEA.HI R12, R12, R5, RZ, 0x3 ;  /* 0x000000050c0c7211 */ /* 0x000fe400078f18ff */
[----:B------:R-:W-:Y:S02]  /*6ef0*/  SHF.R.S32.HI R8, RZ, 0x5, R4 ;  /* 0x00000005ff087819 */ /* 0x000fe40000011404 */
[----:B------:R-:W-:Y:S02]  /*6f00*/  LOP3.LUT R14, R12, 0xfffffff8, RZ, 0xc0, !PT ;  /* 0xfffffff80c0e7812 */ /* 0x000fe400078ec0ff */
[----:B------:R-:W1:Y:S01]  /*6f10*/  @P0 LDC.64 R12, c[0x0][0x298] ;  /* 0x0000a600ff0c0b82 */ /* 0x000e620000000a00 */
[----:B------:R-:W2:Y:S01]  /*6f20*/  @P4 MUFU.RCP R10, R6 ;  /* 0x00000006000a4308 */ /* 0x000ea20000001000 */
[----:B------:R-:W-:-:S02]  /*6f30*/  IADD3 R5, R5, -R14, RZ ;  /* 0x8000000e05057210 */ /* 0x000fc40007ffe0ff */
[----:B------:R-:W-:Y:S02]  /*6f40*/  LEA R8, R8, R11, 0x8 ;  /* 0x0000000b08087211 */ /* 0x000fe400078e40ff */
[----:B------:R-:W-:-:S03]  /*6f50*/  LEA.HI R11, R5, R5, RZ, 0x1 ;  /* 0x00000005050b7211 */ /* 0x000fc600078f08ff */
[----:B------:R-:W3:Y:S01]  /*6f60*/  @P5 MUFU.RCP R9, R7 ;  /* 0x0000000700095308 */ /* 0x000ee20000001000 */
[----:B------:R-:W-:Y:S01]  /*6f70*/  SHF.R.S32.HI R14, RZ, 0x1, R11 ;  /* 0x00000001ff0e7819 */ /* 0x000fe2000001140b */
        /* <DEDUP_REMOVED lines=24> */
[----:B------:R-:W-:Y:S01]  /*7100*/  LOP3.LUT R10, R11, 0x3fffffe, RZ, 0xc0, !PT ;  /* 0x03fffffe0b0a7812 */ /* 0x000fe200078ec0ff */
[C---:B---3--:R-:W-:Y:S01]  /*7110*/  FMUL.FTZ R36, R9.reuse, R36 ;  /* 0x0000002409247220 */ /* 0x048fe20000410000 */
[----:B------:R-:W-:Y:S01]  /*7120*/  SHF.L.U32 R11, R14, 0x6, RZ ;  /* 0x000000060e0b7819 */ /* 0x000fe200000006ff */
[----:B------:R-:W-:Y:S01]  /*7130*/  FMUL.FTZ R37, R9, R37 ;  /* 0x0000002509257220 */ /* 0x000fe20000410000 */
[----:B------:R-:W-:Y:S01]  /*7140*/  IADD3 R5, R5, -R10, RZ ;  /* 0x8000000a05057210 */ /* 0x000fe20007ffe0ff */
[----:B------:R-:W-:Y:S01]  /*7150*/  FMUL.FTZ R40, R9, R40 ;  /* 0x0000002809287220 */ /* 0x000fe20000410000 */
[----:B------:R-:W-:Y:S01]  /*7160*/  LOP3.LUT R11, R11, 0xc0, RZ, 0xc0, !PT ;  /* 0x000000c00b0b7812 */ /* 0x000fe200078ec0ff */
[----:B------:R-:W-:Y:S01]  /*7170*/  FMUL.FTZ R41, R9, R41 ;  /* 0x0000002909297220 */ /* 0x000fe20000410000 */
[----:B------:R-:W-:Y:S01]  /*7180*/  LEA R5, R5, R8, 0x4 ;  /* 0x0000000805057211 */ /* 0x000fe200078e20ff */
[----:B------:R-:W-:Y:S01]  /*7190*/  FMUL.FTZ R44, R9, R44 ;  /* 0x0000002c092c7220 */ /* 0x000fe20000410000 */
[----:B------:R-:W-:Y:S01]  /*71a0*/  LEA.HI R8, R11, R11, RZ, 0x1d ;  /* 0x0000000b0b087211 */ /* 0x000fe200078fe8ff */
[----:B-1----:R-:W-:-:S04]  /*71b0*/  @P0 IMAD.WIDE.U32 R10, R117, R12, RZ ;  /* 0x0000000c750a0225 */ /* 0x002fc800078e00ff */
[C---:B------:R-:W-:Y:S01]  /*71c0*/  FMUL.FTZ R45, R9.reuse, R45 ;  /* 0x0000002d092d7220 */ /* 0x040fe20000410000 */
[----:B------:R-:W-:Y:S01]  /*71d0*/  FMUL.FTZ R48, R9, R48 ;  /* 0x0000003009307220 */ /* 0x000fe20000410000 */
[----:B------:R-:W-:Y:S01]  /*71e0*/  LEA R5, R5, R8, 0x1 ;  /* 0x0000000805057211 */ /* 0x000fe200078e08ff */
[----:B------:R-:W-:Y:S01]  /*71f0*/  FMUL.FTZ R49, R9, R49 ;  /* 0x0000003109317220 */ /* 0x000fe20000410000 */
[----:B------:R-:W-:Y:S02]  /*7200*/  @P0 IMAD R11, R117, R13, R11 ;  /* 0x0000000d750b0224 */ /* 0x000fe400078e020b */
[----:B------:R-:W-:Y:S01]  /*7210*/  FMUL.FTZ R52, R9, R52 ;  /* 0x0000003409347220 */ /* 0x000fe20000410000 */
[----:B------:R-:W-:Y:S01]  /*7220*/  LEA R13, R5, UR4, 0x1 ;  /* 0x00000004050d7c11 */ /* 0x000fe2000f8e08ff */
        /* <DEDUP_REMOVED lines=15> */
[----:B------:R-:W-:-:S02]  /*7320*/  F2FP.BF16.F32.PACK_AB R36, R37, R36 ;  /* 0x000000242524723e */ /* 0x000fc400000010ff */
[----:B------:R-:W-:Y:S02]  /*7330*/  F2FP.BF16.F32.PACK_AB R38, R39, R38 ;  /* 0x000000262726723e */ /* 0x000fe400000010ff */
[----:B------:R-:W-:Y:S02]  /*7340*/  F2FP.BF16.F32.PACK_AB R40, R41, R40 ;  /* 0x000000282928723e */ /* 0x000fe400000010ff */
[----:B------:R-:W-:Y:S02]  /*7350*/  F2FP.BF16.F32.PACK_AB R42, R43, R42 ;  /* 0x0000002a2b2a723e */ /* 0x000fe400000010ff */
[----:B------:R-:W-:Y:S02]  /*7360*/  F2FP.BF16.F32.PACK_AB R44, R45, R44 ;  /* 0x0000002c2d2c723e */ /* 0x000fe400000010ff */
[----:B------:R-:W-:Y:S02]  /*7370*/  F2FP.BF16.F32.PACK_AB R46, R47, R46 ;  /* 0x0000002e2f2e723e */ /* 0x000fe400000010ff */
[----:B------:R-:W-:-:S02]  /*7380*/  F2FP.BF16.F32.PACK_AB R48, R49, R48 ;  /* 0x000000303130723e */ /* 0x000fc400000010ff */
[----:B------:R-:W-:Y:S01]  /*7390*/  F2FP.BF16.F32.PACK_AB R50, R51, R50 ;  /* 0x000000323332723e */ /* 0x000fe200000010ff */
[----:B------:R-:W-:Y:S06]  /*73a0*/  @P0 BRA `(.L_x_203) ;  /* 0x0000000000200947 */ /* 0x000fec0003800000 */
[----:B------:R-:W1:Y:S01]  /*73b0*/  S2R R8, SR_CTAID.Y ;  /* 0x0000000000087919 */ /* 0x000e620000002600 */
[----:B------:R-:W2:Y:S01]  /*73c0*/  LDC.64 R10, c[0x0][0x290] ;  /* 0x0000a400ff0a7b82 */ /* 0x000ea20000000a00 */
[----:B-1----:R-:W-:Y:S01]  /*73d0*/  SHF.R.S32.HI R5, RZ, 0x1f, R8 ;  /* 0x0000001fff057819 */ /* 0x002fe20000011408 */
[----:B--2---:R-:W-:-:S04]  /*73e0*/  IMAD.WIDE.U32 R16, R8, R10, RZ ;  /* 0x0000000a08107225 */ /* 0x004fc800078e00ff */
[----:B------:R-:W-:Y:S01]  /*73f0*/  IMAD R5, R5, R10, RZ ;  /* 0x0000000a05057224 */ /* 0x000fe200078e02ff */
[----:B------:R-:W-:-:S03]  /*7400*/  MOV R10, R16 ;  /* 0x00000010000a7202 */ /* 0x000fc60000000f00 */
[----:B------:R-:W-:-:S05]  /*7410*/  IMAD R11, R8, R11, R5 ;  /* 0x0000000b080b7224 */ /* 0x000fca00078e0205 */
[----:B------:R-:W-:-:S07]  /*7420*/  IADD3 R11, R17, R11, RZ ;  /* 0x0000000b110b7210 */ /* 0x000fce0007ffe0ff */
.L_x_203:
[----:B------:R-:W-:Y:S01]  /*7430*/  ULDC.U8 UR4, c[0x0][0x3d8] ;  /* 0x0000f60000047ab9 */ /* 0x000fe20000000000 */
[----:B------:R-:W-:Y:S02]  /*7440*/  F2FP.BF16.F32.PACK_AB R52, R53, R52 ;  /* 0x000000343534723e */ /* 0x000fe400000010ff */
[----:B------:R-:W-:Y:S02]  /*7450*/  CS2R R16, SRZ ;  /* 0x0000000000107805 */ /* 0x000fe4000001ff00 */
[----:B------:R-:W-:Y:S01]  /*7460*/  ISETP.NE.AND P1, PT, RZ, UR4, PT ;  /* 0x00000004ff007c0c */ /* 0x000fe2000bf25270 */
[----:B------:R-:W-:Y:S01]  /*7470*/  ULDC.U8 UR4, c[0x0][0x3d9] ;  /* 0x0000f64000047ab9 */ /* 0x000fe20000000000 */
[----:B------:R-:W-:Y:S02]  /*7480*/  F2FP.BF16.F32.PACK_AB R54, R55, R54 ;  /* 0x000000363736723e */ /* 0x000fe400000010ff */
[----:B------:R-:W-:Y:S02]  /*7490*/  ISETP.NE.OR P2, PT, RZ, UR4, !P1 ;  /* 0x00000004ff007c0c */ /* 0x000fe4000cf45670 */
[----:B------:R-:W-:-:S02]  /*74a0*/  F2FP.BF16.F32.PACK_AB R56, R57, R56 ;  /* 0x000000383938723e */ /* 0x000fc400000010ff */
[----:B------:R-:W-:Y:S02]  /*74b0*/  F2FP.BF16.F32.PACK_AB R58, R59, R58 ;  /* 0x0000003a3b3a723e */ /* 0x000fe400000010ff */
[----:B------:R-:W-:Y:S02]  /*74c0*/  F2FP.BF16.F32.PACK_AB R60, R61, R60 ;  /* 0x0000003c3d3c723e */ /* 0x000fe400000010ff */
[----:B------:R-:W-:Y:S02]  /*74d0*/  F2FP.BF16.F32.PACK_AB R62, R63, R62 ;  /* 0x0000003e3f3e723e */ /* 0x000fe400000010ff */
[----:B------:R-:W-:Y:S02]  /*74e0*/  F2FP.BF16.F32.PACK_AB R64, R65, R64 ;  /* 0x000000404140723e */ /* 0x000fe400000010ff */
[----:B------:R-:W-:Y:S02]  /*74f0*/  F2FP.BF16.F32.PACK_AB R66, R67, R66 ;  /* 0x000000424342723e */ /* 0x000fe400000010ff */
[----:B------:R-:W-:-:S02]  /*7500*/  PLOP3.LUT P6, PT, PT, PT, PT, 0x8, 0x0 ;  /* 0x000000000000781c */ /* 0x000fc40003fce170 */
[----:B------:R-:W-:Y:S01]  /*7510*/  LOP3.LUT R12, R14, 0x1, RZ, 0xc0, !PT ;  /* 0x000000010e0c7812 */ /* 0x000fe200078ec0ff */
[----:B------:R-:W-:Y:S10]  /*7520*/  @P2 BRA `(.L_x_204) ;  /* 0x00000000001c2947 */ /* 0x000ff40003800000 */
[----:B------:R-:W1:Y:S01]  /*7530*/  S2R R5, SR_CTAID.Y ;  /* 0x0000000000057919 */ /* 0x000e620000002600 */
[----:B------:R-:W1:Y:S01]  /*7540*/  LDC R8, c[0x0][0x2c4] ;  /* 0x0000b100ff087b82 */ /* 0x000e620000000800 */
[----:B------:R-:W-:Y:S01]  /*7550*/  PLOP3.LUT P6, PT, PT, PT, PT, 0x80, 0x0 ;  /* 0x000000000000781c */ /* 0x000fe20003fcf070 */
[----:B-1----:R-:W-:-:S05]  /*7560*/  IMAD R8, R5, R8, RZ ;  /* 0x0000000805087224 */ /* 0x002fca00078e02ff */
[----:B------:R-:W-:-:S04]  /*7570*/  SEL R8, R8, R117, !P0 ;  /* 0x0000007508087207 */ /* 0x000fc80004000000 */
[--C-:B------:R-:W-:Y:S01]  /*7580*/  SHF.R.S32.HI R17, RZ, 0x1f, R8.reuse ;  /* 0x0000001fff117819 */ /* 0x100fe20000011408 */
[----:B------:R-:W-:-:S07]  /*7590*/  IMAD.MOV.U32 R16, RZ, RZ, R8 ;  /* 0x000000ffff107224 */ /* 0x000fce00078e0008 */
.L_x_204:
[----:B------:R-:W-:Y:S01]  /*75a0*/  ISETP.NE.U32.AND P3, PT, R12, 0x1, PT ;  /* 0x000000010c00780c */ /* 0x000fe20003f65070 */
[----:B------:R-:W-:Y:S01]  /*75b0*/  IMAD.MOV.U32 R5, RZ, RZ, 0x20 ;  /* 0x00000020ff057424 */ /* 0x000fe200078e00ff */
[----:B------:R-:W-:Y:S01]  /*75c0*/  ISETP.NE.AND P0, PT, RZ, UR4, PT ;  /* 0x00000004ff007c0c */ /* 0x000fe2000bf05270 */
[----:B------:R-:W-:Y:S01]  /*75d0*/  VIADD R15, R13, 0xfffffff0 ;  /* 0xfffffff00d0f7836 */ /* 0x000fe20000000000 */
[----:B------:R-:W-:Y:S01]  /*75e0*/  LOP3.LUT P2, RZ, R14, 0x2, RZ, 0xc0, !PT ;  /* 0x000000020eff7812 */ /* 0x000fe2000784c0ff */
[----:B------:R-:W-:Y:S01]  /*75f0*/  STS [R13], R36 ;  /* 0x000000240d007388 */ /* 0x000fe20000000800 */
[----:B------:R-:W-:Y:S01]  /*7600*/  F2FP.BF16.F32.PACK_AB R68, R69, R68 ;  /* 0x000000444544723e */ /* 0x000fe200000010ff */
[----:B------:R-:W1:Y:S01]  /*7610*/  @P5 LDC R37, c[0x0][0x2e8] ;  /* 0x0000ba00ff255b82 */ /* 0x000e620000000800 */
[----:B------:R-:W-:Y:S01]  /*7620*/  SEL R8, R5, 0xffffffe0, !P2 ;  /* 0xffffffe005087807 */ /* 0x000fe20005000000 */
[----:B------:R-:W-:Y:S01]  /*7630*/  STS [R13+0x200], R38 ;  /* 0x000200260d007388 */ /* 0x000fe20000000800 */
[----:B------:R-:W-:Y:S01]  /*7640*/  F2FP.BF16.F32.PACK_AB R70, R71, R70 ;  /* 0x000000464746723e */ /* 0x000fe200000010ff */
[----:B------:R-:W-:Y:S01]  /*7650*/  @P4 MUFU.LG2 R6, R6 ;  /* 0x0000000600064308 */ /* 0x000fe20000000c00 */
[----:B------:R-:W-:Y:S01]  /*7660*/  F2FP.BF16.F32.PACK_AB R72, R73, R72 ;  /* 0x000000484948723e */ /* 0x000fe200000010ff */
[----:B------:R-:W-:Y:S01]  /*7670*/  @P3 VIADD R15, R13, 0x10 ;  /* 0x000000100d0f3836 */ /* 0x000fe20000000000 */
[----:B------:R-:W-:Y:S01]  /*7680*/  F2FP.BF16.F32.PACK_AB R74, R75, R74 ;  /* 0x0000004a4b4a723e */ /* 0x000fe200000010ff */
[----:B------:R-:W-:Y:S01]  /*7690*/  IMAD.IADD R19, R13, 0x1, R8 ;  /* 0x000000010d137824 */ /* 0x000fe200078e0208 */
[----:B------:R-:W2:Y:S01]  /*76a0*/  @!P0 LDC R5, c[0x0][0x2c4] ;  /* 0x0000b100ff058b82 */ /* 0x000ea20000000800 */
[----:B------:R-:W-:Y:S01]  /*76b0*/  IMAD.IADD R29, R8, 0x1, R15 ;  /* 0x00000001081d7824 */ /* 0x000fe200078e020f */
[----:B------:R-:W-:Y:S01]  /*76c0*/  STS [R15], R40 ;  /* 0x000000280f007388 */ /* 0x000fe20000000800 */
[----:B------:R-:W-:Y:S01]  /*76d0*/  F2FP.BF16.F32.PACK_AB R80, R81, R80 ;  /* 0x000000505150723e */ /* 0x000fe200000010ff */
[----:B------:R-:W-:Y:S01]  /*76e0*/  @P0 IMAD.MOV.U32 R35, RZ, RZ, 0x1 ;  /* 0x00000001ff230424 */ /* 0x000fe200078e00ff */
[----:B------:R-:W-:Y:S01]  /*76f0*/  F2FP.BF16.F32.PACK_AB R82, R83, R82 ;  /* 0x000000525352723e */ /* 0x000fe200000010ff */
[----:B------:R-:W-:Y:S01]  /*7700*/  STS [R15+0x200], R42 ;  /* 0x0002002a0f007388 */ /* 0x000fe20000000800 */
[----:B------:R-:W-:Y:S01]  /*7710*/  F2FP.BF16.F32.PACK_AB R76, R9, R76 ;  /* 0x0000004c094c723e */ /* 0x000fe200000010ff */
[----:B------:R-:W3:Y:S01]  /*7720*/  @!P0 LDC R28, c[0x0][0x270] ;  /* 0x00009c00ff1c8b82 */ /* 0x000ee20000000800 */
[----:B------:R-:W-:Y:S01]  /*7730*/  F2FP.BF16.F32.PACK_AB R78, R79, R78 ;  /* 0x0000004e4f4e723e */ /* 0x000fe200000010ff */
[----:B------:R-:W-:Y:S01]  /*7740*/  STS [R19], R44 ;  /* 0x0000002c13007388 */ /* 0x000fe20000000800 */
[----:B------:R-:W-:Y:S01]  /*7750*/  PLOP3.LUT P2, PT, PT, PT, PT, 0x8, 0x0 ;  /* 0x000000000000781c */ /* 0x000fe20003f4e170 */
[----:B------:R-:W4:Y:S01]  /*7760*/  @P5 MUFU.LG2 R7, R7 ;  /* 0x0000000700075308 */ /* 0x000f220000000c00 */
[----:B------:R-:W-:Y:S01]  /*7770*/  @!P0 PLOP3.LUT P2, PT, P1, PT, PT, 0x80, 0x0 ;  /* 0x000000000000881c */ /* 0x000fe20000f4f070 */
[----:B------:R-:W-:Y:S01]  /*7780*/  STS [R19+0x200], R46 ;  /* 0x0002002e13007388 */ /* 0x000fe20000000800 */
[----:B------:R-:W-:Y:S01]  /*7790*/  LOP3.LUT R4, R4, 0xffffffe0, RZ, 0xc0, !PT ;  /* 0xffffffe004047812 */ /* 0x000fe200078ec0ff */
[----:B------:R-:W5:Y:S01]  /*77a0*/  @P0 LDC R31, c[0x0][0x2c0] ;  /* 0x0000b000ff1f0b82 */ /* 0x000f620000000800 */
[----:B------:R-:W-:Y:S01]  /*77b0*/  BSSY B0, `(.L_x_205) ;  /* 0x0000049000007945 */ /* 0x000fe20003800000 */
[----:B------:R-:W-:Y:S01]  /*77c0*/  STS [R29], R48 ;  /* 0x000000301d007388 */ /* 0x000fe20000000800 */
[----:B------:R-:W-:-:S02]  /*77d0*/  IMAD R126, R133, 0x10, R126 ;  /* 0x00000010857e7824 */ /* 0x000fc400078e027e */
[----:B------:R-:W-:Y:S01]  /*77e0*/  IMAD.IADD R4, R3, 0x1, -R4 ;  /* 0x0000000103047824 */ /* 0x000fe200078e0a04 */
[----:B------:R-:W-:Y:S02]  /*77f0*/  STS [R29+0x200], R50 ;  /* 0x000200321d007388 */ /* 0x000fe40000000800 */
[----:B------:R-:W1:Y:S02]  /*7800*/  @P0 LDC.64 R8, c[0x0][0x2c0] ;  /* 0x0000b000ff080b82 */ /* 0x000e640000000a00 */
[----:B------:R-:W-:Y:S01]  /*7810*/  STS [R13+0x1000], R52 ;  /* 0x001000340d007388 */ /* 0x000fe20000000800 */
[----:B----4-:R-:W-:-:S03]  /*7820*/  @P5 FMUL.FTZ R7, R7, 0.69314718246459960938 ;  /* 0x3f31721807075820 */ /* 0x010fc60000410000 */
[----:B------:R-:W-:Y:S02]  /*7830*/  STS [R13+0x1200], R54 ;  /* 0x001200360d007388 */ /* 0x000fe40000000800 */
[----:B--2---:R-:W3:Y:S01]  /*7840*/  @P2 LDC R5, c[0x0][0x2e4] ;  /* 0x0000b900ff052b82 */ /* 0x004ee20000000800 */
[----:B------:R-:W-:Y:S01]  /*7850*/  LOP3.LUT P2, RZ, R4, 0x3, RZ, 0xc0, !PT ;  /* 0x0000000304ff7812 */ /* 0x000fe2000784c0ff */
[----:B------:R-:W-:Y:S04]  /*7860*/  STS [R15+0x1000], R56 ;  /* 0x001000380f007388 */ /* 0x000fe80000000800 */
[----:B------:R-:W-:Y:S01]  /*7870*/  STS [R15+0x1200], R58 ;  /* 0x0012003a0f007388 */ /* 0x000fe20000000800 */
[----:B------:R-:W-:-:S03]  /*7880*/  @!P0 IMAD.MOV.U32 R31, RZ, RZ, 0x1 ;  /* 0x00000001ff1f8424 */ /* 0x000fc600078e00ff */
[----:B------:R-:W-:Y:S04]  /*7890*/  STS [R19+0x1000], R60 ;  /* 0x0010003c13007388 */ /* 0x000fe80000000800 */
[----:B------:R-:W-:Y:S01]  /*78a0*/  STS [R19+0x1200], R62 ;  /* 0x0012003e13007388 */ /* 0x000fe20000000800 */
[----:B-1----:R-:W-:-:S03]  /*78b0*/  @P0 IMAD R9, R9, R8, RZ ;  /* 0x0000000809090224 */ /* 0x002fc600078e02ff */
[----:B------:R-:W-:Y:S01]  /*78c0*/  STS [R29+0x1000], R64 ;  /* 0x001000401d007388 */ /* 0x000fe20000000800 */
[----:B------:R-:W-:Y:S02]  /*78d0*/  IMAD.MOV.U32 R8, RZ, RZ, 0x7f800000 ;  /* 0x7f800000ff087424 */ /* 0x000fe400078e00ff */
[----:B------:R-:W-:Y:S01]  /*78e0*/  @P5 FFMA.FTZ R8, R2, R37, R7 ;  /* 0x0000002502085223 */ /* 0x000fe20000010007 */
[----:B------:R-:W-:Y:S01]  /*78f0*/  STS [R29+0x1200], R66 ;  /* 0x001200421d007388 */ /* 0x000fe20000000800 */
[----:B---3--:R-:W-:-:S03]  /*7900*/  @!P0 IMAD R35, R5, R28, RZ ;  /* 0x0000001c05238224 */ /* 0x008fc600078e02ff */
[----:B------:R-:W-:Y:S01]  /*7910*/  STS [R13+0x2000], R68 ;  /* 0x002000440d007388 */ /* 0x000fe20000000800 */
[----:B------:R-:W-:-:S03]  /*7920*/  @!P0 IMAD.MOV.U32 R9, RZ, RZ, R5 ;  /* 0x000000ffff098224 */ /* 0x000fc600078e0005 */
[----:B------:R-:W-:Y:S04]  /*7930*/  STS [R13+0x2200], R70 ;  /* 0x002200460d007388 */ /* 0x000fe80000000800 */
[----:B------:R-:W-:Y:S04]  /*7940*/  STS [R15+0x2000], R72 ;  /* 0x002000480f007388 */ /* 0x000fe80000000800 */
[----:B------:R-:W-:Y:S04]  /*7950*/  STS [R15+0x2200], R74 ;  /* 0x0022004a0f007388 */ /* 0x000fe80000000800 */
[----:B------:R-:W-:Y:S04]  /*7960*/  STS [R19+0x2000], R80 ;  /* 0x0020005013007388 */ /* 0x000fe80000000800 */
[----:B------:R1:W-:Y:S04]  /*7970*/  STS [R19+0x2200], R82 ;  /* 0x0022005213007388 */ /* 0x0003e80000000800 */
[----:B------:R-:W-:Y:S04]  /*7980*/  STS [R29+0x2000], R76 ;  /* 0x0020004c1d007388 */ /* 0x000fe80000000800 */
[----:B------:R2:W-:Y:S01]  /*7990*/  STS [R29+0x2200], R78 ;  /* 0x0022004e1d007388 */ /* 0x0005e20000000800 */
[----:B------:R-:W-:Y:S06]  /*79a0*/  BAR.SYNC.DEFER_BLOCKING 0x0 ;  /* 0x0000000000007b1d */ /* 0x000fec0000010000 */
[----:B------:R-:W3:Y:S01]  /*79b0*/  S2R R18, SR_CTAID.Y ;  /* 0x0000000000127919 */ /* 0x000ee20000002600 */
[----:B------:R-:W5:Y:S01]  /*79c0*/  S2R R32, SR_CTAID.X ;  /* 0x0000000000207919 */ /* 0x000f620000002500 */
[----:B-1----:R-:W1:Y:S01]  /*79d0*/  @P4 LDC R19, c[0x0][0x2e8] ;  /* 0x0000ba00ff134b82 */ /* 0x002e620000000800 */
[----:B------:R-:W4:Y:S01]  /*79e0*/  S2R R30, SR_CTAID.Z ;  /* 0x00000000001e7919 */ /* 0x000f220000002700 */
[----:B------:R-:W4:Y:S01]  /*79f0*/  S2R R33, SR_TID.X ;  /* 0x0000000000217919 */ /* 0x000f220000002100 */
[----:B--2---:R-:W-:Y:S01]  /*7a00*/  @P4 FMUL.FTZ R29, R6, 0.69314718246459960938 ;  /* 0x3f317218061d4820 */ /* 0x004fe20000410000 */
[----:B------:R2:W2:Y:S04]  /*7a10*/  LDS.128 R24, [R118+0x800] ;  /* 0x0008000076187984 */ /* 0x0004a80000000c00 */
[----:B------:R1:W2:Y:S04]  /*7a20*/  LDS.128 R20, [R118+0x1800] ;  /* 0x0018000076147984 */ /* 0x0002a80000000c00 */
[----:B------:R1:W2:Y:S01]  /*7a30*/  LDS.128 R12, [R118+0x2800] ;  /* 0x00280000760c7984 */ /* 0x0002a20000000c00 */
[----:B---3--:R-:W-:-:S05]  /*7a40*/  IMAD R18, R18, R35, RZ ;  /* 0x0000002312127224 */ /* 0x008fca00078e02ff */
[----:B------:R-:W-:Y:S01]  /*7a50*/  SEL R3, R18, RZ, !P6 ;  /* 0x000000ff12037207 */ /* 0x000fe20007000000 */
[----:B-----5:R-:W-:-:S04]  /*7a60*/  IMAD R18, R32, R31, RZ ;  /* 0x0000001f20127224 */ /* 0x020fc800078e02ff */
[----:B----4-:R-:W-:Y:S02]  /*7a70*/  IMAD R3, R30, R9, R3 ;  /* 0x000000091e037224 */ /* 0x010fe400078e0203 */
[----:B------:R-:W-:Y:S01]  /*7a80*/  IMAD.SHL.U32 R18, R18, 0x40, RZ ;  /* 0x0000004012127824 */ /* 0x000fe200078e00ff */
[----:B------:R-:W-:Y:S01]  /*7a90*/  SHF.R.S32.HI R4, RZ, 0x1f, R33 ;  /* 0x0000001fff047819 */ /* 0x000fe20000011421 */
[----:B------:R-:W-:Y:S02]  /*7aa0*/  IMAD.MOV.U32 R9, RZ, RZ, 0x7f800000 ;  /* 0x7f800000ff097424 */ /* 0x000fe400078e00ff */
[----:B-1----:R-:W-:Y:S01]  /*7ab0*/  @P4 FFMA.FTZ R9, R0, R19, R29 ;  /* 0x0000001300094223 */ /* 0x002fe2000001001d */
[--C-:B------:R-:W-:Y:S02]  /*7ac0*/  IADD3 R6, P1, P0, R18, R16, R3.reuse ;  /* 0x0000001012067210 */ /* 0x100fe4000783e003 */
[----:B------:R-:W-:Y:S02]  /*7ad0*/  SHF.R.S32.HI R5, RZ, 0x1f, R18 ;  /* 0x0000001fff057819 */ /* 0x000fe40000011412 */
[----:B------:R-:W-:-:S02]  /*7ae0*/  SHF.R.S32.HI R16, RZ, 0x1f, R3 ;  /* 0x0000001fff107819 */ /* 0x000fc40000011403 */
[----:B------:R-:W-:Y:S02]  /*7af0*/  LEA.HI R33, R4, R33, RZ, 0x2 ;  /* 0x0000002104217211 */ /* 0x000fe400078f10ff */
[----:B------:R-:W-:Y:S01]  /*7b00*/  IADD3.X R16, R5, R17, R16, P1, P0 ;  /* 0x0000001105107210 */ /* 0x000fe20000fe0410 */
[----:B--2---:R-:W-:Y:S06]  /*7b10*/  @P2 BRA `(.L_x_206) ;  /* 0x0000000000482947 */ /* 0x004fec0003800000 */
[----:B------:R-:W-:Y:S02]  /*7b20*/  IMAD R119, R32, -0x40, R119 ;  /* 0xffffffc020777824 */ /* 0x000fe400078e0277 */
[----:B------:R-:W-:-:S03]  /*7b30*/  VIADD R0, R126, 0x8 ;  /* 0x000000087e007836 */ /* 0x000fc60000000000 */
[-C--:B------:R-:W-:Y:S02]  /*7b40*/  ISETP.GE.AND P3, PT, R126, R119.reuse, PT ;  /* 0x000000777e00720c */ /* 0x080fe40003f66270 */
[----:B------:R-:W-:-:S11]  /*7b50*/  ISETP.GE.AND P2, PT, R0, R119, PT ;  /* 0x000000770000720c */ /* 0x000fd60003f46270 */
[----:B------:R-:W1:Y:S01]  /*7b60*/  @!P3 LDC.64 R4, c[0x0][0x2b0] ;  /* 0x0000ac00ff04bb82 */ /* 0x000e620000000a00 */
[-C--:B------:R-:W-:Y:S02]  /*7b70*/  @!P3 IMAD R7, R126, R31.reuse, RZ ;  /* 0x0000001f7e07b224 */ /* 0x080fe400078e02ff */
[----:B------:R-:W-:-:S03]  /*7b80*/  @!P2 IMAD R31, R0, R31, RZ ;  /* 0x0000001f001fa224 */ /* 0x000fc600078e02ff */
[-C--:B------:R-:W-:Y:S02]  /*7b90*/  @!P3 IADD3 R0, P1, R7, R6.reuse, RZ ;  /* 0x000000060700b210 */ /* 0x080fe40007f3e0ff */
[----:B------:R-:W2:Y:S01]  /*7ba0*/  @!P2 LDC.64 R2, c[0x0][0x2b0] ;  /* 0x0000ac00ff02ab82 */ /* 0x000ea20000000a00 */
[----:B------:R-:W-:Y:S02]  /*7bb0*/  @!P2 IADD3 R6, P0, R31, R6, RZ ;  /* 0x000000061f06a210 */ /* 0x000fe40007f1e0ff */
[-C--:B------:R-:W-:Y:S02]  /*7bc0*/  @!P3 LEA.HI.X.SX32 R7, R7, R16.reuse, 0x1, P1 ;  /* 0x000000100707b211 */ /* 0x080fe400008f0eff */
[----:B------:R-:W-:Y:S02]  /*7bd0*/  @!P2 LEA.HI.X.SX32 R16, R31, R16, 0x1, P0 ;  /* 0x000000101f10a211 */ /* 0x000fe400000f0eff */
[----:B-1----:R-:W-:-:S04]  /*7be0*/  @!P3 LEA R4, P1, R0, R4, 0x2 ;  /* 0x000000040004b211 */ /* 0x002fc800078210ff */
[----:B------:R-:W-:Y:S02]  /*7bf0*/  @!P3 LEA.HI.X R5, R0, R5, R7, 0x2, P1 ;  /* 0x000000050005b211 */ /* 0x000fe400008f1407 */
[----:B--2---:R-:W-:-:S03]  /*7c00*/  @!P2 LEA R2, P0, R6, R2, 0x2 ;  /* 0x000000020602a211 */ /* 0x004fc600078010ff */
[----:B------:R1:W-:Y:S01]  /*7c10*/  @!P3 STG.E desc[UR12][R4.64], R8 ;  /* 0x000000080400b986 */ /* 0x0003e2000c10190c */
[----:B------:R-:W-:-:S05]  /*7c20*/  @!P2 LEA.HI.X R3, R6, R3, R16, 0x2, P0 ;  /* 0x000000030603a211 */ /* 0x000fca00000f1410 */
[----:B------:R1:W-:Y:S04]  /*7c30*/  @!P2 STG.E desc[UR12][R2.64], R9 ;  /* 0x000000090200a986 */ /* 0x0003e8000c10190c */
.L_x_206:
[----:B------:R-:W-:Y:S05]  /*7c40*/  BSYNC B0 ;  /* 0x0000000000007941 */ /* 0x000fea0003800000 */
.L_x_205:
[----:B------:R-:W-:Y:S01]  /*7c50*/  IADD3 R10, P0, R128, R10, RZ ;  /* 0x0000000a800a7210 */ /* 0x000fe20007f1e0ff */
[----:B------:R-:W-:Y:S01]  /*7c60*/  ULDC.64 UR4, c[0x0][0x2a0] ;  /* 0x0000a80000047ab9 */ /* 0x000fe20000000a00 */
[----:B------:R-:W-:Y:S01]  /*7c70*/  SHF.R.S32.HI R0, RZ, 0x1f, R30 ;  /* 0x0000001fff007819 */ /* 0x000fe2000001141e */
[----:B------:R2:W3:Y:S01]  /*7c80*/  LDS.128 R16, [R118+0x2000] ;  /* 0x0020000076107984 */ /* 0x0004e20000000c00 */
[----:B------:R-:W-:Y:S01]  /*7c90*/  SHF.R.S32.HI R33, RZ, 0x2, R33 ;  /* 0x00000002ff217819 */ /* 0x000fe20000011421 */
[----:B------:R-:W-:Y:S01]  /*7ca0*/  IMAD.X R11, R129, 0x1, R11, P0 ;  /* 0x00000001810b7824 */ /* 0x000fe200000e060b */
[----:B------:R-:W-:Y:S01]  /*7cb0*/  BSSY B0, `(.L_x_207) ;  /* 0x0000017000007945 */ /* 0x000fe20003800000 */
[----:B-1----:R-:W-:Y:S01]  /*7cc0*/  IMAD R5, R0, UR4, RZ ;  /* 0x0000000400057c24 */ /* 0x002fe2000f8e02ff */
[C---:B------:R-:W-:Y:S02]  /*7cd0*/  ISETP.GE.AND P1, PT, R33.reuse, R114, PT ;  /* 0x000000722100720c */ /* 0x040fe40003f26270 */
[----:B------:R-:W-:Y:S01]  /*7ce0*/  IADD3 R3, R33, 0x20, RZ ;  /* 0x0000002021037810 */ /* 0x000fe20007ffe0ff */
[----:B------:R-:W-:-:S02]  /*7cf0*/  IMAD R0, R30, UR5, R5 ;  /* 0x000000051e007c24 */ /* 0x000fc4000f8e0205 */
[----:B------:R-:W-:Y:S01]  /*7d00*/  IMAD.WIDE.U32 R30, R30, UR4, R10 ;  /* 0x000000041e1e7c25 */ /* 0x000fe2000f8e000a */
[----:B------:R2:W1:Y:S01]  /*7d10*/  LDS.128 R4, [R118+0x1000] ;  /* 0x0010000076047984 */ /* 0x0004620000000c00 */
[----:B------:R-:W-:Y:S02]  /*7d20*/  ISETP.GE.AND P0, PT, R3, R114, PT ;  /* 0x000000720300720c */ /* 0x000fe40003f06270 */
[----:B------:R-:W-:Y:S01]  /*7d30*/  IMAD.IADD R29, R31, 0x1, R0 ;  /* 0x000000011f1d7824 */ /* 0x000fe200078e0200 */
[----:B------:R2:W4:Y:S03]  /*7d40*/  LDS.128 R8, [R118] ;  /* 0x0000000076087984 */ /* 0x0005260000000c00 */
[----:B------:R-:W-:Y:S07]  /*7d50*/  @P1 BRA `(.L_x_208) ;  /* 0x0000000000301947 */ /* 0x000fee0003800000 */
        /* <DEDUP_REMOVED lines=9> */
[----:B----4-:R4:W-:Y:S04]  /*7df0*/  STG.E.128 desc[UR12][R2.64], R8 ;  /* 0x0000000802007986 */ /* 0x0109e8000c101d0c */
[----:B-1----:R4:W-:Y:S04]  /*7e00*/  STG.E.128 desc[UR12][R2.64+0x40], R4 ;  /* 0x0000400402007986 */ /* 0x0029e8000c101d0c */
[----:B---3--:R4:W-:Y:S02]  /*7e10*/  STG.E.128 desc[UR12][R2.64+0x80], R16 ;  /* 0x0000801002007986 */ /* 0x0089e4000c101d0c */
.L_x_208:
[----:B------:R-:W-:Y:S05]  /*7e20*/  BSYNC B0 ;  /* 0x0000000000007941 */ /* 0x000fea0003800000 */
.L_x_207:
[----:B------:R-:W-:Y:S05]  /*7e30*/  @P0 EXIT ;  /* 0x000000000000094d */ /* 0x000fea0003800000 */
[----:B------:R-:W-:Y:S01]  /*7e40*/  IADD3 R0, P0, R136, 0x20, RZ ;  /* 0x0000002088007810 */ /* 0x000fe20007f1e0ff */
[----:B------:R-:W-:Y:S01]  /*7e50*/  ULDC.64 UR4, c[0x0][0x298] ;  /* 0x0000a60000047ab9 */ /* 0x000fe20000000a00 */
[----:B-1--4-:R-:W-:Y:S01]  /*7e60*/  MOV R5, R29 ;  /* 0x0000001d00057202 */ /* 0x012fe20000000f00 */
        /* <DEDUP_REMOVED lines=13> */
.L_x_192:
[----:B------:R-:W1:Y:S01]  /*7f40*/  LDC.U8 R0, c[0x0][0x3d9] ;  /* 0x0000f640ff007b82 */ /* 0x000e620000000000 */
[----:B------:R-:W-:Y:S01]  /*7f50*/  ISETP.NE.AND P3, PT, R117, -0x1, PT ;  /* 0xffffffff7500780c */ /* 0x000fe20003f65270 */
[----:B------:R-:W-:Y:S01]  /*7f60*/  IMAD.IADD R119, R119, 0x1, -R88 ;  /* 0x0000000177777824 */ /* 0x000fe200078e0a58 */
[----:B------:R-:W-:Y:S01]  /*7f70*/  SHF.R.S32.HI R13, RZ, 0x1f, R86 ;  /* 0x0000001fff0d7819 */ /* 0x000fe20000011456 */
[----:B------:R-:W-:Y:S01]  /*7f80*/  ULDC.64 UR4, c[0x0][0x2a0] ;  /* 0x0000a80000047ab9 */ /* 0x000fe20000000a00 */
[----:B------:R-:W-:Y:S01]  /*7f90*/  LOP3.LUT P5, RZ, R86, 0x3, RZ, 0xc0, !PT ;  /* 0x0000000356ff7812 */ /* 0x000fe200078ac0ff */
[----:B------:R-:W-:Y:S02]  /*7fa0*/  BSSY B0, `(.L_x_209) ;  /* 0x0000047000007945 */ /* 0x000fe40003800000 */
[----:B------:R-:W2:Y:S06]  /*7fb0*/  LDC.U8 R2, c[0x0][0x3d8] ;  /* 0x0000f600ff027b82 */ /* 0x000eac0000000000 */
[----:B------:R-:W-:-:S02]  /*7fc0*/  @!P3 SHF.R.S32.HI R11, RZ, 0x1f, R20 ;  /* 0x0000001fff0bb819 */ /* 0x000fc40000011414 */
[----:B------:R-:W3:Y:S01]  /*7fd0*/  @P3 LDC.64 R6, c[0x0][0x298] ;  /* 0x0000a600ff063b82 */ /* 0x000ee20000000a00 */
[----:B-1----:R-:W-:-:S07]  /*7fe0*/  ISETP.NE.AND P1, PT, R0, RZ, PT ;  /* 0x000000ff0000720c */ /* 0x002fce0003f25270 */
[----:B------:R-:W1:Y:S01]  /*7ff0*/  @!P3 LDC.64 R4, c[0x0][0x290] ;  /* 0x0000a400ff04bb82 */ /* 0x000e620000000a00 */
[C---:B--2---:R-:W-:Y:S02]  /*8000*/  ISETP.NE.AND P0, PT, R2.reuse, RZ, !P1 ;  /* 0x000000ff0200720c */ /* 0x044fe40004f05270 */
[----:B------:R-:W-:-:S05]  /*8010*/  ISETP.NE.AND P2, PT, R2, RZ, PT ;  /* 0x000000ff0200720c */ /* 0x000fca0003f45270 */
[----:B------:R-:W2:Y:S01]  /*8020*/  @!P1 LDC R9, c[0x0][0x2c4] ;  /* 0x0000b100ff099b82 */ /* 0x000ea20000000800 */
[----:B------:R-:W-:Y:S01]  /*8030*/  ISETP.NE.OR P2, PT, R0, RZ, !P2 ;  /* 0x000000ff0000720c */ /* 0x000fe20005745670 */
[----:B------:R-:W-:Y:S01]  /*8040*/  @P1 IMAD.MOV.U32 R19, RZ, RZ, 0x1 ;  /* 0x00000001ff131424 */ /* 0x000fe200078e00ff */
[----:B------:R-:W-:Y:S01]  /*8050*/  LEA.HI R0, R13, R86, RZ, 0x2 ;  /* 0x000000560d007211 */ /* 0x000fe200078f10ff */
[----:B---3--:R-:W-:-:S03]  /*8060*/  @P3 IMAD.WIDE.U32 R12, R117, R6, RZ ;  /* 0x00000006750c3225 */ /* 0x008fc600078e00ff */
[----:B------:R-:W-:Y:S01]  /*8070*/  LOP3.LUT R15, R0, 0x1ffffffc, RZ, 0xc0, !PT ;  /* 0x1ffffffc000f7812 */ /* 0x000fe200078ec0ff */
[----:B------:R-:W3:Y:S01]  /*8080*/  @!P1 LDC R8, c[0x0][0x270] ;  /* 0x00009c00ff089b82 */ /* 0x000ee20000000800 */
[----:B------:R-:W-:Y:S02]  /*8090*/  @P3 IMAD R7, R117, R7, R13 ;  /* 0x0000000775073224 */ /* 0x000fe400078e020d */
[-C--:B-1----:R-:W-:Y:S02]  /*80a0*/  @!P3 IMAD R10, R11, R4.reuse, RZ ;  /* 0x000000040b0ab224 */ /* 0x082fe400078e02ff */
[----:B------:R-:W-:Y:S01]  /*80b0*/  @!P3 IMAD.WIDE.U32 R16, R20, R4, RZ ;  /* 0x000000041410b225 */ /* 0x000fe200078e00ff */
[----:B------:R-:W-:Y:S02]  /*80c0*/  SHF.R.S32.HI R4, RZ, 0x2, R0 ;  /* 0x00000002ff047819 */ /* 0x000fe40000011400 */
[----:B------:R-:W1:Y:S01]  /*80d0*/  @P1 LDC.64 R2, c[0x0][0x2c0] ;  /* 0x0000b000ff021b82 */ /* 0x000e620000000a00 */
[----:B------:R-:W-:Y:S01]  /*80e0*/  IMAD.IADD R15, R86, 0x1, -R15 ;  /* 0x00000001560f7824 */ /* 0x000fe200078e0a0f */
[----:B------:R-:W-:Y:S01]  /*80f0*/  ISETP.GE.AND P4, PT, R4, R119, PT ;  /* 0x000000770400720c */ /* 0x000fe20003f86270 */
[----:B------:R-:W-:Y:S01]  /*8100*/  @!P3 IMAD R5, R20, R5, R10 ;  /* 0x000000051405b224 */ /* 0x000fe200078e020a */
[----:B------:R-:W-:Y:S01]  /*8110*/  ISETP.GE.OR P6, PT, R4, R119, P5 ;  /* 0x000000770400720c */ /* 0x000fe20002fc6670 */
[----:B------:R-:W-:-:S03]  /*8120*/  @!P3 IMAD.MOV.U32 R12, RZ, RZ, R16 ;  /* 0x000000ffff0cb224 */ /* 0x000fc600078e0010 */
[----:B--2---:R-:W3:Y:S01]  /*8130*/  @P0 LDC R9, c[0x0][0x2e4] ;  /* 0x0000b900ff090b82 */ /* 0x004ee20000000800 */
[----:B------:R-:W-:Y:S01]  /*8140*/  ISETP.NE.OR P0, PT, R117, -0x1, P2 ;  /* 0xffffffff7500780c */ /* 0x000fe20001705670 */
[----:B------:R-:W-:Y:S02]  /*8150*/  IMAD.SHL.U32 R15, R15, 0x8, RZ ;  /* 0x000000080f0f7824 */ /* 0x000fe400078e00ff */
[----:B------:R-:W-:Y:S01]  /*8160*/  @!P3 IMAD.IADD R7, R17, 0x1, R5 ;  /* 0x000000011107b824 */ /* 0x000fe200078e0205 */
[----:B------:R-:W-:Y:S01]  /*8170*/  SHF.R.S32.HI R5, RZ, 0x1f, R4 ;  /* 0x0000001fff057819 */ /* 0x000fe20000011404 */
[----:B------:R-:W-:Y:S02]  /*8180*/  VIADD R0, R4, 0x20 ;  /* 0x0000002004007836 */ /* 0x000fe40000000000 */
[----:B------:R-:W2:Y:S03]  /*8190*/  @!P2 LDC R11, c[0x0][0x2c4] ;  /* 0x0000b100ff0bab82 */ /* 0x000ea60000000800 */
[----:B------:R-:W-:-:S02]  /*81a0*/  ISETP.GE.AND P3, PT, R0, R119, PT ;  /* 0x000000770000720c */ /* 0x000fc40003f66270 */
[----:B------:R-:W-:-:S03]  /*81b0*/  ISETP.GE.OR P5, PT, R0, R119, P5 ;  /* 0x000000770000720c */ /* 0x000fc60002fa6670 */
[----:B------:R-:W4:Y:S01]  /*81c0*/  @P1 LDC R13, c[0x0][0x2c0] ;  /* 0x0000b000ff0d1b82 */ /* 0x000f220000000800 */
[----:B-1----:R-:W-:Y:S01]  /*81d0*/  @P1 IMAD R3, R3, R2, RZ ;  /* 0x0000000203031224 */ /* 0x002fe200078e02ff */
[----:B------:R-:W-:Y:S01]  /*81e0*/  SHF.R.S32.HI R2, RZ, 0x1f, R36 ;  /* 0x0000001fff027819 */ /* 0x000fe20000011424 */
[----:B---3--:R-:W-:Y:S02]  /*81f0*/  @!P1 IMAD R19, R9, R8, RZ ;  /* 0x0000000809139224 */ /* 0x008fe400078e02ff */
[----:B------:R-:W-:Y:S01]  /*8200*/  @!P1 IMAD.MOV.U32 R3, RZ, RZ, R9 ;  /* 0x000000ffff039224 */ /* 0x000fe200078e0009 */
[----:B------:R-:W-:Y:S01]  /*8210*/  CS2R R8, SRZ ;  /* 0x0000000000087805 */ /* 0x000fe2000001ff00 */
[C---:B------:R-:W-:Y:S02]  /*8220*/  IMAD R19, R20.reuse, R19, RZ ;  /* 0x0000001314137224 */ /* 0x040fe400078e02ff */
[----:B--2---:R-:W-:Y:S01]  /*8230*/  @!P0 IMAD R117, R20, R11, RZ ;  /* 0x0000000b14758224 */ /* 0x004fe200078e02ff */
[----:B------:R-:W-:Y:S01]  /*8240*/  IADD3 R6, P0, R15, R12, RZ ;  /* 0x0000000c0f067210 */ /* 0x000fe20007f1e0ff */
[----:B------:R-:W-:Y:S01]  /*8250*/  IMAD R11, R2, UR4, RZ ;  /* 0x00000004020b7c24 */ /* 0x000fe2000f8e02ff */
[----:B------:R-:W-:Y:S01]  /*8260*/  SEL R19, R19, RZ, P2 ;  /* 0x000000ff13137207 */ /* 0x000fe20001000000 */
[----:B------:R-:W-:Y:S01]  /*8270*/  @!P2 IMAD.MOV.U32 R8, RZ, RZ, R117 ;  /* 0x000000ffff08a224 */ /* 0x000fe200078e0075 */
[----:B------:R-:W-:Y:S01]  /*8280*/  LEA.HI.X.SX32 R7, R15, R7, 0x1, P0 ;  /* 0x000000070f077211 */ /* 0x000fe200000f0eff */
[----:B------:R-:W-:Y:S01]  /*8290*/  IMAD R11, R36, UR5, R11 ;  /* 0x00000005240b7c24 */ /* 0x000fe2000f8e020b */
[----:B------:R-:W-:Y:S01]  /*82a0*/  @!P2 SHF.R.S32.HI R9, RZ, 0x1f, R117 ;  /* 0x0000001fff09a819 */ /* 0x000fe20000011475 */
[----:B------:R-:W-:-:S02]  /*82b0*/  @!P1 IMAD.MOV.U32 R13, RZ, RZ, 0x1 ;  /* 0x00000001ff0d9424 */ /* 0x000fc400078e00ff */
[----:B------:R-:W-:Y:S02]  /*82c0*/  IMAD R3, R36, R3, R19 ;  /* 0x0000000324037224 */ /* 0x000fe400078e0213 */
[----:B----4-:R-:W-:Y:S02]  /*82d0*/  IMAD R88, R88, R13, RZ ;  /* 0x0000000d58587224 */ /* 0x010fe400078e02ff */
[----:B------:R-:W-:-:S03]  /*82e0*/  IMAD.WIDE.U32 R36, R36, UR4, R6 ;  /* 0x0000000424247c25 */ /* 0x000fc6000f8e0006 */
[----:B------:R-:W-:Y:S01]  /*82f0*/  IADD3 R2, P1, P0, R88, R8, R3 ;  /* 0x0000000858027210 */ /* 0x000fe2000783e003 */
[----:B------:R-:W-:Y:S01]  /*8300*/  IMAD.WIDE R14, R137, 0x40, R4 ;  /* 0x00000040890e7825 */ /* 0x000fe200078e0204 */
[----:B------:R-:W-:Y:S02]  /*8310*/  SHF.R.S32.HI R7, RZ, 0x1f, R88 ;  /* 0x0000001fff077819 */ /* 0x000fe40000011458 */
[----:B------:R-:W-:Y:S01]  /*8320*/  SHF.R.S32.HI R3, RZ, 0x1f, R3 ;  /* 0x0000001fff037819 */ /* 0x000fe20000011403 */
[----:B------:R-:W-:Y:S01]  /*8330*/  IMAD.IADD R17, R11, 0x1, R37 ;  /* 0x000000010b117824 */ /* 0x000fe200078e0225 */
        /* <DEDUP_REMOVED lines=13> */
.L_x_210:
[----:B------:R-:W-:Y:S05]  /*8410*/  BSYNC B0 ;  /* 0x0000000000007941 */ /* 0x000fea0003800000 */
.L_x_209:
        /* <DEDUP_REMOVED lines=17> */
.L_x_212:
[----:B------:R-:W-:Y:S05]  /*8530*/  BSYNC B0 ;  /* 0x0000000000007941 */ /* 0x000fea0003800000 */
.L_x_211:
[----:B------:R-:W-:Y:S01]  /*8540*/  BSSY B0, `(.L_x_213) ;  /* 0x000000b000007945 */ /* 0x000fe20003800000 */
[----:B------:R-:W-:-:S03]  /*8550*/  IADD3.X R3, R7, R9, R3, P1, P0 ;  /* 0x0000000907037210 */ /* 0x000fc60000fe0403 */
[----:B------:R-:W-:Y:S05]  /*8560*/  @P6 BRA `(.L_x_214) ;  /* 0x0000000000206947 */ /* 0x000fea0003800000 */
[----:B------:R-:W-:Y:S01]  /*8570*/  IMAD R4, R4, R13, RZ ;  /* 0x0000000d04047224 */ /* 0x000fe200078e02ff */
[----:B------:R-:W-:-:S04]  /*8580*/  ULDC.64 UR4, c[0x0][0x2b0] ;  /* 0x0000ac0000047ab9 */ /* 0x000fc80000000a00 */
[----:B------:R-:W-:-:S04]  /*8590*/  IADD3 R5, P0, R4, R2, RZ ;  /* 0x0000000204057210 */ /* 0x000fc80007f1e0ff */
[----:B------:R-:W-:Y:S02]  /*85a0*/  LEA.HI.X.SX32 R4, R4, R3, 0x1, P0 ;  /* 0x0000000304047211 */ /* 0x000fe400000f0eff */
[----:B------:R-:W-:-:S04]  /*85b0*/  LEA R6, P0, R5, UR4, 0x2 ;  /* 0x0000000405067c11 */ /* 0x000fc8000f8010ff */
[----:B------:R-:W-:Y:S01]  /*85c0*/  LEA.HI.X R7, R5, UR5, R4, 0x2, P0 ;  /* 0x0000000505077c11 */ /* 0x000fe200080f1404 */
[----:B------:R-:W-:-:S05]  /*85d0*/  IMAD.MOV.U32 R5, RZ, RZ, 0x7f800000 ;  /* 0x7f800000ff057424 */ /* 0x000fca00078e00ff */
[----:B------:R3:W-:Y:S03]  /*85e0*/  STG.E desc[UR12][R6.64], R5 ;  /* 0x0000000506007986 */ /* 0x0007e6000c10190c */
.L_x_214:
[----:B------:R-:W-:Y:S05]  /*85f0*/  BSYNC B0 ;  /* 0x0000000000007941 */ /* 0x000fea0003800000 */
.L_x_213:
[----:B------:R-:W-:Y:S05]  /*8600*/  @P5 EXIT ;  /* 0x000000000000594d */ /* 0x000fea0003800000 */
[----:B------:R-:W-:Y:S01]  /*8610*/  IMAD R0, R0, R13, RZ ;  /* 0x0000000d00007224 */ /* 0x000fe200078e02ff */
[----:B------:R-:W-:-:S04]  /*8620*/  ULDC.64 UR4, c[0x0][0x2b0] ;  /* 0x0000ac0000047ab9 */ /* 0x000fc80000000a00 */
[----:B------:R-:W-:-:S04]  /*8630*/  IADD3 R2, P0, R0, R2, RZ ;  /* 0x0000000200027210 */ /* 0x000fc80007f1e0ff */
[----:B------:R-:W-:Y:S02]  /*8640*/  LEA.HI.X.SX32 R3, R0, R3, 0x1, P0 ;  /* 0x0000000300037211 */ /* 0x000fe400000f0eff */
[----:B------:R-:W-:-:S04]  /*8650*/  LEA R4, P0, R2, UR4, 0x2 ;  /* 0x0000000402047c11 */ /* 0x000fc8000f8010ff */
[----:B---3--:R-:W-:Y:S01]  /*8660*/  LEA.HI.X R5, R2, UR5, R3, 0x2, P0 ;  /* 0x0000000502057c11 */ /* 0x008fe200080f1403 */
[----:B------:R-:W-:-:S05]  /*8670*/  IMAD.MOV.U32 R3, RZ, RZ, 0x7f800000 ;  /* 0x7f800000ff037424 */ /* 0x000fca00078e00ff */
[----:B------:R-:W-:Y:S01]  /*8680*/  STG.E desc[UR12][R4.64], R3 ;  /* 0x0000000304007986 */ /* 0x000fe2000c10190c */
[----:B------:R-:W-:Y:S05]  /*8690*/  EXIT ;  /* 0x000000000000794d */ /* 0x000fea0003800000 */
.L_x_215:
        /* <DEDUP_REMOVED lines=14> */
.L_x_1146:


//--------------------- .text._ZN5flash16flash_fwd_kernelI23Flash_fwd_kernel_traitsILi96ELi64ELi64ELi4ELb0ELb0EN7cutlass10bfloat16_tE19Flash_kernel_traitsILi96ELi64ELi64ELi4ES3_EELb0ELb1ELb0ELb0ELb0ELb0ELb0ELb0EEEvNS_16Flash_fwd_paramsE --------------------------
	.section	.text._ZN5flash16flash_fwd_kernelI23Flash_fwd_kernel_traitsILi96ELi64ELi64ELi4ELb0ELb0EN7cutlass10bfloat16_tE19Flash_kernel_traitsILi96ELi64ELi64ELi4ES3_EELb0ELb1ELb0ELb0ELb0ELb0ELb0ELb0EEEvNS_16Flash_fwd_paramsE,"ax",@progbits
	.align	128
        .global         _ZN5flash16flash_fwd_kernelI23Flash_fwd_kernel_traitsILi96ELi64ELi64ELi4ELb0ELb0EN7cutlass10bfloat16_tE19Flash_kernel_traitsILi96ELi64ELi64ELi4ES3_EELb0ELb1ELb0ELb0ELb0ELb0ELb0ELb0EEEvNS_16Flash_fwd_paramsE
        .type           _ZN5flash16flash_fwd_kernelI23Flash_fwd_kernel_traitsILi96ELi64ELi64ELi4ELb0ELb0EN7cutlass10bfloat16_tE19Flash_kernel_traitsILi96ELi64ELi64ELi4ES3_EELb0ELb1ELb0ELb0ELb0ELb0ELb0ELb0EEEvNS_16Flash_fwd_paramsE,@function
        .size           _ZN5flash16flash_fwd_kernelI23Flash_fwd_kernel_traitsILi96ELi64ELi64ELi4ELb0ELb0EN7cutlass10bfloat16_tE19Flash_kernel_traitsILi96ELi64ELi64ELi4ES3_EELb0ELb1ELb0ELb0ELb0ELb0ELb0ELb0EEEvNS_16Flash_fwd_paramsE,(.L_x_1147 - _ZN5flash16flash_fwd_kernelI23Flash_fwd_kernel_traitsILi96ELi64ELi64ELi4ELb0ELb0EN7cutlass10bfloat16_tE19Flash_kernel_traitsILi96ELi64ELi64ELi4ES3_EELb0ELb1ELb0ELb0ELb0ELb0ELb0ELb0EEEvNS_16Flash_fwd_paramsE)
        .other          _ZN5flash16flash_fwd_kernelI23Flash_fwd_kernel_traitsILi96ELi64ELi64ELi4ELb0ELb0EN7cutlass10bfloat16_tE19Flash_kernel_traitsILi96ELi64ELi64ELi4ES3_EELb0ELb1ELb0ELb0ELb0ELb0ELb0ELb0EEEvNS_16Flash_fwd_paramsE,@"STO_CUDA_ENTRY STV_DEFAULT"
_ZN5flash16flash_fwd_kernelI23Flash_fwd_kernel_traitsILi96ELi64ELi64ELi4ELb0ELb0EN7cutlass10bfloat16_tE19Flash_kernel_traitsILi96ELi64ELi64ELi4ES3_EELb0ELb1ELb0ELb0ELb0ELb0ELb0ELb0EEEvNS_16Flash_fwd_paramsE:
.text._ZN5flash16flash_fwd_kernelI23Flash_fwd_kernel_traitsILi96ELi64ELi64ELi4ELb0ELb0EN7cutlass10bfloat16_tE19Flash_kernel_traitsILi96ELi64ELi64ELi4ES3_EELb0ELb1ELb0ELb0ELb0ELb0ELb0ELb0EEEvNS_16Flash_fwd_paramsE:
        /* <DEDUP_REMOVED lines=10> */
[----:B---3--:R-:W-:-:S05]  /*00a0*/  ISETP.NE.U32.AND P1, PT, R2, RZ, PT ;  /* 0x000000ff0200720c */ /* 0x008fca0003f25070 */
[----:B------:R-:W3:Y:S01]  /*00b0*/  LDC.64 R8, c[0x0][0x2f8] ;  /* 0x0000be00ff087b82 */ /* 0x000ee20000000a00 */
[----:B------:R-:W-:Y:S01]  /*00c0*/  ISETP.NE.AND.EX P1, PT, R3, RZ, PT, P1 ;  /* 0x000000ff0300720c */ /* 0x000fe20003f25310 */
[----:B--2---:R-:W-:-:S06]  /*00d0*/  IMAD.WIDE R18, R11, 0x4, R6 ;  /* 0x000000040b127825 */ /* 0x004fcc00078e0206 */
[----:B------:R-:W2:Y:S01]  /*00e0*/  LDC.64 R2, c[0x0][0x2f8] ;  /* 0x0000be00ff027b82 */ /* 0x000ea20000000a00 */
[----:B------:R-:W4:Y:S04]  /*00f0*/  @P2 LDG.E R128, desc[UR8][R18.64] ;  /* 0x0000000812802981 */ /* 0x000f28000c1e1900 */
[----:B------:R-:W4:Y:S03]  /*0100*/  @P2 LDG.E R5, desc[UR8][R18.64+0x4] ;  /* 0x0000040812052981 */ /* 0x000f26000c1e1900 */
[----:B------:R-:W1:Y:S01]  /*0110*/  @P1 LDC.64 R6, c[0x0][0x300] ;  /* 0x0000c000ff061b82 */ /* 0x000e620000000a00 */
[----:B------:R-:W-:Y:S02]  /*0120*/  IMAD.MOV.U32 R12, RZ, RZ, RZ ;  /* 0x000000ffff0c7224 */ /* 0x000fe400078e00ff */
[----:B-1----:R-:W-:-:S05]  /*0130*/  @P1 IMAD.WIDE R14, R11, 0x4, R6 ;  /* 0x000000040b0e1825 */ /* 0x002fca00078e0206 */
[----:B------:R1:W5:Y:S01]  /*0140*/  @P1 LDG.E R12, desc[UR8][R14.64] ;  /* 0x000000080e0c1981 */ /* 0x000362000c1e1900 */
[----:B------:R-:W-:Y:S02]  /*0150*/  ISETP.NE.AND P3, PT, R0, RZ, PT ;  /* 0x000000ff0000720c */ /* 0x000fe40003f65270 */
[----:B--2---:R-:W-:-:S04]  /*0160*/  ISETP.EQ.U32.AND P0, PT, R2, RZ, PT ;  /* 0x000000ff0200720c */ /* 0x004fc80003f02070 */
[----:B------:R-:W-:Y:S01]  /*0170*/  ISETP.EQ.OR.EX P0, PT, R3, RZ, !P3, P0 ;  /* 0x000000ff0300720c */ /* 0x000fe20005f02700 */
[----:B------:R-:W-:Y:S02]  /*0180*/  IMAD.MOV.U32 R17, RZ, RZ, -0x1 ;  /* 0xffffffffff117424 */ /* 0x000fe400078e00ff */
[----:B---3--:R-:W-:Y:S01]  /*0190*/  IMAD.WIDE R6, R11, 0x4, R8 ;  /* 0x000000040b067825 */ /* 0x008fe200078e0208 */
[----:B------:R-:W2:Y:S01]  /*01a0*/  S2R R141, SR_CTAID.X ;  /* 0x00000000008d7919 */ /* 0x000ea20000002500 */
[----:B------:R-:W3:Y:S08]  /*01b0*/  S2R R25, SR_CTAID.Z ;  /* 0x0000000000197919 */ /* 0x000ef00000002700 */
[----:B------:R1:W5:Y:S01]  /*01c0*/  @!P0 LDG.E R17, desc[UR8][R6.64] ;  /* 0x0000000806118981 */ /* 0x000362000c1e1900 */
[----:B------:R-:W-:-:S04]  /*01d0*/  ISETP.NE.U32.AND P0, PT, R2, RZ, PT ;  /* 0x000000ff0200720c */ /* 0x000fc80003f05070 */
[----:B------:R-:W-:Y:S01]  /*01e0*/  ISETP.NE.AND.EX P0, PT, R3, RZ, PT, P0 ;  /* 0x000000ff0300720c */ /* 0x000fe20003f05300 */
[----:B----4-:R-:W-:-:S06]  /*01f0*/  @P2 IMAD.IADD R132, R5, 0x1, -R128 ;  /* 0x0000000105842824 */ /* 0x010fcc00078e0a80 */
[----:B------:R-:W4:Y:S06]  /*0200*/  @!P2 LDC R132, c[0x0][0x2c4] ;  /* 0x0000b100ff84ab82 */ /* 0x000f2c0000000800 */
[----:B-123--:R-:W-:Y:S05]  /*0210*/  @!P0 BRA `(.L_x_216) ;  /* 0x0000000000108947 */ /* 0x00efea0003800000 */
[----:B------:R-:W2:Y:S02]  /*0220*/  @P3 LDG.E R0, desc[UR8][R6.64+0x4] ;  /* 0x0000040806003981 */ /* 0x000ea4000c1e1900 */
[----:B--2--5:R-:W-:-:S06]  /*0230*/  @P3 IADD3 R5, R0, -R17, RZ ;  /* 0x8000001100053210 */ /* 0x024fcc0007ffe0ff */
[----:B------:R2:W5:Y:S01]  /*0240*/  @!P3 LDG.E R5, desc[UR8][R6.64] ;  /* 0x000000080605b981 */ /* 0x000562000c1e1900 */
[----:B------:R-:W-:Y:S05]  /*0250*/  BRA `(.L_x_217) ;  /* 0x0000000000047947 */ /* 0x000fea0003800000 */
.L_x_216:
[----:B------:R-:W1:Y:S02]  /*0260*/  LDC R5, c[0x0][0x2c8] ;  /* 0x0000b200ff057b82 */ /* 0x000e640000000800 */
.L_x_217:
[----:B------:R-:W3:Y:S02]  /*0270*/  LDC.64 R2, c[0x0][0x308] ;  /* 0x0000c200ff027b82 */ /* 0x000ee40000000a00 */
[----:B---3--:R-:W-:-:S04]  /*0280*/  ISETP.NE.U32.AND P1, PT, R2, RZ, PT ;  /* 0x000000ff0200720c */ /* 0x008fc80003f25070 */
[----:B------:R-:W-:-:S13]  /*0290*/  ISETP.NE.AND.EX P1, PT, R3, RZ, PT, P1 ;  /* 0x000000ff0300720c */ /* 0x000fda0003f25310 */
[----:B------:R-:W2:Y:S01]  /*02a0*/  @P1 LDC.64 R2, c[0x0][0x308] ;  /* 0x0000c200ff021b82 */ /* 0x000ea20000000a00 */
[----:B------:R-:W-:-:S07]  /*02b0*/  IMAD.SHL.U32 R87, R141, 0x40, RZ ;  /* 0x000000408d577824 */ /* 0x000fce00078e00ff */
[----:B------:R-:W3:Y:S01]  /*02c0*/  @!P1 LDC R0, c[0x0][0x2cc] ;  /* 0x0000b300ff009b82 */ /* 0x000ee20000000800 */
[----:B--2---:R-:W-:-:S07]  /*02d0*/  @P1 IMAD.WIDE R6, R11, 0x4, R2 ;  /* 0x000000040b061825 */ /* 0x004fce00078e0202 */
[----:B------:R-:W2:Y:S01]  /*02e0*/  @!P1 LDC.64 R2, c[0x0][0x318] ;  /* 0x0000c600ff029b82 */ /* 0x000ea20000000a00 */
[----:B------:R1:W5:Y:S01]  /*02f0*/  @P1 LDG.E R7, desc[UR8][R6.64] ;  /* 0x0000000806071981 */ /* 0x000362000c1e1900 */
[----:B----4-:R-:W-:-:S13]  /*0300*/  ISETP.GT.AND P0, PT, R132, R87, PT ;  /* 0x000000578400720c */ /* 0x010fda0003f04270 */
[----:B---3--:R-:W-:Y:S05]  /*0310*/  @!P0 EXIT ;  /* 0x000000000000894d */ /* 0x008fea0003800000 */
[----:B------:R-:W3:Y:S01]  /*0320*/  LDC R83, c[0x0][0x398] ;  /* 0x0000e600ff537b82 */ /* 0x000ee20000000800 */
[----:B--2---:R-:W-:Y:S01]  /*0330*/  @!P1 ISETP.NE.U32.AND P0, PT, R2, RZ, PT ;  /* 0x000000ff0200920c */ /* 0x004fe20003f05070 */
[----:B-----5:R-:W-:Y:S01]  /*0340*/  @P1 IMAD.IADD R76, R7, 0x1, -R12 ;  /* 0x00000001074c1824 */ /* 0x020fe200078e0a0c */
[----:B------:R-:W2:Y:S02]  /*0350*/  S2R R80, SR_TID.X ;  /* 0x0000000000507919 */ /* 0x000ea40000002100 */
[----:B------:R-:W-:Y:S02]  /*0360*/  @!P1 ISETP.NE.AND.EX P0, PT, R3, RZ, PT, P0 ;  /* 0x000000ff0300920c */ /* 0x000fe40003f05300 */
[----:B------:R-:W-:Y:S02]  /*0370*/  IADD3 R3, -R132, 0x7f, R87 ;  /* 0x0000007f84037810 */ /* 0x000fe40007ffe157 */
[----:B------:R-:W-:-:S04]  /*0380*/  @!P1 SEL R0, R0, RZ, P0 ;  /* 0x000000ff00009207 */ /* 0x000fc80000000000 */
[----:B-1----:R-:W-:-:S05]  /*0390*/  @!P1 IADD3 R76, R0, R5, -R12 ;  /* 0x00000005004c9210 */ /* 0x002fca0007ffe80c */
[----:B------:R-:W-:-:S05]  /*03a0*/  VIADD R5, R76, 0x3f ;  /* 0x0000003f4c057836 */ /* 0x000fca0000000000 */
[----:B------:R-:W-:Y:S02]  /*03b0*/  SHF.R.S32.HI R2, RZ, 0x1f, R5 ;  /* 0x0000001fff027819 */ /* 0x000fe40000011405 */
[----:B---3--:R-:W-:Y:S02]  /*03c0*/  IADD3 R3, R3, R83, R76 ;  /* 0x0000005303037210 */ /* 0x008fe40007ffe04c */
[----:B------:R-:W-:Y:S02]  /*03d0*/  LEA.HI R2, R2, R5, RZ, 0x6 ;  /* 0x0000000502027211 */ /* 0x000fe400078f30ff */
[----:B------:R-:W-:Y:S02]  /*03e0*/  SHF.R.S32.HI R0, RZ, 0x1f, R3 ;  /* 0x0000001fff007819 */ /* 0x000fe40000011403 */
[----:B------:R-:W-:Y:S02]  /*03f0*/  SHF.R.S32.HI R2, RZ, 0x6, R2 ;  /* 0x00000006ff027819 */ /* 0x000fe40000011402 */
[----:B------:R-:W-:-:S04]  /*0400*/  LEA.HI R0, R0, R3, RZ, 0x6 ;  /* 0x0000000300007211 */ /* 0x000fc800078f30ff */
[----:B------:R-:W-:-:S04]  /*0410*/  SHF.R.S32.HI R3, RZ, 0x6, R0 ;  /* 0x00000006ff037819 */ /* 0x000fc80000011400 */
[----:B------:R-:W-:-:S04]  /*0420*/  VIMNMX R94, R2, R3, PT ;  /* 0x00000003025e7248 */ /* 0x000fc80003fe0100 */
[----:B------:R-:W-:-:S13]  /*0430*/  ISETP.GE.AND P0, PT, R94, 0x1, PT ;  /* 0x000000015e00780c */ /* 0x000fda0003f06270 */
[----:B--2---:R-:W-:Y:S05]  /*0440*/  @!P0 BRA `(.L_x_218) ;  /* 0x0000009000248947 */ /* 0x004fea0003800000 */
[----:B------:R-:W1:Y:S01]  /*0450*/  LDC R8, c[0x0][0x278] ;  /* 0x00009e00ff087b82 */ /* 0x000e620000000800 */
[----:B------:R-:W-:Y:S01]  /*0460*/  SHF.R.S32.HI R21, RZ, 0x1f, R80 ;  /* 0x0000001fff157819 */ /* 0x000fe20000011450 */
[----:B------:R-:W-:Y:S01]  /*0470*/  VIADD R79, R94, 0xffffffff ;  /* 0xffffffff5e4f7836 */ /* 0x000fe20000000000 */
[----:B------:R-:W-:Y:S02]  /*0480*/  ISETP.NE.AND P4, PT, R128, -0x1, PT ;  /* 0xffffffff8000780c */ /* 0x000fe40003f85270 */
[CC--:B------:R-:W-:Y:S02]  /*0490*/  LEA.HI R23, R21.reuse, R80.reuse, RZ, 0x2 ;  /* 0x0000005015177211 */ /* 0x0c0fe400078f10ff */
[----:B------:R-:W-:Y:S02]  /*04a0*/  LEA.HI R5, R21, R80, RZ, 0x3 ;  /* 0x0000005015057211 */ /* 0x000fe400078f18ff */
[----:B------:R-:W-:Y:S02]  /*04b0*/  SHF.R.S32.HI R18, RZ, 0x2, R23 ;  /* 0x00000002ff127819 */ /* 0x000fe40000011417 */
[----:B------:R-:W-:-:S02]  /*04c0*/  LOP3.LUT R7, R23, 0xfffffffc, RZ, 0xc0, !PT ;  /* 0xfffffffc17077812 */ /* 0x000fc400078ec0ff */
[----:B------:R-:W-:Y:S01]  /*04d0*/  SHF.R.S32.HI R15, RZ, 0x3, R5 ;  /* 0x00000003ff0f7819 */ /* 0x000fe20000011405 */
[----:B------:R-:W-:Y:S01]  /*04e0*/  VIADD R9, R18, 0x20 ;  /* 0x0000002012097836 */ /* 0x000fe20000000000 */
[----:B------:R-:W-:Y:S01]  /*04f0*/  ISETP.NE.AND P1, PT, R17, -0x1, PT ;  /* 0xffffffff1100780c */ /* 0x000fe20003f25270 */
[----:B------:R-:W-:Y:S01]  /*0500*/  IMAD.IADD R138, R80, 0x1, -R7 ;  /* 0x00000001508a7824 */ /* 0x000fe200078e0a07 */
[----:B------:R-:W-:Y:S01]  /*0510*/  LOP3.LUT R5, R5, 0xfffffff8, RZ, 0xc0, !PT ;  /* 0xfffffff805057812 */ /* 0x000fe200078ec0ff */
[----:B------:R-:W-:Y:S01]  /*0520*/  IMAD.SHL.U32 R7, R15, 0x40, RZ ;  /* 0x000000400f077824 */ /* 0x000fe200078e00ff */
[----:B------:R-:W-:Y:S02]  /*0530*/  LEA.HI R23, R23, R18, RZ, 0x1 ;  /* 0x0000001217177211 */ /* 0x000fe400078f08ff */
[----:B------:R-:W-:Y:S01]  /*0540*/  SHF.L.U32 R138, R138, 0x3, RZ ;  /* 0x000000038a8a7819 */ /* 0x000fe200000006ff */
[----:B------:R-:W-:Y:S01]  /*0550*/  IMAD.IADD R20, R80, 0x1, -R5 ;  /* 0x0000000150147824 */ /* 0x000fe200078e0a05 */
[----:B------:R-:W-:-:S02]  /*0560*/  LOP3.LUT R7, R7, 0xc0, RZ, 0xc0, !PT ;  /* 0x000000c007077812 */ /* 0x000fc400078ec0ff */
[----:B-1----:R-:W-:Y:S02]  /*0570*/  IABS R13, R8 ;  /* 0x00000008000d7213 */ /* 0x002fe40000000000 */
[----:B------:R-:W-:Y:S01]  /*0580*/  LOP3.LUT R29, R7, 0x18, R138, 0xf8, !PT ;  /* 0x00000018071d7812 */ /* 0x000fe200078ef88a */
[----:B------:R-:W1:Y:S01]  /*0590*/  @P1 LDC.64 R92, c[0x0][0x248] ;  /* 0x00009200ff5c1b82 */ /* 0x000e620000000a00 */
[----:B------:R-:W2:Y:S01]  /*05a0*/  I2F.RP R4, R13 ;  /* 0x0000000d00047306 */ /* 0x000ea20000209400 */
[----:B------:R-:W-:Y:S02]  /*05b0*/  SHF.R.U32.HI R24, RZ, 0x3, R7 ;  /* 0x00000003ff187819 */ /* 0x000fe40000011607 */
[----:B------:R-:W-:Y:S02]  /*05c0*/  LEA.HI R82, R21, R80, RZ, 0x5 ;  /* 0x0000005015527211 */ /* 0x000fe400078f28ff */
[----:B------:R-:W-:Y:S02]  /*05d0*/  LOP3.LUT R23, R23, 0x7fffffe, RZ, 0xc0, !PT ;  /* 0x07fffffe17177812 */ /* 0x000fe400078ec0ff */
[----:B------:R-:W3:Y:S01]  /*05e0*/  @P4 LDC.64 R6, c[0x0][0x240] ;  /* 0x00009000ff064b82 */ /* 0x000ee20000000a00 */
[----:B------:R-:W-:-:S02]  /*05f0*/  LEA.HI R10, R20, R20, RZ, 0x1 ;  /* 0x00000014140a7211 */ /* 0x000fc400078f08ff */
[----:B------:R-:W-:Y:S01]  /*0600*/  SHF.R.S32.HI R85, RZ, 0x5, R82 ;  /* 0x00000005ff557819 */ /* 0x000fe20000011452 */
[----:B------:R-:W-:Y:S01]  /*0610*/  IMAD.IADD R22, R18, 0x1, -R23 ;  /* 0x0000000112167824 */ /* 0x000fe200078e0a17 */
[----:B------:R-:W-:Y:S02]  /*0620*/  SHF.R.S32.HI R19, RZ, 0x1f, R18 ;  /* 0x0000001fff137819 */ /* 0x000fe40000011412 */
[----:B------:R-:W-:Y:S01]  /*0630*/  LOP3.LUT R24, R29, R24, RZ, 0x3c, !PT ;  /* 0x000000181d187212 */ /* 0x000fe200078e3cff */
[----:B--2---:R-:W2:Y:S01]  /*0640*/  MUFU.RCP R2, R4 ;  /* 0x0000000400027308 */ /* 0x004ea20000001000 */
[----:B------:R-:W-:Y:S01]  /*0650*/  IMAD R129, R85, 0x8, R22 ;  /* 0x0000000855817824 */ /* 0x000fe200078e0216 */
[----:B------:R-:W-:Y:S01]  /*0660*/  SHF.R.S32.HI R139, RZ, 0x1f, R138 ;  /* 0x0000001fff8b7819 */ /* 0x000fe2000001148a */
[----:B------:R-:W-:-:S03]  /*0670*/  IMAD.WIDE R140, R141, 0x40, R18 ;  /* 0x000000408d8c7825 */ /* 0x000fc600078e0212 */
[----:B------:R-:W-:Y:S01]  /*0680*/  LEA R129, R129, R24, 0x5 ;  /* 0x0000001881817211 */ /* 0x000fe200078e28ff */
[----:B--2---:R-:W-:Y:S02]  /*0690*/  VIADD R2, R2, 0xffffffe ;  /* 0x0ffffffe02027836 */ /* 0x004fe40000000000 */
[----:B------:R-:W-:Y:S02]  /*06a0*/  IMAD.IADD R4, R132, 0x1, -R87 ;  /* 0x0000000184047824 */ /* 0x000fe400078e0a57 */
[----:B------:R-:W2:Y:S03]  /*06b0*/  F2I.FTZ.U32.TRUNC.NTZ R3, R2 ;  /* 0x0000000200037305 */ /* 0x000ea6000021f000 */
[-C--:B------:R-:W-:Y:S02]  /*06c0*/  ISETP.GE.AND P6, PT, R18, R4.reuse, PT ;  /* 0x000000041200720c */ /* 0x080fe40003fc6270 */
[----:B------:R-:W-:Y:S01]  /*06d0*/  ISETP.GE.AND P0, PT, R9, R4, PT ;  /* 0x000000040900720c */ /* 0x000fe20003f06270 */
[----:B--2---:R-:W-:-:S02]  /*06e0*/  IMAD.MOV R0, RZ, RZ, -R3 ;  /* 0x000000ffff007224 */ /* 0x004fc400078e0a03 */
[----:B------:R-:W-:Y:S02]  /*06f0*/  IMAD.MOV.U32 R2, RZ, RZ, RZ ;  /* 0x000000ffff027224 */ /* 0x000fe400078e00ff */
[----:B------:R-:W-:Y:S01]  /*0700*/  IMAD R99, R0, R13, RZ ;  /* 0x0000000d00637224 */ /* 0x000fe200078e02ff */
[----:B------:R-:W-:-:S03]  /*0710*/  IABS R0, R25 ;  /* 0x0000001900007213 */ /* 0x000fc60000000000 */
[----:B------:R-:W-:Y:S01]  /*0720*/  IMAD.HI.U32 R99, R3, R99, R2 ;  /* 0x0000006303637227 */ /* 0x000fe200078e0002 */
[----:B------:R-:W-:Y:S02]  /*0730*/  LEA.HI R3, R21, R80, RZ, 0x4 ;  /* 0x0000005015037211 */ /* 0x000fe400078f20ff */
[----:B------:R-:W-:Y:S02]  /*0740*/  @!P4 SHF.R.S32.HI R21, RZ, 0x1f, R11 ;  /* 0x0000001fff15c819 */ /* 0x000fe4000001140b */
[----:B------:R-:W-:Y:S01]  /*0750*/  SHF.R.S32.HI R2, RZ, 0x4, R3 ;  /* 0x00000004ff027819 */ /* 0x000fe20000011403 */
[----:B------:R-:W-:-:S03]  /*0760*/  IMAD.HI.U32 R99, R99, R0, RZ ;  /* 0x0000000063637227 */ /* 0x000fc600078e00ff */
[C---:B------:R-:W-:Y:S01]  /*0770*/  LEA.HI R16, R3.reuse, R2, RZ, 0x1 ;  /* 0x0000000203107211 */ /* 0x040fe200078f08ff */
[----:B------:R-:W-:Y:S01]  /*0780*/  IMAD.MOV R26, RZ, RZ, -R99 ;  /* 0x000000ffff1a7224 */ /* 0x000fe200078e0a63 */
[----:B------:R-:W-:Y:S02]  /*0790*/  LOP3.LUT R3, R3, 0xfffffff0, RZ, 0xc0, !PT ;  /* 0xfffffff003037812 */ /* 0x000fe400078ec0ff */
[----:B------:R-:W-:Y:S01]  /*07a0*/  LOP3.LUT R16, R16, 0xfffffffe, RZ, 0xc0, !PT ;  /* 0xfffffffe10107812 */ /* 0x000fe200078ec0ff */
[C---:B------:R-:W-:Y:S02]  /*07b0*/  IMAD R26, R13.reuse, R26, R0 ;  /* 0x0000001a0d1a7224 */ /* 0x040fe400078e0200 */
[----:B------:R-:W-:Y:S02]  /*07c0*/  IMAD.IADD R4, R80, 0x1, -R3 ;  /* 0x0000000150047824 */ /* 0x000fe400078e0a03 */
[----:B------:R-:W-:Y:S01]  /*07d0*/  IMAD.IADD R16, R2, 0x1, -R16 ;  /* 0x0000000102107824 */ /* 0x000fe200078e0a10 */
[----:B------:R-:W-:Y:S01]  /*07e0*/  ISETP.GT.U32.AND P3, PT, R13, R26, PT ;  /* 0x0000001a0d00720c */ /* 0x000fe20003f64070 */
[----:B------:R-:W2:Y:S01]  /*07f0*/  @!P4 LDC.64 R2, c[0x0][0x228] ;  /* 0x00008a00ff02cb82 */ /* 0x000ea20000000a00 */
[----:B------:R-:W-:-:S02]  /*0800*/  LEA.HI R0, R4, R4, RZ, 0x1 ;  /* 0x0000000404007211 */ /* 0x000fc400078f08ff */
[----:B------:R-:W-:Y:S02]  /*0810*/  SHF.R.S32.HI R27, RZ, 0x1f, R4 ;  /* 0x0000001fff1b7819 */ /* 0x000fe40000011404 */
[----:B------:R-:W-:Y:S02]  /*0820*/  LOP3.LUT R81, R0, 0x7fffffe, RZ, 0xc0, !PT ;  /* 0x07fffffe00517812 */ /* 0x000fe400078ec0ff */
[----:B------:R-:W-:-:S03]  /*0830*/  LEA.HI R14, R27, R4, RZ, 0x3 ;  /* 0x000000041b0e7211 */ /* 0x000fc600078f18ff */
[----:B------:R-:W-:Y:S02]  /*0840*/  IMAD.IADD R81, R4, 0x1, -R81 ;  /* 0x0000000104517824 */ /* 0x000fe400078e0a51 */
[----:B------:R-:W-:Y:S01]  /*0850*/  @!P3 IMAD.IADD R26, R26, 0x1, -R13 ;  /* 0x000000011a1ab824 */ /* 0x000fe200078e0a0d */
[----:B------:R-:W4:Y:S01]  /*0860*/  @P1 LDC.64 R4, c[0x0][0x250] ;  /* 0x00009400ff041b82 */ /* 0x000f220000000a00 */
[----:B------:R-:W-:Y:S01]  /*0870*/  @!P3 VIADD R99, R99, 0x1 ;  /* 0x000000016363b836 */ /* 0x000fe20000000000 */
[----:B------:R-:W-:Y:S02]  /*0880*/  ISETP.NE.AND P3, PT, R8, RZ, PT ;  /* 0x000000ff0800720c */ /* 0x000fe40003f65270 */
[----:B------:R-:W-:Y:S02]  /*0890*/  ISETP.GE.U32.AND P5, PT, R26, R13, PT ;  /* 0x0000000d1a00720c */ /* 0x000fe40003fa6070 */
[----:B------:R-:W-:Y:S01]  /*08a0*/  LOP3.LUT R13, R10, 0x7fffffe, RZ, 0xc0, !PT ;  /* 0x07fffffe0a0d7812 */ /* 0x000fe200078ec0ff */
[----:B--2---:R-:W-:-:S04]  /*08b0*/  @!P4 IMAD R22, R21, R2, RZ ;  /* 0x000000021516c224 */ /* 0x004fc800078e02ff */
[----:B------:R-:W-:Y:S01]  /*08c0*/  IMAD.IADD R13, R20, 0x1, -R13 ;  /* 0x00000001140d7824 */ /* 0x000fe200078e0a0d */
[----:B------:R-:W-:Y:S01]  /*08d0*/  LOP3.LUT R20, R25, R8, RZ, 0x3c, !PT ;  /* 0x0000000819147212 */ /* 0x000fe200078e3cff */
[----:B------:R-:W-:Y:S02]  /*08e0*/  @!P4 IMAD R3, R11, R3, R22 ;  /* 0x000000030b03c224 */ /* 0x000fe400078e0216 */
[----:B---3--:R-:W-:Y:S01]  /*08f0*/  @P4 IMAD.WIDE.U32 R22, R128, R6, RZ ;  /* 0x0000000680164225 */ /* 0x008fe200078e00ff */
[----:B------:R-:W-:-:S03]  /*0900*/  ISETP.GE.AND P2, PT, R20, RZ, PT ;  /* 0x000000ff1400720c */ /* 0x000fc60003f46270 */
[----:B------:R-:W-:Y:S01]  /*0910*/  @P4 IMAD.MOV.U32 R6, RZ, RZ, R22 ;  /* 0x000000ffff064224 */ /* 0x000fe200078e0016 */
[----:B------:R-:W-:Y:S01]  /*0920*/  @P1 IADD3 R22, R12, R17, RZ ;  /* 0x000000110c161210 */ /* 0x000fe20007ffe0ff */
[----:B------:R-:W-:-:S04]  /*0930*/  @!P4 IMAD.WIDE.U32 R20, R11, R2, RZ ;  /* 0x000000020b14c225 */ /* 0x000fc800078e00ff */
[----:B------:R-:W-:Y:S02]  /*0940*/  @P1 IMAD.IADD R2, R12, 0x1, R17 ;  /* 0x000000010c021824 */ /* 0x000fe400078e0211 */
[----:B------:R-:W-:Y:S02]  /*0950*/  @P4 IMAD R7, R128, R7, R23 ;  /* 0x0000000780074224 */ /* 0x000fe400078e0217 */
[----:B------:R-:W-:Y:S02]  /*0960*/  @P5 VIADD R99, R99, 0x1 ;  /* 0x0000000163635836 */ /* 0x000fe40000000000 */
[----:B------:R-:W-:Y:S02]  /*0970*/  @!P4 IMAD.IADD R7, R21, 0x1, R3 ;  /* 0x000000011507c824 */ /* 0x000fe400078e0203 */
[----:B----4-:R-:W-:Y:S02]  /*0980*/  @P1 IMAD R17, R2, R5, RZ ;  /* 0x0000000502111224 */ /* 0x010fe400078e02ff */
[----:B-1----:R-:W-:-:S02]  /*0990*/  @P1 IMAD R21, R22, R93, RZ ;  /* 0x0000005d16151224 */ /* 0x002fc400078e02ff */
[----:B------:R-:W-:-:S04]  /*09a0*/  @P1 IMAD.WIDE.U32 R2, R2, R4, RZ ;  /* 0x0000000402021225 */ /* 0x000fc800078e00ff */
[----:B------:R-:W-:-:S04]  /*09b0*/  @P1 IMAD.WIDE.U32 R22, R22, R92, RZ ;  /* 0x0000005c16161225 */ /* 0x000fc800078e00ff */
[----:B------:R-:W-:Y:S01]  /*09c0*/  @!P2 IMAD.MOV R99, RZ, RZ, -R99 ;  /* 0x000000ffff63a224 */ /* 0x000fe200078e0a63 */
[----:B------:R-:W-:Y:S01]  /*09d0*/  @!P3 LOP3.LUT R99, RZ, R8, RZ, 0x33, !PT ;  /* 0x00000008ff63b212 */ /* 0x000fe200078e33ff */
[----:B------:R-:W-:Y:S02]  /*09e0*/  @!P4 IMAD.MOV.U32 R6, RZ, RZ, R20 ;  /* 0x000000ffff06c224 */ /* 0x000fe400078e0014 */
[----:B------:R-:W-:Y:S02]  /*09f0*/  @P1 IMAD.IADD R17, R3, 0x1, R17 ;  /* 0x0000000103111824 */ /* 0x000fe400078e0211 */
[----:B------:R-:W-:Y:S02]  /*0a00*/  @P1 IMAD.MOV.U32 R20, RZ, RZ, R2 ;  /* 0x000000ffff141224 */ /* 0x000fe400078e0002 */
[----:B------:R-:W-:Y:S02]  /*0a10*/  IMAD R8, R79, -0x40, R76 ;  /* 0xffffffc04f087824 */ /* 0x000fe400078e024c */
[----:B------:R-:W-:Y:S01]  /*0a20*/  @P1 IMAD.IADD R21, R23, 0x1, R21 ;  /* 0x0000000117151824 */ /* 0x000fe200078e0215 */
[----:B------:R-:W-:Y:S06]  /*0a30*/  @P1 BRA `(.L_x_219) ;  /* 0x0000000000301947 */ /* 0x000fec0003800000 */
        /* <DEDUP_REMOVED lines=12> */
.L_x_219:
[----:B------:R-:W-:Y:S05]  /*0b00*/  @P1 BRA `(.L_x_220) ;  /* 0x0000000000341947 */ /* 0x000fea0003800000 */
        /* <DEDUP_REMOVED lines=13> */
.L_x_220:
[----:B------:R-:W1:Y:S01]  /*0be0*/  S2UR UR10, SR_CgaCtaId ;  /* 0x00000000000a79c3 */ /* 0x000e620000008800 */
[C---:B------:R-:W-:Y:S01]  /*0bf0*/  IMAD R2, R19.reuse, R92, RZ ;  /* 0x0000005c13027224 */ /* 0x040fe200078e02ff */
[----:B------:R-:W-:Y:S01]  /*0c00*/  IADD3 R6, P1, R138, R6, RZ ;  /* 0x000000068a067210 */ /* 0x000fe20007f3e0ff */
[C---:B------:R-:W-:Y:S01]  /*0c10*/  IMAD.WIDE.U32 R28, R18.reuse, R92, R138 ;  /* 0x0000005c121c7225 */ /* 0x040fe200078e008a */
[----:B------:R-:W-:Y:S01]  /*0c20*/  ULDC.64 UR4, c[0x0][0x258] ;  /* 0x0000960000047ab9 */ /* 0x000fe20000000a00 */
[C---:B------:R-:W-:Y:S01]  /*0c30*/  ISETP.GE.AND P4, PT, R18.reuse, R8, PT ;  /* 0x000000081200720c */ /* 0x040fe20003f86270 */
[----:B------:R-:W-:Y:S01]  /*0c40*/  ULDC.64 UR6, c[0x0][0x260] ;  /* 0x0000980000067ab9 */ /* 0x000fe20000000a00 */
[----:B------:R-:W-:Y:S01]  /*0c50*/  IMAD R2, R18, R93, R2 ;  /* 0x0000005d12027224 */ /* 0x000fe200078e0202 */
[----:B------:R-:W-:Y:S01]  /*0c60*/  IADD3 R134, P3, R22, R28, RZ ;  /* 0x0000001c16867210 */ /* 0x000fe20007f7e0ff */
[-C--:B------:R-:W-:Y:S01]  /*0c70*/  IMAD R3, R19, R4.reuse, RZ ;  /* 0x0000000413037224 */ /* 0x080fe200078e02ff */
[----:B------:R-:W-:Y:S01]  /*0c80*/  IADD3.X R7, R139, R7, RZ, P1, !PT ;  /* 0x000000078b077210 */ /* 0x000fe20000ffe4ff */
[C---:B------:R-:W-:Y:S01]  /*0c90*/  IMAD.WIDE.U32 R26, R18.reuse, R4, R138 ;  /* 0x00000004121a7225 */ /* 0x040fe200078e008a */
[----:B------:R-:W-:Y:S01]  /*0ca0*/  IADD3.X R135, R21, R29, R2, P3, !PT ;  /* 0x0000001d15877210 */ /* 0x000fe20001ffe402 */
[----:B------:R-:W-:Y:S01]  /*0cb0*/  BSSY B0, `(.L_x_221) ;  /* 0x0000040000007945 */ /* 0x000fe20003800000 */
[----:B------:R-:W-:Y:S01]  /*0cc0*/  SHF.R.S32.HI R2, RZ, 0x1f, R99 ;  /* 0x0000001fff027819 */ /* 0x000fe20000011463 */
[----:B------:R-:W-:Y:S01]  /*0cd0*/  IMAD.WIDE.U32 R22, R25, UR4, R6 ;  /* 0x0000000419167c25 */ /* 0x000fe2000f8e0006 */
[----:B------:R-:W-:-:S02]  /*0ce0*/  ISETP.GE.AND P5, PT, R18, R8, PT ;  /* 0x000000081200720c */ /* 0x000fc40003fa6270 */
[----:B------:R-:W-:Y:S01]  /*0cf0*/  IADD3 R96, P2, R20, R26, RZ ;  /* 0x0000001a14607210 */ /* 0x000fe20007f5e0ff */
[----:B------:R-:W-:Y:S01]  /*0d00*/  IMAD R18, R18, R5, R3 ;  /* 0x0000000512127224 */ /* 0x000fe200078e0203 */
[----:B------:R-:W-:Y:S01]  /*0d10*/  SHF.R.S32.HI R3, RZ, 0x1f, R25 ;  /* 0x0000001fff037819 */ /* 0x000fe20000011419 */
[----:B------:R-:W-:Y:S01]  /*0d20*/  IMAD R6, R2, UR6, RZ ;  /* 0x0000000602067c24 */ /* 0x000fe2000f8e02ff */
[----:B------:R-:W-:Y:S01]  /*0d30*/  SHF.R.S32.HI R11, RZ, 0x1, R0 ;  /* 0x00000001ff0b7819 */ /* 0x000fe20000011400 */
[----:B------:R-:W-:Y:S01]  /*0d40*/  IMAD.WIDE.U32 R134, R99, UR6, R134 ;  /* 0x0000000663867c25 */ /* 0x000fe2000f8e0086 */
[----:B------:R-:W-:Y:S02]  /*0d50*/  IADD3.X R97, R17, R27, R18, P2, !PT ;  /* 0x0000001b11617210 */ /* 0x000fe400017fe412 */
[----:B------:R-:W-:Y:S01]  /*0d60*/  IADD3 R131, R138, 0x20, RZ ;  /* 0x000000208a837810 */ /* 0x000fe20007ffe0ff */
[----:B------:R-:W-:Y:S01]  /*0d70*/  IMAD R137, R99, UR7, R6 ;  /* 0x0000000763897c24 */ /* 0x000fe2000f8e0206 */
[----:B------:R-:W-:Y:S01]  /*0d80*/  ULDC.64 UR6, c[0x0][0x268] ;  /* 0x00009a0000067ab9 */ /* 0x000fe20000000a00 */
[----:B------:R-:W-:Y:S01]  /*0d90*/  IMAD R12, R3, UR4, RZ ;  /* 0x00000004030c7c24 */ /* 0x000fe2000f8e02ff */
[----:B------:R-:W-:Y:S01]  /*0da0*/  UMOV UR4, 0x400 ;  /* 0x0000040000047882 */ /* 0x000fe20000000000 */
[----:B------:R-:W-:Y:S01]  /*0db0*/  IMAD R2, R2, UR6, RZ ;  /* 0x0000000602027c24 */ /* 0x000fe2000f8e02ff */
[----:B-1----:R-:W-:Y:S01]  /*0dc0*/  ULEA UR4, UR10, UR4, 0x18 ;  /* 0x000000040a047291 */ /* 0x002fe2000f8ec03f */
[----:B------:R-:W-:Y:S01]  /*0dd0*/  IMAD R25, R25, UR5, R12 ;  /* 0x0000000519197c24 */ /* 0x000fe2000f8e020c */
[----:B------:R-:W-:Y:S01]  /*0de0*/  SHF.R.S32.HI R12, RZ, 0x1f, R0 ;  /* 0x0000001fff0c7819 */ /* 0x000fe20000011400 */
[----:B------:R-:W-:Y:S01]  /*0df0*/  IMAD.WIDE.U32 R96, R99, UR6, R96 ;  /* 0x0000000663607c25 */ /* 0x000fe2000f8e0060 */
[----:B------:R-:W-:-:S02]  /*0e00*/  IADD3 R130, R138, 0x40, RZ ;  /* 0x000000408a827810 */ /* 0x000fc40007ffe0ff */
[----:B------:R-:W-:Y:S01]  /*0e10*/  LEA.HI R12, R12, R11, RZ, 0x2 ;  /* 0x0000000b0c0c7211 */ /* 0x000fe200078f10ff */
[----:B------:R-:W-:Y:S01]  /*0e20*/  IMAD R99, R99, UR7, R2 ;  /* 0x0000000763637c24 */ /* 0x000fe2000f8e0202 */
[----:B------:R-:W-:Y:S02]  /*0e30*/  LEA R129, R129, UR4, 0x1 ;  /* 0x0000000481817c11 */ /* 0x000fe4000f8e08ff */
[----:B------:R-:W-:Y:S01]  /*0e40*/  IADD3 R25, R23, R25, RZ ;  /* 0x0000001917197210 */ /* 0x000fe20007ffe0ff */
        /* <DEDUP_REMOVED lines=38> */
.L_x_222:
[----:B------:R-:W-:Y:S05]  /*10b0*/  BSYNC B0 ;  /* 0x0000000000007941 */ /* 0x000fea0003800000 */
.L_x_221:
[----:B------:R-:W-:Y:S01]  /*10c0*/  SHF.L.U64.HI R0, R92, 0x6, R93 ;  /* 0x000000065c007819 */ /* 0x000fe2000001025d */
[----:B------:R-:W-:Y:S01]  /*10d0*/  IMAD.IADD R137, R135, 0x1, R137 ;  /* 0x0000000187897824 */ /* 0x000fe200078e0289 */
[----:B-12---:R-:W-:Y:S01]  /*10e0*/  LOP3.LUT R2, R12, 0xfffffffc, RZ, 0xc0, !PT ;  /* 0xfffffffc0c027812 */ /* 0x006fe200078ec0ff */
[----:B------:R-:W-:Y:S01]  /*10f0*/  IMAD.SHL.U32 R77, R92, 0x40, RZ ;  /* 0x000000405c4d7824 */ /* 0x000fe200078e00ff */
[----:B------:R-:W-:Y:S01]  /*1100*/  SHF.R.S32.HI R12, RZ, 0x1f, R79 ;  /* 0x0000001fff0c7819 */ /* 0x000fe2000001144f */
[----:B------:R-:W-:Y:S01]  /*1110*/  IMAD R17, R0, R79, RZ ;  /* 0x0000004f00117224 */ /* 0x000fe200078e02ff */
[----:B------:R-:W-:Y:S01]  /*1120*/  MOV R136, R134 ;  /* 0x0000008600887202 */ /* 0x000fe20000000f00 */
[----:B------:R-:W-:Y:S01]  /*1130*/  BSSY B0, `(.L_x_223) ;  /* 0x000002b000007945 */ /* 0x000fe20003800000 */
[----:B------:R-:W-:Y:S01]  /*1140*/  ISETP.GE.AND P6, PT, R9, R8, PT ;  /* 0x000000080900720c */ /* 0x000fe20003fc6270 */
[-C--:B------:R-:W-:Y:S01]  /*1150*/  IMAD R17, R12, R77.reuse, R17 ;  /* 0x0000004d0c117224 */ /* 0x080fe200078e0211 */
[----:B------:R-:W-:Y:S01]  /*1160*/  IADD3 R11, R11, -R2, RZ ;  /* 0x800000020b0b7210 */ /* 0x000fe20007ffe0ff */
[----:B------:R-:W-:Y:S01]  /*1170*/  IMAD.WIDE.U32 R20, R79, R77, R136 ;  /* 0x0000004d4f147225 */ /* 0x000fe200078e0088 */
        /* <DEDUP_REMOVED lines=9> */
[----:B------:R-:W-:-:S04]  /*1210*/  IMAD.WIDE.U32 R22, R19, UR6, R22 ;  /* 0x0000000613167c25 */ /* 0x000fc8000f8e0016 */
[----:B------:R-:W-:-:S04]  /*1220*/  IMAD R18, R18, UR6, RZ ;  /* 0x0000000612127c24 */ /* 0x000fc8000f8e02ff */
        /* <DEDUP_REMOVED lines=27> */
.L_x_224:
[----:B------:R-:W-:Y:S05]  /*13e0*/  BSYNC B0 ;  /* 0x0000000000007941 */ /* 0x000fea0003800000 */
.L_x_223:
[----:B------:R-:W-:Y:S01]  /*13f0*/  BSSY B0, `(.L_x_225) ;  /* 0x0000023000007945 */ /* 0x000fe20003800000 */
[----:B------:R-:W-:Y:S02]  /*1400*/  SHF.R.S32.HI R10, RZ, 0x1, R10 ;  /* 0x00000001ff0a7819 */ /* 0x000fe4000001140a */
[----:B------:R-:W-:Y:S01]  /*1410*/  IADD3 R18, R21, R17, RZ ;  /* 0x0000001115127210 */ /* 0x000fe20007ffe0ff */
[----:B------:R-:W-:Y:S06]  /*1420*/  @P4 BRA `(.L_x_226) ;  /* 0x00000000007c4947 */ /* 0x000fec0003800000 */
[----:B------:R-:W-:Y:S02]  /*1430*/  ULDC UR5, c[0x0][0x2d0] ;  /* 0x0000b40000057ab9 */ /* 0x000fe40000000800 */
[----:B------:R-:W-:Y:S02]  /*1440*/  ISETP.GE.AND P3, PT, R138, UR5, PT ;  /* 0x000000058a007c0c */ /* 0x000fe4000bf66270 */
[----:B------:R-:W-:Y:S02]  /*1450*/  ISETP.GE.AND P2, PT, R131, UR5, PT ;  /* 0x0000000583007c0c */ /* 0x000fe4000bf46270 */
[----:B------:R-:W-:-:S09]  /*1460*/  ISETP.GE.AND P0, PT, R130, UR5, PT ;  /* 0x0000000582007c0c */ /* 0x000fd2000bf06270 */
[----:B--2---:R-:W2:Y:S01]  /*1470*/  @!P3 LDC.64 R6, c[0x0][0x218] ;  /* 0x00008600ff06bb82 */ /* 0x004ea20000000a00 */
[----:B------:R3:W-:Y:S04]  /*1480*/  @P3 STS [R129+0x3000], RZ ;  /* 0x003000ff81003388 */ /* 0x0007e80000000800 */
[----:B------:R3:W-:Y:S03]  /*1490*/  @P3 STS [R129+0x3004], RZ ;  /* 0x003004ff81003388 */ /* 0x0007e60000000800 */
[----:B-1----:R-:W1:Y:S01]  /*14a0*/  @!P2 LDC.64 R2, c[0x0][0x218] ;  /* 0x00008600ff02ab82 */ /* 0x002e620000000a00 */
        /* <DEDUP_REMOVED lines=23> */
.L_x_226:
[----:B------:R-:W-:Y:S05]  /*1620*/  BSYNC B0 ;  /* 0x0000000000007941 */ /* 0x000fea0003800000 */
.L_x_225:
[----:B------:R-:W-:Y:S01]  /*1630*/  BSSY B0, `(.L_x_227) ;  /* 0x0000023000007945 */ /* 0x000fe20003800000 */
[C---:B------:R-:W-:Y:S02]  /*1640*/  SHF.L.U64.HI R122, R92.reuse, 0x5, R93 ;  /* 0x000000055c7a7819 */ /* 0x040fe4000001025d */
[----:B------:R-:W-:Y:S01]  /*1650*/  SHF.L.U32 R123, R92, 0x5, RZ ;  /* 0x000000055c7b7819 */ /* 0x000fe200000006ff */
[----:B------:R-:W-:Y:S06]  /*1660*/  @P6 BRA `(.L_x_228) ;  /* 0x00000000007c6947 */ /* 0x000fec0003800000 */
[----:B------:R-:W-:Y:S01]  /*1670*/  ULDC UR5, c[0x0][0x2d0] ;  /* 0x0000b40000057ab9 */ /* 0x000fe20000000800 */
[----:B------:R-:W-:Y:S02]  /*1680*/  IADD3 R20, P0, R123, R20, RZ ;  /* 0x000000147b147210 */ /* 0x000fe40007f1e0ff */
[----:B------:R-:W-:Y:S02]  /*1690*/  ISETP.GE.AND P3, PT, R138, UR5, PT ;  /* 0x000000058a007c0c */ /* 0x000fe4000bf66270 */
[----:B------:R-:W-:Y:S01]  /*16a0*/  ISETP.GE.AND P2, PT, R131, UR5, PT ;  /* 0x0000000583007c0c */ /* 0x000fe2000bf46270 */
[----:B------:R-:W-:Y:S01]  /*16b0*/  IMAD.X R17, R122, 0x1, R18, P0 ;  /* 0x000000017a117824 */ /* 0x000fe200000e0612 */
[----:B------:R-:W-:-:S09]  /*16c0*/  ISETP.GE.AND P0, PT, R130, UR5, PT ;  /* 0x0000000582007c0c */ /* 0x000fd2000bf06270 */
        /* <DEDUP_REMOVED lines=25> */
.L_x_228:
[----:B------:R-:W-:Y:S05]  /*1860*/  BSYNC B0 ;  /* 0x0000000000007941 */ /* 0x000fea0003800000 */
.L_x_227:
[----:B------:R-:W0:Y:S01]  /*1870*/  LDGDEPBAR ;  /* 0x00000000000079af */ /* 0x000e220000000000 */
[----:B------:R-:W-:Y:S01]  /*1880*/  IMAD.SHL.U32 R120, R10, 0x40, RZ ;  /* 0x000000400a787824 */ /* 0x000fe200078e00ff */
[----:B------:R-:W-:Y:S01]  /*1890*/  SHF.L.U64.HI R124, R4, 0x6, R5 ;  /* 0x00000006047c7819 */ /* 0x000fe20000010205 */
[----:B-1234-:R-:W-:Y:S01]  /*18a0*/  IMAD.SHL.U32 R2, R11, 0x40, RZ ;  /* 0x000000400b027824 */ /* 0x01efe200078e00ff */
[----:B------:R-:W-:Y:S01]  /*18b0*/  LEA R13, R16, R13, 0x3 ;  /* 0x0000000d100d7211 */ /* 0x000fe200078e18ff */
[----:B------:R-:W-:Y:S01]  /*18c0*/  IMAD.SHL.U32 R14, R14, 0x20, RZ ;  /* 0x000000200e0e7824 */ /* 0x000fe200078e00ff */
[----:B------:R-:W-:Y:S01]  /*18d0*/  LOP3.LUT R120, R120, 0xc0, RZ, 0xc0, !PT ;  /* 0x000000c078787812 */ /* 0x000fe200078ec0ff */
[----:B------:R-:W-:Y:S01]  /*18e0*/  IMAD.SHL.U32 R15, R15, 0x8, RZ ;  /* 0x000000080f0f7824 */ /* 0x000fe200078e00ff */
[----:B------:R-:W-:Y:S01]  /*18f0*/  LOP3.LUT R2, R2, 0xc0, RZ, 0xc0, !PT ;  /* 0x000000c002027812 */ /* 0x000fe200078ec0ff */
[----:B------:R-:W-:Y:S01]  /*1900*/  IMAD.SHL.U32 R7, R16, 0x8, RZ ;  /* 0x0000000810077824 */ /* 0x000fe200078e00ff */
[----:B------:R-:W-:Y:S01]  /*1910*/  LOP3.LUT R78, R14, 0xffffff00, RZ, 0xc0, !PT ;  /* 0xffffff000e4e7812 */ /* 0x000fe200078ec0ff */
[----:B------:R-:W-:Y:S01]  /*1920*/  IMAD.SHL.U32 R125, R4, 0x40, RZ ;  /* 0x00000040047d7824 */ /* 0x000fe200078e00ff */
[----:B------:R-:W-:Y:S01]  /*1930*/  LOP3.LUT R15, R120, 0x8, R15, 0xf8, !PT ;  /* 0x00000008780f7812 */ /* 0x000fe200078ef80f */
[----:B------:R-:W-:Y:S01]  /*1940*/  IMAD R3, R124, R79, RZ ;  /* 0x0000004f7c037224 */ /* 0x000fe200078e02ff */
[----:B------:R-:W-:Y:S01]  /*1950*/  SHF.R.U32.HI R120, RZ, 0x3, R120 ;  /* 0x00000003ff787819 */ /* 0x000fe20000011678 */
[----:B------:R-:W-:Y:S01]  /*1960*/  IMAD.IADD R99, R97, 0x1, R99 ;  /* 0x0000000161637824 */ /* 0x000fe200078e0263 */
[----:B------:R-:W-:Y:S01]  /*1970*/  LOP3.LUT R7, R2, 0x8, R7, 0xf8, !PT ;  /* 0x0000000802077812 */ /* 0x000fe200078ef807 */
[----:B------:R-:W-:Y:S01]  /*1980*/  IMAD.MOV.U32 R98, RZ, RZ, R96 ;  /* 0x000000ffff627224 */ /* 0x000fe200078e0060 */
[----:B------:R-:W-:Y:S01]  /*1990*/  LEA R6, R85, R78, 0x9 ;  /* 0x0000004e55067211 */ /* 0x000fe200078e48ff */
[-C--:B------:R-:W-:Y:S01]  /*19a0*/  IMAD R3, R12, R125.reuse, R3 ;  /* 0x0000007d0c037224 */ /* 0x080fe200078e0203 */
[----:B------:R-:W-:Y:S01]  /*19b0*/  SHF.R.U32.HI R2, RZ, 0x3, R2 ;  /* 0x00000003ff027819 */ /* 0x000fe20000011602 */
[----:B------:R-:W-:Y:S01]  /*19c0*/  BSSY B0, `(.L_x_229) ;  /* 0x0000030000007945 */ /* 0x000fe20003800000 */
[----:B------:R-:W-:Y:S01]  /*19d0*/  LOP3.LUT R120, R15, R120, RZ, 0x3c, !PT ;  /* 0x000000780f787212 */ /* 0x000fe200078e3cff */
[----:B------:R-:W-:Y:S01]  /*19e0*/  IMAD.WIDE.U32 R14, R79, R125, R98 ;  /* 0x0000007d4f0e7225 */ /* 0x000fe200078e0062 */
[----:B------:R-:W-:-:S04]  /*19f0*/  DEPBAR.LE SB0, 0x0 ;  /* 0x000080000000791a */ /* 0x000fc80000000000 */
[----:B------:R-:W-:Y:S01]  /*1a00*/  BAR.SYNC.DEFER_BLOCKING 0x0 ;  /* 0x0000000000007b1d */ /* 0x000fe20000010000 */
[----:B------:R-:W-:Y:S01]  /*1a10*/  LOP3.LUT R2, R7, R2, RZ, 0x3c, !PT ;  /* 0x0000000207027212 */ /* 0x000fe200078e3cff */
[----:B------:R-:W-:Y:S01]  /*1a20*/  IMAD.U32 R120, R13, 0x20, R120 ;  /* 0x000000200d787824 */ /* 0x000fe200078e0078 */
[----:B------:R-:W-:Y:S01]  /*1a30*/  LEA R121, R81, R6, 0x5 ;  /* 0x0000000651797211 */ /* 0x000fe200078e28ff */
[----:B------:R-:W-:Y:S01]  /*1a40*/  IMAD.IADD R12, R15, 0x1, R3 ;  /* 0x000000010f0c7824 */ /* 0x000fe200078e0203 */
[----:B------:R-:W-:Y:S02]  /*1a50*/  ISETP.GE.AND P0, PT, R9, R8, PT ;  /* 0x000000080900720c */ /* 0x000fe40003f06270 */
[----:B------:R-:W-:Y:S01]  /*1a60*/  IADD3 R121, R2, R121, RZ ;  /* 0x0000007902797210 */ /* 0x000fe20007ffe0ff */
        /* <DEDUP_REMOVED lines=37> */
.L_x_230:
[----:B------:R-:W-:Y:S05]  /*1cc0*/  BSYNC B0 ;  /* 0x0000000000007941 */ /* 0x000fea0003800000 */
.L_x_229:
[----:B------:R4:W-:Y:S01]  /*1cd0*/  @P0 STS.128 [R129+0x6800], RZ ;  /* 0x006800ff81000388 */ /* 0x0009e20000000c00 */
[----:B------:R-:W-:Y:S01]  /*1ce0*/  BSSY B0, `(.L_x_231) ;  /* 0x0000027000007945 */ /* 0x000fe20003800000 */
[C---:B------:R-:W-:Y:S01]  /*1cf0*/  SHF.L.U64.HI R126, R4.reuse, 0x5, R5 ;  /* 0x00000005047e7819 */ /* 0x040fe20000010205 */
[----:B------:R-:W-:Y:S01]  /*1d00*/  IMAD.SHL.U32 R127, R4, 0x20, RZ ;  /* 0x00000020047f7824 */ /* 0x000fe200078e00ff */
[----:B------:R4:W-:Y:S01]  /*1d10*/  @P0 STS.128 [R129+0x7800], RZ ;  /* 0x007800ff81000388 */ /* 0x0009e20000000c00 */
[----:B------:R-:W-:Y:S02]  /*1d20*/  LEA R120, R120, UR4, 0x1 ;  /* 0x0000000478787c11 */ /* 0x000fe4000f8e08ff */
[----:B------:R-:W-:Y:S01]  /*1d30*/  LEA R121, R121, UR4, 0x1 ;  /* 0x0000000479797c11 */ /* 0x000fe2000f8e08ff */
[----:B------:R4:W-:Y:S01]  /*1d40*/  @P0 STS.128 [R129+0x8800], RZ ;  /* 0x008800ff81000388 */ /* 0x0009e20000000c00 */
[----:B------:R-:W-:Y:S05]  /*1d50*/  @P0 BRA `(.L_x_232) ;  /* 0x00000000007c0947 */ /* 0x000fea0003800000 */
        /* <DEDUP_REMOVED lines=8> */
[----:B------:R-:W5:Y:S01]  /*1de0*/  @!P2 LDC.64 R4, c[0x0][0x220] ;  /* 0x00008800ff04ab82 */ /* 0x000f620000000a00 */
[----:B--2---:R-:W-:-:S04]  /*1df0*/  @!P3 LEA R6, P4, R14, R6, 0x1 ;  /* 0x000000060e06b211 */ /* 0x004fc800078808ff */
[C---:B------:R-:W-:Y:S02]  /*1e00*/  @!P3 LEA.HI.X R7, R14.reuse, R7, R3, 0x1, P4 ;  /* 0x000000070e07b211 */ /* 0x040fe400020f0c03 */
[----:B-----5:R-:W-:-:S03]  /*1e10*/  @!P2 LEA R4, P1, R14, R4, 0x1 ;  /* 0x000000040e04a211 */ /* 0x020fc600078208ff */
        /* <DEDUP_REMOVED lines=19> */
.L_x_232:
[----:B------:R-:W-:Y:S05]  /*1f50*/  BSYNC B0 ;  /* 0x0000000000007941 */ /* 0x000fea0003800000 */
.L_x_231:
[----:B------:R-:W-:Y:S01]  /*1f60*/  LDSM.16.M88.4 R40, [R121] ;  /* 0x000000007928783b */ /* 0x000fe20000000200 */
[----:B--23--:R-:W-:Y:S01]  /*1f70*/  IMAD.MOV.U32 R5, RZ, RZ, 0x10 ;  /* 0x00000010ff057424 */ /* 0x00cfe200078e00ff */
[----:B------:R-:W-:Y:S01]  /*1f80*/  LOP3.LUT P1, RZ, R11, 0x2, RZ, 0xc0, !PT ;  /* 0x000000020bff7812 */ /* 0x000fe2000782c0ff */
[----:B------:R-:W-:Y:S01]  /*1f90*/  IMAD R81, R81, 0x20, R78 ;  /* 0x0000002051517824 */ /* 0x000fe200078e024e */
[----:B------:R-:W2:Y:S01]  /*1fa0*/  LDSM.16.M88.4 R24, [R120+0x3000] ;  /* 0x003000007818783b */ /* 0x000ea20000000200 */
[----:B------:R-:W-:Y:S02]  /*1fb0*/  LOP3.LUT P0, RZ, R10, 0x2, RZ, 0xc0, !PT ;  /* 0x000000020aff7812 */ /* 0x000fe4000780c0ff */
[C---:B------:R-:W-:Y:S01]  /*1fc0*/  SEL R3, R5.reuse, 0xfffffff0, !P1 ;  /* 0xfffffff005037807 */ /* 0x040fe20004800000 */
[----:B------:R-:W3:Y:S01]  /*1fd0*/  LDSM.16.M88.4 R48, [R120+0x3800] ;  /* 0x003800007830783b */ /* 0x000ee20000000200 */
[----:B------:R-:W-:-:S03]  /*1fe0*/  SEL R5, R5, 0xfffffff0, !P0 ;  /* 0xfffffff005057807 */ /* 0x000fc60004000000 */
[----:B------:R-:W5:Y:S01]  /*1ff0*/  LDSM.16.M88.4 R56, [R120+0x3400] ;  /* 0x003400007838783b */ /* 0x000f620000000200 */
[----:B------:R-:W-:Y:S02]  /*2000*/  IMAD R119, R3, 0x2, R121 ;  /* 0x0000000203777824 */ /* 0x000fe400078e0279 */
[----:B------:R-:W-:Y:S01]  /*2010*/  IMAD R117, R5, 0x2, R120 ;  /* 0x0000000205757824 */ /* 0x000fe200078e0278 */
[----:B------:R-:W-:Y:S04]  /*2020*/  LDSM.16.M88.4 R72, [R120+0x3c00] ;  /* 0x003c00007848783b */ /* 0x000fe80000000200 */
[----:B------:R-:W-:Y:S04]  /*2030*/  LDSM.16.M88.4 R60, [R119] ;  /* 0x00000000773c783b */ /* 0x000fe80000000200 */
[----:B------:R-:W1:Y:S04]  /*2040*/  LDSM.16.M88.4 R68, [R117+0x3000] ;  /* 0x003000007544783b */ /* 0x000e680000000200 */
[----:B------:R-:W4:Y:S04]  /*2050*/  LDSM.16.M88.4 R4, [R117+0x3800] ;  /* 0x003800007504783b */ /* 0x000f280000000200 */
[----:B------:R-:W4:Y:S04]  /*2060*/  LDSM.16.M88.4 R16, [R117+0x3400] ;  /* 0x003400007510783b */ /* 0x000f280000000200 */
[----:B------:R-:W-:Y:S04]  /*2070*/  LDSM.16.M88.4 R12, [R121+0x1000] ;  /* 0x00100000790c783b */ /* 0x000fe80000000200 */
[----:B------:R-:W4:Y:S01]  /*2080*/  LDSM.16.M88.4 R36, [R120+0x4000] ;  /* 0x004000007824783b */ /* 0x000f220000000200 */
[C---:B--2---:R-:W-:Y:S03]  /*2090*/  HMMA.16816.F32.BF16 R28, R40.reuse, R24, RZ ;  /* 0x00000018281c723c */ /* 0x044fe600000418ff */
[----:B------:R-:W2:Y:S04]  /*20a0*/  LDSM.16.M88.4 R64, [R117+0x3c00] ;  /* 0x003c00007540783b */ /* 0x000ea80000000200 */
[----:B------:R-:W2:Y:S01]  /*20b0*/  LDSM.16.M88.4 R8, [R120+0x4800] ;  /* 0x004800007808783b */ /* 0x000ea20000000200 */
[C---:B---3--:R-:W-:Y:S03]  /*20c0*/  HMMA.16816.F32.BF16 R52, R40.reuse, R48, RZ ;  /* 0x000000302834723c */ /* 0x048fe600000418ff */
[----:B------:R-:W3:Y:S03]  /*20d0*/  LDSM.16.M88.4 R32, [R120+0x4400] ;  /* 0x004400007820783b */ /* 0x000ee60000000200 */
[C---:B------:R-:W-:Y:S01]  /*20e0*/  HMMA.16816.F32.BF16 R24, R40.reuse, R26, RZ ;  /* 0x0000001a2818723c */ /* 0x040fe200000418ff */
[----:B------:R-:W0:Y:S05]  /*20f0*/  LDGDEPBAR ;  /* 0x00000000000079af */ /* 0x000e2a0000000000 */
[C---:B------:R-:W-:Y:S06]  /*2100*/  HMMA.16816.F32.BF16 R48, R40.reuse, R50, RZ ;  /* 0x000000322830723c */ /* 0x040fec00000418ff */
[C---:B-----5:R-:W-:Y:S06]  /*2110*/  HMMA.16816.F32.BF16 R20, R40.reuse, R56, RZ ;  /* 0x000000382814723c */ /* 0x060fec00000418ff */
[----:B------:R-:W-:Y:S06]  /*2120*/  HMMA.16816.F32.BF16 R56, R40, R58, RZ ;  /* 0x0000003a2838723c */ /* 0x000fec00000418ff */
[----:B-1----:R-:W-:Y:S06]  /*2130*/  HMMA.16816.F32.BF16 R28, R60, R68, R28 ;  /* 0x000000443c1c723c */ /* 0x002fec000004181c */
[C---:B------:R-:W-:Y:S06]  /*2140*/  HMMA.16816.F32.BF16 R44, R40.reuse, R72, RZ ;  /* 0x00000048282c723c */ /* 0x040fec00000418ff */
[----:B------:R-:W-:Y:S01]  /*2150*/  HMMA.16816.F32.BF16 R40, R40, R74, RZ ;  /* 0x0000004a2828723c */ /* 0x000fe200000418ff */
[----:B------:R-:W-:Y:S05]  /*2160*/  LDSM.16.M88.4 R72, [R117+0x4400] ;  /* 0x004400007548783b */ /* 0x000fea0000000200 */
[C---:B------:R-:W-:Y:S01]  /*2170*/  HMMA.16816.F32.BF16 R24, R60.reuse, R70, R24 ;  /* 0x000000463c18723c */ /* 0x040fe20000041818 */
[----:B------:R-:W-:Y:S05]  /*2180*/  LDSM.16.M88.4 R68, [R119+0x1000] ;  /* 0x001000007744783b */ /* 0x000fea0000000200 */
[C---:B----4-:R-:W-:Y:S06]  /*2190*/  HMMA.16816.F32.BF16 R52, R60.reuse, R4, R52 ;  /* 0x000000043c34723c */ /* 0x050fec0000041834 */
[C---:B------:R-:W-:Y:S01]  /*21a0*/  HMMA.16816.F32.BF16 R48, R60.reuse, R6, R48 ;  /* 0x000000063c30723c */ /* 0x040fe20000041830 */
[----:B------:R-:W1:Y:S05]  /*21b0*/  LDSM.16.M88.4 R4, [R117+0x4000] ;  /* 0x004000007504783b */ /* 0x000e6a0000000200 */
[C---:B------:R-:W-:Y:S06]  /*21c0*/  HMMA.16816.F32.BF16 R20, R60.reuse, R16, R20 ;  /* 0x000000103c14723c */ /* 0x040fec0000041814 */
[----:B------:R-:W-:Y:S01]  /*21d0*/  HMMA.16816.F32.BF16 R56, R60, R18, R56 ;  /* 0x000000123c38723c */ /* 0x000fe20000041838 */
[----:B------:R-:W4:Y:S05]  /*21e0*/  LDSM.16.M88.4 R16, [R120+0x4c00] ;  /* 0x004c00007810783b */ /* 0x000f2a0000000200 */
[----:B------:R-:W-:Y:S06]  /*21f0*/  HMMA.16816.F32.BF16 R28, R12, R36, R28 ;  /* 0x000000240c1c723c */ /* 0x000fec000004181c */
[C---:B--2---:R-:W-:Y:S06]  /*2200*/  HMMA.16816.F32.BF16 R44, R60.reuse, R64, R44 ;  /* 0x000000403c2c723c */ /* 0x044fec000004182c */
[----:B------:R-:W-:Y:S01]  /*2210*/  HMMA.16816.F32.BF16 R40, R60, R66, R40 ;  /* 0x000000423c28723c */ /* 0x000fe20000041828 */
[----:B------:R-:W2:Y:S04]  /*2220*/  LDSM.16.M88.4 R64, [R117+0x4800] ;  /* 0x004800007540783b */ /* 0x000ea80000000200 */
[----:B------:R-:W-:Y:S01]  /*2230*/  LDSM.16.M88.4 R60, [R117+0x4c00] ;  /* 0x004c0000753c783b */ /* 0x000fe20000000200 */
[C---:B------:R-:W-:Y:S03]  /*2240*/  HMMA.16816.F32.BF16 R24, R12.reuse, R38, R24 ;  /* 0x000000260c18723c */ /* 0x040fe60000041818 */
[----:B------:R-:W-:Y:S03]  /*2250*/  LDSM.16.M88.4 R36, [R120+0x5000] ;  /* 0x005000007824783b */ /* 0x000fe60000000200 */
[C---:B------:R-:W-:Y:S06]  /*2260*/  HMMA.16816.F32.BF16 R52, R12.reuse, R8, R52 ;  /* 0x000000080c34723c */ /* 0x040fec0000041834 */
[C---:B------:R-:W-:Y:S01]  /*2270*/  HMMA.16816.F32.BF16 R48, R12.reuse, R10, R48 ;  /* 0x0000000a0c30723c */ /* 0x040fe20000041830 */
[----:B------:R-:W5:Y:S05]  /*2280*/  LDSM.16.M88.4 R8, [R121+0x2000] ;  /* 0x002000007908783b */ /* 0x000f6a0000000200 */
[C---:B---3--:R-:W-:Y:S06]  /*2290*/  HMMA.16816.F32.BF16 R20, R12.reuse, R32, R20 ;  /* 0x000000200c14723c */ /* 0x048fec0000041814 */
[----:B------:R-:W-:Y:S01]  /*22a0*/  HMMA.16816.F32.BF16 R56, R12, R34, R56 ;  /* 0x000000220c38723c */ /* 0x000fe20000041838 */
[----:B------:R-:W3:Y:S05]  /*22b0*/  LDSM.16.M88.4 R32, [R120+0x5400] ;  /* 0x005400007820783b */ /* 0x000eea0000000200 */
[----:B-1----:R-:W-:Y:S06]  /*22c0*/  HMMA.16816.F32.BF16 R28, R68, R4, R28 ;  /* 0x00000004441c723c */ /* 0x002fec000004181c */
[C---:B----4-:R-:W-:Y:S06]  /*22d0*/  HMMA.16816.F32.BF16 R44, R12.reuse, R16, R44 ;  /* 0x000000100c2c723c */ /* 0x050fec000004182c */
[----:B------:R-:W-:Y:S01]  /*22e0*/  HMMA.16816.F32.BF16 R40, R12, R18, R40 ;  /* 0x000000120c28723c */ /* 0x000fe20000041828 */
[----:B------:R-:W1:Y:S04]  /*22f0*/  LDSM.16.M88.4 R12, [R120+0x5800] ;  /* 0x00580000780c783b */ /* 0x000e680000000200 */
[----:B------:R-:W-:Y:S01]  /*2300*/  LDSM.16.M88.4 R16, [R117+0x5000] ;  /* 0x005000007510783b */ /* 0x000fe20000000200 */
[C---:B------:R-:W-:Y:S03]  /*2310*/  HMMA.16816.F32.BF16 R24, R68.reuse, R6, R24 ;  /* 0x000000064418723c */ /* 0x040fe60000041818 */
[----:B------:R-:W4:Y:S03]  /*2320*/  LDSM.16.M88.4 R4, [R119+0x2000] ;  /* 0x002000007704783b */ /* 0x000f260000000200 */
[C---:B------:R-:W-:Y:S06]  /*2330*/  HMMA.16816.F32.BF16 R20, R68.reuse, R72, R20 ;  /* 0x000000484414723c */ /* 0x040fec0000041814 */
[----:B--2---:R-:W-:Y:S06]  /*2340*/  HMMA.16816.F32.BF16 R52, R68, R64, R52 ;  /* 0x000000404434723c */ /* 0x004fec0000041834 */
[----:B-----5:R-:W-:Y:S06]  /*2350*/  HMMA.16816.F32.BF16 R28, R8, R36, R28 ;  /* 0x00000024081c723c */ /* 0x020fec000004181c */
[C---:B------:R-:W-:Y:S06]  /*2360*/  HMMA.16816.F32.BF16 R56, R68.reuse, R74, R56 ;  /* 0x0000004a4438723c */ /* 0x040fec0000041838 */
[----:B------:R-:W-:Y:S06]  /*2370*/  HMMA.16816.F32.BF16 R44, R68, R60, R44 ;  /* 0x0000003c442c723c */ /* 0x000fec000004182c */
[----:B---3--:R-:W-:Y:S01]  /*2380*/  HMMA.16816.F32.BF16 R20, R8, R32, R20 ;  /* 0x000000200814723c */ /* 0x008fe20000041814 */
[----:B------:R-:W-:-:S05]  /*2390*/  LOP3.LUT R61, R82, 0xffffffe0, RZ, 0xc0, !PT ;  /* 0xffffffe0523d7812 */ /* 0x000fca00078ec0ff */
[C---:B------:R-:W-:Y:S01]  /*23a0*/  IMAD.IADD R60, R80.reuse, 0x1, -R61 ;  /* 0x00000001503c7824 */ /* 0x040fe200078e0a3d */
[----:B------:R-:W-:Y:S01]  /*23b0*/  HMMA.16816.F32.BF16 R48, R68, R66, R48 ;  /* 0x000000424430723c */ /* 0x000fe20000041830 */
[----:B------:R-:W-:-:S03]  /*23c0*/  IMAD.SHL.U32 R80, R80, 0x2, RZ ;  /* 0x0000000250507824 */ /* 0x000fc600078e00ff */
[----:B------:R-:W-:Y:S02]  /*23d0*/  SHF.R.S32.HI R33, RZ, 0x1f, R60 ;  /* 0x0000001fff217819 */ /* 0x000fe4000001143c */
[----:B------:R-:W-:Y:S01]  /*23e0*/  HMMA.16816.F32.BF16 R36, R8, R38, R24 ;  /* 0x000000260824723c */ /* 0x000fe20000041818 */
[----:B------:R-:W2:Y:S01]  /*23f0*/  LDSM.16.M88.4 R24, [R117+0x5400] ;  /* 0x005400007518783b */ /* 0x000ea20000000200 */
[----:B------:R-:W-:Y:S01]  /*2400*/  LEA.HI R33, R33, R60, RZ, 0x2 ;  /* 0x0000003c21217211 */ /* 0x000fe200078f10ff */
[----:B------:R-:W-:-:S03]  /*2410*/  IMAD R60, R85, 0x10, R87 ;  /* 0x00000010553c7824 */ /* 0x000fc600078e0257 */
[----:B------:R-:W-:Y:S01]  /*2420*/  SHF.R.S32.HI R133, RZ, 0x2, R33 ;  /* 0x00000002ff857819 */ /* 0x000fe20000011421 */
[----:B-1----:R-:W-:Y:S06]  /*2430*/  HMMA.16816.F32.BF16 R52, R8, R12, R52 ;  /* 0x0000000c0834723c */ /* 0x002fec0000041834 */
[----:B----4-:R-:W-:Y:S01]  /*2440*/  HMMA.16816.F32.BF16 R28, R4, R16, R28 ;  /* 0x00000010041c723c */ /* 0x010fe2000004181c */
[----:B------:R-:W-:-:S04]  /*2450*/  IADD3 R13, R60, 0x1, R133 ;  /* 0x000000013c0d7810 */ /* 0x000fc80007ffe085 */
[----:B------:R-:W-:Y:S01]  /*2460*/  IADD3 R12, R76, R13, -R132 ;  /* 0x0000000d4c0c7210 */ /* 0x000fe20007ffe884 */
[----:B------:R-:W-:Y:S01]  /*2470*/  HMMA.16816.F32.BF16 R56, R8, R34, R56 ;  /* 0x000000220838723c */ /* 0x000fe20000041838 */
[----:B------:R-:W1:Y:S01]  /*2480*/  LDSM.16.M88.4 R32, [R120+0x5c00] ;  /* 0x005c00007820783b */ /* 0x000e620000000200 */
[----:B------:R-:W-:Y:S02]  /*2490*/  LOP3.LUT R16, R80, 0x6, RZ, 0xc0, !PT ;  /* 0x0000000650107812 */ /* 0x000fe400078ec0ff */
[----:B------:R-:W-:Y:S02]  /*24a0*/  IMAD.IADD R83, R12, 0x1, R83 ;  /* 0x000000010c537824 */ /* 0x000fe400078e0253 */
[----:B------:R-:W-:Y:S01]  /*24b0*/  HMMA.16816.F32.BF16 R40, R68, R62, R40 ;  /* 0x0000003e4428723c */ /* 0x000fe20000041828 */
[----:B------:R-:W-:Y:S01]  /*24c0*/  IMAD R16, R79, 0x40, R16 ;  /* 0x000000404f107824 */ /* 0x000fe200078e0210 */
[----:B------:R-:W3:Y:S01]  /*24d0*/  LDSM.16.M88.4 R60, [R117+0x5800] ;  /* 0x00580000753c783b */ /* 0x000ee20000000200 */
[----:B------:R-:W-:-:S02]  /*24e0*/  VIMNMX R100, R83, R76, PT ;  /* 0x0000004c53647248 */ /* 0x000fc40003fe0100 */
[C---:B------:R-:W-:Y:S01]  /*24f0*/  VIADD R12, R16.reuse, 0x1 ;  /* 0x00000001100c7836 */ /* 0x040fe20000000000 */
[----:B------:R-:W-:Y:S01]  /*2500*/  VIADDMNMX R95, R83, 0x8, R76, PT ;  /* 0x00000008535f7846 */ /* 0x000fe2000380014c */
[----:B------:R-:W-:Y:S01]  /*2510*/  HMMA.16816.F32.BF16 R48, R8, R14, R48 ;  /* 0x0000000e0830723c */ /* 0x000fe20000041830 */
[----:B------:R-:W-:Y:S02]  /*2520*/  VIADD R13, R16, 0x9 ;  /* 0x00000009100d7836 */ /* 0x000fe40000000000 */
[-C--:B------:R-:W-:Y:S01]  /*2530*/  ISETP.GE.AND P0, PT, R12, R100.reuse, PT ;  /* 0x000000640c00720c */ /* 0x080fe20003f06270 */
[----:B------:R-:W-:Y:S01]  /*2540*/  VIADD R17, R16, 0x11 ;  /* 0x0000001110117836 */ /* 0x000fe20000000000 */
[----:B------:R-:W-:Y:S01]  /*2550*/  ISETP.GE.AND P5, PT, R12, R95, PT ;  /* 0x0000005f0c00720c */ /* 0x000fe20003fa6270 */
[C---:B------:R-:W-:Y:S01]  /*2560*/  VIADD R12, R16.reuse, 0x10 ;  /* 0x00000010100c7836 */ /* 0x040fe20000000000 */
[----:B------:R-:W-:Y:S01]  /*2570*/  HMMA.16816.F32.BF16 R36, R4, R18, R36 ;  /* 0x000000120424723c */ /* 0x000fe20000041824 */
[----:B------:R-:W-:Y:S01]  /*2580*/  VIADD R14, R16, 0x8 ;  /* 0x00000008100e7836 */ /* 0x000fe20000000000 */
[----:B------:R-:W-:-:S02]  /*2590*/  ISETP.GE.AND P2, PT, R13, R100, PT ;  /* 0x000000640d00720c */ /* 0x000fc40003f46270 */
[-C--:B------:R-:W-:Y:S02]  /*25a0*/  ISETP.GE.AND P4, PT, R13, R95.reuse, PT ;  /* 0x0000005f0d00720c */ /* 0x080fe40003f86270 */
[-C--:B------:R-:W-:Y:S01]  /*25b0*/  ISETP.GE.AND P3, PT, R14, R100.reuse, PT ;  /* 0x000000640e00720c */ /* 0x080fe20003f66270 */
[C---:B--2---:R-:W-:Y:S01]  /*25c0*/  HMMA.16816.F32.BF16 R20, R4.reuse, R24, R20 ;  /* 0x000000180414723c */ /* 0x044fe20000041814 */
[----:B------:R-:W-:Y:S01]  /*25d0*/  FSEL R19, R29, -INF , !P0 ;  /* 0xff8000001d137808 */ /* 0x000fe20004000000 */
[----:B------:R-:W-:Y:S01]  /*25e0*/  VIADD R18, R16, 0x18 ;  /* 0x0000001810127836 */ /* 0x000fe20000000000 */
[-C--:B------:R-:W-:Y:S02]  /*25f0*/  ISETP.GE.AND P6, PT, R14, R95.reuse, PT ;  /* 0x0000005f0e00720c */ /* 0x080fe40003fc6270 */
[C---:B------:R-:W-:Y:S01]  /*2600*/  ISETP.GE.AND P1, PT, R12.reuse, R100, PT ;  /* 0x000000640c00720c */ /* 0x040fe20003f26270 */
[----:B------:R-:W-:Y:S01]  /*2610*/  HMMA.16816.F32.BF16 R56, R4, R26, R56 ;  /* 0x0000001a0438723c */ /* 0x000fe20000041838 */
[----:B------:R-:W-:Y:S01]  /*2620*/  ISETP.GE.AND P0, PT, R12, R95, PT ;  /* 0x0000005f0c00720c */ /* 0x000fe20003f06270 */
[----:B------:R-:W-:Y:S01]  /*2630*/  VIADD R24, R16, 0x20 ;  /* 0x0000002010187836 */ /* 0x000fe20000000000 */
[----:B------:R-:W2:Y:S01]  /*2640*/  LDSM.16.M88.4 R12, [R117+0x5c00] ;  /* 0x005c0000750c783b */ /* 0x000ea20000000200 */
[----:B------:R-:W-:Y:S01]  /*2650*/  FSEL R31, R31, -INF , !P5 ;  /* 0xff8000001f1f7808 */ /* 0x000fe20006800000 */
[----:B------:R-:W-:-:S04]  /*2660*/  DEPBAR.LE SB0, 0x0 ;  /* 0x000080000000791a */ /* 0x000fc80000000000 */
[----:B-1----:R-:W-:Y:S01]  /*2670*/  HMMA.16816.F32.BF16 R44, R8, R32, R44 ;  /* 0x00000020082c723c */ /* 0x002fe2000004182c */
[CC--:B------:R-:W-:Y:S02]  /*2680*/  ISETP.GE.AND P5, PT, R17.reuse, R100.reuse, PT ;  /* 0x000000641100720c */ /* 0x0c0fe40003fa6270 */
[----:B------:R-:W-:Y:S02]  /*2690*/  FSEL R25, R36, -INF , !P3 ;  /* 0xff80000024197808 */ /* 0x000fe40005800000 */
[-C--:B------:R-:W-:Y:S01]  /*26a0*/  ISETP.GE.AND P3, PT, R17, R95.reuse, PT ;  /* 0x0000005f1100720c */ /* 0x080fe20003f66270 */
[----:B---3--:R-:W-:Y:S01]  /*26b0*/  HMMA.16816.F32.BF16 R52, R4, R60, R52 ;  /* 0x0000003c0434723c */ /* 0x008fe20000041834 */
[----:B------:R-:W-:Y:S02]  /*26c0*/  FSEL R17, R38, -INF , !P6 ;  /* 0xff80000026117808 */ /* 0x000fe40007000000 */
[----:B------:R-:W-:Y:S02]  /*26d0*/  FSEL R65, R37, -INF , !P2 ;  /* 0xff80000025417808 */ /* 0x000fe40005000000 */
[C---:B------:R-:W-:Y:S01]  /*26e0*/  ISETP.GE.AND P6, PT, R18.reuse, R100, PT ;  /* 0x000000641200720c */ /* 0x040fe20003fc6270 */
[----:B------:R-:W-:Y:S01]  /*26f0*/  HMMA.16816.F32.BF16 R40, R8, R34, R40 ;  /* 0x000000220828723c */ /* 0x000fe20000041828 */
[----:B------:R-:W-:Y:S01]  /*2700*/  ISETP.GE.AND P2, PT, R18, R95, PT ;  /* 0x0000005f1200720c */ /* 0x000fe20003f46270 */
[----:B------:R-:W-:Y:S01]  /*2710*/  VIADD R18, R16, 0x19 ;  /* 0x0000001910127836 */ /* 0x000fe20000000000 */
[----:B------:R-:W-:-:S02]  /*2720*/  FSEL R71, R56, -INF , !P6 ;  /* 0xff80000038477808 */ /* 0x000fc40007000000 */
[----:B------:R-:W-:Y:S01]  /*2730*/  FSEL R69, R20, -INF , !P1 ;  /* 0xff80000014457808 */ /* 0x000fe20004800000 */
[----:B------:R-:W-:Y:S01]  /*2740*/  HMMA.16816.F32.BF16 R48, R4, R62, R48 ;  /* 0x0000003e0430723c */ /* 0x000fe20000041830 */
[----:B------:R-:W-:Y:S01]  /*2750*/  VIADD R8, R16, 0x21 ;  /* 0x0000002110087836 */ /* 0x000fe20000000000 */
[----:B------:R-:W-:Y:S01]  /*2760*/  FSEL R67, R22, -INF , !P0 ;  /* 0xff80000016437808 */ /* 0x000fe20004000000 */
[----:B------:R-:W-:Y:S01]  /*2770*/  VIADD R9, R16, 0x28 ;  /* 0x0000002810097836 */ /* 0x000fe20000000000 */
[-C--:B------:R-:W-:Y:S01]  /*2780*/  ISETP.GE.AND P1, PT, R18, R95.reuse, PT ;  /* 0x0000005f1200720c */ /* 0x080fe20003f26270 */
[----:B------:R-:W-:Y:S01]  /*2790*/  IMAD.MOV.U32 R20, RZ, RZ, R79 ;  /* 0x000000ffff147224 */ /* 0x000fe200078e004f */
[C---:B------:R-:W-:Y:S02]  /*27a0*/  ISETP.GE.AND P6, PT, R8.reuse, R95, PT ;  /* 0x0000005f0800720c */ /* 0x040fe40003fc6270 */
[----:B------:R-:W-:Y:S02]  /*27b0*/  FSEL R63, R23, -INF , !P3 ;  /* 0xff800000173f7808 */ /* 0x000fe40005800000 */
[-C--:B------:R-:W-:Y:S01]  /*27c0*/  ISETP.GE.AND P3, PT, R8, R100.reuse, PT ;  /* 0x000000640800720c */ /* 0x080fe20003f66270 */
[----:B------:R-:W-:Y:S01]  /*27d0*/  VIADD R8, R16, 0x29 ;  /* 0x0000002910087836 */ /* 0x000fe20000000000 */
[----:B------:R-:W-:-:S02]  /*27e0*/  ISETP.GE.AND P0, PT, R24, R100, PT ;  /* 0x000000641800720c */ /* 0x000fc40003f06270 */
[----:B------:R-:W-:Y:S01]  /*27f0*/  FSEL R37, R59, -INF , !P1 ;  /* 0xff8000003b257808 */ /* 0x000fe20004800000 */
[C---:B--2---:R-:W-:Y:S01]  /*2800*/  HMMA.16816.F32.BF16 R44, R4.reuse, R12, R44 ;  /* 0x0000000c042c723c */ /* 0x044fe2000004182c */
[----:B------:R-:W-:Y:S02]  /*2810*/  FSEL R33, R52, -INF , !P0 ;  /* 0xff80000034217808 */ /* 0x000fe40004000000 */
[----:B------:R-:W-:Y:S02]  /*2820*/  FSEL R21, R21, -INF , !P5 ;  /* 0xff80000015157808 */ /* 0x000fe40006800000 */
[C---:B------:R-:W-:Y:S01]  /*2830*/  ISETP.GE.AND P1, PT, R8.reuse, R100, PT ;  /* 0x000000640800720c */ /* 0x040fe20003f26270 */
[----:B------:R-:W-:Y:S01]  /*2840*/  HMMA.16816.F32.BF16 R40, R4, R14, R40 ;  /* 0x0000000e0428723c */ /* 0x000fe20000041828 */
[-C--:B------:R-:W-:Y:S01]  /*2850*/  ISETP.GE.AND P0, PT, R8, R95.reuse, PT ;  /* 0x0000005f0800720c */ /* 0x080fe20003f06270 */
[----:B------:R-:W-:Y:S01]  /*2860*/  VIADD R8, R16, 0x30 ;  /* 0x0000003010087836 */ /* 0x000fe20000000000 */
[----:B------:R-:W-:-:S02]  /*2870*/  ISETP.GE.AND P5, PT, R24, R95, PT ;  /* 0x0000005f1800720c */ /* 0x000fc40003fa6270 */
[----:B------:R-:W-:Y:S02]  /*2880*/  FSEL R39, R39, -INF , !P4 ;  /* 0xff80000027277808 */ /* 0x000fe40006000000 */
[----:B------:R-:W-:Y:S01]  /*2890*/  FSEL R85, R54, -INF , !P5 ;  /* 0xff80000036557808 */ /* 0x000fe20006800000 */
[----:B------:R-:W-:Y:S01]  /*28a0*/  VIADD R4, R16, 0x39 ;  /* 0x0000003910047836 */ /* 0x000fe20000000000 */
[----:B------:R-:W-:Y:S01]  /*28b0*/  BAR.SYNC.DEFER_BLOCKING 0x0 ;  /* 0x0000000000007b1d */ /* 0x000fe20000010000 */
[-C--:B------:R-:W-:Y:S02]  /*28c0*/  ISETP.GE.AND P5, PT, R8, R100.reuse, PT ;  /* 0x000000640800720c */ /* 0x080fe40003fa6270 */
[----:B------:R-:W-:Y:S02]  /*28d0*/  ISETP.GE.AND P4, PT, R18, R100, PT ;  /* 0x000000641200720c */ /* 0x000fe40003f86270 */
[----:B------:R-:W-:Y:S02]  /*28e0*/  FSEL R61, R58, -INF , !P2 ;  /* 0xff8000003a3d7808 */ /* 0x000fe40005000000 */
[----:B------:R-:W-:-:S02]  /*28f0*/  FSEL R57, R57, -INF , !P4 ;  /* 0xff80000039397808 */ /* 0x000fc40006000000 */
[----:B------:R-:W-:Y:S02]  /*2900*/  FSEL R101, R44, -INF , !P5 ;  /* 0xff8000002c657808 */ /* 0x000fe40006800000 */
[----:B------:R-:W-:Y:S02]  /*2910*/  ISETP.GE.AND P5, PT, R16, R95, PT ;  /* 0x0000005f1000720c */ /* 0x000fe40003fa6270 */
[----:B------:R-:W-:Y:S02]  /*2920*/  FSEL R35, R53, -INF , !P3 ;  /* 0xff80000035237808 */ /* 0x000fe40005800000 */
[----:B------:R-:W-:Y:S02]  /*2930*/  FSEL R5, R30, -INF , !P5 ;  /* 0xff8000001e057808 */ /* 0x000fe40006800000 */
[----:B------:R-:W-:Y:S02]  /*2940*/  ISETP.GE.AND P5, PT, R94, 0x2, PT ;  /* 0x000000025e00780c */ /* 0x000fe40003fa6270 */
[----:B------:R-:W-:-:S02]  /*2950*/  ISETP.GE.AND P2, PT, R9, R100, PT ;  /* 0x000000640900720c */ /* 0x000fc40003f46270 */
[-C--:B------:R-:W-:Y:S01]  /*2960*/  ISETP.GE.AND P4, PT, R9, R95.reuse, PT ;  /* 0x0000005f0900720c */ /* 0x080fe20003f86270 */
[----:B------:R-:W-:Y:S01]  /*2970*/  VIADD R9, R16, 0x31 ;  /* 0x0000003110097836 */ /* 0x000fe20000000000 */
[----:B------:R-:W-:Y:S01]  /*2980*/  ISETP.GE.AND P3, PT, R8, R95, PT ;  /* 0x0000005f0800720c */ /* 0x000fe20003f66270 */
[C---:B------:R-:W-:Y:S01]  /*2990*/  VIADD R8, R16.reuse, 0x38 ;  /* 0x0000003810087836 */ /* 0x040fe20000000000 */
[----:B------:R-:W-:Y:S02]  /*29a0*/  FSEL R91, R51, -INF , !P0 ;  /* 0xff800000335b7808 */ /* 0x000fe40004000000 */
        /* <DEDUP_REMOVED lines=9> */
[CC--:B------:R-:W-:Y:S02]  /*2a40*/  ISETP.GE.AND P4, PT, R8.reuse, R100.reuse, PT ;  /* 0x000000640800720c */ /* 0x0c0fe40003f86270 */
[-C--:B------:R-:W-:Y:S02]  /*2a50*/  ISETP.GE.AND P1, PT, R8, R95.reuse, PT ;  /* 0x0000005f0800720c */ /* 0x080fe40003f26270 */
        /* <DEDUP_REMOVED lines=11> */
[----:B------:R-:W-:Y:S01]  /*2b10*/  VIADD R41, R94, 0xfffffffe ;  /* 0xfffffffe5e297836 */ /* 0x000fe20000000000 */
[----:B------:R-:W-:Y:S01]  /*2b20*/  ISETP.GE.AND P3, PT, R131, UR5, PT ;  /* 0x0000000583007c0c */ /* 0x000fe2000bf66270 */
[----:B------:R-:W-:Y:S01]  /*2b30*/  BSSY B0, `(.L_x_234) ;  /* 0x000003d000007945 */ /* 0x000fe20003800000 */
[----:B------:R-:W-:Y:S01]  /*2b40*/  ISETP.GE.AND P4, PT, R138, UR5, PT ;  /* 0x000000058a007c0c */ /* 0x000fe2000bf86270 */
[----:B------:R-:W-:Y:S01]  /*2b50*/  IMAD R0, R0, R41, RZ ;  /* 0x0000002900007224 */ /* 0x000fe200078e02ff */
[----:B------:R-:W-:Y:S02]  /*2b60*/  ISETP.GE.AND P1, PT, R130, UR5, PT ;  /* 0x0000000582007c0c */ /* 0x000fe4000bf26270 */
[----:B------:R-:W-:Y:S01]  /*2b70*/  SHF.R.S32.HI R2, RZ, 0x1f, R41 ;  /* 0x0000001fff027819 */ /* 0x000fe20000011429 */
[----:B------:R-:W-:-:S04]  /*2b80*/  IMAD.WIDE.U32 R40, R41, R77, R136 ;  /* 0x0000004d29287225 */ /* 0x000fc800078e0088 */
[----:B------:R-:W-:Y:S02]  /*2b90*/  IMAD R0, R2, R77, R0 ;  /* 0x0000004d02007224 */ /* 0x000fe400078e0200 */
[----:B------:R-:W1:Y:S02]  /*2ba0*/  @!P3 LDC.64 R12, c[0x0][0x218] ;  /* 0x00008600ff0cbb82 */ /* 0x000e640000000a00 */
[----:B------:R-:W-:Y:S01]  /*2bb0*/  IMAD.IADD R0, R41, 0x1, R0 ;  /* 0x0000000129007824 */ /* 0x000fe200078e0200 */
[----:B------:R2:W-:Y:S04]  /*2bc0*/  @P4 STS [R129+0x3000], RZ ;  /* 0x003000ff81004388 */ /* 0x0005e80000000800 */
[----:B------:R2:W-:Y:S01]  /*2bd0*/  @P4 STS [R129+0x3004], RZ ;  /* 0x003004ff81004388 */ /* 0x0005e20000000800 */
[----:B------:R-:W3:Y:S03]  /*2be0*/  @!P4 LDC.64 R14, c[0x0][0x218] ;  /* 0x00008600ff0ecb82 */ /* 0x000ee60000000a00 */
[----:B------:R2:W-:Y:S05]  /*2bf0*/  @P4 STS.64 [R129+0x3008], RZ ;  /* 0x003008ff81004388 */ /* 0x0005ea0000000a00 */
[----:B------:R-:W4:Y:S08]  /*2c00*/  @!P1 LDC.64 R10, c[0x0][0x218] ;  /* 0x00008600ff0a9b82 */ /* 0x000f300000000a00 */
[----:B------:R-:W5:Y:S01]  /*2c10*/  @!P4 LDC.64 R8, c[0x0][0x218] ;  /* 0x00008600ff08cb82 */ /* 0x000f620000000a00 */
[----:B-1----:R-:W-:-:S04]  /*2c20*/  @!P3 LEA R12, P2, R40, R12, 0x1 ;  /* 0x0000000c280cb211 */ /* 0x002fc800078408ff */
[C---:B------:R-:W-:Y:S02]  /*2c30*/  @!P3 LEA.HI.X R13, R40.reuse, R13, R0, 0x1, P2 ;  /* 0x0000000d280db211 */ /* 0x040fe400010f0c00 */
[----:B------:R-:W-:Y:S01]  /*2c40*/  IADD3 R2, P2, R123, R40, RZ ;  /* 0x000000287b027210 */ /* 0x000fe20007f5e0ff */
[----:B------:R-:W1:Y:S01]  /*2c50*/  @!P3 LDC.64 R6, c[0x0][0x218] ;  /* 0x00008600ff06bb82 */ /* 0x000e620000000a00 */
[----:B---3--:R-:W-:-:S04]  /*2c60*/  @!P4 LEA R14, P6, R40, R14, 0x1 ;  /* 0x0000000e280ec211 */ /* 0x008fc800078c08ff */
[C---:B------:R-:W-:Y:S02]  /*2c70*/  @!P4 LEA.HI.X R15, R40.reuse, R15, R0, 0x1, P6 ;  /* 0x0000000f280fc211 */ /* 0x040fe400030f0c00 */
[----:B----4-:R-:W-:-:S03]  /*2c80*/  @!P1 LEA R42, P0, R40, R10, 0x1 ;  /* 0x0000000a282a9211 */ /* 0x010fc600078008ff */
[----:B------:R-:W-:Y:S01]  /*2c90*/  @!PT LDS RZ, [RZ] ;  /* 0x00000000fffff984 */ /* 0x000fe20000000800 */
[----:B------:R-:W-:Y:S01]  /*2ca0*/  @!PT LDS RZ, [RZ] ;  /* 0x00000000fffff984 */ /* 0x000fe20000000800 */
[----:B------:R-:W-:Y:S01]  /*2cb0*/  @!PT LDS RZ, [RZ] ;  /* 0x00000000fffff984 */ /* 0x000fe20000000800 */
[----:B------:R2:W-:Y:S01]  /*2cc0*/  @!P4 LDGSTS.E.BYPASS.LTC128B.128 [R129+0x3000], desc[UR8][R14.64] ;  /* 0x030000000e81cfae */ /* 0x0005e2000b901d48 */
[--C-:B------:R-:W-:Y:S01]  /*2cd0*/  @!P1 LEA.HI.X R43, R40, R11, R0.reuse, 0x1, P0 ;  /* 0x0000000b282b9211 */ /* 0x100fe200000f0c00 */
[----:B------:R-:W-:Y:S02]  /*2ce0*/  IMAD.X R11, R122, 0x1, R0, P2 ;  /* 0x000000017a0b7824 */ /* 0x000fe400010e0600 */
        /* <DEDUP_REMOVED lines=33> */
.L_x_235:
[----:B------:R-:W-:Y:S05]  /*2f00*/  BSYNC B0 ;  /* 0x0000000000007941 */ /* 0x000fea0003800000 */
.L_x_234:
[----:B------:R-:W0:Y:S02]  /*2f10*/  LDGDEPBAR ;  /* 0x00000000000079af */ /* 0x000e240000000000 */
.L_x_233:
[----:B------:R-:W-:Y:S01]  /*2f20*/  FMNMX.FTZ R0, R23, R19, !PT ;  /* 0x0000001317007209 */ /* 0x000fe20007810000 */
[----:B------:R-:W-:Y:S01]  /*2f30*/  ULDC UR6, c[0x0][0x2ec] ;  /* 0x0000bb0000067ab9 */ /* 0x000fe20000000800 */
[----:B------:R-:W-:Y:S02]  /*2f40*/  LEA R118, R4, UR4, 0x1 ;  /* 0x0000000404767c11 */ /* 0x000fe4000f8e08ff */
[----:B------:R-:W-:Y:S02]  /*2f50*/  FMNMX.FTZ R0, R25, R0, !PT ;  /* 0x0000000019007209 */ /* 0x000fe40007810000 */
[----:B------:R-:W-:Y:S01]  /*2f60*/  LEA R116, R3, R118, 0x1 ;  /* 0x0000007603747211 */ /* 0x000fe200078e08ff */
[----:B--2---:R-:W-:Y:S01]  /*2f70*/  LDSM.16.MT88.4 R40, [R118+0x6000] ;  /* 0x006000007628783b */ /* 0x004fe20000004200 */
[----:B------:R-:W-:-:S03]  /*2f80*/  FMNMX.FTZ R0, R65, R0, !PT ;  /* 0x0000000041007209 */ /* 0x000fc60007810000 */
[----:B------:R-:W-:Y:S01]  /*2f90*/  LDSM.16.MT88.4 R72, [R118+0x8000] ;  /* 0x008000007648783b */ /* 0x000fe20000004200 */
[----:B------:R-:W-:-:S03]  /*2fa0*/  FMNMX.FTZ R0, R69, R0, !PT ;  /* 0x0000000045007209 */ /* 0x000fc60007810000 */
[----:B------:R-:W-:Y:S01]  /*2fb0*/  LDSM.16.MT88.4 R48, [R116+0x6000] ;  /* 0x006000007430783b */ /* 0x000fe20000004200 */
[----:B------:R-:W-:-:S03]  /*2fc0*/  FMNMX.FTZ R0, R21, R0, !PT ;  /* 0x0000000015007209 */ /* 0x000fc60007810000 */
[----:B------:R-:W-:Y:S01]  /*2fd0*/  LDSM.16.MT88.4 R12, [R118+0x7400] ;  /* 0x00740000760c783b */ /* 0x000fe20000004200 */
[----:B------:R-:W-:-:S04]  /*2fe0*/  FMNMX.FTZ R0, R71, R0, !PT ;  /* 0x0000000047007209 */ /* 0x000fc80007810000 */
[----:B------:R-:W-:-:S04]  /*2ff0*/  FMNMX.FTZ R0, R57, R0, !PT ;  /* 0x0000000039007209 */ /* 0x000fc80007810000 */
[----:B------:R-:W-:-:S04]  /*3000*/  FMNMX.FTZ R0, R33, R0, !PT ;  /* 0x0000000021007209 */ /* 0x000fc80007810000 */
[----:B-1----:R-:W-:Y:S02]  /*3010*/  FMNMX.FTZ R7, R35, R0, !PT ;  /* 0x0000000023077209 */ /* 0x002fe40007810000 */
        /* <DEDUP_REMOVED lines=12> */
[----:B------:R-:W-:-:S03]  /*30e0*/  FMNMX.FTZ R0, R37, R0, !PT ;  /* 0x0000000025007209 */ /* 0x000fc60007810000 */
[----:B------:R-:W1:Y:S01]  /*30f0*/  SHFL.BFLY PT, R7, R6, 0x2, 0x1f ;  /* 0x0c401f0006077f89 */ /* 0x000e6200000e0000 */
[----:B------:R-:W-:-:S04]  /*3100*/  FMNMX.FTZ R0, R85, R0, !PT ;  /* 0x0000000055007209 */ /* 0x000fc80007810000 */
[----:B------:R-:W-:-:S04]  /*3110*/  FMNMX.FTZ R0, R89, R0, !PT ;  /* 0x0000000059007209 */ /* 0x000fc80007810000 */
[----:B------:R-:W-:-:S04]  /*3120*/  FMNMX.FTZ R0, R103, R0, !PT ;  /* 0x0000000067007209 */ /* 0x000fc80007810000 */
[----:B------:R-:W-:-:S04]  /*3130*/  FMNMX.FTZ R9, R91, R0, !PT ;  /* 0x000000005b097209 */ /* 0x000fc80007810000 */
[----:B------:R-:W-:-:S04]  /*3140*/  FMNMX.FTZ R0, R26, R9, !PT ;  /* 0x000000091a007209 */ /* 0x000fc80007810000 */
[----:B------:R-:W-:Y:S02]  /*3150*/  FMNMX.FTZ R9, R29, R0, !PT ;  /* 0x000000001d097209 */ /* 0x000fe40007810000 */
[----:B-1----:R-:W-:Y:S02]  /*3160*/  FMNMX.FTZ R7, R6, R7, !PT ;  /* 0x0000000706077209 */ /* 0x002fe40007810000 */
[----:B------:R-:W-:-:S03]  /*3170*/  FMNMX.FTZ R0, R28, R9, !PT ;  /* 0x000000091c007209 */ /* 0x000fc60007810000 */
[----:B------:R-:W1:Y:S01]  /*3180*/  SHFL.BFLY PT, R2, R7, 0x1, 0x1f ;  /* 0x0c201f0007027f89 */ /* 0x000e6200000e0000 */
[----:B------:R-:W-:-:S05]  /*3190*/  FMNMX.FTZ R9, R27, R0, !PT ;  /* 0x000000001b097209 */ /* 0x000fca0007810000 */
[----:B------:R-:W2:Y:S01]  /*31a0*/  SHFL.BFLY PT, R6, R9, 0x2, 0x1f ;  /* 0x0c401f0009067f89 */ /* 0x000ea200000e0000 */
[----:B-1----:R-:W-:-:S04]  /*31b0*/  FMNMX.FTZ R2, R7, R2, !PT ;  /* 0x0000000207027209 */ /* 0x002fc80007810000 */
[C---:B------:R-:W-:Y:S01]  /*31c0*/  FSETP.NEU.FTZ.AND P0, PT, R2.reuse, -INF , PT ;  /* 0xff8000000200780b */ /* 0x040fe20003f1d000 */
[----:B------:R-:W-:Y:S01]  /*31d0*/  FMUL.FTZ R108, R2, UR6 ;  /* 0x00000006026c7c20 */ /* 0x000fe20008410000 */
[----:B--2---:R-:W-:Y:S02]  /*31e0*/  FMNMX.FTZ R6, R9, R6, !PT ;  /* 0x0000000609067209 */ /* 0x004fe40007810000 */
[----:B------:R-:W-:Y:S02]  /*31f0*/  LDSM.16.MT88.4 R8, [R118+0x6400] ;  /* 0x006400007608783b */ /* 0x000fe40000004200 */
[----:B------:R-:W-:Y:S02]  /*3200*/  FSEL R108, R108, RZ, P0 ;  /* 0x000000ff6c6c7208 */ /* 0x000fe40000000000 */
[----:B------:R-:W1:Y:S03]  /*3210*/  SHFL.BFLY PT, R7, R6, 0x1, 0x1f ;  /* 0x0c201f0006077f89 */ /* 0x000e6600000e0000 */
        /* <DEDUP_REMOVED lines=10> */
[----:B------:R-:W-:Y:S01]  /*32c0*/  LDSM.16.MT88.4 R56, [R118+0x7000] ;  /* 0x007000007638783b */ /* 0x000fe20000004200 */
[--C-:B------:R-:W-:Y:S01]  /*32d0*/  FFMA.FTZ R35, R88, UR6, -R108.reuse ;  /* 0x0000000658237c23 */ /* 0x100fe2000801086c */
[--C-:B------:R-:W-:Y:S01]  /*32e0*/  FFMA.FTZ R90, R33, UR6, -R108.reuse ;  /* 0x00000006215a7c23 */ /* 0x100fe2000801086c */
[--C-:B------:R-:W-:Y:S01]  /*32f0*/  FFMA.FTZ R86, R84, UR6, -R108.reuse ;  /* 0x0000000654567c23 */ /* 0x100fe2000801086c */
[----:B------:R-:W2:Y:S01]  /*3300*/  MUFU.EX2 R111, R111 ;  /* 0x0000006f006f7308 */ /* 0x000ea20000000800 */
[--C-:B------:R-:W-:Y:S01]  /*3310*/  FFMA.FTZ R101, R101, UR6, -R108.reuse ;  /* 0x0000000665657c23 */ /* 0x100fe2000801086c */
[--C-:B------:R-:W-:Y:S01]  /*3320*/  FFMA.FTZ R102, R102, UR6, -R108.reuse ;  /* 0x0000000666667c23 */ /* 0x100fe2000801086c */
[--C-:B------:R-:W-:Y:S01]  /*3330*/  FFMA.FTZ R104, R104, UR6, -R108.reuse ;  /* 0x0000000668687c23 */ /* 0x100fe2000801086c */
[----:B------:R-:W-:Y:S01]  /*3340*/  FFMA.FTZ R105, R105, UR6, -R108 ;  /* 0x0000000669697c23 */ /* 0x000fe2000801086c */
[----:B-1----:R-:W-:-:S03]  /*3350*/  FMNMX.FTZ R0, R6, R7, !PT ;  /* 0x0000000706007209 */ /* 0x002fc60007810000 */
[----:B------:R-:W-:Y:S01]  /*3360*/  MUFU.EX2 R107, R107 ;  /* 0x0000006b006b7308 */ /* 0x000fe20000000800 */
[C---:B------:R-:W-:Y:S01]  /*3370*/  FSETP.NEU.FTZ.AND P0, PT, R0.reuse, -INF , PT ;  /* 0xff8000000000780b */ /* 0x040fe20003f1d000 */
[----:B------:R-:W-:-:S06]  /*3380*/  FMUL.FTZ R30, R0, UR6 ;  /* 0x00000006001e7c20 */ /* 0x000fcc0008410000 */
[----:B------:R-:W1:Y:S01]  /*3390*/  MUFU.EX2 R106, R106 ;  /* 0x0000006a006a7308 */ /* 0x000e620000000800 */
[----:B------:R-:W-:Y:S02]  /*33a0*/  FSEL R30, R30, RZ, P0 ;  /* 0x000000ff1e1e7208 */ /* 0x000fe40000000000 */
[----:B--2---:R-:W-:Y:S01]  /*33b0*/  F2FP.BF16.F32.PACK_AB R80, R111, R114 ;  /* 0x000000726f50723e */ /* 0x004fe200000010ff */
        /* <DEDUP_REMOVED lines=12> */
[----:B-1----:R-:W-:Y:S01]  /*3480*/  F2FP.BF16.F32.PACK_AB R82, R106, R107 ;  /* 0x0000006b6a52723e */ /* 0x002fe200000010ff */
[--C-:B------:R-:W-:Y:S01]  /*3490*/  FFMA.FTZ R85, R89, UR6, -R30.reuse ;  /* 0x0000000659557c23 */ /* 0x100fe2000801081e */
[----:B------:R-:W1:Y:S01]  /*34a0*/  LDSM.16.MT88.4 R16, [R116+0x6400] ;  /* 0x006400007410783b */ /* 0x000e620000004200 */
[----:B------:R-:W3:Y:S01]  /*34b0*/  MUFU.EX2 R109, R109 ;  /* 0x0000006d006d7308 */ /* 0x000ee20000000800 */
[--C-:B------:R-:W-:Y:S01]  /*34c0*/  FFMA.FTZ R84, R103, UR6, -R30.reuse ;  /* 0x0000000667547c23 */ /* 0x100fe2000801081e */
[--C-:B------:R-:W-:Y:S01]  /*34d0*/  FFMA.FTZ R33, R91, UR6, -R30.reuse ;  /* 0x000000065b217c23 */ /* 0x100fe2000801081e */
[--C-:B------:R-:W-:Y:S01]  /*34e0*/  FFMA.FTZ R26, R26, UR6, -R30.reuse ;  /* 0x000000061a1a7c23 */ /* 0x100fe2000801081e */
[--C-:B------:R-:W-:Y:S01]  /*34f0*/  FFMA.FTZ R29, R29, UR6, -R30.reuse ;  /* 0x000000061d1d7c23 */ /* 0x100fe2000801081e */
[--C-:B------:R-:W-:Y:S01]  /*3500*/  FFMA.FTZ R146, R27, UR6, -R30.reuse ;  /* 0x000000061b927c23 */ /* 0x100fe2000801081e */
[----:B------:R-:W-:-:S02]  /*3510*/  FFMA.FTZ R28, R28, UR6, -R30 ;  /* 0x000000061c1c7c23 */ /* 0x000fc4000801081e */
[----:B------:R-:W-:Y:S08]  /*3520*/  MUFU.EX2 R110, R110 ;  /* 0x0000006e006e7308 */ /* 0x000ff00000000800 */
[----:B------:R-:W4:Y:S01]  /*3530*/  MUFU.EX2 R31, R31 ;  /* 0x0000001f001f7308 */ /* 0x000f220000000800 */
[----:B---3--:R-:W-:Y:S01]  /*3540*/  F2FP.BF16.F32.PACK_AB R81, R112, R109 ;  /* 0x0000006d7051723e */ /* 0x008fe200000010ff */
[----:B------:R-:W-:-:S06]  /*3550*/  FADD.FTZ R109, R109, R112 ;  /* 0x000000706d6d7221 */ /* 0x000fcc0000010000 */
[----:B------:R-:W-:Y:S08]  /*3560*/  MUFU.EX2 R32, R32 ;  /* 0x0000002000207308 */ /* 0x000ff00000000800 */
[----:B------:R-:W3:Y:S01]  /*3570*/  MUFU.EX2 R23, R23 ;  /* 0x0000001700177308 */ /* 0x000ee20000000800 */
[----:B----4-:R-:W-:Y:S01]  /*3580*/  F2FP.BF16.F32.PACK_AB R83, R31, R110 ;  /* 0x0000006e1f53723e */ /* 0x010fe200000010ff */
[----:B------:R-:W-:-:S04]  /*3590*/  FADD.FTZ R110, R110, R109 ;  /* 0x0000006d6e6e7221 */ /* 0x000fc80000010000 */
[----:B------:R-:W-:Y:S02]  /*35a0*/  FADD.FTZ R31, R31, R110 ;  /* 0x0000006e1f1f7221 */ /* 0x000fe40000010000 */
[C---:B------:R-:W-:Y:S01]  /*35b0*/  HMMA.16816.F32.BF16 R36, R80.reuse, R40, RZ ;  /* 0x000000285024723c */ /* 0x040fe200000418ff */
[----:B------:R-:W-:Y:S05]  /*35c0*/  MUFU.EX2 R22, R22 ;  /* 0x0000001600167308 */ /* 0x000fea0000000800 */
[----:B------:R-:W-:Y:S03]  /*35d0*/  HMMA.16816.F32.BF16 R40, R80, R42, RZ ;  /* 0x0000002a5028723c */ /* 0x000fe600000418ff */
[----:B------:R-:W4:Y:S01]  /*35e0*/  MUFU.EX2 R21, R21 ;  /* 0x0000001500157308 */ /* 0x000f220000000800 */
[----:B---3--:R-:W-:-:S02]  /*35f0*/  F2FP.BF16.F32.PACK_AB R4, R23, R32 ;  /* 0x000000201704723e */ /* 0x008fc400000010ff */
[C---:B--2---:R-:W-:Y:S05]  /*3600*/  HMMA.16816.F32.BF16 R60, R80.reuse, R64, RZ ;  /* 0x00000040503c723c */ /* 0x044fea00000418ff */
[----:B------:R-:W-:Y:S01]  /*3610*/  MUFU.EX2 R34, R34 ;  /* 0x0000002200227308 */ /* 0x000fe20000000800 */
[C---:B------:R-:W-:Y:S06]  /*3620*/  HMMA.16816.F32.BF16 R64, R80.reuse, R66, RZ ;  /* 0x000000425040723c */ /* 0x040fec00000418ff */
[----:B------:R-:W-:Y:S01]  /*3630*/  HMMA.16816.F32.BF16 R68, R80, R72, RZ ;  /* 0x000000485044723c */ /* 0x000fe200000418ff */
[----:B------:R-:W2:Y:S01]  /*3640*/  MUFU.EX2 R25, R25 ;  /* 0x0000001900197308 */ /* 0x000ea20000000800 */
[----:B----4-:R-:W-:-:S04]  /*3650*/  F2FP.BF16.F32.PACK_AB R6, R21, R22 ;  /* 0x000000161506723e */ /* 0x010fc800000010ff */
[C---:B------:R-:W-:Y:S03]  /*3660*/  HMMA.16816.F32.BF16 R72, R80.reuse, R74, RZ ;  /* 0x0000004a5048723c */ /* 0x040fe600000418ff */
[----:B------:R-:W-:Y:S03]  /*3670*/  MUFU.EX2 R24, R24 ;  /* 0x0000001800187308 */ /* 0x000fe60000000800 */
[C---:B------:R-:W-:Y:S05]  /*3680*/  HMMA.16816.F32.BF16 R44, R80.reuse, R48, RZ ;  /* 0x00000030502c723c */ /* 0x040fea00000418ff */
[----:B------:R-:W3:Y:S01]  /*3690*/  MUFU.EX2 R3, R3 ;  /* 0x0000000300037308 */ /* 0x000ee20000000800 */
[----:B--2---:R-:W-:Y:S01]  /*36a0*/  F2FP.BF16.F32.PACK_AB R5, R25, R34 ;  /* 0x000000221905723e */ /* 0x004fe200000010ff */
[----:B------:R-:W-:Y:S01]  /*36b0*/  HMMA.16816.F32.BF16 R52, R80, R56, RZ ;  /* 0x000000385034723c */ /* 0x000fe200000418ff */
[----:B------:R-:W-:-:S04]  /*36c0*/  FADD.FTZ R34, R34, R31 ;  /* 0x0000001f22227221 */ /* 0x000fc80000010000 */
[----:B------:R-:W-:Y:S01]  /*36d0*/  FADD.FTZ R25, R25, R34 ;  /* 0x0000002219197221 */ /* 0x000fe20000010000 */
[C---:B------:R-:W-:Y:S01]  /*36e0*/  HMMA.16816.F32.BF16 R48, R80.reuse, R50, RZ ;  /* 0x000000325030723c */ /* 0x040fe200000418ff */
[----:B------:R-:W-:Y:S05]  /*36f0*/  MUFU.EX2 R90, R90 ;  /* 0x0000005a005a7308 */ /* 0x000fea0000000800 */
[----:B------:R-:W-:Y:S01]  /*3700*/  HMMA.16816.F32.BF16 R56, R80, R58, RZ ;  /* 0x0000003a5038723c */ /* 0x000fe200000418ff */
[----:B---3--:R-:W-:Y:S02]  /*3710*/  F2FP.BF16.F32.PACK_AB R7, R3, R24 ;  /* 0x000000180307723e */ /* 0x008fe400000010ff */
[----:B------:R-:W2:Y:S01]  /*3720*/  MUFU.EX2 R87, R87 ;  /* 0x0000005700577308 */ /* 0x000ea20000000800 */
[----:B------:R-:W-:-:S04]  /*3730*/  FADD.FTZ R24, R24, R25 ;  /* 0x0000001918187221 */ /* 0x000fc80000010000 */
[----:B------:R-:W-:Y:S01]  /*3740*/  FADD.FTZ R3, R3, R24 ;  /* 0x0000001803037221 */ /* 0x000fe20000010000 */
[C---:B------:R-:W-:Y:S02]  /*3750*/  HMMA.16816.F32.BF16 R36, R4.reuse, R8, R36 ;  /* 0x000000080424723c */ /* 0x040fe40000041824 */
[----:B------:R-:W-:Y:S04]  /*3760*/  MUFU.EX2 R86, R86 ;  /* 0x0000005600567308 */ /* 0x000fe80000000800 */
[C---:B------:R-:W-:Y:S01]  /*3770*/  HMMA.16816.F32.BF16 R40, R4.reuse, R10, R40 ;  /* 0x0000000a0428723c */ /* 0x040fe20000041828 */
[----:B------:R-:W3:Y:S03]  /*3780*/  LDSM.16.MT88.4 R8, [R116+0x7400] ;  /* 0x007400007408783b */ /* 0x000ee60000004200 */
[----:B------:R-:W-:Y:S02]  /*3790*/  MUFU.EX2 R35, R35 ;  /* 0x0000002300237308 */ /* 0x000fe40000000800 */
[C---:B-1----:R-:W-:Y:S06]  /*37a0*/  HMMA.16816.F32.BF16 R44, R4.reuse, R16, R44 ;  /* 0x00000010042c723c */ /* 0x042fec000004182c */
[----:B------:R-:W-:Y:S01]  /*37b0*/  MUFU.EX2 R88, R88 ;  /* 0x0000005800587308 */ /* 0x000fe20000000800 */
[C---:B------:R-:W-:Y:S01]  /*37c0*/  HMMA.16816.F32.BF16 R48, R4.reuse, R18, R48 ;  /* 0x000000120430723c */ /* 0x040fe20000041830 */
[----:B------:R-:W-:Y:S05]  /*37d0*/  LDSM.16.MT88.4 R16, [R118+0x6c00] ;  /* 0x006c00007610783b */ /* 0x000fea0000004200 */
[C---:B------:R-:W-:Y:S01]  /*37e0*/  HMMA.16816.F32.BF16 R52, R4.reuse, R12, R52 ;  /* 0x0000000c0434723c */ /* 0x040fe20000041834 */
[----:B------:R-:W1:Y:S05]  /*37f0*/  MUFU.EX2 R85, R85 ;  /* 0x0000005500557308 */ /* 0x000e6a0000000800 */
[----:B------:R-:W-:Y:S01]  /*3800*/  HMMA.16816.F32.BF16 R56, R4, R14, R56 ;  /* 0x0000000e0438723c */ /* 0x000fe20000041838 */
[----:B------:R-:W-:-:S02]  /*3810*/  FADD.FTZ R13, R107, R114 ;  /* 0x000000726b0d7221 */ /* 0x000fc40000010000 */
[----:B------:R-:W-:Y:S02]  /*3820*/  MUFU.EX2 R84, R84 ;  /* 0x0000005400547308 */ /* 0x000fe40000000800 */
[----:B------:R-:W-:-:S04]  /*3830*/  FADD.FTZ R13, R106, R13 ;  /* 0x0000000d6a0d7221 */ /* 0x000fc80000010000 */
[----:B------:R-:W-:Y:S02]  /*3840*/  FADD.FTZ R32, R32, R13 ;  /* 0x0000000d20207221 */ /* 0x000fe40000010000 */
[----:B------:R-:W4:Y:S01]  /*3850*/  MUFU.EX2 R33, R33 ;  /* 0x0000002100217308 */ /* 0x000f220000000800 */
[----:B------:R-:W-:Y:S01]  /*3860*/  LDSM.16.MT88.4 R12, [R116+0x6c00] ;  /* 0x006c0000740c783b */ /* 0x000fe20000004200 */
[----:B------:R-:W-:Y:S01]  /*3870*/  FADD.FTZ R23, R23, R32 ;  /* 0x0000002017177221 */ /* 0x000fe20000010000 */
[C---:B---3--:R-:W-:Y:S03]  /*3880*/  HMMA.16816.F32.BF16 R60, R4.reuse, R8, R60 ;  /* 0x00000008043c723c */ /* 0x048fe6000004183c */
[----:B------:R-:W-:Y:S02]  /*3890*/  FADD.FTZ R22, R22, R23 ;  /* 0x0000001716167221 */ /* 0x000fe40000010000 */
[----:B------:R-:W-:Y:S02]  /*38a0*/  MUFU.EX2 R101, R101 ;  /* 0x0000006500657308 */ /* 0x000fe40000000800 */
[----:B------:R-:W-:Y:S01]  /*38b0*/  FADD.FTZ R21, R21, R22 ;  /* 0x0000001615157221 */ /* 0x000fe20000010000 */
[C---:B------:R-:W-:Y:S01]  /*38c0*/  HMMA.16816.F32.BF16 R64, R4.reuse, R10, R64 ;  /* 0x0000000a0440723c */ /* 0x040fe20000041840 */
[----:B------:R-:W3:Y:S04]  /*38d0*/  LDSM.16.MT88.4 R8, [R118+0x8400] ;  /* 0x008400007608783b */ /* 0x000ee80000004200 */
[----:B------:R-:W5:Y:S08]  /*38e0*/  MUFU.EX2 R102, R102 ;  /* 0x0000006600667308 */ /* 0x000f700000000800 */
[----:B------:R-:W-:Y:S08]  /*38f0*/  MUFU.EX2 R104, R104 ;  /* 0x0000006800687308 */ /* 0x000ff00000000800 */
[----:B------:R-:W-:Y:S08]  /*3900*/  MUFU.EX2 R105, R105 ;  /* 0x0000006900697308 */ /* 0x000ff00000000800 */
[----:B------:R-:W-:Y:S08]  /*3910*/  MUFU.EX2 R26, R26 ;  /* 0x0000001a001a7308 */ /* 0x000ff00000000800 */
[----:B------:R-:W5:Y:S01]  /*3920*/  MUFU.EX2 R29, R29 ;  /* 0x0000001d001d7308 */ /* 0x000f620000000800 */
[C---:B---3--:R-:W-:Y:S07]  /*3930*/  HMMA.16816.F32.BF16 R68, R4.reuse, R8, R68 ;  /* 0x000000080444723c */ /* 0x048fee0000041844 */
[----:B------:R-:W-:Y:S01]  /*3940*/  MUFU.EX2 R27, R28 ;  /* 0x0000001c001b7308 */ /* 0x000fe20000000800 */
[----:B------:R-:W-:Y:S01]  /*3950*/  HMMA.16816.F32.BF16 R72, R4, R10, R72 ;  /* 0x0000000a0448723c */ /* 0x000fe20000041848 */
[----:B------:R-:W3:Y:S06]  /*3960*/  LDSM.16.MT88.4 R8, [R116+0x8000] ;  /* 0x008000007408783b */ /* 0x000eec0000004200 */
[----:B------:R-:W5:Y:S01]  /*3970*/  MUFU.EX2 R146, R146 ;  /* 0x0000009200927308 */ /* 0x000f620000000800 */
[C---:B---3--:R-:W-:Y:S06]  /*3980*/  HMMA.16816.F32.BF16 R76, R80.reuse, R8, RZ ;  /* 0x00000008504c723c */ /* 0x048fec00000418ff */
[----:B------:R-:W-:Y:S01]  /*3990*/  HMMA.16816.F32.BF16 R80, R80, R10, RZ ;  /* 0x0000000a5050723c */ /* 0x000fe200000418ff */
[----:B------:R-:W3:-:S15]  /*39a0*/  LDSM.16.MT88.4 R8, [R116+0x8400] ;  /* 0x008400007408783b */ /* 0x000ede0000004200 */
[----:B------:R-:W-:-:S02]  /*39b0*/  NOP ;  /* 0x0000000000007918 */ /* 0x000fc40000000000 */
[C---:B---3--:R-:W-:Y:S06]  /*39c0*/  HMMA.16816.F32.BF16 R76, R4.reuse, R8, R76 ;  /* 0x00000008044c723c */ /* 0x048fec000004184c */
[----:B------:R-:W-:Y:S01]  /*39d0*/  HMMA.16816.F32.BF16 R80, R4, R10, R80 ;  /* 0x0000000a0450723c */ /* 0x000fe20000041850 */
[----:B------:R-:W3:Y:S06]  /*39e0*/  LDSM.16.MT88.4 R8, [R118+0x6800] ;  /* 0x006800007608783b */ /* 0x000eec0000004200 */
[----:B--2---:R-:W-:Y:S01]  /*39f0*/  F2FP.BF16.F32.PACK_AB R4, R87, R90 ;  /* 0x0000005a5704723e */ /* 0x004fe200000010ff */
[----:B------:R-:W-:Y:S01]  /*3a00*/  FADD.FTZ R90, R90, R21 ;  /* 0x000000155a5a7221 */ /* 0x000fe20000010000 */
[----:B-1----:R-:W-:Y:S01]  /*3a10*/  F2FP.BF16.F32.PACK_AB R5, R85, R88 ;  /* 0x000000585505723e */ /* 0x002fe200000010ff */
[----:B------:R-:W-:Y:S01]  /*3a20*/  FADD.FTZ R88, R88, R3 ;  /* 0x0000000358587221 */ /* 0x000fe20000010000 */
[----:B------:R-:W-:Y:S01]  /*3a30*/  F2FP.BF16.F32.PACK_AB R6, R35, R86 ;  /* 0x000000562306723e */ /* 0x000fe200000010ff */
[----:B------:R-:W-:Y:S01]  /*3a40*/  FADD.FTZ R87, R87, R90 ;  /* 0x0000005a57577221 */ /* 0x000fe20000010000 */
[----:B----4-:R-:W-:Y:S01]  /*3a50*/  F2FP.BF16.F32.PACK_AB R7, R33, R84 ;  /* 0x000000542107723e */ /* 0x010fe200000010ff */
[----:B------:R-:W-:-:S02]  /*3a60*/  FADD.FTZ R85, R85, R88 ;  /* 0x0000005855557221 */ /* 0x000fc40000010000 */
[----:B------:R-:W-:Y:S02]  /*3a70*/  FADD.FTZ R86, R86, R87 ;  /* 0x0000005756567221 */ /* 0x000fe40000010000 */
[----:B------:R-:W-:Y:S02]  /*3a80*/  FADD.FTZ R84, R84, R85 ;  /* 0x0000005554547221 */ /* 0x000fe40000010000 */
[----:B------:R-:W-:Y:S02]  /*3a90*/  FADD.FTZ R86, R35, R86 ;  /* 0x0000005623567221 */ /* 0x000fe40000010000 */
[----:B------:R-:W-:Y:S01]  /*3aa0*/  FADD.FTZ R33, R33, R84 ;  /* 0x0000005421217221 */ /* 0x000fe20000010000 */
[C---:B---3--:R-:W-:Y:S06]  /*3ab0*/  HMMA.16816.F32.BF16 R36, R4.reuse, R8, R36 ;  /* 0x000000080424723c */ /* 0x048fec0000041824 */
        /* <DEDUP_REMOVED lines=17> */
[----:B-----5:R-:W-:Y:S01]  /*3bd0*/  F2FP.BF16.F32.PACK_AB R4, R102, R101 ;  /* 0x000000656604723e */ /* 0x020fe200000010ff */
        /* <DEDUP_REMOVED lines=28> */
[----:B------:R-:W-:Y:S01]  /*3da0*/  ULDC UR4, c[0x0][0x2d0] ;  /* 0x0000b40000047ab9 */ /* 0x000fe20000000800 */
[----:B------:R-:W-:Y:S01]  /*3db0*/  VIADD R3, R94, 0xfffffffe ;  /* 0xfffffffe5e037836 */ /* 0x000fe20000000000 */
[----:B------:R-:W-:Y:S01]  /*3dc0*/  ISETP.GE.AND P4, PT, R138, UR4, PT ;  /* 0x000000048a007c0c */ /* 0x000fe2000bf86270 */
[----:B------:R-:W-:-:S04]  /*3dd0*/  DEPBAR.LE SB0, 0x0 ;  /* 0x000080000000791a */ /* 0x000fc80000000000 */
[----:B------:R-:W-:Y:S01]  /*3de0*/  BAR.SYNC.DEFER_BLOCKING 0x0 ;  /* 0x0000000000007b1d */ /* 0x000fe20000010000 */
[----:B------:R-:W-:Y:S01]  /*3df0*/  ISETP.GE.AND P3, PT, R131, UR4, PT ;  /* 0x0000000483007c0c */ /* 0x000fe2000bf66270 */
[----:B------:R-:W-:Y:S01]  /*3e00*/  IMAD R16, R124, R3, RZ ;  /* 0x000000037c107224 */ /* 0x000fe200078e02ff */
[----:B------:R-:W-:Y:S01]  /*3e10*/  ISETP.GE.AND P2, PT, R130, UR4, PT ;  /* 0x0000000482007c0c */ /* 0x000fe2000bf46270 */
[----:B------:R-:W-:Y:S01]  /*3e20*/  IMAD.WIDE.U32 R18, R3, R125, R98 ;  /* 0x0000007d03127225 */ /* 0x000fe200078e0062 */
[----:B------:R-:W-:-:S03]  /*3e30*/  SHF.R.S32.HI R4, RZ, 0x1f, R3 ;  /* 0x0000001fff047819 */ /* 0x000fc60000011403 */
[----:B------:R-:W1:Y:S02]  /*3e40*/  @!P4 LDC.64 R14, c[0x0][0x220] ;  /* 0x00008800ff0ecb82 */ /* 0x000e640000000a00 */
[----:B------:R-:W-:-:S04]  /*3e50*/  IMAD R16, R4, R125, R16 ;  /* 0x0000007d04107224 */ /* 0x000fc800078e0210 */
[----:B------:R-:W-:Y:S02]  /*3e60*/  IMAD.IADD R16, R19, 0x1, R16 ;  /* 0x0000000113107824 */ /* 0x000fe400078e0210 */
[----:B------:R-:W2:Y:S08]  /*3e70*/  @!P3 LDC.64 R12, c[0x0][0x220] ;  /* 0x00008800ff0cbb82 */ /* 0x000eb00000000a00 */
[----:B------:R-:W3:Y:S01]  /*3e80*/  @!P2 LDC.64 R10, c[0x0][0x220] ;  /* 0x00008800ff0aab82 */ /* 0x000ee20000000a00 */
[----:B------:R-:W-:Y:S04]  /*3e90*/  @P4 STS [R129+0x6000], RZ ;  /* 0x006000ff81004388 */ /* 0x000fe80000000800 */
[----:B------:R-:W-:Y:S03]  /*3ea0*/  @P4 STS [R129+0x6004], RZ ;  /* 0x006004ff81004388 */ /* 0x000fe60000000800 */
[----:B------:R-:W4:Y:S01]  /*3eb0*/  @!P4 LDC.64 R8, c[0x0][0x220] ;  /* 0x00008800ff08cb82 */ /* 0x000f220000000a00 */
[----:B-1----:R-:W-:Y:S01]  /*3ec0*/  @!P4 LEA R20, P0, R18, R14, 0x1 ;  /* 0x0000000e1214c211 */ /* 0x002fe200078008ff */
[----:B------:R-:W-:Y:S01]  /*3ed0*/  @P4 STS.64 [R129+0x6008], RZ ;  /* 0x006008ff81004388 */ /* 0x000fe20000000a00 */
[----:B------:R-:W-:-:S02]  /*3ee0*/  IADD3 R14, P6, R127, R18, RZ ;  /* 0x000000127f0e7210 */ /* 0x000fc40007fde0ff */
[----:B------:R-:W-:-:S03]  /*3ef0*/  @!P4 LEA.HI.X R21, R18, R15, R16, 0x1, P0 ;  /* 0x0000000f1215c211 */ /* 0x000fc600000f0c10 */
[----:B------:R-:W1:Y:S01]  /*3f00*/  @!P3 LDC.64 R6, c[0x0][0x220] ;  /* 0x00008800ff06bb82 */ /* 0x000e620000000a00 */
[C---:B--2---:R-:W-:Y:S01]  /*3f10*/  @!P3 LEA R12, P1, R18.reuse, R12, 0x1 ;  /* 0x0000000c120cb211 */ /* 0x044fe200078208ff */
[----:B------:R-:W-:Y:S01]  /*3f20*/  @!PT LDS RZ, [RZ] ;  /* 0x00000000fffff984 */ /* 0x000fe20000000800 */
[----:B------:R-:W-:Y:S01]  /*3f30*/  @!PT LDS RZ, [RZ] ;  /* 0x00000000fffff984 */ /* 0x000fe20000000800 */
[----:B------:R-:W-:Y:S01]  /*3f40*/  @!PT LDS RZ, [RZ] ;  /* 0x00000000fffff984 */ /* 0x000fe20000000800 */
[----:B------:R2:W-:Y:S03]  /*3f50*/  @!P4 LDGSTS.E.BYPASS.LTC128B.128 [R129+0x6000], desc[UR8][R20.64] ;  /* 0x060000001481cfae */ /* 0x0005e6000b901d48 */
[C-C-:B------:R-:W-:Y:S01]  /*3f60*/  @!P3 LEA.HI.X R13, R18.reuse, R13, R16.reuse, 0x1, P1 ;  /* 0x0000000d120db211 */ /* 0x140fe200008f0c10 */
[----:B------:R-:W-:Y:S02]  /*3f70*/  @P3 STS.128 [R129+0x7000], RZ ;  /* 0x007000ff81003388 */ /* 0x000fe40000000c00 */
[----:B------:R-:W5:Y:S01]  /*3f80*/  @!P2 LDC.64 R4, c[0x0][0x220] ;  /* 0x00008800ff04ab82 */ /* 0x000f620000000a00 */
[C---:B---3--:R-:W-:Y:S01]  /*3f90*/  @!P2 LEA R10, P0, R18.reuse, R10, 0x1 ;  /* 0x0000000a120aa211 */ /* 0x048fe200078008ff */
[----:B------:R-:W-:Y:S01]  /*3fa0*/  @!PT LDS RZ, [RZ] ;  /* 0x00000000fffff984 */ /* 0x000fe20000000800 */
[----:B------:R-:W-:Y:S01]  /*3fb0*/  @!PT LDS RZ, [RZ] ;  /* 0x00000000fffff984 */ /* 0x000fe20000000800 */
[----:B------:R-:W-:Y:S01]  /*3fc0*/  @!PT LDS RZ, [RZ] ;  /* 0x00000000fffff984 */ /* 0x000fe20000000800 */
[----:B------:R-:W-:Y:S03]  /*3fd0*/  @!P3 LDGSTS.E.BYPASS.LTC128B.128 [R129+0x7000], desc[UR8][R12.64+0x40] ;  /* 0x070000400c81bfae */ /* 0x000fe6000b901d48 */
[--C-:B------:R-:W-:Y:S01]  /*3fe0*/  @!P2 LEA.HI.X R11, R18, R11, R16.reuse, 0x1, P0 ;  /* 0x0000000b120ba211 */ /* 0x100fe200000f0c10 */
[----:B------:R-:W-:Y:S01]  /*3ff0*/  IMAD.X R16, R126, 0x1, R16, P6 ;  /* 0x000000017e107824 */ /* 0x000fe200030e0610 */
[----:B------:R-:W-:Y:S01]  /*4000*/  @P2 STS.128 [R129+0x8000], RZ ;  /* 0x008000ff81002388 */ /* 0x000fe20000000c00 */
[----:B----4-:R-:W-:-:S03]  /*4010*/  @!P4 LEA R24, P5, R14, R8, 0x1 ;  /* 0x000000080e18c211 */ /* 0x010fc600078a08ff */
[----:B------:R-:W-:Y:S01]  /*4020*/  @!PT LDS RZ, [RZ] ;  /* 0x00000000fffff984 */ /* 0x000fe20000000800 */
[----:B------:R-:W-:Y:S01]  /*4030*/  @!PT LDS RZ, [RZ] ;  /* 0x00000000fffff984 */ /* 0x000fe20000000800 */
[----:B------:R-:W-:Y:S01]  /*4040*/  @!PT LDS RZ, [RZ] ;  /* 0x00000000fffff984 */ /* 0x000fe20000000800 */
[----:B------:R3:W-:Y:S01]  /*4050*/  @!P2 LDGSTS.E.BYPASS.LTC128B.128 [R129+0x8000], desc[UR8][R10.64+0x80] ;  /* 0x080000800a81afae */ /* 0x0007e2000b901d48 */
[----:B------:R-:W-:-:S03]  /*4060*/  @!P4 LEA.HI.X R25, R14, R9, R16, 0x1, P5 ;  /* 0x000000090e19c211 */ /* 0x000fc600028f0c10 */
        /* <DEDUP_REMOVED lines=8> */
[----:B-----5:R-:W-:-:S03]  /*40f0*/  @!P2 LEA R88, P0, R14, R4, 0x1 ;  /* 0x000000040e58a211 */ /* 0x020fc600078008ff */
[----:B------:R-:W-:Y:S01]  /*4100*/  @!PT LDS RZ, [RZ] ;  /* 0x00000000fffff984 */ /* 0x000fe20000000800 */
[----:B------:R-:W-:Y:S01]  /*4110*/  @!PT LDS RZ, [RZ] ;  /* 0x00000000fffff984 */ /* 0x000fe20000000800 */
[----:B------:R-:W-:Y:S01]  /*4120*/  @!PT LDS RZ, [RZ] ;  /* 0x00000000fffff984 */ /* 0x000fe20000000800 */
[----:B------:R-:W-:Y:S01]  /*4130*/  @!P3 LDGSTS.E.BYPASS.LTC128B.128 [R129+0x7800], desc[UR8][R26.64+0x40] ;  /* 0x078000401a81bfae */ /* 0x000fe2000b901d48 */
[----:B------:R-:W-:-:S03]  /*4140*/  @!P2 LEA.HI.X R89, R14, R5, R16, 0x1, P0 ;  /* 0x000000050e59a211 */ /* 0x000fc600000f0c10 */
[----:B------:R-:W-:Y:S04]  /*4150*/  @P2 STS.128 [R129+0x8800], RZ ;  /* 0x008800ff81002388 */ /* 0x000fe80000000c00 */
[----:B------:R-:W-:Y:S01]  /*4160*/  @!PT LDS RZ, [RZ] ;  /* 0x00000000fffff984 */ /* 0x000fe20000000800 */
[----:B------:R-:W-:Y:S01]  /*4170*/  @!PT LDS RZ, [RZ] ;  /* 0x00000000fffff984 */ /* 0x000fe20000000800 */
[----:B------:R-:W-:Y:S01]  /*4180*/  @!PT LDS RZ, [RZ] ;  /* 0x00000000fffff984 */ /* 0x000fe20000000800 */
[----:B------:R1:W-:Y:S04]  /*4190*/  @!P2 LDGSTS.E.BYPASS.LTC128B.128 [R129+0x8800], desc[UR8][R88.64+0x80] ;  /* 0x088000805881afae */ /* 0x0003e8000b901d48 */
[----:B------:R-:W-:Y:S04]  /*41a0*/  LDSM.16.M88.4 R4, [R121] ;  /* 0x000000007904783b */ /* 0x000fe80000000200 */
[----:B--2---:R-:W2:Y:S04]  /*41b0*/  LDSM.16.M88.4 R20, [R120+0x3400] ;  /* 0x003400007814783b */ /* 0x004ea80000000200 */
[----:B------:R-:W4:Y:S04]  /*41c0*/  LDSM.16.M88.4 R28, [R120+0x3000] ;  /* 0x00300000781c783b */ /* 0x000f280000000200 */
[----:B------:R-:W-:Y:S04]  /*41d0*/  LDSM.16.M88.4 R84, [R119] ;  /* 0x000000007754783b */ /* 0x000fe80000000200 */
[----:B---3--:R-:W3:Y:S04]  /*41e0*/  LDSM.16.M88.4 R8, [R117+0x3400] ;  /* 0x003400007508783b */ /* 0x008ee80000000200 */
[----:B------:R-:W5:Y:S04]  /*41f0*/  LDSM.16.M88.4 R16, [R117+0x3000] ;  /* 0x003000007510783b */ /* 0x000f680000000200 */
[----:B------:R-:W5:Y:S04]  /*4200*/  LDSM.16.M88.4 R12, [R120+0x3800] ;  /* 0x00380000780c783b */ /* 0x000f680000000200 */
[----:B-1----:R-:W-:Y:S04]  /*4210*/  LDSM.16.M88.4 R88, [R120+0x3c00] ;  /* 0x003c00007858783b */ /* 0x002fe80000000200 */
[----:B------:R-:W0:Y:S01]  /*4220*/  LDGDEPBAR ;  /* 0x00000000000079af */ /* 0x000e220000000000 */
[C---:B--2---:R-:W-:Y:S06]  /*4230*/  HMMA.16816.F32.BF16 R24, R4.reuse, R20, RZ ;  /* 0x000000140418723c */ /* 0x044fec00000418ff */
[C---:B------:R-:W-:Y:S06]  /*4240*/  HMMA.16816.F32.BF16 R20, R4.reuse, R22, RZ ;  /* 0x000000160414723c */ /* 0x040fec00000418ff */
[C---:B----4-:R-:W-:Y:S06]  /*4250*/  HMMA.16816.F32.BF16 R32, R4.reuse, R28, RZ ;  /* 0x0000001c0420723c */ /* 0x050fec00000418ff */
[----:B------:R-:W-:Y:S06]  /*4260*/  HMMA.16816.F32.BF16 R28, R4, R30, RZ ;  /* 0x0000001e041c723c */ /* 0x000fec00000418ff */
[C---:B---3--:R-:W-:Y:S06]  /*4270*/  HMMA.16816.F32.BF16 R24, R84.reuse, R8, R24 ;  /* 0x000000085418723c */ /* 0x048fec0000041818 */
[C---:B------:R-:W-:Y:S01]  /*4280*/  HMMA.16816.F32.BF16 R20, R84.reuse, R10, R20 ;  /* 0x0000000a5414723c */ /* 0x040fe20000041814 */
[----:B------:R-:W1:Y:S05]  /*4290*/  LDSM.16.M88.4 R8, [R117+0x3800] ;  /* 0x003800007508783b */ /* 0x000e6a0000000200 */
[C---:B-----5:R-:W-:Y:S06]  /*42a0*/  HMMA.16816.F32.BF16 R32, R84.reuse, R16, R32 ;  /* 0x000000105420723c */ /* 0x060fec0000041820 */
[----:B------:R-:W-:Y:S06]  /*42b0*/  HMMA.16816.F32.BF16 R28, R84, R18, R28 ;  /* 0x00000012541c723c */ /* 0x000fec000004181c */
[C---:B------:R-:W-:Y:S06]  /*42c0*/  HMMA.16816.F32.BF16 R16, R4.reuse, R12, RZ ;  /* 0x0000000c0410723c */ /* 0x040fec00000418ff */
[----:B------:R-:W-:-:S15]  /*42d0*/  HMMA.16816.F32.BF16 R12, R4, R14, RZ ;  /* 0x0000000e040c723c */ /* 0x000fde00000418ff */
[----:B------:R-:W-:-:S03]  /*42e0*/  NOP ;  /* 0x0000000000007918 */ /* 0x000fc60000000000 */
[C---:B-1----:R-:W-:Y:S06]  /*42f0*/  HMMA.16816.F32.BF16 R16, R84.reuse, R8, R16 ;  /* 0x000000085410723c */ /* 0x042fec0000041810 */
        /* <DEDUP_REMOVED lines=68> */
[----:B------:R-:W-:Y:S01]  /*4740*/  VIADD R85, R84, 0x8 ;  /* 0x0000000854557836 */ /* 0x000fe20000000000 */
[----:B------:R-:W-:-:S04]  /*4750*/  FSEL R86, R33, -INF , !P0 ;  /* 0xff80000021567808 */ /* 0x000fc80004000000 */
[CC--:B------:R-:W-:Y:S02]  /*4760*/  ISETP.GE.AND P6, PT, R85.reuse, R100.reuse, PT ;  /* 0x000000645500720c */ /* 0x0c0fe40003fc6270 */
[----:B------:R-:W-:Y:S01]  /*4770*/  ISETP.GE.AND P1, PT, R85, R95, PT ;  /* 0x0000005f5500720c */ /* 0x000fe20003f26270 */
[----:B------:R-:W-:Y:S01]  /*4780*/  VIADD R85, R84, 0x9 ;  /* 0x0000000954557836 */ /* 0x000fe20000000000 */
[----:B------:R-:W-:Y:S01]  /*4790*/  FSEL R148, R28, -INF , !P6 ;  /* 0xff8000001c947808 */ /* 0x000fe20007000000 */
[----:B------:R-:W-:Y:S01]  /*47a0*/  VIADD R28, R84, 0x10 ;  /* 0x00000010541c7836 */ /* 0x000fe20000000000 */
[----:B------:R-:W-:Y:S02]  /*47b0*/  FSEL R142, R30, -INF , !P1 ;  /* 0xff8000001e8e7808 */ /* 0x000fe40004800000 */
[-C--:B------:R-:W-:Y:S02]  /*47c0*/  ISETP.GE.AND P0, PT, R85, R100.reuse, PT ;  /* 0x000000645500720c */ /* 0x080fe40003f06270 */
[----:B------:R-:W-:-:S02]  /*47d0*/  ISETP.GE.AND P1, PT, R28, R100, PT ;  /* 0x000000641c00720c */ /* 0x000fc40003f26270 */
[----:B------:R-:W-:Y:S02]  /*47e0*/  FSEL R144, R29, -INF , !P0 ;  /* 0xff8000001d907808 */ /* 0x000fe40004000000 */
[-C--:B------:R-:W-:Y:S01]  /*47f0*/  ISETP.GE.AND P0, PT, R28, R95.reuse, PT ;  /* 0x0000005f1c00720c */ /* 0x080fe20003f06270 */
[----:B------:R-:W-:Y:S01]  /*4800*/  VIADD R28, R84, 0x11 ;  /* 0x00000011541c7836 */ /* 0x000fe20000000000 */
[----:B------:R-:W-:Y:S02]  /*4810*/  ISETP.GE.AND P6, PT, R85, R95, PT ;  /* 0x0000005f5500720c */ /* 0x000fe40003fc6270 */
[----:B------:R-:W-:Y:S01]  /*4820*/  FSEL R90, R24, -INF , !P1 ;  /* 0xff800000185a7808 */ /* 0x000fe20004800000 */
[----:B------:R-:W-:Y:S01]  /*4830*/  VIADD R24, R84, 0x18 ;  /* 0x0000001854187836 */ /* 0x000fe20000000000 */
[----:B------:R-:W-:Y:S02]  /*4840*/  FSEL R114, R31, -INF , !P6 ;  /* 0xff8000001f727808 */ /* 0x000fe40007000000 */
[----:B------:R-:W-:-:S02]  /*4850*/  ISETP.GE.AND P6, PT, R28, R100, PT ;  /* 0x000000641c00720c */ /* 0x000fc40003fc6270 */
[----:B------:R-:W-:Y:S02]  /*4860*/  FSEL R88, R26, -INF , !P0 ;  /* 0xff8000001a587808 */ /* 0x000fe40004000000 */
[----:B------:R-:W-:Y:S02]  /*4870*/  FSEL R108, R25, -INF , !P6 ;  /* 0xff800000196c7808 */ /* 0x000fe40007000000 */
[C---:B------:R-:W-:Y:S02]  /*4880*/  ISETP.GE.AND P0, PT, R24.reuse, R100, PT ;  /* 0x000000641800720c */ /* 0x040fe40003f06270 */
[-C--:B------:R-:W-:Y:S01]  /*4890*/  ISETP.GE.AND P6, PT, R24, R95.reuse, PT ;  /* 0x0000005f1800720c */ /* 0x080fe20003fc6270 */
[----:B------:R-:W-:Y:S01]  /*48a0*/  VIADD R24, R84, 0x19 ;  /* 0x0000001954187836 */ /* 0x000fe20000000000 */
[----:B------:R-:W-:Y:S02]  /*48b0*/  ISETP.GE.AND P1, PT, R28, R95, PT ;  /* 0x0000005f1c00720c */ /* 0x000fe40003f26270 */
[----:B------:R-:W-:Y:S01]  /*48c0*/  FSEL R110, R20, -INF , !P0 ;  /* 0xff800000146e7808 */ /* 0x000fe20004000000 */
[----:B------:R-:W-:Y:S01]  /*48d0*/  VIADD R20, R84, 0x20 ;  /* 0x0000002054147836 */ /* 0x000fe20000000000 */
[----:B------:R-:W-:-:S02]  /*48e0*/  FSEL R104, R27, -INF , !P1 ;  /* 0xff8000001b687808 */ /* 0x000fc40004800000 */
[-C--:B------:R-:W-:Y:S02]  /*48f0*/  ISETP.GE.AND P1, PT, R24, R100.reuse, PT ;  /* 0x000000641800720c */ /* 0x080fe40003f26270 */
[----:B------:R-:W-:Y:S02]  /*4900*/  FSEL R106, R22, -INF , !P6 ;  /* 0xff800000166a7808 */ /* 0x000fe40007000000 */
[----:B------:R-:W-:Y:S02]  /*4910*/  FSEL R112, R21, -INF , !P1 ;  /* 0xff80000015707808 */ /* 0x000fe40004800000 */
[C---:B------:R-:W-:Y:S02]  /*4920*/  ISETP.GE.AND P6, PT, R20.reuse, R100, PT ;  /* 0x000000641400720c */ /* 0x040fe40003fc6270 */
[-C--:B------:R-:W-:Y:S01]  /*4930*/  ISETP.GE.AND P1, PT, R20, R95.reuse, PT ;  /* 0x0000005f1400720c */ /* 0x080fe20003f26270 */
[----:B------:R-:W-:Y:S01]  /*4940*/  VIADD R20, R84, 0x21 ;  /* 0x0000002154147836 */ /* 0x000fe20000000000 */
[----:B------:R-:W-:-:S02]  /*4950*/  ISETP.GE.AND P0, PT, R24, R95, PT ;  /* 0x0000005f1800720c */ /* 0x000fc40003f06270 */
[----:B------:R-:W-:Y:S01]  /*4960*/  FSEL R21, R16, -INF , !P6 ;  /* 0xff80000010157808 */ /* 0x000fe20007000000 */
[----:B------:R-:W-:Y:S01]  /*4970*/  VIADD R16, R84, 0x28 ;  /* 0x0000002854107836 */ /* 0x000fe20000000000 */
[----:B------:R-:W-:Y:S02]  /*4980*/  FSEL R102, R23, -INF , !P0 ;  /* 0xff80000017667808 */ /* 0x000fe40004000000 */
[-C--:B------:R-:W-:Y:S02]  /*4990*/  ISETP.GE.AND P0, PT, R20, R100.reuse, PT ;  /* 0x000000641400720c */ /* 0x080fe40003f06270 */
[----:B------:R-:W-:Y:S02]  /*49a0*/  FSEL R23, R18, -INF , !P1 ;  /* 0xff80000012177808 */ /* 0x000fe40004800000 */
[----:B------:R-:W-:Y:S02]  /*49b0*/  FSEL R27, R17, -INF , !P0 ;  /* 0xff800000111b7808 */ /* 0x000fe40004000000 */
[----:B------:R-:W-:-:S02]  /*49c0*/  ISETP.GE.AND P1, PT, R16, R100, PT ;  /* 0x000000641000720c */ /* 0x000fc40003f26270 */
[-C--:B------:R-:W-:Y:S01]  /*49d0*/  ISETP.GE.AND P0, PT, R16, R95.reuse, PT ;  /* 0x0000005f1000720c */ /* 0x080fe20003f06270 */
[----:B------:R-:W-:Y:S01]  /*49e0*/  VIADD R16, R84, 0x29 ;  /* 0x0000002954107836 */ /* 0x000fe20000000000 */
[-C--:B------:R-:W-:Y:S02]  /*49f0*/  ISETP.GE.AND P6, PT, R20, R95.reuse, PT ;  /* 0x0000005f1400720c */ /* 0x080fe40003fc6270 */
[----:B------:R-:W-:Y:S02]  /*4a00*/  FSEL R12, R12, -INF , !P1 ;  /* 0xff8000000c0c7808 */ /* 0x000fe40004800000 */
[----:B------:R-:W-:Y:S02]  /*4a10*/  FSEL R29, R19, -INF , !P6 ;  /* 0xff800000131d7808 */ /* 0x000fe40007000000 */
[C---:B------:R-:W-:Y:S02]  /*4a20*/  ISETP.GE.AND P6, PT, R16.reuse, R100, PT ;  /* 0x000000641000720c */ /* 0x040fe40003fc6270 */
[----:B------:R-:W-:Y:S01]  /*4a30*/  ISETP.GE.AND P1, PT, R16, R95, PT ;  /* 0x0000005f1000720c */ /* 0x000fe20003f26270 */
[----:B------:R-:W-:Y:S01]  /*4a40*/  VIADD R16, R84, 0x30 ;  /* 0x0000003054107836 */ /* 0x000fe20000000000 */
[----:B------:R-:W-:-:S02]  /*4a50*/  FSEL R14, R14, -INF , !P0 ;  /* 0xff8000000e0e7808 */ /* 0x000fc40004000000 */
[----:B------:R-:W-:Y:S02]  /*4a60*/  FSEL R13, R13, -INF , !P6 ;  /* 0xff8000000d0d7808 */ /* 0x000fe40007000000 */
[C---:B------:R-:W-:Y:S02]  /*4a70*/  ISETP.GE.AND P0, PT, R16.reuse, R100, PT ;  /* 0x000000641000720c */ /* 0x040fe40003f06270 */
[-C--:B------:R-:W-:Y:S01]  /*4a80*/  ISETP.GE.AND P6, PT, R16, R95.reuse, PT ;  /* 0x0000005f1000720c */ /* 0x080fe20003fc6270 */
[----:B------:R-:W-:Y:S01]  /*4a90*/  VIADD R16, R84, 0x31 ;  /* 0x0000003154107836 */ /* 0x000fe20000000000 */
[----:B------:R-:W-:Y:S01]  /*4aa0*/  FSEL R20, R8, -INF , !P0 ;  /* 0xff80000008147808 */ /* 0x000fe20004000000 */
[----:B------:R-:W-:Y:S01]  /*4ab0*/  VIADD R8, R84, 0x38 ;  /* 0x0000003854087836 */ /* 0x000fe20000000000 */
[----:B------:R-:W-:Y:S02]  /*4ac0*/  FSEL R18, R15, -INF , !P1 ;  /* 0xff8000000f127808 */ /* 0x000fe40004800000 */
[----:B------:R-:W-:-:S02]  /*4ad0*/  ISETP.GE.AND P0, PT, R16, R95, PT ;  /* 0x0000005f1000720c */ /* 0x000fc40003f06270 */
[-C--:B------:R-:W-:Y:S02]  /*4ae0*/  ISETP.GE.AND P1, PT, R16, R100.reuse, PT ;  /* 0x000000641000720c */ /* 0x080fe40003f26270 */
[----:B------:R-:W-:Y:S02]  /*4af0*/  FSEL R28, R11, -INF , !P0 ;  /* 0xff8000000b1c7808 */ /* 0x000fe40004000000 */
[----:B------:R-:W-:Y:S02]  /*4b00*/  ISETP.GE.AND P0, PT, R84, R100, PT ;  /* 0x000000645400720c */ /* 0x000fe40003f06270 */
[----:B------:R-:W-:Y:S02]  /*4b10*/  FSEL R22, R10, -INF , !P6 ;  /* 0xff8000000a167808 */ /* 0x000fe40007000000 */
[----:B------:R-:W-:Y:S02]  /*4b20*/  FSEL R16, R32, -INF , !P0 ;  /* 0xff80000020107808 */ /* 0x000fe40004000000 */
[----:B------:R-:W-:-:S02]  /*4b30*/  ISETP.GE.AND P0, PT, R94, 0x3, PT ;  /* 0x000000035e00780c */ /* 0x000fc40003f06270 */
[----:B------:R-:W-:Y:S02]  /*4b40*/  FSEL R26, R9, -INF , !P1 ;  /* 0xff800000091a7808 */ /* 0x000fe40004800000 */
[C---:B------:R-:W-:Y:S02]  /*4b50*/  ISETP.GE.AND P6, PT, R8.reuse, R100, PT ;  /* 0x000000640800720c */ /* 0x040fe40003fc6270 */
[-C--:B------:R-:W-:Y:S01]  /*4b60*/  ISETP.GE.AND P1, PT, R8, R95.reuse, PT ;  /* 0x0000005f0800720c */ /* 0x080fe20003f26270 */
[C---:B------:R-:W-:Y:S01]  /*4b70*/  VIADD R8, R84.reuse, 0x39 ;  /* 0x0000003954087836 */ /* 0x040fe20000000000 */
[----:B------:R-:W-:Y:S02]  /*4b80*/  FSEL R10, R35, -INF , !P5 ;  /* 0xff800000230a7808 */ /* 0x000fe40006800000 */
[----:B------:R-:W-:Y:S02]  /*4b90*/  ISETP.GE.AND P5, PT, R84, R95, PT ;  /* 0x0000005f5400720c */ /* 0x000fe40003fa6270 */
[----:B------:R-:W-:-:S02]  /*4ba0*/  FSEL R30, R4, -INF , !P6 ;  /* 0xff800000041e7808 */ /* 0x000fc40007000000 */
[----:B------:R-:W-:Y:S02]  /*4bb0*/  FSEL R31, R6, -INF , !P1 ;  /* 0xff800000061f7808 */ /* 0x000fe40004800000 */
[C---:B------:R-:W-:Y:S02]  /*4bc0*/  ISETP.GE.AND P6, PT, R8.reuse, R100, PT ;  /* 0x000000640800720c */ /* 0x040fe40003fc6270 */
[----:B------:R-:W-:Y:S02]  /*4bd0*/  ISETP.GE.AND P1, PT, R8, R95, PT ;  /* 0x0000005f0800720c */ /* 0x000fe40003f26270 */
[----:B------:R-:W-:Y:S02]  /*4be0*/  FSEL R32, R34, -INF , !P5 ;  /* 0xff80000022207808 */ /* 0x000fe40006800000 */
[----:B------:R-:W-:Y:S02]  /*4bf0*/  FSEL R34, R5, -INF , !P6 ;  /* 0xff80000005227808 */ /* 0x000fe40007000000 */
[----:B------:R-:W-:Y:S01]  /*4c00*/  FSEL R84, R7, -INF , !P1 ;  /* 0xff80000007547808 */ /* 0x000fe20004800000 */
[----:B------:R-:W-:Y:S06]  /*4c10*/  @!P0 BRA `(.L_x_237) ;  /* 0x0000000400008947 */ /* 0x000fec0003800000 */
[----:B------:R-:W-:Y:S01]  /*4c20*/  VIADD R6, R94, 0xfffffffd ;  /* 0xfffffffd5e067836 */ /* 0x000fe20000000000 */
[----:B------:R-:W1:Y:S01]  /*4c30*/  @!P4 LDC.64 R4, c[0x0][0x218] ;  /* 0x00008600ff04cb82 */ /* 0x000e620000000a00 */
[----:B------:R2:W-:Y:S01]  /*4c40*/  @P4 STS [R129+0x3000], RZ ;  /* 0x003000ff81004388 */ /* 0x0005e20000000800 */
[----:B------:R-:W-:Y:S01]  /*4c50*/  BSSY B0, `(.L_x_238) ;  /* 0x000003b000007945 */ /* 0x000fe20003800000 */
[-C--:B------:R-:W-:Y:S01]  /*4c60*/  IMAD.WIDE.U32 R24, R6, R92.reuse, RZ ;  /* 0x0000005c06187225 */ /* 0x080fe200078e00ff */
[----:B------:R-:W-:Y:S01]  /*4c70*/  SHF.R.S32.HI R7, RZ, 0x1f, R6 ;  /* 0x0000001fff077819 */ /* 0x000fe20000011406 */
[----:B------:R2:W-:Y:S03]  /*4c80*/  @P4 STS [R129+0x3004], RZ ;  /* 0x003004ff81004388 */ /* 0x0005e60000000800 */
[----:B------:R-:W3:Y:S01]  /*4c90*/  @!P2 LDC.64 R8, c[0x0][0x218] ;  /* 0x00008600ff08ab82 */ /* 0x000ee20000000a00 */
[----:B------:R-:W-:Y:S01]  /*4ca0*/  IMAD R7, R7, R92, RZ ;  /* 0x0000005c07077224 */ /* 0x000fe200078e02ff */
[----:B------:R-:W-:Y:S01]  /*4cb0*/  LEA R11, P1, R24, R134, 0x6 ;  /* 0x00000086180b7211 */ /* 0x000fe200078230ff */
[----:B------:R2:W-:Y:S02]  /*4cc0*/  @P4 STS.64 [R129+0x3008], RZ ;  /* 0x003008ff81004388 */ /* 0x0005e40000000a00 */
[----:B------:R-:W-:-:S03]  /*4cd0*/  IMAD R93, R6, R93, R7 ;  /* 0x0000005d065d7224 */ /* 0x000fc600078e0207 */
[----:B------:R-:W4:Y:S01]  /*4ce0*/  @!P3 LDC.64 R6, c[0x0][0x218] ;  /* 0x00008600ff06bb82 */ /* 0x000f220000000a00 */
[----:B------:R-:W-:-:S05]  /*4cf0*/  IMAD.IADD R93, R25, 0x1, R93 ;  /* 0x00000001195d7824 */ /* 0x000fca00078e025d */
[----:B------:R-:W-:Y:S02]  /*4d00*/  LEA.HI.X R24, R24, R137, R93, 0x6, P1 ;  /* 0x0000008918187211 */ /* 0x000fe400008f345d */
[----:B-1----:R-:W-:-:S04]  /*4d10*/  @!P4 LEA R92, P1, R11, R4, 0x1 ;  /* 0x000000040b5cc211 */ /* 0x002fc800078208ff */
[C---:B------:R-:W-:Y:S02]  /*4d20*/  @!P4 LEA.HI.X R93, R11.reuse, R5, R24, 0x1, P1 ;  /* 0x000000050b5dc211 */ /* 0x040fe400008f0c18 */
[----:B------:R-:W1:Y:S03]  /*4d30*/  @!P4 LDC.64 R4, c[0x0][0x218] ;  /* 0x00008600ff04cb82 */ /* 0x000e660000000a00 */
[----:B------:R-:W-:Y:S01]  /*4d40*/  @!PT LDS RZ, [RZ] ;  /* 0x00000000fffff984 */ /* 0x000fe20000000800 */
[----:B------:R-:W-:Y:S01]  /*4d50*/  @!PT LDS RZ, [RZ] ;  /* 0x00000000fffff984 */ /* 0x000fe20000000800 */
[----:B------:R-:W-:Y:S01]  /*4d60*/  @!PT LDS RZ, [RZ] ;  /* 0x00000000fffff984 */ /* 0x000fe20000000800 */
[----:B------:R2:W-:Y:S04]  /*4d70*/  @!P4 LDGSTS.E.BYPASS.LTC128B.128 [R129+0x3000], desc[UR8][R92.64] ;  /* 0x030000005c81cfae */ /* 0x0005e8000b901d48 */
[----:B------:R2:W-:Y:S01]  /*4d80*/  @P3 STS.128 [R129+0x4000], RZ ;  /* 0x004000ff81003388 */ /* 0x0005e20000000c00 */
[----:B----4-:R-:W-:-:S04]  /*4d90*/  @!P3 LEA R100, P1, R11, R6, 0x1 ;  /* 0x000000060b64b211 */ /* 0x010fc800078208ff */
[C-C-:B------:R-:W-:Y:S02]  /*4da0*/  @!P3 LEA.HI.X R101, R11.reuse, R7, R24.reuse, 0x1, P1 ;  /* 0x000000070b65b211 */ /* 0x140fe400008f0c18 */
[----:B------:R-:W4:Y:S01]  /*4db0*/  @!P3 LDC.64 R6, c[0x0][0x218] ;  /* 0x00008600ff06bb82 */ /* 0x000f220000000a00 */
[C---:B---3--:R-:W-:Y:S02]  /*4dc0*/  @!P2 LEA R8, P1, R11.reuse, R8, 0x1 ;  /* 0x000000080b08a211 */ /* 0x048fe400078208ff */
[----:B------:R-:W-:Y:S01]  /*4dd0*/  @!PT LDS RZ, [RZ] ;  /* 0x00000000fffff984 */ /* 0x000fe20000000800 */
[----:B------:R-:W-:Y:S01]  /*4de0*/  @!PT LDS RZ, [RZ] ;  /* 0x00000000fffff984 */ /* 0x000fe20000000800 */
[----:B------:R-:W-:Y:S01]  /*4df0*/  @!PT LDS RZ, [RZ] ;  /* 0x00000000fffff984 */ /* 0x000fe20000000800 */
[----:B------:R2:W-:Y:S02]  /*4e00*/  @!P3 LDGSTS.E.BYPASS.LTC128B.128 [R129+0x4000], desc[UR8][R100.64+0x40] ;  /* 0x040000406481bfae */ /* 0x0005e4000b901d48 */
[--C-:B------:R-:W-:Y:S02]  /*4e10*/  @!P2 LEA.HI.X R9, R11, R9, R24.reuse, 0x1, P1 ;  /* 0x000000090b09a211 */ /* 0x100fe400008f0c18 */
[----:B------:R-:W-:Y:S01]  /*4e20*/  IADD3 R11, P5, R123, R11, RZ ;  /* 0x0000000b7b0b7210 */ /* 0x000fe20007fbe0ff */
[----:B------:R2:W-:Y:S03]  /*4e30*/  @P2 STS.128 [R129+0x5000], RZ ;  /* 0x005000ff81002388 */ /* 0x0005e60000000c00 */
[C---:B-1----:R-:W-:Y:S01]  /*4e40*/  @!P4 LEA R4, P1, R11.reuse, R4, 0x1 ;  /* 0x000000040b04c211 */ /* 0x042fe200078208ff */
[----:B------:R-:W-:Y:S01]  /*4e50*/  IMAD.X R24, R122, 0x1, R24, P5 ;  /* 0x000000017a187824 */ /* 0x000fe200028e0618 */
[----:B------:R-:W-:Y:S01]  /*4e60*/  @!PT LDS RZ, [RZ] ;  /* 0x00000000fffff984 */ /* 0x000fe20000000800 */
[----:B------:R-:W-:Y:S01]  /*4e70*/  @!PT LDS RZ, [RZ] ;  /* 0x00000000fffff984 */ /* 0x000fe20000000800 */
[----:B------:R-:W-:Y:S01]  /*4e80*/  @!PT LDS RZ, [RZ] ;  /* 0x00000000fffff984 */ /* 0x000fe20000000800 */
[----:B------:R2:W-:Y:S04]  /*4e90*/  @!P2 LDGSTS.E.BYPASS.LTC128B.128 [R129+0x5000], desc[UR8][R8.64+0x80] ;  /* 0x050000800881afae */ /* 0x0005e8000b901d48 */
[C---:B------:R-:W-:Y:S01]  /*4ea0*/  @!P4 LEA.HI.X R5, R11.reuse, R5, R24, 0x1, P1 ;  /* 0x000000050b05c211 */ /* 0x040fe200008f0c18 */
[----:B------:R2:W-:Y:S04]  /*4eb0*/  @P4 STS.128 [R129+0x3800], RZ ;  /* 0x003800ff81004388 */ /* 0x0005e80000000c00 */
[----:B------:R-:W-:Y:S01]  /*4ec0*/  @!PT LDS RZ, [RZ] ;  /* 0x00000000fffff984 */ /* 0x000fe20000000800 */
[----:B------:R-:W-:Y:S01]  /*4ed0*/  @!PT LDS RZ, [RZ] ;  /* 0x00000000fffff984 */ /* 0x000fe20000000800 */
[----:B------:R-:W-:Y:S01]  /*4ee0*/  @!PT LDS RZ, [RZ] ;  /* 0x00000000fffff984 */ /* 0x000fe20000000800 */
[----:B------:R2:W-:Y:S01]  /*4ef0*/  @!P4 LDGSTS.E.BYPASS.LTC128B.128 [R129+0x3800], desc[UR8][R4.64] ;  /* 0x038000000481cfae */ /* 0x0005e2000b901d48 */
[----:B----4-:R-:W-:-:S03]  /*4f00*/  @!P3 LEA R6, P1, R11, R6, 0x1 ;  /* 0x000000060b06b211 */ /* 0x010fc600078208ff */
[----:B------:R2:W-:Y:S01]  /*4f10*/  @P3 STS.128 [R129+0x4800], RZ ;  /* 0x004800ff81003388 */ /* 0x0005e20000000c00 */
[----:B------:R-:W-:-:S05]  /*4f20*/  @!P3 LEA.HI.X R7, R11, R7, R24, 0x1, P1 ;  /* 0x000000070b07b211 */ /* 0x000fca00008f0c18 */
        /* <DEDUP_REMOVED lines=13> */
.L_x_239:
[----:B------:R-:W-:Y:S05]  /*5000*/  BSYNC B0 ;  /* 0x0000000000007941 */ /* 0x000fea0003800000 */
.L_x_238:
[----:B------:R-:W0:Y:S02]  /*5010*/  LDGDEPBAR ;  /* 0x00000000000079af */ /* 0x000e240000000000 */
.L_x_237:
        /* <DEDUP_REMOVED lines=14> */
[----:B------:R-:W-:-:S04]  /*5100*/  FMNMX.FTZ R4, R112, R7, !PT ;  /* 0x0000000770047209 */ /* 0x000fc80007810000 */
[----:B------:R-:W-:-:S04]  /*5110*/  FMNMX.FTZ R4, R21, R4, !PT ;  /* 0x0000000415047209 */ /* 0x000fc80007810000 */
[----:B------:R-:W-:-:S04]  /*5120*/  FMNMX.FTZ R7, R27, R4, !PT ;  /* 0x000000041b077209 */ /* 0x000fc80007810000 */
[----:B------:R-:W-:-:S04]  /*5130*/  FMNMX.FTZ R4, R12, R7, !PT ;  /* 0x000000070c047209 */ /* 0x000fc80007810000 */
        /* <DEDUP_REMOVED lines=9> */
[----:B------:R-:W-:-:S03]  /*51d0*/  FMNMX.FTZ R5, R18, R5, !PT ;  /* 0x0000000512057209 */ /* 0x000fc60007810000 */
[----:B------:R-:W1:Y:S01]  /*51e0*/  SHFL.BFLY PT, R4, R7, 0x2, 0x1f ;  /* 0x0c401f0007047f89 */ /* 0x000e6200000e0000 */
[----:B------:R-:W-:-:S04]  /*51f0*/  FMNMX.FTZ R5, R22, R5, !PT ;  /* 0x0000000516057209 */ /* 0x000fc80007810000 */
[----:B------:R-:W-:-:S04]  /*5200*/  FMNMX.FTZ R6, R28, R5, !PT ;  /* 0x000000051c067209 */ /* 0x000fc80007810000 */
        /* <DEDUP_REMOVED lines=10> */
[----:B------:R-:W-:-:S05]  /*52b0*/  FSEL R89, R89, RZ, P2 ;  /* 0x000000ff59597208 */ /* 0x000fca0001000000 */
[--C-:B------:R-:W-:Y:S01]  /*52c0*/  FFMA.FTZ R92, R16, UR6, -R89.reuse ;  /* 0x00000006105c7c23 */ /* 0x100fe20008010859 */
[--C-:B------:R-:W-:Y:S01]  /*52d0*/  FFMA.FTZ R86, R86, UR6, -R89.reuse ;  /* 0x0000000656567c23 */ /* 0x100fe20008010859 */
[--C-:B------:R-:W-:Y:S01]  /*52e0*/  FFMA.FTZ R17, R148, UR6, -R89.reuse ;  /* 0x0000000694117c23 */ /* 0x100fe20008010859 */
[----:B--2---:R-:W-:Y:S01]  /*52f0*/  FMNMX.FTZ R24, R5, R24, !PT ;  /* 0x0000001805187209 */ /* 0x004fe20007810000 */
[--C-:B------:R-:W-:Y:S01]  /*5300*/  FFMA.FTZ R16, R144, UR6, -R89.reuse ;  /* 0x0000000690107c23 */ /* 0x100fe20008010859 */
[----:B------:R-:W-:Y:S01]  /*5310*/  FSEL R5, R25, RZ, P2 ;  /* 0x000000ff19057208 */ /* 0x000fe20001000000 */
[----:B------:R-:W-:Y:S01]  /*5320*/  MUFU.EX2 R92, R92 ;  /* 0x0000005c005c7308 */ /* 0x000fe20000000800 */
[C---:B------:R-:W-:Y:S01]  /*5330*/  FSETP.NEU.FTZ.AND P1, PT, R24.reuse, -INF , PT ;  /* 0xff8000001800780b */ /* 0x040fe20003f3d000 */
[----:B------:R-:W-:Y:S01]  /*5340*/  FMUL.FTZ R87, R24, UR6 ;  /* 0x0000000618577c20 */ /* 0x000fe20008410000 */
[----:B------:R-:W-:Y:S01]  /*5350*/  FFMA.FTZ R93, R90, UR6, -R89 ;  /* 0x000000065a5d7c23 */ /* 0x000fe20008010859 */
[----:B------:R-:W-:Y:S01]  /*5360*/  FADD.FTZ R4, R2, -R5 ;  /* 0x8000000502047221 */ /* 0x000fe20000010000 */
[----:B------:R-:W-:Y:S01]  /*5370*/  FSEL R5, R24, RZ, P1 ;  /* 0x000000ff18057208 */ /* 0x000fe20000800000 */
[----:B------:R-:W-:Y:S01]  /*5380*/  FFMA.FTZ R90, R108, UR6, -R89 ;  /* 0x000000066c5a7c23 */ /* 0x000fe20008010859 */
[----:B------:R-:W-:Y:S01]  /*5390*/  FSEL R87, R87, RZ, P1 ;  /* 0x000000ff57577208 */ /* 0x000fe20000800000 */
[----:B------:R-:W-:Y:S01]  /*53a0*/  FMUL.FTZ R100, R4, UR6 ;  /* 0x0000000604647c20 */ /* 0x000fe20008410000 */
[----:B------:R-:W1:Y:S01]  /*53b0*/  MUFU.EX2 R86, R86 ;  /* 0x0000005600567308 */ /* 0x000e620000000800 */
[----:B------:R-:W-:Y:S01]  /*53c0*/  FADD.FTZ R5, R0, -R5 ;  /* 0x8000000500057221 */ /* 0x000fe20000010000 */
[----:B------:R-:W-:Y:S01]  /*53d0*/  FFMA.FTZ R35, R110, UR6, -R89 ;  /* 0x000000066e237c23 */ /* 0x000fe20008010859 */
[--C-:B------:R-:W-:Y:S01]  /*53e0*/  FFMA.FTZ R85, R10, UR6, -R87.reuse ;  /* 0x000000060a557c23 */ /* 0x100fe20008010857 */
[--C-:B------:R-:W-:Y:S01]  /*53f0*/  FFMA.FTZ R15, R32, UR6, -R87.reuse ;  /* 0x00000006200f7c23 */ /* 0x100fe20008010857 */
[----:B------:R-:W2:Y:S01]  /*5400*/  LDSM.16.MT88.4 R8, [R118+0x6000] ;  /* 0x006000007608783b */ /* 0x000ea20000004200 */
[--C-:B------:R-:W-:Y:S01]  /*5410*/  FFMA.FTZ R2, R142, UR6, -R87.reuse ;  /* 0x000000068e027c23 */ /* 0x100fe20008010857 */
[----:B------:R-:W-:Y:S01]  /*5420*/  FMUL.FTZ R95, R5, UR6 ;  /* 0x00000006055f7c20 */ /* 0x000fe20008410000 */
[--C-:B------:R-:W-:Y:S01]  /*5430*/  FFMA.FTZ R19, R114, UR6, -R87.reuse ;  /* 0x0000000672137c23 */ /* 0x100fe20008010857 */
[----:B------:R-:W-:Y:S01]  /*5440*/  MUFU.EX2 R17, R17 ;  /* 0x0000001100117308 */ /* 0x000fe20000000800 */
[----:B------:R-:W-:Y:S01]  /*5450*/  FFMA.FTZ R91, R88, UR6, -R87 ;  /* 0x00000006585b7c23 */ /* 0x000fe20008010857 */
[----:B------:R-:W-:Y:S01]  /*5460*/  FFMA.FTZ R32, R112, UR6, -R89 ;  /* 0x0000000670207c23 */ /* 0x000fe20008010859 */
[--C-:B------:R-:W-:Y:S01]  /*5470*/  FFMA.FTZ R88, R104, UR6, -R87.reuse ;  /* 0x0000000668587c23 */ /* 0x100fe20008010857 */
[--C-:B------:R-:W-:Y:S01]  /*5480*/  FFMA.FTZ R33, R106, UR6, -R87.reuse ;  /* 0x000000066a217c23 */ /* 0x100fe20008010857 */
[--C-:B------:R-:W-:Y:S01]  /*5490*/  FFMA.FTZ R0, R102, UR6, -R87.reuse ;  /* 0x0000000666007c23 */ /* 0x100fe20008010857 */
[--C-:B------:R-:W-:Y:S01]  /*54a0*/  FFMA.FTZ R104, R29, UR6, -R87.reuse ;  /* 0x000000061d687c23 */ /* 0x100fe20008010857 */
[--C-:B------:R-:W-:Y:S01]  /*54b0*/  FFMA.FTZ R101, R23, UR6, -R87.reuse ;  /* 0x0000000617657c23 */ /* 0x100fe20008010857 */
[----:B------:R-:W3:Y:S01]  /*54c0*/  MUFU.EX2 R16, R16 ;  /* 0x0000001000107308 */ /* 0x000ee20000000800 */
[----:B-1----:R-:W-:Y:S01]  /*54d0*/  F2FP.BF16.F32.PACK_AB R4, R86, R92 ;  /* 0x0000005c5604723e */ /* 0x002fe200000010ff */
[--C-:B------:R-:W-:Y:S01]  /*54e0*/  FFMA.FTZ R29, R14, UR6, -R87.reuse ;  /* 0x000000060e1d7c23 */ /* 0x100fe20008010857 */
[----:B------:R-:W-:Y:S01]  /*54f0*/  FFMA.FTZ R102, R18, UR6, -R87 ;  /* 0x0000000612667c23 */ /* 0x000fe20008010857 */
[--C-:B------:R-:W-:Y:S01]  /*5500*/  FFMA.FTZ R103, R20, UR6, -R89.reuse ;  /* 0x0000000614677c23 */ /* 0x100fe20008010859 */
[----:B------:R-:W-:Y:S01]  /*5510*/  FFMA.FTZ R20, R30, UR6, -R89 ;  /* 0x000000061e147c23 */ /* 0x000fe20008010859 */
[--C-:B------:R-:W-:Y:S01]  /*5520*/  FFMA.FTZ R30, R28, UR6, -R87.reuse ;  /* 0x000000061c1e7c23 */ /* 0x100fe20008010857 */
[----:B------:R-:W-:Y:S01]  /*5530*/  FFMA.FTZ R84, R84, UR6, -R87 ;  /* 0x0000000654547c23 */ /* 0x000fe20008010857 */
[----:B------:R-:W-:Y:S01]  /*5540*/  MUFU.EX2 R15, R15 ;  /* 0x0000000f000f7308 */ /* 0x000fe20000000800 */
[--C-:B------:R-:W-:Y:S01]  /*5550*/  FFMA.FTZ R23, R26, UR6, -R89.reuse ;  /* 0x000000061a177c23 */ /* 0x100fe20008010859 */
[----:B------:R-:W-:Y:S01]  /*5560*/  FFMA.FTZ R34, R34, UR6, -R89 ;  /* 0x0000000622227c23 */ /* 0x000fe20008010859 */
[--C-:B------:R-:W-:Y:S01]  /*5570*/  FFMA.FTZ R22, R22, UR6, -R87.reuse ;  /* 0x0000000616167c23 */ /* 0x100fe20008010857 */
[----:B------:R-:W-:Y:S01]  /*5580*/  FFMA.FTZ R18, R31, UR6, -R87 ;  /* 0x000000061f127c23 */ /* 0x000fe20008010857 */
[----:B------:R-:W-:-:S03]  /*5590*/  @P0 IADD3 R142, R94, -0x3, RZ ;  /* 0xfffffffd5e8e0810 */ /* 0x000fc60007ffe0ff */
[----:B------:R-:W1:Y:S01]  /*55a0*/  MUFU.EX2 R85, R85 ;  /* 0x0000005500557308 */ /* 0x000e620000000800 */
[----:B---3--:R-:W-:-:S07]  /*55b0*/  F2FP.BF16.F32.PACK_AB R6, R16, R17 ;  /* 0x000000111006723e */ /* 0x008fce00000010ff */
[----:B------:R-:W-:Y:S08]  /*55c0*/  MUFU.EX2 R2, R2 ;  /* 0x0000000200027308 */ /* 0x000ff00000000800 */
[----:B------:R-:W3:Y:S01]  /*55d0*/  MUFU.EX2 R100, R100 ;  /* 0x0000006400647308 */ /* 0x000ee20000000800 */
[----:B-1----:R-:W-:-:S07]  /*55e0*/  F2FP.BF16.F32.PACK_AB R5, R85, R15 ;  /* 0x0000000f5505723e */ /* 0x002fce00000010ff */
[----:B------:R-:W1:Y:S08]  /*55f0*/  MUFU.EX2 R95, R95 ;  /* 0x0000005f005f7308 */ /* 0x000e700000000800 */
        /* <DEDUP_REMOVED lines=56> */
[--C-:B------:R-:W-:Y:S01]  /*5980*/  FFMA.FTZ R100, R27, UR6, -R89.reuse ;  /* 0x000000061b647c23 */ /* 0x100fe20008010859 */
[--C-:B------:R-:W-:Y:S01]  /*5990*/  FFMA.FTZ R95, R21, UR6, -R89.reuse ;  /* 0x00000006155f7c23 */ /* 0x100fe20008010859 */
[--C-:B------:R-:W-:Y:S01]  /*59a0*/  FFMA.FTZ R27, R12, UR6, -R89.reuse ;  /* 0x000000060c1b7c23 */ /* 0x100fe20008010859 */
[----:B------:R-:W-:Y:S01]  /*59b0*/  FFMA.FTZ R92, R13, UR6, -R89 ;  /* 0x000000060d5c7c23 */ /* 0x000fe20008010859 */
[----:B------:R-:W-:Y:S01]  /*59c0*/  FADD.FTZ R86, R86, R143 ;  /* 0x0000008f56567221 */ /* 0x000fe20000010000 */
[----:B------:R-:W2:Y:S01]  /*59d0*/  MUFU.EX2 R90, R90 ;  /* 0x0000005a005a7308 */ /* 0x000ea20000000800 */
[----:B------:R-:W-:Y:S01]  /*59e0*/  LDSM.16.MT88.4 R12, [R118+0x6800] ;  /* 0x00680000760c783b */ /* 0x000fe20000004200 */
[----:B------:R-:W-:Y:S01]  /*59f0*/  FADD.FTZ R21, R85, R146 ;  /* 0x0000009255157221 */ /* 0x000fe20000010000 */
[----:B------:R-:W-:-:S03]  /*5a00*/  FADD.FTZ R17, R17, R86 ;  /* 0x0000005611117221 */ /* 0x000fc60000010000 */
[----:B------:R-:W-:Y:S01]  /*5a10*/  FADD.FTZ R2, R2, R21 ;  /* 0x0000001502027221 */ /* 0x000fe20000010000 */
[----:B------:R-:W-:Y:S01]  /*5a20*/  FADD.FTZ R16, R16, R17 ;  /* 0x0000001110107221 */ /* 0x000fe20000010000 */
[----:B------:R-:W-:Y:S01]  /*5a30*/  MUFU.EX2 R35, R35 ;  /* 0x0000002300237308 */ /* 0x000fe20000000800 */
        /* <DEDUP_REMOVED lines=32> */
[----:B------:R4:W-:Y:S01]  /*5c40*/  MUFU.EX2 R87, R18 ;  /* 0x0000001200577308 */ /* 0x0009e20000000800 */
        /* <DEDUP_REMOVED lines=8> */
[----:B------:R-:W-:Y:S01]  /*5cd0*/  FADD.FTZ R91, R91, R2 ;  /* 0x000000025b5b7221 */ /* 0x000fe20000010000 */
[----:B------:R-:W-:Y:S01]  /*5ce0*/  F2FP.BF16.F32.PACK_AB R6, R32, R35 ;  /* 0x000000232006723e */ /* 0x000fe200000010ff */
[----:B----4-:R-:W-:Y:S01]  /*5cf0*/  LDSM.16.MT88.4 R16, [R116+0x7c00] ;  /* 0x007c00007410783b */ /* 0x010fe20000004200 */
[----:B------:R-:W-:Y:S01]  /*5d00*/  F2FP.BF16.F32.PACK_AB R7, R0, R33 ;  /* 0x000000210007723e */ /* 0x000fe200000010ff */
[----:B------:R-:W-:Y:S01]  /*5d10*/  FADD.FTZ R90, R90, R93 ;  /* 0x0000005d5a5a7221 */ /* 0x000fe20000010000 */
[----:B------:R-:W-:Y:S01]  /*5d20*/  FADD.FTZ R88, R88, R91 ;  /* 0x0000005b58587221 */ /* 0x000fe20000010000 */
[----:B------:R-:W-:-:S02]  /*5d30*/  MOV R2, R25 ;  /* 0x0000001900027202 */ /* 0x000fc40000000f00 */
[----:B------:R-:W-:Y:S01]  /*5d40*/  FADD.FTZ R35, R35, R90 ;  /* 0x0000005a23237221 */ /* 0x000fe20000010000 */
[----:B------:R-:W-:Y:S01]  /*5d50*/  FADD.FTZ R33, R33, R88 ;  /* 0x0000005821217221 */ /* 0x000fe20000010000 */
[----:B------:R-:W-:Y:S02]  /*5d60*/  @P0 MOV R2, R25 ;  /* 0x0000001900020202 */ /* 0x000fe40000000f00 */
[----:B------:R-:W-:Y:S01]  /*5d70*/  FADD.FTZ R32, R32, R35 ;  /* 0x0000002320207221 */ /* 0x000fe20000010000 */
[----:B------:R-:W-:Y:S01]  /*5d80*/  FADD.FTZ R0, R0, R33 ;  /* 0x0000002100007221 */ /* 0x000fe20000010000 */
        /* <DEDUP_REMOVED lines=18> */
[----:B-----5:R-:W-:Y:S01]  /*5eb0*/  F2FP.BF16.F32.PACK_AB R4, R100, R95 ;  /* 0x0000005f6404723e */ /* 0x020fe200000010ff */
[----:B------:R-:W-:Y:S01]  /*5ec0*/  FADD.FTZ R95, R95, R32 ;  /* 0x000000205f5f7221 */ /* 0x000fe20000010000 */
[----:B------:R-:W-:Y:S01]  /*5ed0*/  F2FP.BF16.F32.PACK_AB R5, R104, R101 ;  /* 0x000000656805723e */ /* 0x000fe200000010ff */
[----:B------:R-:W-:Y:S01]  /*5ee0*/  FADD.FTZ R101, R101, R0 ;  /* 0x0000000065657221 */ /* 0x000fe20000010000 */
[----:B------:R-:W-:Y:S01]  /*5ef0*/  F2FP.BF16.F32.PACK_AB R6, R92, R27 ;  /* 0x0000001b5c06723e */ /* 0x000fe200000010ff */
[----:B------:R-:W-:Y:S01]  /*5f00*/  FADD.FTZ R100, R100, R95 ;  /* 0x0000005f64647221 */ /* 0x000fe20000010000 */
[----:B------:R-:W-:Y:S01]  /*5f10*/  F2FP.BF16.F32.PACK_AB R7, R102, R29 ;  /* 0x0000001d6607723e */ /* 0x000fe200000010ff */
[----:B------:R-:W-:Y:S01]  /*5f20*/  FADD.FTZ R104, R104, R101 ;  /* 0x0000006568687221 */ /* 0x000fe20000010000 */
[----:B------:R-:W-:-:S02]  /*5f30*/  MOV R0, R24 ;  /* 0x0000001800007202 */ /* 0x000fc40000000f00 */
[----:B------:R-:W-:Y:S01]  /*5f40*/  @P0 MOV R0, R24 ;  /* 0x0000001800000202 */ /* 0x000fe20000000f00 */
[----:B------:R-:W-:Y:S02]  /*5f50*/  FADD.FTZ R29, R29, R104 ;  /* 0x000000681d1d7221 */ /* 0x000fe40000010000 */
[----:B------:R-:W-:Y:S02]  /*5f60*/  HMMA.16816.F32.BF16 R36, R4, R12, R36 ;  /* 0x0000000c0424723c */ /* 0x000fe40000041824 */
[----:B------:R-:W-:-:S04]  /*5f70*/  FADD.FTZ R102, R102, R29 ;  /* 0x0000001d66667221 */ /* 0x000fc80000010000 */
        /* <DEDUP_REMOVED lines=18> */
[----:B------:R-:W-:Y:S01]  /*60a0*/  F2FP.BF16.F32.PACK_AB R5, R30, R85 ;  /* 0x000000551e05723e */ /* 0x000fe200000010ff */
[----:B------:R-:W-:Y:S01]  /*60b0*/  FADD.FTZ R85, R85, R102 ;  /* 0x0000006655557221 */ /* 0x000fe20000010000 */
[----:B------:R-:W-:Y:S02]  /*60c0*/  F2FP.BF16.F32.PACK_AB R6, R143, R28 ;  /* 0x0000001c8f06723e */ /* 0x000fe400000010ff */
[----:B-1----:R-:W-:Y:S01]  /*60d0*/  F2FP.BF16.F32.PACK_AB R7, R84, R87 ;  /* 0x000000575407723e */ /* 0x002fe200000010ff */
[----:B------:R-:W-:-:S04]  /*60e0*/  FADD.FTZ R30, R30, R85 ;  /* 0x000000551e1e7221 */ /* 0x000fc80000010000 */
[----:B------:R-:W-:Y:S02]  /*60f0*/  FADD.FTZ R87, R87, R30 ;  /* 0x0000001e57577221 */ /* 0x000fe40000010000 */
[----:B---3--:R-:W-:Y:S02]  /*6100*/  HMMA.16816.F32.BF16 R36, R4, R12, R36 ;  /* 0x0000000c0424723c */ /* 0x008fe40000041824 */
[----:B------:R-:W-:-:S04]  /*6110*/  FADD.FTZ R146, R84, R87 ;  /* 0x0000005754927221 */ /* 0x000fc80000010000 */
[C---:B------:R-:W-:Y:S01]  /*6120*/  HMMA.16816.F32.BF16 R40, R4.reuse, R14, R40 ;  /* 0x0000000e0428723c */ /* 0x040fe20000041828 */
[----:B------:R-:W1:Y:S05]  /*6130*/  LDSM.16.MT88.4 R12, [R118+0x8c00] ;  /* 0x008c0000760c783b */ /* 0x000e6a0000004200 */
[C---:B------:R-:W-:Y:S06]  /*6140*/  HMMA.16816.F32.BF16 R52, R4.reuse, R20, R52 ;  /* 0x000000140434723c */ /* 0x040fec0000041834 */
[----:B------:R-:W-:Y:S01]  /*6150*/  HMMA.16816.F32.BF16 R56, R4, R22, R56 ;  /* 0x000000160438723c */ /* 0x000fe20000041838 */
[----:B------:R-:W-:-:S05]  /*6160*/  MOV R20, R3 ;  /* 0x0000000300147202 */ /* 0x000fca0000000f00 */
[C---:B--2---:R-:W-:Y:S06]  /*6170*/  HMMA.16816.F32.BF16 R44, R4.reuse, R8, R44 ;  /* 0x00000008042c723c */ /* 0x044fec000004182c */
[C---:B------:R-:W-:Y:S01]  /*6180*/  HMMA.16816.F32.BF16 R48, R4.reuse, R10, R48 ;  /* 0x0000000a0430723c */ /* 0x040fe20000041830 */
[----:B------:R-:W2:Y:S05]  /*6190*/  LDSM.16.MT88.4 R8, [R116+0x8c00] ;  /* 0x008c00007408783b */ /* 0x000eaa0000004200 */
[C---:B------:R-:W-:Y:S06]  /*61a0*/  HMMA.16816.F32.BF16 R60, R4.reuse, R16, R60 ;  /* 0x00000010043c723c */ /* 0x040fec000004183c */
[C---:B------:R-:W-:Y:S06]  /*61b0*/  HMMA.16816.F32.BF16 R64, R4.reuse, R18, R64 ;  /* 0x000000120440723c */ /* 0x040fec0000041840 */
[C---:B-1----:R-:W-:Y:S06]  /*61c0*/  HMMA.16816.F32.BF16 R68, R4.reuse, R12, R68 ;  /* 0x0000000c0444723c */ /* 0x042fec0000041844 */
[C---:B------:R-:W-:Y:S06]  /*61d0*/  HMMA.16816.F32.BF16 R72, R4.reuse, R14, R72 ;  /* 0x0000000e0448723c */ /* 0x040fec0000041848 */
[C---:B--2---:R-:W-:Y:S06]  /*61e0*/  HMMA.16816.F32.BF16 R76, R4.reuse, R8, R76 ;  /* 0x00000008044c723c */ /* 0x044fec000004184c */
[----:B------:R-:W-:Y:S01]  /*61f0*/  HMMA.16816.F32.BF16 R80, R4, R10, R80 ;  /* 0x0000000a0450723c */ /* 0x000fe20000041850 */
[----:B------:R-:W-:-:S04]  /*6200*/  FADD.FTZ R9, R27, R100 ;  /* 0x000000641b097221 */ /* 0x000fc80000010000 */
[----:B------:R-:W-:-:S04]  /*6210*/  FADD.FTZ R9, R92, R9 ;  /* 0x000000095c097221 */ /* 0x000fc80000010000 */
[----:B------:R-:W-:-:S04]  /*6220*/  FADD.FTZ R26, R26, R9 ;  /* 0x000000091a1a7221 */ /* 0x000fc80000010000 */
[----:B------:R-:W-:-:S04]  /*6230*/  FADD.FTZ R31, R31, R26 ;  /* 0x0000001a1f1f7221 */ /* 0x000fc80000010000 */
[----:B------:R-:W-:-:S04]  /*6240*/  FADD.FTZ R28, R28, R31 ;  /* 0x0000001f1c1c7221 */ /* 0x000fc80000010000 */
[----:B------:R-:W-:Y:S01]  /*6250*/  FADD.FTZ R143, R143, R28 ;  /* 0x0000001c8f8f7221 */ /* 0x000fe20000010000 */
[----:B------:R-:W-:Y:S06]  /*6260*/  @P0 BRA `(.L_x_240) ;  /* 0x0000000000040947 */ /* 0x000fec0003800000 */
.L_x_236:
[----:B------:R-:W-:-:S07]  /*6270*/  IADD3 R142, R20, -0x1, RZ ;  /* 0xffffffff148e7810 */ /* 0x000fce0007ffe0ff */
.L_x_240:
[----:B------:R-:W-:-:S13]  /*6280*/  ISETP.GE.AND P0, PT, R142, RZ, PT ;  /* 0x000000ff8e00720c */ /* 0x000fda0003f06270 */
[----:B------:R-:W-:Y:S05]  /*6290*/  @!P0 BRA `(.L_x_241) ;  /* 0x0000001c00f08947 */ /* 0x000fea0003800000 */
[----:B------:R-:W-:Y:S01]  /*62a0*/  ULDC UR4, c[0x0][0x2d0] ;  /* 0x0000b40000047ab9 */ /* 0x000fe20000000800 */
[----:B------:R-:W-:Y:S01]  /*62b0*/  IMAD.MOV.U32 R3, RZ, RZ, R0 ;  /* 0x000000ffff037224 */ /* 0x000fe200078e0000 */
[----:B------:R-:W-:Y:S01]  /*62c0*/  MOV R144, R96 ;  /* 0x0000006000907202 */ /* 0x000fe20000000f00 */
[----:B------:R-:W-:Y:S01]  /*62d0*/  IMAD.MOV.U32 R85, RZ, RZ, R2 ;  /* 0x000000ffff557224 */ /* 0x000fe200078e0002 */
[----:B------:R-:W-:Y:S01]  /*62e0*/  MOV R145, R99 ;  /* 0x0000006300917202 */ /* 0x000fe20000000f00 */
[----:B------:R-:W-:Y:S01]  /*62f0*/  ULDC UR5, c[0x0][0x2d0] ;  /* 0x0000b40000057ab9 */ /* 0x000fe20000000800 */
[----:B------:R-:W-:Y:S01]  /*6300*/  ISETP.GE.AND P4, PT, R138, UR4, PT ;  /* 0x000000048a007c0c */ /* 0x000fe2000bf86270 */
[----:B------:R-:W-:Y:S01]  /*6310*/  ULDC UR4, c[0x0][0x2ec] ;  /* 0x0000bb0000047ab9 */ /* 0x000fe20000000800 */
[----:B------:R-:W-:Y:S01]  /*6320*/  ULDC.64 UR6, c[0x0][0x248] ;  /* 0x0000920000067ab9 */ /* 0x000fe20000000a00 */
[----:B------:R-:W-:Y:S10]  /*6330*/  BRA `(.L_x_242) ;  /* 0x0000000000fc7947 */ /* 0x000ff40003800000 */
.L_x_244:
[----:B------:R-:W-:Y:S01]  /*6340*/  ISETP.GE.AND P4, PT, R138, UR5, PT ;  /* 0x000000058a007c0c */ /* 0x000fe2000bf86270 */
[----:B------:R-:W-:Y:S01]  /*6350*/  VIADD R0, R142, 0xffffffff ;  /* 0xffffffff8e007836 */ /* 0x000fe20000000000 */
[----:B------:R-:W1:Y:S03]  /*6360*/  @!P3 LDC.64 R86, c[0x0][0x218] ;  /* 0x00008600ff56bb82 */ /* 0x000e660000000a00 */
[C---:B------:R-:W-:Y:S01]  /*6370*/  IMAD.WIDE.U32 R90, R0.reuse, UR6, RZ ;  /* 0x00000006005a7c25 */ /* 0x040fe2000f8e00ff */
[----:B------:R-:W-:Y:S04]  /*6380*/  SHF.R.S32.HI R95, RZ, 0x1f, R0 ;  /* 0x0000001fff5f7819 */ /* 0x000fe80000011400 */
[----:B------:R-:W2:Y:S01]  /*6390*/  @!P2 LDC.64 R92, c[0x0][0x218] ;  /* 0x00008600ff5cab82 */ /* 0x000ea20000000a00 */
[----:B------:R-:W-:Y:S02]  /*63a0*/  IMAD R95, R95, UR6, RZ ;  /* 0x000000065f5f7c24 */ /* 0x000fe4000f8e02ff */
[----:B------:R3:W-:Y:S02]  /*63b0*/  @P4 STS [R129+0x3000], RZ ;  /* 0x003000ff81004388 */ /* 0x0007e40000000800 */
[----:B------:R-:W-:Y:S01]  /*63c0*/  IMAD R95, R0, UR7, R95 ;  /* 0x00000007005f7c24 */ /* 0x000fe2000f8e025f */
[C---:B------:R-:W-:Y:S01]  /*63d0*/  LEA R0, P0, R90.reuse, R134, 0x6 ;  /* 0x000000865a007211 */ /* 0x040fe200078030ff */
[----:B------:R3:W-:Y:S01]  /*63e0*/  @P4 STS [R129+0x3004], RZ ;  /* 0x003004ff81004388 */ /* 0x0007e20000000800 */
[----:B------:R-:W4:Y:S01]  /*63f0*/  @!P4 LDC.64 R88, c[0x0][0x218] ;  /* 0x00008600ff58cb82 */ /* 0x000f220000000a00 */
[----:B------:R-:W-:Y:S02]  /*6400*/  IMAD.IADD R95, R91, 0x1, R95 ;  /* 0x000000015b5f7824 */ /* 0x000fe400078e025f */
[----:B------:R3:W-:Y:S03]  /*6410*/  @P4 STS.64 [R129+0x3008], RZ ;  /* 0x003008ff81004388 */ /* 0x0007e60000000a00 */
[----:B------:R-:W-:Y:S02]  /*6420*/  LEA.HI.X R95, R90, R137, R95, 0x6, P0 ;  /* 0x000000895a5f7211 */ /* 0x000fe400000f345f */
[----:B------:R-:W5:Y:S01]  /*6430*/  @!P4 LDC.64 R90, c[0x0][0x218] ;  /* 0x00008600ff5acb82 */ /* 0x000f620000000a00 */
[C---:B-1----:R-:W-:Y:S04]  /*6440*/  @!P3 LEA R96, P0, R0.reuse, R86, 0x1 ;  /* 0x000000560060b211 */ /* 0x042fe800078008ff */
[C-C-:B------:R-:W-:Y:S02]  /*6450*/  @!P3 LEA.HI.X R97, R0.reuse, R87, R95.reuse, 0x1, P0 ;  /* 0x000000570061b211 */ /* 0x140fe400000f0c5f */
[C---:B--2---:R-:W-:Y:S01]  /*6460*/  @!P2 LEA R92, P0, R0.reuse, R92, 0x1 ;  /* 0x0000005c005ca211 */ /* 0x044fe200078008ff */
[----:B------:R-:W1:Y:S03]  /*6470*/  @!P2 LDC.64 R86, c[0x0][0x218] ;  /* 0x00008600ff56ab82 */ /* 0x000e660000000a00 */
[C-C-:B------:R-:W-:Y:S02]  /*6480*/  @!P2 LEA.HI.X R93, R0.reuse, R93, R95.reuse, 0x1, P0 ;  /* 0x0000005d005da211 */ /* 0x140fe400000f0c5f */
[C---:B----4-:R-:W-:Y:S04]  /*6490*/  @!P4 LEA R88, P1, R0.reuse, R88, 0x1 ;  /* 0x000000580058c211 */ /* 0x050fe800078208ff */
[--C-:B------:R-:W-:Y:S02]  /*64a0*/  @!P4 LEA.HI.X R89, R0, R89, R95.reuse, 0x1, P1 ;  /* 0x000000590059c211 */ /* 0x100fe400008f0c5f */
[----:B------:R-:W-:Y:S03]  /*64b0*/  IADD3 R0, P0, R123, R0, RZ ;  /* 0x000000007b007210 */ /* 0x000fe60007f1e0ff */
[----:B------:R-:W-:Y:S01]  /*64c0*/  @!PT LDS RZ, [RZ] ;  /* 0x00000000fffff984 */ /* 0x000fe20000000800 */
[----:B------:R-:W-:Y:S01]  /*64d0*/  @!PT LDS RZ, [RZ] ;  /* 0x00000000fffff984 */ /* 0x000fe20000000800 */
[----:B------:R-:W-:Y:S01]  /*64e0*/  @!PT LDS RZ, [RZ] ;  /* 0x00000000fffff984 */ /* 0x000fe20000000800 */
[----:B------:R2:W-:Y:S01]  /*64f0*/  @!P4 LDGSTS.E.BYPASS.LTC128B.128 [R129+0x3000], desc[UR8][R88.64] ;  /* 0x030000005881cfae */ /* 0x0005e2000b901d48 */
[----:B-----5:R-:W-:Y:S01]  /*6500*/  @!P4 LEA R90, P6, R0, R90, 0x1 ;  /* 0x0000005a005ac211 */ /* 0x020fe200078c08ff */
[----:B------:R-:W-:Y:S02]  /*6510*/  IMAD.X R95, R122, 0x1, R95, P0 ;  /* 0x000000017a5f7824 */ /* 0x000fe400000e065f */
[----:B------:R3:W-:Y:S03]  /*6520*/  @P3 STS.128 [R129+0x4000], RZ ;  /* 0x004000ff81003388 */ /* 0x0007e60000000c00 */
[C-C-:B------:R-:W-:Y:S01]  /*6530*/  @!P4 LEA.HI.X R91, R0.reuse, R91, R95.reuse, 0x1, P6 ;  /* 0x0000005b005bc211 */ /* 0x140fe200030f0c5f */
[----:B------:R-:W-:Y:S01]  /*6540*/  @!PT LDS RZ, [RZ] ;  /* 0x00000000fffff984 */ /* 0x000fe20000000800 */
[----:B------:R-:W-:Y:S01]  /*6550*/  @!PT LDS RZ, [RZ] ;  /* 0x00000000fffff984 */ /* 0x000fe20000000800 */
[----:B------:R-:W-:Y:S01]  /*6560*/  @!PT LDS RZ, [RZ] ;  /* 0x00000000fffff984 */ /* 0x000fe20000000800 */
[----:B------:R3:W-:Y:S01]  /*6570*/  @!P3 LDGSTS.E.BYPASS.LTC128B.128 [R129+0x4000], desc[UR8][R96.64+0x40] ;  /* 0x040000406081bfae */ /* 0x0007e2000b901d48 */
[C---:B-1----:R-:W-:Y:S03]  /*6580*/  @!P2 LEA R86, P0, R0.reuse, R86, 0x1 ;  /* 0x000000560056a211 */ /* 0x042fe600078008ff */
[----:B------:R3:W-:Y:S01]  /*6590*/  @P2 STS.128 [R129+0x5000], RZ ;  /* 0x005000ff81002388 */ /* 0x0007e20000000c00 */
[C-C-:B------:R-:W-:Y:S03]  /*65a0*/  @!P2 LEA.HI.X R87, R0.reuse, R87, R95.reuse, 0x1, P0 ;  /* 0x000000570057a211 */ /* 0x140fe600000f0c5f */
        /* <DEDUP_REMOVED lines=8> */
[----:B------:R3:W-:Y:S01]  /*6630*/  @!P4 LDGSTS.E.BYPASS.LTC128B.128 [R129+0x3800], desc[UR8][R90.64] ;  /* 0x038000005a81cfae */ /* 0x0007e2000b901d48 */
[----:B--2---:R-:W1:Y:S03]  /*6640*/  @!P3 LDC.64 R88, c[0x0][0x218] ;  /* 0x00008600ff58bb82 */ /* 0x004e660000000a00 */
[----:B------:R3:W-:Y:S01]  /*6650*/  @P3 STS.128 [R129+0x4800], RZ ;  /* 0x004800ff81003388 */ /* 0x0007e20000000c00 */
[C---:B-1----:R-:W-:Y:S04]  /*6660*/  @!P3 LEA R88, P1, R0.reuse, R88, 0x1 ;  /* 0x000000580058b211 */ /* 0x042fe800078208ff */
[----:B------:R-:W-:Y:S05]  /*6670*/  @!P3 LEA.HI.X R89, R0, R89, R95, 0x1, P1 ;  /* 0x000000590059b211 */ /* 0x000fea00008f0c5f */
        /* <DEDUP_REMOVED lines=11> */
.L_x_242:
[----:B------:R-:W-:Y:S01]  /*6730*/  ISETP.GE.AND P3, PT, R131, UR5, PT ;  /* 0x0000000583007c0c */ /* 0x000fe2000bf66270 */
[----:B------:R-:W1:Y:S01]  /*6740*/  @!P4 LDC.64 R156, c[0x0][0x220] ;  /* 0x00008800ff9ccb82 */ /* 0x000e620000000a00 */
[----:B------:R-:W-:Y:S01]  /*6750*/  ISETP.GE.AND P2, PT, R130, UR5, PT ;  /* 0x0000000582007c0c */ /* 0x000fe2000bf46270 */
[----:B------:R-:W-:Y:S04]  /*6760*/  DEPBAR.LE SB0, 0x0 ;  /* 0x000080000000791a */ /* 0x000fe80000000000 */
[----:B------:R-:W-:Y:S01]  /*6770*/  SHF.R.S32.HI R2, RZ, 0x1f, R142 ;  /* 0x0000001fff027819 */ /* 0x000fe2000001148e */
[----:B------:R-:W-:Y:S01]  /*6780*/  IMAD R0, R124, R142, RZ ;  /* 0x0000008e7c007224 */ /* 0x000fe200078e02ff */
[----:B------:R-:W2:Y:S08]  /*6790*/  @!P4 LDC.64 R150, c[0x0][0x220] ;  /* 0x00008800ff96cb82 */ /* 0x000eb00000000a00 */
[----:B------:R-:W-:Y:S01]  /*67a0*/  BAR.SYNC.DEFER_BLOCKING 0x0 ;  /* 0x0000000000007b1d */ /* 0x000fe20000010000 */
[-C--:B------:R-:W-:Y:S04]  /*67b0*/  IMAD.WIDE.U32 R158, R142, R125.reuse, R144 ;  /* 0x0000007d8e9e7225 */ /* 0x080fe800078e0090 */
[----:B------:R-:W-:Y:S01]  /*67c0*/  IMAD R0, R2, R125, R0 ;  /* 0x0000007d02007224 */ /* 0x000fe200078e0200 */
[----:B------:R-:W-:Y:S03]  /*67d0*/  IADD3 R2, P6, R127, R158, RZ ;  /* 0x0000009e7f027210 */ /* 0x000fe60007fde0ff */
[----:B------:R-:W-:Y:S01]  /*67e0*/  IMAD.IADD R0, R159, 0x1, R0 ;  /* 0x000000019f007824 */ /* 0x000fe200078e0200 */
[----:B--2---:R-:W-:Y:S01]  /*67f0*/  @!P4 LEA R150, P5, R2, R150, 0x1 ;  /* 0x000000960296c211 */ /* 0x004fe200078a08ff */
[----:B------:R-:W2:Y:S01]  /*6800*/  @!P3 LDC.64 R154, c[0x0][0x220] ;  /* 0x00008800ff9abb82 */ /* 0x000ea20000000a00 */
[C---:B-1----:R-:W-:Y:S01]  /*6810*/  @!P4 LEA R156, P0, R158.reuse, R156, 0x1 ;  /* 0x0000009c9e9cc211 */ /* 0x042fe200078008ff */
[----:B------:R-:W-:Y:S03]  /*6820*/  @P4 STS [R129+0x6000], RZ ;  /* 0x006000ff81004388 */ /* 0x000fe60000000800 */
[C-C-:B------:R-:W-:Y:S01]  /*6830*/  @!P4 LEA.HI.X R157, R158.reuse, R157, R0.reuse, 0x1, P0 ;  /* 0x0000009d9e9dc211 */ /* 0x140fe200000f0c00 */
[----:B------:R-:W-:Y:S02]  /*6840*/  @P4 STS [R129+0x6004], RZ ;  /* 0x006004ff81004388 */ /* 0x000fe40000000800 */
[----:B------:R-:W1:Y:S02]  /*6850*/  @!P2 LDC.64 R152, c[0x0][0x220] ;  /* 0x00008800ff98ab82 */ /* 0x000e640000000a00 */
[----:B------:R-:W-:Y:S04]  /*6860*/  @P4 STS.64 [R129+0x6008], RZ ;  /* 0x006008ff81004388 */ /* 0x000fe80000000a00 */
[----:B------:R-:W-:Y:S01]  /*6870*/  @!PT LDS RZ, [RZ] ;  /* 0x00000000fffff984 */ /* 0x000fe20000000800 */
[----:B------:R-:W-:Y:S01]  /*6880*/  @!PT LDS RZ, [RZ] ;  /* 0x00000000fffff984 */ /* 0x000fe20000000800 */
[----:B------:R-:W-:Y:S01]  /*6890*/  @!PT LDS RZ, [RZ] ;  /* 0x00000000fffff984 */ /* 0x000fe20000000800 */
[----:B------:R3:W-:Y:S02]  /*68a0*/  @!P4 LDGSTS.E.BYPASS.LTC128B.128 [R129+0x6000], desc[UR8][R156.64] ;  /* 0x060000009c81cfae */ /* 0x0007e4000b901d48 */
[----:B------:R-:W4:Y:S02]  /*68b0*/  @!P3 LDC.64 R148, c[0x0][0x220] ;  /* 0x00008800ff94bb82 */ /* 0x000f240000000a00 */
[----:B------:R-:W-:Y:S01]  /*68c0*/  @P3 STS.128 [R129+0x7000], RZ ;  /* 0x007000ff81003388 */ /* 0x000fe20000000c00 */
[C---:B--2---:R-:W-:Y:S05]  /*68d0*/  @!P3 LEA R154, P1, R158.reuse, R154, 0x1 ;  /* 0x0000009a9e9ab211 */ /* 0x044fea00078208ff */
[----:B------:R-:W2:Y:S01]  /*68e0*/  @!P2 LDC.64 R86, c[0x0][0x220] ;  /* 0x00008800ff56ab82 */ /* 0x000ea20000000a00 */
[C-C-:B------:R-:W-:Y:S02]  /*68f0*/  @!P3 LEA.HI.X R155, R158.reuse, R155, R0.reuse, 0x1, P1 ;  /* 0x0000009b9e9bb211 */ /* 0x140fe400008f0c00 */
[C---:B-1----:R-:W-:Y:S03]  /*6900*/  @!P2 LEA R152, P0, R158.reuse, R152, 0x1 ;  /* 0x000000989e98a211 */ /* 0x042fe600078008ff */
[----:B------:R-:W-:Y:S01]  /*6910*/  @!PT LDS RZ, [RZ] ;  /* 0x00000000fffff984 */ /* 0x000fe20000000800 */
[----:B------:R-:W-:Y:S01]  /*6920*/  @!PT LDS RZ, [RZ] ;  /* 0x00000000fffff984 */ /* 0x000fe20000000800 */
[----:B------:R-:W-:Y:S01]  /*6930*/  @!PT LDS RZ, [RZ] ;  /* 0x00000000fffff984 */ /* 0x000fe20000000800 */
[----:B------:R3:W-:Y:S01]  /*6940*/  @!P3 LDGSTS.E.BYPASS.LTC128B.128 [R129+0x7000], desc[UR8][R154.64+0x40] ;  /* 0x070000409a81bfae */ /* 0x0007e2000b901d48 */
[--C-:B------:R-:W-:Y:S03]  /*6950*/  @!P2 LEA.HI.X R153, R158, R153, R0.reuse, 0x1, P0 ;  /* 0x000000999e99a211 */ /* 0x100fe600000f0c00 */
[----:B------:R-:W-:Y:S01]  /*6960*/  @P2 STS.128 [R129+0x8000], RZ ;  /* 0x008000ff81002388 */ /* 0x000fe20000000c00 */
[----:B------:R-:W-:Y:S01]  /*6970*/  IMAD.X R0, R126, 0x1, R0, P6 ;  /* 0x000000017e007824 */ /* 0x000fe200030e0600 */
[C---:B----4-:R-:W-:Y:S02]  /*6980*/  @!P3 LEA R148, P1, R2.reuse, R148, 0x1 ;  /* 0x000000940294b211 */ /* 0x050fe400078208ff */
[----:B------:R-:W-:Y:S01]  /*6990*/  @!PT LDS RZ, [RZ] ;  /* 0x00000000fffff984 */ /* 0x000fe20000000800 */
[----:B------:R-:W-:Y:S01]  /*69a0*/  @!PT LDS RZ, [RZ] ;  /* 0x00000000fffff984 */ /* 0x000fe20000000800 */
[----:B------:R-:W-:Y:S01]  /*69b0*/  @!PT LDS RZ, [RZ] ;  /* 0x00000000fffff984 */ /* 0x000fe20000000800 */
[----:B------:R3:W-:Y:S02]  /*69c0*/  @!P2 LDGSTS.E.BYPASS.LTC128B.128 [R129+0x8000], desc[UR8][R152.64+0x80] ;  /* 0x080000809881afae */ /* 0x0007e4000b901d48 */
[C-C-:B------:R-:W-:Y:S02]  /*69d0*/  @!P4 LEA.HI.X R151, R2.reuse, R151, R0.reuse, 0x1, P5 ;  /* 0x000000970297c211 */ /* 0x140fe400028f0c00 */
[----:B------:R-:W-:Y:S01]  /*69e0*/  @P4 STS.128 [R129+0x6800], RZ ;  /* 0x006800ff81004388 */ /* 0x000fe20000000c00 */
[--C-:B------:R-:W-:Y:S02]  /*69f0*/  @!P3 LEA.HI.X R149, R2, R149, R0.reuse, 0x1, P1 ;  /* 0x000000950295b211 */ /* 0x100fe400008f0c00 */
[----:B------:R-:W-:Y:S01]  /*6a00*/  ISETP.GT.AND P5, PT, R142, RZ, PT ;  /* 0x000000ff8e00720c */ /* 0x000fe20003fa4270 */
[----:B------:R-:W-:Y:S01]  /*6a10*/  @!PT LDS RZ, [RZ] ;  /* 0x00000000fffff984 */ /* 0x000fe20000000800 */
[----:B------:R-:W-:Y:S01]  /*6a20*/  @!PT LDS RZ, [RZ] ;  /* 0x00000000fffff984 */ /* 0x000fe20000000800 */
[----:B------:R-:W-:Y:S01]  /*6a30*/  @!PT LDS RZ, [RZ] ;  /* 0x00000000fffff984 */ /* 0x000fe20000000800 */
[----:B------:R3:W-:Y:S01]  /*6a40*/  @!P4 LDGSTS.E.BYPASS.LTC128B.128 [R129+0x6800], desc[UR8][R150.64] ;  /* 0x068000009681cfae */ /* 0x0007e2000b901d48 */
[C---:B--2---:R-:W-:Y:S03]  /*6a50*/  @!P2 LEA R86, P0, R2.reuse, R86, 0x1 ;  /* 0x000000560256a211 */ /* 0x044fe600078008ff */
[----:B------:R-:W-:Y:S01]  /*6a60*/  @P3 STS.128 [R129+0x7800], RZ ;  /* 0x007800ff81003388 */ /* 0x000fe20000000c00 */
[----:B------:R-:W-:Y:S03]  /*6a70*/  @!P2 LEA.HI.X R87, R2, R87, R0, 0x1, P0 ;  /* 0x000000570257a211 */ /* 0x000fe600000f0c00 */
[----:B------:R-:W-:Y:S01]  /*6a80*/  @!PT LDS RZ, [RZ] ;  /* 0x00000000fffff984 */ /* 0x000fe20000000800 */
[----:B------:R-:W-:Y:S01]  /*6a90*/  @!PT LDS RZ, [RZ] ;  /* 0x00000000fffff984 */ /* 0x000fe20000000800 */
[----:B------:R-:W-:Y:S01]  /*6aa0*/  @!PT LDS RZ, [RZ] ;  /* 0x00000000fffff984 */ /* 0x000fe20000000800 */
[----:B------:R3:W-:Y:S04]  /*6ab0*/  @!P3 LDGSTS.E.BYPASS.LTC128B.128 [R129+0x7800], desc[UR8][R148.64+0x40] ;  /* 0x078000409481bfae */ /* 0x0007e8000b901d48 */
[----:B------:R-:W-:Y:S04]  /*6ac0*/  @P2 STS.128 [R129+0x8800], RZ ;  /* 0x008800ff81002388 */ /* 0x000fe80000000c00 */
[----:B------:R-:W-:Y:S01]  /*6ad0*/  @!PT LDS RZ, [RZ] ;  /* 0x00000000fffff984 */ /* 0x000fe20000000800 */
[----:B------:R-:W-:Y:S01]  /*6ae0*/  @!PT LDS RZ, [RZ] ;  /* 0x00000000fffff984 */ /* 0x000fe20000000800 */
[----:B------:R-:W-:Y:S01]  /*6af0*/  @!PT LDS RZ, [RZ] ;  /* 0x00000000fffff984 */ /* 0x000fe20000000800 */
[----:B------:R3:W-:Y:S04]  /*6b00*/  @!P2 LDGSTS.E.BYPASS.LTC128B.128 [R129+0x8800], desc[UR8][R86.64+0x80] ;  /* 0x088000805681afae */ /* 0x0007e8000b901d48 */
[----:B------:R-:W-:Y:S04]  /*6b10*/  LDSM.16.M88.4 R88, [R121] ;  /* 0x000000007958783b */ /* 0x000fe80000000200 */
[----:B------:R-:W1:Y:S04]  /*6b20*/  LDSM.16.M88.4 R92, [R120+0x3000] ;  /* 0x00300000785c783b */ /* 0x000e680000000200 */
[----:B------:R-:W2:Y:S04]  /*6b30*/  LDSM.16.M88.4 R96, [R120+0x3400] ;  /* 0x003400007860783b */ /* 0x000ea80000000200 */
[----:B------:R-:W4:Y:S04]  /*6b40*/  LDSM.16.M88.4 R100, [R120+0x3800] ;  /* 0x003800007864783b */ /* 0x000f280000000200 */
[----:B------:R-:W5:Y:S04]  /*6b50*/  LDSM.16.M88.4 R104, [R120+0x3c00] ;  /* 0x003c00007868783b */ /* 0x000f680000000200 */
[----:B------:R-:W0:Y:S04]  /*6b60*/  LDGDEPBAR ;  /* 0x00000000000079af */ /* 0x000e280000000000 */
[----:B------:R-:W-:Y:S04]  /*6b70*/  LDSM.16.M88.4 R108, [R119] ;  /* 0x00000000776c783b */ /* 0x000fe80000000200 */
[----:B------:R-:W3:Y:S01]  /*6b80*/  LDSM.16.M88.4 R112, [R117+0x3000] ;  /* 0x003000007570783b */ /* 0x000ee20000000200 */
[C---:B-1----:R-:W-:Y:S06]  /*6b90*/  HMMA.16816.F32.BF16 R4, R88.reuse, R92, RZ ;  /* 0x0000005c5804723c */ /* 0x042fec00000418ff */
[C---:B------:R-:W-:Y:S01]  /*6ba0*/  HMMA.16816.F32.BF16 R8, R88.reuse, R94, RZ ;  /* 0x0000005e5808723c */ /* 0x040fe200000418ff */
[----:B------:R-:W-:Y:S05]  /*6bb0*/  LDSM.16.M88.4 R92, [R117+0x3800] ;  /* 0x00380000755c783b */ /* 0x000fea0000000200 */
[C---:B--2---:R-:W-:Y:S06]  /*6bc0*/  HMMA.16816.F32.BF16 R12, R88.reuse, R96, RZ ;  /* 0x00000060580c723c */ /* 0x044fec00000418ff */
[C---:B------:R-:W-:Y:S01]  /*6bd0*/  HMMA.16816.F32.BF16 R16, R88.reuse, R98, RZ ;  /* 0x000000625810723c */ /* 0x040fe200000418ff */
[----:B------:R-:W-:Y:S05]  /*6be0*/  LDSM.16.M88.4 R96, [R120+0x4400] ;  /* 0x004400007860783b */ /* 0x000fea0000000200 */
[C---:B----4-:R-:W-:Y:S06]  /*6bf0*/  HMMA.16816.F32.BF16 R20, R88.reuse, R100, RZ ;  /* 0x000000645814723c */ /* 0x050fec00000418ff */
[C---:B------:R-:W-:Y:S06]  /*6c00*/  HMMA.16816.F32.BF16 R24, R88.reuse, R102, RZ ;  /* 0x000000665818723c */ /* 0x040fec00000418ff */
[C---:B-----5:R-:W-:Y:S06]  /*6c10*/  HMMA.16816.F32.BF16 R28, R88.reuse, R104, RZ ;  /* 0x00000068581c723c */ /* 0x060fec00000418ff */
[----:B------:R-:W-:Y:S01]  /*6c20*/  HMMA.16816.F32.BF16 R32, R88, R106, RZ ;  /* 0x0000006a5820723c */ /* 0x000fe200000418ff */
[----:B------:R-:W1:Y:S05]  /*6c30*/  LDSM.16.M88.4 R88, [R117+0x3400] ;  /* 0x003400007558783b */ /* 0x000e6a0000000200 */
[C---:B---3--:R-:W-:Y:S06]  /*6c40*/  HMMA.16816.F32.BF16 R4, R108.reuse, R112, R4 ;  /* 0x000000706c04723c */ /* 0x048fec0000041804 */
[C---:B------:R-:W-:Y:S06]  /*6c50*/  HMMA.16816.F32.BF16 R8, R108.reuse, R114, R8 ;  /* 0x000000726c08723c */ /* 0x040fec0000041808 */
[C---:B-1----:R-:W-:Y:S06]  /*6c60*/  HMMA.16816.F32.BF16 R12, R108.reuse, R88, R12 ;  /* 0x000000586c0c723c */ /* 0x042fec000004180c */
[C---:B------:R-:W-:Y:S01]  /*6c70*/  HMMA.16816.F32.BF16 R16, R108.reuse, R90, R16 ;  /* 0x0000005a6c10723c */ /* 0x040fe20000041810 */
[----:B------:R-:W1:Y:S05]  /*6c80*/  LDSM.16.M88.4 R88, [R117+0x3c00] ;  /* 0x003c00007558783b */ /* 0x000e6a0000000200 */
[C---:B------:R-:W-:Y:S06]  /*6c90*/  HMMA.16816.F32.BF16 R20, R108.reuse, R92, R20 ;  /* 0x0000005c6c14723c */ /* 0x040fec0000041814 */
[C---:B------:R-:W-:Y:S01]  /*6ca0*/  HMMA.16816.F32.BF16 R24, R108.reuse, R94, R24 ;  /* 0x0000005e6c18723c */ /* 0x040fe20000041818 */
[----:B------:R-:W-:Y:S05]  /*6cb0*/  LDSM.16.M88.4 R92, [R121+0x1000] ;  /* 0x00100000795c783b */ /* 0x000fea0000000200 */
[C---:B-1----:R-:W-:Y:S06]  /*6cc0*/  HMMA.16816.F32.BF16 R28, R108.reuse, R88, R28 ;  /* 0x000000586c1c723c */ /* 0x042fec000004181c */
[----:B------:R-:W-:Y:S01]  /*6cd0*/  HMMA.16816.F32.BF16 R32, R108, R90, R32 ;  /* 0x0000005a6c20723c */ /* 0x000fe20000041820 */
[----:B------:R-:W1:Y:S05]  /*6ce0*/  LDSM.16.M88.4 R88, [R120+0x4000] ;  /* 0x004000007858783b */ /* 0x000e6a0000000200 */
[C---:B-1----:R-:W-:Y:S06]  /*6cf0*/  HMMA.16816.F32.BF16 R4, R92.reuse, R88, R4 ;  /* 0x000000585c04723c */ /* 0x042fec0000041804 */
[C---:B------:R-:W-:Y:S01]  /*6d00*/  HMMA.16816.F32.BF16 R8, R92.reuse, R90, R8 ;  /* 0x0000005a5c08723c */ /* 0x040fe20000041808 */
[----:B------:R-:W1:Y:S05]  /*6d10*/  LDSM.16.M88.4 R88, [R120+0x4800] ;  /* 0x004800007858783b */ /* 0x000e6a0000000200 */
[C---:B------:R-:W-:Y:S06]  /*6d20*/  HMMA.16816.F32.BF16 R12, R92.reuse, R96, R12 ;  /* 0x000000605c0c723c */ /* 0x040fec000004180c */
[C---:B------:R-:W-:Y:S01]  /*6d30*/  HMMA.16816.F32.BF16 R16, R92.reuse, R98, R16 ;  /* 0x000000625c10723c */ /* 0x040fe20000041810 */
[----:B------:R-:W2:Y:S05]  /*6d40*/  LDSM.16.M88.4 R96, [R120+0x4c00] ;  /* 0x004c00007860783b */ /* 0x000eaa0000000200 */
[C---:B-1----:R-:W-:Y:S06]  /*6d50*/  HMMA.16816.F32.BF16 R20, R92.reuse, R88, R20 ;  /* 0x000000585c14723c */ /* 0x042fec0000041814 */
[C---:B------:R-:W-:Y:S01]  /*6d60*/  HMMA.16816.F32.BF16 R24, R92.reuse, R90, R24 ;  /* 0x0000005a5c18723c */ /* 0x040fe20000041818 */
[----:B------:R-:W-:Y:S05]  /*6d70*/  LDSM.16.M88.4 R88, [R119+0x1000] ;  /* 0x001000007758783b */ /* 0x000fea0000000200 */
[C---:B--2---:R-:W-:Y:S06]  /*6d80*/  HMMA.16816.F32.BF16 R28, R92.reuse, R96, R28 ;  /* 0x000000605c1c723c */ /* 0x044fec000004181c */
[----:B------:R-:W-:Y:S01]  /*6d90*/  HMMA.16816.F32.BF16 R32, R92, R98, R32 ;  /* 0x000000625c20723c */ /* 0x000fe20000041820 */
[----:B------:R-:W1:Y:S04]  /*6da0*/  LDSM.16.M88.4 R92, [R117+0x4000] ;  /* 0x00400000755c783b */ /* 0x000e680000000200 */
[----:B------:R-:W2:Y:S01]  /*6db0*/  LDSM.16.M88.4 R96, [R117+0x4400] ;  /* 0x004400007560783b */ /* 0x000ea20000000200 */
[C---:B-1----:R-:W-:Y:S06]  /*6dc0*/  HMMA.16816.F32.BF16 R4, R88.reuse, R92, R4 ;  /* 0x0000005c5804723c */ /* 0x042fec0000041804 */
[C---:B------:R-:W-:Y:S01]  /*6dd0*/  HMMA.16816.F32.BF16 R8, R88.reuse, R94, R8 ;  /* 0x0000005e5808723c */ /* 0x040fe20000041808 */
[----:B------:R-:W1:Y:S05]  /*6de0*/  LDSM.16.M88.4 R92, [R117+0x4800] ;  /* 0x00480000755c783b */ /* 0x000e6a0000000200 */
[C---:B--2---:R-:W-:Y:S06]  /*6df0*/  HMMA.16816.F32.BF16 R12, R88.reuse, R96, R12 ;  /* 0x00000060580c723c */ /* 0x044fec000004180c */
        /* <DEDUP_REMOVED lines=27> */
[----:B------:R-:W2:Y:S01]  /*6fb0*/  LDSM.16.M88.4 R96, [R117+0x5c00] ;  /* 0x005c00007560783b */ /* 0x000ea20000000200 */
[----:B------:R-:W-:Y:S04]  /*6fc0*/  DEPBAR.LE SB0, 0x0 ;  /* 0x000080000000791a */ /* 0x000fe80000000000 */
[----:B------:R-:W-:Y:S01]  /*6fd0*/  BAR.SYNC.DEFER_BLOCKING 0x0 ;  /* 0x0000000000007b1d */ /* 0x000fe20000010000 */
[C---:B-1----:R-:W-:Y:S06]  /*6fe0*/  HMMA.16816.F32.BF16 R20, R88.reuse, R92, R20 ;  /* 0x0000005c5814723c */ /* 0x042fec0000041814 */
[C---:B------:R-:W-:Y:S06]  /*6ff0*/  HMMA.16816.F32.BF16 R24, R88.reuse, R94, R24 ;  /* 0x0000005e5818723c */ /* 0x040fec0000041818 */
[C---:B--2---:R-:W-:Y:S06]  /*7000*/  HMMA.16816.F32.BF16 R28, R88.reuse, R96, R28 ;  /* 0x00000060581c723c */ /* 0x044fec000004181c */
[----:B------:R-:W-:Y:S01]  /*7010*/  HMMA.16816.F32.BF16 R32, R88, R98, R32 ;  /* 0x000000625820723c */ /* 0x000fe20000041820 */
[----:B------:R-:W-:Y:S11]  /*7020*/  @!UPT UIADD3 URZ, URZ, URZ, URZ ;  /* 0x0000003f3f3ff290 */ /* 0x000ff6000fffe03f */
[----:B------:R-:W-:Y:S01]  /*7030*/  @!UPT UIADD3 URZ, URZ, URZ, URZ ;  /* 0x0000003f3f3ff290 */ /* 0x000fe2000fffe03f */
[----:B------:R-:W-:Y:S11]  /*7040*/  @P5 BRA `(.L_x_244) ;  /* 0xfffffff000bc5947 */ /* 0x000ff6000383ffff */
.L_x_243:
[----:B------:R-:W-:Y:S02]  /*7050*/  FMNMX.FTZ R0, R4, R85, !PT ;  /* 0x0000005504007209 */ /* 0x000fe40007810000 */
[----:B------:R-:W-:Y:S02]  /*7060*/  FMNMX.FTZ R2, R6, R3, !PT ;  /* 0x0000000306027209 */ /* 0x000fe40007810000 */
[----:B---3--:R-:W-:Y:S02]  /*7070*/  FMNMX.FTZ R87, R5, R0, !PT ;  /* 0x0000000005577209 */ /* 0x008fe40007810000 */
        /* <DEDUP_REMOVED lines=26> */
[----:B------:R-:W-:Y:S02]  /*7220*/  IADD3 R142, R142, -0x1, RZ ;  /* 0xffffffff8e8e7810 */ /* 0x000fe40007ffe0ff */
[----:B------:R-:W-:Y:S02]  /*7230*/  FMNMX.FTZ R86, R33, R0, !PT ;  /* 0x0000000021567209 */ /* 0x000fe40007810000 */
[----:B------:R-:W-:Y:S03]  /*7240*/  FMNMX.FTZ R0, R34, R91, !PT ;  /* 0x0000005b22007209 */ /* 0x000fe60007810000 */
[----:B------:R-:W-:Y:S01]  /*7250*/  SHFL.BFLY PT, R91, R86, 0x2, 0x1f ;  /* 0x0c401f00565b7f89 */ /* 0x000fe200000e0000 */
[----:B------:R-:W-:Y:S07]  /*7260*/  FMNMX.FTZ R89, R35, R0, !PT ;  /* 0x0000000023597209 */ /* 0x000fee0007810000 */
[----:B------:R-:W1:Y:S02]  /*7270*/  SHFL.BFLY PT, R0, R89, 0x2, 0x1f ;  /* 0x0c401f0059007f89 */ /* 0x000e6400000e0000 */
[----:B-1----:R-:W-:Y:S02]  /*7280*/  FMNMX.FTZ R87, R89, R0, !PT ;  /* 0x0000000059577209 */ /* 0x002fe40007810000 */
[----:B------:R-:W-:Y:S04]  /*7290*/  FMNMX.FTZ R93, R86, R91, !PT ;  /* 0x0000005b565d7209 */ /* 0x000fe80007810000 */
[----:B------:R-:W1:Y:S08]  /*72a0*/  SHFL.BFLY PT, R0, R87, 0x1, 0x1f ;  /* 0x0c201f0057007f89 */ /* 0x000e7000000e0000 */
[----:B------:R-:W2:Y:S01]  /*72b0*/  SHFL.BFLY PT, R2, R93, 0x1, 0x1f ;  /* 0x0c201f005d027f89 */ /* 0x000ea200000e0000 */
[----:B-1----:R-:W-:Y:S02]  /*72c0*/  FMNMX.FTZ R0, R87, R0, !PT ;  /* 0x0000000057007209 */ /* 0x002fe40007810000 */
[----:B--2---:R-:W-:Y:S03]  /*72d0*/  FMNMX.FTZ R2, R93, R2, !PT ;  /* 0x000000025d027209 */ /* 0x004fe60007810000 */
[C---:B------:R-:W-:Y:S02]  /*72e0*/  FADD.FTZ R3, -R0.reuse, R3 ;  /* 0x0000000300037221 */ /* 0x040fe40000010100 */
[----:B------:R-:W1:Y:S01]  /*72f0*/  LDSM.16.MT88.4 R92, [R118+0x6000] ;  /* 0x00600000765c783b */ /* 0x000e620000004200 */
[----:B------:R-:W-:Y:S01]  /*7300*/  FMUL.FTZ R111, R0, UR4 ;  /* 0x00000004006f7c20 */ /* 0x000fe20008410000 */
[C---:B------:R-:W-:Y:S01]  /*7310*/  FSETP.NEU.FTZ.AND P0, PT, R2.reuse, -INF , PT ;  /* 0xff8000000200780b */ /* 0x040fe20003f1d000 */
[----:B------:R-:W-:Y:S01]  /*7320*/  FMUL.FTZ R86, R3, UR4 ;  /* 0x0000000403567c20 */ /* 0x000fe20008410000 */
[C---:B------:R-:W-:Y:S01]  /*7330*/  FMUL.FTZ R110, R2.reuse, UR4 ;  /* 0x00000004026e7c20 */ /* 0x040fe20008410000 */
[----:B------:R-:W-:Y:S02]  /*7340*/  FADD.FTZ R84, -R2, R85 ;  /* 0x0000005502547221 */ /* 0x000fe40000010100 */
[----:B------:R2:W3:Y:S02]  /*7350*/  MUFU.EX2 R3, R86 ;  /* 0x0000005600037308 */ /* 0x0004e40000000800 */
[----:B------:R-:W-:Y:S01]  /*7360*/  FSEL R110, R110, RZ, P0 ;  /* 0x000000ff6e6e7208 */ /* 0x000fe20000000000 */
[----:B------:R-:W-:Y:S01]  /*7370*/  FMUL.FTZ R85, R84, UR4 ;  /* 0x0000000454557c20 */ /* 0x000fe20008410000 */
[----:B------:R-:W-:Y:S03]  /*7380*/  FSETP.NEU.FTZ.AND P0, PT, R0, -INF , PT ;  /* 0xff8000000000780b */ /* 0x000fe60003f1d000 */
[--C-:B------:R-:W-:Y:S01]  /*7390*/  FFMA.FTZ R103, R4, UR4, -R110.reuse ;  /* 0x0000000404677c23 */ /* 0x100fe2000801086e */
[----:B------:R-:W-:Y:S01]  /*73a0*/  FSEL R111, R111, RZ, P0 ;  /* 0x000000ff6f6f7208 */ /* 0x000fe20000000000 */
[--C-:B------:R-:W-:Y:S01]  /*73b0*/  FFMA.FTZ R98, R5, UR4, -R110.reuse ;  /* 0x0000000405627c23 */ /* 0x100fe2000801086e */
[--C-:B------:R-:W-:Y:S01]  /*73c0*/  FFMA.FTZ R96, R8, UR4, -R110.reuse ;  /* 0x0000000408607c23 */ /* 0x100fe2000801086e */
[--C-:B------:R-:W-:Y:S01]  /*73d0*/  FFMA.FTZ R87, R9, UR4, -R110.reuse ;  /* 0x0000000409577c23 */ /* 0x100fe2000801086e */
[----:B------:R-:W4:Y:S01]  /*73e0*/  MUFU.EX2 R84, R85 ;  /* 0x0000005500547308 */ /* 0x000f220000000800 */
[--C-:B------:R-:W-:Y:S01]  /*73f0*/  FFMA.FTZ R102, R6, UR4, -R111.reuse ;  /* 0x0000000406667c23 */ /* 0x100fe2000801086f */
[--C-:B------:R-:W-:Y:S01]  /*7400*/  FFMA.FTZ R99, R7, UR4, -R111.reuse ;  /* 0x0000000407637c23 */ /* 0x100fe2000801086f */
[--C-:B------:R-:W-:Y:S01]  /*7410*/  FFMA.FTZ R97, R10, UR4, -R111.reuse ;  /* 0x000000040a617c23 */ /* 0x100fe2000801086f */
[--C-:B------:R-:W-:Y:S01]  /*7420*/  FFMA.FTZ R147, R30, UR4, -R111.reuse ;  /* 0x000000041e937c23 */ /* 0x100fe2000801086f */
[--C-:B--2---:R-:W-:Y:S01]  /*7430*/  FFMA.FTZ R86, R11, UR4, -R111.reuse ;  /* 0x000000040b567c23 */ /* 0x104fe2000801086f */
[C---:B---3--:R-:W-:Y:S01]  /*7440*/  FMUL.FTZ R38, R3.reuse, R38 ;  /* 0x0000002603267220 */ /* 0x048fe20000410000 */
        /* <DEDUP_REMOVED lines=10> */
[C---:B----4-:R-:W-:Y:S01]  /*74f0*/  FMUL.FTZ R36, R84.reuse, R36 ;  /* 0x0000002454247220 */ /* 0x050fe20000410000 */
        /* <DEDUP_REMOVED lines=31> */
[----:B---3--:R-:W-:Y:S01]  /*76f0*/  F2FP.BF16.F32.PACK_AB R89, R99, R102 ;  /* 0x000000666359723e */ /* 0x008fe200000010ff */
        /* <DEDUP_REMOVED lines=11> */
[C---:B------:R-:W-:Y:S01]  /*77b0*/  FMUL.FTZ R82, R3.reuse, R82 ;  /* 0x0000005203527220 */ /* 0x040fe20000410000 */
[----:B------:R-:W-:Y:S01]  /*77c0*/  FMUL.FTZ R83, R3, R83 ;  /* 0x0000005303537220 */ /* 0x000fe20000410000 */
[--C-:B------:R-:W-:Y:S03]  /*77d0*/  FFMA.FTZ R151, R31, UR4, -R111.reuse ;  /* 0x000000041f977c23 */ /* 0x100fe6000801086f */
[----:B------:R-:W3:Y:S01]  /*77e0*/  MUFU.EX2 R86, R86 ;  /* 0x0000005600567308 */ /* 0x000ee20000000800 */
[----:B--2---:R-:W-:Y:S01]  /*77f0*/  F2FP.BF16.F32.PACK_AB R90, R87, R96 ;  /* 0x00000060575a723e */ /* 0x004fe200000010ff */
[--C-:B------:R-:W-:Y:S01]  /*7800*/  FFMA.FTZ R109, R12, UR4, -R110.reuse ;  /* 0x000000040c6d7c23 */ /* 0x100fe2000801086e */
        /* <DEDUP_REMOVED lines=14> */
[----:B---3--:R-:W-:Y:S01]  /*78f0*/  F2FP.BF16.F32.PACK_AB R91, R86, R97 ;  /* 0x00000061565b723e */ /* 0x008fe200000010ff */
[----:B------:R-:W-:Y:S01]  /*7900*/  FFMA.FTZ R149, R21, UR4, -R110 ;  /* 0x0000000415957c23 */ /* 0x000fe2000801086e */
[----:B------:R-:W-:Y:S01]  /*7910*/  FFMA.FTZ R148, R22, UR4, -R111 ;  /* 0x0000000416947c23 */ /* 0x000fe2000801086f */
[----:B------:R-:W-:Y:S01]  /*7920*/  FFMA.FTZ R103, R84, R143, R103 ;  /* 0x0000008f54677223 */ /* 0x000fe20000010067 */
[----:B------:R-:W-:Y:S01]  /*7930*/  FFMA.FTZ R102, R3, R146, R102 ;  /* 0x0000009203667223 */ /* 0x000fe20000010066 */
[----:B------:R-:W2:Y:S01]  /*7940*/  MUFU.EX2 R100, R100 ;  /* 0x0000006400647308 */ /* 0x000ea20000000800 */
[----:B------:R-:W-:Y:S01]  /*7950*/  MOV R3, R0 ;  /* 0x0000000000037202 */ /* 0x000fe20000000f00 */
[C---:B-1----:R-:W-:Y:S05]  /*7960*/  HMMA.16816.F32.BF16 R36, R88.reuse, R92, R36 ;  /* 0x0000005c5824723c */ /* 0x042fea0000041824 */
[----:B------:R-:W-:Y:S01]  /*7970*/  FADD.FTZ R103, R98, R103 ;  /* 0x0000006762677221 */ /* 0x000fe20000010000 */
[C---:B------:R-:W-:Y:S01]  /*7980*/  HMMA.16816.F32.BF16 R40, R88.reuse, R94, R40 ;  /* 0x0000005e5828723c */ /* 0x040fe20000041828 */
[----:B------:R-:W1:Y:S01]  /*7990*/  LDSM.16.MT88.4 R92, [R116+0x6000] ;  /* 0x00600000745c783b */ /* 0x000e620000004200 */
[----:B------:R-:W-:Y:S03]  /*79a0*/  MUFU.EX2 R108, R108 ;  /* 0x0000006c006c7308 */ /* 0x000fe60000000800 */
[----:B------:R-:W-:Y:S01]  /*79b0*/  FADD.FTZ R152, R99, R102 ;  /* 0x0000006663987221 */ /* 0x000fe20000010000 */
[----:B------:R-:W-:Y:S01]  /*79c0*/  FADD.FTZ R96, R96, R103 ;  /* 0x0000006760607221 */ /* 0x000fe20000010000 */
[----:B------:R-:W-:Y:S05]  /*79d0*/  MOV R85, R2 ;  /* 0x0000000200557202 */ /* 0x000fea0000000f00 */
[----:B------:R-:W3:Y:S01]  /*79e0*/  MUFU.EX2 R101, R101 ;  /* 0x0000006500657308 */ /* 0x000ee20000000800 */
[----:B--2---:R-:W-:Y:S01]  /*79f0*/  F2FP.BF16.F32.PACK_AB R24, R100, R109 ;  /* 0x0000006d6418723e */ /* 0x004fe200000010ff */
[----:B------:R-:W-:Y:S01]  /*7a00*/  FADD.FTZ R97, R97, R152 ;  /* 0x0000009861617221 */ /* 0x000fe20000010000 */
[----:B------:R-:W-:Y:S03]  /*7a10*/  FADD.FTZ R96, R87, R96 ;  /* 0x0000006057607221 */ /* 0x000fe60000010000 */
[----:B------:R-:W-:Y:S01]  /*7a20*/  FADD.FTZ R97, R86, R97 ;  /* 0x0000006156617221 */ /* 0x000fe20000010000 */
[----:B------:R-:W-:Y:S03]  /*7a30*/  FADD.FTZ R109, R109, R96 ;  /* 0x000000606d6d7221 */ /* 0x000fe60000010000 */
[----:B------:R-:W-:Y:S01]  /*7a40*/  MUFU.EX2 R104, R104 ;  /* 0x0000006800687308 */ /* 0x000fe20000000800 */
[----:B------:R-:W-:Y:S09]  /*7a50*/  FADD.FTZ R109, R100, R109 ;  /* 0x0000006d646d7221 */ /* 0x000ff20000010000 */
[----:B------:R-:W2:Y:S01]  /*7a60*/  MUFU.EX2 R105, R105 ;  /* 0x0000006900697308 */ /* 0x000ea20000000800 */
[C---:B---3--:R-:W-:Y:S01]  /*7a70*/  F2FP.BF16.F32.PACK_AB R25, R101.reuse, R108 ;  /* 0x0000006c6519723e */ /* 0x048fe200000010ff */
[----:B------:R-:W-:Y:S04]  /*7a80*/  FADD.FTZ R108, R108, R97 ;  /* 0x000000616c6c7221 */ /* 0x000fe80000010000 */
[----:B------:R-:W-:Y:S04]  /*7a90*/  FADD.FTZ R101, R101, R108 ;  /* 0x0000006c65657221 */ /* 0x000fe80000010000 */
[----:B------:R-:W-:Y:S01]  /*7aa0*/  MUFU.EX2 R106, R106 ;  /* 0x0000006a006a7308 */ /* 0x000fe20000000800 */
[C---:B-1----:R-:W-:Y:S09]  /*7ab0*/  HMMA.16816.F32.BF16 R44, R88.reuse, R92, R44 ;  /* 0x0000005c582c723c */ /* 0x042ff2000004182c */
[----:B------:R-:W1:Y:S02]  /*7ac0*/  MUFU.EX2 R107, R107 ;  /* 0x0000006b006b7308 */ /* 0x000e640000000800 */
[C---:B--2---:R-:W-:Y:S01]  /*7ad0*/  F2FP.BF16.F32.PACK_AB R26, R105.reuse, R104 ;  /* 0x00000068691a723e */ /* 0x044fe200000010ff */
[----:B------:R-:W-:Y:S01]  /*7ae0*/  FADD.FTZ R104, R104, R109 ;  /* 0x0000006d68687221 */ /* 0x000fe20000010000 */
[C---:B------:R-:W-:Y:S01]  /*7af0*/  HMMA.16816.F32.BF16 R48, R88.reuse, R94, R48 ;  /* 0x0000005e5830723c */ /* 0x040fe20000041830 */
[----:B------:R-:W2:Y:S05]  /*7b00*/  LDSM.16.MT88.4 R92, [R118+0x7000] ;  /* 0x00700000765c783b */ /* 0x000eaa0000004200 */
[----:B------:R-:W-:Y:S01]  /*7b10*/  MUFU.EX2 R150, R150 ;  /* 0x0000009600967308 */ /* 0x000fe20000000800 */
[----:B------:R-:W-:Y:S09]  /*7b20*/  FADD.FTZ R105, R105, R104 ;  /* 0x0000006869697221 */ /* 0x000ff20000010000 */
[----:B------:R-:W3:Y:S01]  /*7b30*/  MUFU.EX2 R149, R149 ;  /* 0x0000009500957308 */ /* 0x000ee20000000800 */
[C---:B-1----:R-:W-:Y:S01]  /*7b40*/  F2FP.BF16.F32.PACK_AB R27, R107.reuse, R106 ;  /* 0x0000006a6b1b723e */ /* 0x042fe200000010ff */
[----:B------:R-:W-:Y:S04]  /*7b50*/  FADD.FTZ R106, R106, R101 ;  /* 0x000000656a6a7221 */ /* 0x000fe80000010000 */
[----:B------:R-:W-:Y:S04]  /*7b60*/  FADD.FTZ R107, R107, R106 ;  /* 0x0000006a6b6b7221 */ /* 0x000fe80000010000 */
[----:B------:R-:W-:Y:S10]  /*7b70*/  MUFU.EX2 R148, R148 ;  /* 0x0000009400947308 */ /* 0x000ff40000000800 */
[----:B------:R-:W1:Y:S10]  /*7b80*/  MUFU.EX2 R113, R113 ;  /* 0x0000007100717308 */ /* 0x000e740000000800 */
[----:B------:R-:W-:Y:S01]  /*7b90*/  MUFU.EX2 R115, R115 ;  /* 0x0000007300737308 */ /* 0x000fe20000000800 */
[C---:B--2---:R-:W-:Y:S09]  /*7ba0*/  HMMA.16816.F32.BF16 R52, R88.reuse, R92, R52 ;  /* 0x0000005c5834723c */ /* 0x044ff20000041834 */
[----:B------:R-:W2:Y:S01]  /*7bb0*/  MUFU.EX2 R112, R112 ;  /* 0x0000007000707308 */ /* 0x000ea20000000800 */
[C---:B------:R-:W-:Y:S01]  /*7bc0*/  HMMA.16816.F32.BF16 R56, R88.reuse, R94, R56 ;  /* 0x0000005e5838723c */ /* 0x040fe20000041838 */
[----:B------:R-:W4:Y:S08]  /*7bd0*/  LDSM.16.MT88.4 R92, [R116+0x7000] ;  /* 0x00700000745c783b */ /* 0x000f300000004200 */
[----:B------:R-:W-:Y:S10]  /*7be0*/  MUFU.EX2 R114, R114 ;  /* 0x0000007200727308 */ /* 0x000ff40000000800 */
[----:B------:R-:W5:Y:S10]  /*7bf0*/  MUFU.EX2 R23, R23 ;  /* 0x0000001700177308 */ /* 0x000f740000000800 */
[----:B------:R-:W-:Y:S10]  /*7c00*/  MUFU.EX2 R147, R147 ;  /* 0x0000009300937308 */ /* 0x000ff40000000800 */
[----:B------:R-:W-:Y:S01]  /*7c10*/  MUFU.EX2 R146, R151 ;  /* 0x0000009700927308 */ /* 0x000fe20000000800 */
[C---:B----4-:R-:W-:Y:S06]  /*7c20*/  HMMA.16816.F32.BF16 R60, R88.reuse, R92, R60 ;  /* 0x0000005c583c723c */ /* 0x050fec000004183c */
[C---:B------:R-:W-:Y:S01]  /*7c30*/  HMMA.16816.F32.BF16 R64, R88.reuse, R94, R64 ;  /* 0x0000005e5840723c */ /* 0x040fe20000041840 */
[----:B------:R-:W4:Y:S05]  /*7c40*/  LDSM.16.MT88.4 R92, [R118+0x8000] ;  /* 0x00800000765c783b */ /* 0x000f2a0000004200 */
[C---:B----4-:R-:W-:Y:S06]  /*7c50*/  HMMA.16816.F32.BF16 R68, R88.reuse, R92, R68 ;  /* 0x0000005c5844723c */ /* 0x050fec0000041844 */
[C---:B------:R-:W-:Y:S01]  /*7c60*/  HMMA.16816.F32.BF16 R72, R88.reuse, R94, R72 ;  /* 0x0000005e5848723c */ /* 0x040fe20000041848 */
[----:B------:R-:W4:Y:S05]  /*7c70*/  LDSM.16.MT88.4 R92, [R116+0x8000] ;  /* 0x00800000745c783b */ /* 0x000f2a0000004200 */
[C---:B----4-:R-:W-:Y:S06]  /*7c80*/  HMMA.16816.F32.BF16 R76, R88.reuse, R92, R76 ;  /* 0x0000005c584c723c */ /* 0x050fec000004184c */
[----:B------:R-:W-:Y:S01]  /*7c90*/  HMMA.16816.F32.BF16 R80, R88, R94, R80 ;  /* 0x0000005e5850723c */ /* 0x000fe20000041850 */
[----:B------:R-:W4:Y:S04]  /*7ca0*/  LDSM.16.MT88.4 R88, [R118+0x6400] ;  /* 0x006400007658783b */ /* 0x000f280000004200 */
[--C-:B------:R-:W-:Y:S01]  /*7cb0*/  FFMA.FTZ R93, R28, UR4, -R110.reuse ;  /* 0x000000041c5d7c23 */ /* 0x100fe2000801086e */
[--C-:B------:R-:W-:Y:S01]  /*7cc0*/  FFMA.FTZ R92, R32, UR4, -R110.reuse ;  /* 0x00000004205c7c23 */ /* 0x100fe2000801086e */
[--C-:B------:R-:W-:Y:S01]  /*7cd0*/  FFMA.FTZ R94, R29, UR4, -R110.reuse ;  /* 0x000000041d5e7c23 */ /* 0x100fe2000801086e */
[--C-:B------:R-:W-:Y:S01]  /*7ce0*/  FFMA.FTZ R95, R34, UR4, -R111.reuse ;  /* 0x00000004225f7c23 */ /* 0x100fe2000801086f */
[----:B------:R-:W3:Y:S01]  /*7cf0*/  LDSM.16.MT88.4 R28, [R116+0x6400] ;  /* 0x00640000741c783b */ /* 0x000ee20000004200 */
[----:B------:R-:W-:Y:S01]  /*7d00*/  MUFU.EX2 R143, R93 ;  /* 0x0000005d008f7308 */ /* 0x000fe20000000800 */
[----:B------:R-:W-:Y:S01]  /*7d10*/  FFMA.FTZ R110, R33, UR4, -R110 ;  /* 0x00000004216e7c23 */ /* 0x000fe2000801086e */
[----:B------:R-:W-:Y:S05]  /*7d20*/  FFMA.FTZ R111, R35, UR4, -R111 ;  /* 0x00000004236f7c23 */ /* 0x000fea000801086f */
[----:B------:R-:W-:Y:S03]  /*7d30*/  LDSM.16.MT88.4 R32, [R116+0x6800] ;  /* 0x006800007420783b */ /* 0x000fe60000004200 */
[----:B------:R-:W5:Y:S10]  /*7d40*/  MUFU.EX2 R84, R94 ;  /* 0x0000005e00547308 */ /* 0x000f740000000800 */
[----:B------:R-:W-:Y:S10]  /*7d50*/  MUFU.EX2 R98, R92 ;  /* 0x0000005c00627308 */ /* 0x000ff40000000800 */
[----:B------:R1:W-:Y:S01]  /*7d60*/  MUFU.EX2 R102, R95 ;  /* 0x0000005f00667308 */ /* 0x0003e20000000800 */
[C---:B----4-:R-:W-:Y:S09]  /*7d70*/  HMMA.16816.F32.BF16 R36, R24.reuse, R88, R36 ;  /* 0x000000581824723c */ /* 0x050ff20000041824 */
[----:B------:R-:W4:Y:S01]  /*7d80*/  MUFU.EX2 R99, R110 ;  /* 0x0000006e00637308 */ /* 0x000f220000000800 */
[C---:B------:R-:W-:Y:S01]  /*7d90*/  HMMA.16816.F32.BF16 R40, R24.reuse, R90, R40 ;  /* 0x0000005a1828723c */ /* 0x040fe20000041828 */
[----:B------:R-:W-:Y:S08]  /*7da0*/  LDSM.16.MT88.4 R88, [R118+0x6c00] ;  /* 0x006c00007658783b */ /* 0x000ff00000004200 */
[----:B------:R-:W4:Y:S01]  /*7db0*/  MUFU.EX2 R111, R111 ;  /* 0x0000006f006f7308 */ /* 0x000f220000000800 */
[C---:B---3--:R-:W-:Y:S01]  /*7dc0*/  HMMA.16816.F32.BF16 R44, R24.reuse, R28, R44 ;  /* 0x0000001c182c723c */ /* 0x048fe2000004182c */
[----:B-1----:R-:W-:Y:S05]  /*7dd0*/  LDSM.16.MT88.4 R92, [R116+0x7c00] ;  /* 0x007c0000745c783b */ /* 0x002fea0000004200 */
[C---:B------:R-:W-:Y:S03]  /*7de0*/  HMMA.16816.F32.BF16 R48, R24.reuse, R30, R48 ;  /* 0x0000001e1830723c */ /* 0x040fe60000041830 */
[----:B------:R-:W1:Y:S03]  /*7df0*/  LDSM.16.MT88.4 R28, [R118+0x7400] ;  /* 0x00740000761c783b */ /* 0x000e660000004200 */
        /* <DEDUP_REMOVED lines=12> */
[----:B------:R-:W-:Y:S04]  /*7ec0*/  F2FP.BF16.F32.PACK_AB R24, R149, R150 ;  /* 0x000000969518723e */ /* 0x000fe800000010ff */
[----:B------:R-:W-:Y:S01]  /*7ed0*/  F2FP.BF16.F32.PACK_AB R25, R113, R148 ;  /* 0x000000947119723e */ /* 0x000fe200000010ff */
[----:B------:R-:W-:Y:S01]  /*7ee0*/  FADD.FTZ R148, R148, R107 ;  /* 0x0000006b94947221 */ /* 0x000fe20000010000 */
[----:B--2---:R-:W-:Y:S02]  /*7ef0*/  F2FP.BF16.F32.PACK_AB R26, R112, R115 ;  /* 0x00000073701a723e */ /* 0x004fe400000010ff */
[----:B-----5:R-:W-:Y:S01]  /*7f00*/  F2FP.BF16.F32.PACK_AB R27, R23, R114 ;  /* 0x00000072171b723e */ /* 0x020fe200000010ff */
[----:B------:R-:W-:Y:S04]  /*7f10*/  FADD.FTZ R113, R113, R148 ;  /* 0x0000009471717221 */ /* 0x000fe80000010000 */
[----:B------:R-:W-:Y:S04]  /*7f20*/  FADD.FTZ R114, R114, R113 ;  /* 0x0000007172727221 */ /* 0x000fe80000010000 */
[----:B------:R-:W-:Y:S01]  /*7f30*/  FADD.FTZ R114, R23, R114 ;  /* 0x0000007217727221 */ /* 0x000fe20000010000 */
[C---:B-1----:R-:W-:Y:S06]  /*7f40*/  HMMA.16816.F32.BF16 R36, R24.reuse, R28, R36 ;  /* 0x0000001c1824723c */ /* 0x042fec0000041824 */
[C---:B------:R-:W-:Y:S01]  /*7f50*/  HMMA.16816.F32.BF16 R40, R24.reuse, R30, R40 ;  /* 0x0000001e1828723c */ /* 0x040fe20000041828 */
[----:B------:R-:W1:Y:S05]  /*7f60*/  LDSM.16.MT88.4 R28, [R118+0x7800] ;  /* 0x00780000761c783b */ /* 0x000e6a0000004200 */
[C---:B------:R-:W-:Y:S06]  /*7f70*/  HMMA.16816.F32.BF16 R44, R24.reuse, R32, R44 ;  /* 0x00000020182c723c */ /* 0x040fec000004182c */
[C---:B------:R-:W-:Y:S01]  /*7f80*/  HMMA.16816.F32.BF16 R48, R24.reuse, R34, R48 ;  /* 0x000000221830723c */ /* 0x040fe20000041830 */
[----:B------:R-:W2:Y:S05]  /*7f90*/  LDSM.16.MT88.4 R32, [R116+0x7800] ;  /* 0x007800007420783b */ /* 0x000eaa0000004200 */
[C---:B-1----:R-:W-:Y:S06]  /*7fa0*/  HMMA.16816.F32.BF16 R52, R24.reuse, R28, R52 ;  /* 0x0000001c1834723c */ /* 0x042fec0000041834 */
[C---:B------:R-:W-:Y:S01]  /*7fb0*/  HMMA.16816.F32.BF16 R56, R24.reuse, R30, R56 ;  /* 0x0000001e1838723c */ /* 0x040fe20000041838 */
[----:B------:R-:W1:Y:S05]  /*7fc0*/  LDSM.16.MT88.4 R28, [R118+0x8800] ;  /* 0x00880000761c783b */ /* 0x000e6a0000004200 */
[C---:B--2---:R-:W-:Y:S06]  /*7fd0*/  HMMA.16816.F32.BF16 R60, R24.reuse, R32, R60 ;  /* 0x00000020183c723c */ /* 0x044fec000004183c */
[C---:B------:R-:W-:Y:S01]  /*7fe0*/  HMMA.16816.F32.BF16 R64, R24.reuse, R34, R64 ;  /* 0x000000221840723c */ /* 0x040fe20000041840 */
[----:B------:R-:W2:Y:S05]  /*7ff0*/  LDSM.16.MT88.4 R32, [R116+0x8800] ;  /* 0x008800007420783b */ /* 0x000eaa0000004200 */
[C---:B-1----:R-:W-:Y:S06]  /*8000*/  HMMA.16816.F32.BF16 R68, R24.reuse, R28, R68 ;  /* 0x0000001c1844723c */ /* 0x042fec0000041844 */
[C---:B------:R-:W-:Y:S01]  /*8010*/  HMMA.16816.F32.BF16 R72, R24.reuse, R30, R72 ;  /* 0x0000001e1848723c */ /* 0x040fe20000041848 */
[----:B------:R-:W1:Y:S05]  /*8020*/  LDSM.16.MT88.4 R28, [R116+0x6c00] ;  /* 0x006c0000741c783b */ /* 0x000e6a0000004200 */
[C---:B--2---:R-:W-:Y:S06]  /*8030*/  HMMA.16816.F32.BF16 R76, R24.reuse, R32, R76 ;  /* 0x00000020184c723c */ /* 0x044fec000004184c */
[----:B------:R-:W-:Y:S01]  /*8040*/  HMMA.16816.F32.BF16 R80, R24, R34, R80 ;  /* 0x000000221850723c */ /* 0x000fe20000041850 */
[----:B------:R-:W2:Y:S06]  /*8050*/  LDSM.16.MT88.4 R32, [R118+0x7c00] ;  /* 0x007c00007620783b */ /* 0x000eac0000004200 */
[----:B------:R-:W-:Y:S04]  /*8060*/  F2FP.BF16.F32.PACK_AB R24, R84, R143 ;  /* 0x0000008f5418723e */ /* 0x000fe800000010ff */
[C---:B------:R-:W-:Y:S01]  /*8070*/  F2FP.BF16.F32.PACK_AB R25, R146.reuse, R147 ;  /* 0x000000939219723e */ /* 0x040fe200000010ff */
[----:B------:R-:W-:Y:S01]  /*8080*/  FADD.FTZ R147, R147, R114 ;  /* 0x0000007293937221 */ /* 0x000fe20000010000 */
[----:B----4-:R-:W-:Y:S02]  /*8090*/  F2FP.BF16.F32.PACK_AB R26, R99, R98 ;  /* 0x00000062631a723e */ /* 0x010fe400000010ff */
[C---:B------:R-:W-:Y:S01]  /*80a0*/  F2FP.BF16.F32.PACK_AB R27, R111.reuse, R102 ;  /* 0x000000666f1b723e */ /* 0x040fe200000010ff */
[----:B------:R-:W-:Y:S04]  /*80b0*/  FADD.FTZ R147, R146, R147 ;  /* 0x0000009392937221 */ /* 0x000fe80000010000 */
[----:B------:R-:W-:Y:S02]  /*80c0*/  FADD.FTZ R102, R102, R147 ;  /* 0x0000009366667221 */ /* 0x000fe40000010000 */
[C---:B------:R-:W-:Y:S03]  /*80d0*/  HMMA.16816.F32.BF16 R36, R24.reuse, R88, R36 ;  /* 0x000000581824723c */ /* 0x040fe60000041824 */
[----:B------:R-:W-:Y:S03]  /*80e0*/  FADD.FTZ R146, R111, R102 ;  /* 0x000000666f927221 */ /* 0x000fe60000010000 */
[C---:B------:R-:W-:Y:S01]  /*80f0*/  HMMA.16816.F32.BF16 R40, R24.reuse, R90, R40 ;  /* 0x0000005a1828723c */ /* 0x040fe20000041828 */
[----:B------:R-:W3:Y:S05]  /*8100*/  LDSM.16.MT88.4 R88, [R118+0x8c00] ;  /* 0x008c00007658783b */ /* 0x000eea0000004200 */
[C---:B-1----:R-:W-:Y:S06]  /*8110*/  HMMA.16816.F32.BF16 R44, R24.reuse, R28, R44 ;  /* 0x0000001c182c723c */ /* 0x042fec000004182c */
[C---:B------:R-:W-:Y:S01]  /*8120*/  HMMA.16816.F32.BF16 R48, R24.reuse, R30, R48 ;  /* 0x0000001e1830723c */ /* 0x040fe20000041830 */
[----:B------:R-:W1:Y:S05]  /*8130*/  LDSM.16.MT88.4 R28, [R116+0x8c00] ;  /* 0x008c0000741c783b */ /* 0x000e6a0000004200 */
[C---:B--2---:R-:W-:Y:S06]  /*8140*/  HMMA.16816.F32.BF16 R52, R24.reuse, R32, R52 ;  /* 0x000000201834723c */ /* 0x044fec0000041834 */
[C---:B------:R-:W-:Y:S05]  /*8150*/  HMMA.16816.F32.BF16 R56, R24.reuse, R34, R56 ;  /* 0x000000221838723c */ /* 0x040fea0000041838 */
[----:B------:R-:W-:Y:S01]  /*8160*/  FADD.FTZ R32, R150, R105 ;  /* 0x0000006996207221 */ /* 0x000fe20000010000 */
[C---:B------:R-:W-:Y:S05]  /*8170*/  HMMA.16816.F32.BF16 R60, R24.reuse, R92, R60 ;  /* 0x0000005c183c723c */ /* 0x040fea000004183c */
[----:B------:R-:W-:Y:S01]  /*8180*/  FADD.FTZ R32, R149, R32 ;  /* 0x0000002095207221 */ /* 0x000fe20000010000 */
[C---:B------:R-:W-:Y:S05]  /*8190*/  HMMA.16816.F32.BF16 R64, R24.reuse, R94, R64 ;  /* 0x0000005e1840723c */ /* 0x040fea0000041840 */
[----:B------:R-:W-:Y:S01]  /*81a0*/  FADD.FTZ R115, R115, R32 ;  /* 0x0000002073737221 */ /* 0x000fe20000010000 */
[C---:B---3--:R-:W-:Y:S05]  /*81b0*/  HMMA.16816.F32.BF16 R68, R24.reuse, R88, R68 ;  /* 0x000000581844723c */ /* 0x048fea0000041844 */
[----:B------:R-:W-:Y:S01]  /*81c0*/  FADD.FTZ R112, R112, R115 ;  /* 0x0000007370707221 */ /* 0x000fe20000010000 */
[C---:B------:R-:W-:Y:S05]  /*81d0*/  HMMA.16816.F32.BF16 R72, R24.reuse, R90, R72 ;  /* 0x0000005a1848723c */ /* 0x040fea0000041848 */
[----:B------:R-:W-:Y:S01]  /*81e0*/  FADD.FTZ R143, R143, R112 ;  /* 0x000000708f8f7221 */ /* 0x000fe20000010000 */
[C---:B-1----:R-:W-:Y:S05]  /*81f0*/  HMMA.16816.F32.BF16 R76, R24.reuse, R28, R76 ;  /* 0x0000001c184c723c */ /* 0x042fea000004184c */
[----:B------:R-:W-:Y:S01]  /*8200*/  FADD.FTZ R143, R84, R143 ;  /* 0x0000008f548f7221 */ /* 0x000fe20000010000 */
[----:B------:R-:W-:Y:S05]  /*8210*/  HMMA.16816.F32.BF16 R80, R24, R30, R80 ;  /* 0x0000001e1850723c */ /* 0x000fea0000041850 */
[----:B------:R-:W-:Y:S06]  /*8220*/  FADD.FTZ R98, R98, R143 ;  /* 0x0000008f62627221 */ /* 0x000fec0000010000 */
[----:B------:R-:W-:Y:S01]  /*8230*/  FADD.FTZ R143, R99, R98 ;  /* 0x00000062638f7221 */ /* 0x000fe20000010000 */
[----:B------:R-:W-:Y:S01]  /*8240*/  @!UPT UIADD3 URZ, URZ, URZ, URZ ;  /* 0x0000003f3f3ff290 */ /* 0x000fe2000fffe03f */
[----:B------:R-:W-:Y:S11]  /*8250*/  @P5 BRA `(.L_x_242) ;  /* 0xffffffe400345947 */ /* 0x000ff6000383ffff */
.L_x_241:
[----:B------:R-:W1:Y:S01]  /*8260*/  SHFL.BFLY PT, R8, R143, 0x2, 0x1f ;  /* 0x0c401f008f087f89 */ /* 0x000e6200000e0000 */
[----:B------:R-:W-:Y:S01]  /*8270*/  MOV R6, 0x3f800000 ;  /* 0x3f80000000067802 */ /* 0x000fe20000000f00 */
[----:B------:R-:W2:Y:S01]  /*8280*/  S2UR UR4, SR_CgaCtaId ;  /* 0x00000000000479c3 */ /* 0x000ea20000008800 */
[----:B------:R-:W-:Y:S01]  /*8290*/  MOV R7, 0x3f800000 ;  /* 0x3f80000000077802 */ /* 0x000fe20000000f00 */
[----:B------:R-:W3:Y:S01]  /*82a0*/  SHFL.BFLY PT, R9, R146, 0x2, 0x1f ;  /* 0x0c401f0092097f89 */ /* 0x000ee200000e0000 */
[----:B------:R-:W-:Y:S01]  /*82b0*/  ISETP.NE.AND P0, PT, R128, -0x1, PT ;  /* 0xffffffff8000780c */ /* 0x000fe20003f05270 */
[----:B------:R-:W-:Y:S01]  /*82c0*/  UMOV UR5, 0x400 ;  /* 0x0000040000057882 */ /* 0x000fe20000000000 */
[----:B------:R-:W4:Y:S01]  /*82d0*/  S2R R3, SR_TID.X ;  /* 0x0000000000037919 */ /* 0x000f220000002100 */
[----:B-1----:R-:W-:Y:S01]  /*82e0*/  FADD.FTZ R8, R8, R143 ;  /* 0x0000008f08087221 */ /* 0x002fe20000010000 */
[----:B--2---:R-:W-:Y:S01]  /*82f0*/  ULEA UR4, UR4, UR5, 0x18 ;  /* 0x0000000504047291 */ /* 0x004fe2000f8ec03f */
[----:B---3--:R-:W-:-:S03]  /*8300*/  FADD.FTZ R9, R9, R146 ;  /* 0x0000009209097221 */ /* 0x008fc60000010000 */
[----:B------:R-:W1:Y:S04]  /*8310*/  SHFL.BFLY PT, R5, R8, 0x1, 0x1f ;  /* 0x0c201f0008057f89 */ /* 0x000e6800000e0000 */
[----:B------:R-:W2:Y:S01]  /*8320*/  SHFL.BFLY PT, R4, R9, 0x1, 0x1f ;  /* 0x0c201f0009047f89 */ /* 0x000ea200000e0000 */
[----:B-1----:R-:W-:Y:S01]  /*8330*/  FADD.FTZ R5, R8, R5 ;  /* 0x0000000508057221 */ /* 0x002fe20000010000 */
[----:B--2---:R-:W-:-:S04]  /*8340*/  FADD.FTZ R4, R9, R4 ;  /* 0x0000000409047221 */ /* 0x004fc80000010000 */
[----:B------:R-:W-:Y:S02]  /*8350*/  FSETP.NE.FTZ.AND P5, PT, R5, RZ, PT ;  /* 0x000000ff0500720b */ /* 0x000fe40003fb5000 */
[----:B------:R-:W-:-:S11]  /*8360*/  FSETP.NE.FTZ.AND P4, PT, R4, RZ, PT ;  /* 0x000000ff0400720b */ /* 0x000fd60003f95000 */
[----:B------:R-:W1:Y:S08]  /*8370*/  @P5 MUFU.RCP R6, R5 ;  /* 0x0000000500065308 */ /* 0x000e700000001000 */
[----:B------:R-:W2:Y:S01]  /*8380*/  @P4 MUFU.RCP R7, R4 ;  /* 0x0000000400074308 */ /* 0x000ea20000001000 */
[C---:B-1----:R-:W-:Y:S01]  /*8390*/  FMUL.FTZ R36, R6.reuse, R36 ;  /* 0x0000002406247220 */ /* 0x042fe20000410000 */
        /* <DEDUP_REMOVED lines=23> */
[----:B----4-:R-:W-:Y:S01]  /*8510*/  SHF.R.S32.HI R6, RZ, 0x1f, R3 ;  /* 0x0000001fff067819 */ /* 0x010fe20000011403 */
[C---:B--2---:R-:W-:Y:S01]  /*8520*/  FMUL.FTZ R39, R7.reuse, R39 ;  /* 0x0000002707277220 */ /* 0x044fe20000410000 */
[C---:B------:R-:W-:Y:S01]  /*8530*/  FMUL.FTZ R38, R7.reuse, R38 ;  /* 0x0000002607267220 */ /* 0x040fe20000410000 */
[C---:B------:R-:W-:Y:S01]  /*8540*/  FMUL.FTZ R43, R7.reuse, R43 ;  /* 0x0000002b072b7220 */ /* 0x040fe20000410000 */
[----:B------:R-:W-:Y:S01]  /*8550*/  LEA.HI R10, R6, R3, RZ, 0x2 ;  /* 0x00000003060a7211 */ /* 0x000fe200078f10ff */
[C---:B------:R-:W-:Y:S01]  /*8560*/  FMUL.FTZ R42, R7.reuse, R42 ;  /* 0x0000002a072a7220 */ /* 0x040fe20000410000 */
[C---:B------:R-:W-:Y:S01]  /*8570*/  FMUL.FTZ R47, R7.reuse, R47 ;  /* 0x0000002f072f7220 */ /* 0x040fe20000410000 */
[C---:B------:R-:W-:Y:S01]  /*8580*/  FMUL.FTZ R46, R7.reuse, R46 ;  /* 0x0000002e072e7220 */ /* 0x040fe20000410000 */
[----:B------:R-:W-:Y:S01]  /*8590*/  SHF.R.S32.HI R11, RZ, 0x2, R10 ;  /* 0x00000002ff0b7819 */ /* 0x000fe2000001140a */
[C---:B------:R-:W-:Y:S01]  /*85a0*/  FMUL.FTZ R51, R7.reuse, R51 ;  /* 0x0000003307337220 */ /* 0x040fe20000410000 */
[----:B------:R-:W-:Y:S01]  /*85b0*/  LOP3.LUT R16, R10, 0xfffffffc, RZ, 0xc0, !PT ;  /* 0xfffffffc0a107812 */ /* 0x000fe200078ec0ff */
[C---:B------:R-:W-:Y:S01]  /*85c0*/  FMUL.FTZ R50, R7.reuse, R50 ;  /* 0x0000003207327220 */ /* 0x040fe20000410000 */
[----:B------:R-:W-:Y:S01]  /*85d0*/  SHF.R.S32.HI R8, RZ, 0x1f, R11 ;  /* 0x0000001fff087819 */ /* 0x000fe2000001140b */
[C---:B------:R-:W-:Y:S01]  /*85e0*/  FMUL.FTZ R55, R7.reuse, R55 ;  /* 0x0000003707377220 */ /* 0x040fe20000410000 */
[C---:B------:R-:W-:Y:S01]  /*85f0*/  FMUL.FTZ R54, R7.reuse, R54 ;  /* 0x0000003607367220 */ /* 0x040fe20000410000 */
[C---:B------:R-:W-:Y:S01]  /*8600*/  FMUL.FTZ R59, R7.reuse, R59 ;  /* 0x0000003b073b7220 */ /* 0x040fe20000410000 */
[----:B------:R-:W-:Y:S01]  /*8610*/  LEA.HI R8, R8, R11, RZ, 0x3 ;  /* 0x0000000b08087211 */ /* 0x000fe200078f18ff */
[C---:B------:R-:W-:Y:S01]  /*8620*/  FMUL.FTZ R58, R7.reuse, R58 ;  /* 0x0000003a073a7220 */ /* 0x040fe20000410000 */
[C---:B------:R-:W-:Y:S01]  /*8630*/  FMUL.FTZ R63, R7.reuse, R63 ;  /* 0x0000003f073f7220 */ /* 0x040fe20000410000 */
[C---:B------:R-:W-:Y:S01]  /*8640*/  FMUL.FTZ R62, R7.reuse, R62 ;  /* 0x0000003e073e7220 */ /* 0x040fe20000410000 */
[----:B------:R-:W-:Y:S01]  /*8650*/  LOP3.LUT R12, R8, 0xfffffff8, RZ, 0xc0, !PT ;  /* 0xfffffff8080c7812 */ /* 0x000fe200078ec0ff */
[C---:B------:R-:W-:Y:S01]  /*8660*/  FMUL.FTZ R67, R7.reuse, R67 ;  /* 0x0000004307437220 */ /* 0x040fe20000410000 */
[----:B------:R-:W1:Y:S01]  /*8670*/  @P0 LDC.64 R8, c[0x0][0x298] ;  /* 0x0000a600ff080b82 */ /* 0x000e620000000a00 */
[----:B------:R-:W-:Y:S01]  /*8680*/  FMUL.FTZ R66, R7, R66 ;  /* 0x0000004207427220 */ /* 0x000fe20000410000 */
[----:B------:R-:W-:Y:S01]  /*8690*/  IADD3 R13, R11, -R12, RZ ;  /* 0x8000000c0b0d7210 */ /* 0x000fe20007ffe0ff */
[C---:B------:R-:W-:Y:S01]  /*86a0*/  FMUL.FTZ R71, R7.reuse, R71 ;  /* 0x0000004707477220 */ /* 0x040fe20000410000 */
[----:B------:R-:W-:Y:S01]  /*86b0*/  LEA.HI R12, R6, R3, RZ, 0x5 ;  /* 0x00000003060c7211 */ /* 0x000fe200078f28ff */
[----:B------:R-:W-:Y:S01]  /*86c0*/  FMUL.FTZ R70, R7, R70 ;  /* 0x0000004607467220 */ /* 0x000fe20000410000 */
[----:B------:R-:W-:Y:S01]  /*86d0*/  LEA.HI R6, R13, R13, RZ, 0x1 ;  /* 0x0000000d0d067211 */ /* 0x000fe200078f08ff */
[C---:B------:R-:W-:Y:S01]  /*86e0*/  FMUL.FTZ R75, R7.reuse, R75 ;  /* 0x0000004b074b7220 */ /* 0x040fe20000410000 */
[C---:B------:R-:W-:Y:S01]  /*86f0*/  FMUL.FTZ R74, R7.reuse, R74 ;  /* 0x0000004a074a7220 */ /* 0x040fe20000410000 */
[C---:B------:R-:W-:Y:S01]  /*8700*/  FMUL.FTZ R79, R7.reuse, R79 ;  /* 0x0000004f074f7220 */ /* 0x040fe20000410000 */
[----:B------:R-:W-:Y:S01]  /*8710*/  SHF.R.S32.HI R15, RZ, 0x1, R6 ;  /* 0x00000001ff0f7819 */ /* 0x000fe20000011406 */
[C---:B------:R-:W-:Y:S01]  /*8720*/  FMUL.FTZ R78, R7.reuse, R78 ;  /* 0x0000004e074e7220 */ /* 0x040fe20000410000 */
[C---:B------:R-:W-:Y:S01]  /*8730*/  FMUL.FTZ R83, R7.reuse, R83 ;  /* 0x0000005307537220 */ /* 0x040fe20000410000 */
[----:B------:R-:W-:Y:S01]  /*8740*/  FMUL.FTZ R82, R7, R82 ;  /* 0x0000005207527220 */ /* 0x000fe20000410000 */
[----:B------:R-:W-:-:S02]  /*8750*/  SHF.R.S32.HI R14, RZ, 0x5, R12 ;  /* 0x00000005ff0e7819 */ /* 0x000fc4000001140c */
[----:B------:R-:W-:Y:S02]  /*8760*/  LOP3.LUT R6, R6, 0x3fffffe, RZ, 0xc0, !PT ;  /* 0x03fffffe06067812 */ /* 0x000fe400078ec0ff */
[----:B------:R-:W-:Y:S02]  /*8770*/  IADD3 R7, -R16, R3, RZ ;  /* 0x0000000310077210 */ /* 0x000fe40007ffe1ff */
[----:B------:R-:W-:Y:S02]  /*8780*/  SHF.L.U32 R16, R15, 0x6, RZ ;  /* 0x000000060f107819 */ /* 0x000fe400000006ff */
[----:B------:R-:W-:Y:S02]  /*8790*/  IADD3 R6, R13, -R6, RZ ;  /* 0x800000060d067210 */ /* 0x000fe40007ffe0ff */
[----:B------:R-:W-:Y:S02]  /*87a0*/  LEA R7, R14, R7, 0x8 ;  /* 0x000000070e077211 */ /* 0x000fe400078e40ff */
[----:B------:R-:W-:-:S02]  /*87b0*/  LOP3.LUT R16, R16, 0xc0, RZ, 0xc0, !PT ;  /* 0x000000c010107812 */ /* 0x000fc400078ec0ff */
[----:B------:R-:W-:Y:S02]  /*87c0*/  LEA R6, R6, R7, 0x4 ;  /* 0x0000000706067211 */ /* 0x000fe400078e20ff */
[----:B------:R-:W-:Y:S01]  /*87d0*/  LEA.HI R7, R16, R16, RZ, 0x1d ;  /* 0x0000001010077211 */ /* 0x000fe200078fe8ff */
[----:B-1----:R-:W-:Y:S01]  /*87e0*/  @P0 IMAD.WIDE.U32 R16, R128, R8, RZ ;  /* 0x0000000880100225 */ /* 0x002fe200078e00ff */
[----:B------:R-:W-:Y:S02]  /*87f0*/  F2FP.BF16.F32.PACK_AB R36, R37, R36 ;  /* 0x000000242524723e */ /* 0x000fe400000010ff */
[----:B------:R-:W-:Y:S01]  /*8800*/  LEA R6, R6, R7, 0x1 ;  /* 0x0000000706067211 */ /* 0x000fe200078e08ff */
[----:B------:R-:W-:Y:S01]  /*8810*/  @P0 IMAD R7, R128, R9, R17 ;  /* 0x0000000980070224 */ /* 0x000fe200078e0211 */
[----:B------:R-:W-:Y:S02]  /*8820*/  F2FP.BF16.F32.PACK_AB R38, R39, R38 ;  /* 0x000000262726723e */ /* 0x000fe400000010ff */
[----:B------:R-:W-:-:S02]  /*8830*/  LEA R13, R6, UR4, 0x1 ;  /* 0x00000004060d7c11 */ /* 0x000fc4000f8e08ff */
[----:B------:R-:W-:Y:S02]  /*8840*/  F2FP.BF16.F32.PACK_AB R40, R41, R40 ;  /* 0x000000282928723e */ /* 0x000fe400000010ff */
[----:B------:R-:W-:Y:S02]  /*8850*/  F2FP.BF16.F32.PACK_AB R42, R43, R42 ;  /* 0x0000002a2b2a723e */ /* 0x000fe400000010ff */
[----:B------:R-:W-:Y:S01]  /*8860*/  F2FP.BF16.F32.PACK_AB R44, R45, R44 ;  /* 0x0000002c2d2c723e */ /* 0x000fe200000010ff */
[----:B------:R-:W-:Y:S06]  /*8870*/  @P0 BRA `(.L_x_245) ;  /* 0x00000000001c0947 */ /* 0x000fec0003800000 */
[----:B------:R-:W1:Y:S01]  /*8880*/  S2R R8, SR_CTAID.Y ;  /* 0x0000000000087919 */ /* 0x000e620000002600 */
[----:B------:R-:W2:Y:S01]  /*8890*/  LDC.64 R6, c[0x0][0x290] ;  /* 0x0000a400ff067b82 */ /* 0x000ea20000000a00 */
[----:B-1----:R-:W-:Y:S01]  /*88a0*/  SHF.R.S32.HI R9, RZ, 0x1f, R8 ;  /* 0x0000001fff097819 */ /* 0x002fe20000011408 */
[----:B--2---:R-:W-:-:S04]  /*88b0*/  IMAD.WIDE.U32 R16, R8, R6, RZ ;  /* 0x0000000608107225 */ /* 0x004fc800078e00ff */
[----:B------:R-:W-:-:S04]  /*88c0*/  IMAD R9, R9, R6, RZ ;  /* 0x0000000609097224 */ /* 0x000fc800078e02ff */
[----:B------:R-:W-:-:S05]  /*88d0*/  IMAD R7, R8, R7, R9 ;  /* 0x0000000708077224 */ /* 0x000fca00078e0209 */
[----:B------:R-:W-:-:S07]  /*88e0*/  IADD3 R7, R17, R7, RZ ;  /* 0x0000000711077210 */ /* 0x000fce0007ffe0ff */
.L_x_245:
        /* <DEDUP_REMOVED lines=13> */
[----:B------:R-:W-:-:S02]  /*89c0*/  F2FP.BF16.F32.PACK_AB R62, R63, R62 ;  /* 0x0000003e3f3e723e */ /* 0x000fc400000010ff */
[----:B------:R-:W-:Y:S01]  /*89d0*/  PLOP3.LUT P6, PT, PT, PT, PT, 0x8, 0x0 ;  /* 0x000000000000781c */ /* 0x000fe20003fce170 */
[----:B------:R-:W-:-:S12]  /*89e0*/  @P2 BRA `(.L_x_246) ;  /* 0x00000000001c2947 */ /* 0x000fd80003800000 */
[----:B------:R-:W1:Y:S01]  /*89f0*/  S2R R6, SR_CTAID.Y ;  /* 0x0000000000067919 */ /* 0x000e620000002600 */
[----:B------:R-:W1:Y:S01]  /*8a00*/  LDC R9, c[0x0][0x2c4] ;  /* 0x0000b100ff097b82 */ /* 0x000e620000000800 */
[----:B------:R-:W-:Y:S01]  /*8a10*/  PLOP3.LUT P6, PT, PT, PT, PT, 0x80, 0x0 ;  /* 0x000000000000781c */ /* 0x000fe20003fcf070 */
[----:B-1----:R-:W-:-:S05]  /*8a20*/  IMAD R9, R6, R9, RZ ;  /* 0x0000000906097224 */ /* 0x002fca00078e02ff */
[----:B------:R-:W-:-:S04]  /*8a30*/  SEL R128, R9, R128, !P0 ;  /* 0x0000008009807207 */ /* 0x000fc80004000000 */
[--C-:B------:R-:W-:Y:S01]  /*8a40*/  SHF.R.S32.HI R9, RZ, 0x1f, R128.reuse ;  /* 0x0000001fff097819 */ /* 0x100fe20000011480 */
[----:B------:R-:W-:-:S07]  /*8a50*/  IMAD.MOV.U32 R8, RZ, RZ, R128 ;  /* 0x000000ffff087224 */ /* 0x000fce00078e0080 */
.L_x_246:
[C---:B------:R-:W-:Y:S01]  /*8a60*/  LOP3.LUT R6, R15.reuse, 0x1, RZ, 0xc0, !PT ;  /* 0x000000010f067812 */ /* 0x040fe200078ec0ff */
[----:B------:R-:W-:Y:S01]  /*8a70*/  IMAD.MOV.U32 R17, RZ, RZ, 0x20 ;  /* 0x00000020ff117424 */ /* 0x000fe200078e00ff */
[----:B------:R-:W-:Y:S01]  /*8a80*/  ISETP.NE.AND P0, PT, RZ, UR4, PT ;  /* 0x00000004ff007c0c */ /* 0x000fe2000bf05270 */
[----:B------:R-:W-:Y:S01]  /*8a90*/  STS [R13], R36 ;  /* 0x000000240d007388 */ /* 0x000fe20000000800 */
[----:B------:R-:W-:Y:S01]  /*8aa0*/  ISETP.NE.U32.AND P3, PT, R6, 0x1, PT ;  /* 0x000000010600780c */ /* 0x000fe20003f65070 */
[----:B------:R-:W1:Y:S01]  /*8ab0*/  @P5 MUFU.LG2 R5, R5 ;  /* 0x0000000500055308 */ /* 0x000e620000000c00 */
[----:B------:R-:W-:Y:S01]  /*8ac0*/  LOP3.LUT P2, RZ, R15, 0x2, RZ, 0xc0, !PT ;  /* 0x000000020fff7812 */ /* 0x000fe2000784c0ff */
[----:B------:R-:W-:Y:S01]  /*8ad0*/  VIADD R15, R13, 0xfffffff0 ;  /* 0xfffffff00d0f7836 */ /* 0x000fe20000000000 */
[----:B------:R-:W-:Y:S01]  /*8ae0*/  STS [R13+0x200], R38 ;  /* 0x000200260d007388 */ /* 0x000fe20000000800 */
[----:B------:R-:W-:Y:S01]  /*8af0*/  F2FP.BF16.F32.PACK_AB R64, R65, R64 ;  /* 0x000000404140723e */ /* 0x000fe200000010ff */
[----:B------:R-:W-:Y:S01]  /*8b00*/  BSSY B0, `(.L_x_247) ;  /* 0x0000063000007945 */ /* 0x000fe20003800000 */
[----:B------:R-:W-:Y:S01]  /*8b10*/  SEL R18, R17, 0xffffffe0, !P2 ;  /* 0xffffffe011127807 */ /* 0x000fe20005000000 */
[----:B------:R-:W2:Y:S01]  /*8b20*/  S2R R28, SR_CTAID.Y ;  /* 0x00000000001c7919 */ /* 0x000ea20000002600 */
[----:B------:R-:W-:Y:S01]  /*8b30*/  F2FP.BF16.F32.PACK_AB R66, R67, R66 ;  /* 0x000000424342723e */ /* 0x000fe200000010ff */
[----:B------:R-:W3:Y:S01]  /*8b40*/  @P4 MUFU.LG2 R4, R4 ;  /* 0x0000000400044308 */ /* 0x000ee20000000c00 */
[----:B------:R-:W4:Y:S01]  /*8b50*/  @!P0 LDC R6, c[0x0][0x2c4] ;  /* 0x0000b100ff068b82 */ /* 0x000f220000000800 */
[----:B------:R-:W-:Y:S01]  /*8b60*/  IMAD.IADD R29, R13, 0x1, R18 ;  /* 0x000000010d1d7824 */ /* 0x000fe200078e0212 */
[----:B------:R-:W-:Y:S01]  /*8b70*/  F2FP.BF16.F32.PACK_AB R68, R69, R68 ;  /* 0x000000444544723e */ /* 0x000fe200000010ff */
[----:B------:R-:W-:Y:S01]  /*8b80*/  @P3 VIADD R15, R13, 0x10 ;  /* 0x000000100d0f3836 */ /* 0x000fe20000000000 */
[----:B------:R-:W-:Y:S01]  /*8b90*/  F2FP.BF16.F32.PACK_AB R70, R71, R70 ;  /* 0x000000464746723e */ /* 0x000fe200000010ff */
[----:B------:R-:W5:Y:S01]  /*8ba0*/  S2R R33, SR_CTAID.X ;  /* 0x0000000000217919 */ /* 0x000f620000002500 */
[----:B------:R-:W-:Y:S01]  /*8bb0*/  F2FP.BF16.F32.PACK_AB R72, R73, R72 ;  /* 0x000000484948723e */ /* 0x000fe200000010ff */
[----:B------:R-:W-:Y:S01]  /*8bc0*/  IMAD.IADD R17, R18, 0x1, R15 ;  /* 0x0000000112117824 */ /* 0x000fe200078e020f */
[----:B------:R-:W-:Y:S01]  /*8bd0*/  F2FP.BF16.F32.PACK_AB R74, R75, R74 ;  /* 0x0000004a4b4a723e */ /* 0x000fe200000010ff */
[----:B------:R-:W-:Y:S01]  /*8be0*/  STS [R15], R40 ;  /* 0x000000280f007388 */ /* 0x000fe20000000800 */
[----:B------:R-:W-:Y:S01]  /*8bf0*/  F2FP.BF16.F32.PACK_AB R76, R77, R76 ;  /* 0x0000004c4d4c723e */ /* 0x000fe200000010ff */
[----:B------:R-:W3:Y:S01]  /*8c00*/  @!P0 LDC R31, c[0x0][0x270] ;  /* 0x00009c00ff1f8b82 */ /* 0x000ee20000000800 */
[----:B------:R-:W-:Y:S01]  /*8c10*/  F2FP.BF16.F32.PACK_AB R78, R79, R78 ;  /* 0x0000004e4f4e723e */ /* 0x000fe200000010ff */
[----:B------:R-:W-:Y:S01]  /*8c20*/  STS [R15+0x200], R42 ;  /* 0x0002002a0f007388 */ /* 0x000fe20000000800 */
[----:B------:R-:W-:Y:S01]  /*8c30*/  F2FP.BF16.F32.PACK_AB R80, R81, R80 ;  /* 0x000000505150723e */ /* 0x000fe200000010ff */
[----:B------:R-:W-:Y:S01]  /*8c40*/  @P0 IMAD.MOV.U32 R35, RZ, RZ, 0x1 ;  /* 0x00000001ff230424 */ /* 0x000fe200078e00ff */
[----:B------:R-:W-:Y:S01]  /*8c50*/  F2FP.BF16.F32.PACK_AB R82, R83, R82 ;  /* 0x000000525352723e */ /* 0x000fe200000010ff */
[----:B------:R-:W-:Y:S01]  /*8c60*/  STS [R29], R44 ;  /* 0x0000002c1d007388 */ /* 0x000fe20000000800 */
[----:B------:R-:W-:Y:S01]  /*8c70*/  PLOP3.LUT P2, PT, PT, PT, PT, 0x8, 0x0 ;  /* 0x000000000000781c */ /* 0x000fe20003f4e170 */
[----:B------:R-:W5:Y:S01]  /*8c80*/  @P0 LDC R32, c[0x0][0x2c0] ;  /* 0x0000b000ff200b82 */ /* 0x000f620000000800 */
[----:B------:R-:W-:Y:S01]  /*8c90*/  @!P0 PLOP3.LUT P2, PT, P1, PT, PT, 0x80, 0x0 ;  /* 0x000000000000881c */ /* 0x000fe20000f4f070 */
[----:B------:R-:W-:Y:S01]  /*8ca0*/  STS [R29+0x200], R46 ;  /* 0x0002002e1d007388 */ /* 0x000fe20000000800 */
[----:B------:R-:W-:Y:S01]  /*8cb0*/  LOP3.LUT R12, R12, 0xffffffe0, RZ, 0xc0, !PT ;  /* 0xffffffe00c0c7812 */ /* 0x000fe200078ec0ff */
[----:B-1----:R-:W-:-:S02]  /*8cc0*/  @P5 FMUL.FTZ R5, R5, 0.69314718246459960938 ;  /* 0x3f31721805055820 */ /* 0x002fc40000410000 */
[----:B------:R-:W-:Y:S02]  /*8cd0*/  STS [R17], R48 ;  /* 0x0000003011007388 */ /* 0x000fe40000000800 */
[----:B------:R-:W1:Y:S01]  /*8ce0*/  @P0 LDC.64 R18, c[0x0][0x2c0] ;  /* 0x0000b000ff120b82 */ /* 0x000e620000000a00 */
[----:B------:R-:W-:Y:S01]  /*8cf0*/  IMAD.IADD R12, R3, 0x1, -R12 ;  /* 0x00000001030c7824 */ /* 0x000fe200078e0a0c */
[----:B------:R-:W-:Y:S04]  /*8d00*/  STS [R17+0x200], R50 ;  /* 0x0002003211007388 */ /* 0x000fe80000000800 */
[----:B------:R-:W-:Y:S02]  /*8d10*/  STS [R13+0x1000], R52 ;  /* 0x001000340d007388 */ /* 0x000fe40000000800 */
[----:B----4-:R-:W3:Y:S01]  /*8d20*/  @P2 LDC R6, c[0x0][0x2e4] ;  /* 0x0000b900ff062b82 */ /* 0x010ee20000000800 */
[----:B------:R-:W-:Y:S01]  /*8d30*/  LOP3.LUT P2, RZ, R12, 0x3, RZ, 0xc0, !PT ;  /* 0x000000030cff7812 */ /* 0x000fe2000784c0ff */
[----:B------:R-:W-:Y:S01]  /*8d40*/  STS [R13+0x1200], R54 ;  /* 0x001200360d007388 */ /* 0x000fe20000000800 */
[----:B------:R-:W-:-:S03]  /*8d50*/  IMAD.MOV.U32 R12, RZ, RZ, 0x7f800000 ;  /* 0x7f800000ff0c7424 */ /* 0x000fc600078e00ff */
[----:B------:R-:W-:Y:S01]  /*8d60*/  STS [R15+0x1000], R56 ;  /* 0x001000380f007388 */ /* 0x000fe20000000800 */
[----:B------:R-:W-:-:S03]  /*8d70*/  @!P0 IMAD.MOV.U32 R32, RZ, RZ, 0x1 ;  /* 0x00000001ff208424 */ /* 0x000fc600078e00ff */
[----:B------:R-:W-:Y:S04]  /*8d80*/  STS [R15+0x1200], R58 ;  /* 0x0012003a0f007388 */ /* 0x000fe80000000800 */
[----:B------:R-:W-:Y:S01]  /*8d90*/  STS [R29+0x1000], R60 ;  /* 0x0010003c1d007388 */ /* 0x000fe20000000800 */
[----:B-1----:R-:W-:-:S03]  /*8da0*/  @P0 IMAD R19, R19, R18, RZ ;  /* 0x0000001213130224 */ /* 0x002fc600078e02ff */
[----:B------:R-:W-:Y:S04]  /*8db0*/  STS [R29+0x1200], R62 ;  /* 0x0012003e1d007388 */ /* 0x000fe80000000800 */
[----:B------:R-:W-:Y:S01]  /*8dc0*/  STS [R17+0x1000], R64 ;  /* 0x0010004011007388 */ /* 0x000fe20000000800 */
[----:B---3--:R-:W-:-:S03]  /*8dd0*/  @!P0 IMAD R35, R6, R31, RZ ;  /* 0x0000001f06238224 */ /* 0x008fc600078e02ff */
[----:B------:R-:W-:Y:S01]  /*8de0*/  STS [R17+0x1200], R66 ;  /* 0x0012004211007388 */ /* 0x000fe20000000800 */
[----:B------:R-:W-:Y:S02]  /*8df0*/  @!P0 IMAD.MOV.U32 R19, RZ, RZ, R6 ;  /* 0x000000ffff138224 */ /* 0x000fe400078e0006 */
[----:B--2---:R-:W-:Y:S01]  /*8e00*/  IMAD R28, R28, R35, RZ ;  /* 0x000000231c1c7224 */ /* 0x004fe200078e02ff */
[----:B------:R-:W-:Y:S01]  /*8e10*/  STS [R13+0x2000], R68 ;  /* 0x002000440d007388 */ /* 0x000fe20000000800 */
[----:B------:R-:W-:-:S03]  /*8e20*/  IMAD.MOV.U32 R6, RZ, RZ, 0x7f800000 ;  /* 0x7f800000ff067424 */ /* 0x000fc600078e00ff */
[----:B------:R1:W-:Y:S01]  /*8e30*/  STS [R13+0x2200], R70 ;  /* 0x002200460d007388 */ /* 0x0003e20000000800 */
[----:B------:R-:W-:-:S03]  /*8e40*/  SEL R28, R28, RZ, !P6 ;  /* 0x000000ff1c1c7207 */ /* 0x000fc60007000000 */
[----:B------:R-:W-:Y:S04]  /*8e50*/  STS [R15+0x2000], R72 ;  /* 0x002000480f007388 */ /* 0x000fe80000000800 */
[----:B------:R2:W-:Y:S04]  /*8e60*/  STS [R15+0x2200], R74 ;  /* 0x0022004a0f007388 */ /* 0x0005e80000000800 */
[----:B------:R-:W-:Y:S04]  /*8e70*/  STS [R29+0x2000], R76 ;  /* 0x0020004c1d007388 */ /* 0x000fe80000000800 */
[----:B------:R3:W-:Y:S04]  /*8e80*/  STS [R29+0x2200], R78 ;  /* 0x0022004e1d007388 */ /* 0x0007e80000000800 */
[----:B------:R-:W-:Y:S04]  /*8e90*/  STS [R17+0x2000], R80 ;  /* 0x0020005011007388 */ /* 0x000fe80000000800 */
[----:B------:R5:W-:Y:S01]  /*8ea0*/  STS [R17+0x2200], R82 ;  /* 0x0022005211007388 */ /* 0x000be20000000800 */
[----:B-1----:R-:W1:Y:S08]  /*8eb0*/  @P4 LDC R13, c[0x0][0x2e8] ;  /* 0x0000ba00ff0d4b82 */ /* 0x002e700000000800 */
[----:B------:R-:W-:Y:S08]  /*8ec0*/  BAR.SYNC.DEFER_BLOCKING 0x0 ;  /* 0x0000000000007b1d */ /* 0x000ff00000010000 */
[----:B--2---:R-:W2:Y:S01]  /*8ed0*/  @P5 LDC R15, c[0x0][0x2e8] ;  /* 0x0000ba00ff0f5b82 */ /* 0x004ea20000000800 */
[----:B------:R-:W4:Y:S01]  /*8ee0*/  S2R R30, SR_CTAID.Z ;  /* 0x00000000001e7919 */ /* 0x000f220000002700 */
[----:B---3--:R-:W-:-:S04]  /*8ef0*/  SHF.R.S32.HI R29, RZ, 0x1f, R14 ;  /* 0x0000001fff1d7819 */ /* 0x008fc8000001140e */
[----:B------:R-:W-:Y:S01]  /*8f00*/  LEA.HI R29, R29, R14, RZ, 0x2 ;  /* 0x0000000e1d1d7211 */ /* 0x000fe200078f10ff */
[----:B-----5:R-:W-:-:S03]  /*8f10*/  IMAD R17, R33, R32, RZ ;  /* 0x0000002021117224 */ /* 0x020fc600078e02ff */
[----:B------:R-:W-:Y:S01]  /*8f20*/  LOP3.LUT R29, R29, 0xffffffc, RZ, 0xc0, !PT ;  /* 0x0ffffffc1d1d7812 */ /* 0x000fe200078ec0ff */
[----:B------:R3:W3:Y:S01]  /*8f30*/  LDS.128 R24, [R129+0x800] ;  /* 0x0008000081187984 */ /* 0x0006e20000000c00 */
[----:B------:R-:W-:-:S03]  /*8f40*/  IMAD.SHL.U32 R17, R17, 0x40, RZ ;  /* 0x0000004011117824 */ /* 0x000fc600078e00ff */
[----:B------:R-:W-:Y:S01]  /*8f50*/  IMAD.IADD R14, R14, 0x1, -R29 ;  /* 0x000000010e0e7824 */ /* 0x000fe200078e0a1d */
[----:B------:R1:W3:Y:S01]  /*8f60*/  LDS.128 R20, [R129+0x1800] ;  /* 0x0018000081147984 */ /* 0x0002e20000000c00 */
[----:B------:R-:W-:Y:S01]  /*8f70*/  @P4 FMUL.FTZ R29, R4, 0.69314718246459960938 ;  /* 0x3f317218041d4820 */ /* 0x000fe20000410000 */
[----:B------:R-:W-:Y:S01]  /*8f80*/  SHF.R.S32.HI R3, RZ, 0x1f, R17 ;  /* 0x0000001fff037819 */ /* 0x000fe20000011411 */
[----:B------:R-:W-:Y:S02]  /*8f90*/  IMAD R133, R14, 0x10, R133 ;  /* 0x000000100e857824 */ /* 0x000fe400078e0285 */
[----:B--2---:R-:W-:Y:S01]  /*8fa0*/  @P5 FFMA.FTZ R6, R2, R15, R5 ;  /* 0x0000000f02065223 */ /* 0x004fe20000010005 */
[----:B-1----:R-:W-:Y:S01]  /*8fb0*/  @P4 FFMA.FTZ R12, R0, R13, R29 ;  /* 0x0000000d000c4223 */ /* 0x002fe2000001001d */
[----:B----4-:R-:W-:-:S05]  /*8fc0*/  IMAD R19, R30, R19, R28 ;  /* 0x000000131e137224 */ /* 0x010fca00078e021c */
[--C-:B------:R-:W-:Y:S02]  /*8fd0*/  IADD3 R8, P1, P0, R17, R8, R19.reuse ;  /* 0x0000000811087210 */ /* 0x100fe4000783e013 */
[----:B------:R-:W-:-:S04]  /*8fe0*/  SHF.R.S32.HI R19, RZ, 0x1f, R19 ;  /* 0x0000001fff137819 */ /* 0x000fc80000011413 */
[----:B------:R-:W-:Y:S01]  /*8ff0*/  IADD3.X R19, R3, R9, R19, P1, P0 ;  /* 0x0000000903137210 */ /* 0x000fe20000fe0413 */
[----:B---3--:R-:W-:Y:S06]  /*9000*/  @P2 BRA `(.L_x_248) ;  /* 0x0000000000482947 */ /* 0x008fec0003800000 */
        /* <DEDUP_REMOVED lines=18> */
.L_x_248:
[----:B------:R-:W-:Y:S05]  /*9130*/  BSYNC B0 ;  /* 0x0000000000007941 */ /* 0x000fea0003800000 */
.L_x_247:
[----:B-1----:R-:W-:Y:S01]  /*9140*/  SHF.R.S32.HI R2, RZ, 0x1f, R30 ;  /* 0x0000001fff027819 */ /* 0x002fe2000001141e */
[----:B------:R-:W-:Y:S01]  /*9150*/  ULDC.64 UR4, c[0x0][0x2a0] ;  /* 0x0000a80000047ab9 */ /* 0x000fe20000000a00 */
[----:B------:R-:W-:Y:S01]  /*9160*/  SHF.R.S32.HI R0, RZ, 0x1f, R138 ;  /* 0x0000001fff007819 */ /* 0x000fe2000001148a */
[----:B------:R-:W-:Y:S01]  /*9170*/  IMAD R132, R33, -0x40, R132 ;  /* 0xffffffc021847824 */ /* 0x000fe200078e0284 */
[----:B------:R-:W-:Y:S01]  /*9180*/  IADD3 R16, P0, R138, R16, RZ ;  /* 0x000000108a107210 */ /* 0x000fe20007f1e0ff */
[----:B------:R-:W-:Y:S01]  /*9190*/  IMAD R5, R2, UR4, RZ ;  /* 0x0000000402057c24 */ /* 0x000fe2000f8e02ff */
[----:B------:R-:W-:Y:S01]  /*91a0*/  LEA.HI.SX32 R3, R10, 0x20, 0x1e ;  /* 0x000000200a037811 */ /* 0x000fe200078ff2ff */
[----:B------:R1:W2:Y:S01]  /*91b0*/  LDS.128 R12, [R129] ;  /* 0x00000000810c7984 */ /* 0x0002a20000000c00 */
[----:B------:R-:W-:Y:S01]  /*91c0*/  BSSY B0, `(.L_x_249) ;  /* 0x000001a000007945 */ /* 0x000fe20003800000 */
[----:B------:R-:W-:Y:S01]  /*91d0*/  IMAD.X R17, R0, 0x1, R7, P0 ;  /* 0x0000000100117824 */ /* 0x000fe200000e0607 */
[-C--:B------:R-:W-:Y:S01]  /*91e0*/  ISETP.GE.AND P0, PT, R11, R132.reuse, PT ;  /* 0x000000840b00720c */ /* 0x080fe20003f06270 */
[C---:B------:R-:W-:Y:S01]  /*91f0*/  IMAD R0, R30.reuse, UR5, R5 ;  /* 0x000000051e007c24 */ /* 0x040fe2000f8e0205 */
[----:B------:R1:W3:Y:S01]  /*9200*/  LDS.128 R8, [R129+0x1000] ;  /* 0x0010000081087984 */ /* 0x0002e20000000c00 */
[----:B------:R-:W-:Y:S01]  /*9210*/  IMAD.WIDE.U32 R16, R30, UR4, R16 ;  /* 0x000000041e107c25 */ /* 0x000fe2000f8e0010 */
[----:B------:R-:W-:-:S02]  /*9220*/  ISETP.GE.AND P1, PT, R3, R132, PT ;  /* 0x000000840300720c */ /* 0x000fc40003f26270 */
[----:B------:R1:W4:Y:S01]  /*9230*/  LDS.128 R4, [R129+0x2000] ;  /* 0x0020000081047984 */ /* 0x0003220000000c00 */
[----:B------:R-:W-:-:S06]  /*9240*/  IMAD.IADD R19, R17, 0x1, R0 ;  /* 0x0000000111137824 */ /* 0x000fcc00078e0200 */
        /* <DEDUP_REMOVED lines=14> */
[----:B--2---:R2:W-:Y:S04]  /*9330*/  @!P4 STG.E.128 desc[UR8][R2.64], R12 ;  /* 0x0000000c0200c986 */ /* 0x0045e8000c101d08 */
[----:B---3--:R2:W-:Y:S04]  /*9340*/  @!P3 STG.E.128 desc[UR8][R2.64+0x40], R8 ;  /* 0x000040080200b986 */ /* 0x0085e8000c101d08 */
[----:B----4-:R2:W-:Y:S02]  /*9350*/  @!P2 STG.E.128 desc[UR8][R2.64+0x80], R4 ;  /* 0x000080040200a986 */ /* 0x0105e4000c101d08 */
.L_x_250:
[----:B------:R-:W-:Y:S05]  /*9360*/  BSYNC B0 ;  /* 0x0000000000007941 */ /* 0x000fea0003800000 */
.L_x_249:
[----:B--2-4-:R2:W4:Y:S01]  /*9370*/  LDS.128 R4, [R129+0x2800] ;  /* 0x0028000081047984 */ /* 0x0145220000000c00 */
[----:B------:R-:W-:Y:S05]  /*9380*/  @P1 EXIT ;  /* 0x000000000000194d */ /* 0x000fea0003800000 */
[----:B------:R-:W-:Y:S01]  /*9390*/  IADD3 R0, P0, R140, 0x20, RZ ;  /* 0x000000208c007810 */ /* 0x000fe20007f1e0ff */
[----:B------:R-:W-:Y:S01]  /*93a0*/  ULDC.64 UR4, c[0x0][0x298] ;  /* 0x0000a60000047ab9 */ /* 0x000fe20000000a00 */
[----:B---3--:R-:W-:Y:S01]  /*93b0*/  MOV R9, R19 ;  /* 0x0000001300097202 */ /* 0x008fe20000000f00 */
        /* <DEDUP_REMOVED lines=18> */
.L_x_218:
[----:B------:R-:W1:Y:S01]  /*94e0*/  LDC.U8 R0, c[0x0][0x3d9] ;  /* 0x0000f640ff007b82 */ /* 0x000e620000000000 */
[----:B------:R-:W-:Y:S01]  /*94f0*/  ISETP.NE.AND P3, PT, R128, -0x1, PT ;  /* 0xffffffff8000780c */ /* 0x000fe20003f65270 */
[----:B------:R-:W-:Y:S01]  /*9500*/  IMAD.IADD R132, R132, 0x1, -R87 ;  /* 0x0000000184847824 */ /* 0x000fe200078e0a57 */
[----:B------:R-:W-:Y:S01]  /*9510*/  SHF.R.S32.HI R9, RZ, 0x1f, R80 ;  /* 0x0000001fff097819 */ /* 0x000fe20000011450 */
[----:B------:R-:W-:Y:S01]  /*9520*/  ULDC.64 UR4, c[0x0][0x2a0] ;  /* 0x0000a80000047ab9 */ /* 0x000fe20000000a00 */
[----:B------:R-:W-:Y:S02]  /*9530*/  BSSY B0, `(.L_x_251) ;  /* 0x000004b000007945 */ /* 0x000fe40003800000 */
[----:B------:R-:W-:Y:S01]  /*9540*/  LEA.HI R9, R9, R80, RZ, 0x2 ;  /* 0x0000005009097211 */ /* 0x000fe200078f10ff */
[----:B------:R-:W2:Y:S03]  /*9550*/  LDC.U8 R6, c[0x0][0x3d8] ;  /* 0x0000f600ff067b82 */ /* 0x000ea60000000000 */
[----:B------:R-:W-:-:S02]  /*9560*/  SHF.R.S32.HI R14, RZ, 0x2, R9 ;  /* 0x00000002ff0e7819 */ /* 0x000fc40000011409 */
[----:B------:R-:W-:Y:S02]  /*9570*/  LOP3.LUT R9, R9, 0xfffffffc, RZ, 0xc0, !PT ;  /* 0xfffffffc09097812 */ /* 0x000fe400078ec0ff */
[----:B------:R-:W-:Y:S01]  /*9580*/  @!P3 SHF.R.S32.HI R13, RZ, 0x1f, R11 ;  /* 0x0000001fff0db819 */ /* 0x000fe2000001140b */
[----:B------:R-:W3:Y:S01]  /*9590*/  @!P3 LDC.64 R2, c[0x0][0x290] ;  /* 0x0000a400ff02bb82 */ /* 0x000ee20000000a00 */
[----:B------:R-:W-:Y:S01]  /*95a0*/  ISETP.GE.AND P4, PT, R14, R132, PT ;  /* 0x000000840e00720c */ /* 0x000fe20003f86270 */
[----:B------:R-:W-:Y:S01]  /*95b0*/  IMAD.IADD R9, R80, 0x1, -R9 ;  /* 0x0000000150097824 */ /* 0x000fe200078e0a09 */
[----:B------:R-:W-:-:S04]  /*95c0*/  SHF.R.S32.HI R15, RZ, 0x1f, R14 ;  /* 0x0000001fff0f7819 */ /* 0x000fc8000001140e */
[----:B------:R-:W-:Y:S01]  /*95d0*/  ISETP.NE.AND P5, PT, R9, RZ, PT ;  /* 0x000000ff0900720c */ /* 0x000fe20003fa5270 */
[----:B------:R-:W4:Y:S01]  /*95e0*/  @P3 LDC.64 R4, c[0x0][0x298] ;  /* 0x0000a600ff043b82 */ /* 0x000f220000000a00 */
[----:B-1----:R-:W-:Y:S01]  /*95f0*/  ISETP.NE.AND P1, PT, R0, RZ, PT ;  /* 0x000000ff0000720c */ /* 0x002fe20003f25270 */
[----:B------:R-:W-:Y:S01]  /*9600*/  IMAD.WIDE R18, R141, 0x40, R14 ;  /* 0x000000408d127825 */ /* 0x000fe200078e020e */
[----:B------:R-:W-:Y:S02]  /*9610*/  SHF.L.U32 R9, R9, 0x3, RZ ;  /* 0x0000000309097819 */ /* 0x000fe400000006ff */
[----:B------:R-:W-:Y:S02]  /*9620*/  ISETP.GE.OR P6, PT, R14, R132, P5 ;  /* 0x000000840e00720c */ /* 0x000fe40002fc6670 */
[C---:B--2---:R-:W-:Y:S02]  /*9630*/  ISETP.NE.AND P0, PT, R6.reuse, RZ, !P1 ;  /* 0x000000ff0600720c */ /* 0x044fe40004f05270 */
[----:B------:R-:W-:-:S05]  /*9640*/  ISETP.NE.AND P2, PT, R6, RZ, PT ;  /* 0x000000ff0600720c */ /* 0x000fca0003f45270 */
[----:B------:R-:W1:Y:S01]  /*9650*/  @!P1 LDC R7, c[0x0][0x2c4] ;  /* 0x0000b100ff079b82 */ /* 0x000e620000000800 */
[----:B------:R-:W-:Y:S01]  /*9660*/  ISETP.NE.OR P2, PT, R0, RZ, !P2 ;  /* 0x000000ff0000720c */ /* 0x000fe20005745670 */
[-C--:B---3--:R-:W-:Y:S02]  /*9670*/  @!P3 IMAD R8, R13, R2.reuse, RZ ;  /* 0x000000020d08b224 */ /* 0x088fe400078e02ff */
[----:B------:R-:W-:-:S04]  /*9680*/  @!P3 IMAD.WIDE.U32 R12, R11, R2, RZ ;  /* 0x000000020b0cb225 */ /* 0x000fc800078e00ff */
[----:B------:R-:W2:Y:S01]  /*9690*/  @!P1 LDC R0, c[0x0][0x270] ;  /* 0x00009c00ff009b82 */ /* 0x000ea20000000800 */
[----:B------:R-:W-:Y:S02]  /*96a0*/  @!P3 IMAD R8, R11, R3, R8 ;  /* 0x000000030b08b224 */ /* 0x000fe400078e0208 */
[----:B----4-:R-:W-:Y:S01]  /*96b0*/  @P3 IMAD.WIDE.U32 R16, R128, R4, RZ ;  /* 0x0000000480103225 */ /* 0x010fe200078e00ff */
[----:B------:R-:W-:-:S03]  /*96c0*/  @P1 MOV R4, 0x1 ;  /* 0x0000000100041802 */ /* 0x000fc60000000f00 */
[----:B------:R-:W-:Y:S01]  /*96d0*/  @P3 IMAD R5, R128, R5, R17 ;  /* 0x0000000580053224 */ /* 0x000fe200078e0211 */
[----:B------:R-:W3:Y:S01]  /*96e0*/  @P1 LDC.64 R2, c[0x0][0x2c0] ;  /* 0x0000b000ff021b82 */ /* 0x000ee20000000a00 */
[----:B------:R-:W-:Y:S02]  /*96f0*/  @!P3 IMAD.IADD R5, R13, 0x1, R8 ;  /* 0x000000010d05b824 */ /* 0x000fe400078e0208 */
[----:B------:R-:W-:Y:S02]  /*9700*/  @!P3 IMAD.MOV.U32 R16, RZ, RZ, R12 ;  /* 0x000000ffff10b224 */ /* 0x000fe400078e000c */
[----:B------:R-:W-:-:S03]  /*9710*/  VIADD R13, R14, 0x20 ;  /* 0x000000200e0d7836 */ /* 0x000fc60000000000 */
[----:B-1----:R-:W2:Y:S01]  /*9720*/  @P0 LDC R7, c[0x0][0x2e4] ;  /* 0x0000b900ff070b82 */ /* 0x002ea20000000800 */
[----:B------:R-:W-:Y:S02]  /*9730*/  ISETP.NE.OR P0, PT, R128, -0x1, P2 ;  /* 0xffffffff8000780c */ /* 0x000fe40001705670 */
[----:B------:R-:W-:Y:S02]  /*9740*/  IADD3 R16, P3, R9, R16, RZ ;  /* 0x0000001009107210 */ /* 0x000fe40007f7e0ff */
[----:B------:R-:W-:Y:S02]  /*9750*/  ISETP.GE.OR P5, PT, R13, R132, P5 ;  /* 0x000000840d00720c */ /* 0x000fe40002fa6670 */
[----:B------:R-:W-:Y:S01]  /*9760*/  LEA.HI.X.SX32 R17, R9, R5, 0x1, P3 ;  /* 0x0000000509117211 */ /* 0x000fe200018f0eff */
[----:B------:R-:W1:Y:S08]  /*9770*/  @!P2 LDC R6, c[0x0][0x2c4] ;  /* 0x0000b100ff06ab82 */ /* 0x000e700000000800 */
[----:B------:R-:W4:Y:S01]  /*9780*/  @P1 LDC R8, c[0x0][0x2c0] ;  /* 0x0000b000ff081b82 */ /* 0x000f220000000800 */
[----:B---3--:R-:W-:-:S02]  /*9790*/  @P1 IMAD R2, R3, R2, RZ ;  /* 0x0000000203021224 */ /* 0x008fc400078e02ff */
[----:B--2---:R-:W-:Y:S01]  /*97a0*/  @!P1 IMAD R4, R7, R0, RZ ;  /* 0x0000000007049224 */ /* 0x004fe200078e02ff */
[----:B------:R-:W-:Y:S01]  /*97b0*/  SHF.R.S32.HI R0, RZ, 0x1f, R25 ;  /* 0x0000001fff007819 */ /* 0x000fe20000011419 */
[----:B------:R-:W-:Y:S02]  /*97c0*/  @!P1 IMAD.MOV.U32 R2, RZ, RZ, R7 ;  /* 0x000000ffff029224 */ /* 0x000fe400078e0007 */
[C---:B------:R-:W-:Y:S02]  /*97d0*/  IMAD R4, R11.reuse, R4, RZ ;  /* 0x000000040b047224 */ /* 0x040fe400078e02ff */
[----:B------:R-:W-:Y:S02]  /*97e0*/  IMAD R0, R0, UR4, RZ ;  /* 0x0000000400007c24 */ /* 0x000fe4000f8e02ff */
[----:B-1----:R-:W-:Y:S01]  /*97f0*/  @!P0 IMAD R128, R11, R6, RZ ;  /* 0x000000060b808224 */ /* 0x002fe200078e02ff */
[----:B------:R-:W-:Y:S01]  /*9800*/  SEL R3, R4, RZ, P2 ;  /* 0x000000ff04037207 */ /* 0x000fe20001000000 */
[C---:B------:R-:W-:Y:S01]  /*9810*/  IMAD R0, R25.reuse, UR5, R0 ;  /* 0x0000000519007c24 */ /* 0x040fe2000f8e0200 */
[----:B------:R-:W-:Y:S01]  /*9820*/  CS2R R10, SRZ ;  /* 0x00000000000a7805 */ /* 0x000fe2000001ff00 */
[----:B------:R-:W-:Y:S01]  /*9830*/  IMAD.WIDE.U32 R4, R25, UR4, R16 ;  /* 0x0000000419047c25 */ /* 0x000fe2000f8e0010 */
[----:B------:R-:W-:-:S02]  /*9840*/  ISETP.GE.AND P0, PT, R13, R132, PT ;  /* 0x000000840d00720c */ /* 0x000fc40003f06270 */
[--C-:B------:R-:W-:Y:S01]  /*9850*/  @!P2 SHF.R.S32.HI R11, RZ, 0x1f, R128.reuse ;  /* 0x0000001fff0ba819 */ /* 0x100fe20000011480 */
[----:B------:R-:W-:Y:S01]  /*9860*/  IMAD R25, R25, R2, R3 ;  /* 0x0000000219197224 */ /* 0x000fe200078e0203 */
[----:B------:R-:W-:Y:S01]  /*9870*/  @!P1 MOV R8, 0x1 ;  /* 0x0000000100089802 */ /* 0x000fe20000000f00 */
[----:B------:R-:W-:Y:S01]  /*9880*/  @!P2 IMAD.MOV.U32 R10, RZ, RZ, R128 ;  /* 0x000000ffff0aa224 */ /* 0x000fe200078e0080 */
[----:B------:R-:W-:Y:S01]  /*9890*/  IADD3 R17, R0, R5, RZ ;  /* 0x0000000500117210 */ /* 0x000fe20007ffe0ff */
[----:B------:R-:W-:Y:S02]  /*98a0*/  VIADD R3, R9, 0x20 ;  /* 0x0000002009037836 */ /* 0x000fe40000000000 */
[----:B----4-:R-:W-:Y:S02]  /*98b0*/  IMAD R7, R87, R8, RZ ;  /* 0x0000000857077224 */ /* 0x010fe400078e02ff */
[----:B------:R-:W-:Y:S01]  /*98c0*/  VIADD R2, R9, 0x40 ;  /* 0x0000004009027836 */ /* 0x000fe20000000000 */
[----:B------:R-:W-:Y:S06]  /*98d0*/  @P4 BRA `(.L_x_252) ;  /* 0x0000000000404947 */ /* 0x000fec0003800000 */
        /* <DEDUP_REMOVED lines=16> */
.L_x_252:
[----:B------:R-:W-:Y:S05]  /*99e0*/  BSYNC B0 ;  /* 0x0000000000007941 */ /* 0x000fea0003800000 */
.L_x_251:
[----:B------:R-:W-:Y:S01]  /*99f0*/  BSSY B0, `(.L_x_253) ;  /* 0x0000017000007945 */ /* 0x000fe20003800000 */
[----:B------:R-:W-:Y:S02]  /*9a00*/  IADD3 R0, P4, P3, R7, R10, R25 ;  /* 0x0000000a07007210 */ /* 0x000fe40007b9e019 */
[----:B------:R-:W-:Y:S02]  /*9a10*/  SHF.R.S32.HI R7, RZ, 0x1f, R7 ;  /* 0x0000001fff077819 */ /* 0x000fe40000011407 */
[----:B------:R-:W-:Y:S01]  /*9a20*/  SHF.R.S32.HI R25, RZ, 0x1f, R25 ;  /* 0x0000001fff197819 */ /* 0x000fe20000011419 */
[----:B------:R-:W-:Y:S05]  /*9a30*/  @P0 BRA `(.L_x_254) ;  /* 0x0000000000480947 */ /* 0x000fea0003800000 */
[----:B------:R-:W-:Y:S01]  /*9a40*/  IADD3 R5, P0, R18, 0x20, RZ ;  /* 0x0000002012057810 */ /* 0x000fe20007f1e0ff */
[----:B------:R-:W-:Y:S01]  /*9a50*/  ULDC.64 UR4, c[0x0][0x298] ;  /* 0x0000a60000047ab9 */ /* 0x000fe20000000a00 */
[----:B------:R-:W-:Y:S01]  /*9a60*/  IMAD.MOV.U32 R16, RZ, RZ, R4 ;  /* 0x000000ffff107224 */ /* 0x000fe200078e0004 */
[----:B------:R-:W-:Y:S02]  /*9a70*/  ULDC UR6, c[0x0][0x2d0] ;  /* 0x0000b40000067ab9 */ /* 0x000fe40000000800 */
[----:B------:R-:W-:Y:S01]  /*9a80*/  IMAD.X R6, RZ, RZ, R19, P0 ;  /* 0x000000ffff067224 */ /* 0x000fe200000e0613 */
        /* <DEDUP_REMOVED lines=13> */
.L_x_254:
[----:B------:R-:W-:Y:S05]  /*9b60*/  BSYNC B0 ;  /* 0x0000000000007941 */ /* 0x000fea0003800000 */
.L_x_253:
[----:B------:R-:W-:Y:S01]  /*9b70*/  BSSY B0, `(.L_x_255) ;  /* 0x000000b000007945 */ /* 0x000fe20003800000 */
[----:B------:R-:W-:-:S03]  /*9b80*/  IADD3.X R7, R7, R11, R25, P4, P3 ;  /* 0x0000000b07077210 */ /* 0x000fc600027e6419 */
[----:B------:R-:W-:Y:S05]  /*9b90*/  @P6 BRA `(.L_x_256) ;  /* 0x0000000000206947 */ /* 0x000fea0003800000 */
[----:B------:R-:W-:Y:S01]  /*9ba0*/  IMAD R2, R14, R8, RZ ;  /* 0x000000080e027224 */ /* 0x000fe200078e02ff */
[----:B------:R-:W-:-:S04]  /*9bb0*/  ULDC.64 UR4, c[0x0][0x2b0] ;  /* 0x0000ac0000047ab9 */ /* 0x000fc80000000a00 */
[----:B------:R-:W-:-:S04]  /*9bc0*/  IADD3 R3, P0, R2, R0, RZ ;  /* 0x0000000002037210 */ /* 0x000fc80007f1e0ff */
[----:B------:R-:W-:Y:S02]  /*9bd0*/  LEA.HI.X.SX32 R2, R2, R7, 0x1, P0 ;  /* 0x0000000702027211 */ /* 0x000fe400000f0eff */
[----:B--2---:R-:W-:-:S04]  /*9be0*/  LEA R4, P0, R3, UR4, 0x2 ;  /* 0x0000000403047c11 */ /* 0x004fc8000f8010ff */
[----:B------:R-:W-:Y:S01]  /*9bf0*/  LEA.HI.X R5, R3, UR5, R2, 0x2, P0 ;  /* 0x0000000503057c11 */ /* 0x000fe200080f1402 */
[----:B------:R-:W-:-:S05]  /*9c00*/  IMAD.MOV.U32 R3, RZ, RZ, 0x7f800000 ;  /* 0x7f800000ff037424 */ /* 0x000fca00078e00ff */
[----:B------:R3:W-:Y:S03]  /*9c10*/  STG.E desc[UR8][R4.64], R3 ;  /* 0x0000000304007986 */ /* 0x0007e6000c101908 */
.L_x_256:
[----:B------:R-:W-:Y:S05]  /*9c20*/  BSYNC B0 ;  /* 0x0000000000007941 */ /* 0x000fea0003800000 */
.L_x_255:
[----:B------:R-:W-:Y:S05]  /*9c30*/  @P5 EXIT ;  /* 0x000000000000594d */ /* 0x000fea0003800000 */
[----:B------:R-:W-:Y:S01]  /*9c40*/  IMAD R8, R13, R8, RZ ;  /* 0x000000080d087224 */ /* 0x000fe200078e02ff */
[----:B------:R-:W-:Y:S01]  /*9c50*/  ULDC.64 UR4, c[0x0][0x2b0] ;  /* 0x0000ac0000047ab9 */ /* 0x000fe20000000a00 */
[----:B--23--:R-:W-:-:S03]  /*9c60*/  IMAD.MOV.U32 R5, RZ, RZ, 0x7f800000 ;  /* 0x7f800000ff057424 */ /* 0x00cfc600078e00ff */
[----:B------:R-:W-:-:S04]  /*9c70*/  IADD3 R0, P0, R8, R0, RZ ;  /* 0x0000000008007210 */ /* 0x000fc80007f1e0ff */
[----:B------:R-:W-:Y:S02]  /*9c80*/  LEA.HI.X.SX32 R7, R8, R7, 0x1, P0 ;  /* 0x0000000708077211 */ /* 0x000fe400000f0eff */
[----:B------:R-:W-:-:S04]  /*9c90*/  LEA R2, P0, R0, UR4, 0x2 ;  /* 0x0000000400027c11 */ /* 0x000fc8000f8010ff */
[----:B------:R-:W-:-:S05]  /*9ca0*/  LEA.HI.X R3, R0, UR5, R7, 0x2, P0 ;  /* 0x0000000500037c11 */ /* 0x000fca00080f1407 */
[----:B------:R-:W-:Y:S01]  /*9cb0*/  STG.E desc[UR8][R2.64], R5 ;  /* 0x0000000502007986 */ /* 0x000fe2000c101908 */
[----:B------:R-:W-:Y:S05]  /*9cc0*/  EXIT ;  /* 0x000000000000794d */ /* 0x000fea0003800000 */
.L_x_257:
        /* <DEDUP_REMOVED lines=11> */
.L_x_1147:


//--------------------- .text._ZN5flash16flash_fwd_kernelI23Flash_fwd_kernel_traitsILi96ELi64ELi64ELi4ELb0ELb0EN7cutlass10bfloat16_tE19Flash_kernel_traitsILi96ELi64ELi64ELi4ES3_EELb0ELb1ELb0ELb1ELb0ELb0ELb0ELb0EEEvNS_16Flash_fwd_paramsE --------------------------
	.section	.text._ZN5flash16flash_fwd_kernelI23Flash_fwd_kernel_traitsILi96ELi64ELi64ELi4ELb0ELb0EN7cutlass10bfloat16_tE19Flash_kernel_traitsILi96ELi64ELi64ELi4ES3_EELb0ELb1ELb0ELb1ELb0ELb0ELb0ELb0EEEvNS_16Flash_fwd_paramsE,"ax",@progbits
	.align	128
        .global         _ZN5flash16flash_fwd_kernelI23Flash_fwd_kernel_traitsILi96ELi64ELi64ELi4ELb0ELb0EN7cutlass10bfloat16_tE19Flash_kernel_traitsILi96ELi64ELi64ELi4ES3_EELb0ELb1ELb0ELb1ELb0ELb0ELb0ELb0EEEvNS_16Flash_fwd_paramsE
        .type           _ZN5flash16flash_fwd_kernelI23Flash_fwd_kernel_traitsILi96ELi64ELi64ELi4ELb0ELb0EN7cutlass10bfloat16_tE19Flash_kernel_traitsILi96ELi64ELi64ELi4ES3_EELb0ELb1ELb0ELb1ELb0ELb0ELb0ELb0EEEvNS_16Flash_fwd_paramsE,@function
        .size           _ZN5flash16flash_fwd_kernelI23Flash_fwd_kernel_traitsILi96ELi64ELi64ELi4ELb0ELb0EN7cutlass10bfloat16_tE19Flash_kernel_traitsILi96ELi64ELi64ELi4ES3_EELb0ELb1ELb0ELb1ELb0ELb0ELb0ELb0EEEvNS_16Flash_fwd_paramsE,(.L_x_1148 - _ZN5flash16flash_fwd_kernelI23Flash_fwd_kernel_traitsILi96ELi64ELi64ELi4ELb0ELb0EN7cutlass10bfloat16_tE19Flash_kernel_traitsILi96ELi64ELi64ELi4ES3_EELb0ELb1ELb0ELb1ELb0ELb0ELb0ELb0EEEvNS_16Flash_fwd_paramsE)
        .other          _ZN5flash16flash_fwd_kernelI23Flash_fwd_kernel_traitsILi96ELi64ELi64ELi4ELb0ELb0EN7cutlass10bfloat16_tE19Flash_kernel_traitsILi96ELi64ELi64ELi4ES3_EELb0ELb1ELb0ELb1ELb0ELb0ELb0ELb0EEEvNS_16Flash_fwd_paramsE,@"STO_CUDA_ENTRY STV_DEFAULT"
_ZN5flash16flash_fwd_kernelI23Flash_fwd_kernel_traitsILi96ELi64ELi64ELi4ELb0ELb0EN7cutlass10bfloat16_tE19Flash_kernel_traitsILi96ELi64ELi64ELi4ES3_EELb0ELb1ELb0ELb1ELb0ELb0ELb0ELb0EEEvNS_16Flash_fwd_paramsE:
.text._ZN5flash16flash_fwd_kernelI23Flash_fwd_kernel_traitsILi96ELi64ELi64ELi4ELb0ELb0EN7cutlass10bfloat16_tE19Flash_kernel_traitsILi96ELi64ELi64ELi4ES3_EELb0ELb1ELb0ELb1ELb0ELb0ELb0ELb0EEEvNS_16Flash_fwd_paramsE:
        /* <DEDUP_REMOVED lines=16> */
[----:B------:R-:W4:Y:S08]  /*0100*/  LDC.64 R6, c[0x0][0x2f8] ;  /* 0x0000be00ff067b82 */ /* 0x000f300000000a00 */
[----:B------:R-:W1:Y:S01]  /*0110*/  @P1 LDC.64 R4, c[0x0][0x300] ;  /* 0x0000c000ff041b82 */ /* 0x000e620000000a00 */
[----:B------:R-:W2:Y:S01]  /*0120*/  @P2 LDG.E R144, desc[UR8][R144.64+0x4] ;  /* 0x0000040890902981 */ /* 0x000ea2000c1e1900 */
        /* <DEDUP_REMOVED lines=19> */
.L_x_258:
[----:B------:R-:W1:Y:S02]  /*0260*/  LDC R0, c[0x0][0x2c8] ;  /* 0x0000b200ff007b82 */ /* 0x000e640000000800 */
.L_x_259:
[----:B------:R-:W4:Y:S02]  /*0270*/  LDC.64 R2, c[0x0][0x308] ;  /* 0x0000c200ff027b82 */ /* 0x000f240000000a00 */
[----:B----4-:R-:W-:-:S04]  /*0280*/  ISETP.NE.U32.AND P1, PT, R2, RZ, PT ;  /* 0x000000ff0200720c */ /* 0x010fc80003f25070 */
[----:B------:R-:W-:-:S13]  /*0290*/  ISETP.NE.AND.EX P1, PT, R3, RZ, PT, P1 ;  /* 0x000000ff0300720c */ /* 0x000fda0003f25310 */
[----:B------:R-:W4:Y:S01]  /*02a0*/  @P1 LDC.64 R2, c[0x0][0x308] ;  /* 0x0000c200ff021b82 */ /* 0x000f220000000a00 */
[----:B------:R-:W-:-:S07]  /*02b0*/  IMAD.SHL.U32 R92, R154, 0x40, RZ ;  /* 0x000000409a5c7824 */ /* 0x000fce00078e00ff */
[----:B---3--:R-:W3:Y:S01]  /*02c0*/  @!P1 LDC R4, c[0x0][0x2cc] ;  /* 0x0000b300ff049b82 */ /* 0x008ee20000000800 */
[----:B--2---:R-:W-:Y:S01]  /*02d0*/  ISETP.GT.AND P0, PT, R144, R92, PT ;  /* 0x0000005c9000720c */ /* 0x004fe20003f04270 */
[----:B----4-:R-:W-:-:S05]  /*02e0*/  @P1 IMAD.WIDE R2, R18, 0x4, R2 ;  /* 0x0000000412021825 */ /* 0x010fca00078e0202 */
[----:B------:R2:W5:Y:S01]  /*02f0*/  @P1 LDG.E R84, desc[UR8][R2.64] ;  /* 0x0000000802541981 */ /* 0x000562000c1e1900 */
[----:B------:R-:W4:Y:S06]  /*0300*/  @!P1 LDC.64 R2, c[0x0][0x318] ;  /* 0x0000c600ff029b82 */ /* 0x000f2c0000000a00 */
[----:B--23--:R-:W-:Y:S05]  /*0310*/  @!P0 EXIT ;  /* 0x000000000000894d */ /* 0x00cfea0003800000 */
[----:B------:R-:W2:Y:S01]  /*0320*/  LDC R89, c[0x0][0x398] ;  /* 0x0000e600ff597b82 */ /* 0x000ea20000000800 */
[----:B----4-:R-:W-:Y:S01]  /*0330*/  @!P1 ISETP.NE.U32.AND P0, PT, R2, RZ, PT ;  /* 0x000000ff0200920c */ /* 0x010fe20003f05070 */
[----:B-----5:R-:W-:Y:S01]  /*0340*/  @P1 IMAD.IADD R84, R84, 0x1, -R21 ;  /* 0x0000000154541824 */ /* 0x020fe200078e0a15 */
[----:B------:R-:W-:Y:S01]  /*0350*/  IADD3 R2, -R144, 0x7f, R92 ;  /* 0x0000007f90027810 */ /* 0x000fe20007ffe15c */
[----:B------:R-:W3:Y:S01]  /*0360*/  S2R R91, SR_TID.X ;  /* 0x00000000005b7919 */ /* 0x000ee20000002100 */
[----:B------:R-:W-:-:S04]  /*0370*/  @!P1 ISETP.NE.AND.EX P0, PT, R3, RZ, PT, P0 ;  /* 0x000000ff0300920c */ /* 0x000fc80003f05300 */
        /* <DEDUP_REMOVED lines=14> */
[----:B------:R-:W-:Y:S01]  /*0460*/  SHF.R.S32.HI R13, RZ, 0x1f, R91 ;  /* 0x0000001fff0d7819 */ /* 0x000fe2000001145b */
[----:B------:R-:W-:Y:S01]  /*0470*/  IMAD.IADD R3, R144, 0x1, -R92 ;  /* 0x0000000190037824 */ /* 0x000fe200078e0a5c */
[----:B------:R-:W-:Y:S02]  /*0480*/  ISETP.NE.AND P0, PT, R24, -0x1, PT ;  /* 0xffffffff1800780c */ /* 0x000fe40003f05270 */
[----:B------:R-:W-:Y:S02]  /*0490*/  LEA.HI R141, R13, R91, RZ, 0x2 ;  /* 0x0000005b0d8d7211 */ /* 0x000fe400078f10ff */
[----:B------:R-:W-:Y:S02]  /*04a0*/  ISETP.NE.AND P4, PT, R140, -0x1, PT ;  /* 0xffffffff8c00780c */ /* 0x000fe40003f85270 */
[----:B------:R-:W-:Y:S02]  /*04b0*/  LOP3.LUT R150, R141, 0xfffffffc, RZ, 0xc0, !PT ;  /* 0xfffffffc8d967812 */ /* 0x000fe400078ec0ff */
[----:B------:R-:W-:-:S02]  /*04c0*/  SHF.R.S32.HI R14, RZ, 0x2, R141 ;  /* 0x00000002ff0e7819 */ /* 0x000fc4000001148d */
[----:B------:R-:W-:Y:S02]  /*04d0*/  IADD3 R150, -R150, R91, RZ ;  /* 0x0000005b96967210 */ /* 0x000fe40007ffe1ff */
[CC--:B------:R-:W-:Y:S01]  /*04e0*/  ISETP.GE.AND P2, PT, R14.reuse, R3.reuse, PT ;  /* 0x000000030e00720c */ /* 0x0c0fe20003f46270 */
[----:B------:R-:W-:Y:S01]  /*04f0*/  VIADD R11, R14, 0x20 ;  /* 0x000000200e0b7836 */ /* 0x000fe20000000000 */
[----:B------:R-:W2:Y:S01]  /*0500*/  @P0 LDC.64 R86, c[0x0][0x248] ;  /* 0x00009200ff560b82 */ /* 0x000ea20000000a00 */
[----:B------:R-:W-:Y:S01]  /*0510*/  IMAD.SHL.U32 R150, R150, 0x8, RZ ;  /* 0x0000000896967824 */ /* 0x000fe200078e00ff */
[----:B------:R-:W-:Y:S01]  /*0520*/  LEA.HI R141, R141, R14, RZ, 0x1 ;  /* 0x0000000e8d8d7211 */ /* 0x000fe200078f08ff */
[--C-:B------:R-:W-:Y:S01]  /*0530*/  @P0 IMAD.IADD R26, R21, 0x1, R24.reuse ;  /* 0x00000001151a0824 */ /* 0x100fe200078e0218 */
[----:B------:R-:W-:Y:S01]  /*0540*/  ISETP.GE.AND P1, PT, R11, R3, PT ;  /* 0x000000030b00720c */ /* 0x000fe20003f26270 */
[----:B------:R-:W-:Y:S01]  /*0550*/  @P0 IMAD.IADD R24, R21, 0x1, R24 ;  /* 0x0000000115180824 */ /* 0x000fe200078e0218 */
[----:B------:R-:W-:-:S02]  /*0560*/  LEA.HI R93, R13, R91, RZ, 0x5 ;  /* 0x0000005b0d5d7211 */ /* 0x000fc400078f28ff */
[-C--:B-1----:R-:W-:Y:S01]  /*0570*/  IABS R2, R10.reuse ;  /* 0x0000000a00027213 */ /* 0x082fe20000000000 */
[----:B------:R-:W1:Y:S01]  /*0580*/  @!P4 LDC.64 R16, c[0x0][0x228] ;  /* 0x00008a00ff10cb82 */ /* 0x000e620000000a00 */
[----:B------:R-:W-:Y:S02]  /*0590*/  LOP3.LUT R3, R20, R10, RZ, 0x3c, !PT ;  /* 0x0000000a14037212 */ /* 0x000fe400078e3cff */
[----:B------:R-:W3:Y:S01]  /*05a0*/  I2F.RP R4, R2 ;  /* 0x0000000200047306 */ /* 0x000ee20000209400 */
[----:B------:R-:W-:Y:S02]  /*05b0*/  LOP3.LUT R141, R141, 0x7fffffe, RZ, 0xc0, !PT ;  /* 0x07fffffe8d8d7812 */ /* 0x000fe400078ec0ff */
[----:B------:R-:W-:Y:S02]  /*05c0*/  ISETP.GE.AND P3, PT, R3, RZ, PT ;  /* 0x000000ff0300720c */ /* 0x000fe40003f66270 */
[----:B------:R-:W-:Y:S02]  /*05d0*/  SHF.R.S32.HI R90, RZ, 0x5, R93 ;  /* 0x00000005ff5a7819 */ /* 0x000fe4000001145d */
[----:B------:R-:W-:-:S02]  /*05e0*/  IADD3 R141, R14, -R141, RZ ;  /* 0x8000008d0e8d7210 */ /* 0x000fc40007ffe0ff */
[----:B------:R-:W-:Y:S01]  /*05f0*/  SHF.R.S32.HI R15, RZ, 0x1f, R14 ;  /* 0x0000001fff0f7819 */ /* 0x000fe2000001140e */
[----:B--2---:R-:W-:Y:S02]  /*0600*/  @P0 IMAD R23, R24, R87, RZ ;  /* 0x0000005718170224 */ /* 0x004fe400078e02ff */
[----:B------:R-:W-:Y:S01]  /*0610*/  IMAD R141, R90, 0x8, R141 ;  /* 0x000000085a8d7824 */ /* 0x000fe200078e028d */
[----:B---3--:R-:W2:Y:S01]  /*0620*/  MUFU.RCP R4, R4 ;  /* 0x0000000400047308 */ /* 0x008ea20000001000 */
[----:B------:R-:W-:-:S04]  /*0630*/  @P0 IMAD.WIDE.U32 R24, R24, R86, RZ ;  /* 0x0000005618180225 */ /* 0x000fc800078e00ff */
[----:B------:R-:W-:-:S04]  /*0640*/  IMAD.WIDE R154, R154, 0x40, R14 ;  /* 0x000000409a9a7825 */ /* 0x000fc800078e020e */
[----:B------:R-:W-:Y:S02]  /*0650*/  @P0 IMAD.IADD R23, R25, 0x1, R23 ;  /* 0x0000000119170824 */ /* 0x000fe400078e0217 */
[----:B--2---:R-:W-:-:S04]  /*0660*/  VIADD R4, R4, 0xffffffe ;  /* 0x0ffffffe04047836 */ /* 0x004fc80000000000 */
[----:B------:R-:W2:Y:S02]  /*0670*/  F2I.FTZ.U32.TRUNC.NTZ R5, R4 ;  /* 0x0000000400057305 */ /* 0x000ea4000021f000 */
[----:B--2---:R-:W-:Y:S02]  /*0680*/  IMAD.MOV R0, RZ, RZ, -R5 ;  /* 0x000000ffff007224 */ /* 0x004fe400078e0a05 */
[----:B------:R-:W-:Y:S02]  /*0690*/  IMAD.MOV.U32 R4, RZ, RZ, RZ ;  /* 0x000000ffff047224 */ /* 0x000fe400078e00ff */
[----:B------:R-:W-:Y:S01]  /*06a0*/  IMAD R124, R0, R2, RZ ;  /* 0x00000002007c7224 */ /* 0x000fe200078e02ff */
[----:B------:R-:W-:-:S03]  /*06b0*/  IABS R0, R20 ;  /* 0x0000001400007213 */ /* 0x000fc60000000000 */
[----:B------:R-:W-:Y:S02]  /*06c0*/  IMAD.HI.U32 R124, R5, R124, R4 ;  /* 0x0000007c057c7227 */ /* 0x000fe400078e0004 */
[----:B------:R-:W2:Y:S04]  /*06d0*/  @P0 LDC.64 R4, c[0x0][0x250] ;  /* 0x00009400ff040b82 */ /* 0x000ea80000000a00 */
[----:B------:R-:W-:-:S04]  /*06e0*/  IMAD.HI.U32 R124, R124, R0, RZ ;  /* 0x000000007c7c7227 */ /* 0x000fc800078e00ff */
[----:B------:R-:W-:-:S04]  /*06f0*/  IMAD.MOV R6, RZ, RZ, -R124 ;  /* 0x000000ffff067224 */ /* 0x000fc800078e0a7c */
[----:B------:R-:W-:Y:S01]  /*0700*/  IMAD R6, R2, R6, R0 ;  /* 0x0000000602067224 */ /* 0x000fe200078e0200 */
[----:B------:R-:W-:-:S04]  /*0710*/  LEA.HI R0, R13, R91, RZ, 0x3 ;  /* 0x0000005b0d007211 */ /* 0x000fc800078f18ff */
[----:B------:R-:W-:Y:S02]  /*0720*/  SHF.R.S32.HI R12, RZ, 0x3, R0 ;  /* 0x00000003ff0c7819 */ /* 0x000fe40000011400 */
[----:B------:R-:W-:-:S03]  /*0730*/  ISETP.GT.U32.AND P5, PT, R2, R6, PT ;  /* 0x000000060200720c */ /* 0x000fc60003fa4070 */
[----:B------:R-:W-:Y:S02]  /*0740*/  IMAD.SHL.U32 R7, R12, 0x40, RZ ;  /* 0x000000400c077824 */ /* 0x000fe400078e00ff */
[C---:B--2---:R-:W-:Y:S02]  /*0750*/  @P0 IMAD R19, R26.reuse, R5, RZ ;  /* 0x000000051a130224 */ /* 0x044fe400078e02ff */
[----:B------:R-:W-:Y:S01]  /*0760*/  @P0 IMAD.WIDE.U32 R26, R26, R4, RZ ;  /* 0x000000041a1a0225 */ /* 0x000fe200078e00ff */
[----:B------:R-:W-:-:S03]  /*0770*/  LOP3.LUT R7, R7, 0xc0, RZ, 0xc0, !PT ;  /* 0x000000c007077812 */ /* 0x000fc600078ec0ff */
[----:B------:R-:W-:Y:S01]  /*0780*/  @P0 IMAD.MOV.U32 R22, RZ, RZ, R26 ;  /* 0x000000ffff160224 */ /* 0x000fe200078e001a */
[----:B------:R-:W-:Y:S01]  /*0790*/  LOP3.LUT R8, R7, 0x18, R150, 0xf8, !PT ;  /* 0x0000001807087812 */ /* 0x000fe200078ef896 */
[----:B------:R-:W-:Y:S01]  /*07a0*/  @!P5 IMAD.IADD R6, R6, 0x1, -R2 ;  /* 0x000000010606d824 */ /* 0x000fe200078e0a02 */
[----:B------:R-:W-:Y:S02]  /*07b0*/  SHF.R.U32.HI R7, RZ, 0x3, R7 ;  /* 0x00000003ff077819 */ /* 0x000fe40000011607 */
[----:B------:R-:W-:Y:S02]  /*07c0*/  @P0 IADD3 R19, R27, R19, RZ ;  /* 0x000000131b130210 */ /* 0x000fe40007ffe0ff */
[----:B------:R-:W-:Y:S02]  /*07d0*/  LOP3.LUT R7, R8, R7, RZ, 0x3c, !PT ;  /* 0x0000000708077212 */ /* 0x000fe400078e3cff */
[----:B------:R-:W-:Y:S01]  /*07e0*/  ISETP.GE.U32.AND P6, PT, R6, R2, PT ;  /* 0x000000020600720c */ /* 0x000fe20003fc6070 */
[----:B------:R-:W2:Y:S01]  /*07f0*/  @P4 LDC.64 R8, c[0x0][0x240] ;  /* 0x00009000ff084b82 */ /* 0x000ea20000000a00 */
[----:B------:R-:W-:Y:S01]  /*0800*/  @!P4 SHF.R.S32.HI R6, RZ, 0x1f, R18 ;  /* 0x0000001fff06c819 */ /* 0x000fe20000011412 */
[----:B------:R-:W-:-:S04]  /*0810*/  IMAD.U32 R141, R141, 0x20, R7 ;  /* 0x000000208d8d7824 */ /* 0x000fc800078e0007 */
[----:B-1----:R-:W-:Y:S02]  /*0820*/  @!P4 IMAD R6, R6, R16, RZ ;  /* 0x000000100606c224 */ /* 0x002fe400078e02ff */
[----:B------:R-:W1:Y:S02]  /*0830*/  LDC.64 R2, c[0x0][0x3c8] ;  /* 0x0000f200ff027b82 */ /* 0x000e640000000a00 */
[----:B------:R-:W-:Y:S01]  /*0840*/  @!P4 IMAD R17, R18, R17, R6 ;  /* 0x000000111211c224 */ /* 0x000fe200078e0206 */
[----:B------:R-:W-:Y:S06]  /*0850*/  @P0 BRA `(.L_x_261) ;  /* 0x0000000000340947 */ /* 0x000fec0003800000 */
[----:B------:R-:W3:Y:S01]  /*0860*/  LDC.64 R86, c[0x0][0x248] ;  /* 0x00009200ff567b82 */ /* 0x000ee20000000a00 */
[----:B------:R-:W-:Y:S02]  /*0870*/  SHF.R.S32.HI R24, RZ, 0x1f, R21 ;  /* 0x0000001fff187819 */ /* 0x000fe40000011415 */
[----:B------:R-:W-:-:S05]  /*0880*/  SHF.R.S32.HI R23, RZ, 0x1f, R18 ;  /* 0x0000001fff177819 */ /* 0x000fca0000011412 */
[----:B------:R-:W4:Y:S01]  /*0890*/  LDC.64 R6, c[0x0][0x230] ;  /* 0x00008c00ff067b82 */ /* 0x000f220000000a00 */
[-C--:B---3--:R-:W-:Y:S02]  /*08a0*/  IMAD R24, R24, R86.reuse, RZ ;  /* 0x0000005618187224 */ /* 0x088fe400078e02ff */
[----:B------:R-:W-:-:S04]  /*08b0*/  IMAD.WIDE.U32 R26, R21, R86, RZ ;  /* 0x00000056151a7225 */ /* 0x000fc800078e00ff */
[----:B------:R-:W-:Y:S02]  /*08c0*/  IMAD R24, R21, R87, R24 ;  /* 0x0000005715187224 */ /* 0x000fe400078e0218 */
[----:B----4-:R-:W-:-:S03]  /*08d0*/  IMAD R23, R23, R6, RZ ;  /* 0x0000000617177224 */ /* 0x010fc600078e02ff */
[----:B------:R-:W-:Y:S01]  /*08e0*/  IADD3 R25, R27, R24, RZ ;  /* 0x000000181b197210 */ /* 0x000fe20007ffe0ff */
[----:B------:R-:W-:Y:S01]  /*08f0*/  IMAD R23, R18, R7, R23 ;  /* 0x0000000712177224 */ /* 0x000fe200078e0217 */
[----:B------:R-:W-:-:S05]  /*0900*/  MOV R24, R26 ;  /* 0x0000001a00187202 */ /* 0x000fca0000000f00 */
[----:B------:R-:W-:-:S05]  /*0910*/  IMAD.WIDE.U32 R24, R18, R6, R24 ;  /* 0x0000000612187225 */ /* 0x000fca00078e0018 */
[----:B------:R-:W-:Y:S02]  /*0920*/  IADD3 R23, R25, R23, RZ ;  /* 0x0000001719177210 */ /* 0x000fe40007ffe0ff */
.L_x_261:
[----:B------:R-:W-:Y:S05]  /*0930*/  @P0 BRA `(.L_x_262) ;  /* 0x0000000000340947 */ /* 0x000fea0003800000 */
        /* <DEDUP_REMOVED lines=9> */
[C---:B------:R-:W-:Y:S02]  /*09d0*/  IMAD R19, R18.reuse, R7, R19 ;  /* 0x0000000712137224 */ /* 0x040fe400078e0213 */
[----:B------:R-:W-:-:S05]  /*09e0*/  IMAD.WIDE.U32 R6, R18, R6, R26 ;  /* 0x0000000612067225 */ /* 0x000fca00078e001a */
[----:B------:R-:W-:Y:S02]  /*09f0*/  IADD3 R19, R7, R19, RZ ;  /* 0x0000001307137210 */ /* 0x000fe40007ffe0ff */
[----:B------:R-:W-:-:S07]  /*0a00*/  MOV R22, R6 ;  /* 0x0000000600167202 */ /* 0x000fce0000000f00 */
.L_x_262:
[----:B------:R-:W-:Y:S01]  /*0a10*/  @!P5 IADD3 R124, R124, 0x1, RZ ;  /* 0x000000017c7cd810 */ /* 0x000fe20007ffe0ff */
[----:B------:R-:W-:Y:S01]  /*0a20*/  IMAD R6, R15, R86, RZ ;  /* 0x000000560f067224 */ /* 0x000fe200078e02ff */
[----:B-1----:R-:W-:Y:S01]  /*0a30*/  ISETP.NE.U32.AND P0, PT, R2, RZ, PT ;  /* 0x000000ff0200720c */ /* 0x002fe20003f05070 */
[----:B------:R-:W-:Y:S01]  /*0a40*/  @!P4 IMAD.WIDE.U32 R28, R18, R16, RZ ;  /* 0x00000010121cc225 */ /* 0x000fe200078e00ff */
[----:B------:R-:W-:Y:S01]  /*0a50*/  ISETP.NE.AND P5, PT, R10, RZ, PT ;  /* 0x000000ff0a00720c */ /* 0x000fe20003fa5270 */
[----:B------:R-:W1:Y:S01]  /*0a60*/  S2UR UR6, SR_CgaCtaId ;  /* 0x00000000000679c3 */ /* 0x000e620000008800 */
[----:B------:R-:W-:Y:S01]  /*0a70*/  SHF.R.S32.HI R151, RZ, 0x1f, R150 ;  /* 0x0000001fff977819 */ /* 0x000fe20000011496 */
[----:B------:R-:W-:Y:S01]  /*0a80*/  IMAD R6, R14, R87, R6 ;  /* 0x000000570e067224 */ /* 0x000fe200078e0206 */
[----:B------:R-:W-:Y:S01]  /*0a90*/  ISETP.NE.AND.EX P0, PT, R3, RZ, PT, P0 ;  /* 0x000000ff0300720c */ /* 0x000fe20003f05300 */
[----:B--2---:R-:W-:Y:S01]  /*0aa0*/  @P4 IMAD.WIDE.U32 R26, R140, R8, RZ ;  /* 0x000000088c1a4225 */ /* 0x004fe200078e00ff */
[----:B------:R-:W-:Y:S01]  /*0ab0*/  @P6 IADD3 R124, R124, 0x1, RZ ;  /* 0x000000017c7c6810 */ /* 0x000fe20007ffe0ff */
[----:B------:R-:W-:Y:S01]  /*0ac0*/  ULDC.64 UR4, c[0x0][0x260] ;  /* 0x0000980000047ab9 */ /* 0x000fe20000000a00 */
[----:B------:R-:W-:Y:S01]  /*0ad0*/  @!P4 MOV R26, R28 ;  /* 0x0000001c001ac202 */ /* 0x000fe20000000f00 */
[----:B------:R-:W-:Y:S01]  /*0ae0*/  IMAD.WIDE.U32 R30, R14, R86, R150 ;  /* 0x000000560e1e7225 */ /* 0x000fe200078e0096 */
[----:B------:R-:W-:Y:S01]  /*0af0*/  @!P3 IADD3 R124, -R124, RZ, RZ ;  /* 0x000000ff7c7cb210 */ /* 0x000fe20007ffe1ff */
[----:B------:R-:W-:Y:S01]  /*0b00*/  BSSY B0, `(.L_x_263) ;  /* 0x000004e000007945 */ /* 0x000fe20003800000 */
[----:B------:R-:W-:Y:S01]  /*0b10*/  SHF.R.S32.HI R21, RZ, 0x1f, R20 ;  /* 0x0000001fff157819 */ /* 0x000fe20000011414 */
[----:B------:R-:W-:Y:S01]  /*0b20*/  @P4 IMAD R9, R140, R9, R27 ;  /* 0x000000098c094224 */ /* 0x000fe200078e021b */
[----:B------:R-:W-:-:S02]  /*0b30*/  IADD3 R146, P3, R24, R30, RZ ;  /* 0x0000001e18927210 */ /* 0x000fc40007f7e0ff */
[----:B------:R-:W-:Y:S01]  /*0b40*/  @!P5 LOP3.LUT R124, RZ, R10, RZ, 0x33, !PT ;  /* 0x0000000aff7cd212 */ /* 0x000fe200078e33ff */
[-C--:B------:R-:W-:Y:S01]  /*0b50*/  IMAD R10, R15, R4.reuse, RZ ;  /* 0x000000040f0a7224 */ /* 0x080fe200078e02ff */
[----:B------:R-:W-:Y:S02]  /*0b60*/  IADD3.X R147, R23, R31, R6, P3, !PT ;  /* 0x0000001f17937210 */ /* 0x000fe40001ffe406 */
[----:B------:R-:W-:Y:S01]  /*0b70*/  @!P4 IADD3 R9, R29, R17, RZ ;  /* 0x000000111d09c210 */ /* 0x000fe20007ffe0ff */
[----:B------:R-:W2:Y:S01]  /*0b80*/  @P0 LDC.64 R6, c[0x0][0x3d0] ;  /* 0x0000f400ff060b82 */ /* 0x000ea20000000a00 */
[----:B------:R-:W-:Y:S01]  /*0b90*/  SHF.R.S32.HI R8, RZ, 0x1f, R124 ;  /* 0x0000001fff087819 */ /* 0x000fe2000001147c */
[----:B------:R-:W-:Y:S01]  /*0ba0*/  IMAD.WIDE.U32 R16, R14, R4, R150 ;  /* 0x000000040e107225 */ /* 0x000fe200078e0096 */
[----:B------:R-:W-:Y:S02]  /*0bb0*/  IADD3 R26, P3, R150, R26, RZ ;  /* 0x0000001a961a7210 */ /* 0x000fe40007f7e0ff */
[----:B------:R-:W-:Y:S01]  /*0bc0*/  IADD3 R80, R120, -0x1, RZ ;  /* 0xffffffff78507810 */ /* 0x000fe20007ffe0ff */
[----:B------:R-:W-:Y:S01]  /*0bd0*/  IMAD R10, R14, R5, R10 ;  /* 0x000000050e0a7224 */ /* 0x000fe200078e020a */
[----:B------:R-:W-:Y:S01]  /*0be0*/  IADD3 R122, P4, R22, R16, RZ ;  /* 0x00000010167a7210 */ /* 0x000fe20007f9e0ff */
[----:B------:R-:W-:Y:S01]  /*0bf0*/  IMAD R148, R8, UR4, RZ ;  /* 0x0000000408947c24 */ /* 0x000fe2000f8e02ff */
[----:B------:R-:W-:Y:S01]  /*0c00*/  IADD3.X R27, R151, R9, RZ, P3, !PT ;  /* 0x00000009971b7210 */ /* 0x000fe20001ffe4ff */
[----:B------:R-:W-:Y:S01]  /*0c10*/  IMAD.WIDE.U32 R146, R124, UR4, R146 ;  /* 0x000000047c927c25 */ /* 0x000fe2000f8e0092 */
[----:B------:R-:W-:-:S02]  /*0c20*/  IADD3.X R123, R19, R17, R10, P4, !PT ;  /* 0x00000011137b7210 */ /* 0x000fc400027fe40a */
[----:B------:R-:W-:Y:S01]  /*0c30*/  @P0 SHF.R.S32.HI R17, RZ, 0x1f, R18 ;  /* 0x0000001fff110819 */ /* 0x000fe20000011412 */
[----:B------:R-:W-:Y:S01]  /*0c40*/  IMAD R148, R124, UR5, R148 ;  /* 0x000000057c947c24 */ /* 0x000fe2000f8e0294 */
[----:B------:R-:W-:Y:S01]  /*0c50*/  ULDC.64 UR4, c[0x0][0x268] ;  /* 0x00009a0000047ab9 */ /* 0x000fe20000000a00 */
[----:B------:R-:W-:Y:S01]  /*0c60*/  IMAD R10, R80, -0x40, R84 ;  /* 0xffffffc0500a7824 */ /* 0x000fe200078e0254 */
[----:B------:R-:W-:Y:S01]  /*0c70*/  IADD3 R143, R150, 0x20, RZ ;  /* 0x00000020968f7810 */ /* 0x000fe20007ffe0ff */
[----:B------:R-:W-:Y:S01]  /*0c80*/  IMAD R8, R8, UR4, RZ ;  /* 0x0000000408087c24 */ /* 0x000fe2000f8e02ff */
[----:B------:R-:W-:Y:S01]  /*0c90*/  IADD3 R142, R150, 0x40, RZ ;  /* 0x00000040968e7810 */ /* 0x000fe20007ffe0ff */
[----:B------:R-:W-:Y:S01]  /*0ca0*/  IMAD.WIDE.U32 R122, R124, UR4, R122 ;  /* 0x000000047c7a7c25 */ /* 0x000fe2000f8e007a */
[----:B------:R-:W-:-:S03]  /*0cb0*/  ISETP.GE.AND P6, PT, R14, R10, PT ;  /* 0x0000000a0e00720c */ /* 0x000fc60003fc6270 */
[----:B------:R-:W-:Y:S01]  /*0cc0*/  IMAD R124, R124, UR5, R8 ;  /* 0x000000057c7c7c24 */ /* 0x000fe2000f8e0208 */
[----:B------:R-:W-:Y:S01]  /*0cd0*/  ULDC.64 UR4, c[0x0][0x258] ;  /* 0x0000960000047ab9 */ /* 0x000fe20000000a00 */
[----:B--2---:R-:W-:Y:S02]  /*0ce0*/  @P0 IMAD R17, R17, R6, RZ ;  /* 0x0000000611110224 */ /* 0x004fe400078e02ff */
[----:B------:R-:W-:Y:S02]  /*0cf0*/  IMAD R24, R21, UR4, RZ ;  /* 0x0000000415187c24 */ /* 0x000fe4000f8e02ff */
[C---:B------:R-:W-:Y:S01]  /*0d00*/  IMAD.WIDE.U32 R22, R20.reuse, UR4, R26 ;  /* 0x0000000414167c25 */ /* 0x040fe2000f8e001a */
[----:B------:R-:W-:Y:S02]  /*0d10*/  UMOV UR4, 0x400 ;  /* 0x0000040000047882 */ /* 0x000fe40000000000 */
[----:B-1----:R-:W-:Y:S01]  /*0d20*/  ULEA UR4, UR6, UR4, 0x18 ;  /* 0x0000000406047291 */ /* 0x002fe2000f8ec03f */
[----:B------:R-:W-:-:S02]  /*0d30*/  IMAD R24, R20, UR5, R24 ;  /* 0x0000000514187c24 */ /* 0x000fc4000f8e0218 */
[----:B------:R-:W-:-:S03]  /*0d40*/  @P0 IMAD.WIDE.U32 R20, R18, R6, R20 ;  /* 0x0000000612140225 */ /* 0x000fc600078e0014 */
[----:B------:R-:W-:Y:S01]  /*0d50*/  LEA R141, R141, UR4, 0x1 ;  /* 0x000000048d8d7c11 */ /* 0x000fe2000f8e08ff */
[----:B------:R-:W-:Y:S01]  /*0d60*/  @P0 IMAD R17, R18, R7, R17 ;  /* 0x0000000712110224 */ /* 0x000fe200078e0211 */
        /* <DEDUP_REMOVED lines=39> */
.L_x_264:
[----:B------:R-:W-:Y:S05]  /*0fe0*/  BSYNC B0 ;  /* 0x0000000000007941 */ /* 0x000fea0003800000 */
.L_x_263:
[C---:B------:R-:W-:Y:S01]  /*0ff0*/  SHF.L.U64.HI R81, R86.reuse, 0x6, R87 ;  /* 0x0000000656517819 */ /* 0x040fe20000010257 */
[----:B------:R-:W-:Y:S01]  /*1000*/  @P0 IMAD.IADD R17, R21, 0x1, R17 ;  /* 0x0000000115110824 */ /* 0x000fe200078e0211 */
[----:B------:R-:W-:Y:S01]  /*1010*/  SHF.L.U32 R82, R86, 0x6, RZ ;  /* 0x0000000656527819 */ /* 0x000fe200000006ff */
[----:B------:R-:W-:Y:S01]  /*1020*/  IMAD.IADD R149, R147, 0x1, R148 ;  /* 0x0000000193957824 */ /* 0x000fe200078e0294 */
[----:B--2---:R-:W-:Y:S01]  /*1030*/  SHF.R.S32.HI R8, RZ, 0x1f, R80 ;  /* 0x0000001fff087819 */ /* 0x004fe20000011450 */
[----:B------:R-:W-:Y:S01]  /*1040*/  IMAD R9, R81, R80, RZ ;  /* 0x0000005051097224 */ /* 0x000fe200078e02ff */
[----:B------:R-:W-:Y:S01]  /*1050*/  @P0 LEA R16, P2, R20, R2, 0x2 ;  /* 0x0000000214100211 */ /* 0x000fe200078410ff */
[----:B------:R-:W-:Y:S01]  /*1060*/  IMAD.MOV.U32 R148, RZ, RZ, R146 ;  /* 0x000000ffff947224 */ /* 0x000fe200078e0092 */
[----:B------:R-:W-:Y:S01]  /*1070*/  BSSY B0, `(.L_x_265) ;  /* 0x000002b000007945 */ /* 0x000fe20003800000 */
[----:B------:R-:W-:Y:S01]  /*1080*/  ISETP.GE.AND P5, PT, R11, R10, PT ;  /* 0x0000000a0b00720c */ /* 0x000fe20003fa6270 */
[-C--:B------:R-:W-:Y:S01]  /*1090*/  IMAD R9, R8, R82.reuse, R9 ;  /* 0x0000005208097224 */ /* 0x080fe200078e0209 */
[----:B------:R-:W-:Y:S01]  /*10a0*/  @P0 LEA.HI.X R17, R20, R3, R17, 0x2, P2 ;  /* 0x0000000314110211 */ /* 0x000fe200010f1411 */
        /* <DEDUP_REMOVED lines=12> */
[----:B-1----:R-:W1:Y:S01]  /*1170*/  @!P4 LDC.64 R6, c[0x0][0x210] ;  /* 0x00008400ff06cb82 */ /* 0x002e620000000a00 */
        /* <DEDUP_REMOVED lines=26> */
.L_x_266:
[----:B------:R-:W-:Y:S05]  /*1320*/  BSYNC B0 ;  /* 0x0000000000007941 */ /* 0x000fea0003800000 */
.L_x_265:
[----:B------:R-:W-:Y:S01]  /*1330*/  BSSY B0, `(.L_x_267) ;  /* 0x0000023000007945 */ /* 0x000fe20003800000 */
[----:B------:R-:W-:Y:S02]  /*1340*/  LEA.HI R13, R13, R91, RZ, 0x4 ;  /* 0x0000005b0d0d7211 */ /* 0x000fe400078f20ff */
[----:B------:R-:W-:Y:S01]  /*1350*/  IADD3 R9, R19, R9, RZ ;  /* 0x0000000913097210 */ /* 0x000fe20007ffe0ff */
[----:B------:R-:W-:Y:S06]  /*1360*/  @P6 BRA `(.L_x_268) ;  /* 0x00000000007c6947 */ /* 0x000fec0003800000 */
[----:B------:R-:W-:Y:S02]  /*1370*/  ULDC UR5, c[0x0][0x2d0] ;  /* 0x0000b40000057ab9 */ /* 0x000fe40000000800 */
[----:B------:R-:W-:Y:S02]  /*1380*/  ISETP.GE.AND P4, PT, R150, UR5, PT ;  /* 0x0000000596007c0c */ /* 0x000fe4000bf86270 */
[----:B------:R-:W-:Y:S02]  /*1390*/  ISETP.GE.AND P3, PT, R143, UR5, PT ;  /* 0x000000058f007c0c */ /* 0x000fe4000bf66270 */
[----:B------:R-:W-:-:S09]  /*13a0*/  ISETP.GE.AND P1, PT, R142, UR5, PT ;  /* 0x000000058e007c0c */ /* 0x000fd2000bf26270 */
[----:B-12---:R-:W1:Y:S01]  /*13b0*/  @!P4 LDC.64 R6, c[0x0][0x218] ;  /* 0x00008600ff06cb82 */ /* 0x006e620000000a00 */
[----:B------:R4:W-:Y:S04]  /*13c0*/  @P4 STS [R141+0x3000], RZ ;  /* 0x003000ff8d004388 */ /* 0x0009e80000000800 */
[----:B------:R4:W-:Y:S03]  /*13d0*/  @P4 STS [R141+0x3004], RZ ;  /* 0x003004ff8d004388 */ /* 0x0009e60000000800 */
[----:B---3--:R-:W2:Y:S01]  /*13e0*/  @!P3 LDC.64 R2, c[0x0][0x218] ;  /* 0x00008600ff02bb82 */ /* 0x008ea20000000a00 */
[----:B------:R4:W-:Y:S01]  /*13f0*/  @P4 STS.64 [R141+0x3008], RZ ;  /* 0x003008ff8d004388 */ /* 0x0009e20000000a00 */
[----:B-1----:R-:W-:-:S04]  /*1400*/  @!P4 LEA R6, P6, R18, R6, 0x1 ;  /* 0x000000061206c211 */ /* 0x002fc800078c08ff */
        /* <DEDUP_REMOVED lines=21> */
.L_x_268:
[----:B------:R-:W-:Y:S05]  /*1560*/  BSYNC B0 ;  /* 0x0000000000007941 */ /* 0x000fea0003800000 */
.L_x_267:
        /* <DEDUP_REMOVED lines=10> */
[----:B-12-4-:R-:W1:Y:S01]  /*1610*/  @!P4 LDC.64 R6, c[0x0][0x218] ;  /* 0x00008600ff06cb82 */ /* 0x016e620000000a00 */
[----:B------:R2:W-:Y:S07]  /*1620*/  @P4 STS.128 [R141+0x3800], RZ ;  /* 0x003800ff8d004388 */ /* 0x0005ee0000000c00 */
[----:B---3--:R-:W3:Y:S01]  /*1630*/  @!P3 LDC.64 R2, c[0x0][0x218] ;  /* 0x00008600ff02bb82 */ /* 0x008ee20000000a00 */
        /* <DEDUP_REMOVED lines=22> */
.L_x_270:
[----:B------:R-:W-:Y:S05]  /*17a0*/  BSYNC B0 ;  /* 0x0000000000007941 */ /* 0x000fea0003800000 */
.L_x_269:
[----:B------:R-:W-:Y:S01]  /*17b0*/  LOP3.LUT R88, R13, 0xfffffff0, RZ, 0xc0, !PT ;  /* 0xfffffff00d587812 */ /* 0x000fe200078ec0ff */
[----:B------:R-:W0:Y:S04]  /*17c0*/  LDGDEPBAR ;  /* 0x00000000000079af */ /* 0x000e280000000000 */
[----:B------:R-:W-:Y:S01]  /*17d0*/  IMAD.IADD R88, R91, 0x1, -R88 ;  /* 0x000000015b587824 */ /* 0x000fe200078e0a58 */
[----:B------:R1:W5:Y:S02]  /*17e0*/  @P0 LDG.E R83, desc[UR8][R16.64] ;  /* 0x0000000810530981 */ /* 0x000364000c1e1900 */
[----:B-1234-:R-:W-:Y:S01]  /*17f0*/  SHF.R.S32.HI R3, RZ, 0x4, R13 ;  /* 0x00000004ff037819 */ /* 0x01efe2000001140d */
[----:B------:R-:W-:Y:S01]  /*1800*/  IMAD.IADD R125, R123, 0x1, R124 ;  /* 0x000000017b7d7824 */ /* 0x000fe200078e027c */
[----:B------:R-:W-:Y:S01]  /*1810*/  LOP3.LUT R7, R0, 0xfffffff8, RZ, 0xc0, !PT ;  /* 0xfffffff800077812 */ /* 0x000fe200078ec0ff */
[----:B------:R-:W-:Y:S01]  /*1820*/  IMAD.SHL.U32 R137, R4, 0x40, RZ ;  /* 0x0000004004897824 */ /* 0x000fe200078e00ff */
[----:B------:R-:W-:Y:S01]  /*1830*/  LEA.HI R9, R88, R88, RZ, 0x1 ;  /* 0x0000005858097211 */ /* 0x000fe200078f08ff */
[----:B------:R-:W-:Y:S01]  /*1840*/  IMAD.MOV.U32 R124, RZ, RZ, R122 ;  /* 0x000000ffff7c7224 */ /* 0x000fe200078e007a */
[----:B------:R-:W-:Y:S01]  /*1850*/  LEA.HI R13, R13, R3, RZ, 0x1 ;  /* 0x000000030d0d7211 */ /* 0x000fe200078f08ff */
[----:B------:R-:W-:Y:S01]  /*1860*/  IMAD.IADD R7, R91, 0x1, -R7 ;  /* 0x000000015b077824 */ /* 0x000fe200078e0a07 */
[--C-:B------:R-:W-:Y:S01]  /*1870*/  SHF.R.S32.HI R6, RZ, 0x1, R9.reuse ;  /* 0x00000001ff067819 */ /* 0x100fe20000011409 */
[----:B------:R-:W-:Y:S01]  /*1880*/  BSSY B0, `(.L_x_271) ;  /* 0x0000050000007945 */ /* 0x000fe20003800000 */
[----:B------:R-:W-:-:S02]  /*1890*/  SHF.R.S32.HI R2, RZ, 0x1f, R9 ;  /* 0x0000001fff027819 */ /* 0x000fc40000011409 */
[----:B------:R-:W-:Y:S02]  /*18a0*/  LOP3.LUT R0, R13, 0xfffffffe, RZ, 0xc0, !PT ;  /* 0xfffffffe0d007812 */ /* 0x000fe400078ec0ff */
[----:B------:R-:W-:Y:S02]  /*18b0*/  LEA.HI R2, R2, R6, RZ, 0x2 ;  /* 0x0000000602027211 */ /* 0x000fe400078f10ff */
[----:B------:R-:W-:Y:S01]  /*18c0*/  LEA.HI R132, R7, R7, RZ, 0x1 ;  /* 0x0000000707847211 */ /* 0x000fe200078f08ff */
[----:B------:R-:W-:Y:S01]  /*18d0*/  IMAD.IADD R3, R3, 0x1, -R0 ;  /* 0x0000000103037824 */ /* 0x000fe200078e0a00 */
[----:B------:R-:W-:-:S04]  /*18e0*/  DEPBAR.LE SB0, 0x0 ;  /* 0x000080000000791a */ /* 0x000fc80000000000 */
[----:B------:R-:W-:Y:S01]  /*18f0*/  BAR.SYNC.DEFER_BLOCKING 0x0 ;  /* 0x0000000000007b1d */ /* 0x000fe20000010000 */
[----:B------:R-:W-:Y:S02]  /*1900*/  ISETP.GE.AND P1, PT, R14, R10, PT ;  /* 0x0000000a0e00720c */ /* 0x000fe40003f26270 */
[----:B------:R-:W-:Y:S02]  /*1910*/  LOP3.LUT R2, R2, 0xfffffffc, RZ, 0xc0, !PT ;  /* 0xfffffffc02027812 */ /* 0x000fe400078ec0ff */
[----:B------:R-:W-:Y:S02]  /*1920*/  SHF.R.S32.HI R0, RZ, 0x1, R132 ;  /* 0x00000001ff007819 */ /* 0x000fe40000011484 */
[----:B------:R-:W-:Y:S01]  /*1930*/  LOP3.LUT R132, R132, 0x7fffffe, RZ, 0xc0, !PT ;  /* 0x07fffffe84847812 */ /* 0x000fe200078ec0ff */
[----:B------:R-:W-:Y:S01]  /*1940*/  IMAD.IADD R2, R6, 0x1, -R2 ;  /* 0x0000000106027824 */ /* 0x000fe200078e0a02 */
[----:B------:R-:W-:Y:S02]  /*1950*/  SHF.R.S32.HI R85, RZ, 0x1f, R88 ;  /* 0x0000001fff557819 */ /* 0x000fe40000011458 */
[----:B------:R-:W-:Y:S01]  /*1960*/  LOP3.LUT R9, R9, 0x7fffffe, RZ, 0xc0, !PT ;  /* 0x07fffffe09097812 */ /* 0x000fe200078ec0ff */
[----:B------:R-:W-:Y:S01]  /*1970*/  IMAD.IADD R132, R7, 0x1, -R132 ;  /* 0x0000000107847824 */ /* 0x000fe200078e0a84 */
[----:B------:R-:W-:Y:S01]  /*1980*/  LEA.HI R85, R85, R88, RZ, 0x3 ;  /* 0x0000005855557211 */ /* 0x000fe200078f18ff */
[----:B------:R-:W-:Y:S01]  /*1990*/  IMAD.SHL.U32 R6, R2, 0x40, RZ ;  /* 0x0000004002067824 */ /* 0x000fe200078e00ff */
[----:B------:R-:W-:Y:S01]  /*19a0*/  SHF.L.U64.HI R136, R4, 0x6, R5 ;  /* 0x0000000604887819 */ /* 0x000fe20000010205 */
[----:B------:R-:W-:Y:S01]  /*19b0*/  IMAD.IADD R88, R88, 0x1, -R9 ;  /* 0x0000000158587824 */ /* 0x000fe200078e0a09 */
[----:B------:R-:W-:Y:S01]  /*19c0*/  ISETP.GE.AND P6, PT, R11, R10, PT ;  /* 0x0000000a0b00720c */ /* 0x000fe20003fc6270 */
[----:B------:R-:W-:Y:S01]  /*19d0*/  IMAD R132, R3, 0x8, R132 ;  /* 0x0000000803847824 */ /* 0x000fe200078e0284 */
[----:B------:R-:W-:Y:S01]  /*19e0*/  LOP3.LUT R6, R6, 0xc0, RZ, 0xc0, !PT ;  /* 0x000000c006067812 */ /* 0x000fe200078ec0ff */
[----:B------:R-:W-:-:S02]  /*19f0*/  IMAD.SHL.U32 R9, R0, 0x40, RZ ;  /* 0x0000004000097824 */ /* 0x000fc400078e00ff */
[----:B------:R-:W-:Y:S01]  /*1a00*/  IMAD.SHL.U32 R3, R3, 0x8, RZ ;  /* 0x0000000803037824 */ /* 0x000fe200078e00ff */
[----:B------:R1:W-:Y:S01]  /*1a10*/  @P1 STS [R141+0x6000], RZ ;  /* 0x006000ff8d001388 */ /* 0x0003e20000000800 */
[----:B------:R-:W-:Y:S01]  /*1a20*/  IMAD.SHL.U32 R85, R85, 0x20, RZ ;  /* 0x0000002055557824 */ /* 0x000fe200078e00ff */
[----:B------:R-:W-:Y:S01]  /*1a30*/  LOP3.LUT R9, R9, 0xc0, RZ, 0xc0, !PT ;  /* 0x000000c009097812 */ /* 0x000fe200078ec0ff */
[----:B------:R-:W-:Y:S01]  /*1a40*/  IMAD.SHL.U32 R7, R12, 0x8, RZ ;  /* 0x000000080c077824 */ /* 0x000fe200078e00ff */
[----:B------:R1:W-:Y:S01]  /*1a50*/  @P1 STS [R141+0x6004], RZ ;  /* 0x006004ff8d001388 */ /* 0x0003e20000000800 */
[----:B------:R-:W-:Y:S01]  /*1a60*/  LOP3.LUT R3, R6, 0x8, R3, 0xf8, !PT ;  /* 0x0000000806037812 */ /* 0x000fe200078ef803 */
[----:B------:R-:W-:Y:S01]  /*1a70*/  IMAD.WIDE.U32 R12, R80, R137, R124 ;  /* 0x00000089500c7225 */ /* 0x000fe200078e007c */
[----:B------:R-:W-:Y:S01]  /*1a80*/  LOP3.LUT R85, R85, 0xffffff00, RZ, 0xc0, !PT ;  /* 0xffffff0055557812 */ /* 0x000fe200078ec0ff */
[----:B------:R1:W-:Y:S01]  /*1a90*/  @P1 STS.64 [R141+0x6008], RZ ;  /* 0x006008ff8d001388 */ /* 0x0003e20000000a00 */
[----:B------:R-:W-:-:S02]  /*1aa0*/  SHF.R.U32.HI R6, RZ, 0x3, R6 ;  /* 0x00000003ff067819 */ /* 0x000fc40000011606 */
[----:B------:R-:W-:Y:S01]  /*1ab0*/  LOP3.LUT R7, R9, 0x8, R7, 0xf8, !PT ;  /* 0x0000000809077812 */ /* 0x000fe200078ef807 */
[----:B------:R1:W-:Y:S01]  /*1ac0*/  @P1 STS.128 [R141+0x7000], RZ ;  /* 0x007000ff8d001388 */ /* 0x0003e20000000c00 */
[----:B------:R-:W-:Y:S01]  /*1ad0*/  SHF.R.U32.HI R9, RZ, 0x3, R9 ;  /* 0x00000003ff097819 */ /* 0x000fe20000011609 */
[----:B------:R-:W-:Y:S01]  /*1ae0*/  IMAD R133, R90, 0x200, R85 ;  /* 0x000002005a857824 */ /* 0x000fe200078e0255 */
[----:B------:R-:W-:Y:S01]  /*1af0*/  LOP3.LUT R3, R3, R6, RZ, 0x3c, !PT ;  /* 0x0000000603037212 */ /* 0x000fe200078e3cff */
[----:B------:R1:W-:Y:S01]  /*1b00*/  @P1 STS.128 [R141+0x8000], RZ ;  /* 0x008000ff8d001388 */ /* 0x0003e20000000c00 */
[----:B------:R-:W-:Y:S01]  /*1b10*/  IMAD R6, R136, R80, RZ ;  /* 0x0000005088067224 */ /* 0x000fe200078e02ff */
[----:B------:R-:W-:Y:S01]  /*1b20*/  LOP3.LUT R7, R7, R9, RZ, 0x3c, !PT ;  /* 0x0000000907077212 */ /* 0x000fe200078e3cff */
[----:B------:R-:W-:Y:S02]  /*1b30*/  IMAD R133, R88, 0x20, R133 ;  /* 0x0000002058857824 */ /* 0x000fe400078e0285 */
[----:B------:R-:W-:-:S02]  /*1b40*/  IMAD R6, R8, R137, R6 ;  /* 0x0000008908067224 */ /* 0x000fc400078e0206 */
[----:B------:R-:W-:Y:S02]  /*1b50*/  IMAD.U32 R132, R132, 0x20, R7 ;  /* 0x0000002084847824 */ /* 0x000fe400078e0007 */
[----:B------:R-:W-:Y:S02]  /*1b60*/  IMAD.IADD R133, R3, 0x1, R133 ;  /* 0x0000000103857824 */ /* 0x000fe400078e0285 */
[----:B------:R-:W-:Y:S01]  /*1b70*/  IMAD.IADD R10, R13, 0x1, R6 ;  /* 0x000000010d0a7824 */ /* 0x000fe200078e0206 */
[----:B------:R-:W-:Y:S06]  /*1b80*/  @P1 BRA `(.L_x_272) ;  /* 0x00000000007c1947 */ /* 0x000fec0003800000 */
        /* <DEDUP_REMOVED lines=31> */
.L_x_272:
[----:B------:R-:W-:Y:S05]  /*1d80*/  BSYNC B0 ;  /* 0x0000000000007941 */ /* 0x000fea0003800000 */
.L_x_271:
        /* <DEDUP_REMOVED lines=17> */
[----:B------:R-:W1:Y:S01]  /*1ea0*/  @!P3 LDC.64 R4, c[0x0][0x220] ;  /* 0x00008800ff04bb82 */ /* 0x000e620000000a00 */
        /* <DEDUP_REMOVED lines=22> */
.L_x_274:
[----:B------:R-:W-:Y:S05]  /*2010*/  BSYNC B0 ;  /* 0x0000000000007941 */ /* 0x000fea0003800000 */
.L_x_273:
[----:B------:R-:W-:Y:S01]  /*2020*/  LDSM.16.M88.4 R48, [R133] ;  /* 0x000000008530783b */ /* 0x000fe20000000200 */
[----:B------:R-:W-:Y:S01]  /*2030*/  LOP3.LUT P1, RZ, R0, 0x2, RZ, 0xc0, !PT ;  /* 0x0000000200ff7812 */ /* 0x000fe2000782c0ff */
[----:B------:R-:W-:Y:S01]  /*2040*/  IMAD.MOV.U32 R0, RZ, RZ, 0x10 ;  /* 0x00000010ff007424 */ /* 0x000fe200078e00ff */
[----:B------:R-:W-:Y:S01]  /*2050*/  LOP3.LUT P2, RZ, R2, 0x2, RZ, 0xc0, !PT ;  /* 0x0000000202ff7812 */ /* 0x000fe2000784c0ff */
[----:B------:R-:W4:Y:S01]  /*2060*/  LDSM.16.M88.4 R20, [R132+0x3000] ;  /* 0x003000008414783b */ /* 0x000f220000000200 */
[----:B------:R-:W-:Y:S02]  /*2070*/  IMAD R92, R90, 0x10, R92 ;  /* 0x000000105a5c7824 */ /* 0x000fe400078e025c */
[C---:B------:R-:W-:Y:S01]  /*2080*/  SEL R2, R0.reuse, 0xfffffff0, !P2 ;  /* 0xfffffff000027807 */ /* 0x040fe20005000000 */
[----:B------:R-:W4:Y:S01]  /*2090*/  LDSM.16.M88.4 R56, [R132+0x3800] ;  /* 0x003800008438783b */ /* 0x000f220000000200 */
[----:B------:R-:W-:Y:S01]  /*20a0*/  SEL R0, R0, 0xfffffff0, !P1 ;  /* 0xfffffff000007807 */ /* 0x000fe20004800000 */
[----:B------:R-:W-:-:S02]  /*20b0*/  IMAD.SHL.U32 R153, R91, 0x2, RZ ;  /* 0x000000025b997824 */ /* 0x000fc400078e00ff */
[----:B------:R-:W4:Y:S01]  /*20c0*/  LDSM.16.M88.4 R12, [R132+0x3400] ;  /* 0x00340000840c783b */ /* 0x000f220000000200 */
[----:B------:R-:W-:Y:S02]  /*20d0*/  IMAD R131, R2, 0x2, R133 ;  /* 0x0000000202837824 */ /* 0x000fe400078e0285 */
[----:B------:R-:W-:Y:S01]  /*20e0*/  IMAD R129, R0, 0x2, R132 ;  /* 0x0000000200817824 */ /* 0x000fe200078e0284 */
[----:B------:R-:W-:Y:S01]  /*20f0*/  LDSM.16.M88.4 R36, [R132+0x3c00] ;  /* 0x003c00008424783b */ /* 0x000fe20000000200 */
[----:B------:R-:W4:Y:S01]  /*2100*/  @P0 LDC R0, c[0x0][0x2e8] ;  /* 0x0000ba00ff000b82 */ /* 0x000f220000000800 */
[----:B------:R-:W-:Y:S01]  /*2110*/  LOP3.LUT R153, R153, 0x6, RZ, 0xc0, !PT ;  /* 0x0000000699997812 */ /* 0x000fe200078ec0ff */
[----:B------:R-:W-:Y:S01]  /*2120*/  IMAD R85, R88, 0x20, R85 ;  /* 0x0000002058557824 */ /* 0x000fe200078e0255 */
[----:B------:R-:W-:Y:S03]  /*2130*/  LDSM.16.M88.4 R44, [R131] ;  /* 0x00000000832c783b */ /* 0x000fe60000000200 */
[----:B------:R-:W-:Y:S01]  /*2140*/  IMAD.IADD R3, R3, 0x1, R85 ;  /* 0x0000000103037824 */ /* 0x000fe200078e0255 */
[----:B------:R-:W4:Y:S04]  /*2150*/  LDSM.16.M88.4 R32, [R129+0x3000] ;  /* 0x003000008120783b */ /* 0x000f280000000200 */
[----:B-123--:R-:W1:Y:S04]  /*2160*/  LDSM.16.M88.4 R4, [R129+0x3800] ;  /* 0x003800008104783b */ /* 0x00ee680000000200 */
[----:B------:R-:W2:Y:S04]  /*2170*/  LDSM.16.M88.4 R28, [R129+0x3400] ;  /* 0x00340000811c783b */ /* 0x000ea80000000200 */
[----:B------:R-:W-:Y:S04]  /*2180*/  LDSM.16.M88.4 R8, [R133+0x1000] ;  /* 0x001000008508783b */ /* 0x000fe80000000200 */
[----:B------:R-:W3:Y:S01]  /*2190*/  LDSM.16.M88.4 R40, [R132+0x4000] ;  /* 0x004000008428783b */ /* 0x000ee20000000200 */
[C---:B----4-:R-:W-:Y:S03]  /*21a0*/  HMMA.16816.F32.BF16 R24, R48.reuse, R20, RZ ;  /* 0x000000143018723c */ /* 0x050fe600000418ff */
[----:B------:R-:W4:Y:S04]  /*21b0*/  LDSM.16.M88.4 R64, [R129+0x3c00] ;  /* 0x003c00008140783b */ /* 0x000f280000000200 */
[----:B------:R-:W-:Y:S01]  /*21c0*/  LDSM.16.M88.4 R72, [R131+0x1000] ;  /* 0x001000008348783b */ /* 0x000fe20000000200 */
[C---:B------:R-:W-:Y:S03]  /*21d0*/  HMMA.16816.F32.BF16 R60, R48.reuse, R56, RZ ;  /* 0x00000038303c723c */ /* 0x040fe600000418ff */
[----:B------:R-:W-:Y:S03]  /*21e0*/  LDSM.16.M88.4 R76, [R129+0x4400] ;  /* 0x00440000814c783b */ /* 0x000fe60000000200 */
[C---:B------:R-:W-:Y:S01]  /*21f0*/  HMMA.16816.F32.BF16 R20, R48.reuse, R22, RZ ;  /* 0x000000163014723c */ /* 0x040fe200000418ff */
[----:B------:R-:W-:Y:S04]  /*2200*/  LDSM.16.M88.4 R68, [R129+0x4800] ;  /* 0x004800008144783b */ /* 0x000fe80000000200 */
[----:B------:R-:W0:Y:S01]  /*2210*/  LDGDEPBAR ;  /* 0x00000000000079af */ /* 0x000e220000000000 */
[C---:B------:R-:W-:Y:S06]  /*2220*/  HMMA.16816.F32.BF16 R56, R48.reuse, R58, RZ ;  /* 0x0000003a3038723c */ /* 0x040fec00000418ff */
[C---:B------:R-:W-:Y:S06]  /*2230*/  HMMA.16816.F32.BF16 R16, R48.reuse, R12, RZ ;  /* 0x0000000c3010723c */ /* 0x040fec00000418ff */
[----:B------:R-:W-:Y:S06]  /*2240*/  HMMA.16816.F32.BF16 R12, R48, R14, RZ ;  /* 0x0000000e300c723c */ /* 0x000fec00000418ff */
[----:B------:R-:W-:Y:S06]  /*2250*/  HMMA.16816.F32.BF16 R24, R44, R32, R24 ;  /* 0x000000202c18723c */ /* 0x000fec0000041818 */
[C---:B------:R-:W-:Y:S06]  /*2260*/  HMMA.16816.F32.BF16 R52, R48.reuse, R36, RZ ;  /* 0x000000243034723c */ /* 0x040fec00000418ff */
[----:B------:R-:W-:Y:S01]  /*2270*/  HMMA.16816.F32.BF16 R48, R48, R38, RZ ;  /* 0x000000263030723c */ /* 0x000fe200000418ff */
[----:B------:R-:W-:Y:S05]  /*2280*/  LDSM.16.M88.4 R36, [R132+0x4400] ;  /* 0x004400008424783b */ /* 0x000fea0000000200 */
[C---:B------:R-:W-:Y:S01]  /*2290*/  HMMA.16816.F32.BF16 R20, R44.reuse, R34, R20 ;  /* 0x000000222c14723c */ /* 0x040fe20000041814 */
[----:B------:R-:W-:Y:S05]  /*22a0*/  LDSM.16.M88.4 R32, [R132+0x4800] ;  /* 0x004800008420783b */ /* 0x000fea0000000200 */
[C---:B-1----:R-:W-:Y:S06]  /*22b0*/  HMMA.16816.F32.BF16 R60, R44.reuse, R4, R60 ;  /* 0x000000042c3c723c */ /* 0x042fec000004183c */
[C---:B------:R-:W-:Y:S01]  /*22c0*/  HMMA.16816.F32.BF16 R56, R44.reuse, R6, R56 ;  /* 0x000000062c38723c */ /* 0x040fe20000041838 */
[----:B------:R-:W1:Y:S05]  /*22d0*/  LDSM.16.M88.4 R4, [R129+0x4000] ;  /* 0x004000008104783b */ /* 0x000e6a0000000200 */
[C---:B--2---:R-:W-:Y:S06]  /*22e0*/  HMMA.16816.F32.BF16 R16, R44.reuse, R28, R16 ;  /* 0x0000001c2c10723c */ /* 0x044fec0000041810 */
[----:B------:R-:W-:Y:S01]  /*22f0*/  HMMA.16816.F32.BF16 R12, R44, R30, R12 ;  /* 0x0000001e2c0c723c */ /* 0x000fe2000004180c */
[----:B------:R-:W2:Y:S05]  /*2300*/  LDSM.16.M88.4 R28, [R132+0x4c00] ;  /* 0x004c0000841c783b */ /* 0x000eaa0000000200 */
[----:B---3--:R-:W-:Y:S06]  /*2310*/  HMMA.16816.F32.BF16 R24, R8, R40, R24 ;  /* 0x000000280818723c */ /* 0x008fec0000041818 */
[C---:B----4-:R-:W-:Y:S06]  /*2320*/  HMMA.16816.F32.BF16 R52, R44.reuse, R64, R52 ;  /* 0x000000402c34723c */ /* 0x050fec0000041834 */
[----:B------:R-:W-:Y:S01]  /*2330*/  HMMA.16816.F32.BF16 R48, R44, R66, R48 ;  /* 0x000000422c30723c */ /* 0x000fe20000041830 */
[----:B------:R-:W-:Y:S04]  /*2340*/  LDSM.16.M88.4 R44, [R133+0x2000] ;  /* 0x00200000852c783b */ /* 0x000fe80000000200 */
[----:B------:R-:W-:Y:S01]  /*2350*/  LDSM.16.M88.4 R64, [R129+0x4c00] ;  /* 0x004c00008140783b */ /* 0x000fe20000000200 */
[----:B------:R-:W-:Y:S03]  /*2360*/  HMMA.16816.F32.BF16 R20, R8, R42, R20 ;  /* 0x0000002a0814723c */ /* 0x000fe60000041814 */
[----:B------:R-:W3:Y:S03]  /*2370*/  LDSM.16.M88.4 R40, [R132+0x5000] ;  /* 0x005000008428783b */ /* 0x000ee60000000200 */
[----:B-1----:R-:W-:Y:S06]  /*2380*/  HMMA.16816.F32.BF16 R24, R72, R4, R24 ;  /* 0x000000044818723c */ /* 0x002fec0000041818 */
[C---:B------:R-:W-:Y:S06]  /*2390*/  HMMA.16816.F32.BF16 R16, R8.reuse, R36, R16 ;  /* 0x000000240810723c */ /* 0x040fec0000041810 */
[C---:B--2---:R-:W-:Y:S06]  /*23a0*/  HMMA.16816.F32.BF16 R52, R8.reuse, R28, R52 ;  /* 0x0000001c0834723c */ /* 0x044fec0000041834 */
[C---:B------:R-:W-:Y:S01]  /*23b0*/  HMMA.16816.F32.BF16 R48, R8.reuse, R30, R48 ;  /* 0x0000001e0830723c */ /* 0x040fe20000041830 */
[----:B------:R-:W-:Y:S05]  /*23c0*/  LDSM.16.M88.4 R28, [R132+0x5c00] ;  /* 0x005c0000841c783b */ /* 0x000fea0000000200 */
[C---:B------:R-:W-:Y:S01]  /*23d0*/  HMMA.16816.F32.BF16 R12, R8.reuse, R38, R12 ;  /* 0x00000026080c723c */ /* 0x040fe2000004180c */
[----:B------:R-:W-:Y:S05]  /*23e0*/  LDSM.16.M88.4 R36, [R132+0x5400] ;  /* 0x005400008424783b */ /* 0x000fea0000000200 */
[C---:B------:R-:W-:Y:S06]  /*23f0*/  HMMA.16816.F32.BF16 R60, R8.reuse, R32, R60 ;  /* 0x00000020083c723c */ /* 0x040fec000004183c */
[----:B------:R-:W-:Y:S01]  /*2400*/  HMMA.16816.F32.BF16 R56, R8, R34, R56 ;  /* 0x000000220838723c */ /* 0x000fe20000041838 */
[----:B------:R-:W-:Y:S04]  /*2410*/  LDSM.16.M88.4 R8, [R129+0x5000] ;  /* 0x005000008108783b */ /* 0x000fe80000000200 */
[----:B------:R-:W-:Y:S01]  /*2420*/  LDSM.16.M88.4 R32, [R132+0x5800] ;  /* 0x005800008420783b */ /* 0x000fe20000000200 */
[----:B------:R-:W-:Y:S03]  /*2430*/  HMMA.16816.F32.BF16 R20, R72, R6, R20 ;  /* 0x000000064814723c */ /* 0x000fe60000041814 */
[----:B------:R-:W1:Y:S03]  /*2440*/  LDSM.16.M88.4 R4, [R131+0x2000] ;  /* 0x002000008304783b */ /* 0x000e660000000200 */
[----:B---3--:R-:W-:Y:S06]  /*2450*/  HMMA.16816.F32.BF16 R24, R44, R40, R24 ;  /* 0x000000282c18723c */ /* 0x008fec0000041818 */
[C---:B------:R-:W-:Y:S06]  /*2460*/  HMMA.16816.F32.BF16 R52, R72.reuse, R64, R52 ;  /* 0x000000404834723c */ /* 0x040fec0000041834 */
[C---:B------:R-:W-:Y:S01]  /*2470*/  HMMA.16816.F32.BF16 R64, R72.reuse, R66, R48 ;  /* 0x000000424840723c */ /* 0x040fe20000041830 */
[----:B------:R-:W2:Y:S05]  /*2480*/  LDSM.16.M88.4 R48, [R129+0x5400] ;  /* 0x005400008130783b */ /* 0x000eaa0000000200 */
[C---:B------:R-:W-:Y:S06]  /*2490*/  HMMA.16816.F32.BF16 R16, R72.reuse, R76, R16 ;  /* 0x0000004c4810723c */ /* 0x040fec0000041810 */
[C---:B------:R-:W-:Y:S06]  /*24a0*/  HMMA.16816.F32.BF16 R12, R72.reuse, R78, R12 ;  /* 0x0000004e480c723c */ /* 0x040fec000004180c */
[C---:B------:R-:W-:Y:S06]  /*24b0*/  HMMA.16816.F32.BF16 R60, R72.reuse, R68, R60 ;  /* 0x00000044483c723c */ /* 0x040fec000004183c */
[----:B------:R-:W-:Y:S06]  /*24c0*/  HMMA.16816.F32.BF16 R56, R72, R70, R56 ;  /* 0x000000464838723c */ /* 0x000fec0000041838 */
[----:B-1----:R-:W-:Y:S06]  /*24d0*/  HMMA.16816.F32.BF16 R24, R4, R8, R24 ;  /* 0x000000080418723c */ /* 0x002fec0000041818 */
[----:B------:R-:W-:Y:S01]  /*24e0*/  HMMA.16816.F32.BF16 R52, R44, R28, R52 ;  /* 0x0000001c2c34723c */ /* 0x000fe20000041834 */
[----:B------:R-:W-:-:S05]  /*24f0*/  LOP3.LUT R8, R93, 0xffffffe0, RZ, 0xc0, !PT ;  /* 0xffffffe05d087812 */ /* 0x000fca00078ec0ff */
[----:B------:R-:W-:Y:S01]  /*2500*/  HMMA.16816.F32.BF16 R64, R44, R30, R64 ;  /* 0x0000001e2c40723c */ /* 0x000fe20000041840 */
[----:B------:R-:W1:Y:S01]  /*2510*/  LDSM.16.M88.4 R28, [R129+0x5c00] ;  /* 0x005c0000811c783b */ /* 0x000e620000000200 */
[----:B------:R-:W-:-:S04]  /*2520*/  IMAD.IADD R8, R91, 0x1, -R8 ;  /* 0x000000015b087824 */ /* 0x000fc800078e0a08 */
[----:B------:R-:W-:Y:S01]  /*2530*/  HMMA.16816.F32.BF16 R40, R44, R42, R20 ;  /* 0x0000002a2c28723c */ /* 0x000fe20000041814 */
[----:B------:R-:W3:Y:S01]  /*2540*/  LDSM.16.M88.4 R20, [R129+0x5800] ;  /* 0x005800008114783b */ /* 0x000ee20000000200 */
[----:B------:R-:W-:Y:S01]  /*2550*/  SHF.R.S32.HI R9, RZ, 0x1f, R8 ;  /* 0x0000001fff097819 */ /* 0x000fe20000011408 */
[----:B------:R-:W-:-:S04]  /*2560*/  DEPBAR.LE SB0, 0x0 ;  /* 0x000080000000791a */ /* 0x000fc80000000000 */
[C---:B------:R-:W-:Y:S01]  /*2570*/  HMMA.16816.F32.BF16 R16, R44.reuse, R36, R16 ;  /* 0x000000242c10723c */ /* 0x040fe20000041810 */
[----:B------:R-:W-:Y:S02]  /*2580*/  LEA.HI R9, R9, R8, RZ, 0x2 ;  /* 0x0000000809097211 */ /* 0x000fe400078f10ff */
[----:B------:R-:W-:Y:S02]  /*2590*/  SHF.R.S32.HI R8, RZ, 0x1f, R90 ;  /* 0x0000001fff087819 */ /* 0x000fe4000001145a */
[----:B------:R-:W-:Y:S01]  /*25a0*/  SHF.R.S32.HI R152, RZ, 0x2, R9 ;  /* 0x00000002ff987819 */ /* 0x000fe20000011409 */
[C---:B------:R-:W-:Y:S01]  /*25b0*/  HMMA.16816.F32.BF16 R12, R44.reuse, R38, R12 ;  /* 0x000000262c0c723c */ /* 0x040fe2000004180c */
[----:B------:R-:W-:Y:S01]  /*25c0*/  LEA.HI R8, R8, R90, RZ, 0x2 ;  /* 0x0000005a08087211 */ /* 0x000fe200078f10ff */
[----:B------:R4:W2:Y:S01]  /*25d0*/  @P0 MUFU.RCP R9, R0 ;  /* 0x0000000000090308 */ /* 0x0008a20000001000 */
[----:B------:R-:W-:Y:S02]  /*25e0*/  IADD3 R92, R92, 0x1, R152 ;  /* 0x000000015c5c7810 */ /* 0x000fe40007ffe098 */
[----:B------:R-:W-:Y:S01]  /*25f0*/  LOP3.LUT R8, R8, 0xfffffffc, RZ, 0xc0, !PT ;  /* 0xfffffffc08087812 */ /* 0x000fe200078ec0ff */
[----:B------:R-:W-:Y:S01]  /*2600*/  HMMA.16816.F32.BF16 R60, R44, R32, R60 ;  /* 0x000000202c3c723c */ /* 0x000fe2000004183c */
[----:B------:R-:W-:-:S03]  /*2610*/  IADD3 R92, R84, R92, -R144 ;  /* 0x0000005c545c7210 */ /* 0x000fc60007ffe890 */
[----:B------:R-:W-:Y:S02]  /*2620*/  IMAD.IADD R145, R90, 0x1, -R8 ;  /* 0x000000015a917824 */ /* 0x000fe400078e0a08 */
[----:B------:R-:W-:Y:S01]  /*2630*/  HMMA.16816.F32.BF16 R56, R44, R34, R56 ;  /* 0x000000222c38723c */ /* 0x000fe20000041838 */
[----:B------:R-:W-:Y:S02]  /*2640*/  IMAD R8, R80, 0x40, R153 ;  /* 0x0000004050087824 */ /* 0x000fe400078e0299 */
[----:B------:R-:W-:Y:S02]  /*2650*/  IMAD.IADD R89, R92, 0x1, R89 ;  /* 0x000000015c597824 */ /* 0x000fe400078e0259 */
[----:B------:R-:W-:Y:S01]  /*2660*/  IMAD.MOV.U32 R32, RZ, RZ, R80 ;  /* 0x000000ffff207224 */ /* 0x000fe200078e0050 */
[----:B------:R-:W-:Y:S01]  /*2670*/  HMMA.16816.F32.BF16 R40, R4, R10, R40 ;  /* 0x0000000a0428723c */ /* 0x000fe20000041828 */
[----:B----4-:R-:W-:Y:S01]  /*2680*/  IMAD.MOV.U32 R0, RZ, RZ, RZ ;  /* 0x000000ffff007224 */ /* 0x010fe200078e00ff */
[----:B------:R-:W-:Y:S01]  /*2690*/  VIMNMX R126, R89, R84, PT ;  /* 0x00000054597e7248 */ /* 0x000fe20003fe0100 */
[----:B--2--5:R-:W-:Y:S01]  /*26a0*/  @P0 FMUL.FTZ R0, R83, R9 ;  /* 0x0000000953000220 */ /* 0x024fe20000410000 */
[----:B------:R-:W-:-:S02]  /*26b0*/  VIADDMNMX R121, R89, 0x8, R84, PT ;  /* 0x0000000859797846 */ /* 0x000fc40003800154 */
[C---:B------:R-:W-:Y:S01]  /*26c0*/  HMMA.16816.F32.BF16 R16, R4.reuse, R48, R16 ;  /* 0x000000300410723c */ /* 0x040fe20000041810 */
[----:B------:R-:W-:Y:S01]  /*26d0*/  VIADD R10, R8, 0x1 ;  /* 0x00000001080a7836 */ /* 0x000fe20000000000 */
[----:B------:R-:W-:Y:S04]  /*26e0*/  BAR.SYNC.DEFER_BLOCKING 0x0 ;  /* 0x0000000000007b1d */ /* 0x000fe80000010000 */
[C---:B------:R-:W-:Y:S01]  /*26f0*/  ISETP.GE.AND P5, PT, R10.reuse, R126, PT ;  /* 0x0000007e0a00720c */ /* 0x040fe20003fa6270 */
[----:B-1----:R-:W-:Y:S01]  /*2700*/  HMMA.16816.F32.BF16 R64, R4, R30, R64 ;  /* 0x0000001e0440723c */ /* 0x002fe20000041840 */
[----:B------:R-:W-:Y:S02]  /*2710*/  ISETP.GE.AND P2, PT, R10, R121, PT ;  /* 0x000000790a00720c */ /* 0x000fe40003f46270 */
[----:B------:R-:W-:-:S03]  /*2720*/  I2FP.F32.S32 R10, R10 ;  /* 0x0000000a000a7245 */ /* 0x000fc60000201400 */
[C---:B------:R-:W-:Y:S01]  /*2730*/  HMMA.16816.F32.BF16 R12, R4.reuse, R50, R12 ;  /* 0x00000032040c723c */ /* 0x040fe2000004180c */
[----:B------:R-:W-:Y:S02]  /*2740*/  VIADD R30, R8, 0x8 ;  /* 0x00000008081e7836 */ /* 0x000fe40000000000 */
[CC--:B------:R-:W-:Y:S01]  /*2750*/  FFMA.FTZ R33, R10.reuse, R0.reuse, R27 ;  /* 0x000000000a217223 */ /* 0x0c0fe2000001001b */
[----:B------:R-:W-:Y:S01]  /*2760*/  FFMA.FTZ R25, R10, R0, R25 ;  /* 0x000000000a197223 */ /* 0x000fe20000010019 */
[----:B------:R-:W-:Y:S01]  /*2770*/  VIADD R27, R8, 0x9 ;  /* 0x00000009081b7836 */ /* 0x000fe20000000000 */
[C---:B---3--:R-:W-:Y:S01]  /*2780*/  HMMA.16816.F32.BF16 R60, R4.reuse, R20, R60 ;  /* 0x00000014043c723c */ /* 0x048fe2000004183c */
[C---:B------:R-:W-:Y:S02]  /*2790*/  ISETP.GE.AND P4, PT, R30.reuse, R126, PT ;  /* 0x0000007e1e00720c */ /* 0x040fe40003f86270 */
[-C--:B------:R-:W-:Y:S02]  /*27a0*/  ISETP.GE.AND P1, PT, R30, R121.reuse, PT ;  /* 0x000000791e00720c */ /* 0x080fe40003f26270 */
[----:B------:R-:W-:Y:S01]  /*27b0*/  I2FP.F32.S32 R30, R30 ;  /* 0x0000001e001e7245 */ /* 0x000fe20000201400 */
[C---:B------:R-:W-:Y:S01]  /*27c0*/  HMMA.16816.F32.BF16 R56, R4.reuse, R22, R56 ;  /* 0x000000160438723c */ /* 0x040fe20000041838 */
[C---:B------:R-:W-:Y:S01]  /*27d0*/  ISETP.GE.AND P0, PT, R27.reuse, R126, PT ;  /* 0x0000007e1b00720c */ /* 0x040fe20003f06270 */
[----:B------:R-:W-:Y:S01]  /*27e0*/  VIADD R20, R8, 0x21 ;  /* 0x0000002108147836 */ /* 0x000fe20000000000 */
[----:B------:R-:W-:Y:S01]  /*27f0*/  ISETP.GE.AND P6, PT, R27, R121, PT ;  /* 0x000000791b00720c */ /* 0x000fe20003fc6270 */
[CC--:B------:R-:W-:Y:S01]  /*2800*/  FFMA.FTZ R37, R30.reuse, R0.reuse, R40 ;  /* 0x000000001e257223 */ /* 0x0c0fe20000010028 */
[----:B------:R-:W-:Y:S01]  /*2810*/  FSEL R34, R25, -INF , !P5 ;  /* 0xff80000019227808 */ /* 0x000fe20006800000 */
[----:B------:R-:W-:Y:S01]  /*2820*/  HMMA.16816.F32.BF16 R52, R4, R28, R52 ;  /* 0x0000001c0434723c */ /* 0x000fe20000041834 */
[----:B------:R-:W-:Y:S01]  /*2830*/  I2FP.F32.S32 R27, R27 ;  /* 0x0000001b001b7245 */ /* 0x000fe20000201400 */
[-C--:B------:R-:W-:Y:S01]  /*2840*/  FFMA.FTZ R30, R30, R0.reuse, R42 ;  /* 0x000000001e1e7223 */ /* 0x080fe2000001002a */
[----:B------:R-:W-:Y:S01]  /*2850*/  FSEL R33, R33, -INF , !P2 ;  /* 0xff80000021217808 */ /* 0x000fe20005000000 */
[C---:B------:R-:W-:Y:S01]  /*2860*/  VIADD R22, R8.reuse, 0x20 ;  /* 0x0000002008167836 */ /* 0x040fe20000000000 */
[----:B------:R-:W-:Y:S01]  /*2870*/  FSEL R37, R37, -INF , !P4 ;  /* 0xff80000025257808 */ /* 0x000fe20006000000 */
[----:B------:R-:W-:Y:S01]  /*2880*/  FFMA.FTZ R36, R27, R0, R41 ;  /* 0x000000001b247223 */ /* 0x000fe20000010029 */
[----:B------:R-:W-:-:S02]  /*2890*/  VIADD R5, R8, 0x10 ;  /* 0x0000001008057836 */ /* 0x000fc40000000000 */
[----:B------:R-:W-:Y:S01]  /*28a0*/  FFMA.FTZ R27, R27, R0, R43 ;  /* 0x000000001b1b7223 */ /* 0x000fe2000001002b */
[----:B------:R-:W-:Y:S01]  /*28b0*/  VIADD R4, R8, 0x11 ;  /* 0x0000001108047836 */ /* 0x000fe20000000000 */
[----:B------:R-:W-:Y:S01]  /*28c0*/  FSEL R30, R30, -INF , !P1 ;  /* 0xff8000001e1e7808 */ /* 0x000fe20004800000 */
[C---:B------:R-:W-:Y:S01]  /*28d0*/  VIADD R7, R8.reuse, 0x18 ;  /* 0x0000001808077836 */ /* 0x040fe20000000000 */
[CC--:B------:R-:W-:Y:S01]  /*28e0*/  ISETP.GE.AND P3, PT, R5.reuse, R126.reuse, PT ;  /* 0x0000007e0500720c */ /* 0x0c0fe20003f66270 */
[C---:B------:R-:W-:Y:S01]  /*28f0*/  VIADD R6, R8.reuse, 0x19 ;  /* 0x0000001908067836 */ /* 0x040fe20000000000 */
[----:B------:R-:W-:Y:S01]  /*2900*/  ISETP.GE.AND P5, PT, R5, R121, PT ;  /* 0x000000790500720c */ /* 0x000fe20003fa6270 */
[----:B------:R-:W-:Y:S01]  /*2910*/  VIADD R21, R8, 0x28 ;  /* 0x0000002808157836 */ /* 0x000fe20000000000 */
[----:B------:R-:W-:Y:S02]  /*2920*/  I2FP.F32.S32 R5, R5 ;  /* 0x0000000500057245 */ /* 0x000fe40000201400 */
[----:B------:R-:W-:-:S02]  /*2930*/  ISETP.GE.AND P2, PT, R4, R126, PT ;  /* 0x0000007e0400720c */ /* 0x000fc40003f46270 */
[-C--:B------:R-:W-:Y:S01]  /*2940*/  ISETP.GE.AND P4, PT, R4, R121.reuse, PT ;  /* 0x000000790400720c */ /* 0x080fe20003f86270 */
[CC--:B------:R-:W-:Y:S01]  /*2950*/  FFMA.FTZ R16, R5.reuse, R0.reuse, R16 ;  /* 0x0000000005107223 */ /* 0x0c0fe20000010010 */
[----:B------:R-:W-:Y:S01]  /*2960*/  FSEL R36, R36, -INF , !P0 ;  /* 0xff80000024247808 */ /* 0x000fe20004000000 */
[----:B------:R-:W-:Y:S01]  /*2970*/  FFMA.FTZ R5, R5, R0, R18 ;  /* 0x0000000005057223 */ /* 0x000fe20000010012 */
[----:B------:R-:W-:Y:S02]  /*2980*/  I2FP.F32.S32 R4, R4 ;  /* 0x0000000400047245 */ /* 0x000fe40000201400 */
[C---:B------:R-:W-:Y:S02]  /*2990*/  ISETP.GE.AND P1, PT, R7.reuse, R126, PT ;  /* 0x0000007e0700720c */ /* 0x040fe40003f26270 */
[----:B------:R-:W-:Y:S01]  /*29a0*/  ISETP.GE.AND P0, PT, R7, R121, PT ;  /* 0x000000790700720c */ /* 0x000fe20003f06270 */
[CC--:B------:R-:W-:Y:S01]  /*29b0*/  FFMA.FTZ R17, R4.reuse, R0.reuse, R17 ;  /* 0x0000000004117223 */ /* 0x0c0fe20000010011 */
[----:B------:R-:W-:Y:S01]  /*29c0*/  FSEL R27, R27, -INF , !P6 ;  /* 0xff8000001b1b7808 */ /* 0x000fe20007000000 */
[----:B------:R-:W-:Y:S01]  /*29d0*/  FFMA.FTZ R19, R4, R0, R19 ;  /* 0x0000000004137223 */ /* 0x000fe20000010013 */
[----:B------:R-:W-:-:S02]  /*29e0*/  FSEL R35, R16, -INF , !P3 ;  /* 0xff80000010237808 */ /* 0x000fc40005800000 */
[----:B------:R-:W-:Y:S02]  /*29f0*/  I2FP.F32.S32 R7, R7 ;  /* 0x0000000700077245 */ /* 0x000fe40000201400 */
[C---:B------:R-:W-:Y:S02]  /*2a00*/  ISETP.GE.AND P6, PT, R6.reuse, R126, PT ;  /* 0x0000007e0600720c */ /* 0x040fe40003fc6270 */
[-C--:B------:R-:W-:Y:S01]  /*2a10*/  ISETP.GE.AND P3, PT, R6, R121.reuse, PT ;  /* 0x000000790600720c */ /* 0x080fe20003f66270 */
[C---:B------:R-:W-:Y:S01]  /*2a20*/  FFMA.FTZ R4, R7.reuse, R0, R12 ;  /* 0x0000000007047223 */ /* 0x040fe2000001000c */
[----:B------:R-:W-:Y:S01]  /*2a30*/  I2FP.F32.S32 R6, R6 ;  /* 0x0000000600067245 */ /* 0x000fe20000201400 */
[-C--:B------:R-:W-:Y:S01]  /*2a40*/  FFMA.FTZ R12, R7, R0.reuse, R14 ;  /* 0x00000000070c7223 */ /* 0x080fe2000001000e */
[----:B------:R-:W-:Y:S02]  /*2a50*/  FSEL R14, R19, -INF , !P4 ;  /* 0xff800000130e7808 */ /* 0x000fe40006000000 */
[----:B------:R-:W-:Y:S01]  /*2a60*/  FSEL R31, R17, -INF , !P2 ;  /* 0xff800000111f7808 */ /* 0x000fe20005000000 */
[CC--:B------:R-:W-:Y:S01]  /*2a70*/  FFMA.FTZ R18, R6.reuse, R0.reuse, R13 ;  /* 0x0000000006127223 */ /* 0x0c0fe2000001000d */
[----:B------:R-:W-:Y:S01]  /*2a80*/  FFMA.FTZ R13, R6, R0, R15 ;  /* 0x00000000060d7223 */ /* 0x000fe2000001000f */
[----:B------:R-:W-:Y:S01]  /*2a90*/  FSEL R15, R5, -INF , !P5 ;  /* 0xff800000050f7808 */ /* 0x000fe20006800000 */
[----:B------:R-:W-:Y:S01]  /*2aa0*/  VIADD R6, R8, 0x29 ;  /* 0x0000002908067836 */ /* 0x000fe20000000000 */
[----:B------:R-:W-:Y:S01]  /*2ab0*/  FSEL R19, R4, -INF , !P1 ;  /* 0xff80000004137808 */ /* 0x000fe20004800000 */
[----:B------:R-:W-:Y:S01]  /*2ac0*/  VIADD R4, R8, 0x31 ;  /* 0x0000003108047836 */ /* 0x000fe20000000000 */
[----:B------:R-:W-:Y:S01]  /*2ad0*/  ISETP.GE.AND P5, PT, R22, R126, PT ;  /* 0x0000007e1600720c */ /* 0x000fe20003fa6270 */
[----:B------:R-:W-:Y:S01]  /*2ae0*/  VIADD R5, R8, 0x30 ;  /* 0x0000003008057836 */ /* 0x000fe20000000000 */
[----:B------:R-:W-:-:S02]  /*2af0*/  ISETP.GE.AND P2, PT, R22, R121, PT ;  /* 0x000000791600720c */ /* 0x000fc40003f46270 */
[C---:B------:R-:W-:Y:S02]  /*2b00*/  ISETP.GE.AND P4, PT, R20.reuse, R126, PT ;  /* 0x0000007e1400720c */ /* 0x040fe40003f86270 */
[----:B------:R-:W-:Y:S02]  /*2b10*/  ISETP.GE.AND P1, PT, R20, R121, PT ;  /* 0x000000791400720c */ /* 0x000fe40003f26270 */
[----:B------:R-:W-:Y:S02]  /*2b20*/  FSEL R12, R12, -INF , !P0 ;  /* 0xff8000000c0c7808 */ /* 0x000fe40004000000 */
[----:B------:R-:W-:Y:S02]  /*2b30*/  FSEL R18, R18, -INF , !P6 ;  /* 0xff80000012127808 */ /* 0x000fe40007000000 */
[----:B------:R-:W-:Y:S02]  /*2b40*/  I2FP.F32.S32 R22, R22 ;  /* 0x0000001600167245 */ /* 0x000fe40000201400 */
[----:B------:R-:W-:-:S02]  /*2b50*/  I2FP.F32.S32 R20, R20 ;  /* 0x0000001400147245 */ /* 0x000fc40000201400 */
[C---:B------:R-:W-:Y:S01]  /*2b60*/  ISETP.GE.AND P0, PT, R21.reuse, R126, PT ;  /* 0x0000007e1500720c */ /* 0x040fe20003f06270 */
[-C--:B------:R-:W-:Y:S01]  /*2b70*/  FFMA.FTZ R25, R22, R0.reuse, R60 ;  /* 0x0000000016197223 */ /* 0x080fe2000001003c */
[----:B------:R-:W-:Y:S01]  /*2b80*/  ISETP.GE.AND P6, PT, R21, R121, PT ;  /* 0x000000791500720c */ /* 0x000fe20003fc6270 */
[CC--:B------:R-:W-:Y:S01]  /*2b90*/  FFMA.FTZ R29, R20.reuse, R0.reuse, R61 ;  /* 0x00000000141d7223 */ /* 0x0c0fe2000001003d */
[----:B------:R-:W-:Y:S01]  /*2ba0*/  I2FP.F32.S32 R21, R21 ;  /* 0x0000001500157245 */ /* 0x000fe20000201400 */
[-C--:B------:R-:W-:Y:S01]  /*2bb0*/  FFMA.FTZ R20, R20, R0.reuse, R63 ;  /* 0x0000000014147223 */ /* 0x080fe2000001003f */
[-C--:B------:R-:W-:Y:S01]  /*2bc0*/  FFMA.FTZ R22, R22, R0.reuse, R62 ;  /* 0x0000000016167223 */ /* 0x080fe2000001003e */
[----:B------:R-:W-:Y:S02]  /*2bd0*/  FSEL R13, R13, -INF , !P3 ;  /* 0xff8000000d0d7808 */ /* 0x000fe40005800000 */
[-C--:B------:R-:W-:Y:S01]  /*2be0*/  FFMA.FTZ R23, R21, R0.reuse, R56 ;  /* 0x0000000015177223 */ /* 0x080fe20000010038 */
[----:B------:R-:W-:Y:S01]  /*2bf0*/  FSEL R25, R25, -INF , !P5 ;  /* 0xff80000019197808 */ /* 0x000fe20006800000 */
[----:B------:R-:W-:Y:S01]  /*2c00*/  FFMA.FTZ R21, R21, R0, R58 ;  /* 0x0000000015157223 */ /* 0x000fe2000001003a */
[----:B------:R-:W-:-:S02]  /*2c10*/  ISETP.GE.AND P3, PT, R6, R126, PT ;  /* 0x0000007e0600720c */ /* 0x000fc40003f66270 */
[-C--:B------:R-:W-:Y:S02]  /*2c20*/  ISETP.GE.AND P5, PT, R6, R121.reuse, PT ;  /* 0x000000790600720c */ /* 0x080fe40003fa6270 */
[----:B------:R-:W-:Y:S02]  /*2c30*/  FSEL R20, R20, -INF , !P1 ;  /* 0xff80000014147808 */ /* 0x000fe40004800000 */
[----:B------:R-:W-:Y:S02]  /*2c40*/  FSEL R23, R23, -INF , !P0 ;  /* 0xff80000017177808 */ /* 0x000fe40004000000 */
[----:B------:R-:W-:Y:S02]  /*2c50*/  I2FP.F32.S32 R6, R6 ;  /* 0x0000000600067245 */ /* 0x000fe40000201400 */
[C---:B------:R-:W-:Y:S02]  /*2c60*/  ISETP.GE.AND P1, PT, R4.reuse, R126, PT ;  /* 0x0000007e0400720c */ /* 0x040fe40003f26270 */
[----:B------:R-:W-:Y:S01]  /*2c70*/  ISETP.GE.AND P0, PT, R4, R121, PT ;  /* 0x000000790400720c */ /* 0x000fe20003f06270 */
[C---:B------:R-:W-:Y:S01]  /*2c80*/  FFMA.FTZ R28, R6.reuse, R0, R57 ;  /* 0x00000000061c7223 */ /* 0x040fe20000010039 */
[----:B------:R-:W-:Y:S01]  /*2c90*/  I2FP.F32.S32 R4, R4 ;  /* 0x0000000400047245 */ /* 0x000fe20000201400 */
[----:B------:R-:W-:Y:S01]  /*2ca0*/  FFMA.FTZ R59, R6, R0, R59 ;  /* 0x00000000063b7223 */ /* 0x000fe2000001003b */
[----:B------:R-:W-:-:S02]  /*2cb0*/  FSEL R22, R22, -INF , !P2 ;  /* 0xff80000016167808 */ /* 0x000fc40005000000 */
[----:B------:R-:W-:Y:S01]  /*2cc0*/  FSEL R29, R29, -INF , !P4 ;  /* 0xff8000001d1d7808 */ /* 0x000fe20006000000 */
[C---:B------:R-:W-:Y:S01]  /*2cd0*/  FFMA.FTZ R55, R4.reuse, R0, R55 ;  /* 0x0000000004377223 */ /* 0x040fe20000010037 */
[C---:B------:R-:W-:Y:S01]  /*2ce0*/  ISETP.GE.AND P2, PT, R5.reuse, R126, PT ;  /* 0x0000007e0500720c */ /* 0x040fe20003f46270 */
[-C--:B------:R-:W-:Y:S01]  /*2cf0*/  FFMA.FTZ R53, R4, R0.reuse, R53 ;  /* 0x0000000004357223 */ /* 0x080fe20000010035 */
[----:B------:R-:W-:Y:S02]  /*2d00*/  ISETP.GE.AND P4, PT, R5, R121, PT ;  /* 0x000000790500720c */ /* 0x000fe40003f86270 */
[----:B------:R-:W-:Y:S02]  /*2d10*/  I2FP.F32.S32 R5, R5 ;  /* 0x0000000500057245 */ /* 0x000fe40000201400 */
[----:B------:R-:W-:Y:S02]  /*2d20*/  FSEL R21, R21, -INF , !P6 ;  /* 0xff80000015157808 */ /* 0x000fe40007000000 */
[----:B------:R-:W-:Y:S01]  /*2d30*/  FSEL R28, R28, -INF , !P3 ;  /* 0xff8000001c1c7808 */ /* 0x000fe20005800000 */
[CC--:B------:R-:W-:Y:S01]  /*2d40*/  FFMA.FTZ R52, R5.reuse, R0.reuse, R52 ;  /* 0x0000000005347223 */ /* 0x0c0fe20000010034 */
[----:B------:R-:W-:Y:S01]  /*2d50*/  FFMA.FTZ R54, R5, R0, R54 ;  /* 0x0000000005367223 */ /* 0x000fe20000010036 */
[----:B------:R-:W-:Y:S01]  /*2d60*/  VIADD R5, R8, 0x38 ;  /* 0x0000003808057836 */ /* 0x000fe20000000000 */
[----:B------:R-:W-:-:S02]  /*2d70*/  I2FP.F32.S32 R4, R8 ;  /* 0x0000000800047245 */ /* 0x000fc40000201400 */
[C---:B------:R-:W-:Y:S02]  /*2d80*/  ISETP.GE.AND P6, PT, R8.reuse, R126, PT ;  /* 0x0000007e0800720c */ /* 0x040fe40003fc6270 */
[C---:B------:R-:W-:Y:S01]  /*2d90*/  ISETP.GE.AND P3, PT, R8.reuse, R121, PT ;  /* 0x000000790800720c */ /* 0x040fe20003f66270 */
[----:B------:R-:W-:Y:S01]  /*2da0*/  VIADD R8, R8, 0x39 ;  /* 0x0000003908087836 */ /* 0x000fe20000000000 */
[----:B------:R-:W-:Y:S01]  /*2db0*/  FSEL R111, R55, -INF , !P0 ;  /* 0xff800000376f7808 */ /* 0x000fe20004000000 */
[-C--:B------:R-:W-:Y:S01]  /*2dc0*/  FFMA.FTZ R24, R4, R0.reuse, R24 ;  /* 0x0000000004187223 */ /* 0x080fe20000010018 */
[----:B------:R-:W-:Y:S01]  /*2dd0*/  ISETP.GE.AND P0, PT, R120, 0x2, PT ;  /* 0x000000027800780c */ /* 0x000fe20003f06270 */
[----:B------:R-:W-:Y:S01]  /*2de0*/  FFMA.FTZ R4, R4, R0, R26 ;  /* 0x0000000004047223 */ /* 0x000fe2000001001a */
[----:B------:R-:W-:Y:S02]  /*2df0*/  FSEL R107, R59, -INF , !P5 ;  /* 0xff8000003b6b7808 */ /* 0x000fe40006800000 */
[----:B------:R-:W-:-:S02]  /*2e00*/  FSEL R113, R52, -INF , !P2 ;  /* 0xff80000034717808 */ /* 0x000fc40005000000 */
[C---:B------:R-:W-:Y:S02]  /*2e10*/  ISETP.GE.AND P5, PT, R5.reuse, R126, PT ;  /* 0x0000007e0500720c */ /* 0x040fe40003fa6270 */
[----:B------:R-:W-:Y:S02]  /*2e20*/  ISETP.GE.AND P2, PT, R5, R121, PT ;  /* 0x000000790500720c */ /* 0x000fe40003f46270 */
[----:B------:R-:W-:Y:S02]  /*2e30*/  I2FP.F32.S32 R6, R5 ;  /* 0x0000000500067245 */ /* 0x000fe40000201400 */
[----:B------:R-:W-:Y:S02]  /*2e40*/  I2FP.F32.S32 R5, R8 ;  /* 0x0000000800057245 */ /* 0x000fe40000201400 */
[----:B------:R-:W-:Y:S01]  /*2e50*/  FSEL R110, R54, -INF , !P4 ;  /* 0xff800000366e7808 */ /* 0x000fe20006000000 */
[CC--:B------:R-:W-:Y:S01]  /*2e60*/  FFMA.FTZ R64, R6.reuse, R0.reuse, R64 ;  /* 0x0000000006407223 */ /* 0x0c0fe20000010040 */
[----:B------:R-:W-:Y:S01]  /*2e70*/  FSEL R116, R53, -INF , !P1 ;  /* 0xff80000035747808 */ /* 0x000fe20004800000 */
[-C--:B------:R-:W-:Y:S01]  /*2e80*/  FFMA.FTZ R66, R6, R0.reuse, R66 ;  /* 0x0000000006427223 */ /* 0x080fe20000010042 */
[CC--:B------:R-:W-:Y:S01]  /*2e90*/  FFMA.FTZ R65, R5.reuse, R0.reuse, R65 ;  /* 0x0000000005417223 */ /* 0x0c0fe20000010041 */
[----:B------:R-:W-:Y:S01]  /*2ea0*/  FFMA.FTZ R67, R5, R0, R67 ;  /* 0x0000000005437223 */ /* 0x000fe20000010043 */
        /* <DEDUP_REMOVED lines=15> */
[----:B------:R-:W-:Y:S01]  /*2fa0*/  ISETP.GE.AND P5, PT, R150, UR5, PT ;  /* 0x0000000596007c0c */ /* 0x000fe2000bfa6270 */
[----:B------:R-:W-:Y:S01]  /*2fb0*/  IMAD.WIDE.U32 R40, R39, R82, R148 ;  /* 0x0000005227287225 */ /* 0x000fe200078e0094 */
[----:B------:R-:W-:-:S05]  /*2fc0*/  SHF.R.S32.HI R38, RZ, 0x1f, R39 ;  /* 0x0000001fff267819 */ /* 0x000fca0000011427 */
[----:B------:R-:W-:Y:S02]  /*2fd0*/  IMAD R38, R38, R82, R81 ;  /* 0x0000005226267224 */ /* 0x000fe400078e0251 */
[----:B------:R-:W1:Y:S02]  /*2fe0*/  @!P4 LDC.64 R10, c[0x0][0x218] ;  /* 0x00008600ff0acb82 */ /* 0x000e640000000a00 */
[----:B------:R-:W-:Y:S02]  /*2ff0*/  IMAD.IADD R38, R41, 0x1, R38 ;  /* 0x0000000129267824 */ /* 0x000fe400078e0226 */
[----:B------:R2:W-:Y:S04]  /*3000*/  @P5 STS [R141+0x3000], RZ ;  /* 0x003000ff8d005388 */ /* 0x0005e80000000800 */
[----:B------:R-:W3:Y:S01]  /*3010*/  @!P2 LDC.64 R8, c[0x0][0x218] ;  /* 0x00008600ff08ab82 */ /* 0x000ee20000000a00 */
[----:B------:R2:W-:Y:S04]  /*3020*/  @P5 STS [R141+0x3004], RZ ;  /* 0x003004ff8d005388 */ /* 0x0005e80000000800 */
[----:B------:R2:W-:Y:S03]  /*3030*/  @P5 STS.64 [R141+0x3008], RZ ;  /* 0x003008ff8d005388 */ /* 0x0005e60000000a00 */
[----:B------:R-:W4:Y:S08]  /*3040*/  @!P5 LDC.64 R16, c[0x0][0x218] ;  /* 0x00008600ff10db82 */ /* 0x000f300000000a00 */
[----:B------:R-:W5:Y:S01]  /*3050*/  @!P5 LDC.64 R6, c[0x0][0x218] ;  /* 0x00008600ff06db82 */ /* 0x000f620000000a00 */
[----:B-1----:R-:W-:-:S04]  /*3060*/  @!P4 LEA R10, P3, R40, R10, 0x1 ;  /* 0x0000000a280ac211 */ /* 0x002fc800078608ff */
[----:B------:R-:W-:-:S03]  /*3070*/  @!P4 LEA.HI.X R11, R40, R11, R38, 0x1, P3 ;  /* 0x0000000b280bc211 */ /* 0x000fc600018f0c26 */
[----:B------:R-:W1:Y:S01]  /*3080*/  @!P4 LDC.64 R4, c[0x0][0x218] ;  /* 0x00008600ff04cb82 */ /* 0x000e620000000a00 */
[C---:B---3--:R-:W-:Y:S02]  /*3090*/  @!P2 LEA R42, P1, R40.reuse, R8, 0x1 ;  /* 0x00000008282aa211 */ /* 0x048fe400078208ff */
[----:B------:R-:W-:Y:S02]  /*30a0*/  IADD3 R8, P3, R135, R40, RZ ;  /* 0x0000002887087210 */ /* 0x000fe40007f7e0ff */
[C---:B------:R-:W-:Y:S02]  /*30b0*/  @!P2 LEA.HI.X R43, R40.reuse, R9, R38, 0x1, P1 ;  /* 0x00000009282ba211 */ /* 0x040fe400008f0c26 */
[----:B----4-:R-:W-:-:S04]  /*30c0*/  @!P5 LEA R16, P6, R40, R16, 0x1 ;  /* 0x000000102810d211 */ /* 0x010fc800078c08ff */
[--C-:B------:R-:W-:Y:S01]  /*30d0*/  @!P5 LEA.HI.X R17, R40, R17, R38.reuse, 0x1, P6 ;  /* 0x000000112811d211 */ /* 0x100fe200030f0c26 */
[----:B------:R-:W-:Y:S01]  /*30e0*/  IMAD.X R38, R134, 0x1, R38, P3 ;  /* 0x0000000186267824 */ /* 0x000fe200018e0626 */
        /* <DEDUP_REMOVED lines=37> */
.L_x_277:
[----:B------:R-:W-:Y:S05]  /*3340*/  BSYNC B0 ;  /* 0x0000000000007941 */ /* 0x000fea0003800000 */
.L_x_276:
[----:B------:R-:W0:Y:S02]  /*3350*/  LDGDEPBAR ;  /* 0x00000000000079af */ /* 0x000e240000000000 */
.L_x_275:
        /* <DEDUP_REMOVED lines=31> */
[----:B------:R-:W-:Y:S01]  /*3550*/  LEA R130, R3, UR4, 0x1 ;  /* 0x0000000403827c11 */ /* 0x000fe2000f8e08ff */
[----:B------:R-:W1:Y:S03]  /*3560*/  SHFL.BFLY PT, R5, R4, 0x2, 0x1f ;  /* 0x0c401f0004057f89 */ /* 0x000e6600000e0000 */
[----:B------:R-:W-:Y:S01]  /*3570*/  LEA R128, R2, R130, 0x1 ;  /* 0x0000008202807211 */ /* 0x000fe200078e08ff */
[----:B------:R-:W-:Y:S04]  /*3580*/  LDSM.16.MT88.4 R76, [R130+0x6000] ;  /* 0x00600000824c783b */ /* 0x000fe80000004200 */
[----:B------:R-:W-:Y:S04]  /*3590*/  LDSM.16.MT88.4 R40, [R128+0x6000] ;  /* 0x006000008028783b */ /* 0x000fe80000004200 */
[----:B------:R-:W-:Y:S04]  /*35a0*/  LDSM.16.MT88.4 R48, [R130+0x7000] ;  /* 0x007000008230783b */ /* 0x000fe80000004200 */
[----:B------:R-:W-:Y:S04]  /*35b0*/  LDSM.16.MT88.4 R72, [R130+0x8000] ;  /* 0x008000008248783b */ /* 0x000fe80000004200 */
[----:B------:R-:W-:Y:S01]  /*35c0*/  LDSM.16.MT88.4 R56, [R128+0x7000] ;  /* 0x007000008038783b */ /* 0x000fe20000004200 */
[----:B-1----:R-:W-:-:S03]  /*35d0*/  FMNMX.FTZ R5, R4, R5, !PT ;  /* 0x0000000504057209 */ /* 0x002fc60007810000 */
[----:B------:R-:W-:Y:S04]  /*35e0*/  LDSM.16.MT88.4 R8, [R128+0x8000] ;  /* 0x008000008008783b */ /* 0x000fe80000004200 */
[----:B------:R-:W1:Y:S04]  /*35f0*/  SHFL.BFLY PT, R4, R6, 0x2, 0x1f ;  /* 0x0c401f0006047f89 */ /* 0x000e6800000e0000 */
[----:B------:R-:W2:Y:S01]  /*3600*/  SHFL.BFLY PT, R85, R5, 0x1, 0x1f ;  /* 0x0c201f0005557f89 */ /* 0x000ea200000e0000 */
[----:B-1----:R-:W-:Y:S02]  /*3610*/  FMNMX.FTZ R4, R6, R4, !PT ;  /* 0x0000000406047209 */ /* 0x002fe40007810000 */
[----:B--2---:R-:W-:-:S03]  /*3620*/  FMNMX.FTZ R85, R5, R85, !PT ;  /* 0x0000005505557209 */ /* 0x004fc60007810000 */
[----:B------:R-:W1:Y:S01]  /*3630*/  SHFL.BFLY PT, R84, R4, 0x1, 0x1f ;  /* 0x0c201f0004547f89 */ /* 0x000e6200000e0000 */
[C---:B------:R-:W-:Y:S01]  /*3640*/  FSETP.NEU.FTZ.AND P1, PT, R85.reuse, -INF , PT ;  /* 0xff8000005500780b */ /* 0x040fe20003f3d000 */
[----:B------:R-:W-:-:S05]  /*3650*/  FMUL.FTZ R114, R85, UR6 ;  /* 0x0000000655727c20 */ /* 0x000fca0008410000 */
        /* <DEDUP_REMOVED lines=11> */
[----:B-1----:R-:W-:Y:S01]  /*3710*/  FMNMX.FTZ R84, R4, R84, !PT ;  /* 0x0000005404547209 */ /* 0x002fe20007810000 */
[--C-:B------:R-:W-:Y:S01]  /*3720*/  FFMA.FTZ R102, R28, UR6, -R114.reuse ;  /* 0x000000061c667c23 */ /* 0x100fe20008010872 */
[----:B------:R-:W1:Y:S01]  /*3730*/  LDSM.16.MT88.4 R4, [R130+0x6400] ;  /* 0x006400008204783b */ /* 0x000e620000004200 */
[--C-:B------:R-:W-:Y:S01]  /*3740*/  FFMA.FTZ R101, R23, UR6, -R114.reuse ;  /* 0x0000000617657c23 */ /* 0x100fe20008010872 */
[C---:B------:R-:W-:Y:S01]  /*3750*/  FSETP.NEU.FTZ.AND P1, PT, R84.reuse, -INF , PT ;  /* 0xff8000005400780b */ /* 0x040fe20003f3d000 */
[----:B------:R-:W-:Y:S01]  /*3760*/  FMUL.FTZ R108, R84, UR6 ;  /* 0x00000006546c7c20 */ /* 0x000fe20008410000 */
[----:B------:R-:W2:Y:S01]  /*3770*/  MUFU.EX2 R95, R95 ;  /* 0x0000005f005f7308 */ /* 0x000ea20000000800 */
[--C-:B------:R-:W-:Y:S01]  /*3780*/  FFMA.FTZ R113, R113, UR6, -R114.reuse ;  /* 0x0000000671717c23 */ /* 0x100fe20008010872 */
[--C-:B------:R-:W-:Y:S01]  /*3790*/  FFMA.FTZ R116, R116, UR6, -R114.reuse ;  /* 0x0000000674747c23 */ /* 0x100fe20008010872 */
[--C-:B------:R-:W-:Y:S01]  /*37a0*/  FFMA.FTZ R115, R115, UR6, -R114.reuse ;  /* 0x0000000673737c23 */ /* 0x100fe20008010872 */
[----:B------:R-:W-:Y:S01]  /*37b0*/  FSEL R108, R108, RZ, P1 ;  /* 0x000000ff6c6c7208 */ /* 0x000fe20000800000 */
[----:B------:R-:W-:-:S03]  /*37c0*/  FFMA.FTZ R158, R112, UR6, -R114 ;  /* 0x00000006709e7c23 */ /* 0x000fc60008010872 */
        /* <DEDUP_REMOVED lines=11> */
[----:B------:R-:W-:Y:S01]  /*3880*/  FFMA.FTZ R33, R19, UR6, -R114 ;  /* 0x0000000613217c23 */ /* 0x000fe20008010872 */
[----:B------:R-:W2:Y:S01]  /*3890*/  LDSM.16.MT88.4 R12, [R128+0x6400] ;  /* 0x00640000800c783b */ /* 0x000ea20000004200 */
[--C-:B------:R-:W-:Y:S01]  /*38a0*/  FFMA.FTZ R103, R22, UR6, -R108.reuse ;  /* 0x0000000616677c23 */ /* 0x100fe2000801086c */
[--C-:B------:R-:W-:Y:S01]  /*38b0*/  FFMA.FTZ R104, R20, UR6, -R108.reuse ;  /* 0x0000000614687c23 */ /* 0x100fe2000801086c */
[--C-:B------:R-:W-:Y:S01]  /*38c0*/  FFMA.FTZ R105, R21, UR6, -R108.reuse ;  /* 0x0000000615697c23 */ /* 0x100fe2000801086c */
[----:B------:R-:W-:Y:S01]  /*38d0*/  MUFU.EX2 R97, R97 ;  /* 0x0000006100617308 */ /* 0x000fe20000000800 */
[----:B------:R-:W4:Y:S01]  /*38e0*/  LDSM.16.MT88.4 R16, [R130+0x7400] ;  /* 0x007400008210783b */ /* 0x000f220000004200 */
[--C-:B------:R-:W-:Y:S01]  /*38f0*/  FFMA.FTZ R107, R107, UR6, -R108.reuse ;  /* 0x000000066b6b7c23 */ /* 0x100fe2000801086c */
[--C-:B------:R-:W-:Y:S01]  /*3900*/  FFMA.FTZ R110, R110, UR6, -R108.reuse ;  /* 0x000000066e6e7c23 */ /* 0x100fe2000801086c */
[--C-:B------:R-:W-:Y:S01]  /*3910*/  FFMA.FTZ R111, R111, UR6, -R108.reuse ;  /* 0x000000066f6f7c23 */ /* 0x100fe2000801086c */
[----:B------:R-:W-:Y:S01]  /*3920*/  LDSM.16.MT88.4 R28, [R128+0x8400] ;  /* 0x00840000801c783b */ /* 0x000fe20000004200 */
[--C-:B------:R-:W-:Y:S01]  /*3930*/  FFMA.FTZ R109, R109, UR6, -R108.reuse ;  /* 0x000000066d6d7c23 */ /* 0x100fe2000801086c */
[----:B------:R-:W-:Y:S01]  /*3940*/  FFMA.FTZ R157, R106, UR6, -R108 ;  /* 0x000000066a9d7c23 */ /* 0x000fe2000801086c */
[----:B------:R-:W5:Y:S01]  /*3950*/  MUFU.EX2 R98, R98 ;  /* 0x0000006200627308 */ /* 0x000f620000000800 */
[----:B---3--:R-:W-:Y:S01]  /*3960*/  F2FP.BF16.F32.PACK_AB R66, R91, R93 ;  /* 0x0000005d5b42723e */ /* 0x008fe200000010ff */
[----:B------:R-:W-:Y:S01]  /*3970*/  LDSM.16.MT88.4 R20, [R128+0x6800] ;  /* 0x006800008014783b */ /* 0x000fe20000004200 */
[----:B------:R-:W-:-:S04]  /*3980*/  FADD.FTZ R95, R96, R95 ;  /* 0x0000005f605f7221 */ /* 0x000fc80000010000 */
[----:B------:R-:W-:Y:S01]  /*3990*/  FADD.FTZ R95, R93, R95 ;  /* 0x0000005f5d5f7221 */ /* 0x000fe20000010000 */
[----:B------:R-:W3:Y:S03]  /*39a0*/  MUFU.EX2 R94, R94 ;  /* 0x0000005e005e7308 */ /* 0x000ee60000000800 */
[----:B------:R-:W-:-:S05]  /*39b0*/  FADD.FTZ R95, R91, R95 ;  /* 0x0000005f5b5f7221 */ /* 0x000fca0000010000 */
[----:B------:R-:W1:Y:S01]  /*39c0*/  MUFU.EX2 R92, R92 ;  /* 0x0000005c005c7308 */ /* 0x000e620000000800 */
[----:B-----5:R-:W-:Y:S01]  /*39d0*/  F2FP.BF16.F32.PACK_AB R65, R98, R97 ;  /* 0x000000616241723e */ /* 0x020fe200000010ff */
[----:B------:R-:W-:-:S06]  /*39e0*/  FADD.FTZ R97, R97, R98 ;  /* 0x0000006261617221 */ /* 0x000fcc0000010000 */
[----:B------:R-:W5:Y:S01]  /*39f0*/  MUFU.EX2 R35, R35 ;  /* 0x0000002300237308 */ /* 0x000f620000000800 */
[----:B---3--:R-:W-:-:S07]  /*3a00*/  FADD.FTZ R97, R94, R97 ;  /* 0x000000615e617221 */ /* 0x008fce0000010000 */
[----:B------:R-:W3:Y:S01]  /*3a10*/  MUFU.EX2 R34, R34 ;  /* 0x0000002200227308 */ /* 0x000ee20000000800 */
[C---:B-1----:R-:W-:Y:S01]  /*3a20*/  F2FP.BF16.F32.PACK_AB R67, R92.reuse, R94 ;  /* 0x0000005e5c43723e */ /* 0x042fe200000010ff */
[----:B------:R-:W-:-:S06]  /*3a30*/  FADD.FTZ R97, R92, R97 ;  /* 0x000000615c617221 */ /* 0x000fcc0000010000 */
[----:B------:R-:W-:Y:S01]  /*3a40*/  HMMA.16816.F32.BF16 R80, R64, R76, RZ ;  /* 0x0000004c4050723c */ /* 0x000fe200000418ff */
[----:B------:R-:W-:Y:S01]  /*3a50*/  MUFU.EX2 R33, R33 ;  /* 0x0000002100217308 */ /* 0x000fe20000000800 */
[----:B-----5:R-:W-:-:S04]  /*3a60*/  FADD.FTZ R95, R35, R95 ;  /* 0x0000005f235f7221 */ /* 0x020fc80000010000 */
[C---:B------:R-:W-:Y:S03]  /*3a70*/  HMMA.16816.F32.BF16 R36, R64.reuse, R40, RZ ;  /* 0x000000284024723c */ /* 0x040fe600000418ff */
[----:B------:R-:W1:Y:S01]  /*3a80*/  MUFU.EX2 R2, R2 ;  /* 0x0000000200027308 */ /* 0x000e620000000800 */
[C---:B---3--:R-:W-:Y:S01]  /*3a90*/  F2FP.BF16.F32.PACK_AB R24, R34.reuse, R35 ;  /* 0x000000232218723e */ /* 0x048fe200000010ff */
[----:B------:R-:W-:Y:S01]  /*3aa0*/  FADD.FTZ R95, R34, R95 ;  /* 0x0000005f225f7221 */ /* 0x000fe20000010000 */
[C---:B------:R-:W-:Y:S05]  /*3ab0*/  HMMA.16816.F32.BF16 R44, R64.reuse, R48, RZ ;  /* 0x00000030402c723c */ /* 0x040fea00000418ff */
[----:B------:R-:W3:Y:S01]  /*3ac0*/  MUFU.EX2 R90, R90 ;  /* 0x0000005a005a7308 */ /* 0x000ee20000000800 */
[C---:B------:R-:W-:Y:S06]  /*3ad0*/  HMMA.16816.F32.BF16 R52, R64.reuse, R56, RZ ;  /* 0x000000384034723c */ /* 0x040fec00000418ff */
[----:B------:R-:W-:Y:S01]  /*3ae0*/  HMMA.16816.F32.BF16 R60, R64, R72, RZ ;  /* 0x00000048403c723c */ /* 0x000fe200000418ff */
[----:B------:R-:W5:Y:S01]  /*3af0*/  MUFU.EX2 R3, R3 ;  /* 0x0000000300037308 */ /* 0x000f620000000800 */
[----:B-1----:R-:W-:Y:S01]  /*3b00*/  F2FP.BF16.F32.PACK_AB R26, R2, R33 ;  /* 0x00000021021a723e */ /* 0x002fe200000010ff */
[----:B------:R-:W-:-:S03]  /*3b10*/  FADD.FTZ R33, R33, R95 ;  /* 0x0000005f21217221 */ /* 0x000fc60000010000 */
[C---:B------:R-:W-:Y:S01]  /*3b20*/  HMMA.16816.F32.BF16 R76, R64.reuse, R78, RZ ;  /* 0x0000004e404c723c */ /* 0x040fe200000418ff */
[----:B------:R-:W-:Y:S02]  /*3b30*/  FADD.FTZ R33, R2, R33 ;  /* 0x0000002102217221 */ /* 0x000fe40000010000 */
[----:B------:R-:W-:Y:S01]  /*3b40*/  MUFU.EX2 R89, R89 ;  /* 0x0000005900597308 */ /* 0x000fe20000000800 */
[----:B---3--:R-:W-:Y:S02]  /*3b50*/  FADD.FTZ R97, R90, R97 ;  /* 0x000000615a617221 */ /* 0x008fe40000010000 */
[C---:B------:R-:W-:Y:S05]  /*3b60*/  HMMA.16816.F32.BF16 R40, R64.reuse, R42, RZ ;  /* 0x0000002a4028723c */ /* 0x040fea00000418ff */
[----:B------:R-:W1:Y:S01]  /*3b70*/  MUFU.EX2 R88, R88 ;  /* 0x0000005800587308 */ /* 0x000e620000000800 */
[----:B------:R-:W-:Y:S01]  /*3b80*/  HMMA.16816.F32.BF16 R48, R64, R50, RZ ;  /* 0x000000324030723c */ /* 0x000fe200000418ff */
[C---:B-----5:R-:W-:Y:S01]  /*3b90*/  F2FP.BF16.F32.PACK_AB R25, R3.reuse, R90 ;  /* 0x0000005a0319723e */ /* 0x060fe200000010ff */
[----:B------:R-:W-:-:S04]  /*3ba0*/  FADD.FTZ R97, R3, R97 ;  /* 0x0000006103617221 */ /* 0x000fc80000010000 */
[C---:B------:R-:W-:Y:S01]  /*3bb0*/  HMMA.16816.F32.BF16 R56, R64.reuse, R58, RZ ;  /* 0x0000003a4038723c */ /* 0x040fe200000418ff */
[----:B------:R-:W-:Y:S05]  /*3bc0*/  MUFU.EX2 R99, R99 ;  /* 0x0000006300637308 */ /* 0x000fea0000000800 */
[C---:B------:R-:W-:Y:S03]  /*3bd0*/  HMMA.16816.F32.BF16 R72, R64.reuse, R74, RZ ;  /* 0x0000004a4048723c */ /* 0x040fe600000418ff */
[----:B------:R-:W3:Y:S01]  /*3be0*/  MUFU.EX2 R100, R100 ;  /* 0x0000006400647308 */ /* 0x000ee20000000800 */
[C---:B-1----:R-:W-:Y:S01]  /*3bf0*/  F2FP.BF16.F32.PACK_AB R27, R88.reuse, R89 ;  /* 0x00000059581b723e */ /* 0x042fe200000010ff */
[----:B------:R-:W-:Y:S01]  /*3c00*/  FADD.FTZ R89, R89, R97 ;  /* 0x0000006159597221 */ /* 0x000fe20000010000 */
[----:B------:R-:W-:Y:S03]  /*3c10*/  HMMA.16816.F32.BF16 R68, R64, R8, RZ ;  /* 0x000000084044723c */ /* 0x000fe600000418ff */
[----:B------:R-:W-:-:S02]  /*3c20*/  FADD.FTZ R89, R88, R89 ;  /* 0x0000005958597221 */ /* 0x000fc40000010000 */
[----:B------:R-:W-:Y:S01]  /*3c30*/  MUFU.EX2 R101, R101 ;  /* 0x0000006500657308 */ /* 0x000fe20000000800 */
[----:B------:R-:W-:Y:S01]  /*3c40*/  HMMA.16816.F32.BF16 R64, R64, R10, RZ ;  /* 0x0000000a4040723c */ /* 0x000fe200000418ff */
[----:B------:R-:W1:Y:S05]  /*3c50*/  LDSM.16.MT88.4 R8, [R128+0x7400] ;  /* 0x007400008008783b */ /* 0x000e6a0000004200 */
[C---:B------:R-:W-:Y:S01]  /*3c60*/  HMMA.16816.F32.BF16 R80, R24.reuse, R4, R80 ;  /* 0x000000041850723c */ /* 0x040fe20000041850 */
[----:B------:R-:W-:Y:S05]  /*3c70*/  MUFU.EX2 R102, R102 ;  /* 0x0000006600667308 */ /* 0x000fea0000000800 */
[C---:B------:R-:W-:Y:S01]  /*3c80*/  HMMA.16816.F32.BF16 R76, R24.reuse, R6, R76 ;  /* 0x00000006184c723c */ /* 0x040fe2000004184c */
[----:B------:R-:W5:Y:S02]  /*3c90*/  LDSM.16.MT88.4 R4, [R130+0x8400] ;  /* 0x008400008204783b */ /* 0x000f640000004200 */
[----:B------:R-:W-:Y:S03]  /*3ca0*/  MUFU.EX2 R103, R103 ;  /* 0x0000006700677308 */ /* 0x000fe60000000800 */
[C---:B--2---:R-:W-:Y:S05]  /*3cb0*/  HMMA.16816.F32.BF16 R36, R24.reuse, R12, R36 ;  /* 0x0000000c1824723c */ /* 0x044fea0000041824 */
[----:B------:R-:W2:Y:S01]  /*3cc0*/  MUFU.EX2 R104, R104 ;  /* 0x0000006800687308 */ /* 0x000ea20000000800 */
[C---:B------:R-:W-:Y:S01]  /*3cd0*/  HMMA.16816.F32.BF16 R40, R24.reuse, R14, R40 ;  /* 0x0000000e1828723c */ /* 0x040fe20000041828 */
[----:B------:R-:W2:Y:S05]  /*3ce0*/  LDSM.16.MT88.4 R12, [R130+0x6800] ;  /* 0x00680000820c783b */ /* 0x000eaa0000004200 */
[C---:B----4-:R-:W-:Y:S01]  /*3cf0*/  HMMA.16816.F32.BF16 R44, R24.reuse, R16, R44 ;  /* 0x00000010182c723c */ /* 0x050fe2000004182c */
[----:B------:R-:W-:Y:S05]  /*3d00*/  MUFU.EX2 R105, R105 ;  /* 0x0000006900697308 */ /* 0x000fea0000000800 */
[C---:B------:R-:W-:Y:S01]  /*3d10*/  HMMA.16816.F32.BF16 R48, R24.reuse, R18, R48 ;  /* 0x000000121830723c */ /* 0x040fe20000041830 */
[----:B------:R-:W-:Y:S02]  /*3d20*/  LDSM.16.MT88.4 R16, [R128+0x7800] ;  /* 0x007800008010783b */ /* 0x000fe40000004200 */
[----:B------:R-:W4:Y:S03]  /*3d30*/  MUFU.EX2 R107, R107 ;  /* 0x0000006b006b7308 */ /* 0x000f260000000800 */
[C---:B-1----:R-:W-:Y:S05]  /*3d40*/  HMMA.16816.F32.BF16 R52, R24.reuse, R8, R52 ;  /* 0x000000081834723c */ /* 0x042fea0000041834 */
[----:B------:R-:W1:Y:S01]  /*3d50*/  MUFU.EX2 R113, R113 ;  /* 0x0000007100717308 */ /* 0x000e620000000800 */
[C---:B------:R-:W-:Y:S01]  /*3d60*/  HMMA.16816.F32.BF16 R56, R24.reuse, R10, R56 ;  /* 0x0000000a1838723c */ /* 0x040fe20000041838 */
[----:B------:R-:W1:Y:S05]  /*3d70*/  LDSM.16.MT88.4 R8, [R130+0x7800] ;  /* 0x007800008208783b */ /* 0x000e6a0000004200 */
[C---:B-----5:R-:W-:Y:S01]  /*3d80*/  HMMA.16816.F32.BF16 R60, R24.reuse, R4, R60 ;  /* 0x00000004183c723c */ /* 0x060fe2000004183c */
[----:B------:R-:W5:Y:S05]  /*3d90*/  MUFU.EX2 R116, R116 ;  /* 0x0000007400747308 */ /* 0x000f6a0000000800 */
[C---:B------:R-:W-:Y:S01]  /*3da0*/  HMMA.16816.F32.BF16 R72, R24.reuse, R6, R72 ;  /* 0x000000061848723c */ /* 0x040fe20000041848 */
[----:B---3--:R-:W-:Y:S01]  /*3db0*/  F2FP.BF16.F32.PACK_AB R4, R100, R99 ;  /* 0x000000636404723e */ /* 0x008fe200000010ff */
[----:B------:R-:W-:Y:S01]  /*3dc0*/  FADD.FTZ R99, R99, R33 ;  /* 0x0000002163637221 */ /* 0x000fe20000010000 */
[----:B--2---:R-:W-:Y:S01]  /*3dd0*/  F2FP.BF16.F32.PACK_AB R5, R104, R103 ;  /* 0x000000676805723e */ /* 0x004fe200000010ff */
[----:B------:R-:W2:Y:S01]  /*3de0*/  MUFU.EX2 R115, R115 ;  /* 0x0000007300737308 */ /* 0x000ea20000000800 */
[----:B------:R-:W-:Y:S01]  /*3df0*/  FADD.FTZ R103, R103, R89 ;  /* 0x0000005967677221 */ /* 0x000fe20000010000 */
[----:B------:R-:W-:Y:S01]  /*3e00*/  HMMA.16816.F32.BF16 R68, R24, R28, R68 ;  /* 0x0000001c1844723c */ /* 0x000fe20000041844 */
[----:B------:R-:W-:Y:S01]  /*3e10*/  F2FP.BF16.F32.PACK_AB R6, R102, R101 ;  /* 0x000000656606723e */ /* 0x000fe200000010ff */
[----:B------:R-:W-:Y:S01]  /*3e20*/  FADD.FTZ R99, R100, R99 ;  /* 0x0000006364637221 */ /* 0x000fe20000010000 */
[----:B----4-:R-:W-:Y:S01]  /*3e30*/  F2FP.BF16.F32.PACK_AB R7, R107, R105 ;  /* 0x000000696b07723e */ /* 0x010fe200000010ff */
[----:B------:R-:W-:-:S02]  /*3e40*/  FADD.FTZ R103, R104, R103 ;  /* 0x0000006768677221 */ /* 0x000fc40000010000 */
[----:B------:R-:W-:Y:S01]  /*3e50*/  HMMA.16816.F32.BF16 R64, R24, R30, R64 ;  /* 0x0000001e1840723c */ /* 0x000fe20000041840 */
[----:B------:R-:W-:Y:S01]  /*3e60*/  LDSM.16.MT88.4 R28, [R128+0x8800] ;  /* 0x00880000801c783b */ /* 0x000fe20000004200 */
[----:B------:R-:W-:Y:S01]  /*3e70*/  MUFU.EX2 R158, R158 ;  /* 0x0000009e009e7308 */ /* 0x000fe20000000800 */
[----:B------:R-:W-:Y:S01]  /*3e80*/  FADD.FTZ R101, R101, R99 ;  /* 0x0000006365657221 */ /* 0x000fe20000010000 */
[----:B------:R-:W-:Y:S01]  /*3e90*/  FADD.FTZ R105, R105, R103 ;  /* 0x0000006769697221 */ /* 0x000fe20000010000 */
[----:B------:R-:W-:Y:S01]  /*3ea0*/  LDSM.16.MT88.4 R24, [R128+0x6c00] ;  /* 0x006c00008018783b */ /* 0x000fe20000004200 */
[C---:B------:R-:W-:Y:S01]  /*3eb0*/  HMMA.16816.F32.BF16 R80, R4.reuse, R12, R80 ;  /* 0x0000000c0450723c */ /* 0x040fe20000041850 */
[----:B------:R-:W-:Y:S01]  /*3ec0*/  FADD.FTZ R101, R102, R101 ;  /* 0x0000006566657221 */ /* 0x000fe20000010000 */
[----:B------:R-:W-:Y:S02]  /*3ed0*/  FADD.FTZ R105, R107, R105 ;  /* 0x000000696b697221 */ /* 0x000fe40000010000 */
[----:B------:R-:W3:Y:S01]  /*3ee0*/  MUFU.EX2 R110, R110 ;  /* 0x0000006e006e7308 */ /* 0x000ee20000000800 */
[----:B-1----:R-:W-:Y:S01]  /*3ef0*/  FADD.FTZ R101, R113, R101 ;  /* 0x0000006571657221 */ /* 0x002fe20000010000 */
[----:B------:R-:W-:Y:S01]  /*3f00*/  HMMA.16816.F32.BF16 R76, R4, R14, R76 ;  /* 0x0000000e044c723c */ /* 0x000fe2000004184c */
[----:B------:R-:W1:Y:S02]  /*3f10*/  LDSM.16.MT88.4 R12, [R130+0x8800] ;  /* 0x00880000820c783b */ /* 0x000e640000004200 */
[----:B-----5:R-:W-:-:S03]  /*3f20*/  FADD.FTZ R101, R116, R101 ;  /* 0x0000006574657221 */ /* 0x020fc60000010000 */
[----:B------:R-:W-:Y:S01]  /*3f30*/  HMMA.16816.F32.BF16 R44, R4, R8, R44 ;  /* 0x00000008042c723c */ /* 0x000fe2000004182c */
[----:B------:R-:W4:Y:S01]  /*3f40*/  MUFU.EX2 R111, R111 ;  /* 0x0000006f006f7308 */ /* 0x000f220000000800 */
[----:B--2---:R-:W-:-:S04]  /*3f50*/  FADD.FTZ R101, R115, R101 ;  /* 0x0000006573657221 */ /* 0x004fc80000010000 */
[C---:B------:R-:W-:Y:S01]  /*3f60*/  HMMA.16816.F32.BF16 R48, R4.reuse, R10, R48 ;  /* 0x0000000a0430723c */ /* 0x040fe20000041830 */
[----:B------:R-:W2:Y:S02]  /*3f70*/  LDSM.16.MT88.4 R8, [R130+0x6c00] ;  /* 0x006c00008208783b */ /* 0x000ea40000004200 */
[----:B------:R-:W5:Y:S01]  /*3f80*/  MUFU.EX2 R109, R109 ;  /* 0x0000006d006d7308 */ /* 0x000f620000000800 */
[----:B---3--:R-:W-:Y:S02]  /*3f90*/  FADD.FTZ R105, R110, R105 ;  /* 0x000000696e697221 */ /* 0x008fe40000010000 */
[C---:B------:R-:W-:Y:S05]  /*3fa0*/  HMMA.16816.F32.BF16 R36, R4.reuse, R20, R36 ;  /* 0x000000140424723c */ /* 0x040fea0000041824 */
[----:B------:R-:W3:Y:S01]  /*3fb0*/  MUFU.EX2 R157, R157 ;  /* 0x0000009d009d7308 */ /* 0x000ee20000000800 */
[----:B------:R-:W-:Y:S01]  /*3fc0*/  HMMA.16816.F32.BF16 R40, R4, R22, R40 ;  /* 0x000000160428723c */ /* 0x000fe20000041828 */
[----:B------:R-:W2:Y:S01]  /*3fd0*/  LDSM.16.MT88.4 R20, [R130+0x7c00] ;  /* 0x007c00008214783b */ /* 0x000ea20000004200 */
[----:B----4-:R-:W-:-:S04]  /*3fe0*/  FADD.FTZ R105, R111, R105 ;  /* 0x000000696f697221 */ /* 0x010fc80000010000 */
[----:B------:R-:W-:Y:S01]  /*3ff0*/  HMMA.16816.F32.BF16 R52, R4, R16, R52 ;  /* 0x000000100434723c */ /* 0x000fe20000041834 */
[----:B-----5:R-:W-:-:S05]  /*4000*/  FADD.FTZ R105, R109, R105 ;  /* 0x000000696d697221 */ /* 0x020fca0000010000 */
[C---:B------:R-:W-:Y:S01]  /*4010*/  HMMA.16816.F32.BF16 R56, R4.reuse, R18, R56 ;  /* 0x000000120438723c */ /* 0x040fe20000041838 */
[----:B------:R-:W4:Y:S05]  /*4020*/  LDSM.16.MT88.4 R16, [R128+0x7c00] ;  /* 0x007c00008010783b */ /* 0x000f2a0000004200 */
[C---:B-1----:R-:W-:Y:S06]  /*4030*/  HMMA.16816.F32.BF16 R60, R4.reuse, R12, R60 ;  /* 0x0000000c043c723c */ /* 0x042fec000004183c */
[C---:B------:R-:W-:Y:S01]  /*4040*/  HMMA.16816.F32.BF16 R72, R4.reuse, R14, R72 ;  /* 0x0000000e0448723c */ /* 0x040fe20000041848 */
[----:B------:R-:W1:Y:S05]  /*4050*/  LDSM.16.MT88.4 R12, [R130+0x8c00] ;  /* 0x008c0000820c783b */ /* 0x000e6a0000004200 */
[C---:B------:R-:W-:Y:S06]  /*4060*/  HMMA.16816.F32.BF16 R68, R4.reuse, R28, R68 ;  /* 0x0000001c0444723c */ /* 0x040fec0000041844 */
[----:B------:R-:W-:Y:S07]  /*4070*/  HMMA.16816.F32.BF16 R64, R4, R30, R64 ;  /* 0x0000001e0440723c */ /* 0x000fee0000041840 */
[----:B------:R-:W-:-:S02]  /*4080*/  F2FP.BF16.F32.PACK_AB R4, R116, R113 ;  /* 0x000000717404723e */ /* 0x000fc400000010ff */
[----:B------:R-:W-:Y:S02]  /*4090*/  F2FP.BF16.F32.PACK_AB R5, R111, R110 ;  /* 0x0000006e6f05723e */ /* 0x000fe400000010ff */
[C---:B------:R-:W-:Y:S01]  /*40a0*/  F2FP.BF16.F32.PACK_AB R6, R158.reuse, R115 ;  /* 0x000000739e06723e */ /* 0x040fe200000010ff */
[----:B------:R-:W-:Y:S01]  /*40b0*/  FADD.FTZ R158, R158, R101 ;  /* 0x000000659e9e7221 */ /* 0x000fe20000010000 */
[C---:B---3--:R-:W-:Y:S01]  /*40c0*/  F2FP.BF16.F32.PACK_AB R7, R157.reuse, R109 ;  /* 0x0000006d9d07723e */ /* 0x048fe200000010ff */
[----:B------:R-:W-:-:S06]  /*40d0*/  FADD.FTZ R157, R157, R105 ;  /* 0x000000699d9d7221 */ /* 0x000fcc0000010000 */
[C---:B--2---:R-:W-:Y:S06]  /*40e0*/  HMMA.16816.F32.BF16 R80, R4.reuse, R8, R80 ;  /* 0x000000080450723c */ /* 0x044fec0000041850 */
[C---:B------:R-:W-:Y:S01]  /*40f0*/  HMMA.16816.F32.BF16 R76, R4.reuse, R10, R76 ;  /* 0x0000000a044c723c */ /* 0x040fe2000004184c */
[----:B------:R-:W2:Y:S05]  /*4100*/  LDSM.16.MT88.4 R8, [R128+0x8c00] ;  /* 0x008c00008008783b */ /* 0x000eaa0000004200 */
[C---:B------:R-:W-:Y:S06]  /*4110*/  HMMA.16816.F32.BF16 R36, R4.reuse, R24, R36 ;  /* 0x000000180424723c */ /* 0x040fec0000041824 */
[C---:B------:R-:W-:Y:S06]  /*4120*/  HMMA.16816.F32.BF16 R40, R4.reuse, R26, R40 ;  /* 0x0000001a0428723c */ /* 0x040fec0000041828 */
[C---:B------:R-:W-:Y:S06]  /*4130*/  HMMA.16816.F32.BF16 R44, R4.reuse, R20, R44 ;  /* 0x00000014042c723c */ /* 0x040fec000004182c */
[C---:B------:R-:W-:Y:S06]  /*4140*/  HMMA.16816.F32.BF16 R48, R4.reuse, R22, R48 ;  /* 0x000000160430723c */ /* 0x040fec0000041830 */
[C---:B----4-:R-:W-:Y:S06]  /*4150*/  HMMA.16816.F32.BF16 R52, R4.reuse, R16, R52 ;  /* 0x000000100434723c */ /* 0x050fec0000041834 */
[C---:B------:R-:W-:Y:S06]  /*4160*/  HMMA.16816.F32.BF16 R56, R4.reuse, R18, R56 ;  /* 0x000000120438723c */ /* 0x040fec0000041838 */
[C---:B-1----:R-:W-:Y:S06]  /*4170*/  HMMA.16816.F32.BF16 R60, R4.reuse, R12, R60 ;  /* 0x0000000c043c723c */ /* 0x042fec000004183c */
[C---:B------:R-:W-:Y:S06]  /*4180*/  HMMA.16816.F32.BF16 R72, R4.reuse, R14, R72 ;  /* 0x0000000e0448723c */ /* 0x040fec0000041848 */
[C---:B--2---:R-:W-:Y:S06]  /*4190*/  HMMA.16816.F32.BF16 R68, R4.reuse, R8, R68 ;  /* 0x000000080444723c */ /* 0x044fec0000041844 */
        /* <DEDUP_REMOVED lines=38> */
[----:B------:R3:W-:Y:S03]  /*4400*/  @!P3 LDGSTS.E.BYPASS.LTC128B.128 [R141+0x7000], desc[UR8][R12.64+0x40] ;  /* 0x070000400c8dbfae */ /* 0x0007e6000b901d48 */
[--C-:B------:R-:W-:Y:S01]  /*4410*/  @!P2 LEA.HI.X R11, R16, R11, R3.reuse, 0x1, P0 ;  /* 0x0000000b100ba211 */ /* 0x100fe200000f0c03 */
[----:B------:R-:W-:Y:S01]  /*4420*/  IMAD.X R3, R138, 0x1, R3, P6 ;  /* 0x000000018a037824 */ /* 0x000fe200030e0603 */
[----:B------:R-:W-:Y:S01]  /*4430*/  @P2 STS.128 [R141+0x8000], RZ ;  /* 0x008000ff8d002388 */ /* 0x000fe20000000c00 */
[----:B----4-:R-:W-:-:S03]  /*4440*/  @!P4 LEA R8, P5, R14, R8, 0x1 ;  /* 0x000000080e08c211 */ /* 0x010fc600078a08ff */
[----:B------:R-:W-:Y:S01]  /*4450*/  @!PT LDS RZ, [RZ] ;  /* 0x00000000fffff984 */ /* 0x000fe20000000800 */
[----:B------:R-:W-:Y:S01]  /*4460*/  @!PT LDS RZ, [RZ] ;  /* 0x00000000fffff984 */ /* 0x000fe20000000800 */
[----:B------:R-:W-:Y:S01]  /*4470*/  @!PT LDS RZ, [RZ] ;  /* 0x00000000fffff984 */ /* 0x000fe20000000800 */
[----:B------:R-:W-:Y:S01]  /*4480*/  @!P2 LDGSTS.E.BYPASS.LTC128B.128 [R141+0x8000], desc[UR8][R10.64+0x80] ;  /* 0x080000800a8dafae */ /* 0x000fe2000b901d48 */
        /* <DEDUP_REMOVED lines=15> */
[----:B------:R-:W-:Y:S02]  /*4580*/  IMAD R3, R2, 0x40, R153 ;  /* 0x0000004002037824 */ /* 0x000fe400078e0299 */
        /* <DEDUP_REMOVED lines=8> */
[----:B---3--:R-:W-:Y:S04]  /*4610*/  LDSM.16.M88.4 R12, [R132+0x3c00] ;  /* 0x003c0000840c783b */ /* 0x008fe80000000200 */
[----:B------:R-:W-:Y:S04]  /*4620*/  LDSM.16.M88.4 R16, [R131] ;  /* 0x000000008310783b */ /* 0x000fe80000000200 */
[----:B------:R-:W-:Y:S04]  /*4630*/  LDSM.16.M88.4 R100, [R129+0x3000] ;  /* 0x003000008164783b */ /* 0x000fe80000000200 */
[----:B-1----:R-:W1:Y:S04]  /*4640*/  LDSM.16.M88.4 R4, [R132+0x3000] ;  /* 0x003000008404783b */ /* 0x002e680000000200 */
[----:B------:R-:W3:Y:S04]  /*4650*/  LDSM.16.M88.4 R112, [R129+0x3400] ;  /* 0x003400008170783b */ /* 0x000ee80000000200 */
[----:B------:R-:W5:Y:S04]  /*4660*/  LDSM.16.M88.4 R104, [R129+0x3800] ;  /* 0x003800008168783b */ /* 0x000f680000000200 */
[----:B------:R-:W5:Y:S04]  /*4670*/  LDSM.16.M88.4 R20, [R129+0x3c00] ;  /* 0x003c00008114783b */ /* 0x000f680000000200 */
[----:B------:R-:W-:Y:S01]  /*4680*/  LDSM.16.M88.4 R108, [R133+0x1000] ;  /* 0x00100000856c783b */ /* 0x000fe20000000200 */
[C---:B--2---:R-:W-:Y:S03]  /*4690*/  HMMA.16816.F32.BF16 R96, R24.reuse, R92, RZ ;  /* 0x0000005c1860723c */ /* 0x044fe600000418ff */
[----:B------:R-:W-:Y:S04]  /*46a0*/  LDSM.16.M88.4 R116, [R132+0x4400] ;  /* 0x004400008474783b */ /* 0x000fe80000000200 */
[----:B------:R-:W0:Y:S01]  /*46b0*/  LDGDEPBAR ;  /* 0x00000000000079af */ /* 0x000e220000000000 */
[C---:B----4-:R-:W-:Y:S06]  /*46c0*/  HMMA.16816.F32.BF16 R88, R24.reuse, R32, RZ ;  /* 0x000000201858723c */ /* 0x050fec00000418ff */
[C---:B------:R-:W-:Y:S06]  /*46d0*/  HMMA.16816.F32.BF16 R92, R24.reuse, R94, RZ ;  /* 0x0000005e185c723c */ /* 0x040fec00000418ff */
[C---:B------:R-:W-:Y:S06]  /*46e0*/  HMMA.16816.F32.BF16 R32, R24.reuse, R34, RZ ;  /* 0x000000221820723c */ /* 0x040fec00000418ff */
[C---:B-1----:R-:W-:Y:S06]  /*46f0*/  HMMA.16816.F32.BF16 R8, R24.reuse, R4, RZ ;  /* 0x000000041808723c */ /* 0x042fec00000418ff */
[C---:B------:R-:W-:Y:S06]  /*4700*/  HMMA.16816.F32.BF16 R4, R24.reuse, R6, RZ ;  /* 0x000000061804723c */ /* 0x040fec00000418ff */
[C---:B------:R-:W-:Y:S06]  /*4710*/  HMMA.16816.F32.BF16 R28, R24.reuse, R12, RZ ;  /* 0x0000000c181c723c */ /* 0x040fec00000418ff */
[----:B------:R-:W-:Y:S01]  /*4720*/  HMMA.16816.F32.BF16 R24, R24, R14, RZ ;  /* 0x0000000e1818723c */ /* 0x000fe200000418ff */
[----:B------:R-:W1:Y:S05]  /*4730*/  LDSM.16.M88.4 R12, [R132+0x4000] ;  /* 0x00400000840c783b */ /* 0x000e6a0000000200 */
[C---:B------:R-:W-:Y:S06]  /*4740*/  HMMA.16816.F32.BF16 R8, R16.reuse, R100, R8 ;  /* 0x000000641008723c */ /* 0x040fec0000041808 */
[C---:B------:R-:W-:Y:S01]  /*4750*/  HMMA.16816.F32.BF16 R4, R16.reuse, R102, R4 ;  /* 0x000000661004723c */ /* 0x040fe20000041804 */
[----:B------:R-:W2:Y:S05]  /*4760*/  LDSM.16.M88.4 R100, [R132+0x4800] ;  /* 0x004800008464783b */ /* 0x000eaa0000000200 */
[C---:B---3--:R-:W-:Y:S06]  /*4770*/  HMMA.16816.F32.BF16 R96, R16.reuse, R112, R96 ;  /* 0x000000701060723c */ /* 0x048fec0000041860 */
[C---:B------:R-:W-:Y:S01]  /*4780*/  HMMA.16816.F32.BF16 R92, R16.reuse, R114, R92 ;  /* 0x00000072105c723c */ /* 0x040fe2000004185c */
[----:B------:R-:W3:Y:S05]  /*4790*/  LDSM.16.M88.4 R112, [R132+0x4c00] ;  /* 0x004c00008470783b */ /* 0x000eea0000000200 */
[C---:B-----5:R-:W-:Y:S06]  /*47a0*/  HMMA.16816.F32.BF16 R88, R16.reuse, R104, R88 ;  /* 0x000000681058723c */ /* 0x060fec0000041858 */
[C---:B------:R-:W-:Y:S01]  /*47b0*/  HMMA.16816.F32.BF16 R32, R16.reuse, R106, R32 ;  /* 0x0000006a1020723c */ /* 0x040fe20000041820 */
[----:B------:R-:W-:Y:S05]  /*47c0*/  LDSM.16.M88.4 R104, [R129+0x4000] ;  /* 0x004000008168783b */ /* 0x000fea0000000200 */
[C---:B------:R-:W-:Y:S06]  /*47d0*/  HMMA.16816.F32.BF16 R28, R16.reuse, R20, R28 ;  /* 0x00000014101c723c */ /* 0x040fec000004181c */
[----:B------:R-:W-:Y:S01]  /*47e0*/  HMMA.16816.F32.BF16 R24, R16, R22, R24 ;  /* 0x000000161018723c */ /* 0x000fe20000041818 */
[----:B------:R-:W-:Y:S04]  /*47f0*/  LDSM.16.M88.4 R20, [R129+0x4400] ;  /* 0x004400008114783b */ /* 0x000fe80000000200 */
[----:B------:R-:W-:Y:S01]  /*4800*/  LDSM.16.M88.4 R16, [R129+0x4800] ;  /* 0x004800008110783b */ /* 0x000fe20000000200 */
[C---:B-1----:R-:W-:Y:S06]  /*4810*/  HMMA.16816.F32.BF16 R8, R108.reuse, R12, R8 ;  /* 0x0000000c6c08723c */ /* 0x042fec0000041808 */
[C---:B------:R-:W-:Y:S01]  /*4820*/  HMMA.16816.F32.BF16 R4, R108.reuse, R14, R4 ;  /* 0x0000000e6c04723c */ /* 0x040fe20000041804 */
[----:B------:R-:W1:Y:S05]  /*4830*/  LDSM.16.M88.4 R12, [R131+0x1000] ;  /* 0x00100000830c783b */ /* 0x000e6a0000000200 */
[C---:B--2---:R-:W-:Y:S06]  /*4840*/  HMMA.16816.F32.BF16 R88, R108.reuse, R100, R88 ;  /* 0x000000646c58723c */ /* 0x044fec0000041858 */
[C---:B------:R-:W-:Y:S01]  /*4850*/  HMMA.16816.F32.BF16 R32, R108.reuse, R102, R32 ;  /* 0x000000666c20723c */ /* 0x040fe20000041820 */
[----:B------:R-:W2:Y:S05]  /*4860*/  LDSM.16.M88.4 R100, [R129+0x4c00] ;  /* 0x004c00008164783b */ /* 0x000eaa0000000200 */
[C---:B------:R-:W-:Y:S06]  /*4870*/  HMMA.16816.F32.BF16 R96, R108.reuse, R116, R96 ;  /* 0x000000746c60723c */ /* 0x040fec0000041860 */
[C---:B------:R-:W-:Y:S01]  /*4880*/  HMMA.16816.F32.BF16 R92, R108.reuse, R118, R92 ;  /* 0x000000766c5c723c */ /* 0x040fe2000004185c */
[----:B------:R-:W-:Y:S05]  /*4890*/  LDSM.16.M88.4 R116, [R132+0x5000] ;  /* 0x005000008474783b */ /* 0x000fea0000000200 */
[C---:B---3--:R-:W-:Y:S06]  /*48a0*/  HMMA.16816.F32.BF16 R28, R108.reuse, R112, R28 ;  /* 0x000000706c1c723c */ /* 0x048fec000004181c */
[----:B------:R-:W-:Y:S01]  /*48b0*/  HMMA.16816.F32.BF16 R24, R108, R114, R24 ;  /* 0x000000726c18723c */ /* 0x000fe20000041818 */
[----:B------:R-:W3:Y:S04]  /*48c0*/  LDSM.16.M88.4 R112, [R133+0x2000] ;  /* 0x002000008570783b */ /* 0x000ee80000000200 */
[----:B------:R-:W4:Y:S01]  /*48d0*/  LDSM.16.M88.4 R108, [R132+0x5400] ;  /* 0x00540000846c783b */ /* 0x000f220000000200 */
[C---:B-1----:R-:W-:Y:S06]  /*48e0*/  HMMA.16816.F32.BF16 R8, R12.reuse, R104, R8 ;  /* 0x000000680c08723c */ /* 0x042fec0000041808 */
[C---:B------:R-:W-:Y:S01]  /*48f0*/  HMMA.16816.F32.BF16 R4, R12.reuse, R106, R4 ;  /* 0x0000006a0c04723c */ /* 0x040fe20000041804 */
[----:B------:R-:W-:Y:S05]  /*4900*/  LDSM.16.M88.4 R104, [R132+0x5800] ;  /* 0x005800008468783b */ /* 0x000fea0000000200 */
[C---:B------:R-:W-:Y:S06]  /*4910*/  HMMA.16816.F32.BF16 R96, R12.reuse, R20, R96 ;  /* 0x000000140c60723c */ /* 0x040fec0000041860 */
[C---:B------:R-:W-:Y:S01]  /*4920*/  HMMA.16816.F32.BF16 R92, R12.reuse, R22, R92 ;  /* 0x000000160c5c723c */ /* 0x040fe2000004185c */
[----:B------:R-:W-:Y:S05]  /*4930*/  LDSM.16.M88.4 R20, [R131+0x2000] ;  /* 0x002000008314783b */ /* 0x000fea0000000200 */
[C---:B------:R-:W-:Y:S06]  /*4940*/  HMMA.16816.F32.BF16 R88, R12.reuse, R16, R88 ;  /* 0x000000100c58723c */ /* 0x040fec0000041858 */
[C---:B------:R-:W-:Y:S01]  /*4950*/  HMMA.16816.F32.BF16 R32, R12.reuse, R18, R32 ;  /* 0x000000120c20723c */ /* 0x040fe20000041820 */
[----:B------:R-:W1:Y:S05]  /*4960*/  LDSM.16.M88.4 R16, [R129+0x5000] ;  /* 0x005000008110783b */ /* 0x000e6a0000000200 */
[C---:B--2---:R-:W-:Y:S06]  /*4970*/  HMMA.16816.F32.BF16 R28, R12.reuse, R100, R28 ;  /* 0x000000640c1c723c */ /* 0x044fec000004181c */
[----:B------:R-:W-:Y:S01]  /*4980*/  HMMA.16816.F32.BF16 R24, R12, R102, R24 ;  /* 0x000000660c18723c */ /* 0x000fe20000041818 */
[----:B------:R-:W2:Y:S04]  /*4990*/  LDSM.16.M88.4 R100, [R132+0x5c00] ;  /* 0x005c00008464783b */ /* 0x000ea80000000200 */
[----:B------:R-:W5:Y:S01]  /*49a0*/  LDSM.16.M88.4 R12, [R129+0x5400] ;  /* 0x00540000810c783b */ /* 0x000f620000000200 */
[C---:B---3--:R-:W-:Y:S06]  /*49b0*/  HMMA.16816.F32.BF16 R8, R112.reuse, R116, R8 ;  /* 0x000000747008723c */ /* 0x048fec0000041808 */
[C---:B------:R-:W-:Y:S06]  /*49c0*/  HMMA.16816.F32.BF16 R4, R112.reuse, R118, R4 ;  /* 0x000000767004723c */ /* 0x040fec0000041804 */
[C---:B----4-:R-:W-:Y:S06]  /*49d0*/  HMMA.16816.F32.BF16 R96, R112.reuse, R108, R96 ;  /* 0x0000006c7060723c */ /* 0x050fec0000041860 */
[----:B------:R-:W-:Y:S06]  /*49e0*/  HMMA.16816.F32.BF16 R92, R112, R110, R92 ;  /* 0x0000006e705c723c */ /* 0x000fec000004185c */
[C---:B-1----:R-:W-:Y:S06]  /*49f0*/  HMMA.16816.F32.BF16 R8, R20.reuse, R16, R8 ;  /* 0x000000101408723c */ /* 0x042fec0000041808 */
[----:B------:R-:W-:Y:S01]  /*4a00*/  HMMA.16816.F32.BF16 R4, R20, R18, R4 ;  /* 0x000000121404723c */ /* 0x000fe20000041804 */
[----:B------:R-:W1:Y:S05]  /*4a10*/  LDSM.16.M88.4 R16, [R129+0x5800] ;  /* 0x005800008110783b */ /* 0x000e6a0000000200 */
[----:B--2---:R-:W-:Y:S06]  /*4a20*/  HMMA.16816.F32.BF16 R28, R112, R100, R28 ;  /* 0x00000064701c723c */ /* 0x004fec000004181c */
[----:B-----5:R-:W-:Y:S01]  /*4a30*/  HMMA.16816.F32.BF16 R96, R20, R12, R96 ;  /* 0x0000000c1460723c */ /* 0x020fe20000041860 */
[----:B------:R-:W-:-:S05]  /*4a40*/  VIADD R100, R3, 0x1 ;  /* 0x0000000103647836 */ /* 0x000fca0000000000 */
[----:B------:R-:W-:Y:S01]  /*4a50*/  I2FP.F32.S32 R101, R100 ;  /* 0x0000006400657245 */ /* 0x000fe20000201400 */
[----:B------:R-:W-:Y:S01]  /*4a60*/  VIADD R12, R3, 0x8 ;  /* 0x00000008030c7836 */ /* 0x000fe20000000000 */
[C---:B------:R-:W-:Y:S01]  /*4a70*/  HMMA.16816.F32.BF16 R24, R112.reuse, R102, R24 ;  /* 0x000000667018723c */ /* 0x040fe20000041818 */
[C---:B------:R-:W-:Y:S02]  /*4a80*/  ISETP.GE.AND P0, PT, R100.reuse, R126, PT ;  /* 0x0000007e6400720c */ /* 0x040fe40003f06270 */
[C---:B------:R-:W-:Y:S01]  /*4a90*/  FFMA.FTZ R118, R101.reuse, R0, R11 ;  /* 0x0000000065767223 */ /* 0x040fe2000001000b */
[-C--:B------:R-:W-:Y:S02]  /*4aa0*/  ISETP.GE.AND P1, PT, R100, R121.reuse, PT ;  /* 0x000000796400720c */ /* 0x080fe40003f26270 */
[----:B------:R-:W-:Y:S01]  /*4ab0*/  I2FP.F32.S32 R11, R12 ;  /* 0x0000000c000b7245 */ /* 0x000fe20000201400 */
[-C--:B------:R-:W-:Y:S01]  /*4ac0*/  FFMA.FTZ R103, R101, R0.reuse, R9 ;  /* 0x0000000065677223 */ /* 0x080fe20000010009 */
[----:B------:R-:W-:Y:S01]  /*4ad0*/  VIADD R9, R3, 0x9 ;  /* 0x0000000903097836 */ /* 0x000fe20000000000 */
[----:B------:R-:W-:Y:S01]  /*4ae0*/  HMMA.16816.F32.BF16 R88, R112, R104, R88 ;  /* 0x000000687058723c */ /* 0x000fe20000041858 */
[----:B------:R-:W-:Y:S01]  /*4af0*/  FSEL R118, R118, -INF , !P1 ;  /* 0xff80000076767808 */ /* 0x000fe20004800000 */
[-C--:B------:R-:W-:Y:S01]  /*4b00*/  FFMA.FTZ R4, R11, R0.reuse, R4 ;  /* 0x000000000b047223 */ /* 0x080fe20000010004 */
[----:B------:R-:W-:Y:S01]  /*4b10*/  FSEL R103, R103, -INF , !P0 ;  /* 0xff80000067677808 */ /* 0x000fe20004000000 */
[----:B------:R-:W-:Y:S01]  /*4b20*/  FFMA.FTZ R6, R11, R0, R6 ;  /* 0x000000000b067223 */ /* 0x000fe20000010006 */
[C---:B------:R-:W-:Y:S01]  /*4b30*/  ISETP.GE.AND P0, PT, R9.reuse, R126, PT ;  /* 0x0000007e0900720c */ /* 0x040fe20003f06270 */
[----:B------:R-:W-:Y:S01]  /*4b40*/  HMMA.16816.F32.BF16 R92, R20, R14, R92 ;  /* 0x0000000e145c723c */ /* 0x000fe2000004185c */
[----:B------:R-:W-:Y:S01]  /*4b50*/  ISETP.GE.AND P1, PT, R9, R121, PT ;  /* 0x000000790900720c */ /* 0x000fe20003f26270 */
[----:B------:R-:W-:Y:S01]  /*4b60*/  VIADD R11, R3, 0x10 ;  /* 0x00000010030b7836 */ /* 0x000fe20000000000 */
[----:B------:R-:W-:-:S02]  /*4b70*/  I2FP.F32.S32 R9, R9 ;  /* 0x0000000900097245 */ /* 0x000fc40000201400 */
[C---:B------:R-:W-:Y:S01]  /*4b80*/  ISETP.GE.AND P5, PT, R12.reuse, R126, PT ;  /* 0x0000007e0c00720c */ /* 0x040fe20003fa6270 */
[----:B------:R-:W-:Y:S01]  /*4b90*/  HMMA.16816.F32.BF16 R32, R112, R106, R32 ;  /* 0x0000006a7020723c */ /* 0x000fe20000041820 */
[----:B------:R-:W-:Y:S01]  /*4ba0*/  ISETP.GE.AND P6, PT, R12, R121, PT ;  /* 0x000000790c00720c */ /* 0x000fe20003fc6270 */
[CC--:B------:R-:W-:Y:S01]  /*4bb0*/  FFMA.FTZ R119, R9.reuse, R0.reuse, R5 ;  /* 0x0000000009777223 */ /* 0x0c0fe20000010005 */
[----:B------:R-:W-:Y:S01]  /*4bc0*/  FFMA.FTZ R14, R9, R0, R7 ;  /* 0x00000000090e7223 */ /* 0x000fe20000010007 */
[----:B------:R-:W-:Y:S01]  /*4bd0*/  FSEL R127, R4, -INF , !P5 ;  /* 0xff800000047f7808 */ /* 0x000fe20006800000 */
[C---:B------:R-:W-:Y:S01]  /*4be0*/  VIADD R9, R3.reuse, 0x11 ;  /* 0x0000001103097836 */ /* 0x040fe20000000000 */
[----:B------:R-:W-:Y:S01]  /*4bf0*/  FSEL R15, R6, -INF , !P6 ;  /* 0xff800000060f7808 */ /* 0x000fe20007000000 */
[----:B------:R-:W-:Y:S01]  /*4c00*/  VIADD R12, R3, 0x18 ;  /* 0x00000018030c7836 */ /* 0x000fe20000000000 */
[----:B------:R-:W2:Y:S01]  /*4c10*/  LDSM.16.M88.4 R4, [R129+0x5c00] ;  /* 0x005c00008104783b */ /* 0x000ea20000000200 */
[----:B------:R-:W-:Y:S01]  /*4c20*/  ISETP.GE.AND P5, PT, R11, R126, PT ;  /* 0x0000007e0b00720c */ /* 0x000fe20003fa6270 */
[----:B------:R-:W-:-:S04]  /*4c30*/  DEPBAR.LE SB0, 0x0 ;  /* 0x000080000000791a */ /* 0x000fc80000000000 */
[----:B------:R-:W-:Y:S01]  /*4c40*/  BAR.SYNC.DEFER_BLOCKING 0x0 ;  /* 0x0000000000007b1d */ /* 0x000fe20000010000 */
[----:B------:R-:W-:Y:S01]  /*4c50*/  ISETP.GE.AND P6, PT, R11, R121, PT ;  /* 0x000000790b00720c */ /* 0x000fe20003fc6270 */
[C---:B-1----:R-:W-:Y:S01]  /*4c60*/  HMMA.16816.F32.BF16 R88, R20.reuse, R16, R88 ;  /* 0x000000101458723c */ /* 0x042fe20000041858 */
[----:B------:R-:W-:Y:S02]  /*4c70*/  FSEL R119, R119, -INF , !P0 ;  /* 0xff80000077777808 */ /* 0x000fe40004000000 */
[----:B------:R-:W-:Y:S02]  /*4c80*/  FSEL R14, R14, -INF , !P1 ;  /* 0xff8000000e0e7808 */ /* 0x000fe40004800000 */
[----:B------:R-:W-:Y:S02]  /*4c90*/  I2FP.F32.S32 R11, R11 ;  /* 0x0000000b000b7245 */ /* 0x000fe40000201400 */
[C---:B------:R-:W-:Y:S01]  /*4ca0*/  ISETP.GE.AND P0, PT, R9.reuse, R126, PT ;  /* 0x0000007e0900720c */ /* 0x040fe20003f06270 */
[----:B------:R-:W-:Y:S01]  /*4cb0*/  HMMA.16816.F32.BF16 R32, R20, R18, R32 ;  /* 0x000000121420723c */ /* 0x000fe20000041820 */
[----:B------:R-:W-:Y:S01]  /*4cc0*/  ISETP.GE.AND P1, PT, R9, R121, PT ;  /* 0x000000790900720c */ /* 0x000fe20003f26270 */
[CC--:B------:R-:W-:Y:S01]  /*4cd0*/  FFMA.FTZ R13, R11.reuse, R0.reuse, R96 ;  /* 0x000000000b0d7223 */ /* 0x0c0fe20000010060 */
[----:B------:R-:W-:Y:S01]  /*4ce0*/  I2FP.F32.S32 R9, R9 ;  /* 0x0000000900097245 */ /* 0x000fe20000201400 */
[----:B------:R-:W-:Y:S01]  /*4cf0*/  FFMA.FTZ R98, R11, R0, R98 ;  /* 0x000000000b627223 */ /* 0x000fe20000010062 */
[----:B------:R-:W-:-:S03]  /*4d00*/  VIADD R11, R3, 0x19 ;  /* 0x00000019030b7836 */ /* 0x000fc60000000000 */
[CC--:B------:R-:W-:Y:S01]  /*4d10*/  FFMA.FTZ R96, R9.reuse, R0.reuse, R97 ;  /* 0x0000000009607223 */ /* 0x0c0fe20000010061 */
[----:B------:R-:W-:Y:S01]  /*4d20*/  FFMA.FTZ R99, R9, R0, R99 ;  /* 0x0000000009637223 */ /* 0x000fe20000010063 */
[----:B------:R-:W-:Y:S02]  /*4d30*/  I2FP.F32.S32 R9, R12 ;  /* 0x0000000c00097245 */ /* 0x000fe40000201400 */
[----:B------:R-:W-:Y:S02]  /*4d40*/  FSEL R97, R13, -INF , !P5 ;  /* 0xff8000000d617808 */ /* 0x000fe40006800000 */
[----:B------:R-:W-:Y:S01]  /*4d50*/  FSEL R96, R96, -INF , !P0 ;  /* 0xff80000060607808 */ /* 0x000fe20004000000 */
[-C--:B------:R-:W-:Y:S01]  /*4d60*/  FFMA.FTZ R92, R9, R0.reuse, R92 ;  /* 0x00000000095c7223 */ /* 0x080fe2000001005c */
[----:B------:R-:W-:Y:S01]  /*4d70*/  FSEL R99, R99, -INF , !P1 ;  /* 0xff80000063637808 */ /* 0x000fe20004800000 */
[----:B------:R-:W-:Y:S01]  /*4d80*/  FFMA.FTZ R94, R9, R0, R94 ;  /* 0x00000000095e7223 */ /* 0x000fe2000001005e */
[----:B------:R-:W-:Y:S01]  /*4d90*/  ISETP.GE.AND P0, PT, R11, R126, PT ;  /* 0x0000007e0b00720c */ /* 0x000fe20003f06270 */
[----:B------:R-:W-:Y:S01]  /*4da0*/  VIADD R9, R3, 0x20 ;  /* 0x0000002003097836 */ /* 0x000fe20000000000 */
[----:B------:R-:W-:-:S02]  /*4db0*/  ISETP.GE.AND P1, PT, R11, R121, PT ;  /* 0x000000790b00720c */ /* 0x000fc40003f26270 */
[----:B------:R-:W-:Y:S02]  /*4dc0*/  I2FP.F32.S32 R11, R11 ;  /* 0x0000000b000b7245 */ /* 0x000fe40000201400 */
[----:B------:R-:W-:Y:S01]  /*4dd0*/  FSEL R100, R98, -INF , !P6 ;  /* 0xff80000062647808 */ /* 0x000fe20007000000 */
[C---:B--2---:R-:W-:Y:S01]  /*4de0*/  HMMA.16816.F32.BF16 R28, R20.reuse, R4, R28 ;  /* 0x00000004141c723c */ /* 0x044fe2000004181c */
[C---:B------:R-:W-:Y:S01]  /*4df0*/  ISETP.GE.AND P5, PT, R12.reuse, R126, PT ;  /* 0x0000007e0c00720c */ /* 0x040fe20003fa6270 */
[CC--:B------:R-:W-:Y:S01]  /*4e00*/  FFMA.FTZ R93, R11.reuse, R0.reuse, R93 ;  /* 0x000000000b5d7223 */ /* 0x0c0fe2000001005d */
[-C--:B------:R-:W-:Y:S01]  /*4e10*/  ISETP.GE.AND P6, PT, R12, R121.reuse, PT ;  /* 0x000000790c00720c */ /* 0x080fe20003fc6270 */
[----:B------:R-:W-:Y:S01]  /*4e20*/  FFMA.FTZ R95, R11, R0, R95 ;  /* 0x000000000b5f7223 */ /* 0x000fe2000001005f */
[C---:B------:R-:W-:Y:S01]  /*4e30*/  VIADD R11, R3.reuse, 0x21 ;  /* 0x00000021030b7836 */ /* 0x040fe20000000000 */
[----:B------:R-:W-:Y:S01]  /*4e40*/  FSEL R117, R92, -INF , !P5 ;  /* 0xff8000005c757808 */ /* 0x000fe20006800000 */
[C---:B------:R-:W-:Y:S01]  /*4e50*/  VIADD R4, R3.reuse, 0x28 ;  /* 0x0000002803047836 */ /* 0x040fe20000000000 */
[----:B------:R-:W-:Y:S01]  /*4e60*/  FSEL R102, R94, -INF , !P6 ;  /* 0xff8000005e667808 */ /* 0x000fe20007000000 */
[----:B------:R-:W-:Y:S01]  /*4e70*/  VIADD R5, R3, 0x29 ;  /* 0x0000002903057836 */ /* 0x000fe20000000000 */
[C---:B------:R-:W-:Y:S01]  /*4e80*/  ISETP.GE.AND P5, PT, R9.reuse, R126, PT ;  /* 0x0000007e0900720c */ /* 0x040fe20003fa6270 */
[----:B------:R-:W-:Y:S01]  /*4e90*/  HMMA.16816.F32.BF16 R24, R20, R6, R24 ;  /* 0x000000061418723c */ /* 0x000fe20000041818 */
[----:B------:R-:W-:-:S02]  /*4ea0*/  ISETP.GE.AND P6, PT, R9, R121, PT ;  /* 0x000000790900720c */ /* 0x000fc40003fc6270 */
[----:B------:R-:W-:Y:S02]  /*4eb0*/  FSEL R98, R93, -INF , !P0 ;  /* 0xff8000005d627808 */ /* 0x000fe40004000000 */
[----:B------:R-:W-:Y:S02]  /*4ec0*/  FSEL R106, R95, -INF , !P1 ;  /* 0xff8000005f6a7808 */ /* 0x000fe40004800000 */
[----:B------:R-:W-:Y:S02]  /*4ed0*/  I2FP.F32.S32 R9, R9 ;  /* 0x0000000900097245 */ /* 0x000fe40000201400 */
[C---:B------:R-:W-:Y:S02]  /*4ee0*/  ISETP.GE.AND P0, PT, R11.reuse, R126, PT ;  /* 0x0000007e0b00720c */ /* 0x040fe40003f06270 */
[----:B------:R-:W-:Y:S01]  /*4ef0*/  ISETP.GE.AND P1, PT, R11, R121, PT ;  /* 0x000000790b00720c */ /* 0x000fe20003f26270 */
[CC--:B------:R-:W-:Y:S01]  /*4f00*/  FFMA.FTZ R88, R9.reuse, R0.reuse, R88 ;  /* 0x0000000009587223 */ /* 0x0c0fe20000010058 */
[----:B------:R-:W-:Y:S01]  /*4f10*/  I2FP.F32.S32 R11, R11 ;  /* 0x0000000b000b7245 */ /* 0x000fe20000201400 */
[----:B------:R-:W-:-:S03]  /*4f20*/  FFMA.FTZ R90, R9, R0, R90 ;  /* 0x00000000095a7223 */ /* 0x000fc6000001005a */
[----:B------:R-:W-:Y:S01]  /*4f30*/  FSEL R108, R88, -INF , !P5 ;  /* 0xff800000586c7808 */ /* 0x000fe20006800000 */
[CC--:B------:R-:W-:Y:S01]  /*4f40*/  FFMA.FTZ R89, R11.reuse, R0.reuse, R89 ;  /* 0x000000000b597223 */ /* 0x0c0fe20000010059 */
[----:B------:R-:W-:Y:S01]  /*4f50*/  FFMA.FTZ R91, R11, R0, R91 ;  /* 0x000000000b5b7223 */ /* 0x000fe2000001005b */
[----:B------:R-:W-:Y:S02]  /*4f60*/  FSEL R114, R90, -INF , !P6 ;  /* 0xff8000005a727808 */ /* 0x000fe40007000000 */
[C---:B------:R-:W-:Y:S02]  /*4f70*/  ISETP.GE.AND P5, PT, R4.reuse, R126, PT ;  /* 0x0000007e0400720c */ /* 0x040fe40003fa6270 */
[----:B------:R-:W-:Y:S02]  /*4f80*/  ISETP.GE.AND P6, PT, R4, R121, PT ;  /* 0x000000790400720c */ /* 0x000fe40003fc6270 */
[----:B------:R-:W-:Y:S02]  /*4f90*/  FSEL R111, R89, -INF , !P0 ;  /* 0xff800000596f7808 */ /* 0x000fe40004000000 */
[----:B------:R-:W-:-:S02]  /*4fa0*/  FSEL R112, R91, -INF , !P1 ;  /* 0xff8000005b707808 */ /* 0x000fc40004800000 */
[----:B------:R-:W-:Y:S02]  /*4fb0*/  I2FP.F32.S32 R4, R4 ;  /* 0x0000000400047245 */ /* 0x000fe40000201400 */
[C---:B------:R-:W-:Y:S02]  /*4fc0*/  ISETP.GE.AND P0, PT, R5.reuse, R126, PT ;  /* 0x0000007e0500720c */ /* 0x040fe40003f06270 */
[----:B------:R-:W-:Y:S01]  /*4fd0*/  ISETP.GE.AND P1, PT, R5, R121, PT ;  /* 0x000000790500720c */ /* 0x000fe20003f26270 */
[CC--:B------:R-:W-:Y:S01]  /*4fe0*/  FFMA.FTZ R32, R4.reuse, R0.reuse, R32 ;  /* 0x0000000004207223 */ /* 0x0c0fe20000010020 */
[----:B------:R-:W-:Y:S01]  /*4ff0*/  I2FP.F32.S32 R5, R5 ;  /* 0x0000000500057245 */ /* 0x000fe20000201400 */
[-C--:B------:R-:W-:Y:S01]  /*5000*/  FFMA.FTZ R34, R4, R0.reuse, R34 ;  /* 0x0000000004227223 */ /* 0x080fe20000010022 */
[----:B------:R-:W-:Y:S02]  /*5010*/  VIADD R4, R3, 0x30 ;  /* 0x0000003003047836 */ /* 0x000fe40000000000 */
[----:B------:R-:W-:Y:S01]  /*5020*/  FSEL R113, R32, -INF , !P5 ;  /* 0xff80000020717808 */ /* 0x000fe20006800000 */
[CC--:B------:R-:W-:Y:S01]  /*5030*/  FFMA.FTZ R33, R5.reuse, R0.reuse, R33 ;  /* 0x0000000005217223 */ /* 0x0c0fe20000010021 */
[----:B------:R-:W-:Y:S01]  /*5040*/  FFMA.FTZ R35, R5, R0, R35 ;  /* 0x0000000005237223 */ /* 0x000fe20000010023 */
[----:B------:R-:W-:Y:S01]  /*5050*/  VIADD R5, R3, 0x31 ;  /* 0x0000003103057836 */ /* 0x000fe20000000000 */
[----:B------:R-:W-:-:S02]  /*5060*/  FSEL R115, R34, -INF , !P6 ;  /* 0xff80000022737808 */ /* 0x000fc40007000000 */
[C---:B------:R-:W-:Y:S02]  /*5070*/  ISETP.GE.AND P5, PT, R4.reuse, R126, PT ;  /* 0x0000007e0400720c */ /* 0x040fe40003fa6270 */
[----:B------:R-:W-:Y:S02]  /*5080*/  ISETP.GE.AND P6, PT, R4, R121, PT ;  /* 0x000000790400720c */ /* 0x000fe40003fc6270 */
[----:B------:R-:W-:Y:S02]  /*5090*/  I2FP.F32.S32 R4, R4 ;  /* 0x0000000400047245 */ /* 0x000fe40000201400 */
[----:B------:R-:W-:Y:S02]  /*50a0*/  I2FP.F32.S32 R6, R5 ;  /* 0x0000000500067245 */ /* 0x000fe40000201400 */
[----:B------:R-:W-:Y:S01]  /*50b0*/  FSEL R116, R33, -INF , !P0 ;  /* 0xff80000021747808 */ /* 0x000fe20004000000 */
[-C--:B------:R-:W-:Y:S01]  /*50c0*/  FFMA.FTZ R30, R4, R0.reuse, R30 ;  /* 0x00000000041e7223 */ /* 0x080fe2000001001e */
[----:B------:R-:W-:Y:S01]  /*50d0*/  FSEL R109, R35, -INF , !P1 ;  /* 0xff800000236d7808 */ /* 0x000fe20004800000 */
[----:B------:R-:W-:Y:S01]  /*50e0*/  FFMA.FTZ R29, R6, R0, R29 ;  /* 0x00000000061d7223 */ /* 0x000fe2000001001d */
[C---:B------:R-:W-:Y:S01]  /*50f0*/  ISETP.GE.AND P0, PT, R5.reuse, R126, PT ;  /* 0x0000007e0500720c */ /* 0x040fe20003f06270 */
[-C--:B------:R-:W-:Y:S01]  /*5100*/  FFMA.FTZ R28, R4, R0.reuse, R28 ;  /* 0x00000000041c7223 */ /* 0x080fe2000001001c */
[----:B------:R-:W-:Y:S01]  /*5110*/  ISETP.GE.AND P1, PT, R5, R121, PT ;  /* 0x000000790500720c */ /* 0x000fe20003f26270 */
[----:B------:R-:W-:Y:S01]  /*5120*/  VIADD R5, R3, 0x38 ;  /* 0x0000003803057836 */ /* 0x000fe20000000000 */
[----:B------:R-:W-:Y:S01]  /*5130*/  FSEL R107, R30, -INF , !P6 ;  /* 0xff8000001e6b7808 */ /* 0x000fe20007000000 */
[----:B------:R-:W-:Y:S01]  /*5140*/  FFMA.FTZ R31, R6, R0, R31 ;  /* 0x00000000061f7223 */ /* 0x000fe2000001001f */
        /* <DEDUP_REMOVED lines=11> */
[C---:B------:R-:W-:Y:S01]  /*5200*/  ISETP.GE.AND P1, PT, R3.reuse, R121, PT ;  /* 0x000000790300720c */ /* 0x040fe20003f26270 */
[----:B------:R-:W-:Y:S01]  /*5210*/  VIADD R3, R3, 0x39 ;  /* 0x0000003903037836 */ /* 0x000fe20000000000 */
[----:B------:R-:W-:Y:S01]  /*5220*/  FSEL R33, R24, -INF , !P6 ;  /* 0xff80000018217808 */ /* 0x000fe20007000000 */
[----:B------:R-:W-:Y:S01]  /*5230*/  FFMA.FTZ R10, R4, R0, R10 ;  /* 0x00000000040a7223 */ /* 0x000fe2000001000a */
[----:B------:R-:W-:-:S02]  /*5240*/  FSEL R104, R26, -INF , !P0 ;  /* 0xff8000001a687808 */ /* 0x000fc40004000000 */
[C---:B------:R-:W-:Y:S02]  /*5250*/  ISETP.GE.AND P6, PT, R3.reuse, R126, PT ;  /* 0x0000007e0300720c */ /* 0x040fe40003fc6270 */
[----:B------:R-:W-:Y:S02]  /*5260*/  I2FP.F32.S32 R5, R3 ;  /* 0x0000000300057245 */ /* 0x000fe40000201400 */
[----:B------:R-:W-:Y:S02]  /*5270*/  ISETP.GE.AND P0, PT, R3, R121, PT ;  /* 0x000000790300720c */ /* 0x000fe40003f06270 */
[----:B------:R-:W-:Y:S01]  /*5280*/  FSEL R3, R8, -INF , !P5 ;  /* 0xff80000008037808 */ /* 0x000fe20006800000 */
[CC--:B------:R-:W-:Y:S01]  /*5290*/  FFMA.FTZ R25, R5.reuse, R0.reuse, R25 ;  /* 0x0000000005197223 */ /* 0x0c0fe20000010019 */
[----:B------:R-:W-:Y:S01]  /*52a0*/  ISETP.GE.AND P5, PT, R120, 0x3, PT ;  /* 0x000000037800780c */ /* 0x000fe20003fa6270 */
[----:B------:R-:W-:Y:S01]  /*52b0*/  FFMA.FTZ R27, R5, R0, R27 ;  /* 0x00000000051b7223 */ /* 0x000fe2000001001b */
[----:B------:R-:W-:-:S02]  /*52c0*/  FSEL R16, R10, -INF , !P1 ;  /* 0xff8000000a107808 */ /* 0x000fc40004800000 */
[----:B------:R-:W-:Y:S02]  /*52d0*/  FSEL R32, R25, -INF , !P6 ;  /* 0xff80000019207808 */ /* 0x000fe40007000000 */
[----:B------:R-:W-:-:S07]  /*52e0*/  FSEL R101, R27, -INF , !P0 ;  /* 0xff8000001b657808 */ /* 0x000fce0004000000 */
[----:B------:R-:W-:Y:S05]  /*52f0*/  @!P5 BRA `(.L_x_279) ;  /* 0x000000040000d947 */ /* 0x000fea0003800000 */
[----:B------:R-:W-:Y:S01]  /*5300*/  VIADD R18, R120, 0xfffffffd ;  /* 0xfffffffd78127836 */ /* 0x000fe20000000000 */
[----:B------:R-:W1:Y:S01]  /*5310*/  @!P4 LDC.64 R12, c[0x0][0x218] ;  /* 0x00008600ff0ccb82 */ /* 0x000e620000000a00 */
[----:B------:R2:W-:Y:S01]  /*5320*/  @P4 STS [R141+0x3000], RZ ;  /* 0x003000ff8d004388 */ /* 0x0005e20000000800 */
[----:B------:R-:W-:Y:S01]  /*5330*/  BSSY B0, `(.L_x_280) ;  /* 0x000003b000007945 */ /* 0x000fe20003800000 */
[CC--:B------:R-:W-:Y:S01]  /*5340*/  IMAD.WIDE.U32 R20, R18.reuse, R86.reuse, RZ ;  /* 0x0000005612147225 */ /* 0x0c0fe200078e00ff */
[----:B------:R-:W-:Y:S01]  /*5350*/  SHF.R.S32.HI R17, RZ, 0x1f, R18 ;  /* 0x0000001fff117819 */ /* 0x000fe20000011412 */
[----:B------:R2:W-:Y:S03]  /*5360*/  @P4 STS [R141+0x3004], RZ ;  /* 0x003004ff8d004388 */ /* 0x0005e60000000800 */
[----:B------:R-:W3:Y:S01]  /*5370*/  @!P3 LDC.64 R10, c[0x0][0x218] ;  /* 0x00008600ff0abb82 */ /* 0x000ee20000000a00 */
[----:B------:R-:W-:Y:S01]  /*5380*/  IMAD R17, R17, R86, RZ ;  /* 0x0000005611117224 */ /* 0x000fe200078e02ff */
[----:B------:R2:W-:Y:S03]  /*5390*/  @P4 STS.64 [R141+0x3008], RZ ;  /* 0x003008ff8d004388 */ /* 0x0005e60000000a00 */
[----:B------:R-:W-:Y:S01]  /*53a0*/  IMAD R17, R18, R87, R17 ;  /* 0x0000005712117224 */ /* 0x000fe200078e0211 */
[----:B------:R-:W-:-:S02]  /*53b0*/  LEA R18, P0, R20, R146, 0x6 ;  /* 0x0000009214127211 */ /* 0x000fc400078030ff */
[----:B------:R-:W4:Y:S01]  /*53c0*/  @!P2 LDC.64 R8, c[0x0][0x218] ;  /* 0x00008600ff08ab82 */ /* 0x000f220000000a00 */
[----:B------:R-:W-:-:S05]  /*53d0*/  IMAD.IADD R17, R21, 0x1, R17 ;  /* 0x0000000115117824 */ /* 0x000fca00078e0211 */
[----:B------:R-:W-:Y:S02]  /*53e0*/  LEA.HI.X R17, R20, R149, R17, 0x6, P0 ;  /* 0x0000009514117211 */ /* 0x000fe400000f3411 */
[----:B------:R-:W5:Y:S01]  /*53f0*/  @!P4 LDC.64 R6, c[0x0][0x218] ;  /* 0x00008600ff06cb82 */ /* 0x000f620000000a00 */
[----:B-1----:R-:W-:-:S04]  /*5400*/  @!P4 LEA R12, P6, R18, R12, 0x1 ;  /* 0x0000000c120cc211 */ /* 0x002fc800078c08ff */
[----:B------:R-:W-:-:S03]  /*5410*/  @!P4 LEA.HI.X R13, R18, R13, R17, 0x1, P6 ;  /* 0x0000000d120dc211 */ /* 0x000fc600030f0c11 */
[----:B------:R-:W1:Y:S01]  /*5420*/  @!P3 LDC.64 R4, c[0x0][0x218] ;  /* 0x00008600ff04bb82 */ /* 0x000e620000000a00 */
[C---:B---3--:R-:W-:Y:S01]  /*5430*/  @!P3 LEA R10, P1, R18.reuse, R10, 0x1 ;  /* 0x0000000a120ab211 */ /* 0x048fe200078208ff */
[----:B------:R-:W-:Y:S01]  /*5440*/  @!PT LDS RZ, [RZ] ;  /* 0x00000000fffff984 */ /* 0x000fe20000000800 */
[----:B------:R-:W-:Y:S01]  /*5450*/  @!PT LDS RZ, [RZ] ;  /* 0x00000000fffff984 */ /* 0x000fe20000000800 */
[----:B------:R-:W-:Y:S01]  /*5460*/  @!PT LDS RZ, [RZ] ;  /* 0x00000000fffff984 */ /* 0x000fe20000000800 */
[----:B------:R2:W-:Y:S03]  /*5470*/  @!P4 LDGSTS.E.BYPASS.LTC128B.128 [R141+0x3000], desc[UR8][R12.64] ;  /* 0x030000000c8dcfae */ /* 0x0005e6000b901d48 */
[C---:B------:R-:W-:Y:S01]  /*5480*/  @!P3 LEA.HI.X R11, R18.reuse, R11, R17, 0x1, P1 ;  /* 0x0000000b120bb211 */ /* 0x040fe200008f0c11 */
[----:B------:R2:W-:Y:S01]  /*5490*/  @P3 STS.128 [R141+0x4000], RZ ;  /* 0x004000ff8d003388 */ /* 0x0005e20000000c00 */
[----:B----4-:R-:W-:-:S03]  /*54a0*/  @!P2 LEA R8, P0, R18, R8, 0x1 ;  /* 0x000000081208a211 */ /* 0x010fc600078008ff */
[----:B------:R-:W-:Y:S01]  /*54b0*/  @!PT LDS RZ, [RZ] ;  /* 0x00000000fffff984 */ /* 0x000fe20000000800 */
[----:B------:R-:W-:Y:S01]  /*54c0*/  @!PT LDS RZ, [RZ] ;  /* 0x00000000fffff984 */ /* 0x000fe20000000800 */
[----:B------:R-:W-:Y:S01]  /*54d0*/  @!PT LDS RZ, [RZ] ;  /* 0x00000000fffff984 */ /* 0x000fe20000000800 */
[----:B------:R2:W-:Y:S01]  /*54e0*/  @!P3 LDGSTS.E.BYPASS.LTC128B.128 [R141+0x4000], desc[UR8][R10.64+0x40] ;  /* 0x040000400a8dbfae */ /* 0x0005e2000b901d48 */
[--C-:B------:R-:W-:Y:S02]  /*54f0*/  @!P2 LEA.HI.X R9, R18, R9, R17.reuse, 0x1, P0 ;  /* 0x000000091209a211 */ /* 0x100fe400000f0c11 */
[----:B------:R-:W-:Y:S01]  /*5500*/  IADD3 R18, P0, R135, R18, RZ ;  /* 0x0000001287127210 */ /* 0x000fe20007f1e0ff */
[----:B------:R2:W-:Y:S03]  /*5510*/  @P2 STS.128 [R141+0x5000], RZ ;  /* 0x005000ff8d002388 */ /* 0x0005e60000000c00 */
[----:B-----5:R-:W-:Y:S01]  /*5520*/  @!P4 LEA R6, P1, R18, R6, 0x1 ;  /* 0x000000061206c211 */ /* 0x020fe200078208ff */
[----:B------:R-:W-:Y:S01]  /*5530*/  IMAD.X R17, R134, 0x1, R17, P0 ;  /* 0x0000000186117824 */ /* 0x000fe200000e0611 */
        /* <DEDUP_REMOVED lines=26> */
.L_x_281:
[----:B------:R-:W-:Y:S05]  /*56e0*/  BSYNC B0 ;  /* 0x0000000000007941 */ /* 0x000fea0003800000 */
.L_x_280:
[----:B------:R-:W0:Y:S02]  /*56f0*/  LDGDEPBAR ;  /* 0x00000000000079af */ /* 0x000e240000000000 */
.L_x_279:
[----:B--2---:R-:W-:Y:S01]  /*5700*/  FMNMX.FTZ R7, R85, R3, !PT ;  /* 0x0000000355077209 */ /* 0x004fe20007810000 */
[----:B------:R-:W-:Y:S01]  /*5710*/  LDSM.16.MT88.4 R28, [R128+0x8000] ;  /* 0x00800000801c783b */ /* 0x000fe20000004200 */
[----:B-1----:R-:W-:Y:S02]  /*5720*/  FMNMX.FTZ R4, R84, R16, !PT ;  /* 0x0000001054047209 */ /* 0x002fe40007810000 */
[----:B------:R-:W-:Y:S01]  /*5730*/  FMNMX.FTZ R7, R103, R7, !PT ;  /* 0x0000000767077209 */ /* 0x000fe20007810000 */
[----:B------:R-:W-:Y:S01]  /*5740*/  LDSM.16.MT88.4 R20, [R130+0x7400] ;  /* 0x007400008214783b */ /* 0x000fe20000004200 */
[----:B------:R-:W-:Y:S02]  /*5750*/  FMNMX.FTZ R4, R118, R4, !PT ;  /* 0x0000000476047209 */ /* 0x000fe40007810000 */
[----:B------:R-:W-:Y:S01]  /*5760*/  FMNMX.FTZ R7, R127, R7, !PT ;  /* 0x000000077f077209 */ /* 0x000fe20007810000 */
[----:B------:R-:W-:Y:S01]  /*5770*/  LDSM.16.MT88.4 R24, [R128+0x6400] ;  /* 0x006400008018783b */ /* 0x000fe20000004200 */
        /* <DEDUP_REMOVED lines=27> */
[----:B------:R-:W-:Y:S01]  /*5930*/  @P5 IADD3 R156, R120, -0x3, RZ ;  /* 0xfffffffd789c5810 */ /* 0x000fe20007ffe0ff */
[----:B------:R-:W1:Y:S04]  /*5940*/  SHFL.BFLY PT, R6, R7, 0x2, 0x1f ;  /* 0x0c401f0007067f89 */ /* 0x000e6800000e0000 */
[----:B------:R-:W2:Y:S01]  /*5950*/  SHFL.BFLY PT, R5, R4, 0x2, 0x1f ;  /* 0x0c401f0004057f89 */ /* 0x000ea200000e0000 */
[----:B-1----:R-:W-:-:S02]  /*5960*/  FMNMX.FTZ R6, R7, R6, !PT ;  /* 0x0000000607067209 */ /* 0x002fc40007810000 */
[----:B--2---:R-:W-:-:S03]  /*5970*/  FMNMX.FTZ R5, R4, R5, !PT ;  /* 0x0000000504057209 */ /* 0x004fc60007810000 */
[----:B------:R-:W1:Y:S04]  /*5980*/  SHFL.BFLY PT, R86, R6, 0x1, 0x1f ;  /* 0x0c201f0006567f89 */ /* 0x000e6800000e0000 */
[----:B------:R-:W2:Y:S01]  /*5990*/  SHFL.BFLY PT, R4, R5, 0x1, 0x1f ;  /* 0x0c201f0005047f89 */ /* 0x000ea200000e0000 */
[----:B-1----:R-:W-:-:S04]  /*59a0*/  FMNMX.FTZ R86, R6, R86, !PT ;  /* 0x0000005606567209 */ /* 0x002fc80007810000 */
[C---:B------:R-:W-:Y:S01]  /*59b0*/  FSETP.NEU.FTZ.AND P1, PT, R86.reuse, -INF , PT ;  /* 0xff8000005600780b */ /* 0x040fe20003f3d000 */
[----:B------:R-:W-:-:S05]  /*59c0*/  FMUL.FTZ R34, R86, UR6 ;  /* 0x0000000656227c20 */ /* 0x000fca0008410000 */
[----:B------:R-:W-:-:S05]  /*59d0*/  FSEL R34, R34, RZ, P1 ;  /* 0x000000ff22227208 */ /* 0x000fca0000800000 */
[--C-:B------:R-:W-:Y:S01]  /*59e0*/  FFMA.FTZ R93, R3, UR6, -R34.reuse ;  /* 0x00000006035d7c23 */ /* 0x100fe20008010822 */
[----:B--2---:R-:W-:Y:S01]  /*59f0*/  FMNMX.FTZ R3, R5, R4, !PT ;  /* 0x0000000405037209 */ /* 0x004fe20007810000 */
[--C-:B------:R-:W-:Y:S01]  /*5a00*/  FFMA.FTZ R92, R103, UR6, -R34.reuse ;  /* 0x00000006675c7c23 */ /* 0x100fe20008010822 */
[----:B------:R-:W-:Y:S01]  /*5a10*/  FSEL R4, R86, RZ, P1 ;  /* 0x000000ff56047208 */ /* 0x000fe20000800000 */
[--C-:B------:R-:W-:Y:S01]  /*5a20*/  FFMA.FTZ R91, R127, UR6, -R34.reuse ;  /* 0x000000067f5b7c23 */ /* 0x100fe20008010822 */
[C---:B------:R-:W-:Y:S01]  /*5a30*/  FSETP.NEU.FTZ.AND P0, PT, R3.reuse, -INF , PT ;  /* 0xff8000000300780b */ /* 0x040fe20003f1d000 */
[----:B------:R-:W-:Y:S01]  /*5a40*/  FMUL.FTZ R103, R3, UR6 ;  /* 0x0000000603677c20 */ /* 0x000fe20008410000 */
[----:B------:R-:W-:Y:S01]  /*5a50*/  FFMA.FTZ R90, R119, UR6, -R34 ;  /* 0x00000006775a7c23 */ /* 0x000fe20008010822 */
[----:B------:R-:W-:Y:S01]  /*5a60*/  FADD.FTZ R4, R85, -R4 ;  /* 0x8000000455047221 */ /* 0x000fe20000010000 */
[----:B------:R-:W-:Y:S01]  /*5a70*/  FSEL R5, R3, RZ, P0 ;  /* 0x000000ff03057208 */ /* 0x000fe20000000000 */
[----:B------:R-:W-:Y:S01]  /*5a80*/  MUFU.EX2 R93, R93 ;  /* 0x0000005d005d7308 */ /* 0x000fe20000000800 */
[----:B------:R-:W-:Y:S01]  /*5a90*/  FSEL R103, R103, RZ, P0 ;  /* 0x000000ff67677208 */ /* 0x000fe20000000000 */
[----:B------:R-:W-:Y:S01]  /*5aa0*/  FMUL.FTZ R4, R4, UR6 ;  /* 0x0000000604047c20 */ /* 0x000fe20008410000 */
[--C-:B------:R-:W-:Y:S01]  /*5ab0*/  FFMA.FTZ R95, R97, UR6, -R34.reuse ;  /* 0x00000006615f7c23 */ /* 0x100fe20008010822 */
[----:B------:R-:W-:Y:S01]  /*5ac0*/  FADD.FTZ R5, R84, -R5 ;  /* 0x8000000554057221 */ /* 0x000fe20000010000 */
[--C-:B------:R-:W-:Y:S01]  /*5ad0*/  FFMA.FTZ R96, R96, UR6, -R34.reuse ;  /* 0x0000000660607c23 */ /* 0x100fe20008010822 */
[--C-:B------:R-:W-:Y:S01]  /*5ae0*/  FFMA.FTZ R89, R16, UR6, -R103.reuse ;  /* 0x0000000610597c23 */ /* 0x100fe20008010867 */
[--C-:B------:R-:W-:Y:S01]  /*5af0*/  FFMA.FTZ R88, R118, UR6, -R103.reuse ;  /* 0x0000000676587c23 */ /* 0x100fe20008010867 */
[----:B------:R-:W1:Y:S01]  /*5b00*/  LDSM.16.MT88.4 R16, [R130+0x6000] ;  /* 0x006000008210783b */ /* 0x000e620000004200 */
[----:B------:R-:W-:Y:S01]  /*5b10*/  FMUL.FTZ R5, R5, UR6 ;  /* 0x0000000605057c20 */ /* 0x000fe20008410000 */
[----:B------:R-:W2:Y:S01]  /*5b20*/  MUFU.EX2 R94, R4 ;  /* 0x00000004005e7308 */ /* 0x000ea20000000800 */
[--C-:B------:R-:W-:Y:S01]  /*5b30*/  FFMA.FTZ R87, R15, UR6, -R103.reuse ;  /* 0x000000060f577c23 */ /* 0x100fe20008010867 */
[--C-:B------:R-:W-:Y:S01]  /*5b40*/  FFMA.FTZ R85, R14, UR6, -R103.reuse ;  /* 0x000000060e557c23 */ /* 0x100fe20008010867 */
[--C-:B------:R-:W-:Y:S01]  /*5b50*/  FFMA.FTZ R97, R117, UR6, -R34.reuse ;  /* 0x0000000675617c23 */ /* 0x100fe20008010822 */
[----:B------:R-:W-:Y:S01]  /*5b60*/  LDSM.16.MT88.4 R12, [R130+0x7000] ;  /* 0x00700000820c783b */ /* 0x000fe20000004200 */
[--C-:B------:R-:W-:Y:S01]  /*5b70*/  FFMA.FTZ R98, R98, UR6, -R34.reuse ;  /* 0x0000000662627c23 */ /* 0x100fe20008010822 */
[--C-:B------:R-:W-:Y:S01]  /*5b80*/  FFMA.FTZ R100, R100, UR6, -R103.reuse ;  /* 0x0000000664647c23 */ /* 0x100fe20008010867 */
[--C-:B------:R-:W-:Y:S01]  /*5b90*/  FFMA.FTZ R99, R99, UR6, -R103.reuse ;  /* 0x0000000663637c23 */ /* 0x100fe20008010867 */
[----:B------:R3:W4:Y:S01]  /*5ba0*/  MUFU.EX2 R84, R5 ;  /* 0x0000000500547308 */ /* 0x0007220000000800 */
        /* <DEDUP_REMOVED lines=8> */
[-C--:B--2---:R-:W-:Y:S01]  /*5c30*/  FMUL.FTZ R80, R80, R94.reuse ;  /* 0x0000005e50507220 */ /* 0x084fe20000410000 */
[-C--:B------:R-:W-:Y:S01]  /*5c40*/  FMUL.FTZ R81, R81, R94.reuse ;  /* 0x0000005e51517220 */ /* 0x080fe20000410000 */
[-C--:B------:R-:W-:Y:S01]  /*5c50*/  FMUL.FTZ R76, R76, R94.reuse ;  /* 0x0000005e4c4c7220 */ /* 0x080fe20000410000 */
[-C--:B------:R-:W-:Y:S01]  /*5c60*/  FMUL.FTZ R77, R77, R94.reuse ;  /* 0x0000005e4d4d7220 */ /* 0x080fe20000410000 */
[-C--:B------:R-:W-:Y:S01]  /*5c70*/  FMUL.FTZ R36, R36, R94.reuse ;  /* 0x0000005e24247220 */ /* 0x080fe20000410000 */
[-C--:B------:R-:W-:Y:S01]  /*5c80*/  FMUL.FTZ R37, R37, R94.reuse ;  /* 0x0000005e25257220 */ /* 0x080fe20000410000 */
[----:B------:R-:W-:Y:S01]  /*5c90*/  FMUL.FTZ R40, R40, R94 ;  /* 0x0000005e28287220 */ /* 0x000fe20000410000 */
[----:B------:R-:W-:Y:S01]  /*5ca0*/  MUFU.EX2 R91, R91 ;  /* 0x0000005b005b7308 */ /* 0x000fe20000000800 */
[----:B---3--:R-:W2:Y:S01]  /*5cb0*/  LDSM.16.MT88.4 R4, [R128+0x6000] ;  /* 0x006000008004783b */ /* 0x008ea20000004200 */
[-C--:B----4-:R-:W-:Y:S01]  /*5cc0*/  FMUL.FTZ R82, R82, R84.reuse ;  /* 0x0000005452527220 */ /* 0x090fe20000410000 */
[-C--:B------:R-:W-:Y:S01]  /*5cd0*/  FMUL.FTZ R83, R83, R84.reuse ;  /* 0x0000005453537220 */ /* 0x080fe20000410000 */
[-C--:B------:R-:W-:Y:S01]  /*5ce0*/  FMUL.FTZ R78, R78, R84.reuse ;  /* 0x000000544e4e7220 */ /* 0x080fe20000410000 */
[-C--:B------:R-:W-:Y:S01]  /*5cf0*/  FMUL.FTZ R79, R79, R84.reuse ;  /* 0x000000544f4f7220 */ /* 0x080fe20000410000 */
[-C--:B------:R-:W-:Y:S01]  /*5d00*/  FMUL.FTZ R38, R38, R84.reuse ;  /* 0x0000005426267220 */ /* 0x080fe20000410000 */
[----:B------:R-:W-:Y:S01]  /*5d10*/  FMUL.FTZ R39, R39, R84 ;  /* 0x0000005427277220 */ /* 0x000fe20000410000 */
[----:B------:R-:W3:Y:S01]  /*5d20*/  MUFU.EX2 R90, R90 ;  /* 0x0000005a005a7308 */ /* 0x000ee20000000800 */
[----:B-----5:R-:W-:Y:S01]  /*5d30*/  F2FP.BF16.F32.PACK_AB R8, R92, R93 ;  /* 0x0000005d5c08723e */ /* 0x020fe200000010ff */
[----:B------:R-:W-:Y:S01]  /*5d40*/  FMUL.FTZ R41, R41, R94 ;  /* 0x0000005e29297220 */ /* 0x000fe20000410000 */
[-C--:B------:R-:W-:Y:S01]  /*5d50*/  FMUL.FTZ R42, R42, R84.reuse ;  /* 0x000000542a2a7220 */ /* 0x080fe20000410000 */
[----:B------:R-:W-:Y:S01]  /*5d60*/  FMUL.FTZ R43, R43, R84 ;  /* 0x000000542b2b7220 */ /* 0x000fe20000410000 */
[-C--:B------:R-:W-:Y:S01]  /*5d70*/  FMUL.FTZ R44, R44, R94.reuse ;  /* 0x0000005e2c2c7220 */ /* 0x080fe20000410000 */
[----:B------:R-:W-:Y:S01]  /*5d80*/  FMUL.FTZ R45, R45, R94 ;  /* 0x0000005e2d2d7220 */ /* 0x000fe20000410000 */
[-C--:B------:R-:W-:Y:S01]  /*5d90*/  FMUL.FTZ R46, R46, R84.reuse ;  /* 0x000000542e2e7220 */ /* 0x080fe20000410000 */
[----:B------:R-:W-:Y:S01]  /*5da0*/  MUFU.EX2 R89, R89 ;  /* 0x0000005900597308 */ /* 0x000fe20000000800 */
[----:B------:R-:W-:Y:S01]  /*5db0*/  FMUL.FTZ R47, R47, R84 ;  /* 0x000000542f2f7220 */ /* 0x000fe20000410000 */
[-C--:B------:R-:W-:Y:S01]  /*5dc0*/  FMUL.FTZ R48, R48, R94.reuse ;  /* 0x0000005e30307220 */ /* 0x080fe20000410000 */
[----:B------:R-:W-:Y:S01]  /*5dd0*/  FMUL.FTZ R49, R49, R94 ;  /* 0x0000005e31317220 */ /* 0x000fe20000410000 */
[-C--:B------:R-:W-:Y:S01]  /*5de0*/  FMUL.FTZ R50, R50, R84.reuse ;  /* 0x0000005432327220 */ /* 0x080fe20000410000 */
[----:B------:R-:W-:Y:S01]  /*5df0*/  FMUL.FTZ R51, R51, R84 ;  /* 0x0000005433337220 */ /* 0x000fe20000410000 */
[-C--:B------:R-:W-:Y:S01]  /*5e00*/  FMUL.FTZ R52, R52, R94.reuse ;  /* 0x0000005e34347220 */ /* 0x080fe20000410000 */
[----:B------:R-:W-:Y:S01]  /*5e10*/  FMUL.FTZ R53, R53, R94 ;  /* 0x0000005e35357220 */ /* 0x000fe20000410000 */
[----:B------:R-:W4:Y:S01]  /*5e20*/  MUFU.EX2 R88, R88 ;  /* 0x0000005800587308 */ /* 0x000f220000000800 */
[----:B---3--:R-:W-:Y:S01]  /*5e30*/  F2FP.BF16.F32.PACK_AB R10, R90, R91 ;  /* 0x0000005b5a0a723e */ /* 0x008fe200000010ff */
[-C--:B------:R-:W-:Y:S01]  /*5e40*/  FMUL.FTZ R54, R54, R84.reuse ;  /* 0x0000005436367220 */ /* 0x080fe20000410000 */
[----:B------:R-:W-:Y:S01]  /*5e50*/  FMUL.FTZ R55, R55, R84 ;  /* 0x0000005437377220 */ /* 0x000fe20000410000 */
[-C--:B------:R-:W-:Y:S01]  /*5e60*/  FMUL.FTZ R56, R56, R94.reuse ;  /* 0x0000005e38387220 */ /* 0x080fe20000410000 */
[----:B------:R-:W-:Y:S01]  /*5e70*/  FMUL.FTZ R57, R57, R94 ;  /* 0x0000005e39397220 */ /* 0x000fe20000410000 */
[-C--:B------:R-:W-:Y:S01]  /*5e80*/  FMUL.FTZ R58, R58, R84.reuse ;  /* 0x000000543a3a7220 */ /* 0x080fe20000410000 */
[----:B------:R-:W-:Y:S01]  /*5e90*/  FMUL.FTZ R59, R59, R84 ;  /* 0x000000543b3b7220 */ /* 0x000fe20000410000 */
[----:B------:R-:W-:Y:S01]  /*5ea0*/  MUFU.EX2 R87, R87 ;  /* 0x0000005700577308 */ /* 0x000fe20000000800 */
[-C--:B------:R-:W-:Y:S01]  /*5eb0*/  FMUL.FTZ R60, R60, R94.reuse ;  /* 0x0000005e3c3c7220 */ /* 0x080fe20000410000 */
[----:B------:R-:W-:Y:S01]  /*5ec0*/  FMUL.FTZ R61, R61, R94 ;  /* 0x0000005e3d3d7220 */ /* 0x000fe20000410000 */
[-C--:B------:R-:W-:Y:S01]  /*5ed0*/  FMUL.FTZ R62, R62, R84.reuse ;  /* 0x000000543e3e7220 */ /* 0x080fe20000410000 */
[----:B------:R-:W-:Y:S01]  /*5ee0*/  FMUL.FTZ R63, R63, R84 ;  /* 0x000000543f3f7220 */ /* 0x000fe20000410000 */
[-C--:B------:R-:W-:Y:S01]  /*5ef0*/  FMUL.FTZ R72, R72, R94.reuse ;  /* 0x0000005e48487220 */ /* 0x080fe20000410000 */
[----:B------:R-:W-:Y:S01]  /*5f00*/  FMUL.FTZ R73, R73, R94 ;  /* 0x0000005e49497220 */ /* 0x000fe20000410000 */
[-C--:B------:R-:W-:Y:S01]  /*5f10*/  FMUL.FTZ R74, R74, R84.reuse ;  /* 0x000000544a4a7220 */ /* 0x080fe20000410000 */
[----:B------:R-:W3:Y:S01]  /*5f20*/  MUFU.EX2 R85, R85 ;  /* 0x0000005500557308 */ /* 0x000ee20000000800 */
[----:B----4-:R-:W-:Y:S01]  /*5f30*/  F2FP.BF16.F32.PACK_AB R9, R88, R89 ;  /* 0x000000595809723e */ /* 0x010fe200000010ff */
[----:B------:R-:W-:Y:S01]  /*5f40*/  FMUL.FTZ R75, R75, R84 ;  /* 0x000000544b4b7220 */ /* 0x000fe20000410000 */
[-C--:B------:R-:W-:Y:S01]  /*5f50*/  FMUL.FTZ R68, R68, R94.reuse ;  /* 0x0000005e44447220 */ /* 0x080fe20000410000 */
[----:B------:R-:W-:Y:S01]  /*5f60*/  FMUL.FTZ R69, R69, R94 ;  /* 0x0000005e45457220 */ /* 0x000fe20000410000 */
[-C--:B------:R-:W-:Y:S01]  /*5f70*/  FMUL.FTZ R70, R70, R84.reuse ;  /* 0x0000005446467220 */ /* 0x080fe20000410000 */
[----:B------:R-:W-:Y:S01]  /*5f80*/  FMUL.FTZ R71, R71, R84 ;  /* 0x0000005447477220 */ /* 0x000fe20000410000 */
[-C--:B------:R-:W-:Y:S01]  /*5f90*/  FMUL.FTZ R64, R64, R94.reuse ;  /* 0x0000005e40407220 */ /* 0x080fe20000410000 */
[----:B------:R-:W4:Y:S01]  /*5fa0*/  MUFU.EX2 R95, R95 ;  /* 0x0000005f005f7308 */ /* 0x000f220000000800 */
[----:B------:R-:W-:Y:S01]  /*5fb0*/  FMUL.FTZ R65, R65, R94 ;  /* 0x0000005e41417220 */ /* 0x000fe20000410000 */
[-C--:B------:R-:W-:Y:S01]  /*5fc0*/  FMUL.FTZ R66, R66, R84.reuse ;  /* 0x0000005442427220 */ /* 0x080fe20000410000 */
[----:B------:R-:W-:Y:S01]  /*5fd0*/  FMUL.FTZ R67, R67, R84 ;  /* 0x0000005443437220 */ /* 0x000fe20000410000 */
[--C-:B------:R-:W-:Y:S01]  /*5fe0*/  FFMA.FTZ R112, R112, UR6, -R103.reuse ;  /* 0x0000000670707c23 */ /* 0x100fe20008010867 */
[--C-:B------:R-:W-:Y:S01]  /*5ff0*/  FFMA.FTZ R115, R115, UR6, -R103.reuse ;  /* 0x0000000673737c23 */ /* 0x100fe20008010867 */
[--C-:B------:R-:W-:Y:S01]  /*6000*/  FFMA.FTZ R109, R109, UR6, -R103.reuse ;  /* 0x000000066d6d7c23 */ /* 0x100fe20008010867 */
[--C-:B------:R-:W-:Y:S01]  /*6010*/  FFMA.FTZ R110, R110, UR6, -R34.reuse ;  /* 0x000000066e6e7c23 */ /* 0x100fe20008010822 */
[----:B------:R-:W-:Y:S01]  /*6020*/  MUFU.EX2 R96, R96 ;  /* 0x0000006000607308 */ /* 0x000fe20000000800 */
[----:B---3--:R-:W-:Y:S01]  /*6030*/  F2FP.BF16.F32.PACK_AB R11, R85, R87 ;  /* 0x00000057550b723e */ /* 0x008fe200000010ff */
[--C-:B------:R-:W-:Y:S01]  /*6040*/  FFMA.FTZ R117, R35, UR6, -R34.reuse ;  /* 0x0000000623757c23 */ /* 0x100fe20008010822 */
[--C-:B------:R-:W-:Y:S01]  /*6050*/  FFMA.FTZ R118, R33, UR6, -R34.reuse ;  /* 0x0000000621767c23 */ /* 0x100fe20008010822 */
[----:B------:R-:W-:Y:S01]  /*6060*/  FFMA.FTZ R119, R32, UR6, -R34 ;  /* 0x0000000620777c23 */ /* 0x000fe20008010822 */
[--C-:B------:R-:W-:Y:S01]  /*6070*/  FFMA.FTZ R107, R107, UR6, -R103.reuse ;  /* 0x000000066b6b7c23 */ /* 0x100fe20008010867 */
[--C-:B------:R-:W-:Y:S01]  /*6080*/  FFMA.FTZ R105, R105, UR6, -R103.reuse ;  /* 0x0000000669697c23 */ /* 0x100fe20008010867 */
[--C-:B------:R-:W-:Y:S01]  /*6090*/  FFMA.FTZ R104, R104, UR6, -R103.reuse ;  /* 0x0000000668687c23 */ /* 0x100fe20008010867 */
[C---:B-1----:R-:W-:Y:S01]  /*60a0*/  HMMA.16816.F32.BF16 R80, R8.reuse, R16, R80 ;  /* 0x000000100850723c */ /* 0x042fe20000041850 */
[----:B------:R-:W-:Y:S01]  /*60b0*/  MUFU.EX2 R97, R97 ;  /* 0x0000006100617308 */ /* 0x000fe20000000800 */
[----:B------:R-:W-:Y:S01]  /*60c0*/  FFMA.FTZ R101, R101, UR6, -R103 ;  /* 0x0000000665657c23 */ /* 0x000fe20008010867 */
[----:B------:R-:W-:Y:S01]  /*60d0*/  LDSM.16.MT88.4 R32, [R128+0x8800] ;  /* 0x008800008020783b */ /* 0x000fe20000004200 */
[----:B------:R-:W-:Y:S01]  /*60e0*/  FFMA.FTZ R93, R158, R94, R93 ;  /* 0x0000005e9e5d7223 */ /* 0x000fe2000001005d */
[----:B------:R-:W-:Y:S01]  /*60f0*/  FFMA.FTZ R84, R157, R84, R89 ;  /* 0x000000549d547223 */ /* 0x000fe20000010059 */
[----:B------:R-:W-:Y:S01]  /*6100*/  HMMA.16816.F32.BF16 R76, R8, R18, R76 ;  /* 0x00000012084c723c */ /* 0x000fe2000004184c */
[----:B------:R-:W1:Y:S01]  /*6110*/  LDSM.16.MT88.4 R16, [R128+0x7000] ;  /* 0x007000008010783b */ /* 0x000e620000004200 */
[----:B------:R-:W-:Y:S01]  /*6120*/  FADD.FTZ R93, R92, R93 ;  /* 0x0000005d5c5d7221 */ /* 0x000fe20000010000 */
[----:B------:R-:W-:Y:S01]  /*6130*/  MUFU.EX2 R98, R98 ;  /* 0x0000006200627308 */ /* 0x000fe20000000800 */
[----:B------:R-:W-:-:S02]  /*6140*/  FADD.FTZ R84, R88, R84 ;  /* 0x0000005458547221 */ /* 0x000fc40000010000 */
[----:B--2---:R-:W-:Y:S01]  /*6150*/  HMMA.16816.F32.BF16 R36, R8, R4, R36 ;  /* 0x000000040824723c */ /* 0x004fe20000041824 */
[----:B------:R-:W-:Y:S01]  /*6160*/  FADD.FTZ R93, R91, R93 ;  /* 0x0000005d5b5d7221 */ /* 0x000fe20000010000 */
[----:B------:R-:W-:-:S03]  /*6170*/  FADD.FTZ R84, R87, R84 ;  /* 0x0000005457547221 */ /* 0x000fc60000010000 */
[----:B------:R-:W2:Y:S01]  /*6180*/  MUFU.EX2 R100, R100 ;  /* 0x0000006400647308 */ /* 0x000ea20000000800 */
[C---:B------:R-:W-:Y:S01]  /*6190*/  HMMA.16816.F32.BF16 R40, R8.reuse, R6, R40 ;  /* 0x000000060828723c */ /* 0x040fe20000041828 */
[----:B------:R-:W3:Y:S01]  /*61a0*/  LDSM.16.MT88.4 R4, [R130+0x8000] ;  /* 0x008000008204783b */ /* 0x000ee20000004200 */
[----:B------:R-:W-:Y:S01]  /*61b0*/  FADD.FTZ R93, R90, R93 ;  /* 0x0000005d5a5d7221 */ /* 0x000fe20000010000 */
[----:B------:R-:W-:Y:S01]  /*61c0*/  FADD.FTZ R84, R85, R84 ;  /* 0x0000005455547221 */ /* 0x000fe20000010000 */
[-C--:B------:R-:W-:Y:S02]  /*61d0*/  MOV R85, R86.reuse ;  /* 0x0000005600557202 */ /* 0x080fe40000000f00 */
[----:B------:R-:W-:Y:S01]  /*61e0*/  HMMA.16816.F32.BF16 R44, R8, R12, R44 ;  /* 0x0000000c082c723c */ /* 0x000fe2000004182c */
[----:B------:R-:W5:Y:S01]  /*61f0*/  MUFU.EX2 R99, R99 ;  /* 0x0000006300637308 */ /* 0x000f620000000800 */
[----:B----4-:R-:W-:Y:S01]  /*6200*/  FADD.FTZ R93, R95, R93 ;  /* 0x0000005d5f5d7221 */ /* 0x010fe20000010000 */
[----:B------:R-:W-:-:S03]  /*6210*/  @P5 MOV R85, R86 ;  /* 0x0000005600555202 */ /* 0x000fc60000000f00 */
[C---:B------:R-:W-:Y:S01]  /*6220*/  HMMA.16816.F32.BF16 R48, R8.reuse, R14, R48 ;  /* 0x0000000e0830723c */ /* 0x040fe20000041830 */
[----:B------:R-:W4:Y:S02]  /*6230*/  LDSM.16.MT88.4 R12, [R130+0x6400] ;  /* 0x00640000820c783b */ /* 0x000f240000004200 */
[----:B------:R-:W-:Y:S01]  /*6240*/  MUFU.EX2 R102, R102 ;  /* 0x0000006600667308 */ /* 0x000fe20000000800 */
[----:B--2---:R-:W-:Y:S02]  /*6250*/  FADD.FTZ R84, R100, R84 ;  /* 0x0000005464547221 */ /* 0x004fe40000010000 */
[C---:B------:R-:W-:Y:S05]  /*6260*/  HMMA.16816.F32.BF16 R68, R8.reuse, R28, R68 ;  /* 0x0000001c0844723c */ /* 0x040fea0000041844 */
[----:B------:R-:W2:Y:S01]  /*6270*/  MUFU.EX2 R106, R106 ;  /* 0x0000006a006a7308 */ /* 0x000ea20000000800 */
[C---:B------:R-:W-:Y:S06]  /*6280*/  HMMA.16816.F32.BF16 R64, R8.reuse, R30, R64 ;  /* 0x0000001e0840723c */ /* 0x040fec0000041840 */
[C---:B-1----:R-:W-:Y:S01]  /*6290*/  HMMA.16816.F32.BF16 R52, R8.reuse, R16, R52 ;  /* 0x000000100834723c */ /* 0x042fe20000041834 */
[----:B------:R-:W-:Y:S05]  /*62a0*/  MUFU.EX2 R108, R108 ;  /* 0x0000006c006c7308 */ /* 0x000fea0000000800 */
[C---:B------:R-:W-:Y:S01]  /*62b0*/  HMMA.16816.F32.BF16 R56, R8.reuse, R18, R56 ;  /* 0x000000120838723c */ /* 0x040fe20000041838 */
[----:B------:R-:W1:Y:S02]  /*62c0*/  LDSM.16.MT88.4 R16, [R128+0x7400] ;  /* 0x007400008010783b */ /* 0x000e640000004200 */
[----:B------:R-:W4:Y:S03]  /*62d0*/  MUFU.EX2 R111, R111 ;  /* 0x0000006f006f7308 */ /* 0x000f260000000800 */
[C---:B---3--:R-:W-:Y:S05]  /*62e0*/  HMMA.16816.F32.BF16 R60, R8.reuse, R4, R60 ;  /* 0x00000004083c723c */ /* 0x048fea000004183c */
[----:B------:R-:W-:Y:S01]  /*62f0*/  MUFU.EX2 R113, R113 ;  /* 0x0000007100717308 */ /* 0x000fe20000000800 */
[----:B------:R-:W-:Y:S01]  /*6300*/  HMMA.16816.F32.BF16 R72, R8, R6, R72 ;  /* 0x000000060848723c */ /* 0x000fe20000041848 */
[C---:B------:R-:W-:Y:S01]  /*6310*/  F2FP.BF16.F32.PACK_AB R4, R96.reuse, R95 ;  /* 0x0000005f6004723e */ /* 0x040fe200000010ff */
[----:B------:R-:W-:Y:S01]  /*6320*/  LDSM.16.MT88.4 R8, [R128+0x8400] ;  /* 0x008400008008783b */ /* 0x000fe20000004200 */
[C---:B-----5:R-:W-:Y:S01]  /*6330*/  F2FP.BF16.F32.PACK_AB R5, R99.reuse, R100 ;  /* 0x000000646305723e */ /* 0x060fe200000010ff */
[----:B------:R-:W-:Y:S01]  /*6340*/  FADD.FTZ R96, R96, R93 ;  /* 0x0000005d60607221 */ /* 0x000fe20000010000 */
[----:B------:R-:W-:Y:S01]  /*6350*/  FADD.FTZ R99, R99, R84 ;  /* 0x0000005463637221 */ /* 0x000fe20000010000 */
[----:B------:R-:W-:Y:S01]  /*6360*/  MOV R84, R3 ;  /* 0x0000000300547202 */ /* 0x000fe20000000f00 */
[----:B------:R-:W3:Y:S01]  /*6370*/  MUFU.EX2 R116, R116 ;  /* 0x0000007400747308 */ /* 0x000ee20000000800 */
[----:B------:R-:W-:Y:S01]  /*6380*/  F2FP.BF16.F32.PACK_AB R6, R98, R97 ;  /* 0x000000616206723e */ /* 0x000fe200000010ff */
[----:B------:R-:W-:Y:S01]  /*6390*/  FADD.FTZ R96, R97, R96 ;  /* 0x0000006061607221 */ /* 0x000fe20000010000 */
[----:B--2---:R-:W-:Y:S01]  /*63a0*/  F2FP.BF16.F32.PACK_AB R7, R106, R102 ;  /* 0x000000666a07723e */ /* 0x004fe200000010ff */
[----:B------:R-:W-:Y:S01]  /*63b0*/  FADD.FTZ R99, R102, R99 ;  /* 0x0000006366637221 */ /* 0x000fe20000010000 */
[----:B----4-:R-:W-:Y:S01]  /*63c0*/  F2FP.BF16.F32.PACK_AB R28, R111, R108 ;  /* 0x0000006c6f1c723e */ /* 0x010fe200000010ff */
[----:B------:R-:W-:Y:S01]  /*63d0*/  FADD.FTZ R98, R98, R96 ;  /* 0x0000006062627221 */ /* 0x000fe20000010000 */
[----:B------:R-:W-:Y:S01]  /*63e0*/  @P5 MOV R84, R3 ;  /* 0x0000000300545202 */ /* 0x000fe20000000f00 */
[----:B------:R-:W2:Y:S01]  /*63f0*/  MUFU.EX2 R114, R114 ;  /* 0x0000007200727308 */ /* 0x000ea20000000800 */
[----:B------:R-:W-:Y:S01]  /*6400*/  FADD.FTZ R106, R106, R99 ;  /* 0x000000636a6a7221 */ /* 0x000fe20000010000 */
[----:B------:R-:W-:Y:S01]  /*6410*/  HMMA.16816.F32.BF16 R80, R4, R12, R80 ;  /* 0x0000000c0450723c */ /* 0x000fe20000041850 */
[----:B------:R-:W-:-:S04]  /*6420*/  FADD.FTZ R98, R108, R98 ;  /* 0x000000626c627221 */ /* 0x000fc80000010000 */
[----:B------:R-:W-:Y:S01]  /*6430*/  FADD.FTZ R111, R111, R98 ;  /* 0x000000626f6f7221 */ /* 0x000fe20000010000 */
[C---:B------:R-:W-:Y:S01]  /*6440*/  HMMA.16816.F32.BF16 R76, R4.reuse, R14, R76 ;  /* 0x0000000e044c723c */ /* 0x040fe2000004184c */
[----:B------:R-:W4:Y:S01]  /*6450*/  LDSM.16.MT88.4 R12, [R130+0x8400] ;  /* 0x00840000820c783b */ /* 0x000f220000004200 */
[----:B------:R-:W5:Y:S01]  /*6460*/  MUFU.EX2 R112, R112 ;  /* 0x0000007000707308 */ /* 0x000f620000000800 */
[C---:B---3--:R-:W-:Y:S01]  /*6470*/  F2FP.BF16.F32.PACK_AB R30, R116.reuse, R113 ;  /* 0x00000071741e723e */ /* 0x048fe200000010ff */
[----:B------:R-:W-:Y:S02]  /*6480*/  FADD.FTZ R111, R113, R111 ;  /* 0x0000006f716f7221 */ /* 0x000fe40000010000 */
[C---:B------:R-:W-:Y:S02]  /*6490*/  HMMA.16816.F32.BF16 R44, R4.reuse, R20, R44 ;  /* 0x00000014042c723c */ /* 0x040fe4000004182c */
[----:B------:R-:W-:Y:S01]  /*64a0*/  FADD.FTZ R116, R116, R111 ;  /* 0x0000006f74747221 */ /* 0x000fe20000010000 */
[----:B--2---:R-:W-:Y:S01]  /*64b0*/  FADD.FTZ R106, R114, R106 ;  /* 0x0000006a726a7221 */ /* 0x004fe20000010000 */
[----:B------:R-:W2:Y:S02]  /*64c0*/  MUFU.EX2 R115, R115 ;  /* 0x0000007300737308 */ /* 0x000ea40000000800 */
[C---:B------:R-:W-:Y:S01]  /*64d0*/  HMMA.16816.F32.BF16 R48, R4.reuse, R22, R48 ;  /* 0x000000160430723c */ /* 0x040fe20000041830 */
[----:B------:R-:W3:Y:S05]  /*64e0*/  LDSM.16.MT88.4 R20, [R130+0x6800] ;  /* 0x006800008214783b */ /* 0x000eea0000004200 */
[----:B-1----:R-:W-:Y:S01]  /*64f0*/  HMMA.16816.F32.BF16 R52, R4, R16, R52 ;  /* 0x000000100434723c */ /* 0x002fe20000041834 */
[----:B------:R-:W1:Y:S01]  /*6500*/  MUFU.EX2 R109, R109 ;  /* 0x0000006d006d7308 */ /* 0x000e620000000800 */
[C---:B-----5:R-:W-:Y:S01]  /*6510*/  F2FP.BF16.F32.PACK_AB R29, R112.reuse, R114 ;  /* 0x00000072701d723e */ /* 0x060fe200000010ff */
[----:B------:R-:W-:-:S03]  /*6520*/  FADD.FTZ R112, R112, R106 ;  /* 0x0000006a70707221 */ /* 0x000fc60000010000 */
[C---:B------:R-:W-:Y:S01]  /*6530*/  HMMA.16816.F32.BF16 R56, R4.reuse, R18, R56 ;  /* 0x000000120438723c */ /* 0x040fe20000041838 */
[----:B------:R-:W5:Y:S02]  /*6540*/  LDSM.16.MT88.4 R16, [R128+0x6800] ;  /* 0x006800008010783b */ /* 0x000f640000004200 */
[----:B------:R-:W4:Y:S01]  /*6550*/  MUFU.EX2 R110, R110 ;  /* 0x0000006e006e7308 */ /* 0x000f220000000800 */
[----:B--2---:R-:W-:Y:S02]  /*6560*/  FADD.FTZ R112, R115, R112 ;  /* 0x0000007073707221 */ /* 0x004fe40000010000 */
[C---:B------:R-:W-:Y:S05]  /*6570*/  HMMA.16816.F32.BF16 R36, R4.reuse, R24, R36 ;  /* 0x000000180424723c */ /* 0x040fea0000041824 */
[----:B------:R-:W2:Y:S01]  /*6580*/  MUFU.EX2 R117, R117 ;  /* 0x0000007500757308 */ /* 0x000ea20000000800 */
[----:B------:R-:W-:Y:S01]  /*6590*/  HMMA.16816.F32.BF16 R40, R4, R26, R40 ;  /* 0x0000001a0428723c */ /* 0x000fe20000041828 */
[C---:B-1----:R-:W-:Y:S01]  /*65a0*/  F2FP.BF16.F32.PACK_AB R31, R109.reuse, R115 ;  /* 0x000000736d1f723e */ /* 0x042fe200000010ff */
[----:B------:R-:W-:Y:S01]  /*65b0*/  LDSM.16.MT88.4 R24, [R130+0x6c00] ;  /* 0x006c00008218783b */ /* 0x000fe20000004200 */
[----:B------:R-:W-:-:S03]  /*65c0*/  FADD.FTZ R109, R109, R112 ;  /* 0x000000706d6d7221 */ /* 0x000fc60000010000 */
[----:B----4-:R-:W-:Y:S01]  /*65d0*/  HMMA.16816.F32.BF16 R60, R4, R12, R60 ;  /* 0x0000000c043c723c */ /* 0x010fe2000004183c */
[----:B------:R-:W1:Y:S01]  /*65e0*/  MUFU.EX2 R118, R118 ;  /* 0x0000007600767308 */ /* 0x000e620000000800 */
[----:B------:R-:W-:-:S04]  /*65f0*/  FADD.FTZ R116, R110, R116 ;  /* 0x000000746e747221 */ /* 0x000fc80000010000 */
[C---:B------:R-:W-:Y:S01]  /*6600*/  HMMA.16816.F32.BF16 R72, R4.reuse, R14, R72 ;  /* 0x0000000e0448723c */ /* 0x040fe20000041848 */
[----:B------:R-:W4:Y:S02]  /*6610*/  LDSM.16.MT88.4 R12, [R130+0x7800] ;  /* 0x00780000820c783b */ /* 0x000f240000004200 */
[----:B------:R-:W5:Y:S01]  /*6620*/  MUFU.EX2 R119, R119 ;  /* 0x0000007700777308 */ /* 0x000f620000000800 */
[----:B--2---:R-:W-:Y:S02]  /*6630*/  FADD.FTZ R116, R117, R116 ;  /* 0x0000007475747221 */ /* 0x004fe40000010000 */
[C---:B------:R-:W-:Y:S05]  /*6640*/  HMMA.16816.F32.BF16 R68, R4.reuse, R8, R68 ;  /* 0x000000080444723c */ /* 0x040fea0000041844 */
[----:B------:R-:W2:Y:S01]  /*6650*/  MUFU.EX2 R107, R107 ;  /* 0x0000006b006b7308 */ /* 0x000ea20000000800 */
[----:B------:R-:W-:Y:S01]  /*6660*/  HMMA.16816.F32.BF16 R64, R4, R10, R64 ;  /* 0x0000000a0440723c */ /* 0x000fe20000041840 */
[----:B------:R-:W4:Y:S01]  /*6670*/  LDSM.16.MT88.4 R4, [R130+0x8800] ;  /* 0x008800008204783b */ /* 0x000f220000004200 */
[----:B-1----:R-:W-:-:S03]  /*6680*/  FADD.FTZ R116, R118, R116 ;  /* 0x0000007476747221 */ /* 0x002fc60000010000 */
[----:B------:R-:W1:Y:S01]  /*6690*/  LDSM.16.MT88.4 R8, [R128+0x7800] ;  /* 0x007800008008783b */ /* 0x000e620000004200 */
[----:B---3--:R-:W-:Y:S01]  /*66a0*/  HMMA.16816.F32.BF16 R80, R28, R20, R80 ;  /* 0x000000141c50723c */ /* 0x008fe20000041850 */
[----:B------:R-:W3:Y:S01]  /*66b0*/  MUFU.EX2 R105, R105 ;  /* 0x0000006900697308 */ /* 0x000ee20000000800 */
[----:B-----5:R-:W-:-:S04]  /*66c0*/  FADD.FTZ R158, R119, R116 ;  /* 0x00000074779e7221 */ /* 0x020fc80000010000 */
[C---:B------:R-:W-:Y:S01]  /*66d0*/  HMMA.16816.F32.BF16 R76, R28.reuse, R22, R76 ;  /* 0x000000161c4c723c */ /* 0x040fe2000004184c */
[----:B------:R-:W5:Y:S02]  /*66e0*/  LDSM.16.MT88.4 R20, [R128+0x6c00] ;  /* 0x006c00008014783b */ /* 0x000f640000004200 */
[----:B------:R-:W4:Y:S01]  /*66f0*/  MUFU.EX2 R104, R104 ;  /* 0x0000006800687308 */ /* 0x000f220000000800 */
[----:B--2---:R-:W-:Y:S02]  /*6700*/  FADD.FTZ R109, R107, R109 ;  /* 0x0000006d6b6d7221 */ /* 0x004fe40000010000 */
[C---:B------:R-:W-:Y:S05]  /*6710*/  HMMA.16816.F32.BF16 R36, R28.reuse, R16, R36 ;  /* 0x000000101c24723c */ /* 0x040fea0000041824 */
[----:B------:R-:W2:Y:S01]  /*6720*/  MUFU.EX2 R101, R101 ;  /* 0x0000006500657308 */ /* 0x000ea20000000800 */
[----:B------:R-:W-:Y:S01]  /*6730*/  HMMA.16816.F32.BF16 R40, R28, R18, R40 ;  /* 0x000000121c28723c */ /* 0x000fe20000041828 */
[----:B------:R-:W5:Y:S01]  /*6740*/  LDSM.16.MT88.4 R16, [R130+0x7c00] ;  /* 0x007c00008210783b */ /* 0x000f620000004200 */
[----:B---3--:R-:W-:-:S04]  /*6750*/  FADD.FTZ R109, R105, R109 ;  /* 0x0000006d696d7221 */ /* 0x008fc80000010000 */
[----:B----4-:R-:W-:Y:S01]  /*6760*/  HMMA.16816.F32.BF16 R44, R28, R12, R44 ;  /* 0x0000000c1c2c723c */ /* 0x010fe2000004182c */
[----:B------:R-:W-:-:S05]  /*6770*/  FADD.FTZ R109, R104, R109 ;  /* 0x0000006d686d7221 */ /* 0x000fca0000010000 */
[----:B------:R-:W-:Y:S01]  /*6780*/  HMMA.16816.F32.BF16 R48, R28, R14, R48 ;  /* 0x0000000e1c30723c */ /* 0x000fe20000041830 */
[----:B------:R-:W3:Y:S01]  /*6790*/  LDSM.16.MT88.4 R12, [R128+0x7c00] ;  /* 0x007c0000800c783b */ /* 0x000ee20000004200 */
[----:B--2---:R-:W-:-:S04]  /*67a0*/  FADD.FTZ R157, R101, R109 ;  /* 0x0000006d659d7221 */ /* 0x004fc80000010000 */
[C---:B------:R-:W-:Y:S06]  /*67b0*/  HMMA.16816.F32.BF16 R60, R28.reuse, R4, R60 ;  /* 0x000000041c3c723c */ /* 0x040fec000004183c */
[----:B------:R-:W-:Y:S01]  /*67c0*/  HMMA.16816.F32.BF16 R72, R28, R6, R72 ;  /* 0x000000061c48723c */ /* 0x000fe20000041848 */
[----:B------:R-:W-:Y:S02]  /*67d0*/  F2FP.BF16.F32.PACK_AB R4, R117, R110 ;  /* 0x0000006e7504723e */ /* 0x000fe400000010ff */
[----:B------:R-:W-:-:S03]  /*67e0*/  F2FP.BF16.F32.PACK_AB R5, R105, R107 ;  /* 0x0000006b6905723e */ /* 0x000fc600000010ff */
[----:B-1----:R-:W-:Y:S01]  /*67f0*/  HMMA.16816.F32.BF16 R52, R28, R8, R52 ;  /* 0x000000081c34723c */ /* 0x002fe20000041834 */
[----:B------:R-:W-:Y:S02]  /*6800*/  F2FP.BF16.F32.PACK_AB R6, R119, R118 ;  /* 0x000000767706723e */ /* 0x000fe400000010ff */
[----:B------:R-:W-:-:S03]  /*6810*/  F2FP.BF16.F32.PACK_AB R7, R101, R104 ;  /* 0x000000686507723e */ /* 0x000fc600000010ff */
[----:B------:R-:W-:Y:S01]  /*6820*/  HMMA.16816.F32.BF16 R56, R28, R10, R56 ;  /* 0x0000000a1c38723c */ /* 0x000fe20000041838 */
[----:B------:R-:W1:Y:S05]  /*6830*/  LDSM.16.MT88.4 R8, [R130+0x8c00] ;  /* 0x008c00008208783b */ /* 0x000e6a0000004200 */
[C---:B-----5:R-:W-:Y:S06]  /*6840*/  HMMA.16816.F32.BF16 R36, R4.reuse, R20, R36 ;  /* 0x000000140424723c */ /* 0x060fec0000041824 */
[----:B------:R-:W-:Y:S01]  /*6850*/  HMMA.16816.F32.BF16 R40, R4, R22, R40 ;  /* 0x000000160428723c */ /* 0x000fe20000041828 */
[----:B------:R-:W2:Y:S05]  /*6860*/  LDSM.16.MT88.4 R20, [R128+0x8c00] ;  /* 0x008c00008014783b */ /* 0x000eaa0000004200 */
[C---:B------:R-:W-:Y:S06]  /*6870*/  HMMA.16816.F32.BF16 R68, R28.reuse, R32, R68 ;  /* 0x000000201c44723c */ /* 0x040fec0000041844 */
[----:B------:R-:W-:Y:S01]  /*6880*/  HMMA.16816.F32.BF16 R64, R28, R34, R64 ;  /* 0x000000221c40723c */ /* 0x000fe20000041840 */
[----:B------:R-:W-:-:S05]  /*6890*/  MOV R32, R2 ;  /* 0x0000000200207202 */ /* 0x000fca0000000f00 */
[C---:B------:R-:W-:Y:S06]  /*68a0*/  HMMA.16816.F32.BF16 R80, R4.reuse, R24, R80 ;  /* 0x000000180450723c */ /* 0x040fec0000041850 */
[C---:B------:R-:W-:Y:S06]  /*68b0*/  HMMA.16816.F32.BF16 R76, R4.reuse, R26, R76 ;  /* 0x0000001a044c723c */ /* 0x040fec000004184c */
[C---:B------:R-:W-:Y:S06]  /*68c0*/  HMMA.16816.F32.BF16 R44, R4.reuse, R16, R44 ;  /* 0x00000010042c723c */ /* 0x040fec000004182c */
[C---:B------:R-:W-:Y:S06]  /*68d0*/  HMMA.16816.F32.BF16 R48, R4.reuse, R18, R48 ;  /* 0x000000120430723c */ /* 0x040fec0000041830 */
[C---:B---3--:R-:W-:Y:S06]  /*68e0*/  HMMA.16816.F32.BF16 R52, R4.reuse, R12, R52 ;  /* 0x0000000c0434723c */ /* 0x048fec0000041834 */
[C---:B------:R-:W-:Y:S06]  /*68f0*/  HMMA.16816.F32.BF16 R56, R4.reuse, R14, R56 ;  /* 0x0000000e0438723c */ /* 0x040fec0000041838 */
[C---:B-1----:R-:W-:Y:S06]  /*6900*/  HMMA.16816.F32.BF16 R60, R4.reuse, R8, R60 ;  /* 0x00000008043c723c */ /* 0x042fec000004183c */
[C---:B------:R-:W-:Y:S06]  /*6910*/  HMMA.16816.F32.BF16 R72, R4.reuse, R10, R72 ;  /* 0x0000000a0448723c */ /* 0x040fec0000041848 */
[C---:B--2---:R-:W-:Y:S06]  /*6920*/  HMMA.16816.F32.BF16 R68, R4.reuse, R20, R68 ;  /* 0x000000140444723c */ /* 0x044fec0000041844 */
[----:B------:R-:W-:Y:S01]  /*6930*/  HMMA.16816.F32.BF16 R64, R4, R22, R64 ;  /* 0x000000160440723c */ /* 0x000fe20000041840 */
[----:B------:R-:W-:-:S08]  /*6940*/  NOP ;  /* 0x0000000000007918 */ /* 0x000fd00000000000 */
[----:B------:R-:W-:-:S15]  /*6950*/  @P5 BRA `(.L_x_282) ;  /* 0x0000000000045947 */ /* 0x000fde0003800000 */
.L_x_278:
[----:B------:R-:W-:-:S07]  /*6960*/  IADD3 R156, R32, -0x1, RZ ;  /* 0xffffffff209c7810 */ /* 0x000fce0007ffe0ff */
.L_x_282:
        /* <DEDUP_REMOVED lines=12> */
.L_x_286:
[----:B------:R-:W-:Y:S01]  /*6a30*/  ISETP.GE.AND P4, PT, R150, UR5, PT ;  /* 0x0000000596007c0c */ /* 0x000fe2000bf86270 */
[----:B------:R-:W-:Y:S01]  /*6a40*/  VIADD R86, R156, 0xffffffff ;  /* 0xffffffff9c567836 */ /* 0x000fe20000000000 */
[----:B------:R-:W1:Y:S03]  /*6a50*/  @!P3 LDC.64 R94, c[0x0][0x218] ;  /* 0x00008600ff5ebb82 */ /* 0x000e660000000a00 */
[----:B------:R-:W-:Y:S01]  /*6a60*/  IMAD.WIDE.U32 R100, R86, UR6, RZ ;  /* 0x0000000656647c25 */ /* 0x000fe2000f8e00ff */
[----:B------:R-:W-:Y:S04]  /*6a70*/  SHF.R.S32.HI R85, RZ, 0x1f, R86 ;  /* 0x0000001fff557819 */ /* 0x000fe80000011456 */
[----:B------:R-:W2:Y:S01]  /*6a80*/  @!P2 LDC.64 R92, c[0x0][0x218] ;  /* 0x00008600ff5cab82 */ /* 0x000ea20000000a00 */
[----:B------:R-:W-:Y:S01]  /*6a90*/  IMAD R85, R85, UR6, RZ ;  /* 0x0000000655557c24 */ /* 0x000fe2000f8e02ff */
[----:B------:R-:W-:Y:S01]  /*6aa0*/  LEA R99, P0, R100, R146, 0x6 ;  /* 0x0000009264637211 */ /* 0x000fe200078030ff */
[----:B------:R3:W-:Y:S02]  /*6ab0*/  @P4 STS [R141+0x3000], RZ ;  /* 0x003000ff8d004388 */ /* 0x0007e40000000800 */
[----:B------:R-:W-:Y:S02]  /*6ac0*/  IMAD R85, R86, UR7, R85 ;  /* 0x0000000756557c24 */ /* 0x000fe4000f8e0255 */
[----:B------:R3:W-:Y:S01]  /*6ad0*/  @P4 STS [R141+0x3004], RZ ;  /* 0x003004ff8d004388 */ /* 0x0007e20000000800 */
[----:B------:R-:W4:Y:S01]  /*6ae0*/  @!P4 LDC.64 R96, c[0x0][0x218] ;  /* 0x00008600ff60cb82 */ /* 0x000f220000000a00 */
[----:B------:R-:W-:Y:S02]  /*6af0*/  IMAD.IADD R85, R101, 0x1, R85 ;  /* 0x0000000165557824 */ /* 0x000fe400078e0255 */
[----:B------:R3:W-:Y:S03]  /*6b00*/  @P4 STS.64 [R141+0x3008], RZ ;  /* 0x003008ff8d004388 */ /* 0x0007e60000000a00 */
[----:B------:R-:W-:Y:S02]  /*6b10*/  LEA.HI.X R85, R100, R149, R85, 0x6, P0 ;  /* 0x0000009564557211 */ /* 0x000fe400000f3455 */
[----:B------:R-:W5:Y:S08]  /*6b20*/  @!P4 LDC.64 R90, c[0x0][0x218] ;  /* 0x00008600ff5acb82 */ /* 0x000f700000000a00 */
[----:B------:R-:W3:Y:S08]  /*6b30*/  @!P3 LDC.64 R88, c[0x0][0x218] ;  /* 0x00008600ff58bb82 */ /* 0x000ef00000000a00 */
[----:B------:R-:W3:Y:S01]  /*6b40*/  @!P2 LDC.64 R86, c[0x0][0x218] ;  /* 0x00008600ff56ab82 */ /* 0x000ee20000000a00 */
[C---:B----4-:R-:W-:Y:S02]  /*6b50*/  @!P4 LEA R96, P0, R99.reuse, R96, 0x1 ;  /* 0x000000606360c211 */ /* 0x050fe400078008ff */
[C---:B-1----:R-:W-:Y:S02]  /*6b60*/  @!P3 LEA R94, P6, R99.reuse, R94, 0x1 ;  /* 0x0000005e635eb211 */ /* 0x042fe400078c08ff */
[C-C-:B------:R-:W-:Y:S02]  /*6b70*/  @!P4 LEA.HI.X R97, R99.reuse, R97, R85.reuse, 0x1, P0 ;  /* 0x000000616361c211 */ /* 0x140fe400000f0c55 */
[C-C-:B------:R-:W-:Y:S02]  /*6b80*/  @!P3 LEA.HI.X R95, R99.reuse, R95, R85.reuse, 0x1, P6 ;  /* 0x0000005f635fb211 */ /* 0x140fe400030f0c55 */
[----:B--2---:R-:W-:Y:S01]  /*6b90*/  @!P2 LEA R92, P1, R99, R92, 0x1 ;  /* 0x0000005c635ca211 */ /* 0x004fe200078208ff */
[----:B------:R-:W-:Y:S01]  /*6ba0*/  @!PT LDS RZ, [RZ] ;  /* 0x00000000fffff984 */ /* 0x000fe20000000800 */
[----:B------:R-:W-:Y:S01]  /*6bb0*/  @!PT LDS RZ, [RZ] ;  /* 0x00000000fffff984 */ /* 0x000fe20000000800 */
[----:B------:R-:W-:Y:S01]  /*6bc0*/  @!PT LDS RZ, [RZ] ;  /* 0x00000000fffff984 */ /* 0x000fe20000000800 */
[----:B------:R1:W-:Y:S01]  /*6bd0*/  @!P4 LDGSTS.E.BYPASS.LTC128B.128 [R141+0x3000], desc[UR8][R96.64] ;  /* 0x03000000608dcfae */ /* 0x0003e2000b901d48 */
[----:B------:R-:W-:Y:S02]  /*6be0*/  IADD3 R100, P0, R135, R99, RZ ;  /* 0x0000006387647210 */ /* 0x000fe40007f1e0ff */
[--C-:B------:R-:W-:Y:S01]  /*6bf0*/  @!P2 LEA.HI.X R93, R99, R93, R85.reuse, 0x1, P1 ;  /* 0x0000005d635da211 */ /* 0x100fe200008f0c55 */
[----:B------:R1:W-:Y:S01]  /*6c00*/  @P3 STS.128 [R141+0x4000], RZ ;  /* 0x004000ff8d003388 */ /* 0x0003e20000000c00 */
[----:B-----5:R-:W-:Y:S01]  /*6c10*/  @!P4 LEA R90, P6, R100, R90, 0x1 ;  /* 0x0000005a645ac211 */ /* 0x020fe200078c08ff */
[----:B------:R-:W-:Y:S01]  /*6c20*/  IMAD.X R85, R134, 0x1, R85, P0 ;  /* 0x0000000186557824 */ /* 0x000fe200000e0655 */
[C---:B---3--:R-:W-:Y:S01]  /*6c30*/  @!P3 LEA R88, P1, R100.reuse, R88, 0x1 ;  /* 0x000000586458b211 */ /* 0x048fe200078208ff */
[----:B------:R-:W-:Y:S01]  /*6c40*/  @!PT LDS RZ, [RZ] ;  /* 0x00000000fffff984 */ /* 0x000fe20000000800 */
[----:B------:R-:W-:Y:S01]  /*6c50*/  @!PT LDS RZ, [RZ] ;  /* 0x00000000fffff984 */ /* 0x000fe20000000800 */
[----:B------:R-:W-:Y:S01]  /*6c60*/  @!PT LDS RZ, [RZ] ;  /* 0x00000000fffff984 */ /* 0x000fe20000000800 */
[----:B------:R1:W-:Y:S03]  /*6c70*/  @!P3 LDGSTS.E.BYPASS.LTC128B.128 [R141+0x4000], desc[UR8][R94.64+0x40] ;  /* 0x040000405e8dbfae */ /* 0x0003e6000b901d48 */
[C-C-:B------:R-:W-:Y:S01]  /*6c80*/  @!P4 LEA.HI.X R91, R100.reuse, R91, R85.reuse, 0x1, P6 ;  /* 0x0000005b645bc211 */ /* 0x140fe200030f0c55 */
[----:B------:R1:W-:Y:S01]  /*6c90*/  @P2 STS.128 [R141+0x5000], RZ ;  /* 0x005000ff8d002388 */ /* 0x0003e20000000c00 */
[C-C-:B------:R-:W-:Y:S02]  /*6ca0*/  @!P3 LEA.HI.X R89, R100.reuse, R89, R85.reuse, 0x1, P1 ;  /* 0x000000596459b211 */ /* 0x140fe400008f0c55 */
[C---:B------:R-:W-:Y:S01]  /*6cb0*/  @!P2 LEA R86, P0, R100.reuse, R86, 0x1 ;  /* 0x000000566456a211 */ /* 0x040fe200078008ff */
[----:B------:R-:W-:Y:S01]  /*6cc0*/  @!PT LDS RZ, [RZ] ;  /* 0x00000000fffff984 */ /* 0x000fe20000000800 */
[----:B------:R-:W-:Y:S01]  /*6cd0*/  @!PT LDS RZ, [RZ] ;  /* 0x00000000fffff984 */ /* 0x000fe20000000800 */
[----:B------:R-:W-:Y:S01]  /*6ce0*/  @!PT LDS RZ, [RZ] ;  /* 0x00000000fffff984 */ /* 0x000fe20000000800 */
[----:B------:R1:W-:Y:S03]  /*6cf0*/  @!P2 LDGSTS.E.BYPASS.LTC128B.128 [R141+0x5000], desc[UR8][R92.64+0x80] ;  /* 0x050000805c8dafae */ /* 0x0003e6000b901d48 */
[----:B------:R-:W-:Y:S01]  /*6d00*/  @!P2 LEA.HI.X R87, R100, R87, R85, 0x1, P0 ;  /* 0x000000576457a211 */ /* 0x000fe200000f0c55 */
        /* <DEDUP_REMOVED lines=17> */
.L_x_284:
        /* <DEDUP_REMOVED lines=12> */
[C---:B--2---:R-:W-:Y:S01]  /*6ee0*/  @!P4 LEA R8, P5, R17.reuse, R8, 0x1 ;  /* 0x000000081108c211 */ /* 0x044fe200078a08ff */
[----:B------:R-:W2:Y:S01]  /*6ef0*/  @!P3 LDC.64 R12, c[0x0][0x220] ;  /* 0x00008800ff0cbb82 */ /* 0x000ea20000000a00 */
[C---:B-1----:R-:W-:Y:S01]  /*6f00*/  @!P4 LEA R14, P0, R18.reuse, R14, 0x1 ;  /* 0x0000000e120ec211 */ /* 0x042fe200078008ff */
[----:B------:R-:W-:Y:S03]  /*6f10*/  @P4 STS [R141+0x6000], RZ ;  /* 0x006000ff8d004388 */ /* 0x000fe60000000800 */
[C-C-:B------:R-:W-:Y:S02]  /*6f20*/  @!P4 LEA.HI.X R15, R18.reuse, R15, R16.reuse, 0x1, P0 ;  /* 0x0000000f120fc211 */ /* 0x140fe400000f0c10 */
[----:B------:R-:W-:Y:S01]  /*6f30*/  @P4 STS [R141+0x6004], RZ ;  /* 0x006004ff8d004388 */ /* 0x000fe20000000800 */
[----:B------:R-:W1:Y:S04]  /*6f40*/  @!P2 LDC.64 R10, c[0x0][0x220] ;  /* 0x00008800ff0aab82 */ /* 0x000e680000000a00 */
[----:B------:R-:W-:Y:S05]  /*6f50*/  @P4 STS.64 [R141+0x6008], RZ ;  /* 0x006008ff8d004388 */ /* 0x000fea0000000a00 */
[----:B------:R-:W-:Y:S01]  /*6f60*/  @!PT LDS RZ, [RZ] ;  /* 0x00000000fffff984 */ /* 0x000fe20000000800 */
[----:B------:R-:W-:Y:S01]  /*6f70*/  @!PT LDS RZ, [RZ] ;  /* 0x00000000fffff984 */ /* 0x000fe20000000800 */
[----:B------:R-:W-:Y:S01]  /*6f80*/  @!PT LDS RZ, [RZ] ;  /* 0x00000000fffff984 */ /* 0x000fe20000000800 */
[----:B------:R-:W-:Y:S01]  /*6f90*/  @!P4 LDGSTS.E.BYPASS.LTC128B.128 [R141+0x6000], desc[UR8][R14.64] ;  /* 0x060000000e8dcfae */ /* 0x000fe2000b901d48 */
[----:B------:R-:W3:Y:S04]  /*6fa0*/  @!P3 LDC.64 R6, c[0x0][0x220] ;  /* 0x00008800ff06bb82 */ /* 0x000ee80000000a00 */
[----:B------:R-:W-:Y:S01]  /*6fb0*/  @P3 STS.128 [R141+0x7000], RZ ;  /* 0x007000ff8d003388 */ /* 0x000fe20000000c00 */
[C---:B--2---:R-:W-:Y:S03]  /*6fc0*/  @!P3 LEA R12, P1, R18.reuse, R12, 0x1 ;  /* 0x0000000c120cb211 */ /* 0x044fe600078208ff */
[----:B------:R-:W2:Y:S01]  /*6fd0*/  @!P2 LDC.64 R4, c[0x0][0x220] ;  /* 0x00008800ff04ab82 */ /* 0x000ea20000000a00 */
[C-C-:B------:R-:W-:Y:S02]  /*6fe0*/  @!P3 LEA.HI.X R13, R18.reuse, R13, R16.reuse, 0x1, P1 ;  /* 0x0000000d120db211 */ /* 0x140fe400008f0c10 */
[C---:B-1----:R-:W-:Y:S03]  /*6ff0*/  @!P2 LEA R10, P0, R18.reuse, R10, 0x1 ;  /* 0x0000000a120aa211 */ /* 0x042fe600078008ff */
[----:B------:R-:W-:Y:S01]  /*7000*/  @!PT LDS RZ, [RZ] ;  /* 0x00000000fffff984 */ /* 0x000fe20000000800 */
[----:B------:R-:W-:Y:S01]  /*7010*/  @!PT LDS RZ, [RZ] ;  /* 0x00000000fffff984 */ /* 0x000fe20000000800 */
[----:B------:R-:W-:Y:S01]  /*7020*/  @!PT LDS RZ, [RZ] ;  /* 0x00000000fffff984 */ /* 0x000fe20000000800 */
[----:B------:R-:W-:Y:S01]  /*7030*/  @!P3 LDGSTS.E.BYPASS.LTC128B.128 [R141+0x7000], desc[UR8][R12.64+0x40] ;  /* 0x070000400c8dbfae */ /* 0x000fe2000b901d48 */
[--C-:B------:R-:W-:Y:S04]  /*7040*/  @!P2 LEA.HI.X R11, R18, R11, R16.reuse, 0x1, P0 ;  /* 0x0000000b120ba211 */ /* 0x100fe800000f0c10 */
[----:B------:R-:W-:Y:S01]  /*7050*/  @P2 STS.128 [R141+0x8000], RZ ;  /* 0x008000ff8d002388 */ /* 0x000fe20000000c00 */
[----:B------:R-:W-:Y:S01]  /*7060*/  IMAD.X R16, R138, 0x1, R16, P6 ;  /* 0x000000018a107824 */ /* 0x000fe200030e0610 */
[C---:B---3--:R-:W-:Y:S03]  /*7070*/  @!P3 LEA R6, P1, R17.reuse, R6, 0x1 ;  /* 0x000000061106b211 */ /* 0x048fe600078208ff */
[----:B------:R-:W-:Y:S01]  /*7080*/  @!PT LDS RZ, [RZ] ;  /* 0x00000000fffff984 */ /* 0x000fe20000000800 */
[----:B------:R-:W-:Y:S01]  /*7090*/  @!PT LDS RZ, [RZ] ;  /* 0x00000000fffff984 */ /* 0x000fe20000000800 */
[----:B------:R-:W-:Y:S01]  /*70a0*/  @!PT LDS RZ, [RZ] ;  /* 0x00000000fffff984 */ /* 0x000fe20000000800 */
[----:B------:R-:W-:Y:S01]  /*70b0*/  @!P2 LDGSTS.E.BYPASS.LTC128B.128 [R141+0x8000], desc[UR8][R10.64+0x80] ;  /* 0x080000800a8dafae */ /* 0x000fe2000b901d48 */
[C-C-:B------:R-:W-:Y:S04]  /*70c0*/  @!P4 LEA.HI.X R9, R17.reuse, R9, R16.reuse, 0x1, P5 ;  /* 0x000000091109c211 */ /* 0x140fe800028f0c10 */
[----:B------:R-:W-:Y:S01]  /*70d0*/  @P4 STS.128 [R141+0x6800], RZ ;  /* 0x006800ff8d004388 */ /* 0x000fe20000000c00 */
[C-C-:B------:R-:W-:Y:S02]  /*70e0*/  @!P3 LEA.HI.X R7, R17.reuse, R7, R16.reuse, 0x1, P1 ;  /* 0x000000071107b211 */ /* 0x140fe400008f0c10 */
[C---:B------:R-:W-:Y:S02]  /*70f0*/  ISETP.GT.AND P5, PT, R156.reuse, RZ, PT ;  /* 0x000000ff9c00720c */ /* 0x040fe40003fa4270 */
[----:B------:R-:W-:Y:S01]  /*7100*/  @!PT LDS RZ, [RZ] ;  /* 0x00000000fffff984 */ /* 0x000fe20000000800 */
[----:B------:R-:W-:Y:S01]  /*7110*/  @!PT LDS RZ, [RZ] ;  /* 0x00000000fffff984 */ /* 0x000fe20000000800 */
[----:B------:R-:W-:Y:S01]  /*7120*/  @!PT LDS RZ, [RZ] ;  /* 0x00000000fffff984 */ /* 0x000fe20000000800 */
[----:B------:R1:W-:Y:S01]  /*7130*/  @!P4 LDGSTS.E.BYPASS.LTC128B.128 [R141+0x6800], desc[UR8][R8.64] ;  /* 0x06800000088dcfae */ /* 0x0003e2000b901d48 */
[C---:B--2---:R-:W-:Y:S04]  /*7140*/  @!P2 LEA R4, P0, R17.reuse, R4, 0x1 ;  /* 0x000000041104a211 */ /* 0x044fe800078008ff */
[----:B------:R-:W-:Y:S01]  /*7150*/  @P3 STS.128 [R141+0x7800], RZ ;  /* 0x007800ff8d003388 */ /* 0x000fe20000000c00 */
[----:B------:R-:W-:Y:S04]  /*7160*/  @!P2 LEA.HI.X R5, R17, R5, R16, 0x1, P0 ;  /* 0x000000051105a211 */ /* 0x000fe800000f0c10 */
[----:B------:R-:W-:Y:S01]  /*7170*/  @!PT LDS RZ, [RZ] ;  /* 0x00000000fffff984 */ /* 0x000fe20000000800 */
[----:B------:R-:W-:Y:S01]  /*7180*/  @!PT LDS RZ, [RZ] ;  /* 0x00000000fffff984 */ /* 0x000fe20000000800 */
[----:B------:R-:W-:Y:S01]  /*7190*/  @!PT LDS RZ, [RZ] ;  /* 0x00000000fffff984 */ /* 0x000fe20000000800 */
[----:B------:R-:W-:Y:S05]  /*71a0*/  @!P3 LDGSTS.E.BYPASS.LTC128B.128 [R141+0x7800], desc[UR8][R6.64+0x40] ;  /* 0x07800040068dbfae */ /* 0x000fea000b901d48 */
[----:B------:R-:W-:Y:S05]  /*71b0*/  @P2 STS.128 [R141+0x8800], RZ ;  /* 0x008800ff8d002388 */ /* 0x000fea0000000c00 */
[----:B------:R-:W-:Y:S01]  /*71c0*/  @!PT LDS RZ, [RZ] ;  /* 0x00000000fffff984 */ /* 0x000fe20000000800 */
[----:B------:R-:W-:Y:S01]  /*71d0*/  @!PT LDS RZ, [RZ] ;  /* 0x00000000fffff984 */ /* 0x000fe20000000800 */
[----:B------:R-:W-:Y:S01]  /*71e0*/  @!PT LDS RZ, [RZ] ;  /* 0x00000000fffff984 */ /* 0x000fe20000000800 */
[----:B------:R2:W-:Y:S05]  /*71f0*/  @!P2 LDGSTS.E.BYPASS.LTC128B.128 [R141+0x8800], desc[UR8][R4.64+0x80] ;  /* 0x08800080048dafae */ /* 0x0005ea000b901d48 */
[----:B------:R-:W-:Y:S05]  /*7200*/  LDSM.16.M88.4 R32, [R133] ;  /* 0x000000008520783b */ /* 0x000fea0000000200 */
[----:B------:R-:W-:Y:S05]  /*7210*/  LDSM.16.M88.4 R16, [R132+0x3400] ;  /* 0x003400008410783b */ /* 0x000fea0000000200 */
[----:B-1----:R-:W2:Y:S05]  /*7220*/  LDSM.16.M88.4 R8, [R132+0x3000] ;  /* 0x003000008408783b */ /* 0x002eaa0000000200 */
[----:B------:R-:W1:Y:S05]  /*7230*/  LDSM.16.M88.4 R24, [R132+0x3800] ;  /* 0x003800008418783b */ /* 0x000e6a0000000200 */
[----:B------:R-:W3:Y:S05]  /*7240*/  LDSM.16.M88.4 R84, [R132+0x3c00] ;  /* 0x003c00008454783b */ /* 0x000eea0000000200 */
[----:B------:R-:W0:Y:S05]  /*7250*/  LDGDEPBAR ;  /* 0x00000000000079af */ /* 0x000e2a0000000000 */
[----:B------:R-:W-:Y:S05]  /*7260*/  LDSM.16.M88.4 R88, [R131] ;  /* 0x000000008358783b */ /* 0x000fea0000000200 */
[----:B------:R-:W4:Y:S05]  /*7270*/  LDSM.16.M88.4 R92, [R129+0x3000] ;  /* 0x00300000815c783b */ /* 0x000f2a0000000200 */
[----:B------:R-:W5:Y:S05]  /*7280*/  LDSM.16.M88.4 R96, [R129+0x3400] ;  /* 0x003400008160783b */ /* 0x000f6a0000000200 */
[----:B------:R-:W5:Y:S05]  /*7290*/  LDSM.16.M88.4 R100, [R129+0x3800] ;  /* 0x003800008164783b */ /* 0x000f6a0000000200 */
[----:B------:R-:W5:Y:S01]  /*72a0*/  LDSM.16.M88.4 R104, [R129+0x3c00] ;  /* 0x003c00008168783b */ /* 0x000f620000000200 */
[C---:B--2---:R-:W-:Y:S04]  /*72b0*/  HMMA.16816.F32.BF16 R4, R32.reuse, R8, RZ ;  /* 0x000000082004723c */ /* 0x044fe800000418ff */
[----:B------:R-:W-:Y:S02]  /*72c0*/  LDSM.16.M88.4 R108, [R133+0x1000] ;  /* 0x00100000856c783b */ /* 0x000fe40000000200 */
[C---:B------:R-:W-:Y:S03]  /*72d0*/  HMMA.16816.F32.BF16 R8, R32.reuse, R10, RZ ;  /* 0x0000000a2008723c */ /* 0x040fe600000418ff */
[----:B------:R-:W2:Y:S03]  /*72e0*/  LDSM.16.M88.4 R112, [R132+0x4000] ;  /* 0x004000008470783b */ /* 0x000ea60000000200 */
[C---:B------:R-:W-:Y:S02]  /*72f0*/  HMMA.16816.F32.BF16 R12, R32.reuse, R16, RZ ;  /* 0x00000010200c723c */ /* 0x040fe400000418ff */
[----:B------:R-:W2:Y:S04]  /*7300*/  LDSM.16.M88.4 R116, [R132+0x4400] ;  /* 0x004400008474783b */ /* 0x000ea80000000200 */
[C---:B------:R-:W-:Y:S01]  /*7310*/  HMMA.16816.F32.BF16 R16, R32.reuse, R18, RZ ;  /* 0x000000122010723c */ /* 0x040fe200000418ff */
[----:B------:R-:W-:Y:S05]  /*7320*/  LDSM.16.M88.4 R120, [R131+0x1000] ;  /* 0x001000008378783b */ /* 0x000fea0000000200 */
[C---:B-1----:R-:W-:Y:S01]  /*7330*/  HMMA.16816.F32.BF16 R20, R32.reuse, R24, RZ ;  /* 0x000000182014723c */ /* 0x042fe200000418ff */
[----:B------:R-:W-:Y:S05]  /*7340*/  LDSM.16.M88.4 R124, [R129+0x4000] ;  /* 0x00400000817c783b */ /* 0x000fea0000000200 */
[C---:B------:R-:W-:Y:S06]  /*7350*/  HMMA.16816.F32.BF16 R24, R32.reuse, R26, RZ ;  /* 0x0000001a2018723c */ /* 0x040fec00000418ff */
[C---:B---3--:R-:W-:Y:S06]  /*7360*/  HMMA.16816.F32.BF16 R28, R32.reuse, R84, RZ ;  /* 0x00000054201c723c */ /* 0x048fec00000418ff */
[----:B------:R-:W-:Y:S01]  /*7370*/  HMMA.16816.F32.BF16 R32, R32, R86, RZ ;  /* 0x000000562020723c */ /* 0x000fe200000418ff */
[----:B------:R-:W1:Y:S05]  /*7380*/  LDSM.16.M88.4 R84, [R132+0x4800] ;  /* 0x004800008454783b */ /* 0x000e6a0000000200 */
[C---:B----4-:R-:W-:Y:S06]  /*7390*/  HMMA.16816.F32.BF16 R4, R88.reuse, R92, R4 ;  /* 0x0000005c5804723c */ /* 0x050fec0000041804 */
[C---:B------:R-:W-:Y:S01]  /*73a0*/  HMMA.16816.F32.BF16 R8, R88.reuse, R94, R8 ;  /* 0x0000005e5808723c */ /* 0x040fe20000041808 */
[----:B------:R-:W3:Y:S05]  /*73b0*/  LDSM.16.M88.4 R92, [R132+0x4c00] ;  /* 0x004c0000845c783b */ /* 0x000eea0000000200 */
[C---:B-----5:R-:W-:Y:S06]  /*73c0*/  HMMA.16816.F32.BF16 R12, R88.reuse, R96, R12 ;  /* 0x00000060580c723c */ /* 0x060fec000004180c */
[C---:B------:R-:W-:Y:S01]  /*73d0*/  HMMA.16816.F32.BF16 R16, R88.reuse, R98, R16 ;  /* 0x000000625810723c */ /* 0x040fe20000041810 */
[----:B------:R-:W4:Y:S05]  /*73e0*/  LDSM.16.M88.4 R96, [R129+0x4400] ;  /* 0x004400008160783b */ /* 0x000f2a0000000200 */
[C---:B------:R-:W-:Y:S06]  /*73f0*/  HMMA.16816.F32.BF16 R20, R88.reuse, R100, R20 ;  /* 0x000000645814723c */ /* 0x040fec0000041814 */
[C---:B------:R-:W-:Y:S01]  /*7400*/  HMMA.16816.F32.BF16 R24, R88.reuse, R102, R24 ;  /* 0x000000665818723c */ /* 0x040fe20000041818 */
[----:B------:R-:W-:Y:S05]  /*7410*/  LDSM.16.M88.4 R100, [R129+0x4c00] ;  /* 0x004c00008164783b */ /* 0x000fea0000000200 */
[C---:B------:R-:W-:Y:S06]  /*7420*/  HMMA.16816.F32.BF16 R28, R88.reuse, R104, R28 ;  /* 0x00000068581c723c */ /* 0x040fec000004181c */
[----:B------:R-:W-:Y:S01]  /*7430*/  HMMA.16816.F32.BF16 R32, R88, R106, R32 ;  /* 0x0000006a5820723c */ /* 0x000fe20000041820 */
[----:B------:R-:W5:Y:S05]  /*7440*/  LDSM.16.M88.4 R88, [R129+0x4800] ;  /* 0x004800008158783b */ /* 0x000f6a0000000200 */
[C---:B--2---:R-:W-:Y:S01]  /*7450*/  HMMA.16816.F32.BF16 R4, R108.reuse, R112, R4 ;  /* 0x000000706c04723c */ /* 0x044fe20000041804 */
[----:B------:R-:W-:Y:S05]  /*7460*/  LDSM.16.M88.4 R104, [R133+0x2000] ;  /* 0x002000008568783b */ /* 0x000fea0000000200 */
[C---:B------:R-:W-:Y:S01]  /*7470*/  HMMA.16816.F32.BF16 R8, R108.reuse, R114, R8 ;  /* 0x000000726c08723c */ /* 0x040fe20000041808 */
[----:B------:R-:W2:Y:S05]  /*7480*/  LDSM.16.M88.4 R112, [R132+0x5000] ;  /* 0x005000008470783b */ /* 0x000eaa0000000200 */
[C---:B------:R-:W-:Y:S06]  /*7490*/  HMMA.16816.F32.BF16 R12, R108.reuse, R116, R12 ;  /* 0x000000746c0c723c */ /* 0x040fec000004180c */
[C---:B------:R-:W-:Y:S01]  /*74a0*/  HMMA.16816.F32.BF16 R16, R108.reuse, R118, R16 ;  /* 0x000000766c10723c */ /* 0x040fe20000041810 */
[----:B------:R-:W-:Y:S05]  /*74b0*/  LDSM.16.M88.4 R116, [R129+0x5000] ;  /* 0x005000008174783b */ /* 0x000fea0000000200 */
[C---:B-1----:R-:W-:Y:S06]  /*74c0*/  HMMA.16816.F32.BF16 R20, R108.reuse, R84, R20 ;  /* 0x000000546c14723c */ /* 0x042fec0000041814 */
[C---:B------:R-:W-:Y:S01]  /*74d0*/  HMMA.16816.F32.BF16 R24, R108.reuse, R86, R24 ;  /* 0x000000566c18723c */ /* 0x040fe20000041818 */
[----:B------:R-:W1:Y:S05]  /*74e0*/  LDSM.16.M88.4 R84, [R132+0x5400] ;  /* 0x005400008454783b */ /* 0x000e6a0000000200 */
[C---:B---3--:R-:W-:Y:S06]  /*74f0*/  HMMA.16816.F32.BF16 R28, R108.reuse, R92, R28 ;  /* 0x0000005c6c1c723c */ /* 0x048fec000004181c */
[----:B------:R-:W-:Y:S01]  /*7500*/  HMMA.16816.F32.BF16 R32, R108, R94, R32 ;  /* 0x0000005e6c20723c */ /* 0x000fe20000041820 */
[----:B------:R-:W3:Y:S05]  /*7510*/  LDSM.16.M88.4 R92, [R132+0x5800] ;  /* 0x00580000845c783b */ /* 0x000eea0000000200 */
[C---:B------:R-:W-:Y:S01]  /*7520*/  HMMA.16816.F32.BF16 R4, R120.reuse, R124, R4 ;  /* 0x0000007c7804723c */ /* 0x040fe20000041804 */
[----:B------:R-:W3:Y:S05]  /*7530*/  LDSM.16.M88.4 R108, [R132+0x5c00] ;  /* 0x005c0000846c783b */ /* 0x000eea0000000200 */
[C---:B------:R-:W-:Y:S06]  /*7540*/  HMMA.16816.F32.BF16 R8, R120.reuse, R126, R8 ;  /* 0x0000007e7808723c */ /* 0x040fec0000041808 */
[C---:B----4-:R-:W-:Y:S06]  /*7550*/  HMMA.16816.F32.BF16 R12, R120.reuse, R96, R12 ;  /* 0x00000060780c723c */ /* 0x050fec000004180c */
[C---:B------:R-:W-:Y:S01]  /*7560*/  HMMA.16816.F32.BF16 R16, R120.reuse, R98, R16 ;  /* 0x000000627810723c */ /* 0x040fe20000041810 */
[----:B------:R-:W4:Y:S05]  /*7570*/  LDSM.16.M88.4 R96, [R131+0x2000] ;  /* 0x002000008360783b */ /* 0x000f2a0000000200 */
[C---:B-----5:R-:W-:Y:S06]  /*7580*/  HMMA.16816.F32.BF16 R20, R120.reuse, R88, R20 ;  /* 0x000000587814723c */ /* 0x060fec0000041814 */
[C---:B------:R-:W-:Y:S01]  /*7590*/  HMMA.16816.F32.BF16 R24, R120.reuse, R90, R24 ;  /* 0x0000005a7818723c */ /* 0x040fe20000041818 */
[----:B------:R-:W5:Y:S05]  /*75a0*/  LDSM.16.M88.4 R88, [R129+0x5400] ;  /* 0x005400008158783b */ /* 0x000f6a0000000200 */
[C---:B------:R-:W-:Y:S06]  /*75b0*/  HMMA.16816.F32.BF16 R28, R120.reuse, R100, R28 ;  /* 0x00000064781c723c */ /* 0x040fec000004181c */
[----:B------:R-:W-:Y:S05]  /*75c0*/  HMMA.16816.F32.BF16 R32, R120, R102, R32 ;  /* 0x000000667820723c */ /* 0x000fea0000041820 */
[----:B------:R-:W-:Y:S01]  /*75d0*/  IMAD R100, R156, 0x40, R153 ;  /* 0x000000409c647824 */ /* 0x000fe200078e0299 */
[C---:B--2---:R-:W-:Y:S06]  /*75e0*/  HMMA.16816.F32.BF16 R4, R104.reuse, R112, R4 ;  /* 0x000000706804723c */ /* 0x044fec0000041804 */
[C---:B------:R-:W-:Y:S06]  /*75f0*/  HMMA.16816.F32.BF16 R8, R104.reuse, R114, R8 ;  /* 0x000000726808723c */ /* 0x040fec0000041808 */
[C---:B-1----:R-:W-:Y:S06]  /*7600*/  HMMA.16816.F32.BF16 R12, R104.reuse, R84, R12 ;  /* 0x00000054680c723c */ /* 0x042fec000004180c */
[C---:B------:R-:W-:Y:S01]  /*7610*/  HMMA.16816.F32.BF16 R16, R104.reuse, R86, R16 ;  /* 0x000000566810723c */ /* 0x040fe20000041810 */
[----:B------:R-:W1:Y:S05]  /*7620*/  LDSM.16.M88.4 R84, [R129+0x5800] ;  /* 0x005800008154783b */ /* 0x000e6a0000000200 */
[C---:B---3--:R-:W-:Y:S06]  /*7630*/  HMMA.16816.F32.BF16 R20, R104.reuse, R92, R20 ;  /* 0x0000005c6814723c */ /* 0x048fec0000041814 */
[C---:B------:R-:W-:Y:S05]  /*7640*/  HMMA.16816.F32.BF16 R24, R104.reuse, R94, R24 ;  /* 0x0000005e6818723c */ /* 0x040fea0000041818 */
[C---:B------:R-:W-:Y:S01]  /*7650*/  VIADD R92, R100.reuse, 0x1 ;  /* 0x00000001645c7836 */ /* 0x040fe20000000000 */
[C---:B------:R-:W-:Y:S06]  /*7660*/  HMMA.16816.F32.BF16 R28, R104.reuse, R108, R28 ;  /* 0x0000006c681c723c */ /* 0x040fec000004181c */
[----:B------:R-:W-:Y:S06]  /*7670*/  HMMA.16816.F32.BF16 R32, R104, R110, R32 ;  /* 0x0000006e6820723c */ /* 0x000fec0000041820 */
[C---:B----4-:R-:W-:Y:S06]  /*7680*/  HMMA.16816.F32.BF16 R4, R96.reuse, R116, R4 ;  /* 0x000000746004723c */ /* 0x050fec0000041804 */
[C---:B------:R-:W-:Y:S06]  /*7690*/  HMMA.16816.F32.BF16 R8, R96.reuse, R118, R8 ;  /* 0x000000766008723c */ /* 0x040fec0000041808 */
[C---:B-----5:R-:W-:Y:S06]  /*76a0*/  HMMA.16816.F32.BF16 R12, R96.reuse, R88, R12 ;  /* 0x00000058600c723c */ /* 0x060fec000004180c */
[C---:B------:R-:W-:Y:S05]  /*76b0*/  HMMA.16816.F32.BF16 R16, R96.reuse, R90, R16 ;  /* 0x0000005a6010723c */ /* 0x040fea0000041810 */
[----:B------:R-:W-:Y:S01]  /*76c0*/  I2FP.F32.S32 R88, R92 ;  /* 0x0000005c00587245 */ /* 0x000fe20000201400 */
[C---:B-1----:R-:W-:Y:S01]  /*76d0*/  HMMA.16816.F32.BF16 R20, R96.reuse, R84, R20 ;  /* 0x000000546014723c */ /* 0x042fe20000041814 */
[----:B------:R-:W1:Y:S01]  /*76e0*/  LDSM.16.M88.4 R92, [R129+0x5c00] ;  /* 0x005c0000815c783b */ /* 0x000e620000000200 */
[----:B------:R-:W-:Y:S04]  /*76f0*/  DEPBAR.LE SB0, 0x0 ;  /* 0x000080000000791a */ /* 0x000fe80000000000 */
[----:B------:R-:W-:Y:S01]  /*7700*/  I2FP.F32.S32 R89, R100 ;  /* 0x0000006400597245 */ /* 0x000fe20000201400 */
[----:B------:R-:W-:Y:S01]  /*7710*/  BAR.SYNC.DEFER_BLOCKING 0x0 ;  /* 0x0000000000007b1d */ /* 0x000fe20000010000 */
[C---:B------:R-:W-:Y:S01]  /*7720*/  VIADD R84, R100.reuse, 0x11 ;  /* 0x0000001164547836 */ /* 0x040fe20000000000 */
[C---:B------:R-:W-:Y:S05]  /*7730*/  HMMA.16816.F32.BF16 R24, R96.reuse, R86, R24 ;  /* 0x000000566018723c */ /* 0x040fea0000041818 */
[----:B------:R-:W-:Y:S01]  /*7740*/  I2FP.F32.S32 R84, R84 ;  /* 0x0000005400547245 */ /* 0x000fe20000201400 */
[CC--:B------:R-:W-:Y:S01]  /*7750*/  FFMA.FTZ R6, R89.reuse, R0.reuse, R6 ;  /* 0x0000000059067223 */ /* 0x0c0fe20000010006 */
[-C--:B------:R-:W-:Y:S01]  /*7760*/  FFMA.FTZ R4, R89, R0.reuse, R4 ;  /* 0x0000000059047223 */ /* 0x080fe20000010004 */
[----:B------:R-:W-:Y:S03]  /*7770*/  VIADD R89, R100, 0x10 ;  /* 0x0000001064597836 */ /* 0x000fe60000000000 */
[CC--:B------:R-:W-:Y:S01]  /*7780*/  FFMA.FTZ R15, R84.reuse, R0.reuse, R15 ;  /* 0x00000000540f7223 */ /* 0x0c0fe2000001000f */
[-C--:B------:R-:W-:Y:S01]  /*7790*/  FFMA.FTZ R13, R84, R0.reuse, R13 ;  /* 0x00000000540d7223 */ /* 0x080fe2000001000d */
[----:B------:R-:W-:Y:S01]  /*77a0*/  I2FP.F32.S32 R89, R89 ;  /* 0x0000005900597245 */ /* 0x000fe20000201400 */
[----:B------:R-:W-:Y:S02]  /*77b0*/  VIADD R85, R100, 0x20 ;  /* 0x0000002064557836 */ /* 0x000fe40000000000 */
[-C--:B------:R-:W-:Y:S01]  /*77c0*/  FFMA.FTZ R7, R88, R0.reuse, R7 ;  /* 0x0000000058077223 */ /* 0x080fe20000010007 */
[----:B------:R-:W-:Y:S02]  /*77d0*/  VIADD R86, R100, 0x21 ;  /* 0x0000002164567836 */ /* 0x000fe40000000000 */
[-C--:B------:R-:W-:Y:S01]  /*77e0*/  FFMA.FTZ R5, R88, R0.reuse, R5 ;  /* 0x0000000058057223 */ /* 0x080fe20000010005 */
[CC--:B------:R-:W-:Y:S01]  /*77f0*/  FFMA.FTZ R14, R89.reuse, R0.reuse, R14 ;  /* 0x00000000590e7223 */ /* 0x0c0fe2000001000e */
[----:B------:R-:W-:Y:S01]  /*7800*/  I2FP.F32.S32 R85, R85 ;  /* 0x0000005500557245 */ /* 0x000fe20000201400 */
[-C--:B------:R-:W-:Y:S01]  /*7810*/  FFMA.FTZ R12, R89, R0.reuse, R12 ;  /* 0x00000000590c7223 */ /* 0x080fe2000001000c */
[C---:B------:R-:W-:Y:S02]  /*7820*/  VIADD R89, R100.reuse, 0x18 ;  /* 0x0000001864597836 */ /* 0x040fe40000000000 */
[C---:B------:R-:W-:Y:S02]  /*7830*/  VIADD R91, R100.reuse, 0x8 ;  /* 0x00000008645b7836 */ /* 0x040fe40000000000 */
[CC--:B------:R-:W-:Y:S01]  /*7840*/  FFMA.FTZ R22, R85.reuse, R0.reuse, R22 ;  /* 0x0000000055167223 */ /* 0x0c0fe20000010016 */
[C---:B------:R-:W-:Y:S01]  /*7850*/  VIADD R90, R100.reuse, 0x9 ;  /* 0x00000009645a7836 */ /* 0x040fe20000000000 */
[----:B------:R-:W-:Y:S01]  /*7860*/  I2FP.F32.S32 R84, R89 ;  /* 0x0000005900547245 */ /* 0x000fe20000201400 */
[----:B------:R-:W-:Y:S01]  /*7870*/  FFMA.FTZ R20, R85, R0, R20 ;  /* 0x0000000055147223 */ /* 0x000fe20000010014 */
[----:B------:R-:W-:Y:S01]  /*7880*/  I2FP.F32.S32 R88, R91 ;  /* 0x0000005b00587245 */ /* 0x000fe20000201400 */
[----:B------:R-:W-:Y:S01]  /*7890*/  VIADD R87, R100, 0x29 ;  /* 0x0000002964577836 */ /* 0x000fe20000000000 */
[----:B------:R-:W-:Y:S01]  /*78a0*/  FMNMX.FTZ R85, R4, R2, !PT ;  /* 0x0000000204557209 */ /* 0x000fe20007810000 */
[C---:B------:R-:W-:Y:S01]  /*78b0*/  FFMA.FTZ R18, R84.reuse, R0, R18 ;  /* 0x0000000054127223 */ /* 0x040fe20000010012 */
[----:B------:R-:W-:Y:S01]  /*78c0*/  I2FP.F32.S32 R90, R90 ;  /* 0x0000005a005a7245 */ /* 0x000fe20000201400 */
[----:B------:R-:W-:Y:S01]  /*78d0*/  FFMA.FTZ R16, R84, R0, R16 ;  /* 0x0000000054107223 */ /* 0x000fe20000010010 */
[----:B------:R-:W-:Y:S01]  /*78e0*/  I2FP.F32.S32 R84, R86 ;  /* 0x0000005600547245 */ /* 0x000fe20000201400 */
[CC--:B------:R-:W-:Y:S01]  /*78f0*/  FFMA.FTZ R10, R88.reuse, R0.reuse, R10 ;  /* 0x00000000580a7223 */ /* 0x0c0fe2000001000a */
[----:B------:R-:W-:Y:S01]  /*7900*/  FMNMX.FTZ R86, R5, R85, !PT ;  /* 0x0000005505567209 */ /* 0x000fe20007810000 */
[-C--:B------:R-:W-:Y:S01]  /*7910*/  FFMA.FTZ R8, R88, R0.reuse, R8 ;  /* 0x0000000058087223 */ /* 0x080fe20000010008 */
[----:B------:R-:W-:Y:S01]  /*7920*/  I2FP.F32.S32 R87, R87 ;  /* 0x0000005700577245 */ /* 0x000fe20000201400 */
[CC--:B------:R-:W-:Y:S01]  /*7930*/  FFMA.FTZ R23, R84.reuse, R0.reuse, R23 ;  /* 0x0000000054177223 */ /* 0x0c0fe20000010017 */
[-C--:B------:R-:W-:Y:S01]  /*7940*/  FFMA.FTZ R21, R84, R0.reuse, R21 ;  /* 0x0000000054157223 */ /* 0x080fe20000010015 */
[----:B------:R-:W-:Y:S01]  /*7950*/  FMNMX.FTZ R84, R6, R3, !PT ;  /* 0x0000000306547209 */ /* 0x000fe20007810000 */
[----:B------:R-:W-:Y:S01]  /*7960*/  FFMA.FTZ R11, R90, R0, R11 ;  /* 0x000000005a0b7223 */ /* 0x000fe2000001000b */
[----:B------:R-:W-:Y:S01]  /*7970*/  FMNMX.FTZ R86, R8, R86, !PT ;  /* 0x0000005608567209 */ /* 0x000fe20007810000 */
[----:B------:R-:W-:Y:S01]  /*7980*/  FFMA.FTZ R9, R90, R0, R9 ;  /* 0x000000005a097223 */ /* 0x000fe20000010009 */
[----:B------:R-:W-:Y:S01]  /*7990*/  FMNMX.FTZ R84, R7, R84, !PT ;  /* 0x0000005407547209 */ /* 0x000fe20007810000 */
[----:B------:R-:W-:Y:S01]  /*79a0*/  VIADD R88, R100, 0x19 ;  /* 0x0000001964587836 */ /* 0x000fe20000000000 */
[C---:B-1----:R-:W-:Y:S03]  /*79b0*/  HMMA.16816.F32.BF16 R28, R96.reuse, R92, R28 ;  /* 0x0000005c601c723c */ /* 0x042fe6000004181c */
[----:B------:R-:W-:Y:S01]  /*79c0*/  FMNMX.FTZ R85, R10, R84, !PT ;  /* 0x000000540a557209 */ /* 0x000fe20007810000 */
[----:B------:R-:W-:Y:S01]  /*79d0*/  VIADD R84, R100, 0x30 ;  /* 0x0000003064547836 */ /* 0x000fe20000000000 */
[----:B------:R-:W-:Y:S01]  /*79e0*/  FMNMX.FTZ R86, R9, R86, !PT ;  /* 0x0000005609567209 */ /* 0x000fe20007810000 */
[----:B------:R-:W-:Y:S05]  /*79f0*/  HMMA.16816.F32.BF16 R32, R96, R94, R32 ;  /* 0x0000005e6020723c */ /* 0x000fea0000041820 */
[----:B------:R-:W-:Y:S01]  /*7a00*/  FMNMX.FTZ R85, R11, R85, !PT ;  /* 0x000000550b557209 */ /* 0x000fe20007810000 */
[C---:B------:R-:W-:Y:S01]  /*7a10*/  FFMA.FTZ R27, R87.reuse, R0, R27 ;  /* 0x00000000571b7223 */ /* 0x040fe2000001001b */
[----:B------:R-:W-:Y:S01]  /*7a20*/  FMNMX.FTZ R86, R12, R86, !PT ;  /* 0x000000560c567209 */ /* 0x000fe20007810000 */
[----:B------:R-:W-:Y:S03]  /*7a30*/  FFMA.FTZ R25, R87, R0, R25 ;  /* 0x0000000057197223 */ /* 0x000fe60000010019 */
[----:B------:R-:W-:Y:S02]  /*7a40*/  FMNMX.FTZ R85, R14, R85, !PT ;  /* 0x000000550e557209 */ /* 0x000fe40007810000 */
[----:B------:R-:W-:Y:S02]  /*7a50*/  I2FP.F32.S32 R88, R88 ;  /* 0x0000005800587245 */ /* 0x000fe40000201400 */
[----:B------:R-:W-:Y:S02]  /*7a60*/  FMNMX.FTZ R85, R15, R85, !PT ;  /* 0x000000550f557209 */ /* 0x000fe40007810000 */
[----:B------:R-:W-:Y:S01]  /*7a70*/  FMNMX.FTZ R86, R13, R86, !PT ;  /* 0x000000560d567209 */ /* 0x000fe20007810000 */
[-C--:B------:R-:W-:Y:S01]  /*7a80*/  FFMA.FTZ R19, R88, R0.reuse, R19 ;  /* 0x0000000058137223 */ /* 0x080fe20000010013 */
[----:B------:R-:W-:Y:S01]  /*7a90*/  FMNMX.FTZ R85, R18, R85, !PT ;  /* 0x0000005512557209 */ /* 0x000fe20007810000 */
[----:B------:R-:W-:Y:S01]  /*7aa0*/  FFMA.FTZ R17, R88, R0, R17 ;  /* 0x0000000058117223 */ /* 0x000fe20000010011 */
[----:B------:R-:W-:Y:S01]  /*7ab0*/  FMNMX.FTZ R86, R16, R86, !PT ;  /* 0x0000005610567209 */ /* 0x000fe20007810000 */
[----:B------:R-:W-:Y:S01]  /*7ac0*/  VIADD R88, R100, 0x28 ;  /* 0x0000002864587836 */ /* 0x000fe20000000000 */
[----:B------:R-:W-:Y:S02]  /*7ad0*/  FMNMX.FTZ R85, R19, R85, !PT ;  /* 0x0000005513557209 */ /* 0x000fe40007810000 */
[----:B------:R-:W-:Y:S02]  /*7ae0*/  FMNMX.FTZ R86, R17, R86, !PT ;  /* 0x0000005611567209 */ /* 0x000fe40007810000 */
[----:B------:R-:W-:Y:S02]  /*7af0*/  I2FP.F32.S32 R88, R88 ;  /* 0x0000005800587245 */ /* 0x000fe40000201400 */
[----:B------:R-:W-:Y:S01]  /*7b00*/  FMNMX.FTZ R87, R22, R85, !PT ;  /* 0x0000005516577209 */ /* 0x000fe20007810000 */
[----:B------:R-:W-:Y:S01]  /*7b10*/  VIADD R85, R100, 0x39 ;  /* 0x0000003964557836 */ /* 0x000fe20000000000 */
[----:B------:R-:W-:Y:S01]  /*7b20*/  FMNMX.FTZ R86, R20, R86, !PT ;  /* 0x0000005614567209 */ /* 0x000fe20007810000 */
[C---:B------:R-:W-:Y:S01]  /*7b30*/  FFMA.FTZ R26, R88.reuse, R0, R26 ;  /* 0x00000000581a7223 */ /* 0x040fe2000001001a */
[----:B------:R-:W-:Y:S01]  /*7b40*/  I2FP.F32.S32 R84, R84 ;  /* 0x0000005400547245 */ /* 0x000fe20000201400 */
[----:B------:R-:W-:Y:S01]  /*7b50*/  FFMA.FTZ R24, R88, R0, R24 ;  /* 0x0000000058187223 */ /* 0x000fe20000010018 */
[----:B------:R-:W-:Y:S01]  /*7b60*/  FMNMX.FTZ R87, R23, R87, !PT ;  /* 0x0000005717577209 */ /* 0x000fe20007810000 */
[----:B------:R-:W-:Y:S01]  /*7b70*/  VIADD R88, R100, 0x31 ;  /* 0x0000003164587836 */ /* 0x000fe20000000000 */
[----:B------:R-:W-:Y:S01]  /*7b80*/  FMNMX.FTZ R86, R21, R86, !PT ;  /* 0x0000005615567209 */ /* 0x000fe20007810000 */
[-C--:B------:R-:W-:Y:S01]  /*7b90*/  FFMA.FTZ R30, R84, R0.reuse, R30 ;  /* 0x00000000541e7223 */ /* 0x080fe2000001001e */
[----:B------:R-:W-:Y:S01]  /*7ba0*/  FMNMX.FTZ R87, R26, R87, !PT ;  /* 0x000000571a577209 */ /* 0x000fe20007810000 */
[----:B------:R-:W-:Y:S01]  /*7bb0*/  FFMA.FTZ R28, R84, R0, R28 ;  /* 0x00000000541c7223 */ /* 0x000fe2000001001c */
[----:B------:R-:W-:Y:S01]  /*7bc0*/  FMNMX.FTZ R86, R24, R86, !PT ;  /* 0x0000005618567209 */ /* 0x000fe20007810000 */
[----:B------:R-:W-:Y:S01]  /*7bd0*/  VIADD R84, R100, 0x38 ;  /* 0x0000003864547836 */ /* 0x000fe20000000000 */
[----:B------:R-:W-:Y:S02]  /*7be0*/  I2FP.F32.S32 R88, R88 ;  /* 0x0000005800587245 */ /* 0x000fe40000201400 */
[----:B------:R-:W-:Y:S02]  /*7bf0*/  FMNMX.FTZ R87, R27, R87, !PT ;  /* 0x000000571b577209 */ /* 0x000fe40007810000 */
[----:B------:R-:W-:Y:S01]  /*7c00*/  FMNMX.FTZ R86, R25, R86, !PT ;  /* 0x0000005619567209 */ /* 0x000fe20007810000 */
[C---:B------:R-:W-:Y:S01]  /*7c10*/  FFMA.FTZ R31, R88.reuse, R0, R31 ;  /* 0x00000000581f7223 */ /* 0x040fe2000001001f */
[----:B------:R-:W-:Y:S01]  /*7c20*/  I2FP.F32.S32 R84, R84 ;  /* 0x0000005400547245 */ /* 0x000fe20000201400 */
[----:B------:R-:W-:Y:S01]  /*7c30*/  FFMA.FTZ R29, R88, R0, R29 ;  /* 0x00000000581d7223 */ /* 0x000fe2000001001d */
[----:B------:R-:W-:Y:S02]  /*7c40*/  FMNMX.FTZ R87, R30, R87, !PT ;  /* 0x000000571e577209 */ /* 0x000fe40007810000 */
[----:B------:R-:W-:Y:S01]  /*7c50*/  FMNMX.FTZ R86, R28, R86, !PT ;  /* 0x000000561c567209 */ /* 0x000fe20007810000 */
[CC--:B------:R-:W-:Y:S01]  /*7c60*/  FFMA.FTZ R34, R84.reuse, R0.reuse, R34 ;  /* 0x0000000054227223 */ /* 0x0c0fe20000010022 */
[----:B------:R-:W-:Y:S01]  /*7c70*/  I2FP.F32.S32 R85, R85 ;  /* 0x0000005500557245 */ /* 0x000fe20000201400 */
[----:B------:R-:W-:Y:S01]  /*7c80*/  FFMA.FTZ R32, R84, R0, R32 ;  /* 0x0000000054207223 */ /* 0x000fe20000010020 */
[----:B------:R-:W-:Y:S02]  /*7c90*/  FMNMX.FTZ R84, R31, R87, !PT ;  /* 0x000000571f547209 */ /* 0x000fe40007810000 */
[----:B------:R-:W-:Y:S01]  /*7ca0*/  FMNMX.FTZ R86, R29, R86, !PT ;  /* 0x000000561d567209 */ /* 0x000fe20007810000 */
[C---:B------:R-:W-:Y:S01]  /*7cb0*/  FFMA.FTZ R35, R85.reuse, R0, R35 ;  /* 0x0000000055237223 */ /* 0x040fe20000010023 */
[----:B------:R-:W-:Y:S01]  /*7cc0*/  FMNMX.FTZ R84, R34, R84, !PT ;  /* 0x0000005422547209 */ /* 0x000fe20007810000 */
[----:B------:R-:W-:Y:S01]  /*7cd0*/  FFMA.FTZ R33, R85, R0, R33 ;  /* 0x0000000055217223 */ /* 0x000fe20000010021 */
[----:B------:R-:W-:Y:S02]  /*7ce0*/  FMNMX.FTZ R86, R32, R86, !PT ;  /* 0x0000005620567209 */ /* 0x000fe40007810000 */
[----:B------:R-:W-:Y:S02]  /*7cf0*/  FMNMX.FTZ R84, R35, R84, !PT ;  /* 0x0000005423547209 */ /* 0x000fe40007810000 */
[----:B------:R-:W-:Y:S01]  /*7d00*/  FMNMX.FTZ R98, R33, R86, !PT ;  /* 0x0000005621627209 */ /* 0x000fe20007810000 */
[----:B------:R-:W-:Y:S06]  /*7d10*/  @P5 BRA `(.L_x_286) ;  /* 0xffffffec00445947 */ /* 0x000fec000383ffff */
.L_x_285:
[----:B------:R-:W2:Y:S01]  /*7d20*/  SHFL.BFLY PT, R85, R84, 0x2, 0x1f ;  /* 0x0c401f0054557f89 */ /* 0x000ea200000e0000 */
[----:B------:R-:W-:Y:S07]  /*7d30*/  IADD3 R156, R156, -0x1, RZ ;  /* 0xffffffff9c9c7810 */ /* 0x000fee0007ffe0ff */
[----:B-1----:R-:W1:Y:S08]  /*7d40*/  SHFL.BFLY PT, R86, R98, 0x2, 0x1f ;  /* 0x0c401f0062567f89 */ /* 0x002e7000000e0000 */
[----:B------:R-:W-:Y:S08]  /*7d50*/  LDSM.16.MT88.4 R88, [R130+0x6000] ;  /* 0x006000008258783b */ /* 0x000ff00000004200 */
[----:B------:R-:W-:Y:S01]  /*7d60*/  LDSM.16.MT88.4 R92, [R128+0x6000] ;  /* 0x00600000805c783b */ /* 0x000fe20000004200 */
[----:B--2---:R-:W-:Y:S02]  /*7d70*/  FMNMX.FTZ R85, R84, R85, !PT ;  /* 0x0000005554557209 */ /* 0x004fe40007810000 */
[----:B-1----:R-:W-:Y:S05]  /*7d80*/  FMNMX.FTZ R98, R98, R86, !PT ;  /* 0x0000005662627209 */ /* 0x002fea0007810000 */
[----:B------:R-:W1:Y:S08]  /*7d90*/  SHFL.BFLY PT, R84, R85, 0x1, 0x1f ;  /* 0x0c201f0055547f89 */ /* 0x000e7000000e0000 */
[----:B------:R-:W2:Y:S01]  /*7da0*/  SHFL.BFLY PT, R86, R98, 0x1, 0x1f ;  /* 0x0c201f0062567f89 */ /* 0x000ea200000e0000 */
[----:B-1----:R-:W-:Y:S02]  /*7db0*/  FMNMX.FTZ R84, R85, R84, !PT ;  /* 0x0000005455547209 */ /* 0x002fe40007810000 */
[----:B--2---:R-:W-:Y:S03]  /*7dc0*/  FMNMX.FTZ R85, R98, R86, !PT ;  /* 0x0000005662557209 */ /* 0x004fe60007810000 */
[C---:B------:R-:W-:Y:S01]  /*7dd0*/  FMUL.FTZ R115, R84.reuse, UR4 ;  /* 0x0000000454737c20 */ /* 0x040fe20008410000 */
[C---:B------:R-:W-:Y:S01]  /*7de0*/  FSETP.NEU.FTZ.AND P0, PT, R84.reuse, -INF , PT ;  /* 0xff8000005400780b */ /* 0x040fe20003f1d000 */
[----:B------:R-:W-:Y:S01]  /*7df0*/  FADD.FTZ R3, -R84, R3 ;  /* 0x0000000354037221 */ /* 0x000fe20000010100 */
[----:B------:R-:W1:Y:S01]  /*7e00*/  LDSM.16.MT88.4 R96, [R130+0x7000] ;  /* 0x007000008260783b */ /* 0x000e620000004200 */
[----:B------:R-:W-:Y:S01]  /*7e10*/  FMUL.FTZ R108, R85, UR4 ;  /* 0x00000004556c7c20 */ /* 0x000fe20008410000 */
[----:B------:R-:W-:Y:S01]  /*7e20*/  FSEL R115, R115, RZ, P0 ;  /* 0x000000ff73737208 */ /* 0x000fe20000000000 */
[C---:B------:R-:W-:Y:S01]  /*7e30*/  FADD.FTZ R86, -R85.reuse, R2 ;  /* 0x0000000255567221 */ /* 0x040fe20000010100 */
[----:B------:R-:W-:Y:S01]  /*7e40*/  FSETP.NEU.FTZ.AND P0, PT, R85, -INF , PT ;  /* 0xff8000005500780b */ /* 0x000fe20003f1d000 */
[----:B------:R-:W-:Y:S02]  /*7e50*/  FMUL.FTZ R2, R3, UR4 ;  /* 0x0000000403027c20 */ /* 0x000fe40008410000 */
[----:B------:R-:W-:Y:S01]  /*7e60*/  FMUL.FTZ R3, R86, UR4 ;  /* 0x0000000456037c20 */ /* 0x000fe20008410000 */
[----:B------:R-:W-:Y:S01]  /*7e70*/  FSEL R108, R108, RZ, P0 ;  /* 0x000000ff6c6c7208 */ /* 0x000fe20000000000 */
        /* <DEDUP_REMOVED lines=16> */
[----:B------:R-:W3:Y:S01]  /*7f80*/  MUFU.EX2 R3, R3 ;  /* 0x0000000300037308 */ /* 0x000ee20000000800 */
[--C-:B------:R-:W-:Y:S01]  /*7f90*/  FFMA.FTZ R112, R13, UR4, -R108.reuse ;  /* 0x000000040d707c23 */ /* 0x100fe2000801086c */
[--C-:B------:R-:W-:Y:S01]  /*7fa0*/  FFMA.FTZ R113, R16, UR4, -R108.reuse ;  /* 0x0000000410717c23 */ /* 0x100fe2000801086c */
[----:B------:R-:W-:Y:S01]  /*7fb0*/  FFMA.FTZ R114, R17, UR4, -R108 ;  /* 0x0000000411727c23 */ /* 0x000fe2000801086c */
[--C-:B------:R-:W-:Y:S01]  /*7fc0*/  FFMA.FTZ R116, R22, UR4, -R115.reuse ;  /* 0x0000000416747c23 */ /* 0x100fe20008010873 */
[----:B------:R-:W-:Y:S05]  /*7fd0*/  FFMA.FTZ R117, R23, UR4, -R115 ;  /* 0x0000000417757c23 */ /* 0x000fea0008010873 */
        /* <DEDUP_REMOVED lines=8> */
[----:B------:R-:W2:Y:S01]  /*8060*/  MUFU.EX2 R100, R100 ;  /* 0x0000006400647308 */ /* 0x000ea20000000800 */
[C---:B---3--:R-:W-:Y:S01]  /*8070*/  FMUL.FTZ R4, R3.reuse, R80 ;  /* 0x0000005003047220 */ /* 0x048fe20000410000 */
[C---:B------:R-:W-:Y:S01]  /*8080*/  FMUL.FTZ R5, R3.reuse, R81 ;  /* 0x0000005103057220 */ /* 0x040fe20000410000 */
[C---:B------:R-:W-:Y:S01]  /*8090*/  FMUL.FTZ R8, R3.reuse, R76 ;  /* 0x0000004c03087220 */ /* 0x040fe20000410000 */
[C---:B------:R-:W-:Y:S01]  /*80a0*/  FMUL.FTZ R9, R3.reuse, R77 ;  /* 0x0000004d03097220 */ /* 0x040fe20000410000 */
[C---:B------:R-:W-:Y:S01]  /*80b0*/  FMUL.FTZ R36, R3.reuse, R36 ;  /* 0x0000002403247220 */ /* 0x040fe20000410000 */
[----:B------:R-:W3:Y:S01]  /*80c0*/  LDSM.16.MT88.4 R76, [R128+0x7000] ;  /* 0x00700000804c783b */ /* 0x000ee20000004200 */
        /* <DEDUP_REMOVED lines=9> */
[----:B------:R-:W4:Y:S01]  /*8160*/  MUFU.EX2 R86, R86 ;  /* 0x0000005600567308 */ /* 0x000f220000000800 */
        /* <DEDUP_REMOVED lines=16> */
[----:B----4-:R-:W-:Y:S01]  /*8270*/  F2FP.BF16.F32.PACK_AB R83, R86, R87 ;  /* 0x000000575653723e */ /* 0x010fe200000010ff */
[----:B------:R-:W-:Y:S01]  /*8280*/  LDSM.16.MT88.4 R72, [R130+0x7400] ;  /* 0x007400008248783b */ /* 0x000fe20000004200 */
[C---:B------:R-:W-:Y:S01]  /*8290*/  FMUL.FTZ R59, R2.reuse, R59 ;  /* 0x0000003b023b7220 */ /* 0x040fe20000410000 */
[C---:B------:R-:W-:Y:S01]  /*82a0*/  FMUL.FTZ R56, R3.reuse, R56 ;  /* 0x0000003803387220 */ /* 0x040fe20000410000 */
[C---:B------:R-:W-:Y:S01]  /*82b0*/  FMUL.FTZ R57, R3.reuse, R57 ;  /* 0x0000003903397220 */ /* 0x040fe20000410000 */
[C---:B------:R-:W-:Y:S01]  /*82c0*/  FMUL.FTZ R62, R2.reuse, R62 ;  /* 0x0000003e023e7220 */ /* 0x040fe20000410000 */
[C---:B------:R-:W-:Y:S03]  /*82d0*/  FMUL.FTZ R63, R2.reuse, R63 ;  /* 0x0000003f023f7220 */ /* 0x040fe60000410000 */
[----:B------:R-:W4:Y:S01]  /*82e0*/  MUFU.EX2 R102, R102 ;  /* 0x0000006600667308 */ /* 0x000f220000000800 */
[C---:B------:R-:W-:Y:S01]  /*82f0*/  FMUL.FTZ R60, R3.reuse, R60 ;  /* 0x0000003c033c7220 */ /* 0x040fe20000410000 */
[C---:B------:R-:W-:Y:S01]  /*8300*/  FMUL.FTZ R61, R3.reuse, R61 ;  /* 0x0000003d033d7220 */ /* 0x040fe20000410000 */
[C---:B------:R-:W-:Y:S01]  /*8310*/  FMUL.FTZ R18, R2.reuse, R70 ;  /* 0x0000004602127220 */ /* 0x040fe20000410000 */
[C---:B------:R-:W-:Y:S01]  /*8320*/  FMUL.FTZ R19, R2.reuse, R71 ;  /* 0x0000004702137220 */ /* 0x040fe20000410000 */
[C---:B------:R-:W-:Y:S01]  /*8330*/  FMUL.FTZ R16, R3.reuse, R68 ;  /* 0x0000004403107220 */ /* 0x040fe20000410000 */
[----:B------:R-:W-:Y:S01]  /*8340*/  FMUL.FTZ R17, R3, R69 ;  /* 0x0000004503117220 */ /* 0x000fe20000410000 */
[C---:B------:R-:W-:Y:S03]  /*8350*/  FMUL.FTZ R66, R2.reuse, R66 ;  /* 0x0000004202427220 */ /* 0x040fe60000410000 */
[----:B------:R-:W5:Y:S01]  /*8360*/  MUFU.EX2 R101, R101 ;  /* 0x0000006500657308 */ /* 0x000f620000000800 */
[----:B--2---:R-:W-:Y:S01]  /*8370*/  F2FP.BF16.F32.PACK_AB R80, R103, R105 ;  /* 0x000000696750723e */ /* 0x004fe200000010ff */
[C---:B------:R-:W-:Y:S01]  /*8380*/  FMUL.FTZ R67, R2.reuse, R67 ;  /* 0x0000004302437220 */ /* 0x040fe20000410000 */
[C---:B------:R-:W-:Y:S01]  /*8390*/  FMUL.FTZ R64, R3.reuse, R64 ;  /* 0x0000004003407220 */ /* 0x040fe20000410000 */
[C---:B------:R-:W-:Y:S01]  /*83a0*/  FMUL.FTZ R65, R3.reuse, R65 ;  /* 0x0000004103417220 */ /* 0x040fe20000410000 */
[----:B------:R-:W-:Y:S01]  /*83b0*/  FFMA.FTZ R104, R2, R157, R104 ;  /* 0x0000009d02687223 */ /* 0x000fe20000010068 */
[----:B------:R-:W-:Y:S01]  /*83c0*/  MOV R2, R85 ;  /* 0x0000005500027202 */ /* 0x000fe20000000f00 */
[----:B------:R-:W-:Y:S03]  /*83d0*/  FFMA.FTZ R105, R3, R158, R105 ;  /* 0x0000009e03697223 */ /* 0x000fe60000010069 */
[----:B------:R-:W2:Y:S01]  /*83e0*/  MUFU.EX2 R107, R107 ;  /* 0x0000006b006b7308 */ /* 0x000ea20000000800 */
[----:B------:R-:W-:Y:S01]  /*83f0*/  FADD.FTZ R104, R100, R104 ;  /* 0x0000006864687221 */ /* 0x000fe20000010000 */
[----:B------:R-:W-:Y:S01]  /*8400*/  MOV R3, R84 ;  /* 0x0000005400037202 */ /* 0x000fe20000000f00 */
[----:B------:R-:W-:Y:S02]  /*8410*/  FADD.FTZ R105, R103, R105 ;  /* 0x0000006967697221 */ /* 0x000fe40000010000 */
[----:B------:R-:W-:Y:S02]  /*8420*/  FADD.FTZ R104, R87, R104 ;  /* 0x0000006857687221 */ /* 0x000fe40000010000 */
[----:B----4-:R-:W-:Y:S03]  /*8430*/  FADD.FTZ R105, R102, R105 ;  /* 0x0000006966697221 */ /* 0x010fe60000010000 */
[----:B------:R-:W4:Y:S01]  /*8440*/  MUFU.EX2 R106, R106 ;  /* 0x0000006a006a7308 */ /* 0x000f220000000800 */
[C---:B-----5:R-:W-:Y:S01]  /*8450*/  F2FP.BF16.F32.PACK_AB R82, R101.reuse, R102 ;  /* 0x000000666552723e */ /* 0x060fe200000010ff */
[----:B------:R-:W-:Y:S01]  /*8460*/  FADD.FTZ R86, R86, R104 ;  /* 0x0000006856567221 */ /* 0x000fe20000010000 */
[----:B------:R-:W-:Y:S05]  /*8470*/  FADD.FTZ R105, R101, R105 ;  /* 0x0000006965697221 */ /* 0x000fea0000010000 */
[C---:B------:R-:W-:Y:S02]  /*8480*/  HMMA.16816.F32.BF16 R4, R80.reuse, R88, R4 ;  /* 0x000000585004723c */ /* 0x040fe40000041804 */
[----:B------:R-:W-:Y:S03]  /*8490*/  MUFU.EX2 R110, R110 ;  /* 0x0000006e006e7308 */ /* 0x000fe60000000800 */
[----:B--2---:R-:W-:Y:S01]  /*84a0*/  FADD.FTZ R86, R107, R86 ;  /* 0x000000566b567221 */ /* 0x004fe20000010000 */
[C---:B------:R-:W-:Y:S01]  /*84b0*/  HMMA.16816.F32.BF16 R8, R80.reuse, R90, R8 ;  /* 0x0000005a5008723c */ /* 0x040fe20000041808 */
[----:B------:R-:W2:Y:S05]  /*84c0*/  LDSM.16.MT88.4 R88, [R130+0x8000] ;  /* 0x008000008258783b */ /* 0x000eaa0000004200 */
[----:B------:R-:W5:Y:S01]  /*84d0*/  MUFU.EX2 R109, R109 ;  /* 0x0000006d006d7308 */ /* 0x000f620000000800 */
[C---:B----4-:R-:W-:Y:S01]  /*84e0*/  F2FP.BF16.F32.PACK_AB R69, R106.reuse, R107 ;  /* 0x0000006b6a45723e */ /* 0x050fe200000010ff */
[C---:B------:R-:W-:Y:S08]  /*84f0*/  HMMA.16816.F32.BF16 R36, R80.reuse, R92, R36 ;  /* 0x0000005c5024723c */ /* 0x040ff00000041824 */
[----:B------:R-:W-:Y:S01]  /*8500*/  MUFU.EX2 R111, R111 ;  /* 0x0000006f006f7308 */ /* 0x000fe20000000800 */
[C---:B------:R-:W-:Y:S01]  /*8510*/  HMMA.16816.F32.BF16 R40, R80.reuse, R94, R40 ;  /* 0x0000005e5028723c */ /* 0x040fe20000041828 */
[----:B------:R-:W4:Y:S02]  /*8520*/  LDSM.16.MT88.4 R92, [R128+0x8000] ;  /* 0x00800000805c783b */ /* 0x000f240000004200 */
[----:B------:R-:W-:Y:S03]  /*8530*/  FADD.FTZ R86, R106, R86 ;  /* 0x000000566a567221 */ /* 0x000fe60000010000 */
[C---:B-1----:R-:W-:Y:S03]  /*8540*/  HMMA.16816.F32.BF16 R44, R80.reuse, R96, R44 ;  /* 0x00000060502c723c */ /* 0x042fe6000004182c */
[----:B------:R-:W1:Y:S02]  /*8550*/  MUFU.EX2 R112, R112 ;  /* 0x0000007000707308 */ /* 0x000e640000000800 */
[----:B-----5:R-:W-:Y:S01]  /*8560*/  F2FP.BF16.F32.PACK_AB R71, R109, R110 ;  /* 0x0000006e6d47723e */ /* 0x020fe200000010ff */
[C---:B------:R-:W-:Y:S01]  /*8570*/  HMMA.16816.F32.BF16 R48, R80.reuse, R98, R48 ;  /* 0x000000625030723c */ /* 0x040fe20000041830 */
[----:B------:R-:W-:Y:S06]  /*8580*/  LDSM.16.MT88.4 R96, [R128+0x6400] ;  /* 0x006400008060783b */ /* 0x000fec0000004200 */
[----:B------:R-:W-:Y:S01]  /*8590*/  MUFU.EX2 R113, R113 ;  /* 0x0000007100717308 */ /* 0x000fe20000000800 */
[----:B------:R-:W-:Y:S01]  /*85a0*/  FADD.FTZ R110, R110, R86 ;  /* 0x000000566e6e7221 */ /* 0x000fe20000010000 */
[C---:B---3--:R-:W-:Y:S08]  /*85b0*/  HMMA.16816.F32.BF16 R52, R80.reuse, R76, R52 ;  /* 0x0000004c5034723c */ /* 0x048ff00000041834 */
[----:B------:R-:W3:Y:S01]  /*85c0*/  MUFU.EX2 R114, R114 ;  /* 0x0000007200727308 */ /* 0x000ee20000000800 */
[C---:B------:R-:W-:Y:S01]  /*85d0*/  HMMA.16816.F32.BF16 R56, R80.reuse, R78, R56 ;  /* 0x0000004e5038723c */ /* 0x040fe20000041838 */
[----:B------:R-:W5:Y:S02]  /*85e0*/  LDSM.16.MT88.4 R76, [R130+0x6400] ;  /* 0x00640000824c783b */ /* 0x000f640000004200 */
[----:B-1----:R-:W-:Y:S03]  /*85f0*/  F2FP.BF16.F32.PACK_AB R68, R112, R111 ;  /* 0x0000006f7044723e */ /* 0x002fe600000010ff */
[C---:B--2---:R-:W-:Y:S03]  /*8600*/  HMMA.16816.F32.BF16 R60, R80.reuse, R88, R60 ;  /* 0x00000058503c723c */ /* 0x044fe6000004183c */
[----:B------:R-:W1:Y:S02]  /*8610*/  MUFU.EX2 R116, R116 ;  /* 0x0000007400747308 */ /* 0x000e640000000800 */
[----:B------:R-:W-:Y:S01]  /*8620*/  FADD.FTZ R111, R111, R105 ;  /* 0x000000696f6f7221 */ /* 0x000fe20000010000 */
[C---:B------:R-:W-:Y:S01]  /*8630*/  HMMA.16816.F32.BF16 R12, R80.reuse, R90, R12 ;  /* 0x0000005a500c723c */ /* 0x040fe2000004180c */
[----:B------:R-:W-:Y:S06]  /*8640*/  LDSM.16.MT88.4 R88, [R128+0x8400] ;  /* 0x008400008058783b */ /* 0x000fec0000004200 */
[----:B------:R-:W2:Y:S01]  /*8650*/  MUFU.EX2 R117, R117 ;  /* 0x0000007500757308 */ /* 0x000ea20000000800 */
[----:B---3--:R-:W-:Y:S01]  /*8660*/  F2FP.BF16.F32.PACK_AB R70, R114, R113 ;  /* 0x000000717246723e */ /* 0x008fe200000010ff */
[C---:B----4-:R-:W-:Y:S08]  /*8670*/  HMMA.16816.F32.BF16 R16, R80.reuse, R92, R16 ;  /* 0x0000005c5010723c */ /* 0x050ff00000041810 */
[----:B------:R-:W-:Y:S01]  /*8680*/  MUFU.EX2 R118, R118 ;  /* 0x0000007600767308 */ /* 0x000fe20000000800 */
[----:B------:R-:W-:Y:S01]  /*8690*/  HMMA.16816.F32.BF16 R64, R80, R94, R64 ;  /* 0x0000005e5040723c */ /* 0x000fe20000041840 */
[----:B------:R-:W3:Y:S02]  /*86a0*/  LDSM.16.MT88.4 R80, [R128+0x7400] ;  /* 0x007400008050783b */ /* 0x000ee40000004200 */
[----:B------:R-:W-:Y:S01]  /*86b0*/  FADD.FTZ R111, R112, R111 ;  /* 0x0000006f706f7221 */ /* 0x000fe20000010000 */
[----:B------:R-:W-:Y:S05]  /*86c0*/  FADD.FTZ R110, R109, R110 ;  /* 0x0000006e6d6e7221 */ /* 0x000fea0000010000 */
[----:B------:R-:W-:Y:S01]  /*86d0*/  MUFU.EX2 R119, R119 ;  /* 0x0000007700777308 */ /* 0x000fe20000000800 */
[----:B------:R-:W-:Y:S01]  /*86e0*/  LDSM.16.MT88.4 R92, [R130+0x6800] ;  /* 0x00680000825c783b */ /* 0x000fe20000004200 */
[----:B------:R-:W-:Y:S01]  /*86f0*/  FADD.FTZ R111, R113, R111 ;  /* 0x0000006f716f7221 */ /* 0x000fe20000010000 */
[----:B-1----:R-:W-:Y:S03]  /*8700*/  FADD.FTZ R110, R116, R110 ;  /* 0x0000006e746e7221 */ /* 0x002fe60000010000 */
[----:B------:R-:W-:Y:S01]  /*8710*/  FADD.FTZ R114, R114, R111 ;  /* 0x0000006f72727221 */ /* 0x000fe20000010000 */
[C---:B-----5:R-:W-:Y:S06]  /*8720*/  HMMA.16816.F32.BF16 R4, R68.reuse, R76, R4 ;  /* 0x0000004c4404723c */ /* 0x060fec0000041804 */
[C---:B------:R-:W-:Y:S01]  /*8730*/  HMMA.16816.F32.BF16 R8, R68.reuse, R78, R8 ;  /* 0x0000004e4408723c */ /* 0x040fe20000041808 */
[----:B------:R-:W1:Y:S05]  /*8740*/  LDSM.16.MT88.4 R76, [R130+0x8400] ;  /* 0x00840000824c783b */ /* 0x000e6a0000004200 */
[C---:B------:R-:W-:Y:S06]  /*8750*/  HMMA.16816.F32.BF16 R36, R68.reuse, R96, R36 ;  /* 0x000000604424723c */ /* 0x040fec0000041824 */
[C---:B------:R-:W-:Y:S05]  /*8760*/  HMMA.16816.F32.BF16 R40, R68.reuse, R98, R40 ;  /* 0x000000624428723c */ /* 0x040fea0000041828 */
[--C-:B------:R-:W-:Y:S01]  /*8770*/  FFMA.FTZ R96, R27, UR4, -R115.reuse ;  /* 0x000000041b607c23 */ /* 0x100fe20008010873 */
[C---:B------:R-:W-:Y:S05]  /*8780*/  HMMA.16816.F32.BF16 R44, R68.reuse, R72, R44 ;  /* 0x00000048442c723c */ /* 0x040fea000004182c */
[--C-:B------:R-:W-:Y:S01]  /*8790*/  FFMA.FTZ R99, R24, UR4, -R108.reuse ;  /* 0x0000000418637c23 */ /* 0x100fe2000801086c */
[C---:B------:R-:W-:Y:S01]  /*87a0*/  HMMA.16816.F32.BF16 R48, R68.reuse, R74, R48 ;  /* 0x0000004a4430723c */ /* 0x040fe20000041830 */
[----:B------:R-:W4:Y:S01]  /*87b0*/  LDSM.16.MT88.4 R24, [R128+0x6800] ;  /* 0x006800008018783b */ /* 0x000f220000004200 */
[----:B------:R-:W5:Y:S03]  /*87c0*/  MUFU.EX2 R96, R96 ;  /* 0x0000006000607308 */ /* 0x000f660000000800 */
[--C-:B------:R-:W-:Y:S01]  /*87d0*/  FFMA.FTZ R97, R20, UR4, -R108.reuse ;  /* 0x0000000414617c23 */ /* 0x100fe2000801086c */
[C---:B---3--:R-:W-:Y:S03]  /*87e0*/  HMMA.16816.F32.BF16 R52, R68.reuse, R80, R52 ;  /* 0x000000504434723c */ /* 0x048fe60000041834 */
[----:B------:R-:W3:Y:S03]  /*87f0*/  LDSM.16.MT88.4 R72, [R130+0x7800] ;  /* 0x007800008248783b */ /* 0x000ee60000004200 */
[----:B------:R-:W5:Y:S01]  /*8800*/  MUFU.EX2 R99, R99 ;  /* 0x0000006300637308 */ /* 0x000f620000000800 */
[----:B------:R-:W-:Y:S01]  /*8810*/  FFMA.FTZ R98, R21, UR4, -R108 ;  /* 0x0000000415627c23 */ /* 0x000fe2000801086c */
[C---:B------:R-:W-:Y:S03]  /*8820*/  HMMA.16816.F32.BF16 R56, R68.reuse, R82, R56 ;  /* 0x000000524438723c */ /* 0x040fe60000041838 */
[----:B--2---:R-:W-:Y:S03]  /*8830*/  F2FP.BF16.F32.PACK_AB R21, R117, R116 ;  /* 0x000000747515723e */ /* 0x004fe600000010ff */
[C---:B-1----:R-:W-:Y:S02]  /*8840*/  HMMA.16816.F32.BF16 R60, R68.reuse, R76, R60 ;  /* 0x0000004c443c723c */ /* 0x042fe4000004183c */
[----:B------:R-:W-:Y:S03]  /*8850*/  MUFU.EX2 R97, R97 ;  /* 0x0000006100617308 */ /* 0x000fe60000000800 */
[----:B-----5:R-:W-:Y:S01]  /*8860*/  F2FP.BF16.F32.PACK_AB R23, R96, R118 ;  /* 0x000000766017723e */ /* 0x020fe200000010ff */
[C---:B------:R-:W-:Y:S01]  /*8870*/  HMMA.16816.F32.BF16 R12, R68.reuse, R78, R12 ;  /* 0x0000004e440c723c */ /* 0x040fe2000004180c */
[----:B------:R-:W-:Y:S05]  /*8880*/  LDSM.16.MT88.4 R76, [R130+0x8800] ;  /* 0x00880000824c783b */ /* 0x000fea0000004200 */
[----:B------:R-:W1:Y:S01]  /*8890*/  MUFU.EX2 R98, R98 ;  /* 0x0000006200627308 */ /* 0x000e620000000800 */
[----:B------:R-:W-:Y:S01]  /*88a0*/  F2FP.BF16.F32.PACK_AB R22, R119, R99 ;  /* 0x000000637716723e */ /* 0x000fe200000010ff */
[C---:B------:R-:W-:Y:S03]  /*88b0*/  HMMA.16816.F32.BF16 R16, R68.reuse, R88, R16 ;  /* 0x000000584410723c */ /* 0x040fe60000041810 */
[----:B------:R-:W-:Y:S03]  /*88c0*/  FADD.FTZ R117, R117, R110 ;  /* 0x0000006e75757221 */ /* 0x000fe60000010000 */
[----:B------:R-:W-:Y:S01]  /*88d0*/  HMMA.16816.F32.BF16 R64, R68, R90, R64 ;  /* 0x0000005a4440723c */ /* 0x000fe20000041840 */
[----:B------:R-:W2:Y:S04]  /*88e0*/  LDSM.16.MT88.4 R68, [R128+0x7800] ;  /* 0x007800008044783b */ /* 0x000ea80000004200 */
[--C-:B------:R-:W-:Y:S01]  /*88f0*/  FFMA.FTZ R88, R30, UR4, -R115.reuse ;  /* 0x000000041e587c23 */ /* 0x100fe20008010873 */
[--C-:B------:R-:W-:Y:S01]  /*8900*/  FFMA.FTZ R89, R31, UR4, -R115.reuse ;  /* 0x000000041f597c23 */ /* 0x100fe20008010873 */
[----:B------:R-:W-:Y:S01]  /*8910*/  FFMA.FTZ R91, R28, UR4, -R108 ;  /* 0x000000041c5b7c23 */ /* 0x000fe2000801086c */
[----:B-1----:R-:W-:Y:S03]  /*8920*/  F2FP.BF16.F32.PACK_AB R20, R98, R97 ;  /* 0x000000616214723e */ /* 0x002fe600000010ff */
[--C-:B------:R-:W-:Y:S01]  /*8930*/  FFMA.FTZ R90, R34, UR4, -R115.reuse ;  /* 0x00000004225a7c23 */ /* 0x100fe20008010873 */
[----:B------:R-:W-:Y:S01]  /*8940*/  FFMA.FTZ R115, R35, UR4, -R115 ;  /* 0x0000000423737c23 */ /* 0x000fe20008010873 */
[----:B------:R-:W-:Y:S01]  /*8950*/  MUFU.EX2 R88, R88 ;  /* 0x0000005800587308 */ /* 0x000fe20000000800 */
[----:B------:R-:W-:Y:S01]  /*8960*/  FADD.FTZ R114, R97, R114 ;  /* 0x0000007261727221 */ /* 0x000fe20000010000 */
[C---:B------:R-:W-:Y:S05]  /*8970*/  HMMA.16816.F32.BF16 R4, R20.reuse, R92, R4 ;  /* 0x0000005c1404723c */ /* 0x040fea0000041804 */
[----:B------:R-:W-:Y:S01]  /*8980*/  FADD.FTZ R114, R98, R114 ;  /* 0x0000007262727221 */ /* 0x000fe20000010000 */
[C---:B------:R-:W-:Y:S02]  /*8990*/  HMMA.16816.F32.BF16 R8, R20.reuse, R94, R8 ;  /* 0x0000005e1408723c */ /* 0x040fe40000041808 */
[----:B------:R-:W-:Y:S03]  /*89a0*/  MUFU.EX2 R89, R89 ;  /* 0x0000005900597308 */ /* 0x000fe60000000800 */
[--C-:B------:R-:W-:Y:S01]  /*89b0*/  FFMA.FTZ R92, R29, UR4, -R108.reuse ;  /* 0x000000041d5c7c23 */ /* 0x100fe2000801086c */
[C---:B----4-:R-:W-:Y:S01]  /*89c0*/  HMMA.16816.F32.BF16 R36, R20.reuse, R24, R36 ;  /* 0x000000181424723c */ /* 0x050fe20000041824 */
[----:B------:R-:W-:Y:S05]  /*89d0*/  LDSM.16.MT88.4 R28, [R130+0x6c00] ;  /* 0x006c0000821c783b */ /* 0x000fea0000004200 */
[----:B------:R-:W-:Y:S01]  /*89e0*/  MUFU.EX2 R90, R90 ;  /* 0x0000005a005a7308 */ /* 0x000fe20000000800 */
[--C-:B------:R-:W-:Y:S01]  /*89f0*/  FFMA.FTZ R93, R32, UR4, -R108.reuse ;  /* 0x00000004205d7c23 */ /* 0x100fe2000801086c */
[C---:B------:R-:W-:Y:S01]  /*8a00*/  HMMA.16816.F32.BF16 R40, R20.reuse, R26, R40 ;  /* 0x0000001a1428723c */ /* 0x040fe20000041828 */
[----:B------:R-:W1:Y:S02]  /*8a10*/  LDSM.16.MT88.4 R24, [R128+0x8800] ;  /* 0x008800008018783b */ /* 0x000e640000004200 */
[----:B------:R-:W-:Y:S03]  /*8a20*/  FFMA.FTZ R108, R33, UR4, -R108 ;  /* 0x00000004216c7c23 */ /* 0x000fe6000801086c */
[C---:B---3--:R-:W-:Y:S02]  /*8a30*/  HMMA.16816.F32.BF16 R44, R20.reuse, R72, R44 ;  /* 0x00000048142c723c */ /* 0x048fe4000004182c */
[----:B------:R-:W-:Y:S01]  /*8a40*/  MUFU.EX2 R115, R115 ;  /* 0x0000007300737308 */ /* 0x000fe20000000800 */
[----:B------:R-:W-:Y:S03]  /*8a50*/  LDSM.16.MT88.4 R32, [R128+0x7c00] ;  /* 0x007c00008020783b */ /* 0x000fe60000004200 */
[C---:B------:R-:W-:Y:S06]  /*8a60*/  HMMA.16816.F32.BF16 R48, R20.reuse, R74, R48 ;  /* 0x0000004a1430723c */ /* 0x040fec0000041830 */
[----:B------:R-:W3:Y:S01]  /*8a70*/  MUFU.EX2 R91, R91 ;  /* 0x0000005b005b7308 */ /* 0x000ee20000000800 */
[----:B------:R-:W-:Y:S01]  /*8a80*/  FADD.FTZ R117, R118, R117 ;  /* 0x0000007576757221 */ /* 0x000fe20000010000 */
[C---:B--2---:R-:W-:Y:S01]  /*8a90*/  HMMA.16816.F32.BF16 R52, R20.reuse, R68, R52 ;  /* 0x000000441434723c */ /* 0x044fe20000041834 */
[----:B------:R-:W2:Y:S07]  /*8aa0*/  LDSM.16.MT88.4 R72, [R128+0x6c00] ;  /* 0x006c00008048783b */ /* 0x000eae0000004200 */
[----:B------:R-:W4:Y:S01]  /*8ab0*/  MUFU.EX2 R92, R92 ;  /* 0x0000005c005c7308 */ /* 0x000f220000000800 */
[C---:B------:R-:W-:Y:S01]  /*8ac0*/  HMMA.16816.F32.BF16 R56, R20.reuse, R70, R56 ;  /* 0x000000461438723c */ /* 0x040fe20000041838 */
[----:B------:R-:W5:Y:S02]  /*8ad0*/  LDSM.16.MT88.4 R68, [R130+0x7c00] ;  /* 0x007c00008244783b */ /* 0x000f640000004200 */
[----:B------:R-:W-:Y:S03]  /*8ae0*/  FADD.FTZ R99, R99, R114 ;  /* 0x0000007263637221 */ /* 0x000fe60000010000 */
[C---:B------:R-:W-:Y:S03]  /*8af0*/  HMMA.16816.F32.BF16 R60, R20.reuse, R76, R60 ;  /* 0x0000004c143c723c */ /* 0x040fe6000004183c */
[----:B------:R-:W2:Y:S02]  /*8b00*/  MUFU.EX2 R93, R93 ;  /* 0x0000005d005d7308 */ /* 0x000ea40000000800 */
[----:B------:R-:W-:Y:S01]  /*8b10*/  FADD.FTZ R117, R96, R117 ;  /* 0x0000007560757221 */ /* 0x000fe20000010000 */
[C---:B------:R-:W-:Y:S07]  /*8b20*/  HMMA.16816.F32.BF16 R12, R20.reuse, R78, R12 ;  /* 0x0000004e140c723c */ /* 0x040fee000004180c */
[----:B------:R-:W2:Y:S01]  /*8b30*/  MUFU.EX2 R108, R108 ;  /* 0x0000006c006c7308 */ /* 0x000ea20000000800 */
[----:B------:R-:W-:Y:S01]  /*8b40*/  FADD.FTZ R99, R119, R99 ;  /* 0x0000006377637221 */ /* 0x000fe20000010000 */
[C---:B-1----:R-:W-:Y:S03]  /*8b50*/  HMMA.16816.F32.BF16 R16, R20.reuse, R24, R16 ;  /* 0x000000181410723c */ /* 0x042fe60000041810 */
[----:B---3--:R-:W-:Y:S03]  /*8b60*/  FADD.FTZ R99, R91, R99 ;  /* 0x000000635b637221 */ /* 0x008fe60000010000 */
[----:B------:R-:W-:Y:S01]  /*8b70*/  HMMA.16816.F32.BF16 R64, R20, R26, R64 ;  /* 0x0000001a1440723c */ /* 0x000fe20000041840 */
[----:B------:R-:W1:Y:S04]  /*8b80*/  LDSM.16.MT88.4 R24, [R130+0x8c00] ;  /* 0x008c00008218783b */ /* 0x000e680000004200 */
[----:B----4-:R-:W-:Y:S02]  /*8b90*/  FADD.FTZ R99, R92, R99 ;  /* 0x000000635c637221 */ /* 0x010fe40000010000 */
[----:B------:R-:W-:Y:S01]  /*8ba0*/  F2FP.BF16.F32.PACK_AB R21, R89, R88 ;  /* 0x000000585915723e */ /* 0x000fe200000010ff */
[----:B------:R-:W-:Y:S03]  /*8bb0*/  FADD.FTZ R88, R88, R117 ;  /* 0x0000007558587221 */ /* 0x000fe60000010000 */
[----:B------:R-:W-:Y:S01]  /*8bc0*/  F2FP.BF16.F32.PACK_AB R23, R115, R90 ;  /* 0x0000005a7317723e */ /* 0x000fe200000010ff */
[----:B------:R-:W-:Y:S01]  /*8bd0*/  FADD.FTZ R88, R89, R88 ;  /* 0x0000005859587221 */ /* 0x000fe20000010000 */
[----:B------:R-:W-:Y:S01]  /*8be0*/  F2FP.BF16.F32.PACK_AB R20, R92, R91 ;  /* 0x0000005b5c14723e */ /* 0x000fe200000010ff */
[----:B--2---:R-:W-:Y:S01]  /*8bf0*/  FADD.FTZ R99, R93, R99 ;  /* 0x000000635d637221 */ /* 0x004fe20000010000 */
[----:B------:R-:W-:Y:S01]  /*8c00*/  F2FP.BF16.F32.PACK_AB R22, R108, R93 ;  /* 0x0000005d6c16723e */ /* 0x000fe200000010ff */
[----:B------:R-:W-:Y:S02]  /*8c10*/  FADD.FTZ R88, R90, R88 ;  /* 0x000000585a587221 */ /* 0x000fe40000010000 */
[----:B------:R-:W-:Y:S02]  /*8c20*/  FADD.FTZ R158, R108, R99 ;  /* 0x000000636c9e7221 */ /* 0x000fe40000010000 */
[----:B------:R-:W-:Y:S02]  /*8c30*/  FADD.FTZ R157, R115, R88 ;  /* 0x00000058739d7221 */ /* 0x000fe40000010000 */
[C---:B------:R-:W-:Y:S01]  /*8c40*/  HMMA.16816.F32.BF16 R80, R20.reuse, R28, R4 ;  /* 0x0000001c1450723c */ /* 0x040fe20000041804 */
[----:B------:R-:W2:Y:S05]  /*8c50*/  LDSM.16.MT88.4 R4, [R128+0x8c00] ;  /* 0x008c00008004783b */ /* 0x000eaa0000004200 */
[C---:B------:R-:W-:Y:S06]  /*8c60*/  HMMA.16816.F32.BF16 R76, R20.reuse, R30, R8 ;  /* 0x0000001e144c723c */ /* 0x040fec0000041808 */
[C---:B------:R-:W-:Y:S06]  /*8c70*/  HMMA.16816.F32.BF16 R36, R20.reuse, R72, R36 ;  /* 0x000000481424723c */ /* 0x040fec0000041824 */
[C---:B------:R-:W-:Y:S06]  /*8c80*/  HMMA.16816.F32.BF16 R40, R20.reuse, R74, R40 ;  /* 0x0000004a1428723c */ /* 0x040fec0000041828 */
[C---:B-----5:R-:W-:Y:S06]  /*8c90*/  HMMA.16816.F32.BF16 R44, R20.reuse, R68, R44 ;  /* 0x00000044142c723c */ /* 0x060fec000004182c */
        /* <DEDUP_REMOVED lines=10> */
.L_x_283:
[----:B------:R-:W1:Y:S01]  /*8d40*/  SHFL.BFLY PT, R0, R158, 0x2, 0x1f ;  /* 0x0c401f009e007f89 */ /* 0x000e6200000e0000 */
[----:B------:R-:W-:Y:S01]  /*8d50*/  MOV R7, 0x3f800000 ;  /* 0x3f80000000077802 */ /* 0x000fe20000000f00 */
[----:B------:R-:W2:Y:S01]  /*8d60*/  S2UR UR4, SR_CgaCtaId ;  /* 0x00000000000479c3 */ /* 0x000ea20000008800 */
[----:B------:R-:W-:Y:S01]  /*8d70*/  ISETP.NE.AND P0, PT, R140, -0x1, PT ;  /* 0xffffffff8c00780c */ /* 0x000fe20003f05270 */
[----:B------:R-:W3:Y:S01]  /*8d80*/  SHFL.BFLY PT, R2, R157, 0x2, 0x1f ;  /* 0x0c401f009d027f89 */ /* 0x000ee200000e0000 */
[----:B------:R-:W-:Y:S01]  /*8d90*/  MOV R8, 0x3f800000 ;  /* 0x3f80000000087802 */ /* 0x000fe20000000f00 */
[----:B------:R-:W-:-:S10]  /*8da0*/  UMOV UR5, 0x400 ;  /* 0x0000040000057882 */ /* 0x000fd40000000000 */
[----:B------:R-:W4:Y:S01]  /*8db0*/  @P0 LDC.64 R10, c[0x0][0x298] ;  /* 0x0000a600ff0a0b82 */ /* 0x000f220000000a00 */
[----:B-1----:R-:W-:Y:S02]  /*8dc0*/  FADD.FTZ R158, R0, R158 ;  /* 0x0000009e009e7221 */ /* 0x002fe40000010000 */
[----:B------:R-:W1:Y:S01]  /*8dd0*/  S2R R0, SR_TID.X ;  /* 0x0000000000007919 */ /* 0x000e620000002100 */
[----:B--2---:R-:W-:Y:S01]  /*8de0*/  ULEA UR4, UR4, UR5, 0x18 ;  /* 0x0000000504047291 */ /* 0x004fe2000f8ec03f */
[----:B---3--:R-:W-:Y:S01]  /*8df0*/  FADD.FTZ R157, R2, R157 ;  /* 0x0000009d029d7221 */ /* 0x008fe20000010000 */
[----:B------:R-:W2:Y:S04]  /*8e00*/  SHFL.BFLY PT, R5, R158, 0x1, 0x1f ;  /* 0x0c201f009e057f89 */ /* 0x000ea800000e0000 */
[----:B------:R-:W3:Y:S01]  /*8e10*/  SHFL.BFLY PT, R4, R157, 0x1, 0x1f ;  /* 0x0c201f009d047f89 */ /* 0x000ee200000e0000 */
[----:B----4-:R-:W-:-:S03]  /*8e20*/  @P0 IMAD.WIDE.U32 R16, R140, R10, RZ ;  /* 0x0000000a8c100225 */ /* 0x010fc600078e00ff */
[----:B------:R-:W-:Y:S01]  /*8e30*/  @P0 MOV R10, R16 ;  /* 0x00000010000a0202 */ /* 0x000fe20000000f00 */
[----:B--2---:R-:W-:Y:S01]  /*8e40*/  FADD.FTZ R5, R158, R5 ;  /* 0x000000059e057221 */ /* 0x004fe20000010000 */
[----:B-1----:R-:W-:Y:S01]  /*8e50*/  SHF.R.S32.HI R2, RZ, 0x1f, R0 ;  /* 0x0000001fff027819 */ /* 0x002fe20000011400 */
[----:B---3--:R-:W-:-:S03]  /*8e60*/  FADD.FTZ R4, R157, R4 ;  /* 0x000000049d047221 */ /* 0x008fc60000010000 */
[----:B------:R-:W-:Y:S02]  /*8e70*/  FSETP.NE.FTZ.AND P5, PT, R5, RZ, PT ;  /* 0x000000ff0500720b */ /* 0x000fe40003fb5000 */
[CC--:B------:R-:W-:Y:S02]  /*8e80*/  LEA.HI R3, R2.reuse, R0.reuse, RZ, 0x2 ;  /* 0x0000000002037211 */ /* 0x0c0fe400078f10ff */
[-C--:B------:R-:W-:Y:S02]  /*8e90*/  LEA.HI R2, R2, R0.reuse, RZ, 0x5 ;  /* 0x0000000002027211 */ /* 0x080fe400078f28ff */
[----:B------:R-:W-:Y:S02]  /*8ea0*/  LOP3.LUT R9, R3, 0xfffffffc, RZ, 0xc0, !PT ;  /* 0xfffffffc03097812 */ /* 0x000fe400078ec0ff */
[----:B------:R-:W-:Y:S02]  /*8eb0*/  SHF.R.S32.HI R6, RZ, 0x5, R2 ;  /* 0x00000005ff067819 */ /* 0x000fe40000011402 */
[----:B------:R-:W-:-:S02]  /*8ec0*/  IADD3 R9, -R9, R0, RZ ;  /* 0x0000000009097210 */ /* 0x000fc40007ffe1ff */
[----:B------:R-:W-:Y:S01]  /*8ed0*/  FSETP.NE.FTZ.AND P4, PT, R4, RZ, PT ;  /* 0x000000ff0400720b */ /* 0x000fe20003f95000 */
[----:B------:R-:W1:Y:S01]  /*8ee0*/  @P5 MUFU.RCP R7, R5 ;  /* 0x0000000500075308 */ /* 0x000e620000001000 */
[----:B------:R-:W-:Y:S02]  /*8ef0*/  LEA R6, R6, R9, 0x8 ;  /* 0x0000000906067211 */ /* 0x000fe400078e40ff */
[----:B------:R-:W-:-:S09]  /*8f00*/  SHF.R.S32.HI R9, RZ, 0x2, R3 ;  /* 0x00000002ff097819 */ /* 0x000fd20000011403 */
        /* <DEDUP_REMOVED lines=25> */
[----:B------:R-:W-:Y:S01]  /*90a0*/  SHF.R.S32.HI R7, RZ, 0x1f, R9 ;  /* 0x0000001fff077819 */ /* 0x000fe20000011409 */
[C---:B--2---:R-:W-:Y:S01]  /*90b0*/  FMUL.FTZ R83, R8.reuse, R83 ;  /* 0x0000005308537220 */ /* 0x044fe20000410000 */
        /* <DEDUP_REMOVED lines=8> */
[C---:B------:R-:W-:Y:S01]  /*9140*/  FMUL.FTZ R42, R8.reuse, R42 ;  /* 0x0000002a082a7220 */ /* 0x040fe20000410000 */
[C---:B------:R-:W-:Y:S01]  /*9150*/  FMUL.FTZ R47, R8.reuse, R47 ;  /* 0x0000002f082f7220 */ /* 0x040fe20000410000 */
[----:B------:R-:W-:Y:S01]  /*9160*/  IADD3 R7, R9, -R7, RZ ;  /* 0x8000000709077210 */ /* 0x000fe20007ffe0ff */
[C---:B------:R-:W-:Y:S01]  /*9170*/  FMUL.FTZ R46, R8.reuse, R46 ;  /* 0x0000002e082e7220 */ /* 0x040fe20000410000 */
[C---:B------:R-:W-:Y:S01]  /*9180*/  FMUL.FTZ R51, R8.reuse, R51 ;  /* 0x0000003308337220 */ /* 0x040fe20000410000 */
[C---:B------:R-:W-:Y:S01]  /*9190*/  FMUL.FTZ R50, R8.reuse, R50 ;  /* 0x0000003208327220 */ /* 0x040fe20000410000 */
[----:B------:R-:W-:Y:S01]  /*91a0*/  LEA.HI R12, R7, R7, RZ, 0x1 ;  /* 0x00000007070c7211 */ /* 0x000fe200078f08ff */
[C---:B------:R-:W-:Y:S01]  /*91b0*/  FMUL.FTZ R55, R8.reuse, R55 ;  /* 0x0000003708377220 */ /* 0x040fe20000410000 */
[C---:B------:R-:W-:Y:S01]  /*91c0*/  FMUL.FTZ R54, R8.reuse, R54 ;  /* 0x0000003608367220 */ /* 0x040fe20000410000 */
[C---:B------:R-:W-:Y:S01]  /*91d0*/  FMUL.FTZ R59, R8.reuse, R59 ;  /* 0x0000003b083b7220 */ /* 0x040fe20000410000 */
[----:B------:R-:W-:Y:S01]  /*91e0*/  SHF.R.S32.HI R13, RZ, 0x1, R12 ;  /* 0x00000001ff0d7819 */ /* 0x000fe2000001140c */
[----:B------:R-:W-:Y:S01]  /*91f0*/  FMUL.FTZ R58, R8, R58 ;  /* 0x0000003a083a7220 */ /* 0x000fe20000410000 */
[----:B------:R-:W-:Y:S01]  /*9200*/  LOP3.LUT R12, R12, 0x3fffffe, RZ, 0xc0, !PT ;  /* 0x03fffffe0c0c7812 */ /* 0x000fe200078ec0ff */
[C---:B------:R-:W-:Y:S01]  /*9210*/  FMUL.FTZ R63, R8.reuse, R63 ;  /* 0x0000003f083f7220 */ /* 0x040fe20000410000 */
[----:B------:R-:W-:Y:S01]  /*9220*/  SHF.L.U32 R14, R13, 0x6, RZ ;  /* 0x000000060d0e7819 */ /* 0x000fe200000006ff */
[C---:B------:R-:W-:Y:S01]  /*9230*/  FMUL.FTZ R62, R8.reuse, R62 ;  /* 0x0000003e083e7220 */ /* 0x040fe20000410000 */
[----:B------:R-:W-:Y:S01]  /*9240*/  IADD3 R12, R7, -R12, RZ ;  /* 0x8000000c070c7210 */ /* 0x000fe20007ffe0ff */
[----:B------:R-:W-:Y:S01]  /*9250*/  FMUL.FTZ R75, R8, R75 ;  /* 0x0000004b084b7220 */ /* 0x000fe20000410000 */
[----:B------:R-:W-:Y:S01]  /*9260*/  LOP3.LUT R14, R14, 0xc0, RZ, 0xc0, !PT ;  /* 0x000000c00e0e7812 */ /* 0x000fe200078ec0ff */
[----:B------:R-:W-:Y:S01]  /*9270*/  FMUL.FTZ R74, R8, R74 ;  /* 0x0000004a084a7220 */ /* 0x000fe20000410000 */
[----:B------:R-:W-:Y:S01]  /*9280*/  LEA R6, R12, R6, 0x4 ;  /* 0x000000060c067211 */ /* 0x000fe200078e20ff */
[----:B------:R-:W-:Y:S01]  /*9290*/  FMUL.FTZ R71, R8, R71 ;  /* 0x0000004708477220 */ /* 0x000fe20000410000 */
[----:B------:R-:W-:Y:S01]  /*92a0*/  LEA.HI R14, R14, R14, RZ, 0x1d ;  /* 0x0000000e0e0e7211 */ /* 0x000fe200078fe8ff */
[C---:B------:R-:W-:Y:S01]  /*92b0*/  FMUL.FTZ R70, R8.reuse, R70 ;  /* 0x0000004608467220 */ /* 0x040fe20000410000 */
[C---:B------:R-:W-:Y:S01]  /*92c0*/  FMUL.FTZ R67, R8.reuse, R67 ;  /* 0x0000004308437220 */ /* 0x040fe20000410000 */
[----:B------:R-:W-:Y:S01]  /*92d0*/  FMUL.FTZ R8, R8, R66 ;  /* 0x0000004208087220 */ /* 0x000fe20000410000 */
[----:B------:R-:W-:Y:S01]  /*92e0*/  LEA R6, R6, R14, 0x1 ;  /* 0x0000000e06067211 */ /* 0x000fe200078e08ff */
[----:B------:R-:W-:Y:S01]  /*92f0*/  @P0 IMAD R7, R140, R11, R17 ;  /* 0x0000000b8c070224 */ /* 0x000fe200078e0211 */
[----:B------:R-:W-:-:S02]  /*9300*/  F2FP.BF16.F32.PACK_AB R80, R81, R80 ;  /* 0x000000505150723e */ /* 0x000fc400000010ff */
[----:B------:R-:W-:Y:S02]  /*9310*/  LEA R12, R6, UR4, 0x1 ;  /* 0x00000004060c7c11 */ /* 0x000fe4000f8e08ff */
[----:B------:R-:W-:Y:S02]  /*9320*/  F2FP.BF16.F32.PACK_AB R82, R83, R82 ;  /* 0x000000525352723e */ /* 0x000fe400000010ff */
[----:B------:R-:W-:Y:S02]  /*9330*/  F2FP.BF16.F32.PACK_AB R76, R77, R76 ;  /* 0x0000004c4d4c723e */ /* 0x000fe400000010ff */
        /* <DEDUP_REMOVED lines=9> */
[----:B------:R-:W-:Y:S01]  /*93d0*/  IMAD R7, R11, R7, R10 ;  /* 0x000000070b077224 */ /* 0x000fe200078e020a */
[----:B------:R-:W-:-:S04]  /*93e0*/  MOV R10, R14 ;  /* 0x0000000e000a7202 */ /* 0x000fc80000000f00 */
[----:B------:R-:W-:-:S07]  /*93f0*/  IADD3 R7, R15, R7, RZ ;  /* 0x000000070f077210 */ /* 0x000fce0007ffe0ff */
.L_x_287:
        /* <DEDUP_REMOVED lines=23> */
.L_x_288:
[----:B------:R-:W-:Y:S01]  /*9570*/  ISETP.NE.U32.AND P3, PT, R14, 0x1, PT ;  /* 0x000000010e00780c */ /* 0x000fe20003f65070 */
[C---:B------:R-:W-:Y:S01]  /*9580*/  VIADD R11, R12.reuse, 0xfffffff0 ;  /* 0xfffffff00c0b7836 */ /* 0x040fe20000000000 */
[----:B------:R-:W-:Y:S01]  /*9590*/  LOP3.LUT P2, RZ, R13, 0x2, RZ, 0xc0, !PT ;  /* 0x000000020dff7812 */ /* 0x000fe2000784c0ff */
[----:B------:R-:W-:Y:S01]  /*95a0*/  IMAD.MOV.U32 R13, RZ, RZ, 0x20 ;  /* 0x00000020ff0d7424 */ /* 0x000fe200078e00ff */
[----:B------:R-:W-:Y:S01]  /*95b0*/  ISETP.NE.AND P0, PT, RZ, UR4, PT ;  /* 0x00000004ff007c0c */ /* 0x000fe2000bf05270 */
[----:B------:R-:W-:Y:S01]  /*95c0*/  STS [R12], R80 ;  /* 0x000000500c007388 */ /* 0x000fe20000000800 */
[----:B------:R-:W-:Y:S01]  /*95d0*/  F2FP.BF16.F32.PACK_AB R56, R57, R56 ;  /* 0x000000383938723e */ /* 0x000fe200000010ff */
[----:B------:R-:W-:Y:S01]  /*95e0*/  @P4 MUFU.LG2 R4, R4 ;  /* 0x0000000400044308 */ /* 0x000fe20000000c00 */
[----:B------:R-:W-:Y:S01]  /*95f0*/  SEL R13, R13, 0xffffffe0, !P2 ;  /* 0xffffffe00d0d7807 */ /* 0x000fe20005000000 */
[----:B------:R-:W-:Y:S01]  /*9600*/  STS [R12+0x200], R82 ;  /* 0x000200520c007388 */ /* 0x000fe20000000800 */
[----:B------:R-:W-:Y:S01]  /*9610*/  F2FP.BF16.F32.PACK_AB R58, R59, R58 ;  /* 0x0000003a3b3a723e */ /* 0x000fe200000010ff */
[----:B------:R-:W-:Y:S01]  /*9620*/  BSSY B0, `(.L_x_289) ;  /* 0x000005d000007945 */ /* 0x000fe20003800000 */
[----:B------:R-:W-:Y:S01]  /*9630*/  F2FP.BF16.F32.PACK_AB R60, R61, R60 ;  /* 0x0000003c3d3c723e */ /* 0x000fe200000010ff */
[C---:B------:R-:W-:Y:S01]  /*9640*/  @P3 VIADD R11, R12.reuse, 0x10 ;  /* 0x000000100c0b3836 */ /* 0x040fe20000000000 */
[----:B------:R-:W-:Y:S01]  /*9650*/  F2FP.BF16.F32.PACK_AB R62, R63, R62 ;  /* 0x0000003e3f3e723e */ /* 0x000fe200000010ff */
[----:B------:R-:W-:Y:S01]  /*9660*/  IMAD.IADD R18, R12, 0x1, R13 ;  /* 0x000000010c127824 */ /* 0x000fe200078e020d */
[----:B------:R-:W-:Y:S01]  /*9670*/  F2FP.BF16.F32.PACK_AB R72, R73, R72 ;  /* 0x000000484948723e */ /* 0x000fe200000010ff */
[----:B------:R-:W-:Y:S01]  /*9680*/  IMAD.IADD R13, R13, 0x1, R11 ;  /* 0x000000010d0d7824 */ /* 0x000fe200078e020b */
[----:B------:R-:W1:Y:S01]  /*9690*/  @!P0 LDC R6, c[0x0][0x2c4] ;  /* 0x0000b100ff068b82 */ /* 0x000e620000000800 */
[----:B------:R-:W-:Y:S01]  /*96a0*/  STS [R11], R76 ;  /* 0x0000004c0b007388 */ /* 0x000fe20000000800 */
[----:B------:R-:W-:Y:S01]  /*96b0*/  F2FP.BF16.F32.PACK_AB R74, R75, R74 ;  /* 0x0000004a4b4a723e */ /* 0x000fe200000010ff */
[----:B------:R-:W2:Y:S01]  /*96c0*/  @P5 MUFU.LG2 R5, R5 ;  /* 0x0000000500055308 */ /* 0x000ea20000000c00 */
[----:B------:R-:W-:Y:S01]  /*96d0*/  F2FP.BF16.F32.PACK_AB R68, R69, R68 ;  /* 0x000000444544723e */ /* 0x000fe200000010ff */
[----:B------:R-:W-:Y:S01]  /*96e0*/  STS [R11+0x200], R78 ;  /* 0x0002004e0b007388 */ /* 0x000fe20000000800 */
[----:B------:R-:W-:Y:S01]  /*96f0*/  F2FP.BF16.F32.PACK_AB R70, R71, R70 ;  /* 0x000000464746723e */ /* 0x000fe200000010ff */
[----:B------:R-:W-:Y:S01]  /*9700*/  IMAD R145, R145, 0x10, R152 ;  /* 0x0000001091917824 */ /* 0x000fe200078e0298 */
[----:B------:R-:W-:Y:S01]  /*9710*/  F2FP.BF16.F32.PACK_AB R64, R65, R64 ;  /* 0x000000404140723e */ /* 0x000fe200000010ff */
[----:B------:R-:W-:Y:S01]  /*9720*/  STS [R18], R36 ;  /* 0x0000002412007388 */ /* 0x000fe20000000800 */
[----:B------:R-:W-:Y:S01]  /*9730*/  F2FP.BF16.F32.PACK_AB R8, R67, R8 ;  /* 0x000000084308723e */ /* 0x000fe200000010ff */
[----:B------:R-:W3:Y:S01]  /*9740*/  @!P0 LDC R30, c[0x0][0x270] ;  /* 0x00009c00ff1e8b82 */ /* 0x000ee20000000800 */
[----:B------:R-:W-:Y:S01]  /*9750*/  PLOP3.LUT P2, PT, PT, PT, PT, 0x8, 0x0 ;  /* 0x000000000000781c */ /* 0x000fe20003f4e170 */
[----:B------:R-:W-:Y:S01]  /*9760*/  STS [R18+0x200], R38 ;  /* 0x0002002612007388 */ /* 0x000fe20000000800 */
[----:B------:R-:W-:-:S02]  /*9770*/  @!P0 PLOP3.LUT P2, PT, P1, PT, PT, 0x80, 0x0 ;  /* 0x000000000000881c */ /* 0x000fc40000f4f070 */
[----:B------:R-:W-:Y:S01]  /*9780*/  LOP3.LUT R2, R2, 0xffffffe0, RZ, 0xc0, !PT ;  /* 0xffffffe002027812 */ /* 0x000fe200078ec0ff */
[----:B------:R-:W-:Y:S02]  /*9790*/  STS [R13], R40 ;  /* 0x000000280d007388 */ /* 0x000fe40000000800 */
[----:B------:R-:W4:Y:S01]  /*97a0*/  @P0 LDC R31, c[0x0][0x2c0] ;  /* 0x0000b000ff1f0b82 */ /* 0x000f220000000800 */
[----:B--2---:R-:W-:Y:S01]  /*97b0*/  @P5 FMUL.FTZ R5, R5, 0.69314718246459960938 ;  /* 0x3f31721805055820 */ /* 0x004fe20000410000 */
[----:B------:R-:W-:Y:S01]  /*97c0*/  STS [R13+0x200], R42 ;  /* 0x0002002a0d007388 */ /* 0x000fe20000000800 */
[----:B------:R-:W-:Y:S02]  /*97d0*/  IMAD.IADD R2, R0, 0x1, -R2 ;  /* 0x0000000100027824 */ /* 0x000fe400078e0a02 */
[----:B------:R-:W-:Y:S01]  /*97e0*/  IMAD.MOV.U32 R0, RZ, RZ, 0x7f800000 ;  /* 0x7f800000ff007424 */ /* 0x000fe200078e00ff */
[----:B------:R-:W-:Y:S02]  /*97f0*/  STS [R12+0x1000], R44 ;  /* 0x0010002c0c007388 */ /* 0x000fe40000000800 */
[----:B-1----:R-:W1:Y:S01]  /*9800*/  @P2 LDC R6, c[0x0][0x2e4] ;  /* 0x0000b900ff062b82 */ /* 0x002e620000000800 */
[----:B------:R-:W-:Y:S01]  /*9810*/  LOP3.LUT P2, RZ, R2, 0x3, RZ, 0xc0, !PT ;  /* 0x0000000302ff7812 */ /* 0x000fe2000784c0ff */
[----:B------:R-:W-:Y:S01]  /*9820*/  STS [R12+0x1200], R46 ;  /* 0x0012002e0c007388 */ /* 0x000fe20000000800 */
[----:B------:R-:W-:-:S03]  /*9830*/  IMAD.MOV.U32 R2, RZ, RZ, 0x7f800000 ;  /* 0x7f800000ff027424 */ /* 0x000fc600078e00ff */
[----:B------:R-:W-:Y:S02]  /*9840*/  STS [R11+0x1000], R48 ;  /* 0x001000300b007388 */ /* 0x000fe40000000800 */
[----:B------:R-:W2:Y:S02]  /*9850*/  @P0 LDC.64 R14, c[0x0][0x2c0] ;  /* 0x0000b000ff0e0b82 */ /* 0x000ea40000000a00 */
[----:B------:R-:W-:Y:S04]  /*9860*/  STS [R11+0x1200], R50 ;  /* 0x001200320b007388 */ /* 0x000fe80000000800 */
[----:B------:R-:W-:Y:S01]  /*9870*/  STS [R18+0x1000], R52 ;  /* 0x0010003412007388 */ /* 0x000fe20000000800 */
[----:B------:R-:W-:-:S03]  /*9880*/  @!P0 IMAD.MOV.U32 R31, RZ, RZ, 0x1 ;  /* 0x00000001ff1f8424 */ /* 0x000fc600078e00ff */
[----:B------:R-:W-:Y:S04]  /*9890*/  STS [R18+0x1200], R54 ;  /* 0x0012003612007388 */ /* 0x000fe80000000800 */
[----:B------:R-:W-:Y:S04]  /*98a0*/  STS [R13+0x1000], R56 ;  /* 0x001000380d007388 */ /* 0x000fe80000000800 */
[----:B------:R-:W-:Y:S04]  /*98b0*/  STS [R13+0x1200], R58 ;  /* 0x0012003a0d007388 */ /* 0x000fe80000000800 */
[----:B------:R-:W-:Y:S01]  /*98c0*/  STS [R12+0x2000], R60 ;  /* 0x0020003c0c007388 */ /* 0x000fe20000000800 */
[----:B--2---:R-:W-:-:S03]  /*98d0*/  @P0 IMAD R14, R15, R14, RZ ;  /* 0x0000000e0f0e0224 */ /* 0x004fc600078e02ff */
[----:B------:R2:W-:Y:S01]  /*98e0*/  STS [R12+0x2200], R62 ;  /* 0x0022003e0c007388 */ /* 0x0005e20000000800 */
[----:B-1----:R-:W-:-:S03]  /*98f0*/  @!P0 IMAD.MOV.U32 R14, RZ, RZ, R6 ;  /* 0x000000ffff0e8224 */ /* 0x002fc600078e0006 */
[----:B------:R-:W-:Y:S04]  /*9900*/  STS [R11+0x2000], R72 ;  /* 0x002000480b007388 */ /* 0x000fe80000000800 */
[----:B------:R1:W-:Y:S04]  /*9910*/  STS [R11+0x2200], R74 ;  /* 0x0022004a0b007388 */ /* 0x0003e80000000800 */
[----:B------:R-:W-:Y:S04]  /*9920*/  STS [R18+0x2000], R68 ;  /* 0x0020004412007388 */ /* 0x000fe80000000800 */
[----:B------:R-:W-:Y:S04]  /*9930*/  STS [R18+0x2200], R70 ;  /* 0x0022004612007388 */ /* 0x000fe80000000800 */
[----:B------:R-:W-:Y:S04]  /*9940*/  STS [R13+0x2000], R64 ;  /* 0x002000400d007388 */ /* 0x000fe80000000800 */
[----:B------:R5:W-:Y:S01]  /*9950*/  STS [R13+0x2200], R8 ;  /* 0x002200080d007388 */ /* 0x000be20000000800 */
[----:B--2---:R-:W2:Y:S08]  /*9960*/  @P5 LDC R12, c[0x0][0x2e8] ;  /* 0x0000ba00ff0c5b82 */ /* 0x004eb00000000800 */
[----:B------:R-:W-:Y:S08]  /*9970*/  BAR.SYNC.DEFER_BLOCKING 0x0 ;  /* 0x0000000000007b1d */ /* 0x000ff00000010000 */
[----:B-1----:R-:W1:Y:S01]  /*9980*/  @P4 LDC R11, c[0x0][0x2e8] ;  /* 0x0000ba00ff0b4b82 */ /* 0x002e620000000800 */
[----:B------:R-:W4:Y:S01]  /*9990*/  S2R R19, SR_CTAID.Y ;  /* 0x0000000000137919 */ /* 0x000f220000002600 */
[----:B------:R-:W4:Y:S01]  /*99a0*/  S2R R28, SR_CTAID.X ;  /* 0x00000000001c7919 */ /* 0x000f220000002500 */
[----:B------:R-:W4:Y:S01]  /*99b0*/  S2R R29, SR_CTAID.Z ;  /* 0x00000000001d7919 */ /* 0x000f220000002700 */
[----:B-----5:R-:W-:-:S02]  /*99c0*/  @P0 IMAD.MOV.U32 R8, RZ, RZ, 0x1 ;  /* 0x00000001ff080424 */ /* 0x020fc400078e00ff */
[----:B--2---:R-:W-:Y:S01]  /*99d0*/  @P5 FFMA.FTZ R0, R85, R12, R5 ;  /* 0x0000000c55005223 */ /* 0x004fe20000010005 */
[----:B---3--:R-:W-:Y:S01]  /*99e0*/  @!P0 IMAD R8, R6, R30, RZ ;  /* 0x0000001e06088224 */ /* 0x008fe200078e02ff */
[----:B------:R2:W3:Y:S04]  /*99f0*/  LDS.128 R24, [R141+0x800] ;  /* 0x000800008d187984 */ /* 0x0004e80000000c00 */
[----:B------:R2:W2:Y:S01]  /*9a00*/  LDS.128 R20, [R141+0x1800] ;  /* 0x001800008d147984 */ /* 0x0004a20000000c00 */
[----:B----4-:R-:W-:Y:S02]  /*9a10*/  IMAD R8, R19, R8, RZ ;  /* 0x0000000813087224 */ /* 0x010fe400078e02ff */
[----:B------:R-:W-:-:S03]  /*9a20*/  IMAD R6, R28, R31, RZ ;  /* 0x0000001f1c067224 */ /* 0x000fc600078e02ff */
[----:B------:R-:W-:Y:S01]  /*9a30*/  SEL R8, R8, RZ, !P6 ;  /* 0x000000ff08087207 */ /* 0x000fe20007000000 */
[----:B------:R-:W-:-:S04]  /*9a40*/  IMAD.SHL.U32 R6, R6, 0x40, RZ ;  /* 0x0000004006067824 */ /* 0x000fc800078e00ff */
[----:B------:R-:W-:Y:S02]  /*9a50*/  IMAD R14, R29, R14, R8 ;  /* 0x0000000e1d0e7224 */ /* 0x000fe400078e0208 */
[----:B------:R-:W-:Y:S01]  /*9a60*/  @P4 FMUL.FTZ R8, R4, 0.69314718246459960938 ;  /* 0x3f31721804084820 */ /* 0x000fe20000410000 */
[----:B------:R-:W-:Y:S02]  /*9a70*/  SHF.R.S32.HI R4, RZ, 0x1f, R6 ;  /* 0x0000001fff047819 */ /* 0x000fe40000011406 */
[----:B------:R-:W-:Y:S01]  /*9a80*/  IADD3 R6, P1, P0, R6, R16, R14 ;  /* 0x0000001006067210 */ /* 0x000fe2000783e00e */
[----:B-1----:R-:W-:Y:S01]  /*9a90*/  @P4 FFMA.FTZ R2, R84, R11, R8 ;  /* 0x0000000b54024223 */ /* 0x002fe20000010008 */
[----:B------:R-:W-:-:S04]  /*9aa0*/  SHF.R.S32.HI R14, RZ, 0x1f, R14 ;  /* 0x0000001fff0e7819 */ /* 0x000fc8000001140e */
[----:B------:R-:W-:Y:S01]  /*9ab0*/  IADD3.X R14, R4, R17, R14, P1, P0 ;  /* 0x00000011040e7210 */ /* 0x000fe20000fe040e */
[----:B------:R-:W-:Y:S06]  /*9ac0*/  @P2 BRA `(.L_x_290) ;  /* 0x0000000000482947 */ /* 0x000fec0003800000 */
        /* <DEDUP_REMOVED lines=8> */
[----:B------:R-:W4:Y:S01]  /*9b50*/  @!P2 LDC.64 R4, c[0x0][0x2b0] ;  /* 0x0000ac00ff04ab82 */ /* 0x000f220000000a00 */
[----:B------:R-:W-:Y:S02]  /*9b60*/  @!P2 IADD3 R6, P0, R31, R6, RZ ;  /* 0x000000061f06a210 */ /* 0x000fe40007f1e0ff */
[-C--:B------:R-:W-:Y:S02]  /*9b70*/  @!P3 LEA.HI.X.SX32 R145, R145, R14.reuse, 0x1, P1 ;  /* 0x0000000e9191b211 */ /* 0x080fe400008f0eff */
[----:B------:R-:W-:Y:S02]  /*9b80*/  @!P2 LEA.HI.X.SX32 R14, R31, R14, 0x1, P0 ;  /* 0x0000000e1f0ea211 */ /* 0x000fe400000f0eff */
[----:B-1----:R-:W-:-:S04]  /*9b90*/  @!P3 LEA R12, P1, R8, R12, 0x2 ;  /* 0x0000000c080cb211 */ /* 0x002fc800078210ff */
[----:B------:R-:W-:Y:S02]  /*9ba0*/  @!P3 LEA.HI.X R13, R8, R13, R145, 0x2, P1 ;  /* 0x0000000d080db211 */ /* 0x000fe400008f1491 */
[----:B----4-:R-:W-:-:S03]  /*9bb0*/  @!P2 LEA R4, P0, R6, R4, 0x2 ;  /* 0x000000040604a211 */ /* 0x010fc600078010ff */
[----:B------:R1:W-:Y:S01]  /*9bc0*/  @!P3 STG.E desc[UR8][R12.64], R0 ;  /* 0x000000000c00b986 */ /* 0x0003e2000c101908 */
[----:B------:R-:W-:-:S05]  /*9bd0*/  @!P2 LEA.HI.X R5, R6, R5, R14, 0x2, P0 ;  /* 0x000000050605a211 */ /* 0x000fca00000f140e */
[----:B------:R1:W-:Y:S04]  /*9be0*/  @!P2 STG.E desc[UR8][R4.64], R2 ;  /* 0x000000020400a986 */ /* 0x0003e8000c101908 */
.L_x_290:
[----:B------:R-:W-:Y:S05]  /*9bf0*/  BSYNC B0 ;  /* 0x0000000000007941 */ /* 0x000fea0003800000 */
.L_x_289:
[----:B-1----:R-:W-:Y:S01]  /*9c00*/  SHF.R.S32.HI R0, RZ, 0x1f, R150 ;  /* 0x0000001fff007819 */ /* 0x002fe20000011496 */
[----:B------:R-:W-:Y:S01]  /*9c10*/  IMAD R28, R28, -0x40, R144 ;  /* 0xffffffc01c1c7824 */ /* 0x000fe200078e0290 */
[----:B------:R-:W-:Y:S01]  /*9c20*/  IADD3 R10, P0, R150, R10, RZ ;  /* 0x0000000a960a7210 */ /* 0x000fe20007f1e0ff */
[----:B------:R-:W-:Y:S01]  /*9c30*/  ULDC.64 UR4, c[0x0][0x2a0] ;  /* 0x0000a80000047ab9 */ /* 0x000fe20000000a00 */
[----:B------:R-:W-:Y:S01]  /*9c40*/  SHF.R.S32.HI R2, RZ, 0x1f, R29 ;  /* 0x0000001fff027819 */ /* 0x000fe2000001141d */
[----:B------:R1:W4:Y:S01]  /*9c50*/  LDS.128 R12, [R141] ;  /* 0x000000008d0c7984 */ /* 0x0003220000000c00 */
[----:B------:R-:W-:Y:S01]  /*9c60*/  LEA.HI.SX32 R3, R3, 0x20, 0x1e ;  /* 0x0000002003037811 */ /* 0x000fe200078ff2ff */
[----:B------:R-:W-:Y:S01]  /*9c70*/  IMAD.X R11, R0, 0x1, R7, P0 ;  /* 0x00000001000b7824 */ /* 0x000fe200000e0607 */
[-C--:B------:R-:W-:Y:S01]  /*9c80*/  ISETP.GE.AND P0, PT, R9, R28.reuse, PT ;  /* 0x0000001c0900720c */ /* 0x080fe20003f06270 */
[----:B------:R-:W-:Y:S01]  /*9c90*/  IMAD R0, R2, UR4, RZ ;  /* 0x0000000402007c24 */ /* 0x000fe2000f8e02ff */
[----:B------:R-:W-:Y:S01]  /*9ca0*/  ISETP.GE.AND P1, PT, R3, R28, PT ;  /* 0x0000001c0300720c */ /* 0x000fe20003f26270 */
[C---:B------:R-:W-:Y:S01]  /*9cb0*/  IMAD.WIDE.U32 R2, R29.reuse, UR4, R10 ;  /* 0x000000041d027c25 */ /* 0x040fe2000f8e000a */
[----:B------:R1:W1:Y:S01]  /*9cc0*/  LDS.128 R4, [R141+0x2000] ;  /* 0x002000008d047984 */ /* 0x0002620000000c00 */
[----:B------:R-:W-:Y:S02]  /*9cd0*/  BSSY B0, `(.L_x_291) ;  /* 0x0000015000007945 */ /* 0x000fe40003800000 */
[----:B------:R-:W-:Y:S01]  /*9ce0*/  IMAD R0, R29, UR5, R0 ;  /* 0x000000051d007c24 */ /* 0x000fe2000f8e0200 */
[----:B------:R1:W1:Y:S03]  /*9cf0*/  LDS.128 R8, [R141+0x1000] ;  /* 0x001000008d087984 */ /* 0x0002660000000c00 */
[----:B------:R-:W-:-:S02]  /*9d00*/  IMAD.IADD R17, R3, 0x1, R0 ;  /* 0x0000000103117824 */ /* 0x000fc400078e0200 */
        /* <DEDUP_REMOVED lines=14> */
[----:B----4-:R4:W-:Y:S04]  /*9df0*/  @!P4 STG.E.128 desc[UR8][R28.64], R12 ;  /* 0x0000000c1c00c986 */ /* 0x0109e8000c101d08 */
[----:B-1----:R4:W-:Y:S04]  /*9e00*/  @!P3 STG.E.128 desc[UR8][R28.64+0x40], R8 ;  /* 0x000040081c00b986 */ /* 0x0029e8000c101d08 */
[----:B------:R4:W-:Y:S02]  /*9e10*/  @!P2 STG.E.128 desc[UR8][R28.64+0x80], R4 ;  /* 0x000080041c00a986 */ /* 0x0009e4000c101d08 */
.L_x_292:
[----:B------:R-:W-:Y:S05]  /*9e20*/  BSYNC B0 ;  /* 0x0000000000007941 */ /* 0x000fea0003800000 */
.L_x_291:
        /* <DEDUP_REMOVED lines=17> */
[----:B---3--:R3:W-:Y:S04]  /*9f40*/  @!P2 STG.E.128 desc[UR8][R8.64], R24 ;  /* 0x000000180800a986 */ /* 0x0087e8000c101d08 */
[----:B--2---:R3:W-:Y:S01]  /*9f50*/  @!P1 STG.E.128 desc[UR8][R8.64+0x40], R20 ;  /* 0x0000401408009986 */ /* 0x0047e2000c101d08 */
[----:B------:R-:W-:Y:S05]  /*9f60*/  @P0 EXIT ;  /* 0x000000000000094d */ /* 0x000fea0003800000 */
[----:B----4-:R-:W-:Y:S01]  /*9f70*/  STG.E.128 desc[UR8][R8.64+0x80], R4 ;  /* 0x0000800408007986 */ /* 0x010fe2000c101d08 */
[----:B------:R-:W-:Y:S05]  /*9f80*/  EXIT ;  /* 0x000000000000794d */ /* 0x000fea0003800000 */
.L_x_260:
        /* <DEDUP_REMOVED lines=15> */
[C---:B------:R-:W-:Y:S01]  /*a080*/  ISETP.NE.AND P5, PT, R9.reuse, RZ, PT ;  /* 0x000000ff0900720c */ /* 0x040fe20003fa5270 */
        /* <DEDUP_REMOVED lines=16> */
[----:B------:R-:W3:Y:S01]  /*a190*/  @!P2 LDC R7, c[0x0][0x2c4] ;  /* 0x0000b100ff07ab82 */ /* 0x000ee20000000800 */
[----:B------:R-:W-:Y:S02]  /*a1a0*/  @!P3 IMAD.IADD R5, R11, 0x1, R8 ;  /* 0x000000010b05b824 */ /* 0x000fe400078e0208 */
[----:B------:R-:W-:Y:S01]  /*a1b0*/  @!P3 IMAD.MOV.U32 R14, RZ, RZ, R10 ;  /* 0x000000ffff0eb224 */ /* 0x000fe200078e000a */
[----:B------:R-:W-:-:S04]  /*a1c0*/  CS2R R10, SRZ ;  /* 0x00000000000a7805 */ /* 0x000fc8000001ff00 */
[----:B-1----:R-:W2:Y:S01]  /*a1d0*/  @P0 LDC R6, c[0x0][0x2e4] ;  /* 0x0000b900ff060b82 */ /* 0x002ea20000000800 */
[----:B------:R-:W-:Y:S02]  /*a1e0*/  ISETP.NE.OR P0, PT, R140, -0x1, P2 ;  /* 0xffffffff8c00780c */ /* 0x000fe40001705670 */
[----:B------:R-:W-:-:S04]  /*a1f0*/  IADD3 R14, P3, R9, R14, RZ ;  /* 0x0000000e090e7210 */ /* 0x000fc80007f7e0ff */
[----:B------:R-:W-:Y:S01]  /*a200*/  LEA.HI.X.SX32 R15, R9, R5, 0x1, P3 ;  /* 0x00000005090f7211 */ /* 0x000fe200018f0eff */
[----:B------:R-:W1:Y:S02]  /*a210*/  @P1 LDC.64 R2, c[0x0][0x2c0] ;  /* 0x0000b000ff021b82 */ /* 0x000e640000000a00 */
[----:B------:R-:W-:-:S06]  /*a220*/  IMAD.WIDE.U32 R14, R20, UR4, R14 ;  /* 0x00000004140e7c25 */ /* 0x000fcc000f8e000e */
[----:B------:R-:W4:Y:S01]  /*a230*/  @P1 LDC R8, c[0x0][0x2c0] ;  /* 0x0000b000ff081b82 */ /* 0x000f220000000800 */
[----:B---3--:R-:W-:Y:S02]  /*a240*/  @!P0 IMAD R140, R18, R7, RZ ;  /* 0x00000007128c8224 */ /* 0x008fe400078e02ff */
[----:B------:R-:W-:Y:S02]  /*a250*/  VIADD R7, R12, 0x20 ;  /* 0x000000200c077836 */ /* 0x000fe40000000000 */
[--C-:B------:R-:W-:Y:S01]  /*a260*/  @!P2 IMAD.MOV.U32 R10, RZ, RZ, R140.reuse ;  /* 0x000000ffff0aa224 */ /* 0x100fe200078e008c */
[----:B------:R-:W-:Y:S01]  /*a270*/  @!P2 SHF.R.S32.HI R11, RZ, 0x1f, R140 ;  /* 0x0000001fff0ba819 */ /* 0x000fe2000001148c */
[----:B--2---:R-:W-:Y:S01]  /*a280*/  @!P1 IMAD R4, R6, R0, RZ ;  /* 0x0000000006049224 */ /* 0x004fe200078e02ff */
[----:B------:R-:W-:Y:S02]  /*a290*/  SHF.R.S32.HI R0, RZ, 0x1f, R20 ;  /* 0x0000001fff007819 */ /* 0x000fe40000011414 */
[C---:B------:R-:W-:Y:S01]  /*a2a0*/  ISETP.GE.AND P0, PT, R7.reuse, R144, PT ;  /* 0x000000900700720c */ /* 0x040fe20003f06270 */
[----:B------:R-:W-:Y:S01]  /*a2b0*/  IMAD R4, R18, R4, RZ ;  /* 0x0000000412047224 */ /* 0x000fe200078e02ff */
[----:B------:R-:W-:Y:S01]  /*a2c0*/  ISETP.GE.OR P5, PT, R7, R144, P5 ;  /* 0x000000900700720c */ /* 0x000fe20002fa6670 */
[----:B------:R-:W-:-:S02]  /*a2d0*/  IMAD R0, R0, UR4, RZ ;  /* 0x0000000400007c24 */ /* 0x000fc4000f8e02ff */
[----:B-1----:R-:W-:Y:S01]  /*a2e0*/  @P1 IMAD R2, R3, R2, RZ ;  /* 0x0000000203021224 */ /* 0x002fe200078e02ff */
[----:B------:R-:W-:Y:S01]  /*a2f0*/  SEL R4, R4, RZ, P2 ;  /* 0x000000ff04047207 */ /* 0x000fe20001000000 */
[----:B------:R-:W-:Y:S02]  /*a300*/  @!P1 IMAD.MOV.U32 R2, RZ, RZ, R6 ;  /* 0x000000ffff029224 */ /* 0x000fe400078e0006 */
[C---:B------:R-:W-:Y:S02]  /*a310*/  IMAD R0, R20.reuse, UR5, R0 ;  /* 0x0000000514007c24 */ /* 0x040fe4000f8e0200 */
[----:B------:R-:W-:Y:S01]  /*a320*/  IMAD R2, R20, R2, R4 ;  /* 0x0000000214027224 */ /* 0x000fe200078e0204 */
[----:B------:R-:W-:Y:S01]  /*a330*/  @!P1 MOV R8, 0x1 ;  /* 0x0000000100089802 */ /* 0x000fe20000000f00 */
[C---:B------:R-:W-:Y:S01]  /*a340*/  VIADD R4, R9.reuse, 0x20 ;  /* 0x0000002009047836 */ /* 0x040fe20000000000 */
[----:B------:R-:W-:Y:S01]  /*a350*/  IADD3 R17, R0, R15, RZ ;  /* 0x0000000f00117210 */ /* 0x000fe20007ffe0ff */
[----:B------:R-:W-:-:S02]  /*a360*/  VIADD R3, R9, 0x40 ;  /* 0x0000004009037836 */ /* 0x000fc40000000000 */
[----:B----4-:R-:W-:Y:S01]  /*a370*/  IMAD R5, R92, R8, RZ ;  /* 0x000000085c057224 */ /* 0x010fe200078e02ff */
        /* <DEDUP_REMOVED lines=17> */
.L_x_294:
[----:B------:R-:W-:Y:S05]  /*a490*/  BSYNC B0 ;  /* 0x0000000000007941 */ /* 0x000fea0003800000 */
.L_x_293:
[----:B------:R-:W-:Y:S01]  /*a4a0*/  BSSY B0, `(.L_x_295) ;  /* 0x0000017000007945 */ /* 0x000fe20003800000 */
[--C-:B------:R-:W-:Y:S02]  /*a4b0*/  IADD3 R0, P4, P3, R5, R10, R2.reuse ;  /* 0x0000000a05007210 */ /* 0x100fe40007b9e002 */
[----:B------:R-:W-:Y:S02]  /*a4c0*/  SHF.R.S32.HI R5, RZ, 0x1f, R5 ;  /* 0x0000001fff057819 */ /* 0x000fe40000011405 */
[----:B------:R-:W-:Y:S01]  /*a4d0*/  SHF.R.S32.HI R6, RZ, 0x1f, R2 ;  /* 0x0000001fff067819 */ /* 0x000fe20000011402 */
[----:B------:R-:W-:Y:S08]  /*a4e0*/  @P0 BRA `(.L_x_296) ;  /* 0x0000000000480947 */ /* 0x000ff00003800000 */
        /* <DEDUP_REMOVED lines=18> */
.L_x_296:
[----:B------:R-:W-:Y:S05]  /*a610*/  BSYNC B0 ;  /* 0x0000000000007941 */ /* 0x000fea0003800000 */
.L_x_295:
        /* <DEDUP_REMOVED lines=11> */
.L_x_298:
[----:B------:R-:W-:Y:S05]  /*a6d0*/  BSYNC B0 ;  /* 0x0000000000007941 */ /* 0x000fea0003800000 */
.L_x_297:
[----:B------:R-:W-:Y:S05]  /*a6e0*/  @P5 EXIT ;  /* 0x000000000000594d */ /* 0x000fea0003800000 */
[----:B------:R-:W-:Y:S01]  /*a6f0*/  IMAD R7, R7, R8, RZ ;  /* 0x0000000807077224 */ /* 0x000fe200078e02ff */
[----:B------:R-:W-:-:S04]  /*a700*/  ULDC.64 UR4, c[0x0][0x2b0] ;  /* 0x0000ac0000047ab9 */ /* 0x000fc80000000a00 */
[----:B------:R-:W-:-:S04]  /*a710*/  IADD3 R0, P0, R7, R0, RZ ;  /* 0x0000000007007210 */ /* 0x000fc80007f1e0ff */
[----:B------:R-:W-:Y:S02]  /*a720*/  LEA.HI.X.SX32 R5, R7, R5, 0x1, P0 ;  /* 0x0000000507057211 */ /* 0x000fe400000f0eff */
[----:B---3--:R-:W-:-:S04]  /*a730*/  LEA R2, P0, R0, UR4, 0x2 ;  /* 0x0000000400027c11 */ /* 0x008fc8000f8010ff */
[----:B------:R-:W-:Y:S01]  /*a740*/  LEA.HI.X R3, R0, UR5, R5, 0x2, P0 ;  /* 0x0000000500037c11 */ /* 0x000fe200080f1405 */
[----:B------:R-:W-:-:S05]  /*a750*/  IMAD.MOV.U32 R0, RZ, RZ, 0x7f800000 ;  /* 0x7f800000ff007424 */ /* 0x000fca00078e00ff */
[----:B------:R-:W-:Y:S01]  /*a760*/  STG.E desc[UR8][R2.64], R0 ;  /* 0x0000000002007986 */ /* 0x000fe2000c101908 */
[----:B------:R-:W-:Y:S05]  /*a770*/  EXIT ;  /* 0x000000000000794d */ /* 0x000fea0003800000 */
.L_x_299:
        /* <DEDUP_REMOVED lines=16> */
.L_x_1148:


//--------------------- .text._ZN5flash16flash_fwd_kernelI23Flash_fwd_kernel_traitsILi96ELi128ELi64ELi4ELb0ELb0EN7cutlass10bfloat16_tE19Flash_kernel_traitsILi96ELi128ELi64ELi4ES3_EELb1ELb1ELb0ELb0ELb0ELb0ELb0ELb0EEEvNS_16Flash_fwd_paramsE --------------------------
	.section	.text._ZN5flash16flash_fwd_kernelI23Flash_fwd_kernel_traitsILi96ELi128ELi64ELi4ELb0ELb0EN7cutlass10bfloat16_tE19Flash_kernel_traitsILi96ELi128ELi64ELi4ES3_EELb1ELb1ELb0ELb0ELb0ELb0ELb0ELb0EEEvNS_16Flash_fwd_paramsE,"ax",@progbits
	.align	128
        .global         _ZN5flash16flash_fwd_kernelI23Flash_fwd_kernel_traitsILi96ELi128ELi64ELi4ELb0ELb0EN7cutlass10bfloat16_tE19Flash_kernel_traitsILi96ELi128ELi64ELi4ES3_EELb1ELb1ELb0ELb0ELb0ELb0ELb0ELb0EEEvNS_16Flash_fwd_paramsE
        .type           _ZN5flash16flash_fwd_kernelI23Flash_fwd_kernel_traitsILi96ELi128ELi64ELi4ELb0ELb0EN7cutlass10bfloat16_tE19Flash_kernel_traitsILi96ELi128ELi64ELi4ES3_EELb1ELb1ELb0ELb0ELb0ELb0ELb0ELb0EEEvNS_16Flash_fwd_paramsE,@function
        .size           _ZN5flash16flash_fwd_kernelI23Flash_fwd_kernel_traitsILi96ELi128ELi64ELi4ELb0ELb0EN7cutlass10bfloat16_tE19Flash_kernel_traitsILi96ELi128ELi64ELi4ES3_EELb1ELb1ELb0ELb0ELb0ELb0ELb0ELb0EEEvNS_16Flash_fwd_paramsE,(.L_x_1149 - _ZN5flash16flash_fwd_kernelI23Flash_fwd_kernel_traitsILi96ELi128ELi64ELi4ELb0ELb0EN7cutlass10bfloat16_tE19Flash_kernel_traitsILi96ELi128ELi64ELi4ES3_EELb1ELb1ELb0ELb0ELb0ELb0ELb0ELb0EEEvNS_16Flash_fwd_paramsE)
        .other          _ZN5flash16flash_fwd_kernelI23Flash_fwd_kernel_traitsILi96ELi128ELi64ELi4ELb0ELb0EN7cutlass10bfloat16_tE19Flash_kernel_traitsILi96ELi128ELi64ELi4ES3_EELb1ELb1ELb0ELb0ELb0ELb0ELb0ELb0EEEvNS_16Flash_fwd_paramsE,@"STO_CUDA_ENTRY STV_DEFAULT"
_ZN5flash16flash_fwd_kernelI23Flash_fwd_kernel_traitsILi96ELi128ELi64ELi4ELb0ELb0EN7cutlass10bfloat16_tE19Flash_kernel_traitsILi96ELi128ELi64ELi4ES3_EELb1ELb1ELb0ELb0ELb0ELb0ELb0ELb0EEEvNS_16Flash_fwd_paramsE:
.text._ZN5flash16flash_fwd_kernelI23Flash_fwd_kernel_traitsILi96ELi128ELi64ELi4ELb0ELb0EN7cutlass10bfloat16_tE19Flash_kernel_traitsILi96ELi128ELi64ELi4ES3_EELb1ELb1ELb0ELb0ELb0ELb0ELb0ELb0EEEvNS_16Flash_fwd_paramsE:
[----:B------:R-:W1:Y:S08]  /*0000*/  LDC R1, c[0x0][0x28] ;  /* 0x00000a00ff017b82 */ /* 0x000e700000000800 */
[----:B------:R-:W2:Y:S01]  /*0010*/  LDC R118, c[0x0][0x3a8] ;  /* 0x0000ea00ff767b82 */ /* 0x000ea20000000800 */
[----:B------:R-:W-:Y:S01]  /*0020*/  ULDC.U8 UR4, c[0x0][0x3b4] ;  /* 0x0000ed0000047ab9 */ /* 0x000fe20000000000 */
[----:B------:R-:W-:Y:S01]  /*0030*/  ULDC.64 UR22, c[0x0][0x208] ;  /* 0x0000820000167ab9 */ /* 0x000fe20000000a00 */
[----:B------:R-:W-:Y:S01]  /*0040*/  ISETP.NE.AND P2, PT, RZ, UR4, PT ;  /* 0x00000004ff007c0c */ /* 0x000fe2000bf45270 */
[----:B-1----:R-:W-:-:S04]  /*0050*/  VIADD R1, R1, 0xffffffc8 ;  /* 0xffffffc801017836 */ /* 0x002fc80000000000 */
[----:B------:R-:W2:Y:S01]  /*0060*/  LDC R119, c[0x0][0x3ac] ;  /* 0x0000eb00ff777b82 */ /* 0x000ea20000000800 */
[----:B------:R-:W-:Y:S01]  /*0070*/  ULDC.64 UR4, c[0x0][0x3a0] ;  /* 0x0000e80000047ab9 */ /* 0x000fe20000000a00 */
[----:B------:R-:W1:Y:S01]  /*0080*/  S2R R120, SR_TID.X ;  /* 0x0000000000787919 */ /* 0x000e620000002100 */
[----:B------:R-:W-:Y:S01]  /*0090*/  IMAD.U32 R238, RZ, RZ, UR4 ;  /* 0x00000004ffee7e24 */ /* 0x000fe2000f8e00ff */
[----:B------:R-:W-:Y:S01]  /*00a0*/  ULDC.64 UR6, c[0x0][0x2f0] ;  /* 0x0000bc0000067ab9 */ /* 0x000fe20000000a00 */
[----:B------:R-:W-:Y:S01]  /*00b0*/  IMAD.U32 R239, RZ, RZ, UR5 ;  /* 0x00000005ffef7e24 */ /* 0x000fe2000f8e00ff */
[----:B------:R-:W-:Y:S02]  /*00c0*/  ULDC.64 UR8, c[0x0][0x2f0] ;  /* 0x0000bc0000087ab9 */ /* 0x000fe40000000a00 */
[----:B------:R-:W-:Y:S08]  /*00d0*/  S2UR UR16, SR_CTAID.X ;  /* 0x00000000001079c3 */ /* 0x000ff00000002500 */
[----:B------:R-:W-:Y:S01]  /*00e0*/  S2UR UR11, SR_CTAID.Y ;  /* 0x00000000000b79c3 */ /* 0x000fe20000002600 */
[----:B------:R-:W3:Y:S07]  /*00f0*/  @P2 LDG.E.64 R238, desc[UR22][R238.64] ;  /* 0x00000016eeee2981 */ /* 0x000eee000c1e1b00 */
[----:B------:R-:W4:Y:S01]  /*0100*/  S2UR UR25, SR_CTAID.Z ;  /* 0x00000000001979c3 */ /* 0x000f220000002700 */
[----:B--2---:R-:W2:Y:S01]  /*0110*/  @P2 LDG.E.64 R2, desc[UR22][R118.64] ;  /* 0x0000001676022981 */ /* 0x004ea2000c1e1b00 */
[----:B------:R-:W-:Y:S01]  /*0120*/  UMOV UR15, 0xffffffff ;  /* 0xffffffff000f7882 */ /* 0x000fe20000000000 */
[----:B------:R-:W-:-:S05]  /*0130*/  ULDC UR10, c[0x0][0x270] ;  /* 0x00009c00000a7ab9 */ /* 0x000fca0000000800 */
[----:B------:R-:W2:Y:S01]  /*0140*/  @P2 LDC R0, c[0x0][0x3b0] ;  /* 0x0000ec00ff002b82 */ /* 0x000ea20000000800 */
[----:B----4-:R-:W-:-:S06]  /*0150*/  ULOP3.LUT UR4, UR25, UR16, UR11, 0xfe, !UPT ;  /* 0x0000001019047292 */ /* 0x010fcc000f8efe0b */
[----:B-1----:R-:W-:Y:S01]  /*0160*/  LOP3.LUT P3, RZ, R120, UR4, RZ, 0xfc, !PT ;  /* 0x0000000478ff7c12 */ /* 0x002fe2000f86fcff */
[----:B------:R-:W-:Y:S01]  /*0170*/  UISETP.NE.U32.AND UP2, UPT, UR6, URZ, UPT ;  /* 0x0000003f0600728c */ /* 0x000fe2000bf45070 */
[----:B------:R-:W-:Y:S02]  /*0180*/  ULDC.64 UR4, c[0x0][0x300] ;  /* 0x0000c00000047ab9 */ /* 0x000fe40000000a00 */
[----:B------:R-:W-:Y:S02]  /*0190*/  UISETP.NE.U32.AND UP1, UPT, UR4, URZ, UPT ;  /* 0x0000003f0400728c */ /* 0x000fe4000bf25070 */
[----:B------:R-:W-:-:S07]  /*01a0*/  UISETP.NE.AND.EX UP2, UPT, UR7, URZ, UPT, UP2 ;  /* 0x0000003f0700728c */ /* 0x000fce000bf45320 */
[----:B------:R-:W3:Y:S01]  /*01b0*/  @!P3 LDC.64 R12, c[0x0][0x3b8] ;  /* 0x0000ee00ff0cbb82 */ /* 0x000ee20000000a00 */
[----:B------:R-:W-:Y:S01]  /*01c0*/  UISETP.NE.AND.EX UP1, UPT, UR5, URZ, UPT, UP1 ;  /* 0x0000003f0500728c */ /* 0x000fe2000bf25310 */
[----:B------:R-:W-:Y:S02]  /*01d0*/  ULDC.U8 UR6, c[0x0][0x3c2] ;  /* 0x0000f08000067ab9 */ /* 0x000fe40000000000 */
[----:B------:R-:W-:Y:S01]  /*01e0*/  ULDC.64 UR4, c[0x0][0x2f8] ;  /* 0x0000be0000047ab9 */ /* 0x000fe20000000a00 */
[----:B------:R-:W-:Y:S01]  /*01f0*/  UISETP.NE.AND UP3, UPT, UR6, URZ, UPT ;  /* 0x0000003f0600728c */ /* 0x000fe2000bf65270 */
[----:B------:R-:W-:Y:S01]  /*0200*/  PLOP3.LUT P0, PT, PT, PT, UP2, 0x80, 0x0 ;  /* 0x000000000000781c */ /* 0x000fe20003f0f028 */
[----:B------:R-:W-:Y:S02]  /*0210*/  UISETP.EQ.U32.AND UP0, UPT, UR4, URZ, UPT ;  /* 0x0000003f0400728c */ /* 0x000fe4000bf02070 */
[----:B------:R-:W-:Y:S02]  /*0220*/  UIMAD.WIDE UR8, UR11, 0x4, UR8 ;  /* 0x000000040b0878a5 */ /* 0x000fe4000f8e0208 */
[----:B------:R-:W-:Y:S01]  /*0230*/  UISETP.EQ.OR.EX UP0, UPT, UR5, URZ, !UP3, UP0 ;  /* 0x0000003f0500728c */ /* 0x000fe2000df02700 */
[----:B------:R-:W-:-:S03]  /*0240*/  ULDC.64 UR6, c[0x0][0x2f8] ;  /* 0x0000be0000067ab9 */ /* 0x000fc60000000a00 */
[----:B------:R-:W-:Y:S02]  /*0250*/  IMAD.U32 R10, RZ, RZ, UR8 ;  /* 0x00000008ff0a7e24 */ /* 0x000fe4000f8e00ff */
[----:B------:R-:W-:Y:S01]  /*0260*/  IMAD.U32 R11, RZ, RZ, UR9 ;  /* 0x00000009ff0b7e24 */ /* 0x000fe2000f8e00ff */
[----:B------:R-:W-:Y:S01]  /*0270*/  UIMAD.WIDE UR6, UR11, 0x4, UR6 ;  /* 0x000000040b0678a5 */ /* 0x000fe2000f8e0206 */
[----:B------:R-:W-:Y:S02]  /*0280*/  @UP1 ULDC.64 UR8, c[0x0][0x300] ;  /* 0x0000c00000081ab9 */ /* 0x000fe40000000a00 */
[----:B------:R-:W-:-:S03]  /*0290*/  @UP1 UIMAD.WIDE UR8, UR11, 0x4, UR8 ;  /* 0x000000040b0818a5 */ /* 0x000fc6000f8e0208 */
[----:B------:R-:W-:Y:S02]  /*02a0*/  IMAD.U32 R4, RZ, RZ, UR6 ;  /* 0x00000006ff047e24 */ /* 0x000fe4000f8e00ff */
[----:B------:R-:W-:Y:S02]  /*02b0*/  IMAD.U32 R5, RZ, RZ, UR7 ;  /* 0x00000007ff057e24 */ /* 0x000fe4000f8e00ff */
[----:B------:R-:W-:Y:S02]  /*02c0*/  IMAD.U32 R8, RZ, RZ, UR8 ;  /* 0x00000008ff087e24 */ /* 0x000fe4000f8e00ff */
[----:B------:R-:W-:Y:S01]  /*02d0*/  IMAD.U32 R9, RZ, RZ, UR9 ;  /* 0x00000009ff097e24 */ /* 0x000fe2000f8e00ff */
[----:B--2---:R-:W-:-:S05]  /*02e0*/  @P2 IADD3 R118, P1, R2, R0, RZ ;  /* 0x0000000002762210 */ /* 0x004fca0007f3e0ff */
[----:B------:R-:W-:Y:S01]  /*02f0*/  @P2 IMAD.X R119, RZ, RZ, R3, P1 ;  /* 0x000000ffff772224 */ /* 0x000fe200008e0603 */
[----:B------:R-:W-:Y:S01]  /*0300*/  PLOP3.LUT P2, PT, PT, PT, UP0, 0x80, 0x0 ;  /* 0x000000000000781c */ /* 0x000fe20003f4f008 */
[----:B---3--:R-:W-:Y:S04]  /*0310*/  @!P3 STG.E.64 desc[UR22][R12.64], R238 ;  /* 0x000000ee0c00b986 */ /* 0x008fe8000c101b16 */
[----:B------:R1:W-:Y:S04]  /*0320*/  @!P3 STG.E.64 desc[UR22][R12.64+0x8], R118 ;  /* 0x000008760c00b986 */ /* 0x0003e8000c101b16 */
[----:B------:R-:W2:Y:S01]  /*0330*/  @P0 LDG.E R3, desc[UR22][R10.64+0x4] ;  /* 0x000004160a030981 */ /* 0x000ea2000c1e1900 */
[----:B------:R-:W-:-:S03]  /*0340*/  PLOP3.LUT P1, PT, PT, PT, UP1, 0x80, 0x0 ;  /* 0x000000000000781c */ /* 0x000fc60003f2f018 */
[----:B------:R-:W3:Y:S04]  /*0350*/  @P0 LDG.E R6, desc[UR22][R10.64] ;  /* 0x000000160a060981 */ /* 0x000ee8000c1e1900 */
[----:B------:R-:W4:Y:S06]  /*0360*/  @!P2 LDG.E R0, desc[UR22][R4.64] ;  /* 0x000000160400a981 */ /* 0x000f2c000c1e1900 */
[----:B------:R-:W5:Y:S01]  /*0370*/  @P1 LDG.E R2, desc[UR22][R8.64] ;  /* 0x0000001608021981 */ /* 0x000f62000c1e1900 */
[----:B------:R-:W-:Y:S01]  /*0380*/  UIMAD UR6, UR11, UR10, UR25 ;  /* 0x0000000a0b0672a4 */ /* 0x000fe2000f8e0219 */
[----:B------:R-:W-:Y:S01]  /*0390*/  UMOV UR26, 0xffffffff ;  /* 0xffffffff001a7882 */ /* 0x000fe20000000000 */
[----:B------:R-:W-:Y:S01]  /*03a0*/  UMOV UR12, URZ ;  /* 0x0000003f000c7c82 */ /* 0x000fe20008000000 */
[----:B--2---:R-:W-:-:S02]  /*03b0*/  @P0 R2UR UR17, R3 ;  /* 0x00000000031102ca */ /* 0x004fc400000e0000 */
[----:B------:R-:W-:Y:S02]  /*03c0*/  SHF.R.S32.HI R3, RZ, 0x1f, R120 ;  /* 0x0000001fff037819 */ /* 0x000fe40000011478 */
[----:B---3--:R-:W-:Y:S02]  /*03d0*/  @P0 R2UR UR15, R6 ;  /* 0x00000000060f02ca */ /* 0x008fe400000e0000 */
[----:B------:R-:W-:Y:S02]  /*03e0*/  LEA.HI R123, R3, R120, RZ, 0x5 ;  /* 0x00000078037b7211 */ /* 0x000fe400078f28ff */
[----:B------:R-:W-:Y:S02]  /*03f0*/  ISETP.NE.U32.AND P0, PT, RZ, UR4, PT ;  /* 0x00000004ff007c0c */ /* 0x000fe4000bf05070 */
[----:B------:R-:W-:Y:S02]  /*0400*/  LOP3.LUT R17, R123, 0xffffffe0, RZ, 0xc0, !PT ;  /* 0xffffffe07b117812 */ /* 0x000fe400078ec0ff */
[----:B----4-:R-:W-:-:S02]  /*0410*/  @!P2 R2UR UR26, R0 ;  /* 0x00000000001aa2ca */ /* 0x010fc400000e0000 */
[----:B------:R-:W-:Y:S01]  /*0420*/  ISETP.NE.AND.EX P2, PT, RZ, UR5, PT, P0 ;  /* 0x00000005ff007c0c */ /* 0x000fe2000bf45300 */
[----:B------:R-:W-:Y:S01]  /*0430*/  USHF.L.U32 UR4, UR6, 0x5, URZ ;  /* 0x0000000506047899 */ /* 0x000fe2000800063f */
[----:B------:R-:W-:Y:S01]  /*0440*/  IMAD.IADD R17, R120, 0x1, -R17 ;  /* 0x0000000178117824 */ /* 0x000fe200078e0a11 */
[----:B------:R-:W-:Y:S01]  /*0450*/  @UP2 UIADD3 UR17, UR17, -UR15, URZ ;  /* 0x8000000f11112290 */ /* 0x000fe2000fffe03f */
[----:B-----5:R-:W-:Y:S01]  /*0460*/  @P1 R2UR UR12, R2 ;  /* 0x00000000020c12ca */ /* 0x020fe200000e0000 */
[----:B------:R-:W-:Y:S02]  /*0470*/  USHF.R.S32.HI UR5, URZ, 0x1f, UR4 ;  /* 0x0000001f3f057899 */ /* 0x000fe40008011404 */
[--C-:B------:R-:W-:Y:S02]  /*0480*/  IADD3 R168, P1, P0, R118, UR4, R17.reuse ;  /* 0x0000000476a87c10 */ /* 0x100fe4000f83e011 */
[----:B------:R-:W-:Y:S01]  /*0490*/  SHF.R.S32.HI R0, RZ, 0x1f, R17 ;  /* 0x0000001fff007819 */ /* 0x000fe20000011411 */
[----:B------:R-:W-:-:S03]  /*04a0*/  @!UP2 ULDC UR17, c[0x0][0x2c4] ;  /* 0x0000b1000011aab9 */ /* 0x000fc60000000800 */
[----:B-1----:R-:W-:Y:S01]  /*04b0*/  IADD3.X R119, R119, UR5, R0, P1, P0 ;  /* 0x0000000577777c10 */ /* 0x002fe20008fe0400 */
[----:B------:R-:W-:Y:S06]  /*04c0*/  @!P2 BRA `(.L_x_300) ;  /* 0x00000000001ca947 */ /* 0x000fec0003800000 */
[----:B------:R-:W-:-:S13]  /*04d0*/  PLOP3.LUT P0, PT, PT, PT, UP3, 0x80, 0x0 ;  /* 0x000000000000781c */ /* 0x000fda0003f0f038 */
[----:B------:R-:W2:Y:S04]  /*04e0*/  @P0 LDG.E R0, desc[UR22][R4.64+0x4] ;  /* 0x0000041604000981 */ /* 0x000ea8000c1e1900 */
[----:B------:R-:W3:Y:S01]  /*04f0*/  @!P0 LDG.E R2, desc[UR22][R4.64] ;  /* 0x0000001604028981 */ /* 0x000ee2000c1e1900 */
[----:B--2---:R-:W-:-:S13]  /*0500*/  @P0 R2UR UR6, R0 ;  /* 0x00000000000602ca */ /* 0x004fda00000e0000 */
[----:B------:R-:W-:-:S07]  /*0510*/  @UP3 UIADD3 UR6, UR6, -UR26, URZ ;  /* 0x8000001a06063290 */ /* 0x000fce000fffe03f */
[----:B---3--:R-:W-:Y:S01]  /*0520*/  @!P0 R2UR UR6, R2 ;  /* 0x00000000020682ca */ /* 0x008fe200000e0000 */
[----:B------:R-:W-:-:S14]  /*0530*/  BRA `(.L_x_301) ;  /* 0x0000000000047947 */ /* 0x000fdc0003800000 */
.L_x_300:
[----:B------:R-:W-:-:S05]  /*0540*/  ULDC UR6, c[0x0][0x2c8] ;  /* 0x0000b20000067ab9 */ /* 0x000fca0000000800 */
.L_x_301:
        /* <DEDUP_REMOVED lines=35> */
[----:B------:R-:W-:Y:S05]  /*0780*/  @!P0 BRA `(.L_x_302) ;  /* 0x00000174000c8947 */ /* 0x000fea0003800000 */
[----:B------:R-:W1:Y:S01]  /*0790*/  LDC R2, c[0x0][0x278] ;  /* 0x00009e00ff027b82 */ /* 0x000e620000000800 */
[----:B------:R-:W2:Y:S01]  /*07a0*/  S2R R0, SR_CTAID.Z ;  /* 0x0000000000007919 */ /* 0x000ea20000002700 */
[----:B------:R-:W-:Y:S02]  /*07b0*/  UISETP.NE.AND UP1, UPT, UR15, -0x1, UPT ;  /* 0xffffffff0f00788c */ /* 0x000fe4000bf25270 */
[----:B------:R-:W-:Y:S02]  /*07c0*/  UISETP.NE.AND UP0, UPT, UR26, -0x1, UPT ;  /* 0xffffffff1a00788c */ /* 0x000fe4000bf05270 */
[----:B------:R-:W-:-:S04]  /*07d0*/  UIADD3 UR14, -UR21, UR17, URZ ;  /* 0x00000011150e7290 */ /* 0x000fc8000fffe13f */
[----:B------:R-:W-:-:S03]  /*07e0*/  PLOP3.LUT P1, PT, PT, PT, UP0, 0x80, 0x0 ;  /* 0x000000000000781c */ /* 0x000fc60003f2f008 */
[----:B------:R-:W-:Y:S01]  /*07f0*/  @!UP1 USHF.R.S32.HI UR8, URZ, 0x1f, UR11 ;  /* 0x0000001f3f089899 */ /* 0x000fe2000801140b */
[----:B------:R-:W-:Y:S01]  /*0800*/  @!UP1 ULDC.64 UR4, c[0x0][0x228] ;  /* 0x00008a0000049ab9 */ /* 0x000fe20000000a00 */
[----:B------:R-:W-:Y:S02]  /*0810*/  @UP1 ULDC.64 UR6, c[0x0][0x240] ;  /* 0x0000900000061ab9 */ /* 0x000fe40000000a00 */
[----:B------:R-:W-:Y:S02]  /*0820*/  @!UP1 UIMAD UR8, UR8, UR4, URZ ;  /* 0x00000004080892a4 */ /* 0x000fe4000f8e023f */
[----:B------:R-:W-:Y:S02]  /*0830*/  @UP1 UIMAD.WIDE.U32 UR28, UR15, UR6, URZ ;  /* 0x000000060f1c12a5 */ /* 0x000fe4000f8e003f */
[----:B------:R-:W-:Y:S02]  /*0840*/  @UP0 UIADD3 UR13, UR12, UR26, URZ ;  /* 0x0000001a0c0d0290 */ /* 0x000fe4000fffe03f */
[----:B------:R-:W-:Y:S01]  /*0850*/  @!UP1 UIMAD UR5, UR11, UR5, UR8 ;  /* 0x000000050b0592a4 */ /* 0x000fe2000f8e0208 */
[----:B-1----:R-:W-:Y:S01]  /*0860*/  IABS R4, R2 ;  /* 0x0000000200047213 */ /* 0x002fe20000000000 */
[----:B------:R-:W-:Y:S01]  /*0870*/  @UP1 UIMAD UR10, UR15, UR7, UR29 ;  /* 0x000000070f0a12a4 */ /* 0x000fe2000f8e021d */
[----:B------:R-:W-:-:S02]  /*0880*/  @UP0 ULDC.64 UR8, c[0x0][0x248] ;  /* 0x0000920000080ab9 */ /* 0x000fc40000000a00 */
[----:B------:R-:W1:Y:S01]  /*0890*/  I2F.RP R8, R4 ;  /* 0x0000000400087306 */ /* 0x000e620000209400 */
[----:B------:R-:W-:Y:S02]  /*08a0*/  @!UP1 UIMAD.WIDE.U32 UR6, UR11, UR4, URZ ;  /* 0x000000040b0692a5 */ /* 0x000fe4000f8e003f */
[----:B------:R-:W-:Y:S01]  /*08b0*/  @UP0 UIMAD.WIDE.U32 UR30, UR13, UR8, URZ ;  /* 0x000000080d1e02a5 */ /* 0x000fe2000f8e003f */
[----:B--2---:R-:W-:Y:S01]  /*08c0*/  IABS R0, R0 ;  /* 0x0000000000007213 */ /* 0x004fe20000000000 */
[----:B------:R-:W-:Y:S01]  /*08d0*/  @UP0 UIMAD UR13, UR13, UR9, URZ ;  /* 0x000000090d0d02a4 */ /* 0x000fe2000f8e023f */
[----:B------:R-:W-:Y:S01]  /*08e0*/  @UP1 UMOV UR18, UR28 ;  /* 0x0000001c00121c82 */ /* 0x000fe20008000000 */
[----:B------:R-:W-:Y:S02]  /*08f0*/  @!UP1 UIADD3 UR10, UR7, UR5, URZ ;  /* 0x00000005070a9290 */ /* 0x000fe4000fffe03f */
[----:B------:R-:W-:Y:S01]  /*0900*/  @UP0 UIADD3 UR13, UR31, UR13, URZ ;  /* 0x0000000d1f0d0290 */ /* 0x000fe2000fffe03f */
[----:B------:R-:W-:Y:S01]  /*0910*/  @UP0 UMOV UR28, UR30 ;  /* 0x0000001e001c0c82 */ /* 0x000fe20008000000 */
[----:B------:R-:W-:Y:S01]  /*0920*/  @!UP1 UMOV UR18, UR6 ;  /* 0x0000000600129c82 */ /* 0x000fe20008000000 */
[----:B-1----:R-:W1:Y:S02]  /*0930*/  MUFU.RCP R6, R8 ;  /* 0x0000000800067308 */ /* 0x002e640000001000 */
[----:B-1----:R-:W-:-:S06]  /*0940*/  VIADD R6, R6, 0xffffffe ;  /* 0x0ffffffe06067836 */ /* 0x002fcc0000000000 */
[----:B------:R-:W1:Y:S02]  /*0950*/  F2I.FTZ.U32.TRUNC.NTZ R7, R6 ;  /* 0x0000000600077305 */ /* 0x000e64000021f000 */
[----:B-1----:R-:W-:Y:S02]  /*0960*/  IMAD.MOV R5, RZ, RZ, -R7 ;  /* 0x000000ffff057224 */ /* 0x002fe400078e0a07 */
[----:B------:R-:W-:Y:S02]  /*0970*/  IMAD.MOV.U32 R6, RZ, RZ, RZ ;  /* 0x000000ffff067224 */ /* 0x000fe400078e00ff */
[----:B------:R-:W-:-:S04]  /*0980*/  IMAD R5, R5, R4, RZ ;  /* 0x0000000405057224 */ /* 0x000fc800078e02ff */
[----:B------:R-:W-:-:S06]  /*0990*/  IMAD.HI.U32 R5, R7, R5, R6 ;  /* 0x0000000507057227 */ /* 0x000fcc00078e0006 */
[----:B------:R-:W-:Y:S01]  /*09a0*/  IMAD.HI.U32 R219, R5, R0, RZ ;  /* 0x0000000005db7227 */ /* 0x000fe200078e00ff */
[----:B------:R-:W-:-:S03]  /*09b0*/  LEA.HI R5, R3, R120, RZ, 0x2 ;  /* 0x0000007803057211 */ /* 0x000fc600078f10ff */
[----:B------:R-:W-:Y:S01]  /*09c0*/  IMAD.MOV R11, RZ, RZ, -R219 ;  /* 0x000000ffff0b7224 */ /* 0x000fe200078e0adb */
[----:B------:R-:W-:Y:S02]  /*09d0*/  LOP3.LUT R7, R5, 0xfffffffc, RZ, 0xc0, !PT ;  /* 0xfffffffc05077812 */ /* 0x000fe400078ec0ff */
[----:B------:R-:W-:Y:S01]  /*09e0*/  SHF.R.S32.HI R20, RZ, 0x2, R5 ;  /* 0x00000002ff147819 */ /* 0x000fe20000011405 */
[----:B------:R-:W-:Y:S01]  /*09f0*/  IMAD R11, R4, R11, R0 ;  /* 0x0000000b040b7224 */ /* 0x000fe200078e0200 */
[----:B------:R-:W-:Y:S01]  /*0a00*/  LEA.HI R0, R3, R120, RZ, 0x3 ;  /* 0x0000007803007211 */ /* 0x000fe200078f18ff */
[----:B------:R-:W-:Y:S02]  /*0a10*/  IMAD.IADD R236, R120, 0x1, -R7 ;  /* 0x0000000178ec7824 */ /* 0x000fe400078e0a07 */
[----:B------:R-:W-:Y:S01]  /*0a20*/  VIADD R6, R20, 0x40 ;  /* 0x0000004014067836 */ /* 0x000fe20000000000 */
[----:B------:R-:W-:Y:S01]  /*0a30*/  SHF.R.S32.HI R9, RZ, 0x3, R0 ;  /* 0x00000003ff097819 */ /* 0x000fe20000011400 */
[----:B------:R-:W-:Y:S01]  /*0a40*/  IMAD.SHL.U32 R236, R236, 0x8, RZ ;  /* 0x00000008ecec7824 */ /* 0x000fe200078e00ff */
[----:B------:R-:W-:-:S03]  /*0a50*/  ISETP.GT.U32.AND P3, PT, R4, R11, PT ;  /* 0x0000000b0400720c */ /* 0x000fc60003f64070 */
[----:B------:R-:W-:-:S05]  /*0a60*/  IMAD.SHL.U32 R7, R9, 0x40, RZ ;  /* 0x0000004009077824 */ /* 0x000fca00078e00ff */
[----:B------:R-:W-:-:S04]  /*0a70*/  LOP3.LUT R7, R7, 0xc0, RZ, 0xc0, !PT ;  /* 0x000000c007077812 */ /* 0x000fc800078ec0ff */
        /* <DEDUP_REMOVED lines=15> */
.L_x_303:
[----:B------:R-:W-:Y:S01]  /*0b70*/  @UP0 UIADD3 UR26, UR12, UR26, URZ ;  /* 0x0000001a0c1a0290 */ /* 0x000fe2000fffe03f */
[----:B------:R-:W-:Y:S01]  /*0b80*/  LEA.HI R5, R5, R20, RZ, 0x1 ;  /* 0x0000001405057211 */ /* 0x000fe200078f08ff */
[----:B------:R-:W-:Y:S01]  /*0b90*/  @UP0 ULDC.64 UR6, c[0x0][0x250] ;  /* 0x0000940000060ab9 */ /* 0x000fe20000000a00 */
[----:B------:R-:W-:Y:S01]  /*0ba0*/  @!P3 IMAD.IADD R11, R11, 0x1, -R4 ;  /* 0x000000010b0bb824 */ /* 0x000fe200078e0a04 */
[----:B------:R-:W-:Y:S01]  /*0bb0*/  @UP0 UIMAD.WIDE.U32 UR4, UR26, UR6, URZ ;  /* 0x000000061a0402a5 */ /* 0x000fe2000f8e003f */
[----:B------:R-:W-:Y:S01]  /*0bc0*/  LOP3.LUT R5, R5, 0x7fffffe, RZ, 0xc0, !PT ;  /* 0x07fffffe05057812 */ /* 0x000fe200078ec0ff */
[----:B------:R-:W-:Y:S01]  /*0bd0*/  @UP0 UIMAD UR29, UR26, UR7, URZ ;  /* 0x000000071a1d02a4 */ /* 0x000fe2000f8e023f */
[----:B------:R-:W-:Y:S01]  /*0be0*/  LOP3.LUT R7, R2, UR25, RZ, 0x3c, !PT ;  /* 0x0000001902077c12 */ /* 0x000fe2000f8e3cff */
[----:B------:R-:W-:Y:S01]  /*0bf0*/  USHF.R.S32.HI UR26, URZ, 0x1f, UR25 ;  /* 0x0000001f3f1a7899 */ /* 0x000fe20008011419 */
[----:B------:R-:W-:Y:S01]  /*0c00*/  ISETP.GE.AND P0, PT, R6, UR14, PT ;  /* 0x0000000e06007c0c */ /* 0x000fe2000bf06270 */
[----:B------:R-:W-:Y:S01]  /*0c10*/  @UP0 UIADD3 UR29, UR5, UR29, URZ ;  /* 0x0000001d051d0290 */ /* 0x000fe2000fffe03f */
[----:B------:R-:W-:Y:S01]  /*0c20*/  ISETP.GE.U32.AND P5, PT, R11, R4, PT ;  /* 0x000000040b00720c */ /* 0x000fe20003fa6070 */
[----:B------:R-:W-:Y:S01]  /*0c30*/  IMAD.U32 R15, RZ, RZ, UR16 ;  /* 0x00000010ff0f7e24 */ /* 0x000fe2000f8e00ff */
[----:B------:R-:W-:Y:S01]  /*0c40*/  LOP3.LUT R6, R13, R8, RZ, 0x3c, !PT ;  /* 0x000000080d067212 */ /* 0x000fe200078e3cff */
[----:B------:R-:W-:Y:S01]  /*0c50*/  IMAD.IADD R4, R20, 0x1, -R5 ;  /* 0x0000000114047824 */ /* 0x000fe200078e0a05 */
[----:B------:R-:W-:Y:S01]  /*0c60*/  ISETP.GE.AND P2, PT, R7, RZ, PT ;  /* 0x000000ff0700720c */ /* 0x000fe20003f46270 */
[----:B------:R-:W-:Y:S01]  /*0c70*/  @!P3 VIADD R219, R219, 0x1 ;  /* 0x00000001dbdbb836 */ /* 0x000fe20000000000 */
[----:B------:R-:W-:-:S02]  /*0c80*/  SHF.R.S32.HI R123, RZ, 0x5, R123 ;  /* 0x00000005ff7b7819 */ /* 0x000fc4000001147b */
[----:B------:R-:W-:Y:S02]  /*0c90*/  ISETP.NE.AND P4, PT, R2, RZ, PT ;  /* 0x000000ff0200720c */ /* 0x000fe40003f85270 */
[----:B------:R-:W-:Y:S02]  /*0ca0*/  SHF.R.S32.HI R237, RZ, 0x1f, R236 ;  /* 0x0000001fffed7819 */ /* 0x000fe400000114ec */
[----:B------:R-:W-:Y:S01]  /*0cb0*/  SHF.R.S32.HI R21, RZ, 0x1f, R20 ;  /* 0x0000001fff157819 */ /* 0x000fe20000011414 */
[----:B------:R-:W-:Y:S08]  /*0cc0*/  @P1 BRA `(.L_x_304) ;  /* 0x0000000000341947 */ /* 0x000ff00003800000 */
        /* <DEDUP_REMOVED lines=13> */
.L_x_304:
[----:B------:R-:W-:Y:S01]  /*0da0*/  LEA R225, R123, R4, 0x3 ;  /* 0x000000047be17211 */ /* 0x000fe200078e18ff */
[----:B------:R-:W-:Y:S01]  /*0db0*/  IMAD R5, R21, UR8, RZ ;  /* 0x0000000815057c24 */ /* 0x000fe2000f8e02ff */
[----:B------:R-:W1:Y:S01]  /*0dc0*/  S2UR UR27, SR_CgaCtaId ;  /* 0x00000000001b79c3 */ /* 0x000e620000008800 */
[C---:B------:R-:W-:Y:S01]  /*0dd0*/  IMAD.WIDE.U32 R10, R20.reuse, UR8, R236 ;  /* 0x00000008140a7c25 */ /* 0x040fe2000f8e00ec */
[----:B------:R-:W-:Y:S01]  /*0de0*/  @P5 IADD3 R219, R219, 0x1, RZ ;  /* 0x00000001dbdb5810 */ /* 0x000fe20007ffe0ff */
[----:B------:R-:W-:Y:S01]  /*0df0*/  BSSY B0, `(.L_x_305) ;  /* 0x0000051000007945 */ /* 0x000fe20003800000 */
[C---:B------:R-:W-:Y:S01]  /*0e00*/  IADD3 R8, R20.reuse, 0x20, RZ ;  /* 0x0000002014087810 */ /* 0x040fe20007ffe0ff */
[----:B------:R-:W-:Y:S01]  /*0e10*/  IMAD R4, R20, UR9, R5 ;  /* 0x0000000914047c24 */ /* 0x000fe2000f8e0205 */
[----:B------:R-:W-:Y:S01]  /*0e20*/  IADD3 R232, P1, R10, UR28, RZ ;  /* 0x0000001c0ae87c10 */ /* 0x000fe2000ff3e0ff */
[----:B------:R-:W-:Y:S01]  /*0e30*/  IMAD.U32 R225, R225, 0x20, R6 ;  /* 0x00000020e1e17824 */ /* 0x000fe200078e0006 */
[----:B------:R-:W-:Y:S01]  /*0e40*/  @!P2 IADD3 R219, -R219, RZ, RZ ;  /* 0x000000ffdbdba210 */ /* 0x000fe20007ffe1ff */
[----:B------:R-:W-:Y:S01]  /*0e50*/  IMAD.WIDE.U32 R6, R20, UR6, R236 ;  /* 0x0000000614067c25 */ /* 0x000fe2000f8e00ec */
[----:B------:R-:W-:-:S02]  /*0e60*/  @!P4 LOP3.LUT R219, RZ, R2, RZ, 0x33, !PT ;  /* 0x00000002ffdbc212 */ /* 0x000fc400078e33ff */
[----:B------:R-:W-:Y:S01]  /*0e70*/  IADD3.X R233, R11, UR13, R4, P1, !PT ;  /* 0x0000000d0be97c10 */ /* 0x000fe20008ffe404 */
[----:B------:R-:W-:Y:S01]  /*0e80*/  IMAD R5, R21, UR6, RZ ;  /* 0x0000000615057c24 */ /* 0x000fe2000f8e02ff */
[----:B------:R-:W-:Y:S01]  /*0e90*/  IADD3 R4, P1, R236, UR18, RZ ;  /* 0x00000012ec047c10 */ /* 0x000fe2000ff3e0ff */
[----:B------:R-:W-:Y:S01]  /*0ea0*/  ULDC.64 UR12, c[0x0][0x260] ;  /* 0x00009800000c7ab9 */ /* 0x000fe20000000a00 */
[----:B------:R-:W-:Y:S01]  /*0eb0*/  IADD3 R216, P2, R6, UR4, RZ ;  /* 0x0000000406d87c10 */ /* 0x000fe2000ff5e0ff */
[----:B------:R-:W-:Y:S01]  /*0ec0*/  IMAD R2, R20, UR7, R5 ;  /* 0x0000000714027c24 */ /* 0x000fe2000f8e0205 */
[----:B------:R-:W-:Y:S01]  /*0ed0*/  ULDC.64 UR4, c[0x0][0x258] ;  /* 0x0000960000047ab9 */ /* 0x000fe20000000a00 */
[----:B------:R-:W-:Y:S01]  /*0ee0*/  IADD3.X R5, R237, UR10, RZ, P1, !PT ;  /* 0x0000000aed057c10 */ /* 0x000fe20008ffe4ff */
[----:B------:R-:W-:Y:S01]  /*0ef0*/  IMAD.U32 R6, RZ, RZ, UR4 ;  /* 0x00000004ff067e24 */ /* 0x000fe2000f8e00ff */
[----:B------:R-:W-:Y:S01]  /*0f00*/  UIMAD UR26, UR26, UR4, URZ ;  /* 0x000000041a1a72a4 */ /* 0x000fe2000f8e023f */
[----:B------:R-:W-:Y:S01]  /*0f10*/  IADD3.X R217, R7, UR29, R2, P2, !PT ;  /* 0x0000001d07d97c10 */ /* 0x000fe200097fe402 */
[----:B------:R-:W-:Y:S01]  /*0f20*/  ULDC.64 UR10, c[0x0][0x268] ;  /* 0x00009a00000a7ab9 */ /* 0x000fe20000000a00 */
[----:B------:R-:W-:Y:S01]  /*0f30*/  SHF.R.S32.HI R2, RZ, 0x1f, R219 ;  /* 0x0000001fff027819 */ /* 0x000fe200000114db */
[----:B------:R-:W-:Y:S01]  /*0f40*/  IMAD.WIDE.U32 R6, R6, UR25, R4 ;  /* 0x0000001906067c25 */ /* 0x000fe2000f8e0004 */
[----:B------:R-:W-:Y:S01]  /*0f50*/  ISETP.GE.AND P2, PT, R20, UR14, PT ;  /* 0x0000000e14007c0c */ /* 0x000fe2000bf46270 */
[----:B------:R-:W-:Y:S01]  /*0f60*/  UIADD3 UR18, UR19, -0x1, URZ ;  /* 0xffffffff13127890 */ /* 0x000fe2000fffe03f */
[----:B------:R-:W-:Y:S01]  /*0f70*/  ISETP.GE.AND P1, PT, R8, UR14, PT ;  /* 0x0000000e08007c0c */ /* 0x000fe2000bf26270 */
[C---:B------:R-:W-:Y:S01]  /*0f80*/  IMAD R4, R2.reuse, UR12, RZ ;  /* 0x0000000c02047c24 */ /* 0x040fe2000f8e02ff */
[----:B------:R-:W-:Y:S01]  /*0f90*/  UIMAD UR5, UR25, UR5, UR26 ;  /* 0x00000005190572a4 */ /* 0x000fe2000f8e021a */
[----:B------:R-:W-:Y:S01]  /*0fa0*/  IMAD R2, R2, UR10, RZ ;  /* 0x0000000a02027c24 */ /* 0x000fe2000f8e02ff */
[----:B------:R-:W-:Y:S01]  /*0fb0*/  LEA.HI R10, R3, R120, RZ, 0x4 ;  /* 0x00000078030a7211 */ /* 0x000fe200078f20ff */
[C---:B------:R-:W-:Y:S01]  /*0fc0*/  IMAD.WIDE.U32 R216, R219.reuse, UR10, R216 ;  /* 0x0000000adbd87c25 */ /* 0x040fe2000f8e00d8 */
[----:B------:R-:W-:Y:S01]  /*0fd0*/  UMOV UR10, 0x400 ;  /* 0x00000400000a7882 */ /* 0x000fe20000000000 */
[----:B------:R-:W-:Y:S01]  /*0fe0*/  SHF.R.S32.HI R18, RZ, 0x1f, R17 ;  /* 0x0000001fff127819 */ /* 0x000fe20000011411 */
[----:B-1----:R-:W-:Y:S01]  /*0ff0*/  ULEA UR4, UR27, UR10, 0x18 ;  /* 0x0000000a1b047291 */ /* 0x002fe2000f8ec03f */
        /* <DEDUP_REMOVED lines=8> */
[----:B------:R-:W-:-:S04]  /*1080*/  IMAD.WIDE R14, R15, 0x80, R20 ;  /* 0x000000800f0e7825 */ /* 0x000fc800078e0214 */
[----:B------:R-:W-:Y:S01]  /*1090*/  VIADD R231, R236, 0x20 ;  /* 0x00000020ece77836 */ /* 0x000fe20000000000 */
        /* <DEDUP_REMOVED lines=38> */
.L_x_306:
[----:B------:R-:W-:Y:S05]  /*1300*/  BSYNC B0 ;  /* 0x0000000000007941 */ /* 0x000fea0003800000 */
.L_x_305:
[----:B------:R-:W-:Y:S01]  /*1310*/  SHF.R.S32.HI R11, RZ, 0x4, R10 ;  /* 0x00000004ff0b7819 */ /* 0x000fe2000001140a */
[----:B------:R-:W-:Y:S01]  /*1320*/  BSSY B0, `(.L_x_307) ;  /* 0x000002c000007945 */ /* 0x000fe20003800000 */
[C---:B------:R-:W-:Y:S01]  /*1330*/  ISETP.GE.AND P5, PT, R20.reuse, UR12, PT ;  /* 0x0000000c14007c0c */ /* 0x040fe2000bfa6270 */
[----:B------:R-:W-:Y:S01]  /*1340*/  VIADD R20, R20, 0x60 ;  /* 0x0000006014147836 */ /* 0x000fe20000000000 */
[----:B------:R-:W-:Y:S02]  /*1350*/  LEA.HI R18, R18, R17, RZ, 0x2 ;  /* 0x0000001112127211 */ /* 0x000fe400078f10ff */
[----:B------:R-:W-:Y:S01]  /*1360*/  LEA.HI R19, R10, R11, RZ, 0x1 ;  /* 0x0000000b0a137211 */ /* 0x000fe200078f08ff */
[----:B------:R-:W-:Y:S08]  /*1370*/  @P1 BRA `(.L_x_308) ;  /* 0x0000000000981947 */ /* 0x000ff00003800000 */
        /* <DEDUP_REMOVED lines=38> */
.L_x_308:
[----:B------:R-:W-:Y:S05]  /*15e0*/  BSYNC B0 ;  /* 0x0000000000007941 */ /* 0x000fea0003800000 */
.L_x_307:
[----:B--23--:R-:W-:Y:S01]  /*15f0*/  LOP3.LUT R4, R19, 0xfffffffe, RZ, 0xc0, !PT ;  /* 0xfffffffe13047812 */ /* 0x00cfe200078ec0ff */
[----:B------:R-:W-:Y:S01]  /*1600*/  BSSY B0, `(.L_x_309) ;  /* 0x0000030000007945 */ /* 0x000fe20003800000 */
[----:B------:R-:W-:Y:S02]  /*1610*/  LOP3.LUT R121, R10, 0xfffffff0, RZ, 0xc0, !PT ;  /* 0xfffffff00a797812 */ /* 0x000fe400078ec0ff */
[----:B-1--4-:R-:W-:Y:S01]  /*1620*/  LEA R2, R123, UR21, 0x4 ;  /* 0x000000157b027c11 */ /* 0x012fe2000f8e20ff */
[----:B------:R-:W-:Y:S01]  /*1630*/  IMAD.IADD R11, R11, 0x1, -R4 ;  /* 0x000000010b0b7824 */ /* 0x000fe200078e0a04 */
[----:B------:R-:W-:Y:S01]  /*1640*/  SHF.R.S32.HI R3, RZ, 0x2, R18 ;  /* 0x00000002ff037819 */ /* 0x000fe20000011412 */
[----:B------:R-:W-:Y:S01]  /*1650*/  IMAD.IADD R121, R120, 0x1, -R121 ;  /* 0x0000000178797824 */ /* 0x000fe200078e0a79 */
[----:B------:R-:W-:Y:S02]  /*1660*/  ISETP.GE.AND P4, PT, R20, UR14, PT ;  /* 0x0000000e14007c0c */ /* 0x000fe4000bf86270 */
[----:B------:R-:W-:-:S02]  /*1670*/  IADD3 R10, R2, 0x1, R3 ;  /* 0x00000001020a7810 */ /* 0x000fc40007ffe003 */
[----:B------:R-:W-:Y:S01]  /*1680*/  LOP3.LUT R17, R0, 0xfffffff8, RZ, 0xc0, !PT ;  /* 0xfffffff800117812 */ /* 0x000fe200078ec0ff */
        /* <DEDUP_REMOVED lines=39> */
.L_x_310:
[----:B------:R-:W-:Y:S05]  /*1900*/  BSYNC B0 ;  /* 0x0000000000007941 */ /* 0x000fea0003800000 */
.L_x_309:
        /* <DEDUP_REMOVED lines=39> */
.L_x_312:
[----:B------:R-:W-:Y:S05]  /*1b80*/  BSYNC B0 ;  /* 0x0000000000007941 */ /* 0x000fea0003800000 */
.L_x_311:
[----:B------:R-:W-:Y:S01]  /*1b90*/  LEA.HI R6, R121, R121, RZ, 0x1 ;  /* 0x0000007979067211 */ /* 0x000fe200078f08ff */
[----:B------:R-:W-:Y:S01]  /*1ba0*/  USHF.L.U32 UR26, UR8, 0x6, URZ ;  /* 0x00000006081a7899 */ /* 0x000fe2000800063f */
[----:B------:R-:W-:Y:S01]  /*1bb0*/  IMAD.IADD R14, R120, 0x1, -R17 ;  /* 0x00000001780e7824 */ /* 0x000fe200078e0a11 */
[----:B------:R-:W-:Y:S01]  /*1bc0*/  USHF.L.U64.HI UR25, UR8, 0x6, UR9 ;  /* 0x0000000608197899 */ /* 0x000fe20008010209 */
[--C-:B-1234-:R-:W-:Y:S01]  /*1bd0*/  SHF.R.S32.HI R3, RZ, 0x1, R6.reuse ;  /* 0x00000001ff037819 */ /* 0x11efe20000011406 */
[----:B------:R-:W-:Y:S01]  /*1be0*/  USHF.R.S32.HI UR28, URZ, 0x1f, UR18 ;  /* 0x0000001f3f1c7899 */ /* 0x000fe20008011412 */
[----:B------:R-:W-:Y:S01]  /*1bf0*/  SHF.R.S32.HI R4, RZ, 0x1f, R6 ;  /* 0x0000001fff047819 */ /* 0x000fe20000011406 */
[----:B------:R-:W-:Y:S01]  /*1c00*/  UIMAD UR5, UR25, UR18, URZ ;  /* 0x00000012190572a4 */ /* 0x000fe2000f8e023f */
[----:B------:R-:W-:Y:S01]  /*1c10*/  IMAD.IADD R235, R233, 0x1, R235 ;  /* 0x00000001e9eb7824 */ /* 0x000fe200078e02eb */
[----:B------:R-:W-:Y:S01]  /*1c20*/  LEA.HI R0, R14, R14, RZ, 0x1 ;  /* 0x0000000e0e007211 */ /* 0x000fe200078f08ff */
[----:B------:R-:W-:Y:S01]  /*1c30*/  IMAD.U32 R117, RZ, RZ, UR26 ;  /* 0x0000001aff757e24 */ /* 0x000fe2000f8e00ff */
[----:B------:R-:W-:Y:S01]  /*1c40*/  LEA.HI R4, R4, R3, RZ, 0x2 ;  /* 0x0000000304047211 */ /* 0x000fe200078f10ff */
[----:B------:R-:W-:Y:S01]  /*1c50*/  IMAD.MOV.U32 R234, RZ, RZ, R232 ;  /* 0x000000ffffea7224 */ /* 0x000fe200078e00e8 */
[----:B------:R-:W-:Y:S01]  /*1c60*/  UIMAD UR5, UR28, UR26, UR5 ;  /* 0x0000001a1c0572a4 */ /* 0x000fe2000f8e0205 */
[----:B------:R-:W-:Y:S01]  /*1c70*/  SHF.R.S32.HI R2, RZ, 0x1f, R121 ;  /* 0x0000001fff027819 */ /* 0x000fe20000011479 */
[----:B------:R-:W-:Y:S01]  /*1c80*/  BSSY B0, `(.L_x_313) ;  /* 0x000002b000007945 */ /* 0x000fe20003800000 */
[----:B------:R-:W-:Y:S01]  /*1c90*/  IMAD.WIDE.U32 R16, R117, UR18, R234 ;  /* 0x0000001275107c25 */ /* 0x000fe2000f8e00ea */
[----:B------:R-:W-:-:S02]  /*1ca0*/  LOP3.LUT R6, R6, 0x7fffffe, RZ, 0xc0, !PT ;  /* 0x07fffffe06067812 */ /* 0x000fc400078ec0ff */
[----:B------:R-:W-:Y:S01]  /*1cb0*/  LOP3.LUT R5, R0, 0x7fffffe, RZ, 0xc0, !PT ;  /* 0x07fffffe00057812 */ /* 0x000fe200078ec0ff */
[----:B------:R-:W-:Y:S01]  /*1cc0*/  VIADD R12, R17, UR5 ;  /* 0x00000005110c7c36 */ /* 0x000fe20008000000 */
[----:B------:R-:W-:Y:S02]  /*1cd0*/  LOP3.LUT R4, R4, 0xfffffffc, RZ, 0xc0, !PT ;  /* 0xfffffffc04047812 */ /* 0x000fe400078ec0ff */
[----:B------:R-:W-:Y:S01]  /*1ce0*/  LEA.HI R2, R2, R121, RZ, 0x3 ;  /* 0x0000007902027211 */ /* 0x000fe200078f18ff */
[----:B------:R-:W-:Y:S01]  /*1cf0*/  IMAD.IADD R121, R121, 0x1, -R6 ;  /* 0x0000000179797824 */ /* 0x000fe200078e0a06 */
[----:B------:R-:W-:Y:S01]  /*1d00*/  ISETP.GE.AND P0, PT, R8, UR12, PT ;  /* 0x0000000c08007c0c */ /* 0x000fe2000bf06270 */
[----:B------:R-:W-:Y:S02]  /*1d10*/  IMAD.IADD R14, R14, 0x1, -R5 ;  /* 0x000000010e0e7824 */ /* 0x000fe400078e0a05 */
[----:B------:R-:W-:Y:S01]  /*1d20*/  IMAD.IADD R3, R3, 0x1, -R4 ;  /* 0x0000000103037824 */ /* 0x000fe200078e0a04 */
[----:B------:R-:W-:Y:S09]  /*1d30*/  @P6 BRA `(.L_x_314) ;  /* 0x00000000007c6947 */ /* 0x000ff20003800000 */
        /* <DEDUP_REMOVED lines=31> */
.L_x_314:
[----:B------:R-:W-:Y:S05]  /*1f30*/  BSYNC B0 ;  /* 0x0000000000007941 */ /* 0x000fea0003800000 */
.L_x_313:
        /* <DEDUP_REMOVED lines=36> */
.L_x_316:
[----:B------:R-:W-:Y:S05]  /*2180*/  BSYNC B0 ;  /* 0x0000000000007941 */ /* 0x000fea0003800000 */
.L_x_315:
[----:B------:R-:W0:Y:S01]  /*2190*/  LDGDEPBAR ;  /* 0x00000000000079af */ /* 0x000e220000000000 */
[----:B------:R-:W-:Y:S01]  /*21a0*/  IMAD.SHL.U32 R116, R2, 0x20, RZ ;  /* 0x0000002002747824 */ /* 0x000fe200078e00ff */
[----:B------:R-:W-:Y:S01]  /*21b0*/  USHF.L.U64.HI UR21, UR6, 0x6, UR7 ;  /* 0x0000000606157899 */ /* 0x000fe20008010207 */
[----:B------:R-:W-:Y:S01]  /*21c0*/  IMAD.SHL.U32 R2, R3, 0x40, RZ ;  /* 0x0000004003027824 */ /* 0x000fe200078e00ff */
[----:B------:R-:W-:Y:S01]  /*21d0*/  USHF.L.U32 UR27, UR6, 0x6, URZ ;  /* 0x00000006061b7899 */ /* 0x000fe2000800063f */
[----:B-1234-:R-:W-:Y:S01]  /*21e0*/  IMAD.SHL.U32 R5, R11, 0x8, RZ ;  /* 0x000000080b057824 */ /* 0x01efe200078e00ff */
[----:B------:R-:W-:Y:S01]  /*21f0*/  LOP3.LUT R116, R116, 0xffffff00, RZ, 0xc0, !PT ;  /* 0xffffff0074747812 */ /* 0x000fe200078ec0ff */
[----:B------:R-:W-:Y:S01]  /*2200*/  IMAD.SHL.U32 R223, R0, 0x40, RZ ;  /* 0x0000004000df7824 */ /* 0x000fe200078e00ff */
[----:B------:R-:W-:Y:S01]  /*2210*/  LOP3.LUT R2, R2, 0xc0, RZ, 0xc0, !PT ;  /* 0x000000c002027812 */ /* 0x000fe200078ec0ff */
[----:B------:R-:W-:Y:S01]  /*2220*/  IMAD.U32 R7, RZ, RZ, UR24 ;  /* 0x00000018ff077e24 */ /* 0x000fe2000f8e00ff */
[----:B------:R-:W-:Y:S01]  /*2230*/  UIMAD UR10, UR21, UR18, URZ ;  /* 0x00000012150a72a4 */ /* 0x000fe2000f8e023f */
[----:B------:R-:W-:Y:S01]  /*2240*/  IMAD.SHL.U32 R6, R9, 0x8, RZ ;  /* 0x0000000809067824 */ /* 0x000fe200078e00ff */
[----:B------:R-:W-:Y:S01]  /*2250*/  LOP3.LUT R5, R2, 0x8, R5, 0xf8, !PT ;  /* 0x0000000802057812 */ /* 0x000fe200078ef805 */
[----:B------:R-:W-:Y:S01]  /*2260*/  IMAD R4, R123, 0x200, R116 ;  /* 0x000002007b047824 */ /* 0x000fe200078e0274 */
[----:B------:R-:W-:Y:S01]  /*2270*/  SHF.R.U32.HI R2, RZ, 0x3, R2 ;  /* 0x00000003ff027819 */ /* 0x000fe20000011602 */
[----:B------:R-:W-:Y:S01]  /*2280*/  UIMAD UR10, UR28, UR27, UR10 ;  /* 0x0000001b1c0a72a4 */ /* 0x000fe2000f8e020a */
[----:B------:R-:W-:Y:S01]  /*2290*/  LOP3.LUT R223, R223, 0xc0, RZ, 0xc0, !PT ;  /* 0x000000c0dfdf7812 */ /* 0x000fe200078ec0ff */
[----:B------:R-:W-:Y:S01]  /*22a0*/  BSSY B0, `(.L_x_317) ;  /* 0x0000039000007945 */ /* 0x000fe20003800000 */
[----:B------:R-:W-:-:S02]  /*22b0*/  IADD3 R10, R7, -UR17, R10 ;  /* 0x80000011070a7c10 */ /* 0x000fc4000fffe00a */
[----:B------:R-:W-:Y:S01]  /*22c0*/  LEA R14, R11, R14, 0x3 ;  /* 0x0000000e0b0e7211 */ /* 0x000fe200078e18ff */
[----:B------:R-:W-:Y:S01]  /*22d0*/  IMAD.U32 R11, RZ, RZ, UR18 ;  /* 0x00000012ff0b7e24 */ /* 0x000fe2000f8e00ff */
[----:B------:R-:W-:Y:S01]  /*22e0*/  IADD3 R219, R217, R219, RZ ;  /* 0x000000dbd9db7210 */ /* 0x000fe20007ffe0ff */
[----:B------:R-:W-:Y:S01]  /*22f0*/  VIADD R118, R10, UR20 ;  /* 0x000000140a767c36 */ /* 0x000fe20008000000 */
[----:B------:R-:W-:-:S04]  /*2300*/  DEPBAR.LE SB0, 0x0 ;  /* 0x000080000000791a */ /* 0x000fc80000000000 */
[----:B------:R-:W-:Y:S01]  /*2310*/  BAR.SYNC.DEFER_BLOCKING 0x0 ;  /* 0x0000000000007b1d */ /* 0x000fe20000010000 */
[----:B------:R-:W-:Y:S02]  /*2320*/  MOV R218, R216 ;  /* 0x000000d800da7202 */ /* 0x000fe40000000f00 */
[----:B------:R-:W-:Y:S02]  /*2330*/  LOP3.LUT R2, R5, R2, RZ, 0x3c, !PT ;  /* 0x0000000205027212 */ /* 0x000fe400078e3cff */
[----:B------:R-:W-:Y:S01]  /*2340*/  LOP3.LUT R6, R223, 0x8, R6, 0xf8, !PT ;  /* 0x00000008df067812 */ /* 0x000fe200078ef806 */
[----:B------:R-:W-:Y:S01]  /*2350*/  IMAD.WIDE.U32 R10, R11, UR27, R218 ;  /* 0x0000001b0b0a7c25 */ /* 0x000fe2000f8e00da */
[----:B------:R-:W-:Y:S02]  /*2360*/  LEA R5, R121, R4, 0x5 ;  /* 0x0000000479057211 */ /* 0x000fe400078e28ff */
[----:B------:R-:W-:Y:S02]  /*2370*/  SHF.R.U32.HI R223, RZ, 0x3, R223 ;  /* 0x00000003ffdf7819 */ /* 0x000fe400000116df */
[----:B------:R-:W-:Y:S01]  /*2380*/  ISETP.GE.AND P0, PT, R8, UR12, PT ;  /* 0x0000000c08007c0c */ /* 0x000fe2000bf06270 */
[----:B------:R-:W-:Y:S01]  /*2390*/  IMAD.IADD R224, R2, 0x1, R5 ;  /* 0x0000000102e07824 */ /* 0x000fe200078e0205 */
[----:B------:R-:W-:Y:S01]  /*23a0*/  LOP3.LUT R223, R6, R223, RZ, 0x3c, !PT ;  /* 0x000000df06df7212 */ /* 0x000fe200078e3cff */
[----:B------:R-:W-:-:S03]  /*23b0*/  VIADD R8, R11, UR10 ;  /* 0x0000000a0b087c36 */ /* 0x000fc60008000000 */
[----:B------:R-:W-:Y:S01]  /*23c0*/  LEA R224, R224, UR4, 0x1 ;  /* 0x00000004e0e07c11 */ /* 0x000fe2000f8e08ff */
[----:B------:R-:W-:Y:S01]  /*23d0*/  IMAD.U32 R223, R14, 0x20, R223 ;  /* 0x000000200edf7824 */ /* 0x000fe200078e00df */
        /* <DEDUP_REMOVED lines=37> */
.L_x_318:
[----:B------:R-:W-:Y:S05]  /*2630*/  BSYNC B0 ;  /* 0x0000000000007941 */ /* 0x000fea0003800000 */
.L_x_317:
        /* <DEDUP_REMOVED lines=39> */
.L_x_320:
[----:B------:R-:W-:Y:S05]  /*28b0*/  BSYNC B0 ;  /* 0x0000000000007941 */ /* 0x000fea0003800000 */
.L_x_319:
[----:B------:R-:W-:Y:S01]  /*28c0*/  LDSM.16.M88.4 R60, [R224+0x1000] ;  /* 0x00100000e03c783b */ /* 0x000fe20000000200 */
[----:B-123--:R-:W-:Y:S01]  /*28d0*/  IMAD.MOV.U32 R4, RZ, RZ, 0x10 ;  /* 0x00000010ff047424 */ /* 0x00efe200078e00ff */
[----:B------:R-:W-:Y:S01]  /*28e0*/  LOP3.LUT P0, RZ, R0, 0x2, RZ, 0xc0, !PT ;  /* 0x0000000200ff7812 */ /* 0x000fe2000780c0ff */
[----:B------:R-:W1:Y:S01]  /*28f0*/  LDC.U8 R240, c[0x0][0x388] ;  /* 0x0000e200fff07b82 */ /* 0x000e620000000000 */
[----:B------:R-:W2:Y:S01]  /*2900*/  LDSM.16.M88.4 R92, [R223+0x6c00] ;  /* 0x006c0000df5c783b */ /* 0x000ea20000000200 */
[----:B------:R-:W-:Y:S01]  /*2910*/  LOP3.LUT P1, RZ, R3, 0x2, RZ, 0xc0, !PT ;  /* 0x0000000203ff7812 */ /* 0x000fe2000782c0ff */
[----:B------:R-:W-:Y:S01]  /*2920*/  UISETP.GE.AND UP0, UPT, UR19, 0x2, UPT ;  /* 0x000000021300788c */ /* 0x000fe2000bf06270 */
[C---:B------:R-:W-:Y:S01]  /*2930*/  SEL R0, R4.reuse, 0xfffffff0, !P0 ;  /* 0xfffffff004007807 */ /* 0x040fe20004000000 */
[----:B------:R-:W3:Y:S01]  /*2940*/  LDSM.16.M88.4 R84, [R223+0x6000] ;  /* 0x00600000df54783b */ /* 0x000ee20000000200 */
[----:B------:R-:W-:Y:S01]  /*2950*/  SEL R3, R4, 0xfffffff0, !P1 ;  /* 0xfffffff004037807 */ /* 0x000fe20004800000 */
[----:B------:R-:W-:Y:S01]  /*2960*/  IMAD.U32 R242, RZ, RZ, UR16 ;  /* 0x00000010fff27e24 */ /* 0x000fe2000f8e00ff */
[----:B------:R-:W-:Y:S01]  /*2970*/  VIMNMX R229, R118, UR24, PT ;  /* 0x0000001876e57c48 */ /* 0x000fe2000bfe0100 */
[----:B------:R-:W5:Y:S01]  /*2980*/  LDSM.16.M88.4 R76, [R223+0x6400] ;  /* 0x00640000df4c783b */ /* 0x000f620000000200 */
[----:B------:R-:W-:-:S02]  /*2990*/  IMAD R220, R0, 0x2, R223 ;  /* 0x0000000200dc7824 */ /* 0x000fc400078e02df */
[----:B------:R-:W-:Y:S01]  /*29a0*/  IMAD R222, R3, 0x2, R224 ;  /* 0x0000000203de7824 */ /* 0x000fe200078e02e0 */
[----:B------:R-:W4:Y:S01]  /*29b0*/  LDSM.16.M88.4 R68, [R223+0x6800] ;  /* 0x00680000df44783b */ /* 0x000f220000000200 */
[----:B------:R-:W-:Y:S02]  /*29c0*/  IMAD.U32 R0, RZ, RZ, UR18 ;  /* 0x00000012ff007e24 */ /* 0x000fe4000f8e00ff */
[----:B------:R-:W-:Y:S01]  /*29d0*/  IMAD R121, R121, 0x20, R116 ;  /* 0x0000002079797824 */ /* 0x000fe200078e0274 */
[----:B------:R-:W1:Y:S01]  /*29e0*/  LDSM.16.M88.4 R56, [R224] ;  /* 0x00000000e038783b */ /* 0x000e620000000200 */
[----:B------:R-:W-:Y:S02]  /*29f0*/  IMAD R242, R242, 0x8, R123 ;  /* 0x00000008f2f27824 */ /* 0x000fe400078e027b */
[----:B------:R-:W-:Y:S01]  /*2a00*/  VIADD R206, R238, 0xb54cda56 ;  /* 0xb54cda56eece7836 */ /* 0x000fe20000000000 */
[----:B------:R-:W-:Y:S01]  /*2a10*/  LDSM.16.M88.4 R48, [R222+0x1000] ;  /* 0x00100000de30783b */ /* 0x000fe20000000200 */
[----:B------:R-:W-:-:S03]  /*2a20*/  VIADD R174, R239, 0x646e171e ;  /* 0x646e171eefae7836 */ /* 0x000fc60000000000 */
[----:B------:R-:W1:Y:S04]  /*2a30*/  LDSM.16.M88.4 R52, [R220+0x6c00] ;  /* 0x006c0000dc34783b */ /* 0x000e680000000200 */
[----:B------:R-:W1:Y:S04]  /*2a40*/  LDSM.16.M88.4 R44, [R220+0x6000] ;  /* 0x00600000dc2c783b */ /* 0x000e680000000200 */
[----:B------:R-:W1:Y:S04]  /*2a50*/  LDSM.16.M88.4 R40, [R220+0x6400] ;  /* 0x00640000dc28783b */ /* 0x000e680000000200 */
[----:B------:R-:W1:Y:S04]  /*2a60*/  LDSM.16.M88.4 R36, [R220+0x6800] ;  /* 0x00680000dc24783b */ /* 0x000e680000000200 */
[----:B------:R-:W1:Y:S01]  /*2a70*/  LDSM.16.M88.4 R32, [R222] ;  /* 0x00000000de20783b */ /* 0x000e620000000200 */
[C---:B--2---:R-:W-:Y:S03]  /*2a80*/  HMMA.16816.F32.BF16 R4, R60.reuse, R92, RZ ;  /* 0x0000005c3c04723c */ /* 0x044fe600000418ff */
[----:B------:R-:W-:Y:S03]  /*2a90*/  LDSM.16.M88.4 R108, [R224+0x3000] ;  /* 0x00300000e06c783b */ /* 0x000fe60000000200 */
[C---:B---3--:R-:W-:Y:S01]  /*2aa0*/  HMMA.16816.F32.BF16 R28, R60.reuse, R84, RZ ;  /* 0x000000543c1c723c */ /* 0x048fe200000418ff */
[----:B------:R-:W-:Y:S04]  /*2ab0*/  LDSM.16.M88.4 R104, [R223+0x7000] ;  /* 0x00700000df68783b */ /* 0x000fe80000000200 */
[----:B------:R-:W-:Y:S01]  /*2ac0*/  LDSM.16.M88.4 R112, [R224+0x2000] ;  /* 0x00200000e070783b */ /* 0x000fe20000000200 */
[C---:B-----5:R-:W-:Y:S03]  /*2ad0*/  HMMA.16816.F32.BF16 R20, R60.reuse, R76, RZ ;  /* 0x0000004c3c14723c */ /* 0x060fe600000418ff */
[----:B------:R-:W-:Y:S03]  /*2ae0*/  LDSM.16.M88.4 R100, [R223+0x7400] ;  /* 0x00740000df64783b */ /* 0x000fe60000000200 */
[C---:B----4-:R-:W-:Y:S01]  /*2af0*/  HMMA.16816.F32.BF16 R12, R60.reuse, R68, RZ ;  /* 0x000000443c0c723c */ /* 0x050fe200000418ff */
[----:B------:R-:W-:Y:S04]  /*2b00*/  LDSM.16.M88.4 R96, [R223+0x7800] ;  /* 0x00780000df60783b */ /* 0x000fe80000000200 */
[----:B------:R-:W0:Y:S01]  /*2b10*/  LDGDEPBAR ;  /* 0x00000000000079af */ /* 0x000e220000000000 */
[C---:B------:R-:W-:Y:S06]  /*2b20*/  HMMA.16816.F32.BF16 R24, R60.reuse, R86, RZ ;  /* 0x000000563c18723c */ /* 0x040fec00000418ff */
[C---:B------:R-:W-:Y:S06]  /*2b30*/  HMMA.16816.F32.BF16 R16, R60.reuse, R78, RZ ;  /* 0x0000004e3c10723c */ /* 0x040fec00000418ff */
[----:B------:R-:W-:Y:S06]  /*2b40*/  HMMA.16816.F32.BF16 R8, R60, R70, RZ ;  /* 0x000000463c08723c */ /* 0x000fec00000418ff */
[C---:B-1----:R-:W-:Y:S06]  /*2b50*/  HMMA.16816.F32.BF16 R88, R56.reuse, R84, RZ ;  /* 0x000000543858723c */ /* 0x042fec00000418ff */
        /* <DEDUP_REMOVED lines=27> */
[----:B------:R-:W-:Y:S05]  /*2d10*/  LDSM.16.M88.4 R36, [R220+0x7800] ;  /* 0x00780000dc24783b */ /* 0x000fea0000000200 */
[----:B------:R-:W-:Y:S01]  /*2d20*/  HMMA.16816.F32.BF16 R56, R32, R54, R56 ;  /* 0x000000362038723c */ /* 0x000fe20000041838 */
[----:B------:R-:W2:Y:S04]  /*2d30*/  LDSM.16.M88.4 R32, [R220+0x7c00] ;  /* 0x007c0000dc20783b */ /* 0x000ea80000000200 */
[----:B------:R-:W3:Y:S01]  /*2d40*/  LDSM.16.M88.4 R52, [R222+0x2000] ;  /* 0x00200000de34783b */ /* 0x000ee20000000200 */
[C---:B-1----:R-:W-:Y:S06]  /*2d50*/  HMMA.16816.F32.BF16 R4, R108.reuse, R92, R4 ;  /* 0x0000005c6c04723c */ /* 0x042fec0000041804 */
[-C--:B------:R-:W-:Y:S06]  /*2d60*/  HMMA.16816.F32.BF16 R24, R108, R106.reuse, R24 ;  /* 0x0000006a6c18723c */ /* 0x080fec0000041818 */
[----:B------:R-:W-:Y:S06]  /*2d70*/  HMMA.16816.F32.BF16 R84, R112, R106, R84 ;  /* 0x0000006a7054723c */ /* 0x000fec0000041854 */
        /* <DEDUP_REMOVED lines=8> */
[C---:B------:R-:W-:Y:S01]  /*2e00*/  HMMA.16816.F32.BF16 R68, R112.reuse, R98, R68 ;  /* 0x000000627044723c */ /* 0x040fe20000041844 */
[----:B------:R-:W-:Y:S05]  /*2e10*/  LDSM.16.M88.4 R96, [R224+0x5000] ;  /* 0x00500000e060783b */ /* 0x000fea0000000200 */
[C---:B------:R-:W-:Y:S06]  /*2e20*/  HMMA.16816.F32.BF16 R64, R112.reuse, R92, R64 ;  /* 0x0000005c7040723c */ /* 0x040fec0000041840 */
[----:B------:R-:W-:Y:S01]  /*2e30*/  HMMA.16816.F32.BF16 R56, R112, R94, R56 ;  /* 0x0000005e7038723c */ /* 0x000fe20000041838 */
[----:B------:R-:W1:Y:S05]  /*2e40*/  LDSM.16.M88.4 R92, [R223+0x8000] ;  /* 0x00800000df5c783b */ /* 0x000e6a0000000200 */
[----:B------:R-:W-:Y:S06]  /*2e50*/  HMMA.16816.F32.BF16 R28, R108, R104, R28 ;  /* 0x000000686c1c723c */ /* 0x000fec000004181c */
[----:B--2---:R-:W-:Y:S01]  /*2e60*/  HMMA.16816.F32.BF16 R100, R48, R32, R4 ;  /* 0x000000203064723c */ /* 0x004fe20000041804 */
[----:B------:R-:W2:Y:S05]  /*2e70*/  LDSM.16.M88.4 R4, [R224+0x4000] ;  /* 0x00400000e004783b */ /* 0x000eaa0000000200 */
[----:B------:R-:W-:Y:S01]  /*2e80*/  HMMA.16816.F32.BF16 R88, R112, R104, R88 ;  /* 0x000000687058723c */ /* 0x000fe20000041858 */
[----:B------:R-:W4:Y:S05]  /*2e90*/  LDSM.16.M88.4 R104, [R223+0x8400] ;  /* 0x00840000df68783b */ /* 0x000f2a0000000200 */
[-C--:B------:R-:W-:Y:S06]  /*2ea0*/  HMMA.16816.F32.BF16 R24, R48, R46.reuse, R24 ;  /* 0x0000002e3018723c */ /* 0x080fec0000041818 */
[----:B---3--:R-:W-:Y:S06]  /*2eb0*/  HMMA.16816.F32.BF16 R84, R52, R46, R84 ;  /* 0x0000002e3454723c */ /* 0x008fec0000041854 */
        /* <DEDUP_REMOVED lines=8> */
[C---:B------:R-:W-:Y:S01]  /*2f40*/  HMMA.16816.F32.BF16 R76, R52.reuse, R42, R76 ;  /* 0x0000002a344c723c */ /* 0x040fe2000004184c */
[----:B------:R-:W-:Y:S05]  /*2f50*/  LDSM.16.M88.4 R40, [R220+0x8000] ;  /* 0x00800000dc28783b */ /* 0x000fea0000000200 */
[C---:B------:R-:W-:Y:S06]  /*2f60*/  HMMA.16816.F32.BF16 R72, R52.reuse, R36, R72 ;  /* 0x000000243448723c */ /* 0x040fec0000041848 */
[C---:B------:R-:W-:Y:S01]  /*2f70*/  HMMA.16816.F32.BF16 R68, R52.reuse, R38, R68 ;  /* 0x000000263444723c */ /* 0x040fe20000041844 */
[----:B------:R-:W5:Y:S05]  /*2f80*/  LDSM.16.M88.4 R36, [R222+0x4000] ;  /* 0x00400000de24783b */ /* 0x000f6a0000000200 */
[C---:B------:R-:W-:Y:S01]  /*2f90*/  HMMA.16816.F32.BF16 R108, R52.reuse, R44, R88 ;  /* 0x0000002c346c723c */ /* 0x040fe20000041858 */
[----:B------:R-:W5:Y:S04]  /*2fa0*/  LDSM.16.M88.4 R44, [R222+0x5000] ;  /* 0x00500000de2c783b */ /* 0x000f680000000200 */
[----:B------:R-:W-:Y:S01]  /*2fb0*/  LDSM.16.M88.4 R88, [R223+0x8c00] ;  /* 0x008c0000df58783b */ /* 0x000fe20000000200 */
[C---:B------:R-:W-:Y:S06]  /*2fc0*/  HMMA.16816.F32.BF16 R64, R52.reuse, R32, R64 ;  /* 0x000000203440723c */ /* 0x040fec0000041840 */
[----:B------:R-:W-:Y:S06]  /*2fd0*/  HMMA.16816.F32.BF16 R56, R52, R34, R56 ;  /* 0x000000223438723c */ /* 0x000fec0000041838 */
[----:B-1----:R-:W-:Y:S01]  /*2fe0*/  HMMA.16816.F32.BF16 R32, R96, R94, R24 ;  /* 0x0000005e6020723c */ /* 0x002fe20000041818 */
[----:B------:R-:W1:Y:S01]  /*2ff0*/  LDSM.16.M88.4 R24, [R220+0x8400] ;  /* 0x00840000dc18783b */ /* 0x000e620000000200 */
[----:B------:R-:W-:Y:S01]  /*3000*/  IMAD.U32 R53, RZ, RZ, UR24 ;  /* 0x00000018ff357e24 */ /* 0x000fe2000f8e00ff */
[----:B------:R-:W-:-:S03]  /*3010*/  UMOV UR24, UR18 ;  /* 0x0000001200187c82 */ /* 0x000fc60008000000 */
[C---:B--2---:R-:W-:Y:S01]  /*3020*/  HMMA.16816.F32.BF16 R84, R4.reuse, R94, R84 ;  /* 0x0000005e0454723c */ /* 0x044fe20000041854 */
[C-C-:B------:R-:W-:Y:S02]  /*3030*/  VIADDMNMX R228, R118.reuse, 0x8, R53.reuse, PT ;  /* 0x0000000876e47846 */ /* 0x140fe40003800135 */
[C-C-:B------:R-:W-:Y:S02]  /*3040*/  VIADDMNMX R227, R118.reuse, 0x40, R53.reuse, PT ;  /* 0x0000004076e37846 */ /* 0x140fe40003800135 */
[----:B------:R-:W-:Y:S01]  /*3050*/  VIADDMNMX R226, R118, 0x48, R53, PT ;  /* 0x0000004876e27846 */ /* 0x000fe20003800135 */
[-C--:B----4-:R-:W-:Y:S06]  /*3060*/  HMMA.16816.F32.BF16 R80, R4, R104.reuse, R80 ;  /* 0x000000680450723c */ /* 0x090fec0000041850 */
[C---:B------:R-:W-:Y:S06]  /*3070*/  HMMA.16816.F32.BF16 R20, R96.reuse, R104, R20 ;  /* 0x000000686014723c */ /* 0x040fec0000041814 */
[-C--:B---3--:R-:W-:Y:S06]  /*3080*/  HMMA.16816.F32.BF16 R12, R96, R48.reuse, R12 ;  /* 0x00000030600c723c */ /* 0x088fec000004180c */
[----:B------:R-:W-:Y:S06]  /*3090*/  HMMA.16816.F32.BF16 R72, R4, R48, R72 ;  /* 0x000000300448723c */ /* 0x000fec0000041848 */
[----:B-----5:R-:W-:Y:S01]  /*30a0*/  HMMA.16816.F32.BF16 R84, R36, R42, R84 ;  /* 0x0000002a2454723c */ /* 0x020fe20000041854 */
[----:B------:R-:W-:-:S05]  /*30b0*/  IMAD.SHL.U32 R49, R120, 0x2, RZ ;  /* 0x0000000278317824 */ /* 0x000fca00078e00ff */
[----:B------:R-:W-:Y:S01]  /*30c0*/  HMMA.16816.F32.BF16 R32, R44, R42, R32 ;  /* 0x0000002a2c20723c */ /* 0x000fe20000041820 */
[----:B------:R-:W-:-:S05]  /*30d0*/  LOP3.LUT R49, R49, 0x6, RZ, 0xc0, !PT ;  /* 0x0000000631317812 */ /* 0x000fca00078ec0ff */
[----:B------:R-:W-:Y:S01]  /*30e0*/  HMMA.16816.F32.BF16 R8, R96, R50, R8 ;  /* 0x000000326008723c */ /* 0x000fe20000041808 */
[----:B------:R-:W-:-:S04]  /*30f0*/  IMAD R0, R0, 0x40, R49 ;  /* 0x0000004000007824 */ /* 0x000fc800078e0231 */
[C---:B------:R-:W-:Y:S01]  /*3100*/  VIADD R43, R0.reuse, 0x8 ;  /* 0x00000008002b7836 */ /* 0x040fe20000000000 */
[C---:B------:R-:W-:Y:S01]  /*3110*/  HMMA.16816.F32.BF16 R68, R4.reuse, R50, R68 ;  /* 0x000000320444723c */ /* 0x040fe20000041844 */
[----:B------:R-:W2:Y:S01]  /*3120*/  LDSM.16.M88.4 R48, [R220+0x8800] ;  /* 0x00880000dc30783b */ /* 0x000ea20000000200 */
[----:B------:R-:W-:Y:S02]  /*3130*/  VIADD R42, R0, 0x1 ;  /* 0x00000001002a7836 */ /* 0x000fe40000000000 */
[C---:B------:R-:W-:Y:S02]  /*3140*/  ISETP.GE.AND P2, PT, R43.reuse, R229, PT ;  /* 0x000000e52b00720c */ /* 0x040fe40003f46270 */
[----:B------:R-:W-:Y:S01]  /*3150*/  HMMA.16816.F32.BF16 R76, R4, R106, R76 ;  /* 0x0000006a044c723c */ /* 0x000fe2000004184c */
[----:B------:R-:W-:Y:S02]  /*3160*/  ISETP.GE.AND P4, PT, R43, R228, PT ;  /* 0x000000e42b00720c */ /* 0x000fe40003f86270 */
[----:B------:R-:W-:-:S02]  /*3170*/  FSEL R54, R84, -INF , !P2 ;  /* 0xff80000054367808 */ /* 0x000fc40005000000 */
[----:B------:R-:W-:Y:S01]  /*3180*/  FSEL R113, R86, -INF , !P4 ;  /* 0xff80000056717808 */ /* 0x000fe20006000000 */
[----:B-1----:R-:W-:Y:S01]  /*3190*/  HMMA.16816.F32.BF16 R80, R36, R24, R80 ;  /* 0x000000182450723c */ /* 0x002fe20000041850 */
[C---:B------:R-:W-:Y:S02]  /*31a0*/  ISETP.GE.AND P6, PT, R43.reuse, R227, PT ;  /* 0x000000e32b00720c */ /* 0x040fe40003fc6270 */
[----:B------:R-:W-:Y:S02]  /*31b0*/  ISETP.GE.AND P2, PT, R43, R226, PT ;  /* 0x000000e22b00720c */ /* 0x000fe40003f46270 */
[----:B------:R-:W-:Y:S01]  /*31c0*/  FSEL R43, R32, -INF , !P6 ;  /* 0xff800000202b7808 */ /* 0x000fe20007000000 */
[----:B------:R-:W-:Y:S01]  /*31d0*/  HMMA.16816.F32.BF16 R16, R96, R106, R16 ;  /* 0x0000006a6010723c */ /* 0x000fe20000041810 */
[----:B------:R-:W-:Y:S01]  /*31e0*/  FSEL R55, R34, -INF , !P2 ;  /* 0xff80000022377808 */ /* 0x000fe20005000000 */
[----:B------:R-:W-:Y:S01]  /*31f0*/  VIADD R32, R0, 0x11 ;  /* 0x0000001100207836 */ /* 0x000fe20000000000 */
[----:B------:R-:W-:-:S02]  /*3200*/  ISETP.GE.AND P1, PT, R42, R229, PT ;  /* 0x000000e52a00720c */ /* 0x000fc40003f26270 */
[C---:B------:R-:W-:Y:S01]  /*3210*/  ISETP.GE.AND P0, PT, R42.reuse, R227, PT ;  /* 0x000000e32a00720c */ /* 0x040fe20003f06270 */
[----:B------:R-:W-:Y:S01]  /*3220*/  HMMA.16816.F32.BF16 R20, R44, R24, R20 ;  /* 0x000000182c14723c */ /* 0x000fe20000041814 */
[C---:B------:R-:W-:Y:S02]  /*3230*/  ISETP.GE.AND P5, PT, R42.reuse, R226, PT ;  /* 0x000000e22a00720c */ /* 0x040fe40003fa6270 */
[----:B------:R-:W-:-:S03]  /*3240*/  ISETP.GE.AND P3, PT, R42, R228, PT ;  /* 0x000000e42a00720c */ /* 0x000fc60003f66270 */
[----:B------:R-:W-:Y:S01]  /*3250*/  HMMA.16816.F32.BF16 R28, R96, R92, R28 ;  /* 0x0000005c601c723c */ /* 0x000fe2000004181c */
[----:B------:R-:W-:-:S05]  /*3260*/  VIADD R24, R0, 0x9 ;  /* 0x0000000900187836 */ /* 0x000fca0000000000 */
[C---:B------:R-:W-:Y:S01]  /*3270*/  ISETP.GE.AND P4, PT, R24.reuse, R227, PT ;  /* 0x000000e31800720c */ /* 0x040fe20003f86270 */
[----:B------:R-:W-:Y:S01]  /*3280*/  HMMA.16816.F32.BF16 R108, R4, R92, R108 ;  /* 0x0000005c046c723c */ /* 0x000fe2000004186c */
[C---:B------:R-:W-:Y:S02]  /*3290*/  ISETP.GE.AND P6, PT, R24.reuse, R229, PT ;  /* 0x000000e51800720c */ /* 0x040fe40003fc6270 */
[C---:B------:R-:W-:Y:S02]  /*32a0*/  ISETP.GE.AND P2, PT, R24.reuse, R226, PT ;  /* 0x000000e21800720c */ /* 0x040fe40003f46270 */
[----:B------:R-:W-:Y:S01]  /*32b0*/  FSEL R114, R85, -INF , !P6 ;  /* 0xff80000055727808 */ /* 0x000fe20007000000 */
[-C--:B------:R-:W-:Y:S01]  /*32c0*/  HMMA.16816.F32.BF16 R76, R36, R26.reuse, R76 ;  /* 0x0000001a244c723c */ /* 0x080fe2000004184c */
[----:B------:R-:W-:Y:S02]  /*32d0*/  FSEL R93, R33, -INF , !P4 ;  /* 0xff800000215d7808 */ /* 0x000fe40006000000 */
[----:B------:R-:W-:Y:S01]  /*32e0*/  ISETP.GE.AND P4, PT, R24, R228, PT ;  /* 0x000000e41800720c */ /* 0x000fe20003f86270 */
[----:B------:R-:W-:Y:S01]  /*32f0*/  VIADD R24, R0, 0x10 ;  /* 0x0000001000187836 */ /* 0x000fe20000000000 */
[----:B------:R-:W-:Y:S01]  /*3300*/  FSEL R95, R35, -INF , !P2 ;  /* 0xff800000235f7808 */ /* 0x000fe20005000000 */
[----:B------:R-:W-:Y:S01]  /*3310*/  HMMA.16816.F32.BF16 R16, R44, R26, R16 ;  /* 0x0000001a2c10723c */ /* 0x000fe20000041810 */
[----:B------:R-:W-:-:S02]  /*3320*/  FSEL R115, R87, -INF , !P4 ;  /* 0xff80000057737808 */ /* 0x000fc40006000000 */
[C---:B------:R-:W-:Y:S02]  /*3330*/  ISETP.GE.AND P4, PT, R24.reuse, R229, PT ;  /* 0x000000e51800720c */ /* 0x040fe40003f86270 */
[----:B------:R-:W-:Y:S01]  /*3340*/  ISETP.GE.AND P2, PT, R24, R228, PT ;  /* 0x000000e41800720c */ /* 0x000fe20003f46270 */
[-C--:B--2---:R-:W-:Y:S01]  /*3350*/  HMMA.16816.F32.BF16 R72, R36, R48.reuse, R72 ;  /* 0x000000302448723c */ /* 0x084fe20000041848 */
[----:B------:R-:W-:Y:S02]  /*3360*/  FSEL R84, R80, -INF , !P4 ;  /* 0xff80000050547808 */ /* 0x000fe40006000000 */
[C---:B------:R-:W-:Y:S02]  /*3370*/  ISETP.GE.AND P6, PT, R24.reuse, R227, PT ;  /* 0x000000e31800720c */ /* 0x040fe40003fc6270 */
[----:B------:R-:W-:Y:S01]  /*3380*/  ISETP.GE.AND P4, PT, R24, R226, PT ;  /* 0x000000e21800720c */ /* 0x000fe20003f86270 */
[----:B------:R-:W-:Y:S01]  /*3390*/  HMMA.16816.F32.BF16 R12, R44, R48, R12 ;  /* 0x000000302c0c723c */ /* 0x000fe2000004180c */
[----:B------:R-:W1:Y:S01]  /*33a0*/  LDSM.16.M88.4 R24, [R220+0x8c00] ;  /* 0x008c0000dc18783b */ /* 0x000e620000000200 */
[----:B------:R-:W-:Y:S01]  /*33b0*/  FSEL R85, R82, -INF , !P2 ;  /* 0xff80000052557808 */ /* 0x000fe20005000000 */
[----:B------:R-:W-:-:S04]  /*33c0*/  DEPBAR.LE SB0, 0x0 ;  /* 0x000080000000791a */ /* 0x000fc80000000000 */
[----:B------:R-:W-:Y:S01]  /*33d0*/  ISETP.GE.AND P2, PT, R32, R229, PT ;  /* 0x000000e52000720c */ /* 0x000fe20003f46270 */
[-C--:B------:R-:W-:Y:S01]  /*33e0*/  HMMA.16816.F32.BF16 R64, R4, R88.reuse, R64 ;  /* 0x000000580440723c */ /* 0x080fe20000041840 */
[----:B------:R-:W-:Y:S01]  /*33f0*/  FSEL R53, R22, -INF , !P4 ;  /* 0xff80000016357808 */ /* 0x000fe20006000000 */
[----:B------:R-:W-:Y:S01]  /*3400*/  VIADD R22, R0, 0x18 ;  /* 0x0000001800167836 */ /* 0x000fe20000000000 */
[----:B------:R-:W-:Y:S02]  /*3410*/  FSEL R112, R81, -INF , !P2 ;  /* 0xff80000051707808 */ /* 0x000fe40005000000 */
[C---:B------:R-:W-:Y:S01]  /*3420*/  ISETP.GE.AND P4, PT, R32.reuse, R227, PT ;  /* 0x000000e32000720c */ /* 0x040fe20003f86270 */
[----:B------:R-:W-:Y:S01]  /*3430*/  HMMA.16816.F32.BF16 R100, R96, R88, R100 ;  /* 0x000000586064723c */ /* 0x000fe20000041864 */
[----:B------:R-:W-:Y:S02]  /*3440*/  ISETP.GE.AND P2, PT, R32, R226, PT ;  /* 0x000000e22000720c */ /* 0x000fe40003f46270 */
[----:B------:R-:W-:Y:S01]  /*3450*/  FSEL R33, R20, -INF , !P6 ;  /* 0xff80000014217808 */ /* 0x000fe20007000000 */
[----:B------:R-:W-:Y:S01]  /*3460*/  VIADD R20, R0, 0x19 ;  /* 0x0000001900147836 */ /* 0x000fe20000000000 */
[----:B------:R-:W-:Y:S01]  /*3470*/  FSEL R35, R21, -INF , !P4 ;  /* 0xff80000015237808 */ /* 0x000fe20006000000 */
[----:B------:R-:W-:Y:S01]  /*3480*/  HMMA.16816.F32.BF16 R68, R36, R50, R68 ;  /* 0x000000322444723c */ /* 0x000fe20000041844 */
[----:B------:R-:W-:-:S02]  /*3490*/  FSEL R23, R23, -INF , !P2 ;  /* 0xff80000017177808 */ /* 0x000fc40005000000 */
[C---:B------:R-:W-:Y:S02]  /*34a0*/  ISETP.GE.AND P2, PT, R22.reuse, R229, PT ;  /* 0x000000e51600720c */ /* 0x040fe40003f46270 */
[----:B------:R-:W-:Y:S01]  /*34b0*/  ISETP.GE.AND P4, PT, R22, R228, PT ;  /* 0x000000e41600720c */ /* 0x000fe20003f86270 */
[----:B------:R-:W-:Y:S01]  /*34c0*/  HMMA.16816.F32.BF16 R8, R44, R50, R8 ;  /* 0x000000322c08723c */ /* 0x000fe20000041808 */
[----:B------:R-:W-:Y:S02]  /*34d0*/  FSEL R86, R76, -INF , !P2 ;  /* 0xff8000004c567808 */ /* 0x000fe40005000000 */
[----:B------:R-:W-:Y:S02]  /*34e0*/  FSEL R133, R78, -INF , !P4 ;  /* 0xff8000004e857808 */ /* 0x000fe40006000000 */
[----:B------:R-:W-:Y:S01]  /*34f0*/  ISETP.GE.AND P2, PT, R22, R226, PT ;  /* 0x000000e21600720c */ /* 0x000fe20003f46270 */
[----:B------:R-:W-:Y:S01]  /*3500*/  HMMA.16816.F32.BF16 R60, R96, R90, R60 ;  /* 0x0000005a603c723c */ /* 0x000fe2000004183c */
[----:B------:R-:W-:-:S02]  /*3510*/  ISETP.GE.AND P4, PT, R20, R227, PT ;  /* 0x000000e31400720c */ /* 0x000fc40003f86270 */
[-C--:B------:R-:W-:Y:S02]  /*3520*/  ISETP.GE.AND P6, PT, R32, R228.reuse, PT ;  /* 0x000000e42000720c */ /* 0x080fe40003fc6270 */
[----:B------:R-:W-:Y:S01]  /*3530*/  FSEL R21, R18, -INF , !P2 ;  /* 0xff80000012157808 */ /* 0x000fe20005000000 */
[----:B------:R-:W-:Y:S01]  /*3540*/  VIADD R18, R0, 0x20 ;  /* 0x0000002000127836 */ /* 0x000fe20000000000 */
[----:B------:R-:W-:Y:S01]  /*3550*/  FSEL R17, R17, -INF , !P4 ;  /* 0xff80000011117808 */ /* 0x000fe20006000000 */
[C---:B------:R-:W-:Y:S01]  /*3560*/  HMMA.16816.F32.BF16 R108, R36.reuse, R40, R108 ;  /* 0x00000028246c723c */ /* 0x040fe2000004186c */
[----:B------:R-:W-:Y:S02]  /*3570*/  FSEL R87, R83, -INF , !P6 ;  /* 0xff80000053577808 */ /* 0x000fe40007000000 */
[----:B------:R-:W-:Y:S02]  /*3580*/  ISETP.GE.AND P4, PT, R20, R228, PT ;  /* 0x000000e41400720c */ /* 0x000fe40003f86270 */
[----:B------:R-:W-:Y:S01]  /*3590*/  ISETP.GE.AND P6, PT, R22, R227, PT ;  /* 0x000000e31600720c */ /* 0x000fe20003fc6270 */
[----:B-1----:R-:W-:Y:S01]  /*35a0*/  HMMA.16816.F32.BF16 R64, R36, R24, R64 ;  /* 0x000000182440723c */ /* 0x002fe20000041840 */
[----:B------:R-:W-:-:S02]  /*35b0*/  FSEL R137, R79, -INF , !P4 ;  /* 0xff8000004f897808 */ /* 0x000fc40006000000 */
[----:B------:R-:W-:Y:S01]  /*35c0*/  FSEL R89, R16, -INF , !P6 ;  /* 0xff80000010597808 */ /* 0x000fe20007000000 */
[----:B------:R-:W-:Y:S01]  /*35d0*/  VIADD R16, R0, 0x21 ;  /* 0x0000002100107836 */ /* 0x000fe20000000000 */
[----:B------:R-:W-:Y:S01]  /*35e0*/  BAR.SYNC.DEFER_BLOCKING 0x0 ;  /* 0x0000000000007b1d */ /* 0x000fe20000010000 */
[----:B------:R-:W-:Y:S01]  /*35f0*/  ISETP.GE.AND P2, PT, R20, R226, PT ;  /* 0x000000e21400720c */ /* 0x000fe20003f46270 */
[C---:B------:R-:W-:Y:S01]  /*3600*/  HMMA.16816.F32.BF16 R100, R44.reuse, R24, R100 ;  /* 0x000000182c64723c */ /* 0x040fe20000041864 */
[-C--:B------:R-:W-:Y:S02]  /*3610*/  ISETP.GE.AND P4, PT, R18, R229.reuse, PT ;  /* 0x000000e51200720c */ /* 0x080fe40003f86270 */
[----:B------:R-:W-:Y:S02]  /*3620*/  ISETP.GE.AND P6, PT, R20, R229, PT ;  /* 0x000000e51400720c */ /* 0x000fe40003fc6270 */
[----:B------:R-:W-:Y:S01]  /*3630*/  FSEL R19, R19, -INF , !P2 ;  /* 0xff80000013137808 */ /* 0x000fe20005000000 */
[----:B------:R-:W-:Y:S01]  /*3640*/  HMMA.16816.F32.BF16 R28, R44, R40, R28 ;  /* 0x000000282c1c723c */ /* 0x000fe2000004181c */
[----:B------:R-:W-:-:S02]  /*3650*/  FSEL R186, R72, -INF , !P4 ;  /* 0xff80000048ba7808 */ /* 0x000fc40006000000 */
[----:B------:R-:W-:Y:S02]  /*3660*/  FSEL R132, R77, -INF , !P6 ;  /* 0xff8000004d847808 */ /* 0x000fe40007000000 */
[C---:B------:R-:W-:Y:S01]  /*3670*/  ISETP.GE.AND P2, PT, R18.reuse, R228, PT ;  /* 0x000000e41200720c */ /* 0x040fe20003f46270 */
[----:B------:R-:W-:Y:S01]  /*3680*/  HMMA.16816.F32.BF16 R56, R4, R90, R56 ;  /* 0x0000005a0438723c */ /* 0x000fe20000041838 */
[C---:B------:R-:W-:Y:S02]  /*3690*/  ISETP.GE.AND P4, PT, R18.reuse, R226, PT ;  /* 0x000000e21200720c */ /* 0x040fe40003f86270 */
[----:B------:R-:W-:Y:S02]  /*36a0*/  ISETP.GE.AND P6, PT, R18, R227, PT ;  /* 0x000000e31200720c */ /* 0x000fe40003fc6270 */
[----:B------:R-:W-:Y:S01]  /*36b0*/  FSEL R185, R74, -INF , !P2 ;  /* 0xff8000004ab97808 */ /* 0x000fe20005000000 */
[----:B------:R-:W-:Y:S01]  /*36c0*/  HMMA.16816.F32.BF16 R60, R44, R26, R60 ;  /* 0x0000001a2c3c723c */ /* 0x000fe2000004183c */
[----:B------:R-:W-:Y:S01]  /*36d0*/  FSEL R197, R14, -INF , !P4 ;  /* 0xff8000000ec57808 */ /* 0x000fe20006000000 */
[----:B------:R-:W-:Y:S01]  /*36e0*/  VIADD R14, R0, 0x28 ;  /* 0x00000028000e7836 */ /* 0x000fe20000000000 */
[----:B------:R-:W-:Y:S01]  /*36f0*/  ISETP.GE.AND P2, PT, R16, R229, PT ;  /* 0x000000e51000720c */ /* 0x000fe20003f46270 */
[----:B------:R-:W-:Y:S01]  /*3700*/  VIADD R5, R0, 0x30 ;  /* 0x0000003000057836 */ /* 0x000fe20000000000 */
[----:B------:R-:W-:Y:S01]  /*3710*/  FSEL R187, R12, -INF , !P6 ;  /* 0xff8000000cbb7808 */ /* 0x000fe20007000000 */
[----:B------:R-:W-:Y:S01]  /*3720*/  VIADD R12, R0, 0x29 ;  /* 0x00000029000c7836 */ /* 0x000fe20000000000 */
[----:B------:R-:W-:Y:S01]  /*3730*/  ISETP.GE.AND P4, PT, R16, R227, PT ;  /* 0x000000e31000720c */ /* 0x000fe20003f86270 */
[----:B------:R-:W-:Y:S01]  /*3740*/  VIADD R4, R0, 0x31 ;  /* 0x0000003100047836 */ /* 0x000fe20000000000 */
[----:B------:R-:W-:-:S02]  /*3750*/  ISETP.GE.AND P6, PT, R16, R228, PT ;  /* 0x000000e41000720c */ /* 0x000fc40003fc6270 */
[----:B------:R-:W-:Y:S02]  /*3760*/  FSEL R190, R73, -INF , !P2 ;  /* 0xff80000049be7808 */ /* 0x000fe40005000000 */
[----:B------:R-:W-:Y:S02]  /*3770*/  FSEL R251, R13, -INF , !P4 ;  /* 0xff8000000dfb7808 */ /* 0x000fe40006000000 */
[----:B------:R-:W-:Y:S02]  /*3780*/  ISETP.GE.AND P2, PT, R16, R226, PT ;  /* 0x000000e21000720c */ /* 0x000fe40003f46270 */
[----:B------:R-:W-:Y:S01]  /*3790*/  FSEL R195, R75, -INF , !P6 ;  /* 0xff8000004bc37808 */ /* 0x000fe20007000000 */
[----:B------:R-:W-:Y:S01]  /*37a0*/  HMMA.16816.F32.BF16 R56, R36, R26, R56 ;  /* 0x0000001a2438723c */ /* 0x000fe20000041838 */
[C---:B------:R-:W-:Y:S02]  /*37b0*/  ISETP.GE.AND P4, PT, R14.reuse, R229, PT ;  /* 0x000000e50e00720c */ /* 0x040fe40003f86270 */
[----:B------:R-:W-:-:S02]  /*37c0*/  ISETP.GE.AND P6, PT, R14, R228, PT ;  /* 0x000000e40e00720c */ /* 0x000fc40003fc6270 */
[----:B------:R-:W-:Y:S02]  /*37d0*/  FSEL R199, R15, -INF , !P2 ;  /* 0xff8000000fc77808 */ /* 0x000fe40005000000 */
[----:B------:R-:W-:Y:S02]  /*37e0*/  FSEL R192, R68, -INF , !P4 ;  /* 0xff80000044c07808 */ /* 0x000fe40006000000 */
[CC--:B------:R-:W-:Y:S02]  /*37f0*/  ISETP.GE.AND P2, PT, R14.reuse, R227.reuse, PT ;  /* 0x000000e30e00720c */ /* 0x0c0fe40003f46270 */
[----:B------:R-:W-:Y:S02]  /*3800*/  ISETP.GE.AND P4, PT, R14, R226, PT ;  /* 0x000000e20e00720c */ /* 0x000fe40003f86270 */
[----:B------:R-:W-:Y:S02]  /*3810*/  FSEL R205, R70, -INF , !P6 ;  /* 0xff80000046cd7808 */ /* 0x000fe40007000000 */
[----:B------:R-:W-:-:S02]  /*3820*/  ISETP.GE.AND P6, PT, R12, R227, PT ;  /* 0x000000e30c00720c */ /* 0x000fc40003fc6270 */
[----:B------:R-:W-:Y:S02]  /*3830*/  FSEL R198, R8, -INF , !P2 ;  /* 0xff80000008c67808 */ /* 0x000fe40005000000 */
[----:B------:R-:W-:Y:S02]  /*3840*/  FSEL R243, R10, -INF , !P4 ;  /* 0xff8000000af37808 */ /* 0x000fe40006000000 */
[C---:B------:R-:W-:Y:S02]  /*3850*/  ISETP.GE.AND P2, PT, R12.reuse, R226, PT ;  /* 0x000000e20c00720c */ /* 0x040fe40003f46270 */
[C---:B------:R-:W-:Y:S02]  /*3860*/  ISETP.GE.AND P4, PT, R12.reuse, R229, PT ;  /* 0x000000e50c00720c */ /* 0x040fe40003f86270 */
[----:B------:R-:W-:Y:S02]  /*3870*/  FSEL R194, R9, -INF , !P6 ;  /* 0xff80000009c27808 */ /* 0x000fe40007000000 */
[----:B------:R-:W-:-:S02]  /*3880*/  ISETP.GE.AND P6, PT, R12, R228, PT ;  /* 0x000000e40c00720c */ /* 0x000fc40003fc6270 */
[----:B------:R-:W-:Y:S02]  /*3890*/  FSEL R250, R11, -INF , !P2 ;  /* 0xff8000000bfa7808 */ /* 0x000fe40005000000 */
[----:B------:R-:W-:Y:S02]  /*38a0*/  FSEL R202, R69, -INF , !P4 ;  /* 0xff80000045ca7808 */ /* 0x000fe40006000000 */
[----:B------:R-:W-:Y:S02]  /*38b0*/  FSEL R203, R71, -INF , !P6 ;  /* 0xff80000047cb7808 */ /* 0x000fe40007000000 */
[C---:B------:R-:W-:Y:S02]  /*38c0*/  ISETP.GE.AND P4, PT, R5.reuse, R229, PT ;  /* 0x000000e50500720c */ /* 0x040fe40003f86270 */
[C---:B------:R-:W-:Y:S02]  /*38d0*/  ISETP.GE.AND P2, PT, R5.reuse, R228, PT ;  /* 0x000000e40500720c */ /* 0x040fe40003f46270 */
[----:B------:R-:W-:-:S02]  /*38e0*/  ISETP.GE.AND P6, PT, R5, R227, PT ;  /* 0x000000e30500720c */ /* 0x000fc40003fc6270 */
[----:B------:R-:W-:Y:S02]  /*38f0*/  FSEL R178, R64, -INF , !P4 ;  /* 0xff80000040b27808 */ /* 0x000fe40006000000 */
[----:B------:R-:W-:Y:S01]  /*3900*/  FSEL R172, R66, -INF , !P2 ;  /* 0xff80000042ac7808 */ /* 0x000fe20005000000 */
[----:B------:R-:W-:Y:S01]  /*3910*/  IMAD R66, R240, 0x10000, R240 ;  /* 0x00010000f0427824 */ /* 0x000fe200078e02f0 */
[----:B------:R-:W-:Y:S02]  /*3920*/  ISETP.GE.AND P4, PT, R5, R226, PT ;  /* 0x000000e20500720c */ /* 0x000fe40003f86270 */
[----:B------:R-:W-:Y:S02]  /*3930*/  ISETP.GE.AND P2, PT, R4, R229, PT ;  /* 0x000000e50400720c */ /* 0x000fe40003f46270 */
[----:B------:R-:W-:Y:S02]  /*3940*/  FSEL R196, R100, -INF , !P6 ;  /* 0xff80000064c47808 */ /* 0x000fe40007000000 */
[----:B------:R-:W-:-:S02]  /*3950*/  ISETP.GE.AND P6, PT, R4, R228, PT ;  /* 0x000000e40400720c */ /* 0x000fc40003fc6270 */
[----:B------:R-:W-:Y:S02]  /*3960*/  FSEL R183, R102, -INF , !P4 ;  /* 0xff80000066b77808 */ /* 0x000fe40006000000 */
[----:B------:R-:W-:Y:S02]  /*3970*/  FSEL R176, R65, -INF , !P2 ;  /* 0xff80000041b07808 */ /* 0x000fe40005000000 */
[C---:B------:R-:W-:Y:S02]  /*3980*/  ISETP.GE.AND P4, PT, R4.reuse, R227, PT ;  /* 0x000000e30400720c */ /* 0x040fe40003f86270 */
[----:B------:R-:W-:Y:S01]  /*3990*/  ISETP.GE.AND P2, PT, R4, R226, PT ;  /* 0x000000e20400720c */ /* 0x000fe20003f46270 */
[----:B------:R-:W-:Y:S01]  /*39a0*/  VIADD R4, R0, 0x38 ;  /* 0x0000003800047836 */ /* 0x000fe20000000000 */
[----:B------:R-:W-:Y:S02]  /*39b0*/  FSEL R165, R67, -INF , !P6 ;  /* 0xff80000043a57808 */ /* 0x000fe40007000000 */
[----:B------:R-:W-:-:S02]  /*39c0*/  FSEL R8, R109, -INF , !P1 ;  /* 0xff8000006d087808 */ /* 0x000fc40004800000 */
[----:B------:R-:W-:Y:S02]  /*39d0*/  FSEL R29, R29, -INF , !P0 ;  /* 0xff8000001d1d7808 */ /* 0x000fe40004000000 */
[----:B------:R-:W-:Y:S02]  /*39e0*/  FSEL R31, R31, -INF , !P5 ;  /* 0xff8000001f1f7808 */ /* 0x000fe40006800000 */
[C---:B------:R-:W-:Y:S02]  /*39f0*/  ISETP.GE.AND P1, PT, R0.reuse, R229, PT ;  /* 0x000000e50000720c */ /* 0x040fe40003f26270 */
[C---:B------:R-:W-:Y:S02]  /*3a00*/  ISETP.GE.AND P6, PT, R0.reuse, R228, PT ;  /* 0x000000e40000720c */ /* 0x040fe40003fc6270 */
[C---:B------:R-:W-:Y:S02]  /*3a10*/  ISETP.GE.AND P0, PT, R0.reuse, R227, PT ;  /* 0x000000e30000720c */ /* 0x040fe40003f06270 */
[C---:B------:R-:W-:Y:S01]  /*3a20*/  ISETP.GE.AND P5, PT, R0.reuse, R226, PT ;  /* 0x000000e20000720c */ /* 0x040fe20003fa6270 */
[----:B------:R-:W-:Y:S01]  /*3a30*/  VIADD R0, R0, 0x39 ;  /* 0x0000003900007836 */ /* 0x000fe20000000000 */
[----:B------:R-:W-:-:S02]  /*3a40*/  FSEL R7, R28, -INF , !P0 ;  /* 0xff8000001c077808 */ /* 0x000fc40004000000 */
[----:B------:R-:W-:Y:S02]  /*3a50*/  FSEL R67, R111, -INF , !P3 ;  /* 0xff8000006f437808 */ /* 0x000fe40005800000 */
[----:B------:R-:W-:Y:S02]  /*3a60*/  ISETP.GE.AND P0, PT, R0, R226, PT ;  /* 0x000000e20000720c */ /* 0x000fe40003f06270 */
[----:B------:R-:W-:Y:S02]  /*3a70*/  FSEL R6, R108, -INF , !P1 ;  /* 0xff8000006c067808 */ /* 0x000fe40004800000 */
[----:B------:R-:W-:Y:S02]  /*3a80*/  FSEL R181, R63, -INF , !P0 ;  /* 0xff8000003fb57808 */ /* 0x000fe40004000000 */
[----:B------:R-:W-:Y:S02]  /*3a90*/  PLOP3.LUT P0, PT, PT, PT, UP0, 0x80, 0x0 ;  /* 0x000000000000781c */ /* 0x000fe40003f0f008 */
[----:B------:R-:W-:-:S02]  /*3aa0*/  ISETP.GE.AND P3, PT, R4, R227, PT ;  /* 0x000000e30400720c */ /* 0x000fc40003f66270 */
[----:B------:R-:W-:Y:S02]  /*3ab0*/  ISETP.GE.AND P1, PT, R4, R226, PT ;  /* 0x000000e20400720c */ /* 0x000fe40003f26270 */
[----:B------:R-:W-:Y:S02]  /*3ac0*/  FSEL R209, R101, -INF , !P4 ;  /* 0xff80000065d17808 */ /* 0x000fe40006000000 */
[----:B------:R-:W-:Y:S02]  /*3ad0*/  FSEL R193, R103, -INF , !P2 ;  /* 0xff80000067c17808 */ /* 0x000fe40005000000 */
[----:B------:R-:W-:Y:S02]  /*3ae0*/  FSEL R65, R110, -INF , !P6 ;  /* 0xff8000006e417808 */ /* 0x000fe40007000000 */
[----:B------:R-:W-:Y:S02]  /*3af0*/  FSEL R207, R60, -INF , !P3 ;  /* 0xff8000003ccf7808 */ /* 0x000fe40005800000 */
[----:B------:R-:W-:-:S02]  /*3b00*/  FSEL R191, R62, -INF , !P1 ;  /* 0xff8000003ebf7808 */ /* 0x000fc40004800000 */
[CC--:B------:R-:W-:Y:S02]  /*3b10*/  ISETP.GE.AND P4, PT, R4.reuse, R229.reuse, PT ;  /* 0x000000e50400720c */ /* 0x0c0fe40003f86270 */
[-C--:B------:R-:W-:Y:S01]  /*3b20*/  ISETP.GE.AND P2, PT, R4, R228.reuse, PT ;  /* 0x000000e40400720c */ /* 0x080fe20003f46270 */
[----:B------:R-:W-:Y:S01]  /*3b30*/  IMAD.IADD R4, R2, 0x1, R121 ;  /* 0x0000000102047824 */ /* 0x000fe200078e0279 */
[C---:B------:R-:W-:Y:S02]  /*3b40*/  ISETP.GE.AND P3, PT, R0.reuse, R229, PT ;  /* 0x000000e50000720c */ /* 0x040fe40003f66270 */
[C---:B------:R-:W-:Y:S02]  /*3b50*/  ISETP.GE.AND P1, PT, R0.reuse, R228, PT ;  /* 0x000000e40000720c */ /* 0x040fe40003f26270 */
[----:B------:R-:W-:Y:S02]  /*3b60*/  ISETP.GE.AND P6, PT, R0, R227, PT ;  /* 0x000000e30000720c */ /* 0x000fe40003fc6270 */
[----:B------:R-:W-:-:S02]  /*3b70*/  FSEL R5, R30, -INF , !P5 ;  /* 0xff8000001e057808 */ /* 0x000fc40006800000 */
[----:B------:R-:W-:Y:S02]  /*3b80*/  FSEL R201, R61, -INF , !P6 ;  /* 0xff8000003dc97808 */ /* 0x000fe40007000000 */
        /* <DEDUP_REMOVED lines=24> */
[C-C-:B------:R-:W-:Y:S02]  /*3d10*/  @!P4 LEA.HI.X R25, R36.reuse, R25, R0.reuse, 0x1, P3 ;  /* 0x000000192419c211 */ /* 0x140fe400018f0c00 */
[C---:B------:R-:W-:Y:S01]  /*3d20*/  IADD3 R2, P3, R36.reuse, UR13, RZ ;  /* 0x0000000d24027c10 */ /* 0x040fe2000ff7e0ff */
[----:B------:R-:W1:Y:S01]  /*3d30*/  @!P4 LDC.64 R10, c[0x0][0x218] ;  /* 0x00008600ff0acb82 */ /* 0x000e620000000a00 */
[----:B---3--:R-:W-:Y:S02]  /*3d40*/  @!P5 LEA R26, P6, R36, R26, 0x1 ;  /* 0x0000001a241ad211 */ /* 0x008fe400078c08ff */
[----:B------:R-:W-:Y:S02]  /*3d50*/  IADD3.X R9, R0, UR5, RZ, P3, !PT ;  /* 0x0000000500097c10 */ /* 0x000fe40009ffe4ff */
[C---:B------:R-:W-:Y:S02]  /*3d60*/  @!P5 LEA.HI.X R27, R36.reuse, R27, R0, 0x1, P6 ;  /* 0x0000001b241bd211 */ /* 0x040fe400030f0c00 */
[----:B----4-:R-:W-:-:S03]  /*3d70*/  @!P2 LEA R14, P1, R36, R14, 0x1 ;  /* 0x0000000e240ea211 */ /* 0x010fc600078208ff */
[----:B------:R-:W-:Y:S01]  /*3d80*/  @!PT LDS RZ, [RZ] ;  /* 0x00000000fffff984 */ /* 0x000fe20000000800 */
[----:B------:R-:W-:Y:S01]  /*3d90*/  @!PT LDS RZ, [RZ] ;  /* 0x00000000fffff984 */ /* 0x000fe20000000800 */
[----:B------:R-:W-:Y:S01]  /*3da0*/  @!PT LDS RZ, [RZ] ;  /* 0x00000000fffff984 */ /* 0x000fe20000000800 */
[----:B------:R2:W-:Y:S01]  /*3db0*/  @!P5 LDGSTS.E.BYPASS.LTC128B.128 [R225+0x6000], desc[UR22][R26.64] ;  /* 0x060000001ae1dfae */ /* 0x0005e2000b901d56 */
[----:B------:R-:W-:-:S03]  /*3dc0*/  @!P2 LEA.HI.X R15, R36, R15, R0, 0x1, P1 ;  /* 0x0000000f240fa211 */ /* 0x000fc600008f0c00 */
        /* <DEDUP_REMOVED lines=33> */
.L_x_323:
[----:B------:R-:W-:Y:S05]  /*3fe0*/  BSYNC B0 ;  /* 0x0000000000007941 */ /* 0x000fea0003800000 */
.L_x_322:
[----:B------:R-:W0:Y:S02]  /*3ff0*/  LDGDEPBAR ;  /* 0x00000000000079af */ /* 0x000e240000000000 */
.L_x_321:
[----:B------:R-:W-:Y:S01]  /*4000*/  FMNMX.FTZ R0, R7, R29, !PT ;  /* 0x0000001d07007209 */ /* 0x000fe20007810000 */
[C---:B------:R-:W-:Y:S01]  /*4010*/  VIADD R169, R242.reuse, 0x4 ;  /* 0x00000004f2a97836 */ /* 0x040fe20000000000 */
[----:B------:R-:W-:Y:S01]  /*4020*/  FMNMX.FTZ R2, R5, R31, !PT ;  /* 0x0000001f05027209 */ /* 0x000fe20007810000 */
[----:B------:R-:W-:Y:S01]  /*4030*/  IMAD.WIDE.U32 R248, R242, -0x326172a9, RZ ;  /* 0xcd9e8d57f2f87825 */ /* 0x000fe200078e00ff */
[----:B------:R-:W-:Y:S01]  /*4040*/  FMNMX.FTZ R0, R43, R0, !PT ;  /* 0x000000002b007209 */ /* 0x000fe20007810000 */
[----:B------:R3:W-:Y:S01]  /*4050*/  STL.64 [R1+0x18], R216 ;  /* 0x000018d801007387 */ /* 0x0007e20000100a00 */
[----:B------:R-:W-:Y:S01]  /*4060*/  FMNMX.FTZ R2, R55, R2, !PT ;  /* 0x0000000237027209 */ /* 0x000fe20007810000 */
[----:B--2---:R-:W-:Y:S01]  /*4070*/  IMAD.WIDE.U32 R14, R169, -0x326172a9, RZ ;  /* 0xcd9e8d57a90e7825 */ /* 0x004fe200078e00ff */
[----:B------:R-:W-:Y:S01]  /*4080*/  FMNMX.FTZ R0, R93, R0, !PT ;  /* 0x000000005d007209 */ /* 0x000fe20007810000 */
[----:B------:R-:W-:Y:S01]  /*4090*/  USHF.L.U32 UR10, UR24, 0x1, URZ ;  /* 0x00000001180a7899 */ /* 0x000fe2000800063f */
[----:B------:R-:W-:Y:S01]  /*40a0*/  FMNMX.FTZ R2, R95, R2, !PT ;  /* 0x000000025f027209 */ /* 0x000fe20007810000 */
[----:B------:R-:W-:Y:S01]  /*40b0*/  VIADD R13, R239, 0xbb67ae85 ;  /* 0xbb67ae85ef0d7836 */ /* 0x000fe20000000000 */
[----:B------:R-:W-:Y:S01]  /*40c0*/  FMNMX.FTZ R0, R33, R0, !PT ;  /* 0x0000000021007209 */ /* 0x000fe20007810000 */
[C---:B------:R-:W-:Y:S01]  /*40d0*/  VIADD R241, R238.reuse, 0x9e3779b9 ;  /* 0x9e3779b9eef17836 */ /* 0x040fe20000000000 */
[----:B------:R-:W-:Y:S01]  /*40e0*/  FMNMX.FTZ R2, R53, R2, !PT ;  /* 0x0000000235027209 */ /* 0x000fe20007810000 */
[C---:B------:R-:W-:Y:S01]  /*40f0*/  VIADD R215, R238.reuse, 0x3c6ef372 ;  /* 0x3c6ef372eed77836 */ /* 0x040fe20000000000 */
[----:B------:R-:W-:Y:S01]  /*4100*/  FMNMX.FTZ R0, R35, R0, !PT ;  /* 0x0000000023007209 */ /* 0x000fe20007810000 */
[----:B------:R-:W-:Y:S01]  /*4110*/  VIADD R214, R239, 0x76cf5d0a ;  /* 0x76cf5d0aefd67836 */ /* 0x000fe20000000000 */
        /* <DEDUP_REMOVED lines=11> */
[----:B------:R-:W-:Y:S01]  /*41d0*/  VIADD R175, R238, 0x1715609d ;  /* 0x1715609deeaf7836 */ /* 0x000fe20000000000 */
[----:B------:R-:W-:Y:S01]  /*41e0*/  FMNMX.FTZ R2, R197, R2, !PT ;  /* 0x00000002c5027209 */ /* 0x000fe20007810000 */
[----:B------:R-:W-:Y:S01]  /*41f0*/  ULDC UR18, c[0x0][0x2ec] ;  /* 0x0000bb0000127ab9 */ /* 0x000fe20000000800 */
[----:B------:R-:W-:Y:S01]  /*4200*/  FMNMX.FTZ R9, R251, R0, !PT ;  /* 0x00000000fb097209 */ /* 0x000fe20007810000 */
[----:B---3--:R-:W-:Y:S01]  /*4210*/  IMAD.WIDE.U32 R216, R168, -0x2daee0ad, RZ ;  /* 0xd2511f53a8d87825 */ /* 0x008fe200078e00ff */
[----:B------:R-:W-:-:S02]  /*4220*/  FMNMX.FTZ R2, R199, R2, !PT ;  /* 0x00000002c7027209 */ /* 0x000fc40007810000 */
[----:B------:R-:W-:Y:S02]  /*4230*/  FMNMX.FTZ R9, R198, R9, !PT ;  /* 0x00000009c6097209 */ /* 0x000fe40007810000 */
[----:B------:R-:W-:Y:S02]  /*4240*/  LOP3.LUT R171, R119, R238, RZ, 0x3c, !PT ;  /* 0x000000ee77ab7212 */ /* 0x000fe400078e3cff */
[----:B------:R-:W-:Y:S02]  /*4250*/  FMNMX.FTZ R9, R194, R9, !PT ;  /* 0x00000009c2097209 */ /* 0x000fe40007810000 */
[----:B-1----:R-:W-:Y:S02]  /*4260*/  FMNMX.FTZ R11, R6, R8, !PT ;  /* 0x00000008060b7209 */ /* 0x002fe40007810000 */
[----:B------:R-:W-:Y:S02]  /*4270*/  FMNMX.FTZ R12, R196, R9, !PT ;  /* 0x00000009c40c7209 */ /* 0x000fe40007810000 */
[----:B------:R-:W-:-:S02]  /*4280*/  FMNMX.FTZ R9, R243, R2, !PT ;  /* 0x00000002f3097209 */ /* 0x000fc40007810000 */
[----:B------:R-:W-:Y:S02]  /*4290*/  FMNMX.FTZ R12, R209, R12, !PT ;  /* 0x0000000cd10c7209 */ /* 0x000fe40007810000 */
[----:B------:R-:W-:Y:S02]  /*42a0*/  FMNMX.FTZ R10, R250, R9, !PT ;  /* 0x00000009fa0a7209 */ /* 0x000fe40007810000 */
[----:B------:R-:W-:Y:S02]  /*42b0*/  FMNMX.FTZ R12, R207, R12, !PT ;  /* 0x0000000ccf0c7209 */ /* 0x000fe40007810000 */
[----:B------:R-:W-:Y:S02]  /*42c0*/  FMNMX.FTZ R10, R183, R10, !PT ;  /* 0x0000000ab70a7209 */ /* 0x000fe40007810000 */
[----:B------:R-:W-:Y:S02]  /*42d0*/  FMNMX.FTZ R12, R201, R12, !PT ;  /* 0x0000000cc90c7209 */ /* 0x000fe40007810000 */
[----:B------:R-:W-:-:S02]  /*42e0*/  LOP3.LUT R0, R15, R171, RZ, 0x3c, !PT ;  /* 0x000000ab0f007212 */ /* 0x000fc400078e3cff */
[----:B------:R-:W-:Y:S01]  /*42f0*/  FMNMX.FTZ R10, R193, R10, !PT ;  /* 0x0000000ac10a7209 */ /* 0x000fe20007810000 */
[----:B------:R-:W1:Y:S01]  /*4300*/  SHFL.BFLY PT, R25, R12, 0x2, 0x1f ;  /* 0x0c401f000c197f89 */ /* 0x000e6200000e0000 */
[----:B------:R-:W-:Y:S01]  /*4310*/  LOP3.LUT R246, R249, R171, RZ, 0x3c, !PT ;  /* 0x000000abf9f67212 */ /* 0x000fe200078e3cff */
[----:B------:R-:W-:Y:S01]  /*4320*/  IMAD.WIDE.U32 R38, R0, -0x2daee0ad, RZ ;  /* 0xd2511f5300267825 */ /* 0x000fe200078e00ff */
[----:B------:R-:W-:Y:S02]  /*4330*/  FMNMX.FTZ R11, R54, R11, !PT ;  /* 0x0000000b360b7209 */ /* 0x000fe40007810000 */
[----:B------:R-:W-:Y:S01]  /*4340*/  FMNMX.FTZ R10, R191, R10, !PT ;  /* 0x0000000abf0a7209 */ /* 0x000fe20007810000 */
[----:B------:R-:W-:Y:S01]  /*4350*/  IMAD.WIDE.U32 R246, R246, -0x2daee0ad, RZ ;  /* 0xd2511f53f6f67825 */ /* 0x000fe200078e00ff */
[----:B------:R-:W-:Y:S01]  /*4360*/  LOP3.LUT R0, R217, UR10, R239, 0x96, !PT ;  /* 0x0000000ad9007c12 */ /* 0x000fe2000f8e96ef */
[----:B------:R-:W-:Y:S01]  /*4370*/  UIADD3 UR10, UR10, 0x1, URZ ;  /* 0x000000010a0a7890 */ /* 0x000fe2000fffe03f */
[----:B------:R-:W-:-:S02]  /*4380*/  FMNMX.FTZ R11, R114, R11, !PT ;  /* 0x0000000b720b7209 */ /* 0x000fc40007810000 */
[----:B------:R-:W-:Y:S01]  /*4390*/  FMNMX.FTZ R27, R181, R10, !PT ;  /* 0x0000000ab51b7209 */ /* 0x000fe20007810000 */
[----:B------:R-:W-:Y:S01]  /*43a0*/  IMAD.WIDE.U32 R36, R0, -0x326172a9, RZ ;  /* 0xcd9e8d5700247825 */ /* 0x000fe200078e00ff */
[----:B------:R-:W-:Y:S02]  /*43b0*/  FMNMX.FTZ R11, R84, R11, !PT ;  /* 0x0000000b540b7209 */ /* 0x000fe40007810000 */
[-CC-:B------:R-:W-:Y:S01]  /*43c0*/  LOP3.LUT R244, R247, R216.reuse, R13.reuse, 0x96, !PT ;  /* 0x000000d8f7f47212 */ /* 0x180fe200078e960d */
[----:B------:R-:W2:Y:S01]  /*43d0*/  SHFL.BFLY PT, R10, R27, 0x2, 0x1f ;  /* 0x0c401f001b0a7f89 */ /* 0x000ea200000e0000 */
[----:B------:R-:W-:Y:S02]  /*43e0*/  LOP3.LUT R188, R39, R216, R13, 0x96, !PT ;  /* 0x000000d827bc7212 */ /* 0x000fe400078e960d */
[----:B------:R-:W-:Y:S01]  /*43f0*/  LOP3.LUT R0, R37, R14, R241, 0x96, !PT ;  /* 0x0000000e25007212 */ /* 0x000fe200078e96f1 */
[----:B------:R-:W-:Y:S01]  /*4400*/  IMAD.WIDE.U32 R244, R244, -0x326172a9, RZ ;  /* 0xcd9e8d57f4f47825 */ /* 0x000fe200078e00ff */
[----:B------:R-:W-:-:S02]  /*4410*/  FMNMX.FTZ R11, R112, R11, !PT ;  /* 0x0000000b700b7209 */ /* 0x000fc40007810000 */
[----:B------:R-:W-:Y:S01]  /*4420*/  LOP3.LUT R2, R37, R248, R241, 0x96, !PT ;  /* 0x000000f825027212 */ /* 0x000fe200078e96f1 */
[----:B------:R-:W-:Y:S01]  /*4430*/  IMAD.WIDE.U32 R188, R188, -0x326172a9, RZ ;  /* 0xcd9e8d57bcbc7825 */ /* 0x000fe200078e00ff */
[----:B-1----:R-:W-:Y:S02]  /*4440*/  FMNMX.FTZ R25, R12, R25, !PT ;  /* 0x000000190c197209 */ /* 0x002fe40007810000 */
[----:B------:R-:W-:Y:S01]  /*4450*/  FMNMX.FTZ R11, R86, R11, !PT ;  /* 0x0000000b560b7209 */ /* 0x000fe20007810000 */
[----:B------:R-:W-:Y:S01]  /*4460*/  IMAD.WIDE.U32 R12, R0, -0x2daee0ad, RZ ;  /* 0xd2511f53000c7825 */ /* 0x000fe200078e00ff */
[-CC-:B------:R-:W-:Y:S02]  /*4470*/  LOP3.LUT R14, R245, R36.reuse, R215.reuse, 0x96, !PT ;  /* 0x00000024f50e7212 */ /* 0x180fe400078e96d7 */
[----:B------:R-:W-:Y:S01]  /*4480*/  LOP3.LUT R36, R189, R36, R215, 0x96, !PT ;  /* 0x00000024bd247212 */ /* 0x000fe200078e96d7 */
[----:B------:R-:W-:Y:S01]  /*4490*/  IMAD.WIDE.U32 R60, R2, -0x2daee0ad, RZ ;  /* 0xd2511f53023c7825 */ /* 0x000fe200078e00ff */
[----:B------:R-:W-:Y:S01]  /*44a0*/  FMNMX.FTZ R11, R132, R11, !PT ;  /* 0x0000000b840b7209 */ /* 0x000fe20007810000 */
[----:B------:R-:W1:Y:S01]  /*44b0*/  SHFL.BFLY PT, R2, R25, 0x1, 0x1f ;  /* 0x0c201f0019027f89 */ /* 0x000e6200000e0000 */
[----:B------:R-:W-:Y:S01]  /*44c0*/  LOP3.LUT R0, R13, R38, R214, 0x96, !PT ;  /* 0x000000260d007212 */ /* 0x000fe200078e96d6 */
[----:B------:R-:W-:Y:S01]  /*44d0*/  IMAD.WIDE.U32 R36, R36, -0x2daee0ad, RZ ;  /* 0xd2511f5324247825 */ /* 0x000fe200078e00ff */
[----:B------:R-:W-:-:S02]  /*44e0*/  FMNMX.FTZ R11, R186, R11, !PT ;  /* 0x0000000bba0b7209 */ /* 0x000fc40007810000 */
[----:B------:R-:W-:Y:S01]  /*44f0*/  LOP3.LUT R9, R61, R246, R214, 0x96, !PT ;  /* 0x000000f63d097212 */ /* 0x000fe200078e96d6 */
[----:B------:R-:W-:Y:S01]  /*4500*/  IMAD.WIDE.U32 R14, R14, -0x2daee0ad, RZ ;  /* 0xd2511f530e0e7825 */ /* 0x000fe200078e00ff */
[----:B------:R-:W-:Y:S02]  /*4510*/  FMNMX.FTZ R11, R190, R11, !PT ;  /* 0x0000000bbe0b7209 */ /* 0x000fe40007810000 */
[--C-:B------:R-:W-:Y:S01]  /*4520*/  LOP3.LUT R12, R37, R12, R212.reuse, 0x96, !PT ;  /* 0x0000000c250c7212 */ /* 0x100fe200078e96d4 */
[----:B------:R-:W-:Y:S01]  /*4530*/  IMAD.WIDE.U32 R38, R0, -0x326172a9, RZ ;  /* 0xcd9e8d5700267825 */ /* 0x000fe200078e00ff */
[----:B------:R-:W-:Y:S02]  /*4540*/  LOP3.LUT R60, R15, R60, R212, 0x96, !PT ;  /* 0x0000003c0f3c7212 */ /* 0x000fe400078e96d4 */
[----:B------:R-:W-:Y:S01]  /*4550*/  FMNMX.FTZ R11, R192, R11, !PT ;  /* 0x0000000bc00b7209 */ /* 0x000fe20007810000 */
[----:B------:R-:W-:Y:S01]  /*4560*/  IMAD.WIDE.U32 R58, R9, -0x326172a9, RZ ;  /* 0xcd9e8d57093a7825 */ /* 0x000fe200078e00ff */
[----:B------:R-:W-:-:S02]  /*4570*/  LOP3.LUT R0, R39, R188, R213, 0x96, !PT ;  /* 0x000000bc27007212 */ /* 0x000fc400078e96d5 */
[----:B--2---:R-:W-:Y:S01]  /*4580*/  FMNMX.FTZ R15, R27, R10, !PT ;  /* 0x0000000a1b0f7209 */ /* 0x004fe20007810000 */
[----:B------:R-:W-:Y:S01]  /*4590*/  IMAD.WIDE.U32 R12, R12, -0x326172a9, RZ ;  /* 0xcd9e8d570c0c7825 */ /* 0x000fe200078e00ff */
[----:B------:R-:W-:Y:S02]  /*45a0*/  FMNMX.FTZ R9, R202, R11, !PT ;  /* 0x0000000bca097209 */ /* 0x000fe40007810000 */
[----:B------:R-:W-:Y:S01]  /*45b0*/  LOP3.LUT R11, R59, R244, R213, 0x96, !PT ;  /* 0x000000f43b0b7212 */ /* 0x000fe200078e96d5 */
[----:B------:R-:W-:Y:S01]  /*45c0*/  IMAD.WIDE.U32 R26, R0, -0x2daee0ad, RZ ;  /* 0xd2511f53001a7825 */ /* 0x000fe200078e00ff */
[----:B------:R-:W-:Y:S01]  /*45d0*/  FMNMX.FTZ R9, R178, R9, !PT ;  /* 0x00000009b2097209 */ /* 0x000fe20007810000 */
[----:B------:R-:W2:Y:S01]  /*45e0*/  SHFL.BFLY PT, R0, R15, 0x1, 0x1f ;  /* 0x0c201f000f007f89 */ /* 0x000ea200000e0000 */
[----:B------:R-:W-:Y:S01]  /*45f0*/  LOP3.LUT R24, R13, R38, R211, 0x96, !PT ;  /* 0x000000260d187212 */ /* 0x000fe200078e96d3 */
[----:B------:R-:W-:Y:S01]  /*4600*/  IMAD.WIDE.U32 R56, R11, -0x2daee0ad, RZ ;  /* 0xd2511f530b387825 */ /* 0x000fe200078e00ff */
[----:B------:R-:W-:-:S02]  /*4610*/  FMNMX.FTZ R9, R176, R9, !PT ;  /* 0x00000009b0097209 */ /* 0x000fc40007810000 */
[----:B-1----:R-:W-:Y:S01]  /*4620*/  FMNMX.FTZ R2, R25, R2, !PT ;  /* 0x0000000219027209 */ /* 0x002fe20007810000 */
[----:B------:R-:W-:Y:S01]  /*4630*/  IMAD.WIDE.U32 R24, R24, -0x2daee0ad, RZ ;  /* 0xd2511f5318187825 */ /* 0x000fe200078e00ff */
[----:B------:R-:W-:Y:S02]  /*4640*/  FMNMX.FTZ R10, R182, R9, !PT ;  /* 0x00000009b60a7209 */ /* 0x000fe40007810000 */
[----:B------:R-:W-:Y:S01]  /*4650*/  FMNMX.FTZ R18, R65, R67, !PT ;  /* 0x0000004341127209 */ /* 0x000fe20007810000 */
[----:B------:R-:W-:Y:S01]  /*4660*/  FMUL.FTZ R204, R2, UR18 ;  /* 0x0000001202cc7c20 */ /* 0x000fe20008410000 */
[----:B------:R-:W-:Y:S01]  /*4670*/  LOP3.LUT R9, R25, R26, R208, 0x96, !PT ;  /* 0x0000001a19097212 */ /* 0x000fe200078e96d0 */
[----:B------:R-:W-:Y:S01]  /*4680*/  IMAD.WIDE.U32 R60, R60, -0x326172a9, RZ ;  /* 0xcd9e8d573c3c7825 */ /* 0x000fe200078e00ff */
[----:B------:R-:W-:Y:S02]  /*4690*/  FMNMX.FTZ R13, R177, R10, !PT ;  /* 0x0000000ab10d7209 */ /* 0x000fe40007810000 */
[--C-:B------:R-:W-:Y:S01]  /*46a0*/  LOP3.LUT R10, R27, R36, R210.reuse, 0x96, !PT ;  /* 0x000000241b0a7212 */ /* 0x100fe200078e96d2 */
[----:B------:R-:W-:Y:S01]  /*46b0*/  IMAD.WIDE.U32 R26, R9, -0x326172a9, RZ ;  /* 0xcd9e8d57091a7825 */ /* 0x000fe200078e00ff */
[----:B------:R-:W-:Y:S01]  /*46c0*/  LOP3.LUT R9, R57, R14, R210, 0x96, !PT ;  /* 0x0000000e39097212 */ /* 0x000fe200078e96d2 */
[----:B------:R-:W1:Y:S01]  /*46d0*/  SHFL.BFLY PT, R164, R13, 0x2, 0x1f ;  /* 0x0c401f000da47f89 */ /* 0x000e6200000e0000 */
[----:B------:R-:W-:Y:S01]  /*46e0*/  FSETP.NEU.FTZ.AND P1, PT, R2, -INF , PT ;  /* 0xff8000000200780b */ /* 0x000fe20003f3d000 */
[----:B------:R-:W-:Y:S01]  /*46f0*/  IMAD.WIDE.U32 R10, R10, -0x326172a9, RZ ;  /* 0xcd9e8d570a0a7825 */ /* 0x000fe200078e00ff */
[----:B------:R-:W-:-:S02]  /*4700*/  LOP3.LUT R14, R26, 0xffff, RZ, 0xc0, !PT ;  /* 0x0000ffff1a0e7812 */ /* 0x000fc400078ec0ff */
[----:B------:R-:W-:Y:S01]  /*4710*/  FMNMX.FTZ R18, R113, R18, !PT ;  /* 0x0000001271127209 */ /* 0x000fe20007810000 */
[----:B------:R-:W-:Y:S01]  /*4720*/  IMAD.WIDE.U32 R68, R9, -0x326172a9, RZ ;  /* 0xcd9e8d5709447825 */ /* 0x000fe200078e00ff */
[----:B--2---:R-:W-:Y:S02]  /*4730*/  FMNMX.FTZ R0, R15, R0, !PT ;  /* 0x000000000f007209 */ /* 0x004fe40007810000 */
[----:B------:R-:W-:Y:S02]  /*4740*/  LOP3.LUT R12, R11, R12, R175, 0x96, !PT ;  /* 0x0000000c0b0c7212 */ /* 0x000fe400078e96af */
[----:B------:R-:W-:Y:S01]  /*4750*/  LOP3.LUT R11, R26, 0xff, RZ, 0xc0, !PT ;  /* 0x000000ff1a0b7812 */ /* 0x000fe200078ec0ff */
[----:B------:R-:W-:Y:S01]  /*4760*/  FMUL.FTZ R184, R0, UR18 ;  /* 0x0000001200b87c20 */ /* 0x000fe20008410000 */
[----:B------:R-:W-:Y:S02]  /*4770*/  SHF.R.U32.HI R14, RZ, 0x8, R14 ;  /* 0x00000008ff0e7819 */ /* 0x000fe4000001160e */
[----:B------:R-:W-:-:S02]  /*4780*/  FSEL R204, R204, RZ, P1 ;  /* 0x000000ffcccc7208 */ /* 0x000fc40000800000 */
[----:B------:R-:W-:Y:S02]  /*4790*/  FSETP.NEU.FTZ.AND P1, PT, R0, -INF , PT ;  /* 0xff8000000000780b */ /* 0x000fe40003f3d000 */
[----:B------:R-:W-:Y:S01]  /*47a0*/  PRMT R11, R11, 0x5410, R14 ;  /* 0x000054100b0b7816 */ /* 0x000fe2000000000e */
[--C-:B------:R-:W-:Y:S01]  /*47b0*/  FFMA.FTZ R49, R7, UR18, -R204.reuse ;  /* 0x0000001207317c23 */ /* 0x100fe200080108cc */
[----:B------:R-:W-:Y:S01]  /*47c0*/  FMNMX.FTZ R14, R115, R18, !PT ;  /* 0x00000012730e7209 */ /* 0x000fe20007810000 */
[--C-:B------:R-:W-:Y:S01]  /*47d0*/  FFMA.FTZ R48, R29, UR18, -R204.reuse ;  /* 0x000000121d307c23 */ /* 0x100fe200080108cc */
[----:B------:R-:W-:Y:S01]  /*47e0*/  FSEL R184, R184, RZ, P1 ;  /* 0x000000ffb8b87208 */ /* 0x000fe20000800000 */
[----:B------:R-:W-:Y:S01]  /*47f0*/  FFMA.FTZ R46, R43, UR18, -R204 ;  /* 0x000000122b2e7c23 */ /* 0x000fe200080108cc */
[----:B------:R-:W-:Y:S01]  /*4800*/  FMNMX.FTZ R14, R85, R14, !PT ;  /* 0x0000000e550e7209 */ /* 0x000fe20007810000 */
[----:B------:R-:W-:Y:S01]  /*4810*/  MUFU.EX2 R49, R49 ;  /* 0x0000003100317308 */ /* 0x000fe20000000800 */
[----:B------:R-:W-:Y:S01]  /*4820*/  LOP3.LUT R10, R27, R10, R206, 0x96, !PT ;  /* 0x0000000a1b0a7212 */ /* 0x000fe200078e96ce */
[--C-:B------:R-:W-:Y:S01]  /*4830*/  FFMA.FTZ R47, R55, UR18, -R184.reuse ;  /* 0x00000012372f7c23 */ /* 0x100fe200080108b8 */
[----:B------:R-:W-:Y:S01]  /*4840*/  FMNMX.FTZ R14, R87, R14, !PT ;  /* 0x0000000e570e7209 */ /* 0x000fe20007810000 */
[--C-:B------:R-:W-:Y:S01]  /*4850*/  FFMA.FTZ R44, R95, UR18, -R184.reuse ;  /* 0x000000125f2c7c23 */ /* 0x100fe200080108b8 */
[----:B-1----:R-:W-:Y:S01]  /*4860*/  FMNMX.FTZ R164, R13, R164, !PT ;  /* 0x000000a40da47209 */ /* 0x002fe20007810000 */
[--C-:B------:R-:W-:Y:S01]  /*4870*/  FFMA.FTZ R51, R5, UR18, -R184.reuse ;  /* 0x0000001205337c23 */ /* 0x100fe200080108b8 */
[----:B------:R-:W-:Y:S01]  /*4880*/  FMNMX.FTZ R14, R133, R14, !PT ;  /* 0x0000000e850e7209 */ /* 0x000fe20007810000 */
[----:B------:R-:W-:Y:S01]  /*4890*/  MUFU.EX2 R47, R47 ;  /* 0x0000002f002f7308 */ /* 0x000fe20000000800 */
[----:B------:R-:W-:Y:S01]  /*48a0*/  LOP3.LUT R13, R10, 0xffff, RZ, 0xc0, !PT ;  /* 0x0000ffff0a0d7812 */ /* 0x000fe200078ec0ff */
[----:B------:R-:W-:Y:S01]  /*48b0*/  FFMA.FTZ R50, R31, UR18, -R184 ;  /* 0x000000121f327c23 */ /* 0x000fe200080108b8 */
[----:B------:R-:W-:Y:S01]  /*48c0*/  LEA R221, R4, UR4, 0x1 ;  /* 0x0000000404dd7c11 */ /* 0x000fe2000f8e08ff */
[--C-:B------:R-:W-:Y:S01]  /*48d0*/  FFMA.FTZ R43, R93, UR18, -R204.reuse ;  /* 0x000000125d2b7c23 */ /* 0x100fe200080108cc */
[----:B------:R-:W-:Y:S01]  /*48e0*/  FMNMX.FTZ R14, R137, R14, !PT ;  /* 0x0000000e890e7209 */ /* 0x000fe20007810000 */
[----:B------:R-:W-:Y:S01]  /*48f0*/  FFMA.FTZ R39, R89, UR18, -R204 ;  /* 0x0000001259277c23 */ /* 0x000fe200080108cc */
[----:B------:R-:W-:Y:S01]  /*4900*/  SHF.R.U32.HI R16, RZ, 0x10, R26 ;  /* 0x00000010ff107819 */ /* 0x000fe2000001161a */
[----:B------:R-:W1:Y:S01]  /*4910*/  MUFU.EX2 R44, R44 ;  /* 0x0000002c002c7308 */ /* 0x000e620000000800 */
[----:B------:R-:W-:Y:S01]  /*4920*/  LOP3.LUT R4, R10, 0xff, RZ, 0xc0, !PT ;  /* 0x000000ff0a047812 */ /* 0x000fe200078ec0ff */
[----:B------:R-:W-:Y:S01]  /*4930*/  IMAD R170, R3, 0x2, R221 ;  /* 0x0000000203aa7824 */ /* 0x000fe200078e02dd */
[----:B------:R-:W-:Y:S01]  /*4940*/  SHF.R.U32.HI R13, RZ, 0x8, R13 ;  /* 0x00000008ff0d7819 */ /* 0x000fe2000001160d */
[----:B------:R-:W-:Y:S01]  /*4950*/  FFMA.FTZ R38, R17, UR18, -R204 ;  /* 0x0000001211267c23 */ /* 0x000fe200080108cc */
[----:B------:R-:W-:Y:S01]  /*4960*/  FMNMX.FTZ R14, R185, R14, !PT ;  /* 0x0000000eb90e7209 */ /* 0x000fe20007810000 */
[----:B------:R-:W-:Y:S01]  /*4970*/  FFMA.FTZ R37, R21, UR18, -R184 ;  /* 0x0000001215257c23 */ /* 0x000fe200080108b8 */
[----:B------:R-:W-:Y:S01]  /*4980*/  SHF.R.U32.HI R7, RZ, 0x18, R26 ;  /* 0x00000018ff077819 */ /* 0x000fe2000001161a */
[----:B------:R-:W2:Y:S01]  /*4990*/  MUFU.EX2 R48, R48 ;  /* 0x0000003000307308 */ /* 0x000ea20000000800 */
[----:B------:R-:W-:Y:S01]  /*49a0*/  LOP3.LUT R16, R16, 0xff, RZ, 0xc0, !PT ;  /* 0x000000ff10107812 */ /* 0x000fe200078ec0ff */
[----:B------:R-:W-:Y:S01]  /*49b0*/  FFMA.FTZ R36, R19, UR18, -R184 ;  /* 0x0000001213247c23 */ /* 0x000fe200080108b8 */
[----:B------:R-:W-:Y:S01]  /*49c0*/  PRMT R3, R4, 0x5410, R13 ;  /* 0x0000541004037816 */ /* 0x000fe2000000000d */
[----:B------:R-:W-:Y:S01]  /*49d0*/  FFMA.FTZ R45, R33, UR18, -R204 ;  /* 0x00000012212d7c23 */ /* 0x000fe200080108cc */
[--C-:B------:R-:W-:Y:S01]  /*49e0*/  SHF.R.U32.HI R129, RZ, 0x10, R10.reuse ;  /* 0x00000010ff817819 */ /* 0x100fe2000001160a */
[----:B------:R-:W-:Y:S01]  /*49f0*/  IMAD.WIDE.U32 R12, R12, -0x2daee0ad, RZ ;  /* 0xd2511f530c0c7825 */ /* 0x000fe200078e00ff */
[----:B------:R-:W-:Y:S01]  /*4a00*/  SHF.R.U32.HI R4, RZ, 0x18, R10 ;  /* 0x00000018ff047819 */ /* 0x000fe2000001160a */
[----:B------:R-:W-:Y:S01]  /*4a10*/  MUFU.EX2 R51, R51 ;  /* 0x0000003300337308 */ /* 0x000fe20000000800 */
[----:B------:R-:W-:Y:S01]  /*4a20*/  FMNMX.FTZ R10, R195, R14, !PT ;  /* 0x0000000ec30a7209 */ /* 0x000fe20007810000 */
[----:B------:R-:W-:Y:S01]  /*4a30*/  FFMA.FTZ R42, R35, UR18, -R204 ;  /* 0x00000012232a7c23 */ /* 0x000fe200080108cc */
[----:B------:R-:W-:Y:S01]  /*4a40*/  PRMT R7, R16, 0x5410, R7 ;  /* 0x0000541010077816 */ /* 0x000fe20000000007 */
[----:B------:R-:W3:Y:S01]  /*4a50*/  LDSM.16.MT88.4 R148, [R221+0x9000] ;  /* 0x00900000dd94783b */ /* 0x000ee20000004200 */
[----:B------:R-:W-:Y:S01]  /*4a60*/  LOP3.LUT R129, R129, 0xff, RZ, 0xc0, !PT ;  /* 0x000000ff81817812 */ /* 0x000fe200078ec0ff */
[----:B------:R-:W-:Y:S01]  /*4a70*/  FFMA.FTZ R41, R53, UR18, -R184 ;  /* 0x0000001235297c23 */ /* 0x000fe200080108b8 */
[----:B------:R-:W-:Y:S01]  /*4a80*/  FMNMX.FTZ R10, R205, R10, !PT ;  /* 0x0000000acd0a7209 */ /* 0x000fe20007810000 */
[----:B------:R-:W4:Y:S01]  /*4a90*/  MUFU.EX2 R50, R50 ;  /* 0x0000003200327308 */ /* 0x000f220000000800 */
[----:B------:R-:W-:Y:S01]  /*4aa0*/  PRMT R129, R129, 0x5410, R4 ;  /* 0x0000541081817816 */ /* 0x000fe20000000004 */
[----:B------:R-:W3:Y:S01]  /*4ab0*/  LDSM.16.MT88.4 R80, [R170+0x9000] ;  /* 0x00900000aa50783b */ /* 0x000ee20000004200 */
[--C-:B------:R-:W-:Y:S01]  /*4ac0*/  HSET2.LE.AND R7, R7, R66.reuse, PT ;  /* 0x0000004207077233 */ /* 0x100fe20003803000 */
[--C-:B------:R-:W-:Y:S01]  /*4ad0*/  FFMA.FTZ R40, R23, UR18, -R184.reuse ;  /* 0x0000001217287c23 */ /* 0x100fe200080108b8 */
[----:B-1----:R-:W-:Y:S01]  /*4ae0*/  F2FP.BF16.F32.PACK_AB R4, R44, R47 ;  /* 0x0000002f2c04723e */ /* 0x002fe200000010ff */
[----:B------:R-:W-:Y:S01]  /*4af0*/  LDSM.16.MT88.4 R96, [R221+0xa000] ;  /* 0x00a00000dd60783b */ /* 0x000fe20000004200 */
[----:B------:R-:W-:Y:S01]  /*4b00*/  FMNMX.FTZ R5, R203, R10, !PT ;  /* 0x0000000acb057209 */ /* 0x000fe20007810000 */
[----:B------:R-:W-:Y:S01]  /*4b10*/  MUFU.EX2 R46, R46 ;  /* 0x0000002e002e7308 */ /* 0x000fe20000000800 */
[----:B------:R-:W-:Y:S01]  /*4b20*/  LOP3.LUT R131, R7, R4, RZ, 0xc0, !PT ;  /* 0x0000000407837212 */ /* 0x000fe200078ec0ff */
[----:B------:R-:W-:Y:S01]  /*4b30*/  LDSM.16.MT88.4 R108, [R170+0xa000] ;  /* 0x00a00000aa6c783b */ /* 0x000fe20000004200 */
[----:B------:R-:W-:Y:S01]  /*4b40*/  FMNMX.FTZ R4, R172, R5, !PT ;  /* 0x00000005ac047209 */ /* 0x000fe20007810000 */
[--C-:B------:R-:W-:Y:S01]  /*4b50*/  FFMA.FTZ R200, R197, UR18, -R184.reuse ;  /* 0x00000012c5c87c23 */ /* 0x100fe200080108b8 */
[--C-:B------:R-:W-:Y:S01]  /*4b60*/  HSET2.LE.AND R128, R3, R66.reuse, PT ;  /* 0x0000004203807233 */ /* 0x100fe20003803000 */
[----:B------:R-:W1:Y:S01]  /*4b70*/  SHFL.BFLY PT, R7, R164, 0x1, 0x1f ;  /* 0x0c201f00a4077f89 */ /* 0x000e6200000e0000 */
[----:B------:R-:W-:Y:S01]  /*4b80*/  FMNMX.FTZ R4, R165, R4, !PT ;  /* 0x00000004a5047209 */ /* 0x000fe20007810000 */
[----:B------:R-:W1:Y:S01]  /*4b90*/  MUFU.EX2 R43, R43 ;  /* 0x0000002b002b7308 */ /* 0x000e620000000800 */
[----:B--2---:R-:W-:Y:S01]  /*4ba0*/  F2FP.BF16.F32.PACK_AB R3, R48, R49 ;  /* 0x000000313003723e */ /* 0x004fe200000010ff */
[----:B------:R-:W-:Y:S01]  /*4bb0*/  LDSM.16.MT88.4 R120, [R221+0xb000] ;  /* 0x00b00000dd78783b */ /* 0x000fe20000004200 */
[----:B------:R-:W-:Y:S01]  /*4bc0*/  FMNMX.FTZ R4, R173, R4, !PT ;  /* 0x00000004ad047209 */ /* 0x000fe20007810000 */
[----:B------:R-:W-:Y:S01]  /*4bd0*/  FFMA.FTZ R199, R199, UR18, -R184 ;  /* 0x00000012c7c77c23 */ /* 0x000fe200080108b8 */
[----:B------:R-:W-:Y:S01]  /*4be0*/  LOP3.LUT R128, R128, R3, RZ, 0xc0, !PT ;  /* 0x0000000380807212 */ /* 0x000fe200078ec0ff */
[----:B------:R-:W-:Y:S01]  /*4bf0*/  LDSM.16.MT88.4 R32, [R170+0xb000] ;  /* 0x00b00000aa20783b */ /* 0x000fe20000004200 */
[--C-:B------:R-:W-:Y:S01]  /*4c00*/  HSET2.LE.AND R129, R129, R66.reuse, PT ;  /* 0x0000004281817233 */ /* 0x100fe20003803000 */
[----:B------:R-:W-:Y:S01]  /*4c10*/  MUFU.EX2 R39, R39 ;  /* 0x0000002700277308 */ /* 0x000fe20000000800 */
[----:B----4-:R-:W-:Y:S01]  /*4c20*/  F2FP.BF16.F32.PACK_AB R10, R50, R51 ;  /* 0x00000033320a723e */ /* 0x010fe200000010ff */
[----:B------:R-:W-:Y:S01]  /*4c30*/  LDSM.16.MT88.4 R28, [R221+0x9400] ;  /* 0x00940000dd1c783b */ /* 0x000fe20000004200 */
[----:B------:R-:W-:Y:S01]  /*4c40*/  FMNMX.FTZ R3, R167, R4, !PT ;  /* 0x00000004a7037209 */ /* 0x000fe20007810000 */
[--C-:B------:R-:W-:Y:S01]  /*4c50*/  FFMA.FTZ R251, R251, UR18, -R204.reuse ;  /* 0x00000012fbfb7c23 */ /* 0x100fe200080108cc */
[----:B------:R-:W-:Y:S01]  /*4c60*/  LOP3.LUT R129, R129, R10, RZ, 0xc0, !PT ;  /* 0x0000000a81817212 */ /* 0x000fe200078ec0ff */
[----:B------:R-:W-:Y:S01]  /*4c70*/  LDSM.16.MT88.4 R20, [R221+0xa400] ;  /* 0x00a40000dd14783b */ /* 0x000fe20000004200 */
[----:B------:R-:W-:Y:S01]  /*4c80*/  HSET2.LE.AND R11, R11, R66, PT ;  /* 0x000000420b0b7233 */ /* 0x000fe20003803000 */
[----:B------:R-:W2:Y:S01]  /*4c90*/  MUFU.EX2 R38, R38 ;  /* 0x0000002600267308 */ /* 0x000ea20000000800 */
[----:B-1----:R-:W-:Y:S01]  /*4ca0*/  F2FP.BF16.F32.PACK_AB R130, R43, R46 ;  /* 0x0000002e2b82723e */ /* 0x002fe200000010ff */
[----:B------:R-:W1:Y:S01]  /*4cb0*/  SHFL.BFLY PT, R10, R3, 0x2, 0x1f ;  /* 0x0c401f00030a7f89 */ /* 0x000e6200000e0000 */
[----:B------:R-:W-:Y:S01]  /*4cc0*/  LOP3.LUT R58, R61, R58, R211, 0x96, !PT ;  /* 0x0000003a3d3a7212 */ /* 0x000fe200078e96d3 */
[----:B------:R-:W-:Y:S01]  /*4cd0*/  FFMA.FTZ R194, R194, UR18, -R204 ;  /* 0x00000012c2c27c23 */ /* 0x000fe200080108cc */
[----:B------:R-:W-:Y:S01]  /*4ce0*/  LOP3.LUT R130, R11, R130, RZ, 0xc0, !PT ;  /* 0x000000820b827212 */ /* 0x000fe200078ec0ff */
[----:B------:R-:W-:Y:S01]  /*4cf0*/  LDSM.16.MT88.4 R16, [R170+0xa400] ;  /* 0x00a40000aa10783b */ /* 0x000fe20000004200 */
[----:B------:R-:W-:Y:S01]  /*4d00*/  SHF.R.U32.HI R11, RZ, 0x10, R12 ;  /* 0x00000010ff0b7819 */ /* 0x000fe2000001160c */
[----:B------:R-:W-:Y:S01]  /*4d10*/  MUFU.EX2 R37, R37 ;  /* 0x0000002500257308 */ /* 0x000fe20000000800 */
[----:B------:R-:W-:Y:S01]  /*4d20*/  LOP3.LUT R14, R12, 0xffff, RZ, 0xc0, !PT ;  /* 0x0000ffff0c0e7812 */ /* 0x000fe200078ec0ff */
[----:B------:R-:W-:Y:S01]  /*4d30*/  IMAD.WIDE.U32 R58, R58, -0x2daee0ad, RZ ;  /* 0xd2511f533a3a7825 */ /* 0x000fe200078e00ff */
[----:B------:R-:W-:Y:S01]  /*4d40*/  LOP3.LUT R4, R13, R24, R174, 0x96, !PT ;  /* 0x000000180d047212 */ /* 0x000fe200078e96ae */
[C---:B---3--:R-:W-:Y:S01]  /*4d50*/  HMMA.16816.F32.BF16 R156, R128.reuse, R148, RZ ;  /* 0x00000094809c723c */ /* 0x048fe200000418ff */
[----:B------:R-:W-:Y:S01]  /*4d60*/  LOP3.LUT R5, R12, 0xff, RZ, 0xc0, !PT ;  /* 0x000000ff0c057812 */ /* 0x000fe200078ec0ff */
[----:B------:R-:W-:Y:S01]  /*4d70*/  LDSM.16.MT88.4 R24, [R170+0x9400] ;  /* 0x00940000aa18783b */ /* 0x000fe20000004200 */
[----:B------:R-:W-:Y:S01]  /*4d80*/  SHF.R.U32.HI R12, RZ, 0x18, R12 ;  /* 0x00000018ff0c7819 */ /* 0x000fe2000001160c */
[----:B------:R-:W3:Y:S01]  /*4d90*/  MUFU.EX2 R36, R36 ;  /* 0x0000002400247308 */ /* 0x000ee20000000800 */
[----:B------:R-:W-:Y:S01]  /*4da0*/  LOP3.LUT R11, R11, 0xff, RZ, 0xc0, !PT ;  /* 0x000000ff0b0b7812 */ /* 0x000fe200078ec0ff */
[----:B------:R-:W-:Y:S01]  /*4db0*/  HMMA.16816.F32.BF16 R72, R128, R80, RZ ;  /* 0x000000508048723c */ /* 0x000fe200000418ff */
[----:B------:R-:W-:Y:S01]  /*4dc0*/  SHF.R.U32.HI R14, RZ, 0x8, R14 ;  /* 0x00000008ff0e7819 */ /* 0x000fe2000001160e */
[----:B------:R-:W-:Y:S01]  /*4dd0*/  FFMA.FTZ R197, R250, UR18, -R184 ;  /* 0x00000012fac57c23 */ /* 0x000fe200080108b8 */
[----:B------:R-:W-:-:S02]  /*4de0*/  FMNMX.FTZ R164, R164, R7, !PT ;  /* 0x00000007a4a47209 */ /* 0x000fc40007810000 */
[----:B------:R-:W-:Y:S01]  /*4df0*/  SHF.R.U32.HI R55, RZ, 0x10, R4 ;  /* 0x00000010ff377819 */ /* 0x000fe20000011604 */
[----:B------:R-:W-:Y:S01]  /*4e00*/  MUFU.EX2 R45, R45 ;  /* 0x0000002d002d7308 */ /* 0x000fe20000000800 */
[----:B------:R-:W-:Y:S01]  /*4e10*/  LOP3.LUT R56, R59, R56, R208, 0x96, !PT ;  /* 0x000000383b387212 */ /* 0x000fe200078e96d0 */
[----:B------:R-:W-:Y:S01]  /*4e20*/  FMUL.FTZ R179, R164, UR18 ;  /* 0x00000012a4b37c20 */ /* 0x000fe20008410000 */
[----:B------:R-:W-:Y:S01]  /*4e30*/  PRMT R11, R11, 0x5410, R12 ;  /* 0x000054100b0b7816 */ /* 0x000fe2000000000c */
[C---:B------:R-:W-:Y:S01]  /*4e40*/  HMMA.16816.F32.BF16 R88, R128.reuse, R96, RZ ;  /* 0x000000608058723c */ /* 0x040fe200000418ff */
[----:B------:R-:W-:Y:S01]  /*4e50*/  PRMT R5, R5, 0x5410, R14 ;  /* 0x0000541005057816 */ /* 0x000fe2000000000e */
[----:B------:R-:W-:Y:S01]  /*4e60*/  IMAD.WIDE.U32 R70, R56, -0x326172a9, RZ ;  /* 0xcd9e8d5738467825 */ /* 0x000fe200078e00ff */
[C---:B------:R-:W-:Y:S01]  /*4e70*/  LOP3.LUT R12, R4.reuse, 0xffff, RZ, 0xc0, !PT ;  /* 0x0000ffff040c7812 */ /* 0x040fe200078ec0ff */
[----:B------:R-:W4:Y:S01]  /*4e80*/  MUFU.EX2 R42, R42 ;  /* 0x0000002a002a7308 */ /* 0x000f220000000800 */
[----:B------:R-:W-:Y:S01]  /*4e90*/  LOP3.LUT R57, R4, 0xff, RZ, 0xc0, !PT ;  /* 0x000000ff04397812 */ /* 0x000fe200078ec0ff */
[----:B------:R-:W-:Y:S01]  /*4ea0*/  HMMA.16816.F32.BF16 R144, R128, R108, RZ ;  /* 0x0000006c8090723c */ /* 0x000fe200000418ff */
[----:B-1----:R-:W-:-:S02]  /*4eb0*/  FMNMX.FTZ R3, R3, R10, !PT ;  /* 0x0000000a03037209 */ /* 0x002fc40007810000 */
[----:B------:R-:W-:Y:S02]  /*4ec0*/  SHF.R.U32.HI R4, RZ, 0x18, R4 ;  /* 0x00000018ff047819 */ /* 0x000fe40000011604 */
[----:B------:R-:W-:Y:S01]  /*4ed0*/  LOP3.LUT R55, R55, 0xff, RZ, 0xc0, !PT ;  /* 0x000000ff37377812 */ /* 0x000fe200078ec0ff */
[----:B------:R-:W1:Y:S01]  /*4ee0*/  SHFL.BFLY PT, R56, R3, 0x1, 0x1f ;  /* 0x0c201f0003387f89 */ /* 0x000e6200000e0000 */
[----:B------:R-:W-:Y:S01]  /*4ef0*/  FSETP.NEU.FTZ.AND P1, PT, R164, -INF , PT ;  /* 0xff800000a400780b */ /* 0x000fe20003f3d000 */
[----:B------:R-:W-:Y:S01]  /*4f00*/  MUFU.EX2 R41, R41 ;  /* 0x0000002900297308 */ /* 0x000fe20000000800 */
[----:B------:R-:W-:Y:S01]  /*4f10*/  PRMT R55, R55, 0x5410, R4 ;  /* 0x0000541037377816 */ /* 0x000fe20000000004 */
[----:B------:R-:W-:Y:S01]  /*4f20*/  HMMA.16816.F32.BF16 R116, R128, R120, RZ ;  /* 0x000000788074723c */ /* 0x000fe200000418ff */
[----:B------:R-:W-:Y:S02]  /*4f30*/  HSET2.LE.AND R10, R5, R66, PT ;  /* 0x00000042050a7233 */ /* 0x000fe40003803000 */
[----:B------:R-:W-:-:S02]  /*4f40*/  SHF.R.U32.HI R12, RZ, 0x8, R12 ;  /* 0x00000008ff0c7819 */ /* 0x000fc4000001160c */
[----:B--2---:R-:W-:Y:S01]  /*4f50*/  F2FP.BF16.F32.PACK_AB R5, R38, R39 ;  /* 0x000000272605723e */ /* 0x004fe200000010ff */
[----:B------:R-:W2:Y:S01]  /*4f60*/  MUFU.EX2 R40, R40 ;  /* 0x0000002800287308 */ /* 0x000ea20000000800 */
[----:B------:R-:W-:Y:S01]  /*4f70*/  FSEL R179, R179, RZ, P1 ;  /* 0x000000ffb3b37208 */ /* 0x000fe20000800000 */
[C---:B------:R-:W-:Y:S01]  /*4f80*/  HMMA.16816.F32.BF16 R124, R128.reuse, R32, RZ ;  /* 0x00000020807c723c */ /* 0x040fe200000418ff */
[--C-:B------:R-:W-:Y:S02]  /*4f90*/  HSET2.LE.AND R11, R11, R66.reuse, PT ;  /* 0x000000420b0b7233 */ /* 0x100fe40003803000 */
[----:B---3--:R-:W-:Y:S01]  /*4fa0*/  F2FP.BF16.F32.PACK_AB R4, R36, R37 ;  /* 0x000000252404723e */ /* 0x008fe200000010ff */
[--C-:B------:R-:W-:Y:S01]  /*4fb0*/  FFMA.FTZ R53, R6, UR18, -R179.reuse ;  /* 0x0000001206357c23 */ /* 0x100fe200080108b3 */
[----:B------:R-:W-:Y:S01]  /*4fc0*/  PRMT R57, R57, 0x5410, R12 ;  /* 0x0000541039397816 */ /* 0x000fe2000000000c */
[C---:B------:R-:W-:Y:S01]  /*4fd0*/  HMMA.16816.F32.BF16 R152, R128.reuse, R150, RZ ;  /* 0x000000968098723c */ /* 0x040fe200000418ff */
[----:B------:R-:W-:Y:S01]  /*4fe0*/  LOP3.LUT R10, R10, R5, RZ, 0xc0, !PT ;  /* 0x000000050a0a7212 */ /* 0x000fe200078ec0ff */
[----:B------:R-:W-:Y:S01]  /*4ff0*/  LDSM.16.MT88.4 R12, [R170+0xb400] ;  /* 0x00b40000aa0c783b */ /* 0x000fe20000004200 */
[----:B------:R-:W-:Y:S01]  /*5000*/  LOP3.LUT R11, R11, R4, RZ, 0xc0, !PT ;  /* 0x000000040b0b7212 */ /* 0x000fe200078ec0ff */
[--C-:B------:R-:W-:Y:S01]  /*5010*/  FFMA.FTZ R52, R8, UR18, -R179.reuse ;  /* 0x0000001208347c23 */ /* 0x100fe200080108b3 */
[--C-:B------:R-:W-:Y:S01]  /*5020*/  HSET2.LE.AND R8, R57, R66.reuse, PT ;  /* 0x0000004239087233 */ /* 0x100fe20003803000 */
[----:B------:R-:W3:Y:S01]  /*5030*/  LDSM.16.MT88.4 R4, [R221+0xb400] ;  /* 0x00b40000dd04783b */ /* 0x000ee20000004200 */
[C---:B------:R-:W-:Y:S01]  /*5040*/  HMMA.16816.F32.BF16 R76, R128.reuse, R82, RZ ;  /* 0x00000052804c723c */ /* 0x040fe200000418ff */
[----:B----4-:R-:W-:Y:S01]  /*5050*/  F2FP.BF16.F32.PACK_AB R57, R42, R45 ;  /* 0x0000002d2a39723e */ /* 0x010fe200000010ff */
[----:B------:R-:W-:Y:S01]  /*5060*/  MUFU.EX2 R53, R53 ;  /* 0x0000003500357308 */ /* 0x000fe20000000800 */
[----:B-1----:R-:W-:Y:S01]  /*5070*/  FMNMX.FTZ R3, R3, R56, !PT ;  /* 0x0000003803037209 */ /* 0x002fe20007810000 */
[----:B------:R-:W-:Y:S01]  /*5080*/  FFMA.FTZ R56, R86, UR18, -R179 ;  /* 0x0000001256387c23 */ /* 0x000fe200080108b3 */
[----:B------:R-:W-:Y:S01]  /*5090*/  HSET2.LE.AND R55, R55, R66, PT ;  /* 0x0000004237377233 */ /* 0x000fe20003803000 */
[C---:B------:R-:W-:Y:S01]  /*50a0*/  HMMA.16816.F32.BF16 R92, R128.reuse, R98, RZ ;  /* 0x00000062805c723c */ /* 0x040fe200000418ff */
[----:B------:R-:W-:Y:S01]  /*50b0*/  LOP3.LUT R8, R8, R57, RZ, 0xc0, !PT ;  /* 0x0000003908087212 */ /* 0x000fe200078ec0ff */
[----:B------:R-:W-:Y:S01]  /*50c0*/  FMUL.FTZ R180, R3, UR18 ;  /* 0x0000001203b47c20 */ /* 0x000fe20008410000 */
[----:B--2---:R-:W-:Y:S01]  /*50d0*/  F2FP.BF16.F32.PACK_AB R62, R40, R41 ;  /* 0x00000029283e723e */ /* 0x004fe200000010ff */
[----:B------:R-:W-:Y:S01]  /*50e0*/  MUFU.EX2 R52, R52 ;  /* 0x0000003400347308 */ /* 0x000fe20000000800 */
[----:B------:R-:W-:Y:S01]  /*50f0*/  LOP3.LUT R57, R69, R60, R175, 0x96, !PT ;  /* 0x0000003c45397212 */ /* 0x000fe200078e96af */
[C---:B------:R-:W-:Y:S01]  /*5100*/  HMMA.16816.F32.BF16 R104, R128.reuse, R110, RZ ;  /* 0x0000006e8068723c */ /* 0x040fe200000418ff */
[----:B------:R-:W-:Y:S01]  /*5110*/  FSETP.NEU.FTZ.AND P1, PT, R3, -INF , PT ;  /* 0xff8000000300780b */ /* 0x000fe20003f3d000 */
[--C-:B------:R-:W-:Y:S01]  /*5120*/  FFMA.FTZ R59, R84, UR18, -R179.reuse ;  /* 0x00000012543b7c23 */ /* 0x100fe200080108b3 */
[----:B------:R-:W-:Y:S01]  /*5130*/  LOP3.LUT R9, R55, R62, RZ, 0xc0, !PT ;  /* 0x0000003e37097212 */ /* 0x000fe200078ec0ff */
[----:B------:R-:W-:Y:S01]  /*5140*/  IMAD.WIDE.U32 R100, R57, -0x2daee0ad, RZ ;  /* 0xd2511f5339647825 */ /* 0x000fe200078e00ff */
[----:B------:R-:W-:Y:S01]  /*5150*/  LOP3.LUT R62, R71, R68, R206, 0x96, !PT ;  /* 0x00000044473e7212 */ /* 0x000fe200078e96ce */
[C---:B------:R-:W-:Y:S01]  /*5160*/  HMMA.16816.F32.BF16 R140, R128.reuse, R122, RZ ;  /* 0x0000007a808c723c */ /* 0x040fe200000418ff */
[----:B------:R-:W-:Y:S01]  /*5170*/  FSEL R180, R180, RZ, P1 ;  /* 0x000000ffb4b47208 */ /* 0x000fe20000800000 */
[--C-:B------:R-:W-:Y:S01]  /*5180*/  FFMA.FTZ R55, R54, UR18, -R179.reuse ;  /* 0x0000001236377c23 */ /* 0x100fe200080108b3 */
[----:B------:R-:W-:Y:S01]  /*5190*/  LOP3.LUT R71, R70, 0xffff, RZ, 0xc0, !PT ;  /* 0x0000ffff46477812 */ /* 0x000fe200078ec0ff */
[----:B------:R-:W-:Y:S01]  /*51a0*/  FFMA.FTZ R54, R114, UR18, -R179 ;  /* 0x0000001272367c23 */ /* 0x000fe200080108b3 */
[----:B------:R-:W-:Y:S01]  /*51b0*/  SHF.R.U32.HI R68, RZ, 0x10, R70 ;  /* 0x00000010ff447819 */ /* 0x000fe20000011646 */
[----:B------:R-:W-:Y:S01]  /*51c0*/  HMMA.16816.F32.BF16 R128, R128, R34, RZ ;  /* 0x000000228080723c */ /* 0x000fe200000418ff */
[----:B------:R-:W-:Y:S01]  /*51d0*/  LOP3.LUT R61, R70, 0xff, RZ, 0xc0, !PT ;  /* 0x000000ff463d7812 */ /* 0x000fe200078ec0ff */
[----:B------:R-:W-:Y:S01]  /*51e0*/  FFMA.FTZ R65, R65, UR18, -R180 ;  /* 0x0000001241417c23 */ /* 0x000fe200080108b4 */
[----:B------:R-:W-:Y:S01]  /*51f0*/  SHF.R.U32.HI R60, RZ, 0x18, R70 ;  /* 0x00000018ff3c7819 */ /* 0x000fe20000011646 */
[----:B------:R-:W-:Y:S01]  /*5200*/  FFMA.FTZ R166, R67, UR18, -R180 ;  /* 0x0000001243a67c23 */ /* 0x000fe200080108b4 */
[----:B------:R-:W-:Y:S01]  /*5210*/  LOP3.LUT R64, R101, R58, R174, 0x96, !PT ;  /* 0x0000003a65407212 */ /* 0x000fe200078e96ae */
[--C-:B------:R-:W-:Y:S01]  /*5220*/  FFMA.FTZ R113, R113, UR18, -R180.reuse ;  /* 0x0000001271717c23 */ /* 0x100fe200080108b4 */
[----:B------:R-:W-:Y:S01]  /*5230*/  LOP3.LUT R70, R100, 0xffff, RZ, 0xc0, !PT ;  /* 0x0000ffff64467812 */ /* 0x000fe200078ec0ff */
[----:B------:R-:W-:Y:S01]  /*5240*/  FFMA.FTZ R115, R115, UR18, -R180 ;  /* 0x0000001273737c23 */ /* 0x000fe200080108b4 */
[----:B------:R-:W-:Y:S01]  /*5250*/  SHF.R.U32.HI R86, RZ, 0x8, R71 ;  /* 0x00000008ff567819 */ /* 0x000fe20000011647 */
[----:B------:R-:W-:Y:S01]  /*5260*/  MUFU.EX2 R55, R55 ;  /* 0x0000003700377308 */ /* 0x000fe20000000800 */
[----:B------:R-:W-:Y:S01]  /*5270*/  LOP3.LUT R101, R68, 0xff, RZ, 0xc0, !PT ;  /* 0x000000ff44657812 */ /* 0x000fe200078ec0ff */
[C---:B------:R-:W-:Y:S01]  /*5280*/  HMMA.16816.F32.BF16 R156, R8.reuse, R28, R156 ;  /* 0x0000001c089c723c */ /* 0x040fe2000004189c */
[----:B------:R-:W-:Y:S01]  /*5290*/  PRMT R71, R61, 0x5410, R86 ;  /* 0x000054103d477816 */ /* 0x000fe20000000056 */
[----:B------:R-:W-:Y:S01]  /*52a0*/  FFMA.FTZ R57, R112, UR18, -R179 ;  /* 0x0000001270397c23 */ /* 0x000fe200080108b3 */
[----:B------:R-:W-:Y:S01]  /*52b0*/  PRMT R101, R101, 0x5410, R60 ;  /* 0x0000541065657816 */ /* 0x000fe2000000003c */
[----:B------:R-:W-:Y:S01]  /*52c0*/  FFMA.FTZ R67, R85, UR18, -R180 ;  /* 0x0000001255437c23 */ /* 0x000fe200080108b4 */
[--C-:B------:R-:W-:Y:S01]  /*52d0*/  SHF.R.U32.HI R84, RZ, 0x10, R100.reuse ;  /* 0x00000010ff547819 */ /* 0x100fe20000011664 */
[----:B------:R-:W-:Y:S01]  /*52e0*/  MUFU.EX2 R61, R65 ;  /* 0x00000041003d7308 */ /* 0x000fe20000000800 */
[----:B------:R-:W-:Y:S01]  /*52f0*/  HMMA.16816.F32.BF16 R72, R8, R24, R72 ;  /* 0x000000180848723c */ /* 0x000fe20000041848 */
[----:B------:R-:W-:-:S02]  /*5300*/  SHF.R.U32.HI R63, RZ, 0x18, R100 ;  /* 0x00000018ff3f7819 */ /* 0x000fc40000011664 */
[----:B------:R-:W-:Y:S02]  /*5310*/  LOP3.LUT R84, R84, 0xff, RZ, 0xc0, !PT ;  /* 0x000000ff54547812 */ /* 0x000fe400078ec0ff */
[--C-:B------:R-:W-:Y:S01]  /*5320*/  HSET2.LE.AND R71, R71, R66.reuse, PT ;  /* 0x0000004247477233 */ /* 0x100fe20003803000 */
[C---:B------:R-:W-:Y:S01]  /*5330*/  HMMA.16816.F32.BF16 R88, R8.reuse, R20, R88 ;  /* 0x000000140858723c */ /* 0x040fe20000041858 */
[----:B------:R-:W1:Y:S01]  /*5340*/  MUFU.EX2 R54, R54 ;  /* 0x0000003600367308 */ /* 0x000e620000000800 */
[----:B------:R-:W-:Y:S01]  /*5350*/  PRMT R103, R84, 0x5410, R63 ;  /* 0x0000541054677816 */ /* 0x000fe2000000003f */
[----:B------:R-:W-:Y:S01]  /*5360*/  FFMA.FTZ R63, R133, UR18, -R180 ;  /* 0x00000012853f7c23 */ /* 0x000fe200080108b4 */
[----:B------:R-:W-:Y:S02]  /*5370*/  HSET2.LE.AND R101, R101, R66, PT ;  /* 0x0000004265657233 */ /* 0x000fe40003803000 */
[----:B------:R-:W-:Y:S01]  /*5380*/  HMMA.16816.F32.BF16 R144, R8, R16, R144 ;  /* 0x000000100890723c */ /* 0x000fe20000041890 */
[----:B------:R-:W-:-:S02]  /*5390*/  LOP3.LUT R69, R100, 0xff, RZ, 0xc0, !PT ;  /* 0x000000ff64457812 */ /* 0x000fc400078ec0ff */
[----:B------:R-:W-:Y:S01]  /*53a0*/  MUFU.EX2 R60, R113 ;  /* 0x00000071003c7308 */ /* 0x000fe20000000800 */
[----:B------:R-:W-:Y:S02]  /*53b0*/  SHF.R.U32.HI R70, RZ, 0x8, R70 ;  /* 0x00000008ff467819 */ /* 0x000fe40000011646 */
[----:B---3--:R-:W-:Y:S02]  /*53c0*/  HMMA.16816.F32.BF16 R116, R8, R4, R116 ;  /* 0x000000040874723c */ /* 0x008fe40000041874 */
[----:B------:R-:W-:-:S03]  /*53d0*/  PRMT R69, R69, 0x5410, R70 ;  /* 0x0000541045457816 */ /* 0x000fc60000000046 */
[----:B------:R-:W2:Y:S01]  /*53e0*/  MUFU.EX2 R65, R115 ;  /* 0x0000007300417308 */ /* 0x000ea20000000800 */
[----:B------:R-:W-:Y:S01]  /*53f0*/  HMMA.16816.F32.BF16 R124, R8, R12, R124 ;  /* 0x0000000c087c723c */ /* 0x000fe2000004187c */
[----:B-1----:R-:W-:-:S04]  /*5400*/  F2FP.BF16.F32.PACK_AB R134, R54, R55 ;  /* 0x000000373686723e */ /* 0x002fc800000010ff */
[----:B------:R-:W-:Y:S01]  /*5410*/  LOP3.LUT R134, R71, R134, RZ, 0xc0, !PT ;  /* 0x0000008647867212 */ /* 0x000fe200078ec0ff */
[----:B------:R-:W-:Y:S01]  /*5420*/  HMMA.16816.F32.BF16 R152, R8, R30, R152 ;  /* 0x0000001e0898723c */ /* 0x000fe20000041898 */
[----:B------:R-:W1:Y:S01]  /*5430*/  MUFU.EX2 R166, R166 ;  /* 0x000000a600a67308 */ /* 0x000e620000000800 */
[----:B------:R-:W-:-:S04]  /*5440*/  LOP3.LUT R71, R64, 0xff, RZ, 0xc0, !PT ;  /* 0x000000ff40477812 */ /* 0x000fc800078ec0ff */
[C---:B------:R-:W-:Y:S03]  /*5450*/  HMMA.16816.F32.BF16 R76, R8.reuse, R26, R76 ;  /* 0x0000001a084c723c */ /* 0x040fe6000004184c */
[----:B------:R3:W-:Y:S03]  /*5460*/  MUFU.EX2 R58, R59 ;  /* 0x0000003b003a7308 */ /* 0x0007e60000000800 */
[C---:B------:R-:W-:Y:S05]  /*5470*/  HMMA.16816.F32.BF16 R92, R8.reuse, R22, R92 ;  /* 0x00000016085c723c */ /* 0x040fea000004185c */
[----:B------:R-:W-:Y:S01]  /*5480*/  MUFU.EX2 R63, R63 ;  /* 0x0000003f003f7308 */ /* 0x000fe20000000800 */
[C---:B------:R-:W-:Y:S06]  /*5490*/  HMMA.16816.F32.BF16 R104, R8.reuse, R18, R104 ;  /* 0x000000120868723c */ /* 0x040fec0000041868 */
[----:B------:R-:W-:Y:S01]  /*54a0*/  HMMA.16816.F32.BF16 R140, R8, R6, R140 ;  /* 0x00000006088c723c */ /* 0x000fe2000004188c */
[----:B------:R-:W-:Y:S01]  /*54b0*/  MUFU.EX2 R56, R56 ;  /* 0x0000003800387308 */ /* 0x000fe20000000800 */
[----:B---3--:R-:W-:Y:S01]  /*54c0*/  FFMA.FTZ R59, R132, UR18, -R179 ;  /* 0x00000012843b7c23 */ /* 0x008fe200080108b3 */
[----:B------:R-:W-:-:S03]  /*54d0*/  F2FP.BF16.F32.PACK_AB R132, R52, R53 ;  /* 0x000000353484723e */ /* 0x000fc600000010ff */
[----:B------:R-:W-:Y:S03]  /*54e0*/  HMMA.16816.F32.BF16 R128, R8, R14, R128 ;  /* 0x0000000e0880723c */ /* 0x000fe60000041880 */
[----:B------:R-:W-:Y:S04]  /*54f0*/  MUFU.EX2 R59, R59 ;  /* 0x0000003b003b7308 */ /* 0x000fe80000000800 */
[--C-:B------:R-:W-:Y:S02]  /*5500*/  SHF.R.U32.HI R8, RZ, 0x10, R62.reuse ;  /* 0x00000010ff087819 */ /* 0x100fe4000001163e */
[----:B------:R-:W-:Y:S02]  /*5510*/  SHF.R.U32.HI R9, RZ, 0x18, R62 ;  /* 0x00000018ff097819 */ /* 0x000fe4000001163e */
[----:B------:R-:W-:Y:S01]  /*5520*/  LOP3.LUT R8, R8, 0xff, RZ, 0xc0, !PT ;  /* 0x000000ff08087812 */ /* 0x000fe200078ec0ff */
[----:B------:R-:W-:Y:S01]  /*5530*/  MUFU.EX2 R57, R57 ;  /* 0x0000003900397308 */ /* 0x000fe20000000800 */
[----:B------:R-:W-:-:S02]  /*5540*/  LOP3.LUT R11, R62, 0xffff, RZ, 0xc0, !PT ;  /* 0x0000ffff3e0b7812 */ /* 0x000fc400078ec0ff */
[----:B------:R-:W-:Y:S02]  /*5550*/  PRMT R9, R8, 0x5410, R9 ;  /* 0x0000541008097816 */ /* 0x000fe40000000009 */
[----:B------:R-:W-:Y:S01]  /*5560*/  LOP3.LUT R10, R62, 0xff, RZ, 0xc0, !PT ;  /* 0x000000ff3e0a7812 */ /* 0x000fe200078ec0ff */
[----:B------:R-:W-:Y:S01]  /*5570*/  FFMA.FTZ R62, R137, UR18, -R180 ;  /* 0x00000012893e7c23 */ /* 0x000fe200080108b4 */
[----:B------:R-:W-:Y:S01]  /*5580*/  SHF.R.U32.HI R11, RZ, 0x8, R11 ;  /* 0x00000008ff0b7819 */ /* 0x000fe2000001160b */
[----:B------:R-:W-:Y:S01]  /*5590*/  MUFU.EX2 R67, R67 ;  /* 0x0000004300437308 */ /* 0x000fe20000000800 */
[----:B------:R-:W-:Y:S02]  /*55a0*/  HSET2.LE.AND R9, R9, R66, PT ;  /* 0x0000004209097233 */ /* 0x000fe40003803000 */
[----:B------:R-:W-:Y:S02]  /*55b0*/  PRMT R11, R10, 0x5410, R11 ;  /* 0x000054100a0b7816 */ /* 0x000fe4000000000b */
[----:B--2---:R-:W-:-:S02]  /*55c0*/  F2FP.BF16.F32.PACK_AB R10, R65, R60 ;  /* 0x0000003c410a723e */ /* 0x004fc400000010ff */
[----:B-1----:R-:W-:Y:S01]  /*55d0*/  F2FP.BF16.F32.PACK_AB R8, R166, R61 ;  /* 0x0000003da608723e */ /* 0x002fe200000010ff */
[----:B------:R-:W1:Y:S01]  /*55e0*/  MUFU.EX2 R62, R62 ;  /* 0x0000003e003e7308 */ /* 0x000e620000000800 */
[----:B------:R-:W-:Y:S02]  /*55f0*/  HSET2.LE.AND R11, R11, R66, PT ;  /* 0x000000420b0b7233 */ /* 0x000fe40003803000 */
[----:B------:R-:W-:Y:S02]  /*5600*/  LOP3.LUT R135, R101, R10, RZ, 0xc0, !PT ;  /* 0x0000000a65877212 */ /* 0x000fe400078ec0ff */
[----:B------:R-:W-:Y:S02]  /*5610*/  LOP3.LUT R133, R9, R8, RZ, 0xc0, !PT ;  /* 0x0000000809857212 */ /* 0x000fe400078ec0ff */
[----:B------:R-:W-:Y:S01]  /*5620*/  LOP3.LUT R8, R64, 0xffff, RZ, 0xc0, !PT ;  /* 0x0000ffff40087812 */ /* 0x000fe200078ec0ff */
[----:B------:R-:W-:Y:S01]  /*5630*/  MUFU.EX2 R200, R200 ;  /* 0x000000c800c87308 */ /* 0x000fe20000000800 */
[----:B------:R-:W-:-:S02]  /*5640*/  SHF.R.U32.HI R10, RZ, 0x10, R64 ;  /* 0x00000010ff0a7819 */ /* 0x000fc40000011640 */
[----:B------:R-:W-:Y:S01]  /*5650*/  SHF.R.U32.HI R9, RZ, 0x18, R64 ;  /* 0x00000018ff097819 */ /* 0x000fe20000011640 */
[----:B------:R-:W-:Y:S01]  /*5660*/  FFMA.FTZ R64, R87, UR18, -R180 ;  /* 0x0000001257407c23 */ /* 0x000fe200080108b4 */
[----:B------:R-:W-:Y:S02]  /*5670*/  LOP3.LUT R132, R11, R132, RZ, 0xc0, !PT ;  /* 0x000000840b847212 */ /* 0x000fe400078ec0ff */
[----:B------:R-:W-:Y:S01]  /*5680*/  SHF.R.U32.HI R8, RZ, 0x8, R8 ;  /* 0x00000008ff087819 */ /* 0x000fe20000011608 */
[----:B------:R-:W-:Y:S01]  /*5690*/  MUFU.EX2 R199, R199 ;  /* 0x000000c700c77308 */ /* 0x000fe20000000800 */
[----:B------:R-:W-:Y:S02]  /*56a0*/  LOP3.LUT R10, R10, 0xff, RZ, 0xc0, !PT ;  /* 0x000000ff0a0a7812 */ /* 0x000fe400078ec0ff */
[----:B------:R-:W-:Y:S01]  /*56b0*/  PRMT R71, R71, 0x5410, R8 ;  /* 0x0000541047477816 */ /* 0x000fe20000000008 */
[----:B------:R-:W-:Y:S01]  /*56c0*/  HMMA.16816.F32.BF16 R112, R132, R120, RZ ;  /* 0x000000788470723c */ /* 0x000fe200000418ff */
[----:B------:R-:W-:-:S02]  /*56d0*/  PRMT R9, R10, 0x5410, R9 ;  /* 0x000054100a097816 */ /* 0x000fc40000000009 */
[--C-:B------:R-:W-:Y:S01]  /*56e0*/  HSET2.LE.AND R11, R103, R66.reuse, PT ;  /* 0x00000042670b7233 */ /* 0x100fe20003803000 */
[----:B------:R-:W2:Y:S01]  /*56f0*/  MUFU.EX2 R64, R64 ;  /* 0x0000004000407308 */ /* 0x000ea20000000800 */
[--C-:B------:R-:W-:Y:S01]  /*5700*/  HSET2.LE.AND R10, R69, R66.reuse, PT ;  /* 0x00000042450a7233 */ /* 0x100fe20003803000 */
[C---:B------:R-:W-:Y:S01]  /*5710*/  HMMA.16816.F32.BF16 R160, R132.reuse, R148, RZ ;  /* 0x0000009484a0723c */ /* 0x040fe200000418ff */
[----:B-1----:R-:W-:Y:S02]  /*5720*/  F2FP.BF16.F32.PACK_AB R8, R62, R63 ;  /* 0x0000003f3e08723e */ /* 0x002fe400000010ff */
[----:B------:R-:W-:Y:S02]  /*5730*/  F2FP.BF16.F32.PACK_AB R69, R59, R56 ;  /* 0x000000383b45723e */ /* 0x000fe400000010ff */
[----:B------:R-:W-:Y:S01]  /*5740*/  LOP3.LUT R11, R11, R8, RZ, 0xc0, !PT ;  /* 0x000000080b0b7212 */ /* 0x000fe200078ec0ff */
[----:B------:R-:W-:Y:S01]  /*5750*/  HMMA.16816.F32.BF16 R136, R132, R32, RZ ;  /* 0x000000208488723c */ /* 0x000fe200000418ff */
[----:B------:R-:W-:Y:S01]  /*5760*/  LOP3.LUT R10, R10, R69, RZ, 0xc0, !PT ;  /* 0x000000450a0a7212 */ /* 0x000fe200078ec0ff */
[----:B------:R-:W-:Y:S01]  /*5770*/  MUFU.EX2 R194, R194 ;  /* 0x000000c200c27308 */ /* 0x000fe20000000800 */
[----:B------:R-:W-:-:S02]  /*5780*/  HSET2.LE.AND R8, R71, R66, PT ;  /* 0x0000004247087233 */ /* 0x000fc40003803000 */
[----:B------:R-:W-:Y:S01]  /*5790*/  HSET2.LE.AND R9, R9, R66, PT ;  /* 0x0000004209097233 */ /* 0x000fe20003803000 */
[C---:B------:R-:W-:Y:S01]  /*57a0*/  HMMA.16816.F32.BF16 R100, R132.reuse, R108, RZ ;  /* 0x0000006c8464723c */ /* 0x040fe200000418ff */
[----:B------:R-:W-:Y:S02]  /*57b0*/  F2FP.BF16.F32.PACK_AB R69, R57, R58 ;  /* 0x0000003a3945723e */ /* 0x000fe400000010ff */
[----:B--2---:R-:W-:Y:S01]  /*57c0*/  F2FP.BF16.F32.PACK_AB R68, R64, R67 ;  /* 0x000000434044723e */ /* 0x004fe200000010ff */
[----:B------:R-:W-:Y:S01]  /*57d0*/  MUFU.EX2 R197, R197 ;  /* 0x000000c500c57308 */ /* 0x000fe20000000800 */
[----:B------:R-:W-:Y:S01]  /*57e0*/  LOP3.LUT R8, R8, R69, RZ, 0xc0, !PT ;  /* 0x0000004508087212 */ /* 0x000fe200078ec0ff */
[----:B------:R-:W-:Y:S01]  /*57f0*/  HMMA.16816.F32.BF16 R84, R132, R96, RZ ;  /* 0x000000608454723c */ /* 0x000fe200000418ff */
[----:B------:R-:W-:-:S05]  /*5800*/  LOP3.LUT R9, R9, R68, RZ, 0xc0, !PT ;  /* 0x0000004409097212 */ /* 0x000fca00078ec0ff */
[----:B------:R-:W-:Y:S06]  /*5810*/  HMMA.16816.F32.BF16 R68, R132, R80, RZ ;  /* 0x000000508444723c */ /* 0x000fec00000418ff */
[C---:B------:R-:W-:Y:S06]  /*5820*/  HMMA.16816.F32.BF16 R112, R8.reuse, R4, R112 ;  /* 0x000000040870723c */ /* 0x040fec0000041870 */
[----:B------:R-:W-:Y:S01]  /*5830*/  HMMA.16816.F32.BF16 R160, R8, R28, R160 ;  /* 0x0000001c08a0723c */ /* 0x000fe200000418a0 */
[----:B------:R-:W-:-:S05]  /*5840*/  LOP3.LUT R4, R217, UR10, R239, 0x96, !PT ;  /* 0x0000000ad9047c12 */ /* 0x000fca000f8e96ef */
[----:B------:R-:W-:Y:S01]  /*5850*/  IMAD.WIDE.U32 R216, R4, -0x326172a9, RZ ;  /* 0xcd9e8d5704d87825 */ /* 0x000fe200078e00ff */
[----:B------:R-:W-:Y:S03]  /*5860*/  HMMA.16816.F32.BF16 R136, R8, R12, R136 ;  /* 0x0000000c0888723c */ /* 0x000fe60000041888 */
[----:B------:R-:W-:-:S03]  /*5870*/  IMAD.WIDE.U32 R28, R169, -0x326172a9, RZ ;  /* 0xcd9e8d57a91c7825 */ /* 0x000fc600078e00ff */
[----:B------:R-:W-:Y:S01]  /*5880*/  HMMA.16816.F32.BF16 R148, R132, R150, RZ ;  /* 0x000000968494723c */ /* 0x000fe200000418ff */
[----:B------:R-:W-:Y:S01]  /*5890*/  LOP3.LUT R12, R189, R216, R215, 0x96, !PT ;  /* 0x000000d8bd0c7212 */ /* 0x000fe200078e96d7 */
[----:B------:R-:W-:Y:S01]  /*58a0*/  FFMA.FTZ R189, R187, UR18, -R204 ;  /* 0x00000012bbbd7c23 */ /* 0x000fe200080108cc */
[----:B------:R-:W-:Y:S01]  /*58b0*/  LOP3.LUT R4, R217, R28, R241, 0x96, !PT ;  /* 0x0000001cd9047212 */ /* 0x000fe200078e96f1 */
[----:B------:R-:W-:-:S04]  /*58c0*/  IMAD.WIDE.U32 R28, R169, -0x326172a9, RZ ;  /* 0xcd9e8d57a91c7825 */ /* 0x000fc800078e00ff */
[----:B------:R-:W-:Y:S01]  /*58d0*/  FFMA.FTZ R187, R198, UR18, -R204 ;  /* 0x00000012c6bb7c23 */ /* 0x000fe200080108cc */
[C---:B------:R-:W-:Y:S01]  /*58e0*/  HMMA.16816.F32.BF16 R80, R132.reuse, R82, RZ ;  /* 0x000000528450723c */ /* 0x040fe200000418ff */
[----:B------:R-:W-:Y:S01]  /*58f0*/  FFMA.FTZ R198, R243, UR18, -R184 ;  /* 0x00000012f3c67c23 */ /* 0x000fe200080108b8 */
[----:B------:R-:W-:Y:S01]  /*5900*/  IMAD.WIDE.U32 R32, R4, -0x2daee0ad, RZ ;  /* 0xd2511f5304207825 */ /* 0x000fe200078e00ff */
[----:B------:R-:W-:Y:S01]  /*5910*/  LOP3.LUT R28, R29, R171, RZ, 0x3c, !PT ;  /* 0x000000ab1d1c7212 */ /* 0x000fe200078e3cff */
[----:B------:R-:W-:Y:S02]  /*5920*/  MUFU.EX2 R189, R189 ;  /* 0x000000bd00bd7308 */ /* 0x000fe40000000800 */
[----:B------:R-:W-:Y:S01]  /*5930*/  IMAD.WIDE.U32 R12, R12, -0x2daee0ad, RZ ;  /* 0xd2511f530c0c7825 */ /* 0x000fe200078e00ff */
[C---:B------:R-:W-:Y:S03]  /*5940*/  HMMA.16816.F32.BF16 R96, R132.reuse, R98, RZ ;  /* 0x000000628460723c */ /* 0x040fe600000418ff */
[----:B------:R-:W-:Y:S01]  /*5950*/  IMAD.WIDE.U32 R28, R28, -0x2daee0ad, RZ ;  /* 0xd2511f531c1c7825 */ /* 0x000fe200078e00ff */
[----:B------:R-:W-:Y:S01]  /*5960*/  LOP3.LUT R32, R13, R32, R212, 0x96, !PT ;  /* 0x000000200d207212 */ /* 0x000fe200078e96d4 */
[----:B------:R-:W-:Y:S01]  /*5970*/  MUFU.EX2 R187, R187 ;  /* 0x000000bb00bb7308 */ /* 0x000fe20000000800 */
[----:B------:R-:W-:Y:S01]  /*5980*/  HMMA.16816.F32.BF16 R108, R132, R110, RZ ;  /* 0x0000006e846c723c */ /* 0x000fe200000418ff */
[----:B------:R-:W-:-:S02]  /*5990*/  LOP3.LUT R4, R33, R28, R214, 0x96, !PT ;  /* 0x0000001c21047212 */ /* 0x000fc400078e96d6 */
[----:B------:R-:W-:-:S03]  /*59a0*/  IMAD.WIDE.U32 R32, R32, -0x326172a9, RZ ;  /* 0xcd9e8d5720207825 */ /* 0x000fc600078e00ff */
[C---:B------:R-:W-:Y:S01]  /*59b0*/  HMMA.16816.F32.BF16 R120, R132.reuse, R122, RZ ;  /* 0x0000007a8478723c */ /* 0x040fe200000418ff */
[----:B------:R-:W-:Y:S05]  /*59c0*/  MUFU.EX2 R198, R198 ;  /* 0x000000c600c67308 */ /* 0x000fea0000000800 */
[----:B------:R-:W-:Y:S06]  /*59d0*/  HMMA.16816.F32.BF16 R132, R132, R34, RZ ;  /* 0x000000228484723c */ /* 0x000fec00000418ff */
[----:B------:R-:W-:Y:S01]  /*59e0*/  HMMA.16816.F32.BF16 R100, R8, R16, R100 ;  /* 0x000000100864723c */ /* 0x000fe20000041864 */
[----:B------:R-:W-:-:S05]  /*59f0*/  IMAD.WIDE.U32 R34, R4, -0x326172a9, RZ ;  /* 0xcd9e8d5704227825 */ /* 0x000fca00078e00ff */
[----:B------:R-:W-:Y:S01]  /*5a00*/  LOP3.LUT R4, R35, R188, R213, 0x96, !PT ;  /* 0x000000bc23047212 */ /* 0x000fe200078e96d5 */
[C---:B------:R-:W-:Y:S01]  /*5a10*/  HMMA.16816.F32.BF16 R84, R8.reuse, R20, R84 ;  /* 0x000000140854723c */ /* 0x040fe20000041854 */
[----:B------:R-:W-:Y:S01]  /*5a20*/  LOP3.LUT R34, R33, R34, R211, 0x96, !PT ;  /* 0x0000002221227212 */ /* 0x000fe200078e96d3 */
[----:B------:R1:W2:Y:S02]  /*5a30*/  MUFU.EX2 R188, R251 ;  /* 0x000000fb00bc7308 */ /* 0x0002a40000000800 */
[----:B------:R-:W-:Y:S02]  /*5a40*/  IMAD.WIDE.U32 R16, R4, -0x2daee0ad, RZ ;  /* 0xd2511f5304107825 */ /* 0x000fe400078e00ff */
[----:B------:R-:W-:Y:S02]  /*5a50*/  HMMA.16816.F32.BF16 R120, R8, R6, R120 ;  /* 0x000000060878723c */ /* 0x000fe40000041878 */
[----:B------:R-:W-:Y:S01]  /*5a60*/  IMAD.WIDE.U32 R34, R34, -0x2daee0ad, RZ ;  /* 0xd2511f5322227825 */ /* 0x000fe200078e00ff */
[----:B------:R-:W-:-:S03]  /*5a70*/  LOP3.LUT R4, R17, R12, R210, 0x96, !PT ;  /* 0x0000000c11047212 */ /* 0x000fc600078e96d2 */
[----:B------:R-:W-:Y:S01]  /*5a80*/  HMMA.16816.F32.BF16 R108, R8, R18, R108 ;  /* 0x00000012086c723c */ /* 0x000fe2000004186c */
[----:B------:R-:W-:Y:S01]  /*5a90*/  LOP3.LUT R5, R35, R16, R208, 0x96, !PT ;  /* 0x0000001023057212 */ /* 0x000fe200078e96d0 */
[----:B------:R-:W-:-:S04]  /*5aa0*/  IMAD.WIDE.U32 R20, R4, -0x326172a9, RZ ;  /* 0xcd9e8d5704147825 */ /* 0x000fc800078e00ff */
[----:B------:R-:W-:Y:S01]  /*5ab0*/  IMAD.WIDE.U32 R16, R5, -0x326172a9, RZ ;  /* 0xcd9e8d5705107825 */ /* 0x000fe200078e00ff */
[C---:B------:R-:W-:Y:S03]  /*5ac0*/  HMMA.16816.F32.BF16 R68, R8.reuse, R24, R68 ;  /* 0x000000180844723c */ /* 0x040fe60000041844 */
[----:B------:R-:W-:Y:S01]  /*5ad0*/  IMAD.MOV.U32 R250, RZ, RZ, R20 ;  /* 0x000000fffffa7224 */ /* 0x000fe200078e0014 */
[C---:B------:R-:W-:Y:S01]  /*5ae0*/  LOP3.LUT R7, R16.reuse, 0xffff, RZ, 0xc0, !PT ;  /* 0x0000ffff10077812 */ /* 0x040fe200078ec0ff */
[----:B-1----:R-:W-:Y:S01]  /*5af0*/  IMAD.MOV.U32 R251, RZ, RZ, R21 ;  /* 0x000000fffffb7224 */ /* 0x002fe200078e0015 */
[----:B------:R-:W-:Y:S01]  /*5b00*/  LOP3.LUT R6, R17, R20, R206, 0x96, !PT ;  /* 0x0000001411067212 */ /* 0x000fe200078e96ce */
[----:B------:R-:W-:Y:S01]  /*5b10*/  HMMA.16816.F32.BF16 R148, R8, R30, R148 ;  /* 0x0000001e0894723c */ /* 0x000fe20000041894 */
[----:B------:R-:W-:Y:S01]  /*5b20*/  LOP3.LUT R12, R16, 0xff, RZ, 0xc0, !PT ;  /* 0x000000ff100c7812 */ /* 0x000fe200078ec0ff */
[----:B------:R-:W1:Y:S01]  /*5b30*/  LDSM.16.MT88.4 R28, [R221+0x9800] ;  /* 0x00980000dd1c783b */ /* 0x000e620000004200 */
[----:B------:R-:W-:-:S02]  /*5b40*/  SHF.R.U32.HI R7, RZ, 0x8, R7 ;  /* 0x00000008ff077819 */ /* 0x000fc40000011607 */
[--C-:B------:R-:W-:Y:S01]  /*5b50*/  SHF.R.U32.HI R5, RZ, 0x10, R16.reuse ;  /* 0x00000010ff057819 */ /* 0x100fe20000011610 */
[C---:B------:R-:W-:Y:S01]  /*5b60*/  HMMA.16816.F32.BF16 R80, R8.reuse, R26, R80 ;  /* 0x0000001a0850723c */ /* 0x040fe20000041850 */
[----:B------:R-:W-:Y:S01]  /*5b70*/  SHF.R.U32.HI R4, RZ, 0x18, R16 ;  /* 0x00000018ff047819 */ /* 0x000fe20000011610 */
[----:B------:R-:W3:Y:S01]  /*5b80*/  LDSM.16.MT88.4 R24, [R170+0x9800] ;  /* 0x00980000aa18783b */ /* 0x000ee20000004200 */
[----:B------:R-:W-:Y:S02]  /*5b90*/  SHF.R.U32.HI R16, RZ, 0x10, R6 ;  /* 0x00000010ff107819 */ /* 0x000fe40000011606 */
[----:B------:R-:W-:Y:S01]  /*5ba0*/  LOP3.LUT R13, R6, 0xffff, RZ, 0xc0, !PT ;  /* 0x0000ffff060d7812 */ /* 0x000fe200078ec0ff */
[----:B------:R-:W-:Y:S01]  /*5bb0*/  HMMA.16816.F32.BF16 R96, R8, R22, R96 ;  /* 0x000000160860723c */ /* 0x000fe20000041860 */
[----:B------:R-:W-:Y:S01]  /*5bc0*/  PRMT R7, R12, 0x5410, R7 ;  /* 0x000054100c077816 */ /* 0x000fe20000000007 */
[----:B------:R-:W4:Y:S01]  /*5bd0*/  LDSM.16.MT88.4 R20, [R221+0xa800] ;  /* 0x00a80000dd14783b */ /* 0x000f220000004200 */
[----:B------:R-:W-:-:S02]  /*5be0*/  LOP3.LUT R12, R6, 0xff, RZ, 0xc0, !PT ;  /* 0x000000ff060c7812 */ /* 0x000fc400078ec0ff */
[----:B------:R-:W-:Y:S01]  /*5bf0*/  LOP3.LUT R5, R5, 0xff, RZ, 0xc0, !PT ;  /* 0x000000ff05057812 */ /* 0x000fe200078ec0ff */
[----:B------:R-:W-:Y:S01]  /*5c00*/  HMMA.16816.F32.BF16 R132, R8, R14, R132 ;  /* 0x0000000e0884723c */ /* 0x000fe20000041884 */
[----:B------:R-:W-:Y:S01]  /*5c10*/  SHF.R.U32.HI R6, RZ, 0x18, R6 ;  /* 0x00000018ff067819 */ /* 0x000fe20000011606 */
[----:B------:R-:W4:Y:S01]  /*5c20*/  LDSM.16.MT88.4 R8, [R170+0xb800] ;  /* 0x00b80000aa08783b */ /* 0x000f220000004200 */
[----:B------:R-:W-:Y:S02]  /*5c30*/  LOP3.LUT R17, R16, 0xff, RZ, 0xc0, !PT ;  /* 0x000000ff10117812 */ /* 0x000fe400078ec0ff */
[----:B------:R-:W-:Y:S02]  /*5c40*/  SHF.R.U32.HI R13, RZ, 0x8, R13 ;  /* 0x00000008ff0d7819 */ /* 0x000fe4000001160d */
[----:B------:R-:W-:Y:S02]  /*5c50*/  PRMT R19, R5, 0x5410, R4 ;  /* 0x0000541005137816 */ /* 0x000fe40000000004 */
[----:B------:R-:W-:-:S02]  /*5c60*/  PRMT R5, R17, 0x5410, R6 ;  /* 0x0000541011057816 */ /* 0x000fc40000000006 */
[----:B------:R-:W-:Y:S02]  /*5c70*/  PRMT R13, R12, 0x5410, R13 ;  /* 0x000054100c0d7816 */ /* 0x000fe4000000000d */
[----:B------:R-:W-:Y:S02]  /*5c80*/  F2FP.BF16.F32.PACK_AB R6, R199, R200 ;  /* 0x000000c8c706723e */ /* 0x000fe400000010ff */
[--C-:B------:R-:W-:Y:S02]  /*5c90*/  HSET2.LE.AND R5, R5, R66.reuse, PT ;  /* 0x0000004205057233 */ /* 0x100fe40003803000 */
[----:B------:R-:W-:Y:S02]  /*5ca0*/  HSET2.LE.AND R4, R13, R66, PT ;  /* 0x000000420d047233 */ /* 0x000fe40003803000 */
[----:B--2---:R-:W-:Y:S02]  /*5cb0*/  F2FP.BF16.F32.PACK_AB R13, R188, R189 ;  /* 0x000000bdbc0d723e */ /* 0x004fe400000010ff */
[----:B------:R-:W-:-:S02]  /*5cc0*/  LOP3.LUT R5, R5, R6, RZ, 0xc0, !PT ;  /* 0x0000000605057212 */ /* 0x000fc400078ec0ff */
[----:B------:R-:W-:Y:S02]  /*5cd0*/  LOP3.LUT R4, R4, R13, RZ, 0xc0, !PT ;  /* 0x0000000d04047212 */ /* 0x000fe400078ec0ff */
[--C-:B------:R-:W-:Y:S02]  /*5ce0*/  HSET2.LE.AND R6, R7, R66.reuse, PT ;  /* 0x0000004207067233 */ /* 0x100fe40003803000 */
[----:B------:R-:W-:Y:S02]  /*5cf0*/  HSET2.LE.AND R7, R19, R66, PT ;  /* 0x0000004213077233 */ /* 0x000fe40003803000 */
[----:B------:R-:W-:Y:S01]  /*5d00*/  F2FP.BF16.F32.PACK_AB R13, R194, R187 ;  /* 0x000000bbc20d723e */ /* 0x000fe200000010ff */
[----:B------:R-:W2:Y:S01]  /*5d10*/  LDSM.16.MT88.4 R16, [R170+0xa800] ;  /* 0x00a80000aa10783b */ /* 0x000ea20000004200 */
[----:B------:R-:W-:Y:S02]  /*5d20*/  F2FP.BF16.F32.PACK_AB R12, R197, R198 ;  /* 0x000000c6c50c723e */ /* 0x000fe400000010ff */
[----:B------:R-:W-:-:S02]  /*5d30*/  LOP3.LUT R6, R6, R13, RZ, 0xc0, !PT ;  /* 0x0000000d06067212 */ /* 0x000fc400078ec0ff */
[----:B------:R-:W-:Y:S02]  /*5d40*/  LOP3.LUT R7, R7, R12, RZ, 0xc0, !PT ;  /* 0x0000000c07077212 */ /* 0x000fe400078ec0ff */
[----:B------:R-:W2:Y:S05]  /*5d50*/  LDSM.16.MT88.4 R12, [R221+0xb800] ;  /* 0x00b80000dd0c783b */ /* 0x000eaa0000004200 */
[C---:B-1----:R-:W-:Y:S06]  /*5d60*/  HMMA.16816.F32.BF16 R156, R4.reuse, R28, R156 ;  /* 0x0000001c049c723c */ /* 0x042fec000004189c */
[C---:B---3--:R-:W-:Y:S06]  /*5d70*/  HMMA.16816.F32.BF16 R72, R4.reuse, R24, R72 ;  /* 0x000000180448723c */ /* 0x048fec0000041848 */
[C---:B----4-:R-:W-:Y:S06]  /*5d80*/  HMMA.16816.F32.BF16 R88, R4.reuse, R20, R88 ;  /* 0x000000140458723c */ /* 0x050fec0000041858 */
[C---:B------:R-:W-:Y:S06]  /*5d90*/  HMMA.16816.F32.BF16 R124, R4.reuse, R8, R124 ;  /* 0x00000008047c723c */ /* 0x040fec000004187c */
[C---:B------:R-:W-:Y:S06]  /*5da0*/  HMMA.16816.F32.BF16 R152, R4.reuse, R30, R152 ;  /* 0x0000001e0498723c */ /* 0x040fec0000041898 */
[C---:B--2---:R-:W-:Y:S06]  /*5db0*/  HMMA.16816.F32.BF16 R144, R4.reuse, R16, R144 ;  /* 0x000000100490723c */ /* 0x044fec0000041890 */
[C---:B------:R-:W-:Y:S06]  /*5dc0*/  HMMA.16816.F32.BF16 R116, R4.reuse, R12, R116 ;  /* 0x0000000c0474723c */ /* 0x040fec0000041874 */
[C---:B------:R-:W-:Y:S06]  /*5dd0*/  HMMA.16816.F32.BF16 R76, R4.reuse, R26, R76 ;  /* 0x0000001a044c723c */ /* 0x040fec000004184c */
[C---:B------:R-:W-:Y:S06]  /*5de0*/  HMMA.16816.F32.BF16 R92, R4.reuse, R22, R92 ;  /* 0x00000016045c723c */ /* 0x040fec000004185c */
[C---:B------:R-:W-:Y:S06]  /*5df0*/  HMMA.16816.F32.BF16 R104, R4.reuse, R18, R104 ;  /* 0x000000120468723c */ /* 0x040fec0000041868 */
[C---:B------:R-:W-:Y:S06]  /*5e00*/  HMMA.16816.F32.BF16 R140, R4.reuse, R14, R140 ;  /* 0x0000000e048c723c */ /* 0x040fec000004188c */
[----:B------:R-:W-:Y:S07]  /*5e10*/  HMMA.16816.F32.BF16 R128, R4, R10, R128 ;  /* 0x0000000a0480723c */ /* 0x000fee0000041880 */
[----:B------:R-:W-:-:S02]  /*5e20*/  IMAD.MOV.U32 R7, RZ, RZ, R217 ;  /* 0x000000ffff077224 */ /* 0x000fc400078e00d9 */
[----:B------:R-:W-:Y:S02]  /*5e30*/  IMAD.MOV.U32 R6, RZ, RZ, R216 ;  /* 0x000000ffff067224 */ /* 0x000fe400078e00d8 */
[--C-:B------:R-:W-:Y:S01]  /*5e40*/  FFMA.FTZ R203, R203, UR18, -R180.reuse ;  /* 0x00000012cbcb7c23 */ /* 0x100fe200080108b4 */
[----:B------:R-:W-:Y:S01]  /*5e50*/  FFMA.FTZ R186, R186, UR18, -R179 ;  /* 0x00000012baba7c23 */ /* 0x000fe200080108b3 */
[----:B------:R-:W-:Y:S01]  /*5e60*/  LOP3.LUT R241, R7, R248, R241, 0x96, !PT ;  /* 0x000000f807f17212 */ /* 0x000fe200078e96f1 */
[----:B------:R-:W-:Y:S01]  /*5e70*/  FFMA.FTZ R185, R185, UR18, -R180 ;  /* 0x00000012b9b97c23 */ /* 0x000fe200080108b4 */
[----:B------:R-:W-:Y:S01]  /*5e80*/  LOP3.LUT R215, R245, R6, R215, 0x96, !PT ;  /* 0x00000006f5d77212 */ /* 0x000fe200078e96d7 */
[----:B------:R-:W-:Y:S01]  /*5e90*/  FADD.FTZ R52, R53, R52 ;  /* 0x0000003435347221 */ /* 0x000fe20000010000 */
[----:B------:R-:W-:Y:S01]  /*5ea0*/  FADD.FTZ R61, R61, R166 ;  /* 0x000000a63d3d7221 */ /* 0x000fe20000010000 */
[----:B------:R-:W-:Y:S01]  /*5eb0*/  IMAD.WIDE.U32 R6, R241, -0x2daee0ad, RZ ;  /* 0xd2511f53f1067825 */ /* 0x000fe200078e00ff */
[----:B------:R-:W-:-:S03]  /*5ec0*/  LOP3.LUT R32, R251, R32, R175, 0x96, !PT ;  /* 0x00000020fb207212 */ /* 0x000fc600078e96af */
[--C-:B------:R-:W-:Y:S01]  /*5ed0*/  FFMA.FTZ R183, R183, UR18, -R184.reuse ;  /* 0x00000012b7b77c23 */ /* 0x100fe200080108b8 */
[----:B------:R-:W-:Y:S01]  /*5ee0*/  FFMA.FTZ R191, R191, UR18, -R184 ;  /* 0x00000012bfbf7c23 */ /* 0x000fe200080108b8 */
[----:B------:R-:W-:Y:S01]  /*5ef0*/  IMAD.WIDE.U32 R4, R215, -0x2daee0ad, RZ ;  /* 0xd2511f53d7047825 */ /* 0x000fe200078e00ff */
[----:B------:R-:W-:-:S03]  /*5f00*/  LOP3.LUT R214, R7, R246, R214, 0x96, !PT ;  /* 0x000000f607d67212 */ /* 0x000fc600078e96d6 */
[----:B------:R-:W-:Y:S01]  /*5f10*/  FFMA.FTZ R252, R181, UR18, -R184 ;  /* 0x00000012b5fc7c23 */ /* 0x000fe200080108b8 */
[----:B------:R-:W-:Y:S01]  /*5f20*/  FFMA.FTZ R178, R178, UR18, -R179 ;  /* 0x00000012b2b27c23 */ /* 0x000fe200080108b3 */
[----:B------:R-:W-:Y:S01]  /*5f30*/  FFMA.FTZ R172, R172, UR18, -R180 ;  /* 0x00000012acac7c23 */ /* 0x000fe200080108b4 */
[----:B------:R-:W-:Y:S01]  /*5f40*/  LOP3.LUT R212, R5, R6, R212, 0x96, !PT ;  /* 0x0000000605d47212 */ /* 0x000fe200078e96d4 */
[----:B------:R-:W-:-:S04]  /*5f50*/  IMAD.WIDE.U32 R214, R214, -0x326172a9, RZ ;  /* 0xcd9e8d57d6d67825 */ /* 0x000fc800078e00ff */
[----:B------:R-:W-:Y:S01]  /*5f60*/  FFMA.FTZ R165, R165, UR18, -R180 ;  /* 0x00000012a5a57c23 */ /* 0x000fe200080108b4 */
[----:B------:R-:W-:Y:S01]  /*5f70*/  FADD.FTZ R49, R49, R48 ;  /* 0x0000003031317221 */ /* 0x000fe20000010000 */
[----:B------:R-:W-:Y:S01]  /*5f80*/  FADD.FTZ R50, R51, R50 ;  /* 0x0000003233327221 */ /* 0x000fe20000010000 */
[----:B------:R-:W-:Y:S01]  /*5f90*/  FFMA.FTZ R177, R177, UR18, -R179 ;  /* 0x00000012b1b17c23 */ /* 0x000fe200080108b3 */
[----:B------:R-:W-:Y:S01]  /*5fa0*/  LOP3.LUT R244, R215, R244, R213, 0x96, !PT ;  /* 0x000000f4d7f47212 */ /* 0x000fe200078e96d5 */
[----:B------:R-:W-:-:S04]  /*5fb0*/  IMAD.WIDE.U32 R212, R212, -0x326172a9, RZ ;  /* 0xcd9e8d57d4d47825 */ /* 0x000fc800078e00ff */
[----:B------:R-:W-:Y:S01]  /*5fc0*/  FFMA.FTZ R173, R173, UR18, -R180 ;  /* 0x00000012adad7c23 */ /* 0x000fe200080108b4 */
[----:B------:R1:W5:Y:S01]  /*5fd0*/  LDL.LU.64 R216, [R1+0x18] ;  /* 0x0000180001d87983 */ /* 0x0003620000300a00 */
[----:B------:R-:W-:Y:S01]  /*5fe0*/  MUFU.EX2 R203, R203 ;  /* 0x000000cb00cb7308 */ /* 0x000fe20000000800 */
[----:B------:R-:W-:Y:S01]  /*5ff0*/  IMAD.WIDE.U32 R244, R244, -0x2daee0ad, RZ ;  /* 0xd2511f53f4f47825 */ /* 0x000fe200078e00ff */
[----:B------:R-:W-:-:S03]  /*6000*/  LOP3.LUT R211, R213, R214, R211, 0x96, !PT ;  /* 0x000000d6d5d37212 */ /* 0x000fc600078e96d3 */
[----:B------:R-:W-:Y:S01]  /*6010*/  FFMA.FTZ R213, R202, UR18, -R179 ;  /* 0x00000012cad57c23 */ /* 0x000fe200080108b3 */
[----:B------:R-:W-:Y:S01]  /*6020*/  FADD.FTZ R55, R55, R52 ;  /* 0x0000003437377221 */ /* 0x000fe20000010000 */
[----:B------:R-:W-:Y:S01]  /*6030*/  FADD.FTZ R60, R60, R61 ;  /* 0x0000003d3c3c7221 */ /* 0x000fe20000010000 */
[----:B------:R-:W-:Y:S01]  /*6040*/  LOP3.LUT R214, R245, R4, R210, 0x96, !PT ;  /* 0x00000004f5d67212 */ /* 0x000fe200078e96d2 */
[----:B------:R-:W-:Y:S01]  /*6050*/  IMAD.WIDE.U32 R210, R211, -0x2daee0ad, RZ ;  /* 0xd2511f53d3d27825 */ /* 0x000fe200078e00ff */
[----:B------:R-:W-:Y:S03]  /*6060*/  MUFU.EX2 R186, R186 ;  /* 0x000000ba00ba7308 */ /* 0x000fe60000000800 */
[----:B------:R-:W-:Y:S01]  /*6070*/  FADD.FTZ R55, R54, R55 ;  /* 0x0000003736377221 */ /* 0x000fe20000010000 */
[----:B------:R-:W-:Y:S01]  /*6080*/  FADD.FTZ R60, R65, R60 ;  /* 0x0000003c413c7221 */ /* 0x000fe20000010000 */
[----:B------:R-:W-:Y:S01]  /*6090*/  IMAD.WIDE.U32 R214, R214, -0x326172a9, RZ ;  /* 0xcd9e8d57d6d67825 */ /* 0x000fe200078e00ff */
[----:B------:R-:W-:-:S03]  /*60a0*/  LOP3.LUT R208, R211, R244, R208, 0x96, !PT ;  /* 0x000000f4d3d07212 */ /* 0x000fc600078e96d0 */
[--C-:B------:R-:W-:Y:S01]  /*60b0*/  FFMA.FTZ R211, R190, UR18, -R179.reuse ;  /* 0x00000012bed37c23 */ /* 0x100fe200080108b3 */
[----:B------:R-:W-:Y:S01]  /*60c0*/  FFMA.FTZ R190, R192, UR18, -R179 ;  /* 0x00000012c0be7c23 */ /* 0x000fe200080108b3 */
[----:B------:R-:W-:Y:S01]  /*60d0*/  FFMA.FTZ R192, R205, UR18, -R180 ;  /* 0x00000012cdc07c23 */ /* 0x000fe200080108b4 */
[----:B------:R-:W-:Y:S01]  /*60e0*/  MUFU.EX2 R213, R213 ;  /* 0x000000d500d57308 */ /* 0x000fe20000000800 */
[----:B------:R-:W-:-:S04]  /*60f0*/  IMAD.WIDE.U32 R244, R208, -0x326172a9, RZ ;  /* 0xcd9e8d57d0f47825 */ /* 0x000fc800078e00ff */
[----:B------:R-:W-:Y:S01]  /*6100*/  FFMA.FTZ R205, R207, UR18, -R204 ;  /* 0x00000012cfcd7c23 */ /* 0x000fe200080108cc */
[----:B------:R-:W-:Y:S01]  /*6110*/  FADD.FTZ R58, R58, R55 ;  /* 0x000000373a3a7221 */ /* 0x000fe20000010000 */
[----:B------:R-:W-:Y:S01]  /*6120*/  FADD.FTZ R67, R67, R60 ;  /* 0x0000003c43437221 */ /* 0x000fe20000010000 */
[----:B------:R-:W-:Y:S01]  /*6130*/  FFMA.FTZ R181, R176, UR18, -R179 ;  /* 0x00000012b0b57c23 */ /* 0x000fe200080108b3 */
[C---:B------:R-:W-:Y:S01]  /*6140*/  LOP3.LUT R6, R244.reuse, 0xffff, RZ, 0xc0, !PT ;  /* 0x0000fffff4067812 */ /* 0x040fe200078ec0ff */
[----:B------:R-:W-:Y:S01]  /*6150*/  FADD.FTZ R57, R57, R58 ;  /* 0x0000003a39397221 */ /* 0x000fe20000010000 */
[----:B------:R-:W-:Y:S01]  /*6160*/  LOP3.LUT R35, R244, 0xff, RZ, 0xc0, !PT ;  /* 0x000000fff4237812 */ /* 0x000fe200078ec0ff */
[----:B------:R-:W2:Y:S01]  /*6170*/  MUFU.EX2 R192, R192 ;  /* 0x000000c000c07308 */ /* 0x000ea20000000800 */
[----:B------:R-:W-:Y:S01]  /*6180*/  SHF.R.U32.HI R6, RZ, 0x8, R6 ;  /* 0x00000008ff067819 */ /* 0x000fe20000011606 */
[----:B------:R-:W-:Y:S01]  /*6190*/  FADD.FTZ R64, R64, R67 ;  /* 0x0000004340407221 */ /* 0x000fe20000010000 */
[----:B------:R-:W-:Y:S01]  /*61a0*/  SHF.R.U32.HI R5, RZ, 0x10, R244 ;  /* 0x00000010ff057819 */ /* 0x000fe200000116f4 */
[----:B------:R-:W-:Y:S01]  /*61b0*/  FADD.FTZ R56, R56, R57 ;  /* 0x0000003938387221 */ /* 0x000fe20000010000 */
[----:B------:R-:W-:Y:S01]  /*61c0*/  LOP3.LUT R4, R245, R214, R206, 0x96, !PT ;  /* 0x000000d6f5047212 */ /* 0x000fe200078e96ce */
[----:B------:R-:W-:Y:S01]  /*61d0*/  FADD.FTZ R63, R63, R64 ;  /* 0x000000403f3f7221 */ /* 0x000fe20000010000 */
[----:B------:R-:W-:Y:S01]  /*61e0*/  PRMT R35, R35, 0x5410, R6 ;  /* 0x0000541023237816 */ /* 0x000fe20000000006 */
[----:B------:R-:W-:Y:S01]  /*61f0*/  MUFU.EX2 R211, R211 ;  /* 0x000000d300d37308 */ /* 0x000fe20000000800 */
[----:B------:R-:W-:Y:S01]  /*6200*/  LOP3.LUT R6, R5, 0xff, RZ, 0xc0, !PT ;  /* 0x000000ff05067812 */ /* 0x000fe200078ec0ff */
[----:B------:R-:W-:Y:S01]  /*6210*/  FADD.FTZ R59, R59, R56 ;  /* 0x000000383b3b7221 */ /* 0x000fe20000010000 */
[----:B------:R-:W-:Y:S01]  /*6220*/  LOP3.LUT R5, R4, 0xffff, RZ, 0xc0, !PT ;  /* 0x0000ffff04057812 */ /* 0x000fe200078ec0ff */
[----:B------:R-:W-:Y:S01]  /*6230*/  FADD.FTZ R62, R62, R63 ;  /* 0x0000003f3e3e7221 */ /* 0x000fe20000010000 */
[----:B------:R-:W-:Y:S01]  /*6240*/  LOP3.LUT R33, R4, 0xff, RZ, 0xc0, !PT ;  /* 0x000000ff04217812 */ /* 0x000fe200078ec0ff */
[----:B------:R-:W-:Y:S01]  /*6250*/  FFMA.FTZ R176, R182, UR18, -R179 ;  /* 0x00000012b6b07c23 */ /* 0x000fe200080108b3 */
[----:B------:R-:W-:Y:S01]  /*6260*/  SHF.R.U32.HI R202, RZ, 0x8, R5 ;  /* 0x00000008ffca7819 */ /* 0x000fe20000011605 */
[----:B------:R-:W3:Y:S01]  /*6270*/  MUFU.EX2 R190, R190 ;  /* 0x000000be00be7308 */ /* 0x000ee20000000800 */
[----:B------:R-:W-:Y:S01]  /*6280*/  SHF.R.U32.HI R7, RZ, 0x18, R244 ;  /* 0x00000018ff077819 */ /* 0x000fe200000116f4 */
[----:B------:R-:W-:Y:S01]  /*6290*/  FADD.FTZ R46, R46, R49 ;  /* 0x000000312e2e7221 */ /* 0x000fe20000010000 */
[----:B------:R-:W-:Y:S01]  /*62a0*/  PRMT R33, R33, 0x5410, R202 ;  /* 0x0000541021217816 */ /* 0x000fe200000000ca */
[----:B------:R-:W-:Y:S01]  /*62b0*/  FFMA.FTZ R202, R195, UR18, -R180 ;  /* 0x00000012c3ca7c23 */ /* 0x000fe200080108b4 */
[----:B------:R-:W-:Y:S01]  /*62c0*/  PRMT R7, R6, 0x5410, R7 ;  /* 0x0000541006077816 */ /* 0x000fe20000000007 */
[----:B------:R-:W-:Y:S01]  /*62d0*/  FFMA.FTZ R195, R196, UR18, -R204 ;  /* 0x00000012c4c37c23 */ /* 0x000fe200080108cc */
[--C-:B------:R-:W-:Y:S01]  /*62e0*/  SHF.R.U32.HI R6, RZ, 0x10, R4.reuse ;  /* 0x00000010ff067819 */ /* 0x100fe20000011604 */
[----:B------:R-:W-:Y:S01]  /*62f0*/  MUFU.EX2 R185, R185 ;  /* 0x000000b900b97308 */ /* 0x000fe20000000800 */
[----:B------:R-:W-:Y:S01]  /*6300*/  SHF.R.U32.HI R4, RZ, 0x18, R4 ;  /* 0x00000018ff047819 */ /* 0x000fe20000011604 */
[--C-:B------:R-:W-:Y:S01]  /*6310*/  FFMA.FTZ R196, R209, UR18, -R204.reuse ;  /* 0x00000012d1c47c23 */ /* 0x100fe200080108cc */
[----:B------:R-:W-:Y:S01]  /*6320*/  LOP3.LUT R5, R6, 0xff, RZ, 0xc0, !PT ;  /* 0x000000ff06057812 */ /* 0x000fe200078ec0ff */
[----:B------:R-:W-:Y:S01]  /*6330*/  FFMA.FTZ R204, R201, UR18, -R204 ;  /* 0x00000012c9cc7c23 */ /* 0x000fe200080108cc */
[--C-:B------:R-:W-:Y:S01]  /*6340*/  HSET2.LE.AND R7, R7, R66.reuse, PT ;  /* 0x0000004207077233 */ /* 0x100fe20003803000 */
[----:B------:R-:W-:Y:S01]  /*6350*/  FADD.FTZ R47, R47, R50 ;  /* 0x000000322f2f7221 */ /* 0x000fe20000010000 */
[----:B------:R-:W-:Y:S01]  /*6360*/  PRMT R5, R5, 0x5410, R4 ;  /* 0x0000541005057816 */ /* 0x000fe20000000004 */
[----:B------:R-:W4:Y:S01]  /*6370*/  MUFU.EX2 R202, R202 ;  /* 0x000000ca00ca7308 */ /* 0x000f220000000800 */
[----:B--2---:R-:W-:Y:S01]  /*6380*/  F2FP.BF16.F32.PACK_AB R4, R203, R192 ;  /* 0x000000c0cb04723e */ /* 0x004fe200000010ff */
[----:B------:R-:W-:Y:S01]  /*6390*/  FADD.FTZ R46, R43, R46 ;  /* 0x0000002e2b2e7221 */ /* 0x000fe20000010000 */
[--C-:B------:R-:W-:Y:S01]  /*63a0*/  HSET2.LE.AND R6, R35, R66.reuse, PT ;  /* 0x0000004223067233 */ /* 0x100fe20003803000 */
[----:B------:R-:W-:Y:S01]  /*63b0*/  FADD.FTZ R44, R44, R47 ;  /* 0x0000002f2c2c7221 */ /* 0x000fe20000010000 */
[----:B------:R-:W-:Y:S01]  /*63c0*/  LOP3.LUT R7, R7, R4, RZ, 0xc0, !PT ;  /* 0x0000000407077212 */ /* 0x000fe200078ec0ff */
[----:B------:R-:W-:Y:S01]  /*63d0*/  FADD.FTZ R45, R45, R46 ;  /* 0x0000002e2d2d7221 */ /* 0x000fe20000010000 */
[--C-:B------:R-:W-:Y:S01]  /*63e0*/  HSET2.LE.AND R4, R33, R66.reuse, PT ;  /* 0x0000004221047233 */ /* 0x100fe20003803000 */
[----:B------:R-:W-:Y:S01]  /*63f0*/  MUFU.EX2 R183, R183 ;  /* 0x000000b700b77308 */ /* 0x000fe20000000800 */
[----:B------:R-:W-:Y:S01]  /*6400*/  HSET2.LE.AND R5, R5, R66, PT ;  /* 0x0000004205057233 */ /* 0x000fe20003803000 */
[----:B------:R-:W-:Y:S01]  /*6410*/  FADD.FTZ R41, R41, R44 ;  /* 0x0000002c29297221 */ /* 0x000fe20000010000 */
[----:B---3--:R-:W-:Y:S01]  /*6420*/  F2FP.BF16.F32.PACK_AB R35, R213, R190 ;  /* 0x000000bed523723e */ /* 0x008fe200000010ff */
[----:B------:R-:W-:Y:S01]  /*6430*/  FADD.FTZ R42, R42, R45 ;  /* 0x0000002d2a2a7221 */ /* 0x000fe20000010000 */
[----:B------:R-:W-:Y:S01]  /*6440*/  F2FP.BF16.F32.PACK_AB R33, R211, R186 ;  /* 0x000000bad321723e */ /* 0x000fe200000010ff */
[----:B------:R-:W-:Y:S01]  /*6450*/  FADD.FTZ R186, R186, R59 ;  /* 0x0000003bbaba7221 */ /* 0x000fe20000010000 */
[----:B------:R-:W-:Y:S01]  /*6460*/  LOP3.LUT R6, R6, R35, RZ, 0xc0, !PT ;  /* 0x0000002306067212 */ /* 0x000fe200078ec0ff */
[----:B------:R-:W-:Y:S01]  /*6470*/  MUFU.EX2 R191, R191 ;  /* 0x000000bf00bf7308 */ /* 0x000fe20000000800 */
[----:B----4-:R-:W-:Y:S01]  /*6480*/  F2FP.BF16.F32.PACK_AB R206, R202, R185 ;  /* 0x000000b9cace723e */ /* 0x010fe200000010ff */
[----:B------:R-:W-:Y:S01]  /*6490*/  FADD.FTZ R185, R185, R62 ;  /* 0x0000003eb9b97221 */ /* 0x000fe20000010000 */
[----:B------:R-:W-:Y:S01]  /*64a0*/  LOP3.LUT R4, R4, R33, RZ, 0xc0, !PT ;  /* 0x0000002104047212 */ /* 0x000fe200078ec0ff */
[----:B------:R-:W-:Y:S01]  /*64b0*/  IMAD.WIDE.U32 R32, R32, -0x2daee0ad, RZ ;  /* 0xd2511f5320207825 */ /* 0x000fe200078e00ff */
[----:B------:R-:W-:-:S03]  /*64c0*/  LOP3.LUT R5, R5, R206, RZ, 0xc0, !PT ;  /* 0x000000ce05057212 */ /* 0x000fc600078ec0ff */
[----:B------:R-:W-:Y:S01]  /*64d0*/  FFMA.FTZ R206, R193, UR18, -R184 ;  /* 0x00000012c1ce7c23 */ /* 0x000fe200080108b8 */
[----:B------:R-:W-:Y:S01]  /*64e0*/  FADD.FTZ R211, R211, R186 ;  /* 0x000000bad3d37221 */ /* 0x000fe20000010000 */
[----:B------:R-:W-:Y:S01]  /*64f0*/  MUFU.EX2 R252, R252 ;  /* 0x000000fc00fc7308 */ /* 0x000fe20000000800 */
[----:B------:R-:W-:Y:S01]  /*6500*/  LOP3.LUT R34, R33, R34, R174, 0x96, !PT ;  /* 0x0000002221227212 */ /* 0x000fe200078e96ae */
[----:B------:R-:W-:Y:S01]  /*6510*/  FADD.FTZ R185, R202, R185 ;  /* 0x000000b9cab97221 */ /* 0x000fe20000010000 */
[----:B------:R-:W-:Y:S01]  /*6520*/  FADD.FTZ R190, R190, R211 ;  /* 0x000000d3bebe7221 */ /* 0x000fe20000010000 */
[C---:B------:R-:W-:Y:S01]  /*6530*/  HMMA.16816.F32.BF16 R160, R4.reuse, R28, R160 ;  /* 0x0000001c04a0723c */ /* 0x040fe200000418a0 */
[----:B------:R-:W-:Y:S01]  /*6540*/  FADD.FTZ R40, R40, R41 ;  /* 0x0000002928287221 */ /* 0x000fe20000010000 */
[----:B------:R-:W-:Y:S01]  /*6550*/  FADD.FTZ R192, R192, R185 ;  /* 0x000000b9c0c07221 */ /* 0x000fe20000010000 */
[----:B------:R-:W-:Y:S01]  /*6560*/  FADD.FTZ R213, R213, R190 ;  /* 0x000000bed5d57221 */ /* 0x000fe20000010000 */
[----:B------:R-:W-:Y:S01]  /*6570*/  MUFU.EX2 R206, R206 ;  /* 0x000000ce00ce7308 */ /* 0x000fe20000000800 */
[----:B------:R-:W-:Y:S01]  /*6580*/  FADD.FTZ R39, R39, R42 ;  /* 0x0000002a27277221 */ /* 0x000fe20000010000 */
[----:B------:R-:W-:Y:S01]  /*6590*/  HMMA.16816.F32.BF16 R148, R4, R30, R148 ;  /* 0x0000001e0494723c */ /* 0x000fe20000041894 */
[----:B------:R-:W2:Y:S01]  /*65a0*/  LDSM.16.MT88.4 R28, [R221+0x9c00] ;  /* 0x009c0000dd1c783b */ /* 0x000ea20000004200 */
[----:B------:R-:W-:Y:S01]  /*65b0*/  FADD.FTZ R203, R203, R192 ;  /* 0x000000c0cbcb7221 */ /* 0x000fe20000010000 */
[----:B------:R-:W-:Y:S01]  /*65c0*/  FADD.FTZ R37, R37, R40 ;  /* 0x0000002825257221 */ /* 0x000fe20000010000 */
[----:B------:R-:W-:-:S02]  /*65d0*/  FADD.FTZ R38, R38, R39 ;  /* 0x0000002726267221 */ /* 0x000fc40000010000 */
[----:B------:R-:W-:Y:S01]  /*65e0*/  HMMA.16816.F32.BF16 R68, R4, R24, R68 ;  /* 0x000000180444723c */ /* 0x000fe20000041844 */
[----:B------:R-:W-:Y:S01]  /*65f0*/  MUFU.EX2 R195, R195 ;  /* 0x000000c300c37308 */ /* 0x000fe20000000800 */
[----:B------:R-:W-:Y:S01]  /*6600*/  FADD.FTZ R37, R36, R37 ;  /* 0x0000002524257221 */ /* 0x000fe20000010000 */
[----:B------:R-:W-:-:S03]  /*6610*/  FADD.FTZ R189, R189, R38 ;  /* 0x00000026bdbd7221 */ /* 0x000fc60000010000 */
[C---:B------:R-:W-:Y:S01]  /*6620*/  HMMA.16816.F32.BF16 R80, R4.reuse, R26, R80 ;  /* 0x0000001a0450723c */ /* 0x040fe20000041850 */
[----:B------:R-:W3:Y:S01]  /*6630*/  LDSM.16.MT88.4 R24, [R170+0x9c00] ;  /* 0x009c0000aa18783b */ /* 0x000ee20000004200 */
[----:B------:R-:W-:Y:S01]  /*6640*/  FADD.FTZ R200, R200, R37 ;  /* 0x00000025c8c87221 */ /* 0x000fe20000010000 */
[----:B------:R-:W4:Y:S01]  /*6650*/  MUFU.EX2 R196, R196 ;  /* 0x000000c400c47308 */ /* 0x000f220000000800 */
[----:B------:R-:W-:Y:S02]  /*6660*/  FADD.FTZ R188, R188, R189 ;  /* 0x000000bdbcbc7221 */ /* 0x000fe40000010000 */
[----:B------:R-:W-:Y:S01]  /*6670*/  HMMA.16816.F32.BF16 R84, R4, R20, R84 ;  /* 0x000000140454723c */ /* 0x000fe20000041854 */
[----:B------:R-:W-:Y:S01]  /*6680*/  FADD.FTZ R199, R199, R200 ;  /* 0x000000c8c7c77221 */ /* 0x000fe20000010000 */
[----:B------:R-:W-:-:S03]  /*6690*/  FADD.FTZ R187, R187, R188 ;  /* 0x000000bcbbbb7221 */ /* 0x000fc60000010000 */
[----:B------:R-:W-:Y:S01]  /*66a0*/  MUFU.EX2 R205, R205 ;  /* 0x000000cd00cd7308 */ /* 0x000fe20000000800 */
[C---:B------:R-:W-:Y:S01]  /*66b0*/  HMMA.16816.F32.BF16 R96, R4.reuse, R22, R96 ;  /* 0x000000160460723c */ /* 0x040fe20000041860 */
[----:B------:R-:W-:Y:S01]  /*66c0*/  LOP3.LUT R21, R32, 0xffff, RZ, 0xc0, !PT ;  /* 0x0000ffff20157812 */ /* 0x000fe200078ec0ff */
[----:B------:R-:W-:Y:S01]  /*66d0*/  FADD.FTZ R198, R198, R199 ;  /* 0x000000c7c6c67221 */ /* 0x000fe20000010000 */
[----:B------:R-:W-:Y:S01]  /*66e0*/  LOP3.LUT R20, R32, 0xff, RZ, 0xc0, !PT ;  /* 0x000000ff20147812 */ /* 0x000fe200078ec0ff */
[----:B------:R-:W-:Y:S01]  /*66f0*/  FADD.FTZ R194, R194, R187 ;  /* 0x000000bbc2c27221 */ /* 0x000fe20000010000 */
[----:B------:R-:W-:Y:S01]  /*6700*/  SHF.R.U32.HI R21, RZ, 0x8, R21 ;  /* 0x00000008ff157819 */ /* 0x000fe20000011615 */
[----:B------:R-:W-:Y:S01]  /*6710*/  HMMA.16816.F32.BF16 R100, R4, R16, R100 ;  /* 0x000000100464723c */ /* 0x000fe20000041864 */
[----:B------:R-:W1:Y:S01]  /*6720*/  MUFU.EX2 R204, R204 ;  /* 0x000000cc00cc7308 */ /* 0x000e620000000800 */
[----:B------:R-:W-:-:S04]  /*6730*/  FADD.FTZ R198, R197, R198 ;  /* 0x000000c6c5c67221 */ /* 0x000fc80000010000 */
[C---:B------:R-:W-:Y:S01]  /*6740*/  HMMA.16816.F32.BF16 R108, R4.reuse, R18, R108 ;  /* 0x00000012046c723c */ /* 0x040fe2000004186c */
[--C-:B------:R-:W-:Y:S02]  /*6750*/  SHF.R.U32.HI R17, RZ, 0x10, R32.reuse ;  /* 0x00000010ff117819 */ /* 0x100fe40000011620 */
[----:B------:R-:W-:Y:S01]  /*6760*/  SHF.R.U32.HI R16, RZ, 0x18, R32 ;  /* 0x00000018ff107819 */ /* 0x000fe20000011620 */
[----:B------:R-:W-:Y:S01]  /*6770*/  MUFU.EX2 R178, R178 ;  /* 0x000000b200b27308 */ /* 0x000fe20000000800 */
[----:B----4-:R-:W-:Y:S01]  /*6780*/  F2FP.BF16.F32.PACK_AB R32, R196, R195 ;  /* 0x000000c3c420723e */ /* 0x010fe200000010ff */
[C---:B------:R-:W-:Y:S01]  /*6790*/  HMMA.16816.F32.BF16 R112, R4.reuse, R12, R112 ;  /* 0x0000000c0470723c */ /* 0x040fe20000041870 */
[C---:B------:R-:W-:Y:S01]  /*67a0*/  LOP3.LUT R18, R34.reuse, 0xffff, RZ, 0xc0, !PT ;  /* 0x0000ffff22127812 */ /* 0x040fe200078ec0ff */
[----:B------:R-:W-:Y:S01]  /*67b0*/  FADD.FTZ R195, R195, R194 ;  /* 0x000000c2c3c37221 */ /* 0x000fe20000010000 */
[----:B------:R-:W-:Y:S02]  /*67c0*/  LOP3.LUT R19, R34, 0xff, RZ, 0xc0, !PT ;  /* 0x000000ff22137812 */ /* 0x000fe400078ec0ff */
[----:B------:R-:W-:Y:S01]  /*67d0*/  SHF.R.U32.HI R18, RZ, 0x8, R18 ;  /* 0x00000008ff127819 */ /* 0x000fe20000011612 */
[C---:B------:R-:W-:Y:S01]  /*67e0*/  HMMA.16816.F32.BF16 R120, R4.reuse, R14, R120 ;  /* 0x0000000e0478723c */ /* 0x040fe20000041878 */
[--C-:B------:R-:W-:Y:S01]  /*67f0*/  SHF.R.U32.HI R12, RZ, 0x10, R34.reuse ;  /* 0x00000010ff0c7819 */ /* 0x100fe20000011622 */
[----:B------:R-:W4:Y:S01]  /*6800*/  MUFU.EX2 R181, R181 ;  /* 0x000000b500b57308 */ /* 0x000f220000000800 */
[----:B------:R-:W-:Y:S01]  /*6810*/  SHF.R.U32.HI R34, RZ, 0x18, R34 ;  /* 0x00000018ff227819 */ /* 0x000fe20000011622 */
[----:B------:R-:W-:Y:S01]  /*6820*/  FADD.FTZ R196, R196, R195 ;  /* 0x000000c3c4c47221 */ /* 0x000fe20000010000 */
[----:B------:R-:W-:Y:S01]  /*6830*/  PRMT R13, R20, 0x5410, R21 ;  /* 0x00005410140d7816 */ /* 0x000fe20000000015 */
[C---:B------:R-:W-:Y:S01]  /*6840*/  HMMA.16816.F32.BF16 R136, R4.reuse, R8, R136 ;  /* 0x000000080488723c */ /* 0x040fe20000041888 */
[----:B------:R-:W-:Y:S01]  /*6850*/  LOP3.LUT R15, R17, 0xff, RZ, 0xc0, !PT ;  /* 0x000000ff110f7812 */ /* 0x000fe200078ec0ff */
[----:B------:R-:W3:Y:S01]  /*6860*/  LDSM.16.MT88.4 R20, [R221+0xac00] ;  /* 0x00ac0000dd14783b */ /* 0x000ee20000004200 */
[----:B------:R-:W-:Y:S01]  /*6870*/  LOP3.LUT R17, R12, 0xff, RZ, 0xc0, !PT ;  /* 0x000000ff0c117812 */ /* 0x000fe200078ec0ff */
[----:B------:R-:W-:Y:S01]  /*6880*/  MUFU.EX2 R172, R172 ;  /* 0x000000ac00ac7308 */ /* 0x000fe20000000800 */
[----:B------:R-:W-:Y:S01]  /*6890*/  PRMT R19, R19, 0x5410, R18 ;  /* 0x0000541013137816 */ /* 0x000fe20000000012 */
[----:B------:R-:W-:Y:S01]  /*68a0*/  HMMA.16816.F32.BF16 R132, R4, R10, R132 ;  /* 0x0000000a0484723c */ /* 0x000fe20000041884 */
[----:B------:R-:W-:-:S02]  /*68b0*/  PRMT R15, R15, 0x5410, R16 ;  /* 0x000054100f0f7816 */ /* 0x000fc40000000010 */
[----:B------:R-:W-:Y:S02]  /*68c0*/  PRMT R17, R17, 0x5410, R34 ;  /* 0x0000541011117816 */ /* 0x000fe40000000022 */
[--C-:B------:R-:W-:Y:S01]  /*68d0*/  HSET2.LE.AND R19, R19, R66.reuse, PT ;  /* 0x0000004213137233 */ /* 0x100fe20003803000 */
[----:B------:R-:W4:Y:S01]  /*68e0*/  MUFU.EX2 R165, R165 ;  /* 0x000000a500a57308 */ /* 0x000f220000000800 */
[----:B------:R-:W-:Y:S02]  /*68f0*/  LOP3.LUT R4, R215, R212, R175, 0x96, !PT ;  /* 0x000000d4d7047212 */ /* 0x000fe400078e96af */
[--C-:B------:R-:W-:Y:S02]  /*6900*/  HSET2.LE.AND R13, R13, R66.reuse, PT ;  /* 0x000000420d0d7233 */ /* 0x100fe40003803000 */
[--C-:B------:R-:W-:Y:S01]  /*6910*/  HSET2.LE.AND R15, R15, R66.reuse, PT ;  /* 0x000000420f0f7233 */ /* 0x100fe20003803000 */
[----:B------:R-:W-:Y:S01]  /*6920*/  IMAD.WIDE.U32 R4, R4, -0x2daee0ad, RZ ;  /* 0xd2511f5304047825 */ /* 0x000fe200078e00ff */
[----:B------:R-:W-:Y:S01]  /*6930*/  HSET2.LE.AND R17, R17, R66, PT ;  /* 0x0000004211117233 */ /* 0x000fe20003803000 */
[----:B------:R-:W-:Y:S01]  /*6940*/  MUFU.EX2 R176, R176 ;  /* 0x000000b000b07308 */ /* 0x000fe20000000800 */
[----:B------:R-:W-:Y:S01]  /*6950*/  F2FP.BF16.F32.PACK_AB R12, R206, R183 ;  /* 0x000000b7ce0c723e */ /* 0x000fe200000010ff */
[----:B------:R-:W-:Y:S01]  /*6960*/  FADD.FTZ R183, R183, R198 ;  /* 0x000000c6b7b77221 */ /* 0x000fe20000010000 */
[----:B------:R-:W-:Y:S01]  /*6970*/  LOP3.LUT R210, R5, R210, R174, 0x96, !PT ;  /* 0x000000d205d27212 */ /* 0x000fe200078e96ae */
[----:B------:R-:W-:Y:S01]  /*6980*/  FFMA.FTZ R174, R167, UR18, -R180 ;  /* 0x00000012a7ae7c23 */ /* 0x000fe200080108b4 */
[----:B------:R-:W-:Y:S01]  /*6990*/  LOP3.LUT R6, R4, 0xffff, RZ, 0xc0, !PT ;  /* 0x0000ffff04067812 */ /* 0x000fe200078ec0ff */
[----:B------:R-:W-:Y:S01]  /*69a0*/  FADD.FTZ R206, R206, R183 ;  /* 0x000000b7cece7221 */ /* 0x000fe20000010000 */
[----:B------:R-:W-:Y:S01]  /*69b0*/  LOP3.LUT R175, R210, 0xffff, RZ, 0xc0, !PT ;  /* 0x0000ffffd2af7812 */ /* 0x000fe200078ec0ff */
[----:B------:R-:W3:Y:S01]  /*69c0*/  MUFU.EX2 R177, R177 ;  /* 0x000000b100b17308 */ /* 0x000ee20000000800 */
[----:B------:R-:W-:-:S02]  /*69d0*/  SHF.R.U32.HI R7, RZ, 0x10, R4 ;  /* 0x00000010ff077819 */ /* 0x000fc40000011604 */
[----:B------:R-:W-:Y:S02]  /*69e0*/  SHF.R.U32.HI R179, RZ, 0x10, R210 ;  /* 0x00000010ffb37819 */ /* 0x000fe400000116d2 */
[----:B------:R-:W-:Y:S01]  /*69f0*/  F2FP.BF16.F32.PACK_AB R8, R252, R191 ;  /* 0x000000bffc08723e */ /* 0x000fe200000010ff */
[----:B------:R-:W-:Y:S01]  /*6a00*/  FADD.FTZ R191, R191, R206 ;  /* 0x000000cebfbf7221 */ /* 0x000fe20000010000 */
[----:B------:R-:W-:Y:S01]  /*6a10*/  LOP3.LUT R5, R4, 0xff, RZ, 0xc0, !PT ;  /* 0x000000ff04057812 */ /* 0x000fe200078ec0ff */
[----:B------:R-:W-:Y:S01]  /*6a20*/  MUFU.EX2 R173, R173 ;  /* 0x000000ad00ad7308 */ /* 0x000fe20000000800 */
[----:B------:R-:W-:Y:S01]  /*6a30*/  SHF.R.U32.HI R6, RZ, 0x8, R6 ;  /* 0x00000008ff067819 */ /* 0x000fe20000011606 */
[----:B------:R-:W-:Y:S01]  /*6a40*/  FADD.FTZ R252, R252, R191 ;  /* 0x000000bffcfc7221 */ /* 0x000fe20000010000 */
[----:B------:R-:W-:Y:S02]  /*6a50*/  LOP3.LUT R167, R210, 0xff, RZ, 0xc0, !PT ;  /* 0x000000ffd2a77812 */ /* 0x000fe400078ec0ff */
[----:B------:R-:W-:-:S02]  /*6a60*/  SHF.R.U32.HI R180, RZ, 0x8, R175 ;  /* 0x00000008ffb47819 */ /* 0x000fc400000116af */
[C---:B-1----:R-:W-:Y:S01]  /*6a70*/  F2FP.BF16.F32.PACK_AB R34, R204.reuse, R205 ;  /* 0x000000cdcc22723e */ /* 0x042fe200000010ff */
[----:B------:R-:W1:Y:S01]  /*6a80*/  MUFU.EX2 R174, R174 ;  /* 0x000000ae00ae7308 */ /* 0x000e620000000800 */
[----:B------:R-:W-:Y:S01]  /*6a90*/  SHF.R.U32.HI R4, RZ, 0x18, R4 ;  /* 0x00000018ff047819 */ /* 0x000fe20000011604 */
[----:B------:R-:W-:Y:S01]  /*6aa0*/  FADD.FTZ R205, R205, R196 ;  /* 0x000000c4cdcd7221 */ /* 0x000fe20000010000 */
[----:B------:R-:W-:Y:S02]  /*6ab0*/  LOP3.LUT R7, R7, 0xff, RZ, 0xc0, !PT ;  /* 0x000000ff07077812 */ /* 0x000fe400078ec0ff */
[----:B------:R-:W-:Y:S01]  /*6ac0*/  SHF.R.U32.HI R210, RZ, 0x18, R210 ;  /* 0x00000018ffd27819 */ /* 0x000fe200000116d2 */
[----:B------:R-:W-:Y:S01]  /*6ad0*/  FADD.FTZ R241, R204, R205 ;  /* 0x000000cdccf17221 */ /* 0x000fe20000010000 */
[----:B------:R-:W-:Y:S02]  /*6ae0*/  LOP3.LUT R175, R179, 0xff, RZ, 0xc0, !PT ;  /* 0x000000ffb3af7812 */ /* 0x000fe400078ec0ff */
[----:B------:R-:W-:-:S02]  /*6af0*/  PRMT R179, R5, 0x5410, R6 ;  /* 0x0000541005b37816 */ /* 0x000fc40000000006 */
[----:B------:R-:W-:Y:S02]  /*6b00*/  LOP3.LUT R32, R19, R32, RZ, 0xc0, !PT ;  /* 0x0000002013207212 */ /* 0x000fe400078ec0ff */
[----:B------:R-:W-:Y:S02]  /*6b10*/  LOP3.LUT R33, R17, R12, RZ, 0xc0, !PT ;  /* 0x0000000c11217212 */ /* 0x000fe400078ec0ff */
[----:B------:R-:W-:Y:S01]  /*6b20*/  LOP3.LUT R34, R13, R34, RZ, 0xc0, !PT ;  /* 0x000000220d227212 */ /* 0x000fe200078ec0ff */
[----:B------:R-:W1:Y:S01]  /*6b30*/  LDSM.16.MT88.4 R16, [R170+0xac00] ;  /* 0x00ac0000aa10783b */ /* 0x000e620000004200 */
[----:B------:R-:W-:Y:S02]  /*6b40*/  LOP3.LUT R35, R15, R8, RZ, 0xc0, !PT ;  /* 0x000000080f237212 */ /* 0x000fe400078ec0ff */
[----:B------:R-:W-:Y:S01]  /*6b50*/  PRMT R7, R7, 0x5410, R4 ;  /* 0x0000541007077816 */ /* 0x000fe20000000004 */
[----:B------:R-:W1:Y:S01]  /*6b60*/  LDSM.16.MT88.4 R12, [R221+0xbc00] ;  /* 0x00bc0000dd0c783b */ /* 0x000e620000004200 */
[----:B------:R-:W-:-:S02]  /*6b70*/  PRMT R167, R167, 0x5410, R180 ;  /* 0x00005410a7a77816 */ /* 0x000fc400000000b4 */
[----:B------:R-:W-:Y:S01]  /*6b80*/  PRMT R5, R175, 0x5410, R210 ;  /* 0x00005410af057816 */ /* 0x000fe200000000d2 */
[----:B------:R-:W1:Y:S01]  /*6b90*/  LDSM.16.MT88.4 R8, [R170+0xbc00] ;  /* 0x00bc0000aa08783b */ /* 0x000e620000004200 */
[--C-:B------:R-:W-:Y:S01]  /*6ba0*/  HSET2.LE.AND R6, R179, R66.reuse, PT ;  /* 0x00000042b3067233 */ /* 0x100fe20003803000 */
[C---:B--2---:R-:W-:Y:S01]  /*6bb0*/  HMMA.16816.F32.BF16 R156, R32.reuse, R28, R156 ;  /* 0x0000001c209c723c */ /* 0x044fe2000004189c */
[--C-:B------:R-:W-:Y:S02]  /*6bc0*/  HSET2.LE.AND R7, R7, R66.reuse, PT ;  /* 0x0000004207077233 */ /* 0x100fe40003803000 */
[--C-:B------:R-:W-:Y:S02]  /*6bd0*/  HSET2.LE.AND R4, R167, R66.reuse, PT ;  /* 0x00000042a7047233 */ /* 0x100fe40003803000 */
[----:B------:R-:W-:Y:S01]  /*6be0*/  HSET2.LE.AND R5, R5, R66, PT ;  /* 0x0000004205057233 */ /* 0x000fe20003803000 */
[C---:B------:R-:W-:Y:S01]  /*6bf0*/  HMMA.16816.F32.BF16 R152, R32.reuse, R30, R152 ;  /* 0x0000001e2098723c */ /* 0x040fe20000041898 */
[----:B----4-:R-:W-:Y:S01]  /*6c00*/  F2FP.BF16.F32.PACK_AB R175, R181, R178 ;  /* 0x000000b2b5af723e */ /* 0x010fe200000010ff */
[----:B------:R-:W-:Y:S01]  /*6c10*/  FADD.FTZ R178, R178, R213 ;  /* 0x000000d5b2b27221 */ /* 0x000fe20000010000 */
[----:B------:R-:W-:Y:S01]  /*6c20*/  F2FP.BF16.F32.PACK_AB R66, R165, R172 ;  /* 0x000000aca542723e */ /* 0x000fe200000010ff */
[----:B------:R-:W-:Y:S01]  /*6c30*/  FADD.FTZ R172, R172, R203 ;  /* 0x000000cbacac7221 */ /* 0x000fe20000010000 */
[----:B---3--:R-:W-:Y:S01]  /*6c40*/  F2FP.BF16.F32.PACK_AB R167, R177, R176 ;  /* 0x000000b0b1a7723e */ /* 0x008fe200000010ff */
[----:B------:R-:W-:Y:S01]  /*6c50*/  FADD.FTZ R181, R181, R178 ;  /* 0x000000b2b5b57221 */ /* 0x000fe20000010000 */
[----:B-1----:R-:W-:Y:S01]  /*6c60*/  F2FP.BF16.F32.PACK_AB R180, R174, R173 ;  /* 0x000000adaeb4723e */ /* 0x002fe200000010ff */
[----:B------:R-:W-:Y:S01]  /*6c70*/  FADD.FTZ R172, R165, R172 ;  /* 0x000000aca5ac7221 */ /* 0x000fe20000010000 */
[----:B------:R-:W-:Y:S01]  /*6c80*/  LOP3.LUT R6, R6, R167, RZ, 0xc0, !PT ;  /* 0x000000a706067212 */ /* 0x000fe200078ec0ff */
[----:B------:R-:W-:Y:S01]  /*6c90*/  FADD.FTZ R176, R176, R181 ;  /* 0x000000b5b0b07221 */ /* 0x000fe20000010000 */
[----:B------:R-:W-:Y:S01]  /*6ca0*/  LOP3.LUT R7, R7, R180, RZ, 0xc0, !PT ;  /* 0x000000b407077212 */ /* 0x000fe200078ec0ff */
[----:B------:R-:W-:Y:S01]  /*6cb0*/  FADD.FTZ R173, R173, R172 ;  /* 0x000000acadad7221 */ /* 0x000fe20000010000 */
[----:B------:R-:W-:Y:S01]  /*6cc0*/  LOP3.LUT R4, R4, R175, RZ, 0xc0, !PT ;  /* 0x000000af04047212 */ /* 0x000fe200078ec0ff */
[----:B------:R-:W-:Y:S01]  /*6cd0*/  FADD.FTZ R245, R177, R176 ;  /* 0x000000b0b1f57221 */ /* 0x000fe20000010000 */
[----:B------:R-:W-:Y:S01]  /*6ce0*/  LOP3.LUT R5, R5, R66, RZ, 0xc0, !PT ;  /* 0x0000004205057212 */ /* 0x000fe200078ec0ff */
[----:B------:R-:W-:Y:S01]  /*6cf0*/  FADD.FTZ R244, R174, R173 ;  /* 0x000000adaef47221 */ /* 0x000fe20000010000 */
[C---:B------:R-:W-:Y:S02]  /*6d00*/  HMMA.16816.F32.BF16 R72, R32.reuse, R24, R72 ;  /* 0x000000182048723c */ /* 0x040fe40000041848 */
[----:B------:R1:W-:Y:S04]  /*6d10*/  STL [R1+0xc], R245 ;  /* 0x00000cf501007387 */ /* 0x0003e80000100800 */
[----:B------:R1:W-:Y:S01]  /*6d20*/  STL [R1+0x8], R244 ;  /* 0x000008f401007387 */ /* 0x0003e20000100800 */
        /* <DEDUP_REMOVED lines=22> */
[----:B-1----:R-:W-:-:S15]  /*6e90*/  @!P0 BRA `(.L_x_324) ;  /* 0x000000a000b48947 */ /* 0x002fde0003800000 */
        /* <DEDUP_REMOVED lines=8> */
[----:B------:R-:W-:Y:S01]  /*6f20*/  UIADD3 UR4, UR19, -0x2, URZ ;  /* 0xfffffffe13047890 */ /* 0x000fe2000fffe03f */
[----:B------:R-:W1:Y:S03]  /*6f30*/  S2R R165, SR_TID.X ;  /* 0x0000000000a57919 */ /* 0x000e660000002100 */
[----:B------:R-:W-:-:S02]  /*6f40*/  USHF.R.S32.HI UR11, URZ, 0x1f, UR4 ;  /* 0x0000001f3f0b7899 */ /* 0x000fc40008011404 */
[----:B------:R-:W-:Y:S01]  /*6f50*/  UIMAD UR10, UR21, UR4, URZ ;  /* 0x00000004150a72a4 */ /* 0x000fe2000f8e023f */
[----:B------:R-:W-:Y:S01]  /*6f60*/  IMAD.U32 R19, RZ, RZ, UR4 ;  /* 0x00000004ff137e24 */ /* 0x000fe2000f8e00ff */
[----:B------:R-:W2:Y:S02]  /*6f70*/  @!P5 LDC.64 R14, c[0x0][0x220] ;  /* 0x00008800ff0edb82 */ /* 0x000ea40000000a00 */
[----:B------:R-:W-:Y:S01]  /*6f80*/  UIMAD UR10, UR11, UR27, UR10 ;  /* 0x0000001b0b0a72a4 */ /* 0x000fe2000f8e020a */
[----:B------:R-:W-:-:S05]  /*6f90*/  IMAD.WIDE.U32 R18, R19, UR27, R218 ;  /* 0x0000001b13127c25 */ /* 0x000fca000f8e00da */
[----:B------:R-:W3:Y:S01]  /*6fa0*/  @!P4 LDC.64 R12, c[0x0][0x220] ;  /* 0x00008800ff0ccb82 */ /* 0x000ee20000000a00 */
[----:B------:R-:W-:Y:S01]  /*6fb0*/  VIADD R16, R19, UR10 ;  /* 0x0000000a13107c36 */ /* 0x000fe20008000000 */
[----:B------:R-:W-:Y:S04]  /*6fc0*/  @P5 STS [R225+0x9000], RZ ;  /* 0x009000ffe1005388 */ /* 0x000fe80000000800 */
[----:B------:R-:W-:Y:S02]  /*6fd0*/  @P5 STS [R225+0x9004], RZ ;  /* 0x009004ffe1005388 */ /* 0x000fe40000000800 */
[----:B------:R-:W4:Y:S02]  /*6fe0*/  @!P3 LDC.64 R10, c[0x0][0x220] ;  /* 0x00008800ff0abb82 */ /* 0x000f240000000a00 */
[----:B------:R-:W-:Y:S06]  /*6ff0*/  @P5 STS.64 [R225+0x9008], RZ ;  /* 0x009008ffe1005388 */ /* 0x000fec0000000a00 */
[----:B------:R-:W4:Y:S01]  /*7000*/  @!P5 LDC.64 R8, c[0x0][0x220] ;  /* 0x00008800ff08db82 */ /* 0x000f220000000a00 */
[C---:B--2---:R-:W-:Y:S01]  /*7010*/  @!P5 LEA R20, P0, R18.reuse, R14, 0x1 ;  /* 0x0000000e1214d211 */ /* 0x044fe200078008ff */
[----:B-1----:R-:W-:Y:S01]  /*7020*/  IMAD.SHL.U32 R165, R165, 0x2, RZ ;  /* 0x00000002a5a57824 */ /* 0x002fe200078e00ff */
[----:B------:R-:W-:-:S02]  /*7030*/  IADD3 R14, P2, R18, UR20, RZ ;  /* 0x00000014120e7c10 */ /* 0x000fc4000ff5e0ff */
[----:B------:R-:W-:-:S03]  /*7040*/  @!P5 LEA.HI.X R21, R18, R15, R16, 0x1, P0 ;  /* 0x0000000f1215d211 */ /* 0x000fc600000f0c10 */
[----:B------:R-:W1:Y:S01]  /*7050*/  @!P4 LDC.64 R6, c[0x0][0x220] ;  /* 0x00008800ff06cb82 */ /* 0x000e620000000a00 */
[C---:B---3--:R-:W-:Y:S01]  /*7060*/  @!P4 LEA R12, P1, R18.reuse, R12, 0x1 ;  /* 0x0000000c120cc211 */ /* 0x048fe200078208ff */
[----:B------:R-:W-:Y:S01]  /*7070*/  @!PT LDS RZ, [RZ] ;  /* 0x00000000fffff984 */ /* 0x000fe20000000800 */
[----:B------:R-:W-:Y:S01]  /*7080*/  @!PT LDS RZ, [RZ] ;  /* 0x00000000fffff984 */ /* 0x000fe20000000800 */
[----:B------:R-:W-:Y:S01]  /*7090*/  @!PT LDS RZ, [RZ] ;  /* 0x00000000fffff984 */ /* 0x000fe20000000800 */
[----:B------:R-:W-:Y:S03]  /*70a0*/  @!P5 LDGSTS.E.BYPASS.LTC128B.128 [R225+0x9000], desc[UR22][R20.64] ;  /* 0x0900000014e1dfae */ /* 0x000fe6000b901d56 */
[C-C-:B------:R-:W-:Y:S01]  /*70b0*/  @!P4 LEA.HI.X R13, R18.reuse, R13, R16.reuse, 0x1, P1 ;  /* 0x0000000d120dc211 */ /* 0x140fe200008f0c10 */
[----:B------:R-:W-:Y:S02]  /*70c0*/  @P4 STS.128 [R225+0xa000], RZ ;  /* 0x00a000ffe1004388 */ /* 0x000fe40000000c00 */
[----:B------:R-:W2:Y:S01]  /*70d0*/  @!P3 LDC.64 R4, c[0x0][0x220] ;  /* 0x00008800ff04bb82 */ /* 0x000ea20000000a00 */
[C---:B----4-:R-:W-:Y:S01]  /*70e0*/  @!P3 LEA R10, P0, R18.reuse, R10, 0x1 ;  /* 0x0000000a120ab211 */ /* 0x050fe200078008ff */
[----:B------:R-:W-:Y:S01]  /*70f0*/  @!PT LDS RZ, [RZ] ;  /* 0x00000000fffff984 */ /* 0x000fe20000000800 */
[----:B------:R-:W-:Y:S01]  /*7100*/  @!PT LDS RZ, [RZ] ;  /* 0x00000000fffff984 */ /* 0x000fe20000000800 */
[----:B------:R-:W-:Y:S01]  /*7110*/  @!PT LDS RZ, [RZ] ;  /* 0x00000000fffff984 */ /* 0x000fe20000000800 */
[----:B------:R-:W-:Y:S03]  /*7120*/  @!P4 LDGSTS.E.BYPASS.LTC128B.128 [R225+0xa000], desc[UR22][R12.64+0x40] ;  /* 0x0a0000400ce1cfae */ /* 0x000fe6000b901d56 */
[----:B------:R-:W-:Y:S01]  /*7130*/  @!P3 LEA.HI.X R11, R18, R11, R16, 0x1, P0 ;  /* 0x0000000b120bb211 */ /* 0x000fe200000f0c10 */
[----:B------:R-:W-:Y:S01]  /*7140*/  @P3 STS.128 [R225+0xb000], RZ ;  /* 0x00b000ffe1003388 */ /* 0x000fe20000000c00 */
[----:B------:R-:W-:-:S02]  /*7150*/  IADD3.X R16, R16, UR12, RZ, P2, !PT ;  /* 0x0000000c10107c10 */ /* 0x000fc400097fe4ff */
[C---:B------:R-:W-:Y:S01]  /*7160*/  @!P5 LEA R8, P2, R14.reuse, R8, 0x1 ;  /* 0x000000080e08d211 */ /* 0x040fe200078408ff */
[----:B------:R-:W-:Y:S01]  /*7170*/  @!PT LDS RZ, [RZ] ;  /* 0x00000000fffff984 */ /* 0x000fe20000000800 */
[----:B------:R-:W-:Y:S01]  /*7180*/  @!PT LDS RZ, [RZ] ;  /* 0x00000000fffff984 */ /* 0x000fe20000000800 */
[----:B------:R-:W-:Y:S01]  /*7190*/  @!PT LDS RZ, [RZ] ;  /* 0x00000000fffff984 */ /* 0x000fe20000000800 */
[----:B------:R-:W-:Y:S03]  /*71a0*/  @!P3 LDGSTS.E.BYPASS.LTC128B.128 [R225+0xb000], desc[UR22][R10.64+0x80] ;  /* 0x0b0000800ae1bfae */ /* 0x000fe6000b901d56 */
        /* <DEDUP_REMOVED lines=14> */
[----:B------:R-:W-:-:S03]  /*7290*/  @!P3 LEA.HI.X R23, R14, R5, R16, 0x1, P0 ;  /* 0x000000050e17b211 */ /* 0x000fc600000f0c10 */
[----:B------:R-:W-:Y:S04]  /*72a0*/  @P3 STS.128 [R225+0xb800], RZ ;  /* 0x00b800ffe1003388 */ /* 0x000fe80000000c00 */
[----:B------:R-:W-:Y:S01]  /*72b0*/  @!PT LDS RZ, [RZ] ;  /* 0x00000000fffff984 */ /* 0x000fe20000000800 */
[----:B------:R-:W-:Y:S01]  /*72c0*/  @!PT LDS RZ, [RZ] ;  /* 0x00000000fffff984 */ /* 0x000fe20000000800 */
[----:B------:R-:W-:Y:S01]  /*72d0*/  @!PT LDS RZ, [RZ] ;  /* 0x00000000fffff984 */ /* 0x000fe20000000800 */
[----:B------:R2:W-:Y:S04]  /*72e0*/  @!P3 LDGSTS.E.BYPASS.LTC128B.128 [R225+0xb800], desc[UR22][R22.64+0x80] ;  /* 0x0b80008016e1bfae */ /* 0x0005e8000b901d56 */
[----:B------:R-:W-:Y:S04]  /*72f0*/  LDSM.16.M88.4 R192, [R223+0x6000] ;  /* 0x00600000dfc0783b */ /* 0x000fe80000000200 */
[----:B------:R-:W3:Y:S04]  /*7300*/  LDSM.16.M88.4 R4, [R224+0x1000] ;  /* 0x00100000e004783b */ /* 0x000ee80000000200 */
[----:B------:R-:W4:Y:S04]  /*7310*/  LDSM.16.M88.4 R184, [R223+0x6400] ;  /* 0x00640000dfb8783b */ /* 0x000f280000000200 */
[----:B------:R-:W1:Y:S04]  /*7320*/  LDSM.16.M88.4 R176, [R223+0x6800] ;  /* 0x00680000dfb0783b */ /* 0x000e680000000200 */
[----:B------:R-:W2:Y:S04]  /*7330*/  LDSM.16.M88.4 R60, [R223+0x6c00] ;  /* 0x006c0000df3c783b */ /* 0x000ea80000000200 */
[----:B------:R-:W-:Y:S04]  /*7340*/  LDSM.16.M88.4 R212, [R220+0x6000] ;  /* 0x00600000dcd4783b */ /* 0x000fe80000000200 */
[----:B------:R-:W2:Y:S04]  /*7350*/  LDSM.16.M88.4 R36, [R222+0x1000] ;  /* 0x00100000de24783b */ /* 0x000ea80000000200 */
[----:B------:R-:W2:Y:S04]  /*7360*/  LDSM.16.M88.4 R204, [R220+0x6400] ;  /* 0x00640000dccc783b */ /* 0x000ea80000000200 */
[----:B------:R-:W2:Y:S04]  /*7370*/  LDSM.16.M88.4 R200, [R220+0x6800] ;  /* 0x00680000dcc8783b */ /* 0x000ea80000000200 */
[----:B------:R-:W2:Y:S04]  /*7380*/  LDSM.16.M88.4 R196, [R220+0x6c00] ;  /* 0x006c0000dcc4783b */ /* 0x000ea80000000200 */
[----:B------:R-:W2:Y:S01]  /*7390*/  LDSM.16.M88.4 R64, [R224] ;  /* 0x00000000e040783b */ /* 0x000ea20000000200 */
[C---:B---3--:R-:W-:Y:S03]  /*73a0*/  HMMA.16816.F32.BF16 R32, R4.reuse, R192, RZ ;  /* 0x000000c00420723c */ /* 0x048fe600000418ff */
[----:B------:R-:W3:Y:S04]  /*73b0*/  LDSM.16.M88.4 R208, [R222] ;  /* 0x00000000ded0783b */ /* 0x000ee80000000200 */
[----:B------:R-:W-:Y:S01]  /*73c0*/  LDSM.16.M88.4 R56, [R224+0x3000] ;  /* 0x00300000e038783b */ /* 0x000fe20000000200 */
[C---:B----4-:R-:W-:Y:S03]  /*73d0*/  HMMA.16816.F32.BF16 R24, R4.reuse, R184, RZ ;  /* 0x000000b80418723c */ /* 0x050fe600000418ff */
[----:B------:R-:W4:Y:S03]  /*73e0*/  LDSM.16.M88.4 R52, [R223+0x7000] ;  /* 0x00700000df34783b */ /* 0x000f260000000200 */
[C---:B-1----:R-:W-:Y:S01]  /*73f0*/  HMMA.16816.F32.BF16 R16, R4.reuse, R176, RZ ;  /* 0x000000b00410723c */ /* 0x042fe200000418ff */
[----:B------:R-:W1:Y:S04]  /*7400*/  LDSM.16.M88.4 R48, [R223+0x7400] ;  /* 0x00740000df30783b */ /* 0x000e680000000200 */
[----:B------:R-:W1:Y:S01]  /*7410*/  LDSM.16.M88.4 R44, [R223+0x7800] ;  /* 0x00780000df2c783b */ /* 0x000e620000000200 */
[C---:B--2---:R-:W-:Y:S03]  /*7420*/  HMMA.16816.F32.BF16 R8, R4.reuse, R60, RZ ;  /* 0x0000003c0408723c */ /* 0x044fe600000418ff */
[----:B------:R-:W2:Y:S03]  /*7430*/  LDSM.16.M88.4 R40, [R223+0x7c00] ;  /* 0x007c0000df28783b */ /* 0x000ea60000000200 */
[C---:B------:R-:W-:Y:S01]  /*7440*/  HMMA.16816.F32.BF16 R28, R4.reuse, R194, RZ ;  /* 0x000000c2041c723c */ /* 0x040fe200000418ff */
[----:B------:R-:W0:Y:S05]  /*7450*/  LDGDEPBAR ;  /* 0x00000000000079af */ /* 0x000e2a0000000000 */
[C---:B------:R-:W-:Y:S06]  /*7460*/  HMMA.16816.F32.BF16 R20, R4.reuse, R186, RZ ;  /* 0x000000ba0414723c */ /* 0x040fec00000418ff */
[C---:B------:R-:W-:Y:S06]  /*7470*/  HMMA.16816.F32.BF16 R12, R4.reuse, R178, RZ ;  /* 0x000000b2040c723c */ /* 0x040fec00000418ff */
[----:B------:R-:W-:Y:S06]  /*7480*/  HMMA.16816.F32.BF16 R4, R4, R62, RZ ;  /* 0x0000003e0404723c */ /* 0x000fec00000418ff */
        /* <DEDUP_REMOVED lines=16> */
[----:B------:R-:W2:Y:S05]  /*7590*/  LDSM.16.M88.4 R60, [R224+0x2000] ;  /* 0x00200000e03c783b */ /* 0x000eaa0000000200 */
[C---:B---3--:R-:W-:Y:S06]  /*75a0*/  HMMA.16816.F32.BF16 R192, R208.reuse, R214, R192 ;  /* 0x000000d6d0c0723c */ /* 0x048fec00000418c0 */
[C---:B------:R-:W-:Y:S01]  /*75b0*/  HMMA.16816.F32.BF16 R36, R208.reuse, R212, R36 ;  /* 0x000000d4d024723c */ /* 0x040fe20000041824 */
[----:B------:R-:W-:Y:S05]  /*75c0*/  LDSM.16.M88.4 R212, [R222+0x2000] ;  /* 0x00200000ded4783b */ /* 0x000fea0000000200 */
[C---:B------:R-:W-:Y:S06]  /*75d0*/  HMMA.16816.F32.BF16 R188, R208.reuse, R204, R188 ;  /* 0x000000ccd0bc723c */ /* 0x040fec00000418bc */
[C---:B------:R-:W-:Y:S06]  /*75e0*/  HMMA.16816.F32.BF16 R180, R208.reuse, R200, R180 ;  /* 0x000000c8d0b4723c */ /* 0x040fec00000418b4 */
[C---:B------:R-:W-:Y:S06]  /*75f0*/  HMMA.16816.F32.BF16 R172, R208.reuse, R196, R172 ;  /* 0x000000c4d0ac723c */ /* 0x040fec00000418ac */
[C---:B------:R-:W-:Y:S01]  /*7600*/  HMMA.16816.F32.BF16 R184, R208.reuse, R206, R184 ;  /* 0x000000ced0b8723c */ /* 0x040fe200000418b8 */
[----:B------:R-:W-:Y:S05]  /*7610*/  LDSM.16.M88.4 R204, [R222+0x3000] ;  /* 0x00300000decc783b */ /* 0x000fea0000000200 */
[C---:B------:R-:W-:Y:S01]  /*7620*/  HMMA.16816.F32.BF16 R176, R208.reuse, R202, R176 ;  /* 0x000000cad0b0723c */ /* 0x040fe200000418b0 */
[----:B------:R-:W3:Y:S05]  /*7630*/  LDSM.16.M88.4 R200, [R220+0x7000] ;  /* 0x00700000dcc8783b */ /* 0x000eea0000000200 */
[----:B------:R-:W-:Y:S01]  /*7640*/  HMMA.16816.F32.BF16 R64, R208, R198, R64 ;  /* 0x000000c6d040723c */ /* 0x000fe20000041840 */
[----:B------:R-:W3:Y:S04]  /*7650*/  LDSM.16.M88.4 R196, [R220+0x7400] ;  /* 0x00740000dcc4783b */ /* 0x000ee80000000200 */
[----:B------:R-:W3:Y:S01]  /*7660*/  LDSM.16.M88.4 R208, [R220+0x7800] ;  /* 0x00780000dcd0783b */ /* 0x000ee20000000200 */
[C---:B----4-:R-:W-:Y:S06]  /*7670*/  HMMA.16816.F32.BF16 R32, R56.reuse, R52, R32 ;  /* 0x000000343820723c */ /* 0x050fec0000041820 */
[C---:B-1----:R-:W-:Y:S06]  /*7680*/  HMMA.16816.F32.BF16 R24, R56.reuse, R48, R24 ;  /* 0x000000303818723c */ /* 0x042fec0000041818 */
[C---:B------:R-:W-:Y:S06]  /*7690*/  HMMA.16816.F32.BF16 R16, R56.reuse, R44, R16 ;  /* 0x0000002c3810723c */ /* 0x040fec0000041810 */
        /* <DEDUP_REMOVED lines=8> */
[----:B------:R-:W-:Y:S05]  /*7720*/  LDSM.16.M88.4 R52, [R223+0x8400] ;  /* 0x00840000df34783b */ /* 0x000fea0000000200 */
[C---:B------:R-:W-:Y:S06]  /*7730*/  HMMA.16816.F32.BF16 R188, R60.reuse, R48, R188 ;  /* 0x000000303cbc723c */ /* 0x040fec00000418bc */
[C---:B------:R-:W-:Y:S01]  /*7740*/  HMMA.16816.F32.BF16 R184, R60.reuse, R50, R184 ;  /* 0x000000323cb8723c */ /* 0x040fe200000418b8 */
[----:B------:R-:W-:Y:S05]  /*7750*/  LDSM.16.M88.4 R48, [R224+0x4000] ;  /* 0x00400000e030783b */ /* 0x000fea0000000200 */
[C---:B------:R-:W-:Y:S06]  /*7760*/  HMMA.16816.F32.BF16 R180, R60.reuse, R44, R180 ;  /* 0x0000002c3cb4723c */ /* 0x040fec00000418b4 */
[C---:B------:R-:W-:Y:S01]  /*7770*/  HMMA.16816.F32.BF16 R176, R60.reuse, R46, R176 ;  /* 0x0000002e3cb0723c */ /* 0x040fe200000418b0 */
[----:B------:R-:W-:Y:S05]  /*7780*/  LDSM.16.M88.4 R44, [R224+0x5000] ;  /* 0x00500000e02c783b */ /* 0x000fea0000000200 */
[C---:B------:R-:W-:Y:S06]  /*7790*/  HMMA.16816.F32.BF16 R172, R60.reuse, R40, R172 ;  /* 0x000000283cac723c */ /* 0x040fec00000418ac */
[----:B------:R-:W-:Y:S01]  /*77a0*/  HMMA.16816.F32.BF16 R64, R60, R42, R64 ;  /* 0x0000002a3c40723c */ /* 0x000fe20000041840 */
[----:B------:R-:W2:Y:S04]  /*77b0*/  LDSM.16.M88.4 R40, [R223+0x8000] ;  /* 0x00800000df28783b */ /* 0x000ea80000000200 */
[----:B------:R-:W-:Y:S01]  /*77c0*/  LDSM.16.M88.4 R60, [R223+0x8c00] ;  /* 0x008c0000df3c783b */ /* 0x000fe20000000200 */
[-C--:B---3--:R-:W-:Y:S06]  /*77d0*/  HMMA.16816.F32.BF16 R192, R212, R202.reuse, R192 ;  /* 0x000000cad4c0723c */ /* 0x088fec00000418c0 */
[----:B------:R-:W-:Y:S06]  /*77e0*/  HMMA.16816.F32.BF16 R28, R204, R202, R28 ;  /* 0x000000cacc1c723c */ /* 0x000fec000004181c */
[C---:B------:R-:W-:Y:S06]  /*77f0*/  HMMA.16816.F32.BF16 R36, R212.reuse, R200, R36 ;  /* 0x000000c8d424723c */ /* 0x040fec0000041824 */
[C---:B------:R-:W-:Y:S06]  /*7800*/  HMMA.16816.F32.BF16 R188, R212.reuse, R196, R188 ;  /* 0x000000c4d4bc723c */ /* 0x040fec00000418bc */
[C---:B------:R-:W-:Y:S06]  /*7810*/  HMMA.16816.F32.BF16 R184, R212.reuse, R198, R184 ;  /* 0x000000c6d4b8723c */ /* 0x040fec00000418b8 */
[C---:B------:R-:W-:Y:S06]  /*7820*/  HMMA.16816.F32.BF16 R180, R212.reuse, R208, R180 ;  /* 0x000000d0d4b4723c */ /* 0x040fec00000418b4 */
[C---:B------:R-:W-:Y:S06]  /*7830*/  HMMA.16816.F32.BF16 R176, R212.reuse, R210, R176 ;  /* 0x000000d2d4b0723c */ /* 0x040fec00000418b0 */
[----:B-1----:R-:W-:Y:S06]  /*7840*/  HMMA.16816.F32.BF16 R172, R212, R56, R172 ;  /* 0x00000038d4ac723c */ /* 0x002fec00000418ac */
[C---:B------:R-:W-:Y:S01]  /*7850*/  HMMA.16816.F32.BF16 R32, R204.reuse, R200, R32 ;  /* 0x000000c8cc20723c */ /* 0x040fe20000041820 */
[----:B------:R-:W-:Y:S05]  /*7860*/  LDSM.16.M88.4 R200, [R222+0x4000] ;  /* 0x00400000dec8783b */ /* 0x000fea0000000200 */
[C---:B------:R-:W-:Y:S06]  /*7870*/  HMMA.16816.F32.BF16 R8, R204.reuse, R56, R8 ;  /* 0x00000038cc08723c */ /* 0x040fec0000041808 */
[-C--:B------:R-:W-:Y:S06]  /*7880*/  HMMA.16816.F32.BF16 R4, R204, R58.reuse, R4 ;  /* 0x0000003acc04723c */ /* 0x080fec0000041804 */
[----:B------:R-:W-:Y:S01]  /*7890*/  HMMA.16816.F32.BF16 R212, R212, R58, R64 ;  /* 0x0000003ad4d4723c */ /* 0x000fe20000041840 */
[----:B------:R-:W1:Y:S04]  /*78a0*/  LDSM.16.M88.4 R56, [R220+0x8000] ;  /* 0x00800000dc38783b */ /* 0x000e680000000200 */
[----:B------:R-:W3:Y:S01]  /*78b0*/  LDSM.16.M88.4 R64, [R222+0x5000] ;  /* 0x00500000de40783b */ /* 0x000ee20000000200 */
[C---:B------:R-:W-:Y:S06]  /*78c0*/  HMMA.16816.F32.BF16 R24, R204.reuse, R196, R24 ;  /* 0x000000c4cc18723c */ /* 0x040fec0000041818 */
[C---:B------:R-:W-:Y:S01]  /*78d0*/  HMMA.16816.F32.BF16 R20, R204.reuse, R198, R20 ;  /* 0x000000c6cc14723c */ /* 0x040fe20000041814 */
[----:B------:R-:W4:Y:S05]  /*78e0*/  LDSM.16.M88.4 R196, [R223+0x8800] ;  /* 0x00880000dfc4783b */ /* 0x000f2a0000000200 */
[C---:B------:R-:W-:Y:S06]  /*78f0*/  HMMA.16816.F32.BF16 R16, R204.reuse, R208, R16 ;  /* 0x000000d0cc10723c */ /* 0x040fec0000041810 */
[----:B------:R-:W-:Y:S01]  /*7900*/  HMMA.16816.F32.BF16 R12, R204, R210, R12 ;  /* 0x000000d2cc0c723c */ /* 0x000fe2000004180c */
[----:B------:R-:W4:Y:S05]  /*7910*/  LDSM.16.M88.4 R204, [R220+0x8400] ;  /* 0x00840000dccc783b */ /* 0x000f2a0000000200 */
[-C--:B--2---:R-:W-:Y:S06]  /*7920*/  HMMA.16816.F32.BF16 R192, R48, R42.reuse, R192 ;  /* 0x0000002a30c0723c */ /* 0x084fec00000418c0 */
[----:B------:R-:W-:Y:S06]  /*7930*/  HMMA.16816.F32.BF16 R28, R44, R42, R28 ;  /* 0x0000002a2c1c723c */ /* 0x000fec000004181c */
[-C--:B------:R-:W-:Y:S06]  /*7940*/  HMMA.16816.F32.BF16 R188, R48, R52.reuse, R188 ;  /* 0x0000003430bc723c */ /* 0x080fec00000418bc */
[----:B------:R-:W-:Y:S06]  /*7950*/  HMMA.16816.F32.BF16 R24, R44, R52, R24 ;  /* 0x000000342c18723c */ /* 0x000fec0000041818 */
[----:B-1----:R-:W-:Y:S06]  /*7960*/  HMMA.16816.F32.BF16 R192, R200, R58, R192 ;  /* 0x0000003ac8c0723c */ /* 0x002fec00000418c0 */
[----:B------:R-:W-:Y:S06]  /*7970*/  HMMA.16816.F32.BF16 R32, R44, R40, R32 ;  /* 0x000000282c20723c */ /* 0x000fec0000041820 */
[----:B---3--:R-:W-:Y:S06]  /*7980*/  HMMA.16816.F32.BF16 R28, R64, R58, R28 ;  /* 0x0000003a401c723c */ /* 0x008fec000004181c */
[----:B------:R-:W-:Y:S01]  /*7990*/  HMMA.16816.F32.BF16 R36, R48, R40, R36 ;  /* 0x000000283024723c */ /* 0x000fe20000041824 */
[----:B------:R-:W-:-:S05]  /*79a0*/  IMAD.U32 R59, RZ, RZ, UR24 ;  /* 0x00000018ff3b7e24 */ /* 0x000fca000f8e00ff */
[----:B------:R-:W-:Y:S01]  /*79b0*/  HMMA.16816.F32.BF16 R20, R44, R54, R20 ;  /* 0x000000362c14723c */ /* 0x000fe20000041814 */
[----:B------:R-:W-:-:S05]  /*79c0*/  LOP3.LUT R40, R165, 0x6, RZ, 0xc0, !PT ;  /* 0x00000006a5287812 */ /* 0x000fca00078ec0ff */
[----:B------:R-:W-:Y:S01]  /*79d0*/  IMAD R59, R59, 0x40, R40 ;  /* 0x000000403b3b7824 */ /* 0x000fe200078e0228 */
[C---:B----4-:R-:W-:Y:S01]  /*79e0*/  HMMA.16816.F32.BF16 R16, R44.reuse, R196, R16 ;  /* 0x000000c42c10723c */ /* 0x050fe20000041810 */
[----:B------:R-:W1:Y:S05]  /*79f0*/  LDSM.16.M88.4 R40, [R220+0x8800] ;  /* 0x00880000dc28783b */ /* 0x000e6a0000000200 */
[C---:B------:R-:W-:Y:S06]  /*7a00*/  HMMA.16816.F32.BF16 R12, R44.reuse, R198, R12 ;  /* 0x000000c62c0c723c */ /* 0x040fec000004180c */
[C---:B------:R-:W-:Y:S06]  /*7a10*/  HMMA.16816.F32.BF16 R8, R44.reuse, R60, R8 ;  /* 0x0000003c2c08723c */ /* 0x040fec0000041808 */
[----:B------:R-:W-:Y:S06]  /*7a20*/  HMMA.16816.F32.BF16 R4, R44, R62, R4 ;  /* 0x0000003e2c04723c */ /* 0x000fec0000041804 */
[----:B------:R-:W-:Y:S01]  /*7a30*/  HMMA.16816.F32.BF16 R188, R200, R204, R188 ;  /* 0x000000ccc8bc723c */ /* 0x000fe200000418bc */
[----:B------:R-:W-:-:S02]  /*7a40*/  VIADD R45, R59, 0x8 ;  /* 0x000000083b2d7836 */ /* 0x000fc40000000000 */
[----:B------:R-:W-:-:S03]  /*7a50*/  VIADD R44, R59, 0x9 ;  /* 0x000000093b2c7836 */ /* 0x000fc60000000000 */
[----:B------:R-:W-:Y:S01]  /*7a60*/  HMMA.16816.F32.BF16 R184, R48, R54, R184 ;  /* 0x0000003630b8723c */ /* 0x000fe200000418b8 */
[C---:B------:R-:W-:Y:S02]  /*7a70*/  ISETP.GE.AND P1, PT, R45.reuse, R229, PT ;  /* 0x000000e52d00720c */ /* 0x040fe40003f26270 */
[C---:B------:R-:W-:Y:S02]  /*7a80*/  ISETP.GE.AND P2, PT, R45.reuse, R228, PT ;  /* 0x000000e42d00720c */ /* 0x040fe40003f46270 */
[CC--:B------:R-:W-:Y:S01]  /*7a90*/  ISETP.GE.AND P6, PT, R45.reuse, R227.reuse, PT ;  /* 0x000000e32d00720c */ /* 0x0c0fe20003fc6270 */
[----:B------:R-:W-:Y:S01]  /*7aa0*/  HMMA.16816.F32.BF16 R24, R64, R204, R24 ;  /* 0x000000cc4018723c */ /* 0x000fe20000041818 */
[----:B------:R-:W-:Y:S02]  /*7ab0*/  ISETP.GE.AND P0, PT, R45, R226, PT ;  /* 0x000000e22d00720c */ /* 0x000fe40003f06270 */
[----:B------:R-:W-:Y:S02]  /*7ac0*/  FSEL R45, R192, -INF , !P1 ;  /* 0xff800000c02d7808 */ /* 0x000fe40004800000 */
[----:B------:R-:W-:Y:S01]  /*7ad0*/  ISETP.GE.AND P1, PT, R44, R227, PT ;  /* 0x000000e32c00720c */ /* 0x000fe20003f26270 */
[----:B------:R-:W-:Y:S01]  /*7ae0*/  HMMA.16816.F32.BF16 R176, R48, R198, R176 ;  /* 0x000000c630b0723c */ /* 0x000fe200000418b0 */
[----:B------:R-:W-:-:S02]  /*7af0*/  FSEL R47, R30, -INF , !P0 ;  /* 0xff8000001e2f7808 */ /* 0x000fc40004000000 */
[----:B------:R-:W-:Y:S01]  /*7b00*/  FSEL R46, R29, -INF , !P1 ;  /* 0xff8000001d2e7808 */ /* 0x000fe20004800000 */
[C---:B------:R-:W-:Y:S01]  /*7b10*/  VIADD R29, R59.reuse, 0x10 ;  /* 0x000000103b1d7836 */ /* 0x040fe20000000000 */
[----:B------:R-:W-:Y:S01]  /*7b20*/  ISETP.GE.AND P0, PT, R44, R226, PT ;  /* 0x000000e22c00720c */ /* 0x000fe20003f06270 */
[----:B------:R-:W-:Y:S01]  /*7b30*/  HMMA.16816.F32.BF16 R180, R48, R196, R180 ;  /* 0x000000c430b4723c */ /* 0x000fe200000418b4 */
[----:B------:R-:W-:Y:S01]  /*7b40*/  FSEL R243, R28, -INF , !P6 ;  /* 0xff8000001cf37808 */ /* 0x000fe20007000000 */
[----:B------:R-:W-:Y:S01]  /*7b50*/  VIADD R28, R59, 0x11 ;  /* 0x000000113b1c7836 */ /* 0x000fe20000000000 */
[----:B------:R-:W-:Y:S02]  /*7b60*/  FSEL R198, R31, -INF , !P0 ;  /* 0xff8000001fc67808 */ /* 0x000fe40004000000 */
[-C--:B------:R-:W-:Y:S01]  /*7b70*/  ISETP.GE.AND P0, PT, R29, R229.reuse, PT ;  /* 0x000000e51d00720c */ /* 0x080fe20003f06270 */
[----:B------:R-:W-:Y:S01]  /*7b80*/  HMMA.16816.F32.BF16 R184, R200, R206, R184 ;  /* 0x000000cec8b8723c */ /* 0x000fe200000418b8 */
[----:B------:R-:W-:-:S02]  /*7b90*/  ISETP.GE.AND P6, PT, R44, R229, PT ;  /* 0x000000e52c00720c */ /* 0x000fc40003fc6270 */
[----:B------:R-:W-:Y:S02]  /*7ba0*/  ISETP.GE.AND P1, PT, R44, R228, PT ;  /* 0x000000e42c00720c */ /* 0x000fe40003f26270 */
[----:B------:R-:W-:Y:S01]  /*7bb0*/  FSEL R44, R194, -INF , !P2 ;  /* 0xff800000c22c7808 */ /* 0x000fe20005000000 */
[C---:B------:R-:W-:Y:S01]  /*7bc0*/  HMMA.16816.F32.BF16 R20, R64.reuse, R206, R20 ;  /* 0x000000ce4014723c */ /* 0x040fe20000041814 */
[----:B------:R-:W-:Y:S02]  /*7bd0*/  FSEL R205, R188, -INF , !P0 ;  /* 0xff800000bccd7808 */ /* 0x000fe40004000000 */
[----:B------:R-:W-:Y:S02]  /*7be0*/  ISETP.GE.AND P2, PT, R29, R227, PT ;  /* 0x000000e31d00720c */ /* 0x000fe40003f46270 */
[----:B------:R-:W-:Y:S01]  /*7bf0*/  ISETP.GE.AND P0, PT, R28, R229, PT ;  /* 0x000000e51c00720c */ /* 0x000fe20003f06270 */
[----:B-1----:R-:W-:Y:S01]  /*7c00*/  HMMA.16816.F32.BF16 R16, R64, R40, R16 ;  /* 0x000000284010723c */ /* 0x002fe20000041810 */
[----:B------:R-:W-:-:S02]  /*7c10*/  FSEL R246, R195, -INF , !P1 ;  /* 0xff800000c3f67808 */ /* 0x000fc40004800000 */
[----:B------:R-:W-:Y:S02]  /*7c20*/  FSEL R199, R24, -INF , !P2 ;  /* 0xff80000018c77808 */ /* 0x000fe40005000000 */
[----:B------:R-:W-:Y:S01]  /*7c30*/  FSEL R207, R189, -INF , !P0 ;  /* 0xff800000bdcf7808 */ /* 0x000fe20004000000 */
        /* <DEDUP_REMOVED lines=9> */
[----:B------:R-:W1:Y:S01]  /*7cd0*/  LDSM.16.M88.4 R24, [R220+0x8c00] ;  /* 0x008c0000dc18783b */ /* 0x000e620000000200 */
[----:B------:R-:W-:Y:S01]  /*7ce0*/  FSEL R248, R193, -INF , !P6 ;  /* 0xff800000c1f87808 */ /* 0x000fe20007000000 */
[----:B------:R-:W-:-:S04]  /*7cf0*/  DEPBAR.LE SB0, 0x0 ;  /* 0x000080000000791a */ /* 0x000fc80000000000 */
[-C--:B------:R-:W-:Y:S01]  /*7d00*/  ISETP.GE.AND P6, PT, R29, R228.reuse, PT ;  /* 0x000000e41d00720c */ /* 0x080fe20003fc6270 */
[C---:B------:R-:W-:Y:S01]  /*7d10*/  VIADD R29, R59.reuse, 0x18 ;  /* 0x000000183b1d7836 */ /* 0x040fe20000000000 */
[----:B------:R-:W-:Y:S02]  /*7d20*/  HMMA.16816.F32.BF16 R176, R200, R42, R176 ;  /* 0x0000002ac8b0723c */ /* 0x000fe400000418b0 */
[----:B------:R-:W-:Y:S02]  /*7d30*/  FSEL R190, R190, -INF , !P6 ;  /* 0xff800000bebe7808 */ /* 0x000fe40007000000 */
[----:B------:R-:W-:Y:S01]  /*7d40*/  ISETP.GE.AND P6, PT, R28, R228, PT ;  /* 0x000000e41c00720c */ /* 0x000fe20003fc6270 */
[----:B------:R-:W-:Y:S01]  /*7d50*/  VIADD R28, R59, 0x19 ;  /* 0x000000193b1c7836 */ /* 0x000fe20000000000 */
[C---:B------:R-:W-:Y:S01]  /*7d60*/  ISETP.GE.AND P1, PT, R29.reuse, R229, PT ;  /* 0x000000e51d00720c */ /* 0x040fe20003f26270 */
[----:B------:R-:W-:Y:S01]  /*7d70*/  HMMA.16816.F32.BF16 R212, R48, R62, R212 ;  /* 0x0000003e30d4723c */ /* 0x000fe200000418d4 */
[----:B------:R-:W-:-:S02]  /*7d80*/  ISETP.GE.AND P0, PT, R29, R226, PT ;  /* 0x000000e21d00720c */ /* 0x000fc40003f06270 */
[----:B------:R-:W-:Y:S02]  /*7d90*/  FSEL R192, R191, -INF , !P6 ;  /* 0xff800000bfc07808 */ /* 0x000fe40007000000 */
[----:B------:R-:W-:Y:S01]  /*7da0*/  FSEL R194, R184, -INF , !P1 ;  /* 0xff800000b8c27808 */ /* 0x000fe20004800000 */
[-C--:B------:R-:W-:Y:S01]  /*7db0*/  HMMA.16816.F32.BF16 R36, R200, R56.reuse, R36 ;  /* 0x00000038c824723c */ /* 0x080fe20000041824 */
[C---:B------:R-:W-:Y:S02]  /*7dc0*/  ISETP.GE.AND P2, PT, R29.reuse, R228, PT ;  /* 0x000000e41d00720c */ /* 0x040fe40003f46270 */
[-C--:B------:R-:W-:Y:S01]  /*7dd0*/  ISETP.GE.AND P6, PT, R29, R227.reuse, PT ;  /* 0x000000e31d00720c */ /* 0x080fe20003fc6270 */
[----:B------:R-:W-:Y:S01]  /*7de0*/  VIADD R29, R59, 0x20 ;  /* 0x000000203b1d7836 */ /* 0x000fe20000000000 */
[----:B------:R-:W-:Y:S01]  /*7df0*/  ISETP.GE.AND P1, PT, R28, R227, PT ;  /* 0x000000e31c00720c */ /* 0x000fe20003f26270 */
[----:B------:R-:W-:Y:S01]  /*7e00*/  HMMA.16816.F32.BF16 R32, R64, R56, R32 ;  /* 0x000000384020723c */ /* 0x000fe20000041820 */
[----:B------:R-:W-:-:S02]  /*7e10*/  FSEL R22, R22, -INF , !P0 ;  /* 0xff80000016167808 */ /* 0x000fc40004000000 */
[----:B------:R-:W-:Y:S02]  /*7e20*/  ISETP.GE.AND P0, PT, R28, R226, PT ;  /* 0x000000e21c00720c */ /* 0x000fe40003f06270 */
[----:B------:R-:W-:Y:S02]  /*7e30*/  FSEL R20, R20, -INF , !P6 ;  /* 0xff80000014147808 */ /* 0x000fe40007000000 */
[----:B------:R-:W-:Y:S02]  /*7e40*/  FSEL R21, R21, -INF , !P1 ;  /* 0xff80000015157808 */ /* 0x000fe40004800000 */
[CC--:B------:R-:W-:Y:S02]  /*7e50*/  ISETP.GE.AND P6, PT, R28.reuse, R229.reuse, PT ;  /* 0x000000e51c00720c */ /* 0x0c0fe40003fc6270 */
[----:B------:R-:W-:Y:S01]  /*7e60*/  ISETP.GE.AND P1, PT, R28, R228, PT ;  /* 0x000000e41c00720c */ /* 0x000fe20003f26270 */
[----:B------:R-:W-:Y:S01]  /*7e70*/  VIADD R28, R59, 0x21 ;  /* 0x000000213b1c7836 */ /* 0x000fe20000000000 */
[----:B------:R-:W-:Y:S01]  /*7e80*/  FSEL R23, R23, -INF , !P0 ;  /* 0xff80000017177808 */ /* 0x000fe20004000000 */
[----:B-1----:R-:W-:Y:S01]  /*7e90*/  HMMA.16816.F32.BF16 R172, R200, R24, R172 ;  /* 0x00000018c8ac723c */ /* 0x002fe200000418ac */
[----:B------:R-:W-:Y:S01]  /*7ea0*/  BAR.SYNC.DEFER_BLOCKING 0x0 ;  /* 0x0000000000007b1d */ /* 0x000fe20000010000 */
[----:B------:R-:W-:-:S02]  /*7eb0*/  ISETP.GE.AND P0, PT, R29, R229, PT ;  /* 0x000000e51d00720c */ /* 0x000fc40003f06270 */
[----:B------:R-:W-:Y:S02]  /*7ec0*/  FSEL R186, R186, -INF , !P2 ;  /* 0xff800000baba7808 */ /* 0x000fe40005000000 */
[----:B------:R-:W-:Y:S01]  /*7ed0*/  FSEL R196, R185, -INF , !P6 ;  /* 0xff800000b9c47808 */ /* 0x000fe20007000000 */
[----:B------:R-:W-:Y:S01]  /*7ee0*/  HMMA.16816.F32.BF16 R8, R64, R24, R8 ;  /* 0x000000184008723c */ /* 0x000fe20000041808 */
[----:B------:R-:W-:Y:S02]  /*7ef0*/  FSEL R51, R180, -INF , !P0 ;  /* 0xff800000b4337808 */ /* 0x000fe40004000000 */
[C---:B------:R-:W-:Y:S02]  /*7f00*/  ISETP.GE.AND P6, PT, R29.reuse, R228, PT ;  /* 0x000000e41d00720c */ /* 0x040fe40003fc6270 */
[----:B------:R-:W-:Y:S01]  /*7f10*/  ISETP.GE.AND P2, PT, R29, R227, PT ;  /* 0x000000e31d00720c */ /* 0x000fe20003f46270 */
[----:B------:R-:W-:Y:S01]  /*7f20*/  HMMA.16816.F32.BF16 R212, R200, R26, R212 ;  /* 0x0000001ac8d4723c */ /* 0x000fe200000418d4 */
[----:B------:R-:W-:-:S02]  /*7f30*/  ISETP.GE.AND P0, PT, R28, R229, PT ;  /* 0x000000e51c00720c */ /* 0x000fc40003f06270 */
[----:B------:R-:W-:Y:S02]  /*7f40*/  FSEL R204, R187, -INF , !P1 ;  /* 0xff800000bbcc7808 */ /* 0x000fe40004800000 */
[----:B------:R-:W-:Y:S01]  /*7f50*/  ISETP.GE.AND P1, PT, R29, R226, PT ;  /* 0x000000e21d00720c */ /* 0x000fe20003f26270 */
[----:B------:R-:W-:Y:S01]  /*7f60*/  HMMA.16816.F32.BF16 R4, R64, R26, R4 ;  /* 0x0000001a4004723c */ /* 0x000fe20000041804 */
[----:B------:R-:W-:Y:S02]  /*7f70*/  FSEL R52, R182, -INF , !P6 ;  /* 0xff800000b6347808 */ /* 0x000fe40007000000 */
[----:B------:R-:W-:Y:S01]  /*7f80*/  FSEL R29, R16, -INF , !P2 ;  /* 0xff800000101d7808 */ /* 0x000fe20005000000 */
[----:B------:R-:W-:Y:S01]  /*7f90*/  VIADD R16, R59, 0x29 ;  /* 0x000000293b107836 */ /* 0x000fe20000000000 */
[----:B------:R-:W-:Y:S02]  /*7fa0*/  FSEL R54, R181, -INF , !P0 ;  /* 0xff800000b5367808 */ /* 0x000fe40004000000 */
[----:B------:R-:W-:-:S02]  /*7fb0*/  ISETP.GE.AND P6, PT, R28, R228, PT ;  /* 0x000000e41c00720c */ /* 0x000fc40003fc6270 */
[C---:B------:R-:W-:Y:S02]  /*7fc0*/  ISETP.GE.AND P2, PT, R28.reuse, R227, PT ;  /* 0x000000e31c00720c */ /* 0x040fe40003f46270 */
[-C--:B------:R-:W-:Y:S01]  /*7fd0*/  ISETP.GE.AND P0, PT, R28, R226.reuse, PT ;  /* 0x000000e21c00720c */ /* 0x080fe20003f06270 */
[----:B------:R-:W-:Y:S01]  /*7fe0*/  VIADD R28, R59, 0x28 ;  /* 0x000000283b1c7836 */ /* 0x000fe20000000000 */
[----:B------:R-:W-:Y:S02]  /*7ff0*/  FSEL R58, R183, -INF , !P6 ;  /* 0xff800000b73a7808 */ /* 0x000fe40007000000 */
[----:B------:R-:W-:Y:S02]  /*8000*/  FSEL R31, R19, -INF , !P0 ;  /* 0xff800000131f7808 */ /* 0x000fe40004000000 */
[----:B------:R-:W-:Y:S02]  /*8010*/  ISETP.GE.AND P0, PT, R28, R226, PT ;  /* 0x000000e21c00720c */ /* 0x000fe40003f06270 */
[----:B------:R-:W-:-:S02]  /*8020*/  FSEL R187, R18, -INF , !P1 ;  /* 0xff80000012bb7808 */ /* 0x000fc40004800000 */
[----:B------:R-:W-:Y:S02]  /*8030*/  FSEL R191, R14, -INF , !P0 ;  /* 0xff8000000ebf7808 */ /* 0x000fe40004000000 */
[C---:B------:R-:W-:Y:S02]  /*8040*/  ISETP.GE.AND P1, PT, R28.reuse, R229, PT ;  /* 0x000000e51c00720c */ /* 0x040fe40003f26270 */
[-C--:B------:R-:W-:Y:S02]  /*8050*/  ISETP.GE.AND P6, PT, R28, R227.reuse, PT ;  /* 0x000000e31c00720c */ /* 0x080fe40003fc6270 */
[----:B------:R-:W-:Y:S02]  /*8060*/  ISETP.GE.AND P0, PT, R16, R226, PT ;  /* 0x000000e21000720c */ /* 0x000fe40003f06270 */
[----:B------:R-:W-:Y:S02]  /*8070*/  FSEL R60, R176, -INF , !P1 ;  /* 0xff800000b03c7808 */ /* 0x000fe40004800000 */
[----:B------:R-:W-:Y:S01]  /*8080*/  FSEL R193, R12, -INF , !P6 ;  /* 0xff8000000cc17808 */ /* 0x000fe20007000000 */
[----:B------:R-:W-:Y:S01]  /*8090*/  VIADD R12, R59, 0x1 ;  /* 0x000000013b0c7836 */ /* 0x000fe20000000000 */
[----:B------:R-:W-:Y:S01]  /*80a0*/  FSEL R195, R15, -INF , !P0 ;  /* 0xff8000000fc37808 */ /* 0x000fe20004000000 */
[----:B------:R-:W-:Y:S01]  /*80b0*/  VIADD R15, R59, 0x30 ;  /* 0x000000303b0f7836 */ /* 0x000fe20000000000 */
[----:B------:R-:W-:-:S02]  /*80c0*/  ISETP.GE.AND P1, PT, R16, R227, PT ;  /* 0x000000e31000720c */ /* 0x000fc40003f26270 */
[----:B------:R-:W-:Y:S02]  /*80d0*/  ISETP.GE.AND P6, PT, R16, R229, PT ;  /* 0x000000e51000720c */ /* 0x000fe40003fc6270 */
[----:B------:R-:W-:Y:S01]  /*80e0*/  FSEL R197, R13, -INF , !P1 ;  /* 0xff8000000dc57808 */ /* 0x000fe20004800000 */
[----:B------:R-:W-:Y:S01]  /*80f0*/  VIADD R13, R59, 0x31 ;  /* 0x000000313b0d7836 */ /* 0x000fe20000000000 */
[----:B------:R-:W-:Y:S02]  /*8100*/  FSEL R177, R177, -INF , !P6 ;  /* 0xff800000b1b17808 */ /* 0x000fe40007000000 */
[----:B------:R-:W-:Y:S02]  /*8110*/  FSEL R189, R17, -INF , !P2 ;  /* 0xff80000011bd7808 */ /* 0x000fe40005000000 */
[-C--:B------:R-:W-:Y:S02]  /*8120*/  ISETP.GE.AND P6, PT, R15, R228.reuse, PT ;  /* 0x000000e40f00720c */ /* 0x080fe40003fc6270 */
[----:B------:R-:W-:-:S02]  /*8130*/  ISETP.GE.AND P2, PT, R28, R228, PT ;  /* 0x000000e41c00720c */ /* 0x000fc40003f46270 */
[-C--:B------:R-:W-:Y:S02]  /*8140*/  ISETP.GE.AND P0, PT, R12, R228.reuse, PT ;  /* 0x000000e40c00720c */ /* 0x080fe40003f06270 */
[----:B------:R-:W-:Y:S02]  /*8150*/  FSEL R50, R174, -INF , !P6 ;  /* 0xff800000ae327808 */ /* 0x000fe40007000000 */
[----:B------:R-:W-:Y:S02]  /*8160*/  FSEL R178, R178, -INF , !P2 ;  /* 0xff800000b2b27808 */ /* 0x000fe40005000000 */
[----:B------:R-:W-:Y:S02]  /*8170*/  FSEL R14, R39, -INF , !P0 ;  /* 0xff800000270e7808 */ /* 0x000fe40004000000 */
[----:B------:R-:W-:Y:S02]  /*8180*/  ISETP.GE.AND P6, PT, R13, R228, PT ;  /* 0x000000e40d00720c */ /* 0x000fe40003fc6270 */
[----:B------:R-:W-:-:S02]  /*8190*/  ISETP.GE.AND P2, PT, R12, R229, PT ;  /* 0x000000e50c00720c */ /* 0x000fc40003f46270 */
[----:B------:R-:W-:Y:S02]  /*81a0*/  ISETP.GE.AND P0, PT, R15, R226, PT ;  /* 0x000000e20f00720c */ /* 0x000fe40003f06270 */
[----:B------:R-:W-:Y:S02]  /*81b0*/  FSEL R56, R175, -INF , !P6 ;  /* 0xff800000af387808 */ /* 0x000fe40007000000 */
[----:B------:R-:W-:Y:S02]  /*81c0*/  FSEL R37, R37, -INF , !P2 ;  /* 0xff80000025257808 */ /* 0x000fe40005000000 */
[----:B------:R-:W-:Y:S02]  /*81d0*/  FSEL R66, R10, -INF , !P0 ;  /* 0xff8000000a427808 */ /* 0x000fe40004000000 */
[----:B------:R-:W-:Y:S02]  /*81e0*/  ISETP.GE.AND P6, PT, R59, R228, PT ;  /* 0x000000e43b00720c */ /* 0x000fe40003fc6270 */
[----:B------:R-:W-:-:S02]  /*81f0*/  ISETP.GE.AND P2, PT, R15, R227, PT ;  /* 0x000000e30f00720c */ /* 0x000fc40003f46270 */
[C---:B------:R-:W-:Y:S02]  /*8200*/  ISETP.GE.AND P0, PT, R59.reuse, R229, PT ;  /* 0x000000e53b00720c */ /* 0x040fe40003f06270 */
[----:B------:R-:W-:Y:S02]  /*8210*/  ISETP.GE.AND P1, PT, R16, R228, PT ;  /* 0x000000e41000720c */ /* 0x000fe40003f26270 */
[----:B------:R-:W-:Y:S02]  /*8220*/  FSEL R16, R38, -INF , !P6 ;  /* 0xff80000026107808 */ /* 0x000fe40007000000 */
[----:B------:R-:W-:Y:S01]  /*8230*/  FSEL R61, R8, -INF , !P2 ;  /* 0xff800000083d7808 */ /* 0x000fe20005000000 */
[C---:B------:R-:W-:Y:S01]  /*8240*/  VIADD R8, R59.reuse, 0x38 ;  /* 0x000000383b087836 */ /* 0x040fe20000000000 */
[----:B------:R-:W-:Y:S02]  /*8250*/  FSEL R39, R36, -INF , !P0 ;  /* 0xff80000024277808 */ /* 0x000fe40004000000 */
[----:B------:R-:W-:-:S02]  /*8260*/  ISETP.GE.AND P6, PT, R59, R227, PT ;  /* 0x000000e33b00720c */ /* 0x000fc40003fc6270 */
[----:B------:R-:W-:Y:S02]  /*8270*/  FSEL R176, R179, -INF , !P1 ;  /* 0xff800000b3b07808 */ /* 0x000fe40004800000 */
[-C--:B------:R-:W-:Y:S02]  /*8280*/  ISETP.GE.AND P0, PT, R12, R226.reuse, PT ;  /* 0x000000e20c00720c */ /* 0x080fe40003f06270 */
[----:B------:R-:W-:Y:S02]  /*8290*/  ISETP.GE.AND P1, PT, R15, R229, PT ;  /* 0x000000e50f00720c */ /* 0x000fe40003f26270 */
[----:B------:R-:W-:Y:S02]  /*82a0*/  FSEL R41, R32, -INF , !P6 ;  /* 0xff80000020297808 */ /* 0x000fe40007000000 */
[----:B------:R-:W-:Y:S02]  /*82b0*/  FSEL R15, R35, -INF , !P0 ;  /* 0xff800000230f7808 */ /* 0x000fe40004000000 */
[C---:B------:R-:W-:Y:S01]  /*82c0*/  ISETP.GE.AND P6, PT, R59.reuse, R226, PT ;  /* 0x000000e23b00720c */ /* 0x040fe20003fc6270 */
[----:B------:R-:W-:Y:S01]  /*82d0*/  VIADD R59, R59, 0x39 ;  /* 0x000000393b3b7836 */ /* 0x000fe20000000000 */
[----:B------:R-:W-:-:S02]  /*82e0*/  FSEL R53, R172, -INF , !P1 ;  /* 0xff800000ac357808 */ /* 0x000fc40004800000 */
[-C--:B------:R-:W-:Y:S02]  /*82f0*/  ISETP.GE.AND P0, PT, R8, R229.reuse, PT ;  /* 0x000000e50800720c */ /* 0x080fe40003f06270 */
        /* <DEDUP_REMOVED lines=10> */
[----:B------:R-:W-:-:S02]  /*83a0*/  PLOP3.LUT P0, PT, PT, PT, UP0, 0x40, 0x0 ;  /* 0x000000000000781c */ /* 0x000fc40003f0e808 */
[-C--:B------:R-:W-:Y:S02]  /*83b0*/  ISETP.GE.AND P2, PT, R12, R227.reuse, PT ;  /* 0x000000e30c00720c */ /* 0x080fe40003f46270 */
[----:B------:R-:W-:Y:S02]  /*83c0*/  ISETP.GE.AND P1, PT, R8, R227, PT ;  /* 0x000000e30800720c */ /* 0x000fe40003f26270 */
[----:B------:R-:W-:Y:S02]  /*83d0*/  FSEL R19, R33, -INF , !P2 ;  /* 0xff80000021137808 */ /* 0x000fe40005000000 */
[----:B------:R-:W-:Y:S02]  /*83e0*/  FSEL R172, R4, -INF , !P1 ;  /* 0xff80000004ac7808 */ /* 0x000fe40004800000 */
[C---:B------:R-:W-:Y:S02]  /*83f0*/  ISETP.GE.AND P1, PT, R8.reuse, R228, PT ;  /* 0x000000e40800720c */ /* 0x040fe40003f26270 */
[----:B------:R-:W-:-:S02]  /*8400*/  ISETP.GE.AND P2, PT, R8, R226, PT ;  /* 0x000000e20800720c */ /* 0x000fc40003f46270 */
[----:B------:R-:W-:Y:S02]  /*8410*/  FSEL R32, R214, -INF , !P1 ;  /* 0xff800000d6207808 */ /* 0x000fe40004800000 */
[----:B------:R-:W-:Y:S02]  /*8420*/  FSEL R165, R6, -INF , !P2 ;  /* 0xff80000006a57808 */ /* 0x000fe40005000000 */
[C---:B------:R-:W-:Y:S02]  /*8430*/  ISETP.GE.AND P6, PT, R59.reuse, R229, PT ;  /* 0x000000e53b00720c */ /* 0x040fe40003fc6270 */
[C---:B------:R-:W-:Y:S02]  /*8440*/  ISETP.GE.AND P2, PT, R59.reuse, R228, PT ;  /* 0x000000e43b00720c */ /* 0x040fe40003f46270 */
[----:B------:R-:W-:Y:S02]  /*8450*/  ISETP.GE.AND P1, PT, R59, R226, PT ;  /* 0x000000e23b00720c */ /* 0x000fe40003f26270 */
[----:B------:R-:W-:-:S02]  /*8460*/  FSEL R63, R213, -INF , !P6 ;  /* 0xff800000d53f7808 */ /* 0x000fc40007000000 */
        /* <DEDUP_REMOVED lines=20> */
[----:B------:R-:W2:Y:S01]  /*85b0*/  @!P5 LDC.64 R6, c[0x0][0x218] ;  /* 0x00008600ff06db82 */ /* 0x000ea20000000a00 */
        /* <DEDUP_REMOVED lines=19> */
[C---:B--2---:R-:W-:Y:S01]  /*86f0*/  @!P5 LEA R6, P2, R10.reuse, R6, 0x1 ;  /* 0x000000060a06d211 */ /* 0x044fe200078408ff */
        /* <DEDUP_REMOVED lines=27> */
.L_x_327:
[----:B------:R-:W-:Y:S05]  /*88b0*/  BSYNC B0 ;  /* 0x0000000000007941 */ /* 0x000fea0003800000 */
.L_x_326:
[----:B------:R-:W0:Y:S02]  /*88c0*/  LDGDEPBAR ;  /* 0x00000000000079af */ /* 0x000e240000000000 */
.L_x_325:
[----:B------:R-:W-:Y:S01]  /*88d0*/  STL.64 [R1+0x30], R224 ;  /* 0x000030e001007387 */ /* 0x000fe20000100a00 */
[----:B------:R-:W-:Y:S01]  /*88e0*/  IMAD.MOV.U32 R206, RZ, RZ, R245 ;  /* 0x000000ffffce7224 */ /* 0x000fe200078e00f5 */
[----:B------:R-:W-:Y:S01]  /*88f0*/  USHF.L.U32 UR4, UR24, 0x1, URZ ;  /* 0x0000000118047899 */ /* 0x000fe2000800063f */
[C---:B---3--:R-:W-:Y:S01]  /*8900*/  VIADD R9, R239.reuse, 0xbb67ae85 ;  /* 0xbb67ae85ef097836 */ /* 0x048fe20000000000 */
[----:B------:R-:W-:Y:S01]  /*8910*/  STL.64 [R1+0x28], R222 ;  /* 0x000028de01007387 */ /* 0x000fe20000100a00 */
[----:B------:R-:W-:Y:S01]  /*8920*/  VIADD R30, R238, 0x9e3779b9 ;  /* 0x9e3779b9ee1e7836 */ /* 0x000fe20000000000 */
[----:B------:R-:W-:Y:S01]  /*8930*/  FMNMX.FTZ R8, R164, R39, !PT ;  /* 0x00000027a4087209 */ /* 0x000fe20007810000 */
[C---:B------:R-:W-:Y:S01]  /*8940*/  VIADD R28, R239.reuse, 0x76cf5d0a ;  /* 0x76cf5d0aef1c7836 */ /* 0x040fe20000000000 */
[----:B------:R2:W-:Y:S01]  /*8950*/  STL.64 [R1+0x20], R218 ;  /* 0x000020da01007387 */ /* 0x0005e20000100a00 */
[----:B------:R-:W-:Y:S01]  /*8960*/  VIADD R181, R239, 0x32370b8f ;  /* 0x32370b8fefb57836 */ /* 0x000fe20000000000 */
[----:B------:R-:W-:Y:S01]  /*8970*/  FMNMX.FTZ R8, R37, R8, !PT ;  /* 0x0000000825087209 */ /* 0x000fe20007810000 */
[C---:B------:R-:W-:Y:S01]  /*8980*/  VIADD R182, R238.reuse, 0xdaa66d2b ;  /* 0xdaa66d2beeb67836 */ /* 0x040fe20000000000 */
[----:B-----5:R3:W-:Y:S01]  /*8990*/  STL.64 [R1+0x18], R216 ;  /* 0x000018d801007387 */ /* 0x0207e20000100a00 */
[----:B------:R-:W-:-:S02]  /*89a0*/  VIADD R180, R238, 0x78dde6e4 ;  /* 0x78dde6e4eeb47836 */ /* 0x000fc40000000000 */
[C---:B------:R-:W-:Y:S02]  /*89b0*/  VIADD R179, R239.reuse, 0xed9eba14 ;  /* 0xed9eba14efb37836 */ /* 0x040fe40000000000 */
[----:B------:R-:W-:Y:S02]  /*89c0*/  VIADD R175, R239, 0xa9066899 ;  /* 0xa9066899efaf7836 */ /* 0x000fe40000000000 */
[----:B------:R-:W-:-:S04]  /*89d0*/  IMAD.WIDE.U32 R210, R169, -0x326172a9, RZ ;  /* 0xcd9e8d57a9d27825 */ /* 0x000fc800078e00ff */
[----:B------:R-:W-:Y:S01]  /*89e0*/  VIADD R183, R238, 0xb54cda56 ;  /* 0xb54cda56eeb77836 */ /* 0x000fe20000000000 */
[----:B------:R-:W-:-:S05]  /*89f0*/  LOP3.LUT R208, R211, R171, RZ, 0x3c, !PT ;  /* 0x000000abd3d07212 */ /* 0x000fca00078e3cff */
[----:B------:R-:W-:-:S04]  /*8a00*/  IMAD.WIDE.U32 R208, R208, -0x2daee0ad, RZ ;  /* 0xd2511f53d0d07825 */ /* 0x000fc800078e00ff */
[----:B--2---:R-:W-:Y:S02]  /*8a10*/  IMAD.MOV.U32 R219, RZ, RZ, R244 ;  /* 0x000000ffffdb7224 */ /* 0x004fe400078e00f4 */
[----:B------:R-:W-:-:S04]  /*8a20*/  IMAD.WIDE.U32 R244, R242, -0x326172a9, RZ ;  /* 0xcd9e8d57f2f47825 */ /* 0x000fc800078e00ff */
[----:B---3--:R-:W-:Y:S01]  /*8a30*/  IMAD.WIDE.U32 R216, R168, -0x2daee0ad, RZ ;  /* 0xd2511f53a8d87825 */ /* 0x008fe200078e00ff */
[----:B------:R-:W-:-:S03]  /*8a40*/  LOP3.LUT R202, R245, R171, RZ, 0x3c, !PT ;  /* 0x000000abf5ca7212 */ /* 0x000fc600078e3cff */
[----:B------:R-:W-:Y:S01]  /*8a50*/  VIADD R245, R238, 0x3c6ef372 ;  /* 0x3c6ef372eef57836 */ /* 0x000fe20000000000 */
[----:B------:R-:W-:Y:S01]  /*8a60*/  LOP3.LUT R24, R217, UR4, R239, 0x96, !PT ;  /* 0x00000004d9187c12 */ /* 0x000fe2000f8e96ef */
[----:B------:R-:W-:Y:S01]  /*8a70*/  IMAD.WIDE.U32 R202, R202, -0x2daee0ad, RZ ;  /* 0xd2511f53caca7825 */ /* 0x000fe200078e00ff */
[----:B------:R-:W-:-:S03]  /*8a80*/  LOP3.LUT R250, R209, R216, R9, 0x96, !PT ;  /* 0x000000d8d1fa7212 */ /* 0x000fc600078e9609 */
[----:B------:R-:W-:Y:S01]  /*8a90*/  IMAD.WIDE.U32 R24, R24, -0x326172a9, RZ ;  /* 0xcd9e8d5718187825 */ /* 0x000fe200078e00ff */
[----:B------:R-:W-:Y:S02]  /*8aa0*/  LOP3.LUT R184, R203, R216, R9, 0x96, !PT ;  /* 0x000000d8cbb87212 */ /* 0x000fe400078e9609 */
[----:B------:R-:W-:Y:S01]  /*8ab0*/  FMNMX.FTZ R9, R3, R16, !PT ;  /* 0x0000001003097209 */ /* 0x000fe20007810000 */
[----:B------:R-:W-:Y:S01]  /*8ac0*/  IMAD.WIDE.U32 R250, R250, -0x326172a9, RZ ;  /* 0xcd9e8d57fafa7825 */ /* 0x000fe200078e00ff */
[----:B-1----:R-:W-:Y:S02]  /*8ad0*/  LOP3.LUT R5, R25, R244, R30, 0x96, !PT ;  /* 0x000000f419057212 */ /* 0x002fe400078e961e */
[----:B------:R-:W-:Y:S01]  /*8ae0*/  FMNMX.FTZ R9, R14, R9, !PT ;  /* 0x000000090e097209 */ /* 0x000fe20007810000 */
[----:B------:R-:W-:-:S03]  /*8af0*/  IMAD.WIDE.U32 R184, R184, -0x326172a9, RZ ;  /* 0xcd9e8d57b8b87825 */ /* 0x000fc600078e00ff */
[----:B------:R-:W-:Y:S01]  /*8b00*/  FMNMX.FTZ R9, R44, R9, !PT ;  /* 0x000000092c097209 */ /* 0x000fe20007810000 */
[----:B------:R-:W-:Y:S01]  /*8b10*/  IMAD.WIDE.U32 R10, R5, -0x2daee0ad, RZ ;  /* 0xd2511f53050a7825 */ /* 0x000fe200078e00ff */
[----:B------:R-:W-:Y:S02]  /*8b20*/  LOP3.LUT R4, R185, R24, R245, 0x96, !PT ;  /* 0x00000018b9047212 */ /* 0x000fe400078e96f5 */
[----:B------:R-:W-:Y:S02]  /*8b30*/  FMNMX.FTZ R9, R246, R9, !PT ;  /* 0x00000009f6097209 */ /* 0x000fe40007810000 */
[----:B------:R-:W-:Y:S01]  /*8b40*/  LOP3.LUT R5, R11, R202, R28, 0x96, !PT ;  /* 0x000000ca0b057212 */ /* 0x000fe200078e961c */
[----:B------:R-:W-:Y:S01]  /*8b50*/  IMAD.WIDE.U32 R6, R4, -0x2daee0ad, RZ ;  /* 0xd2511f5304067825 */ /* 0x000fe200078e00ff */
[----:B------:R-:W-:-:S03]  /*8b60*/  FMNMX.FTZ R9, R190, R9, !PT ;  /* 0x00000009be097209 */ /* 0x000fc60007810000 */
[----:B------:R-:W-:Y:S01]  /*8b70*/  IMAD.WIDE.U32 R26, R5, -0x326172a9, RZ ;  /* 0xcd9e8d57051a7825 */ /* 0x000fe200078e00ff */
[----:B------:R-:W-:Y:S02]  /*8b80*/  LOP3.LUT R4, R7, R10, R181, 0x96, !PT ;  /* 0x0000000a07047212 */ /* 0x000fe400078e96b5 */
[----:B------:R-:W-:-:S03]  /*8b90*/  FMNMX.FTZ R9, R192, R9, !PT ;  /* 0x00000009c0097209 */ /* 0x000fc60007810000 */
        /* <DEDUP_REMOVED lines=13> */
[----:B------:R1:W-:Y:S01]  /*8c70*/  STL.64 [R1+0x10], R12 ;  /* 0x0000100c01007387 */ /* 0x0003e20000100a00 */
[----:B------:R-:W-:-:S03]  /*8c80*/  FMNMX.FTZ R9, R178, R9, !PT ;  /* 0x00000009b2097209 */ /* 0x000fc60007810000 */
[----:B------:R-:W-:Y:S02]  /*8c90*/  LOP3.LUT R11, R5, R12, R183, 0x96, !PT ;  /* 0x0000000c050b7212 */ /* 0x000fe400078e96b7 */
[----:B------:R-:W-:Y:S02]  /*8ca0*/  LOP3.LUT R6, R4, 0xff, RZ, 0xc0, !PT ;  /* 0x000000ff04067812 */ /* 0x000fe400078ec0ff */
[--C-:B------:R-:W-:Y:S02]  /*8cb0*/  SHF.R.U32.HI R48, RZ, 0x10, R4.reuse ;  /* 0x00000010ff307819 */ /* 0x100fe40000011604 */
[----:B------:R-:W-:Y:S02]  /*8cc0*/  SHF.R.U32.HI R7, RZ, 0x18, R4 ;  /* 0x00000018ff077819 */ /* 0x000fe40000011604 */
[----:B------:R-:W-:Y:S02]  /*8cd0*/  LOP3.LUT R48, R48, 0xff, RZ, 0xc0, !PT ;  /* 0x000000ff30307812 */ /* 0x000fe400078ec0ff */
[----:B------:R-:W-:-:S02]  /*8ce0*/  SHF.R.U32.HI R18, RZ, 0x10, R11 ;  /* 0x00000010ff127819 */ /* 0x000fc4000001160b */
[----:B------:R-:W-:Y:S02]  /*8cf0*/  PRMT R48, R48, 0x5410, R7 ;  /* 0x0000541030307816 */ /* 0x000fe40000000007 */
[----:B------:R-:W-:Y:S02]  /*8d00*/  LOP3.LUT R18, R18, 0xff, RZ, 0xc0, !PT ;  /* 0x000000ff12127812 */ /* 0x000fe400078ec0ff */
[----:B------:R-:W-:Y:S02]  /*8d10*/  LOP3.LUT R7, R25, R210, R30, 0x96, !PT ;  /* 0x000000d219077212 */ /* 0x000fe400078e961e */
[----:B------:R-:W-:-:S04]  /*8d20*/  FMNMX.FTZ R9, R176, R9, !PT ;  /* 0x00000009b0097209 */ /* 0x000fc80007810000 */
[----:B------:R-:W-:Y:S02]  /*8d30*/  FMNMX.FTZ R9, R50, R9, !PT ;  /* 0x0000000932097209 */ /* 0x000fe40007810000 */
[----:B-1----:R-:W-:Y:S02]  /*8d40*/  LOP3.LUT R13, R4, 0xffff, RZ, 0xc0, !PT ;  /* 0x0000ffff040d7812 */ /* 0x002fe400078ec0ff */
[C---:B------:R-:W-:Y:S02]  /*8d50*/  LOP3.LUT R5, R11.reuse, 0xffff, RZ, 0xc0, !PT ;  /* 0x0000ffff0b057812 */ /* 0x040fe400078ec0ff */
[----:B------:R-:W-:Y:S02]  /*8d60*/  LOP3.LUT R4, R11, 0xff, RZ, 0xc0, !PT ;  /* 0x000000ff0b047812 */ /* 0x000fe400078ec0ff */
[----:B------:R-:W-:Y:S02]  /*8d70*/  SHF.R.U32.HI R5, RZ, 0x8, R5 ;  /* 0x00000008ff057819 */ /* 0x000fe40000011605 */
[----:B------:R-:W-:-:S02]  /*8d80*/  SHF.R.U32.HI R11, RZ, 0x18, R11 ;  /* 0x00000018ff0b7819 */ /* 0x000fc4000001160b */
[----:B------:R-:W-:Y:S02]  /*8d90*/  PRMT R4, R4, 0x5410, R5 ;  /* 0x0000541004047816 */ /* 0x000fe40000000005 */
[----:B------:R-:W-:Y:S02]  /*8da0*/  FMNMX.FTZ R5, R45, R8, !PT ;  /* 0x000000082d057209 */ /* 0x000fe40007810000 */
[----:B------:R-:W-:Y:S01]  /*8db0*/  PRMT R18, R18, 0x5410, R11 ;  /* 0x0000541012127816 */ /* 0x000fe2000000000b */
[----:B------:R-:W-:Y:S01]  /*8dc0*/  IMAD.WIDE.U32 R10, R7, -0x2daee0ad, RZ ;  /* 0xd2511f53070a7825 */ /* 0x000fe200078e00ff */
[----:B------:R-:W-:Y:S02]  /*8dd0*/  FMNMX.FTZ R8, R248, R5, !PT ;  /* 0x00000005f8087209 */ /* 0x000fe40007810000 */
[----:B------:R-:W-:Y:S02]  /*8de0*/  LOP3.LUT R5, R251, R24, R245, 0x96, !PT ;  /* 0x00000018fb057212 */ /* 0x000fe400078e96f5 */
[----:B------:R-:W-:-:S02]  /*8df0*/  FMNMX.FTZ R8, R205, R8, !PT ;  /* 0x00000008cd087209 */ /* 0x000fc40007810000 */
[----:B------:R-:W-:Y:S01]  /*8e00*/  FMNMX.FTZ R12, R2, R41, !PT ;  /* 0x00000029020c7209 */ /* 0x000fe20007810000 */
[----:B------:R-:W-:Y:S01]  /*8e10*/  IMAD.WIDE.U32 R200, R5, -0x2daee0ad, RZ ;  /* 0xd2511f5305c87825 */ /* 0x000fe200078e00ff */
[----:B------:R-:W-:Y:S02]  /*8e20*/  FMNMX.FTZ R5, R207, R8, !PT ;  /* 0x00000008cf057209 */ /* 0x000fe40007810000 */
[----:B------:R-:W-:Y:S02]  /*8e30*/  FMNMX.FTZ R12, R19, R12, !PT ;  /* 0x0000000c130c7209 */ /* 0x000fe40007810000 */
[----:B------:R-:W-:Y:S02]  /*8e40*/  FMNMX.FTZ R5, R194, R5, !PT ;  /* 0x00000005c2057209 */ /* 0x000fe40007810000 */
[----:B------:R-:W-:Y:S02]  /*8e50*/  LOP3.LUT R8, R201, R10, R181, 0x96, !PT ;  /* 0x0000000ac9087212 */ /* 0x000fe400078e96b5 */
[----:B------:R-:W-:-:S02]  /*8e60*/  FMNMX.FTZ R10, R196, R5, !PT ;  /* 0x00000005c40a7209 */ /* 0x000fc40007810000 */
[----:B------:R-:W-:Y:S01]  /*8e70*/  LOP3.LUT R212, R11, R208, R28, 0x96, !PT ;  /* 0x000000d00bd47212 */ /* 0x000fe200078e961c */
[----:B------:R-:W-:Y:S01]  /*8e80*/  IMAD.WIDE.U32 R224, R8, -0x326172a9, RZ ;  /* 0xcd9e8d5708e07825 */ /* 0x000fe200078e00ff */
[----:B------:R-:W-:Y:S02]  /*8e90*/  FMNMX.FTZ R5, R51, R10, !PT ;  /* 0x0000000a33057209 */ /* 0x000fe40007810000 */
[----:B------:R-:W-:Y:S01]  /*8ea0*/  FMNMX.FTZ R9, R56, R9, !PT ;  /* 0x0000000938097209 */ /* 0x000fe20007810000 */
[----:B------:R-:W-:Y:S01]  /*8eb0*/  IMAD.WIDE.U32 R212, R212, -0x326172a9, RZ ;  /* 0xcd9e8d57d4d47825 */ /* 0x000fe200078e00ff */
[----:B------:R-:W-:Y:S02]  /*8ec0*/  FMNMX.FTZ R5, R54, R5, !PT ;  /* 0x0000000536057209 */ /* 0x000fe40007810000 */
[----:B------:R-:W-:Y:S01]  /*8ed0*/  SHF.R.U32.HI R13, RZ, 0x8, R13 ;  /* 0x00000008ff0d7819 */ /* 0x000fe2000001160d */
[----:B------:R-:W-:Y:S01]  /*8ee0*/  IMAD.MOV.U32 R49, RZ, RZ, R225 ;  /* 0x000000ffff317224 */ /* 0x000fe200078e00e1 */
        /* <DEDUP_REMOVED lines=13> */
[----:B------:R-:W-:Y:S01]  /*8fc0*/  FMNMX.FTZ R7, R188, R7, !PT ;  /* 0x00000007bc077209 */ /* 0x000fe20007810000 */
[----:B------:R-:W1:Y:S01]  /*8fd0*/  SHFL.BFLY PT, R36, R5, 0x2, 0x1f ;  /* 0x0c401f0005247f89 */ /* 0x000e6200000e0000 */
        /* <DEDUP_REMOVED lines=17> */
[----:B-1----:R-:W-:-:S02]  /*90f0*/  FMNMX.FTZ R36, R5, R36, !PT ;  /* 0x0000002405247209 */ /* 0x002fc40007810000 */
[----:B------:R-:W-:Y:S02]  /*9100*/  FMNMX.FTZ R7, R167, R12, !PT ;  /* 0x0000000ca7077209 */ /* 0x000fe40007810000 */
[----:B------:R-:W-:Y:S01]  /*9110*/  FMNMX.FTZ R5, R195, R8, !PT ;  /* 0x00000008c3057209 */ /* 0x000fe20007810000 */
[----:B------:R-:W1:Y:S01]  /*9120*/  SHFL.BFLY PT, R215, R36, 0x1, 0x1f ;  /* 0x0c201f0024d77f89 */ /* 0x000e6200000e0000 */
[----:B------:R-:W-:Y:S02]  /*9130*/  FMNMX.FTZ R12, R172, R7, !PT ;  /* 0x00000007ac0c7209 */ /* 0x000fe40007810000 */
[----:B------:R-:W-:Y:S02]  /*9140*/  FMNMX.FTZ R8, R66, R5, !PT ;  /* 0x0000000542087209 */ /* 0x000fe40007810000 */
[----:B------:R-:W-:Y:S02]  /*9150*/  FMNMX.FTZ R12, R173, R12, !PT ;  /* 0x0000000cad0c7209 */ /* 0x000fe40007810000 */
[----:B------:R-:W-:-:S02]  /*9160*/  FMNMX.FTZ R8, R65, R8, !PT ;  /* 0x0000000841087209 */ /* 0x000fc40007810000 */
[----:B------:R-:W-:Y:S02]  /*9170*/  LOP3.LUT R42, R213, R250, R182, 0x96, !PT ;  /* 0x000000fad52a7212 */ /* 0x000fe400078e96b6 */
[----:B------:R-:W-:Y:S01]  /*9180*/  FMNMX.FTZ R8, R165, R8, !PT ;  /* 0x00000008a5087209 */ /* 0x000fe20007810000 */
[----:B------:R-:W3:Y:S01]  /*9190*/  SHFL.BFLY PT, R213, R12, 0x2, 0x1f ;  /* 0x0c401f000cd57f89 */ /* 0x000ee200000e0000 */
[----:B------:R-:W-:Y:S01]  /*91a0*/  LOP3.LUT R24, R225, R212, R180, 0x96, !PT ;  /* 0x000000d4e1187212 */ /* 0x000fe200078e96b4 */
[----:B------:R-:W-:Y:S01]  /*91b0*/  IMAD.WIDE.U32 R42, R42, -0x2daee0ad, RZ ;  /* 0xd2511f532a2a7825 */ /* 0x000fe200078e00ff */
[----:B------:R-:W-:Y:S02]  /*91c0*/  FMNMX.FTZ R7, R67, R8, !PT ;  /* 0x0000000843077209 */ /* 0x000fe40007810000 */
[----:B--2---:R-:W-:Y:S01]  /*91d0*/  FMNMX.FTZ R9, R10, R9, !PT ;  /* 0x000000090a097209 */ /* 0x004fe20007810000 */
[----:B------:R-:W-:Y:S01]  /*91e0*/  IMAD.WIDE.U32 R24, R24, -0x2daee0ad, RZ ;  /* 0xd2511f5318187825 */ /* 0x000fe200078e00ff */
[----:B------:R-:W-:Y:S01]  /*91f0*/  LOP3.LUT R200, R43, R200, R179, 0x96, !PT ;  /* 0x000000c82bc87212 */ /* 0x000fe200078e96b3 */
[----:B------:R-:W2:Y:S01]  /*9200*/  SHFL.BFLY PT, R212, R7, 0x2, 0x1f ;  /* 0x0c401f0007d47f89 */ /* 0x000ea200000e0000 */
[----:B------:R-:W-:-:S02]  /*9210*/  PRMT R6, R6, 0x5410, R13 ;  /* 0x0000541006067816 */ /* 0x000fc4000000000d */
[----:B------:R-:W-:Y:S01]  /*9220*/  LOP3.LUT R42, R25, R42, R175, 0x96, !PT ;  /* 0x0000002a192a7212 */ /* 0x000fe200078e96af */
[----:B------:R-:W4:Y:S01]  /*9230*/  SHFL.BFLY PT, R214, R9, 0x1, 0x1f ;  /* 0x0c201f0009d67f89 */ /* 0x000f2200000e0000 */
[----:B-1----:R-:W-:Y:S01]  /*9240*/  FMNMX.FTZ R215, R36, R215, !PT ;  /* 0x000000d724d77209 */ /* 0x002fe20007810000 */
[----:B------:R-:W-:-:S03]  /*9250*/  IMAD.WIDE.U32 R200, R200, -0x326172a9, RZ ;  /* 0xcd9e8d57c8c87825 */ /* 0x000fc600078e00ff */
[----:B------:R-:W-:Y:S01]  /*9260*/  FSETP.NEU.FTZ.AND P2, PT, R215, -INF , PT ;  /* 0xff800000d700780b */ /* 0x000fe20003f5d000 */
[----:B------:R-:W-:-:S04]  /*9270*/  IMAD.WIDE.U32 R42, R42, -0x326172a9, RZ ;  /* 0xcd9e8d572a2a7825 */ /* 0x000fc800078e00ff */
[----:B------:R-:W-:Y:S01]  /*9280*/  FMUL.FTZ R166, R215, UR18 ;  /* 0x00000012d7a67c20 */ /* 0x000fe20008410000 */
[----:B------:R-:W-:Y:S02]  /*9290*/  LOP3.LUT R5, R42, 0xffff, RZ, 0xc0, !PT ;  /* 0x0000ffff2a057812 */ /* 0x000fe400078ec0ff */
[----:B---3--:R-:W-:Y:S02]  /*92a0*/  FMNMX.FTZ R213, R12, R213, !PT ;  /* 0x000000d50cd57209 */ /* 0x008fe40007810000 */
[----:B------:R-:W-:Y:S02]  /*92b0*/  SHF.R.U32.HI R5, RZ, 0x8, R5 ;  /* 0x00000008ff057819 */ /* 0x000fe40000011605 */
[----:B------:R-:W-:Y:S01]  /*92c0*/  LOP3.LUT R10, R42, 0xff, RZ, 0xc0, !PT ;  /* 0x000000ff2a0a7812 */ /* 0x000fe200078ec0ff */
[----:B------:R-:W1:Y:S01]  /*92d0*/  SHFL.BFLY PT, R12, R213, 0x1, 0x1f ;  /* 0x0c201f00d50c7f89 */ /* 0x000e6200000e0000 */
[----:B------:R-:W-:Y:S02]  /*92e0*/  SHF.R.U32.HI R8, RZ, 0x10, R42 ;  /* 0x00000010ff087819 */ /* 0x000fe4000001162a */
[----:B--2---:R-:W-:-:S02]  /*92f0*/  FMNMX.FTZ R212, R7, R212, !PT ;  /* 0x000000d407d47209 */ /* 0x004fc40007810000 */
[----:B------:R-:W-:Y:S02]  /*9300*/  PRMT R10, R10, 0x5410, R5 ;  /* 0x000054100a0a7816 */ /* 0x000fe40000000005 */
[----:B----4-:R-:W-:Y:S01]  /*9310*/  FMNMX.FTZ R214, R9, R214, !PT ;  /* 0x000000d609d67209 */ /* 0x010fe20007810000 */
[----:B------:R-:W2:Y:S01]  /*9320*/  SHFL.BFLY PT, R7, R212, 0x1, 0x1f ;  /* 0x0c201f00d4077f89 */ /* 0x000ea200000e0000 */
[----:B------:R-:W-:Y:S02]  /*9330*/  LOP3.LUT R8, R8, 0xff, RZ, 0xc0, !PT ;  /* 0x000000ff08087812 */ /* 0x000fe400078ec0ff */
[C---:B------:R-:W-:Y:S01]  /*9340*/  FSETP.NEU.FTZ.AND P1, PT, R214.reuse, -INF , PT ;  /* 0xff800000d600780b */ /* 0x040fe20003f3d000 */
[----:B------:R-:W-:Y:S01]  /*9350*/  FMUL.FTZ R57, R214, UR18 ;  /* 0x00000012d6397c20 */ /* 0x000fe20008410000 */
[----:B------:R-:W-:Y:S02]  /*9360*/  SHF.R.U32.HI R5, RZ, 0x18, R42 ;  /* 0x00000018ff057819 */ /* 0x000fe4000001162a */
[----:B------:R-:W-:-:S02]  /*9370*/  FSEL R166, R166, RZ, P2 ;  /* 0x000000ffa6a67208 */ /* 0x000fc40001000000 */
[----:B------:R-:W-:Y:S02]  /*9380*/  FSEL R57, R57, RZ, P1 ;  /* 0x000000ff39397208 */ /* 0x000fe40000800000 */
[----:B------:R-:W-:Y:S01]  /*9390*/  PRMT R8, R8, 0x5410, R5 ;  /* 0x0000541008087816 */ /* 0x000fe20000000005 */
[--C-:B------:R-:W-:Y:S01]  /*93a0*/  FFMA.FTZ R59, R39, UR18, -R166.reuse ;  /* 0x00000012273b7c23 */ /* 0x100fe200080108a6 */
[----:B------:R-:W-:Y:S01]  /*93b0*/  LOP3.LUT R5, R43, R200, R183, 0x96, !PT ;  /* 0x000000c82b057212 */ /* 0x000fe200078e96b7 */
[--C-:B------:R-:W-:Y:S01]  /*93c0*/  FFMA.FTZ R42, R37, UR18, -R166.reuse ;  /* 0x00000012252a7c23 */ /* 0x100fe200080108a6 */
[--C-:B------:R-:W-:Y:S01]  /*93d0*/  FFMA.FTZ R39, R45, UR18, -R166.reuse ;  /* 0x000000122d277c23 */ /* 0x100fe200080108a6 */
[----:B------:R-:W-:Y:S01]  /*93e0*/  FFMA.FTZ R38, R248, UR18, -R166 ;  /* 0x00000012f8267c23 */ /* 0x000fe200080108a6 */
[--C-:B------:R-:W-:Y:S01]  /*93f0*/  FFMA.FTZ R37, R44, UR18, -R57.reuse ;  /* 0x000000122c257c23 */ /* 0x100fe20008010839 */
[--C-:B------:R-:W-:Y:S01]  /*9400*/  FFMA.FTZ R36, R246, UR18, -R57.reuse ;  /* 0x00000012f6247c23 */ /* 0x100fe20008010839 */
[----:B-1----:R-:W-:Y:S01]  /*9410*/  FMNMX.FTZ R213, R213, R12, !PT ;  /* 0x0000000cd5d57209 */ /* 0x002fe20007810000 */
[----:B------:R-:W-:Y:S01]  /*9420*/  FFMA.FTZ R35, R16, UR18, -R57 ;  /* 0x0000001210237c23 */ /* 0x000fe20008010839 */
[C---:B------:R-:W-:Y:S01]  /*9430*/  LOP3.LUT R9, R5.reuse, 0xffff, RZ, 0xc0, !PT ;  /* 0x0000ffff05097812 */ /* 0x040fe200078ec0ff */
[----:B------:R-:W-:Y:S01]  /*9440*/  MUFU.EX2 R39, R39 ;  /* 0x0000002700277308 */ /* 0x000fe20000000800 */
[----:B------:R-:W-:Y:S01]  /*9450*/  LOP3.LUT R16, R5, 0xff, RZ, 0xc0, !PT ;  /* 0x000000ff05107812 */ /* 0x000fe200078ec0ff */
[C---:B------:R-:W-:Y:S01]  /*9460*/  FMUL.FTZ R174, R213.reuse, UR18 ;  /* 0x00000012d5ae7c20 */ /* 0x040fe20008410000 */
[----:B------:R-:W-:Y:S01]  /*9470*/  SHF.R.U32.HI R9, RZ, 0x8, R9 ;  /* 0x00000008ff097819 */ /* 0x000fe20000011609 */
[----:B------:R-:W-:Y:S01]  /*9480*/  FFMA.FTZ R40, R14, UR18, -R57 ;  /* 0x000000120e287c23 */ /* 0x000fe20008010839 */
[----:B------:R-:W-:-:S02]  /*9490*/  FSETP.NEU.FTZ.AND P0, PT, R213, -INF , PT ;  /* 0xff800000d500780b */ /* 0x000fc40003f1d000 */
[----:B--2---:R-:W-:Y:S01]  /*94a0*/  FMNMX.FTZ R212, R212, R7, !PT ;  /* 0x00000007d4d47209 */ /* 0x004fe20007810000 */
[----:B------:R-:W1:Y:S01]  /*94b0*/  MUFU.EX2 R38, R38 ;  /* 0x0000002600267308 */ /* 0x000e620000000800 */
[----:B------:R-:W-:Y:S02]  /*94c0*/  PRMT R16, R16, 0x5410, R9 ;  /* 0x0000541010107816 */ /* 0x000fe40000000009 */
[--C-:B------:R-:W-:Y:S02]  /*94d0*/  SHF.R.U32.HI R9, RZ, 0x10, R5.reuse ;  /* 0x00000010ff097819 */ /* 0x100fe40000011605 */
[----:B------:R-:W-:Y:S02]  /*94e0*/  SHF.R.U32.HI R12, RZ, 0x18, R5 ;  /* 0x00000018ff0c7819 */ /* 0x000fe40000011605 */
[----:B------:R-:W-:Y:S01]  /*94f0*/  FSEL R174, R174, RZ, P0 ;  /* 0x000000ffaeae7208 */ /* 0x000fe20000000000 */
[----:B------:R-:W-:Y:S01]  /*9500*/  MUFU.EX2 R37, R37 ;  /* 0x0000002500257308 */ /* 0x000fe20000000800 */
[----:B------:R-:W-:-:S02]  /*9510*/  FSEL R5, R215, RZ, P2 ;  /* 0x000000ffd7057208 */ /* 0x000fc40001000000 */
[----:B------:R-:W-:Y:S01]  /*9520*/  FSEL R13, R213, RZ, P0 ;  /* 0x000000ffd50d7208 */ /* 0x000fe20000000000 */
[--C-:B------:R-:W-:Y:S01]  /*9530*/  FFMA.FTZ R45, R19, UR18, -R174.reuse ;  /* 0x00000012132d7c23 */ /* 0x100fe200080108ae */
[----:B------:R-:W-:Y:S01]  /*9540*/  FSETP.NEU.FTZ.AND P0, PT, R212, -INF , PT ;  /* 0xff800000d400780b */ /* 0x000fe20003f1d000 */
[----:B------:R-:W-:Y:S01]  /*9550*/  FADD.FTZ R14, R164, -R5 ;  /* 0x80000005a40e7221 */ /* 0x000fe20000010000 */
[----:B------:R-:W-:Y:S01]  /*9560*/  LOP3.LUT R9, R9, 0xff, RZ, 0xc0, !PT ;  /* 0x000000ff09097812 */ /* 0x000fe200078ec0ff */
[----:B------:R-:W2:Y:S01]  /*9570*/  MUFU.EX2 R36, R36 ;  /* 0x0000002400247308 */ /* 0x000ea20000000800 */
[----:B------:R-:W-:Y:S01]  /*9580*/  FSEL R62, R214, RZ, P1 ;  /* 0x000000ffd63e7208 */ /* 0x000fe20000800000 */
[C---:B------:R-:W-:Y:S01]  /*9590*/  FMUL.FTZ R164, R212.reuse, UR18 ;  /* 0x00000012d4a47c20 */ /* 0x040fe20008410000 */
[----:B------:R-:W-:Y:S01]  /*95a0*/  FSEL R19, R212, RZ, P0 ;  /* 0x000000ffd4137208 */ /* 0x000fe20000000000 */
[----:B------:R-:W-:Y:S01]  /*95b0*/  FFMA.FTZ R44, R41, UR18, -R174 ;  /* 0x00000012292c7c23 */ /* 0x000fe200080108ae */
[----:B------:R-:W-:Y:S01]  /*95c0*/  PRMT R43, R240, 0x7054, R240 ;  /* 0x00007054f02b7816 */ /* 0x000fe200000000f0 */
[----:B------:R-:W-:Y:S01]  /*95d0*/  FADD.FTZ R13, R2, -R13 ;  /* 0x8000000d020d7221 */ /* 0x000fe20000010000 */
[----:B------:R-:W-:Y:S01]  /*95e0*/  PRMT R12, R9, 0x5410, R12 ;  /* 0x00005410090c7816 */ /* 0x000fe2000000000c */
[----:B------:R-:W-:Y:S01]  /*95f0*/  FADD.FTZ R9, R3, -R62 ;  /* 0x8000003e03097221 */ /* 0x000fe20000010000 */
[----:B------:R-:W-:Y:S01]  /*9600*/  FADD.FTZ R19, R0, -R19 ;  /* 0x8000001300137221 */ /* 0x000fe20000010000 */
[--C-:B------:R-:W-:Y:S01]  /*9610*/  HSET2.LE.AND R6, R6, R43.reuse, PT ;  /* 0x0000002b06067233 */ /* 0x100fe20003803000 */
[--C-:B------:R-:W-:Y:S01]  /*9620*/  FFMA.FTZ R41, R243, UR18, -R174.reuse ;  /* 0x00000012f3297c23 */ /* 0x100fe200080108ae */
[----:B------:R-:W-:Y:S01]  /*9630*/  HSET2.LE.AND R7, R48, R43, PT ;  /* 0x0000002b30077233 */ /* 0x000fe20003803000 */
[----:B------:R-:W-:Y:S01]  /*9640*/  FFMA.FTZ R2, R46, UR18, -R174 ;  /* 0x000000122e027c23 */ /* 0x000fe200080108ae */
[----:B-1----:R-:W-:Y:S01]  /*9650*/  F2FP.BF16.F32.PACK_AB R3, R38, R39 ;  /* 0x000000272603723e */ /* 0x002fe200000010ff */
[----:B------:R-:W-:Y:S01]  /*9660*/  MUFU.EX2 R44, R44 ;  /* 0x0000002c002c7308 */ /* 0x000fe20000000800 */
[----:B------:R-:W-:-:S02]  /*9670*/  FSEL R164, R164, RZ, P0 ;  /* 0x000000ffa4a47208 */ /* 0x000fc40000000000 */
[----:B------:R-:W-:-:S05]  /*9680*/  HSET2.LE.AND R10, R10, R43, PT ;  /* 0x0000002b0a0a7233 */ /* 0x000fca0003803000 */
[----:B------:R-:W-:Y:S01]  /*9690*/  MUFU.EX2 R45, R45 ;  /* 0x0000002d002d7308 */ /* 0x000fe20000000800 */
[----:B--2---:R-:W-:Y:S02]  /*96a0*/  F2FP.BF16.F32.PACK_AB R0, R36, R37 ;  /* 0x000000252400723e */ /* 0x004fe400000010ff */
[--C-:B------:R-:W-:Y:S02]  /*96b0*/  HSET2.LE.AND R8, R8, R43.reuse, PT ;  /* 0x0000002b08087233 */ /* 0x100fe40003803000 */
[----:B------:R-:W-:Y:S01]  /*96c0*/  HSET2.LE.AND R12, R12, R43, PT ;  /* 0x0000002b0c0c7233 */ /* 0x000fe20003803000 */
[----:B------:R-:W-:Y:S01]  /*96d0*/  FMUL.FTZ R62, R9, UR18 ;  /* 0x00000012093e7c20 */ /* 0x000fe20008410000 */
[----:B------:R-:W-:Y:S01]  /*96e0*/  LOP3.LUT R6, R6, R3, RZ, 0xc0, !PT ;  /* 0x0000000306067212 */ /* 0x000fe200078ec0ff */
[--C-:B------:R-:W-:Y:S01]  /*96f0*/  FFMA.FTZ R3, R47, UR18, -R164.reuse ;  /* 0x000000122f037c23 */ /* 0x100fe200080108a4 */
[----:B------:R-:W-:Y:S01]  /*9700*/  LOP3.LUT R7, R7, R0, RZ, 0xc0, !PT ;  /* 0x0000000007077212 */ /* 0x000fe200078ec0ff */
[----:B------:R-:W-:Y:S01]  /*9710*/  FFMA.FTZ R0, R198, UR18, -R164 ;  /* 0x00000012c6007c23 */ /* 0x000fe200080108a4 */
[----:B------:R-:W-:Y:S01]  /*9720*/  MUFU.EX2 R41, R41 ;  /* 0x0000002900297308 */ /* 0x000fe20000000800 */
[----:B------:R-:W-:Y:S01]  /*9730*/  FMUL.FTZ R64, R14, UR18 ;  /* 0x000000120e407c20 */ /* 0x000fe20008410000 */
[----:B------:R-:W-:-:S06]  /*9740*/  IMAD.MOV.U32 R48, RZ, RZ, R224 ;  /* 0x000000ffff307224 */ /* 0x000fcc00078e00e0 */
[----:B------:R-:W1:Y:S01]  /*9750*/  MUFU.EX2 R2, R2 ;  /* 0x0000000200027308 */ /* 0x000e620000000800 */
[--C-:B------:R-:W-:Y:S01]  /*9760*/  FFMA.FTZ R47, R17, UR18, -R164.reuse ;  /* 0x00000012112f7c23 */ /* 0x100fe200080108a4 */
[----:B------:R-:W-:-:S06]  /*9770*/  FFMA.FTZ R46, R15, UR18, -R164 ;  /* 0x000000120f2e7c23 */ /* 0x000fcc00080108a4 */
[----:B------:R-:W-:Y:S01]  /*9780*/  MUFU.EX2 R59, R59 ;  /* 0x0000003b003b7308 */ /* 0x000fe20000000800 */
[----:B------:R-:W-:-:S07]  /*9790*/  FMUL.FTZ R19, R19, UR18 ;  /* 0x0000001213137c20 */ /* 0x000fce0008410000 */
[----:B------:R-:W-:Y:S08]  /*97a0*/  MUFU.EX2 R42, R42 ;  /* 0x0000002a002a7308 */ /* 0x000ff00000000800 */
[----:B------:R-:W-:Y:S08]  /*97b0*/  MUFU.EX2 R3, R3 ;  /* 0x0000000300037308 */ /* 0x000ff00000000800 */
[----:B------:R-:W2:Y:S01]  /*97c0*/  MUFU.EX2 R0, R0 ;  /* 0x0000000000007308 */ /* 0x000ea20000000800 */
[----:B-1----:R-:W-:Y:S01]  /*97d0*/  F2FP.BF16.F32.PACK_AB R11, R2, R41 ;  /* 0x00000029020b723e */ /* 0x002fe200000010ff */
[----:B------:R1:W5:Y:S06]  /*97e0*/  LDL.LU.64 R224, [R1+0x30] ;  /* 0x0000300001e07983 */ /* 0x00036c0000300a00 */
[----:B------:R-:W-:Y:S01]  /*97f0*/  MUFU.EX2 R47, R47 ;  /* 0x0000002f002f7308 */ /* 0x000fe20000000800 */
[----:B------:R-:W-:-:S07]  /*9800*/  LOP3.LUT R10, R10, R11, RZ, 0xc0, !PT ;  /* 0x0000000b0a0a7212 */ /* 0x000fce00078ec0ff */
[----:B------:R-:W3:Y:S01]  /*9810*/  MUFU.EX2 R46, R46 ;  /* 0x0000002e002e7308 */ /* 0x000ee20000000800 */
[----:B--2---:R-:W-:Y:S02]  /*9820*/  F2FP.BF16.F32.PACK_AB R11, R0, R3 ;  /* 0x00000003000b723e */ /* 0x004fe400000010ff */
[----:B------:R-:W-:Y:S02]  /*9830*/  F2FP.BF16.F32.PACK_AB R15, R45, R44 ;  /* 0x0000002c2d0f723e */ /* 0x000fe400000010ff */
[----:B------:R-:W-:Y:S02]  /*9840*/  LOP3.LUT R11, R8, R11, RZ, 0xc0, !PT ;  /* 0x0000000b080b7212 */ /* 0x000fe400078ec0ff */
[----:B------:R-:W-:Y:S01]  /*9850*/  HSET2.LE.AND R8, R16, R43, PT ;  /* 0x0000002b10087233 */ /* 0x000fe20003803000 */
[----:B------:R-:W-:Y:S04]  /*9860*/  MUFU.EX2 R35, R35 ;  /* 0x0000002300237308 */ /* 0x000fe80000000800 */
[----:B------:R-:W-:Y:S01]  /*9870*/  LOP3.LUT R8, R8, R15, RZ, 0xc0, !PT ;  /* 0x0000000f08087212 */ /* 0x000fe200078ec0ff */
[----:B------:R-:W-:-:S03]  /*9880*/  IMAD.MOV.U32 R17, RZ, RZ, R49 ;  /* 0x000000ffff117224 */ /* 0x000fc600078e0031 */
[----:B------:R-:W2:Y:S01]  /*9890*/  MUFU.EX2 R40, R40 ;  /* 0x0000002800287308 */ /* 0x000ea20000000800 */
[----:B---3--:R-:W-:Y:S01]  /*98a0*/  F2FP.BF16.F32.PACK_AB R15, R46, R47 ;  /* 0x0000002f2e0f723e */ /* 0x008fe200000010ff */
[----:B------:R-:W-:-:S03]  /*98b0*/  FMUL.FTZ R49, R13, UR18 ;  /* 0x000000120d317c20 */ /* 0x000fc60008410000 */
[----:B------:R-:W-:Y:S02]  /*98c0*/  LOP3.LUT R9, R12, R15, RZ, 0xc0, !PT ;  /* 0x0000000f0c097212 */ /* 0x000fe400078ec0ff */
[----:B------:R-:W3:Y:S01]  /*98d0*/  LDSM.16.MT88.4 R12, [R221+0x9000] ;  /* 0x00900000dd0c783b */ /* 0x000ee20000004200 */
[----:B------:R-:W-:Y:S01]  /*98e0*/  IMAD.MOV.U32 R16, RZ, RZ, R48 ;  /* 0x000000ffff107224 */ /* 0x000fe200078e0030 */
[----:B------:R-:W4:Y:S01]  /*98f0*/  MUFU.EX2 R64, R64 ;  /* 0x0000004000407308 */ /* 0x000f220000000800 */
[----:B------:R-:W-:-:S07]  /*9900*/  HSET2.LE.AND R4, R4, R43, PT ;  /* 0x0000002b04047233 */ /* 0x000fce0003803000 */
[----:B------:R-:W1:Y:S01]  /*9910*/  MUFU.EX2 R62, R62 ;  /* 0x0000003e003e7308 */ /* 0x000e620000000800 */
[----:B------:R-:W-:-:S07]  /*9920*/  F2FP.BF16.F32.PACK_AB R5, R42, R59 ;  /* 0x0000003b2a05723e */ /* 0x000fce00000010ff */
[----:B------:R-:W1:Y:S08]  /*9930*/  MUFU.EX2 R49, R49 ;  /* 0x0000003100317308 */ /* 0x000e700000000800 */
[----:B------:R-:W3:Y:S01]  /*9940*/  MUFU.EX2 R48, R19 ;  /* 0x0000001300307308 */ /* 0x000ee20000000800 */
[----:B------:R-:W-:Y:S02]  /*9950*/  LOP3.LUT R4, R4, R5, RZ, 0xc0, !PT ;  /* 0x0000000504047212 */ /* 0x000fe400078ec0ff */
[----:B------:R-:W-:-:S02]  /*9960*/  HSET2.LE.AND R5, R18, R43, PT ;  /* 0x0000002b12057233 */ /* 0x000fc40003803000 */
[----:B--2---:R-:W-:Y:S01]  /*9970*/  F2FP.BF16.F32.PACK_AB R18, R40, R35 ;  /* 0x000000232812723e */ /* 0x004fe200000010ff */
[-C--:B----4-:R-:W-:Y:S01]  /*9980*/  FMUL.FTZ R160, R160, R64.reuse ;  /* 0x00000040a0a07220 */ /* 0x090fe20000410000 */
[----:B------:R-:W-:Y:S01]  /*9990*/  FMUL.FTZ R161, R161, R64 ;  /* 0x00000040a1a17220 */ /* 0x000fe20000410000 */
[----:B-1----:R-:W-:Y:S01]  /*99a0*/  FMUL.FTZ R162, R162, R62 ;  /* 0x0000003ea2a27220 */ /* 0x002fe20000410000 */
[----:B------:R-:W-:Y:S01]  /*99b0*/  LOP3.LUT R5, R5, R18, RZ, 0xc0, !PT ;  /* 0x0000001205057212 */ /* 0x000fe200078ec0ff */
[----:B------:R-:W-:Y:S01]  /*99c0*/  FMUL.FTZ R163, R163, R62 ;  /* 0x0000003ea3a37220 */ /* 0x000fe20000410000 */
[-C--:B------:R-:W-:Y:S01]  /*99d0*/  FMUL.FTZ R156, R156, R49.reuse ;  /* 0x000000319c9c7220 */ /* 0x080fe20000410000 */
[-C--:B------:R-:W-:Y:S01]  /*99e0*/  FMUL.FTZ R157, R157, R49.reuse ;  /* 0x000000319d9d7220 */ /* 0x080fe20000410000 */
[-C--:B------:R-:W-:Y:S01]  /*99f0*/  FMUL.FTZ R148, R148, R64.reuse ;  /* 0x0000004094947220 */ /* 0x080fe20000410000 */
[----:B------:R-:W-:Y:S01]  /*9a00*/  FMUL.FTZ R149, R149, R64 ;  /* 0x0000004095957220 */ /* 0x000fe20000410000 */
[----:B------:R-:W-:Y:S01]  /*9a10*/  FMUL.FTZ R150, R150, R62 ;  /* 0x0000003e96967220 */ /* 0x000fe20000410000 */
[-C--:B------:R-:W-:Y:S01]  /*9a20*/  FMUL.FTZ R152, R152, R49.reuse ;  /* 0x0000003198987220 */ /* 0x080fe20000410000 */
[-C--:B---3--:R-:W-:Y:S01]  /*9a30*/  FMUL.FTZ R158, R158, R48.reuse ;  /* 0x000000309e9e7220 */ /* 0x088fe20000410000 */
[-C--:B------:R-:W-:Y:S01]  /*9a40*/  FMUL.FTZ R159, R159, R48.reuse ;  /* 0x000000309f9f7220 */ /* 0x080fe20000410000 */
[-C--:B------:R-:W-:Y:S01]  /*9a50*/  FMUL.FTZ R153, R153, R49.reuse ;  /* 0x0000003199997220 */ /* 0x080fe20000410000 */
[-C--:B------:R-:W-:Y:S01]  /*9a60*/  FMUL.FTZ R154, R154, R48.reuse ;  /* 0x000000309a9a7220 */ /* 0x080fe20000410000 */
[----:B------:R-:W-:Y:S01]  /*9a70*/  FMUL.FTZ R155, R155, R48 ;  /* 0x000000309b9b7220 */ /* 0x000fe20000410000 */
[----:B------:R-:W-:Y:S01]  /*9a80*/  FMUL.FTZ R151, R151, R62 ;  /* 0x0000003e97977220 */ /* 0x000fe20000410000 */
[-C--:B------:R-:W-:Y:S06]  /*9a90*/  HMMA.16816.F32.BF16 R160, R4, R12.reuse, R160 ;  /* 0x0000000c04a0723c */ /* 0x080fec00000418a0 */
[C---:B------:R-:W-:Y:S06]  /*9aa0*/  HMMA.16816.F32.BF16 R156, R8.reuse, R12, R156 ;  /* 0x0000000c089c723c */ /* 0x040fec000004189c */
[-C--:B------:R-:W-:Y:S06]  /*9ab0*/  HMMA.16816.F32.BF16 R152, R8, R14.reuse, R152 ;  /* 0x0000000e0898723c */ /* 0x080fec0000041898 */
[C---:B------:R-:W-:Y:S01]  /*9ac0*/  HMMA.16816.F32.BF16 R148, R4.reuse, R14, R148 ;  /* 0x0000000e0494723c */ /* 0x040fe20000041894 */
[----:B------:R-:W1:Y:S01]  /*9ad0*/  LDSM.16.MT88.4 R12, [R170+0x9000] ;  /* 0x00900000aa0c783b */ /* 0x000e620000004200 */
[-C--:B------:R-:W-:Y:S01]  /*9ae0*/  FMUL.FTZ R68, R68, R64.reuse ;  /* 0x0000004044447220 */ /* 0x080fe20000410000 */
[----:B------:R-:W-:Y:S01]  /*9af0*/  FMUL.FTZ R69, R69, R64 ;  /* 0x0000004045457220 */ /* 0x000fe20000410000 */
[-C--:B------:R-:W-:Y:S01]  /*9b00*/  FMUL.FTZ R70, R70, R62.reuse ;  /* 0x0000003e46467220 */ /* 0x080fe20000410000 */
[----:B------:R-:W-:Y:S01]  /*9b10*/  FMUL.FTZ R71, R71, R62 ;  /* 0x0000003e47477220 */ /* 0x000fe20000410000 */
[-C--:B------:R-:W-:Y:S01]  /*9b20*/  FMUL.FTZ R72, R72, R49.reuse ;  /* 0x0000003148487220 */ /* 0x080fe20000410000 */
[-C--:B------:R-:W-:Y:S01]  /*9b30*/  FMUL.FTZ R73, R73, R49.reuse ;  /* 0x0000003149497220 */ /* 0x080fe20000410000 */
[-C--:B------:R-:W-:Y:S01]  /*9b40*/  FMUL.FTZ R74, R74, R48.reuse ;  /* 0x000000304a4a7220 */ /* 0x080fe20000410000 */
[----:B------:R-:W-:Y:S01]  /*9b50*/  FMUL.FTZ R75, R75, R48 ;  /* 0x000000304b4b7220 */ /* 0x000fe20000410000 */
[-C--:B------:R-:W-:Y:S01]  /*9b60*/  FMUL.FTZ R80, R80, R64.reuse ;  /* 0x0000004050507220 */ /* 0x080fe20000410000 */
[----:B------:R-:W-:Y:S01]  /*9b70*/  FMUL.FTZ R81, R81, R64 ;  /* 0x0000004051517220 */ /* 0x000fe20000410000 */
[----:B------:R-:W-:Y:S01]  /*9b80*/  FMUL.FTZ R82, R82, R62 ;  /* 0x0000003e52527220 */ /* 0x000fe20000410000 */
[-C--:B------:R-:W-:Y:S01]  /*9b90*/  FMUL.FTZ R76, R76, R49.reuse ;  /* 0x000000314c4c7220 */ /* 0x080fe20000410000 */
[-C--:B------:R-:W-:Y:S01]  /*9ba0*/  FMUL.FTZ R77, R77, R49.reuse ;  /* 0x000000314d4d7220 */ /* 0x080fe20000410000 */
[-C--:B------:R-:W-:Y:S01]  /*9bb0*/  FMUL.FTZ R78, R78, R48.reuse ;  /* 0x000000304e4e7220 */ /* 0x080fe20000410000 */
[----:B------:R-:W-:Y:S01]  /*9bc0*/  FMUL.FTZ R79, R79, R48 ;  /* 0x000000304f4f7220 */ /* 0x000fe20000410000 */
[----:B------:R-:W-:Y:S01]  /*9bd0*/  FMUL.FTZ R83, R83, R62 ;  /* 0x0000003e53537220 */ /* 0x000fe20000410000 */
[-C--:B-1----:R-:W-:Y:S06]  /*9be0*/  HMMA.16816.F32.BF16 R68, R4, R12.reuse, R68 ;  /* 0x0000000c0444723c */ /* 0x082fec0000041844 */
        /* <DEDUP_REMOVED lines=44> */
[----:B------:R-:W-:Y:S01]  /*9eb0*/  HMMA.16816.F32.BF16 R108, R4, R14, R108 ;  /* 0x0000000e046c723c */ /* 0x000fe2000004186c */
[----:B------:R-:W1:Y:S01]  /*9ec0*/  LDSM.16.MT88.4 R12, [R221+0xb000] ;  /* 0x00b00000dd0c783b */ /* 0x000e620000004200 */
[-C--:B------:R-:W-:Y:S01]  /*9ed0*/  FMUL.FTZ R112, R112, R64.reuse ;  /* 0x0000004070707220 */ /* 0x080fe20000410000 */
[----:B------:R-:W-:Y:S01]  /*9ee0*/  FMUL.FTZ R113, R113, R64 ;  /* 0x0000004071717220 */ /* 0x000fe20000410000 */
[-C--:B------:R-:W-:Y:S01]  /*9ef0*/  FMUL.FTZ R114, R114, R62.reuse ;  /* 0x0000003e72727220 */ /* 0x080fe20000410000 */
[----:B------:R-:W-:Y:S01]  /*9f00*/  FMUL.FTZ R115, R115, R62 ;  /* 0x0000003e73737220 */ /* 0x000fe20000410000 */
[-C--:B------:R-:W-:Y:S01]  /*9f10*/  FMUL.FTZ R116, R116, R49.reuse ;  /* 0x0000003174747220 */ /* 0x080fe20000410000 */
[----:B------:R-:W-:Y:S01]  /*9f20*/  FMUL.FTZ R117, R117, R49 ;  /* 0x0000003175757220 */ /* 0x000fe20000410000 */
[-C--:B------:R-:W-:Y:S01]  /*9f30*/  FMUL.FTZ R118, R118, R48.reuse ;  /* 0x0000003076767220 */ /* 0x080fe20000410000 */
[----:B------:R-:W-:-:S03]  /*9f40*/  FMUL.FTZ R119, R119, R48 ;  /* 0x0000003077777220 */ /* 0x000fc60000410000 */
[-C--:B-1----:R-:W-:Y:S06]  /*9f50*/  HMMA.16816.F32.BF16 R112, R4, R12.reuse, R112 ;  /* 0x0000000c0470723c */ /* 0x082fec0000041870 */
[----:B------:R-:W-:Y:S07]  /*9f60*/  HMMA.16816.F32.BF16 R116, R8, R12, R116 ;  /* 0x0000000c0874723c */ /* 0x000fee0000041874 */
[----:B------:R-:W-:-:S02]  /*9f70*/  IMAD.MOV.U32 R12, RZ, RZ, R16 ;  /* 0x000000ffff0c7224 */ /* 0x000fc400078e0010 */
[----:B------:R-:W-:Y:S02]  /*9f80*/  IMAD.MOV.U32 R13, RZ, RZ, R17 ;  /* 0x000000ffff0d7224 */ /* 0x000fe400078e0011 */
        /* <DEDUP_REMOVED lines=12> */
[----:B------:R-:W-:Y:S01]  /*a050*/  FMUL.FTZ R131, R131, R48 ;  /* 0x0000003083837220 */ /* 0x000fe20000410000 */
[C---:B------:R-:W-:Y:S06]  /*a060*/  HMMA.16816.F32.BF16 R140, R8.reuse, R14, R140 ;  /* 0x0000000e088c723c */ /* 0x040fec000004188c */
[C---:B-1----:R-:W-:Y:S06]  /*a070*/  HMMA.16816.F32.BF16 R124, R8.reuse, R16, R124 ;  /* 0x00000010087c723c */ /* 0x042fec000004187c */
[----:B------:R-:W-:Y:S07]  /*a080*/  HMMA.16816.F32.BF16 R128, R8, R18, R128 ;  /* 0x000000120880723c */ /* 0x000fee0000041880 */
[----:B------:R-:W-:-:S02]  /*a090*/  IMAD.MOV.U32 R8, RZ, RZ, R222 ;  /* 0x000000ffff087224 */ /* 0x000fc400078e00de */
[----:B------:R-:W-:Y:S02]  /*a0a0*/  IMAD.MOV.U32 R9, RZ, RZ, R223 ;  /* 0x000000ffff097224 */ /* 0x000fe400078e00df */
[----:B------:R1:W5:Y:S04]  /*a0b0*/  LDL.LU.64 R222, [R1+0x28] ;  /* 0x0000280001de7983 */ /* 0x0003680000300a00 */
[----:B------:R-:W2:Y:S01]  /*a0c0*/  LDL.LU.64 R10, [R1+0x10] ;  /* 0x00001000010a7983 */ /* 0x000ea20000300a00 */
        /* <DEDUP_REMOVED lines=12> */
[----:B------:R-:W-:Y:S01]  /*a190*/  VIADD R246, R238, 0x1715609d ;  /* 0x1715609deef67836 */ /* 0x000fe20000000000 */
[----:B------:R-:W-:Y:S01]  /*a1a0*/  HMMA.16816.F32.BF16 R120, R4, R14, R120 ;  /* 0x0000000e0478723c */ /* 0x000fe20000041878 */
[----:B------:R-:W-:-:S03]  /*a1b0*/  IMAD.MOV.U32 R218, RZ, RZ, R219 ;  /* 0x000000ffffda7224 */ /* 0x000fc600078e00db */
[----:B------:R-:W-:Y:S02]  /*a1c0*/  LOP3.LUT R200, R201, R12, R246, 0x96, !PT ;  /* 0x0000000cc9c87212 */ /* 0x000fe400078e96f6 */
[----:B------:R-:W-:Y:S01]  /*a1d0*/  HMMA.16816.F32.BF16 R136, R4, R16, R136 ;  /* 0x000000100488723c */ /* 0x000fe20000041888 */
[----:B------:R-:W-:-:S05]  /*a1e0*/  IMAD.MOV.U32 R219, RZ, RZ, R206 ;  /* 0x000000ffffdb7224 */ /* 0x000fca00078e00ce */
[----:B------:R-:W-:Y:S01]  /*a1f0*/  HMMA.16816.F32.BF16 R132, R4, R18, R132 ;  /* 0x000000120484723c */ /* 0x000fe20000041884 */
[----:B------:R-:W-:Y:S02]  /*a200*/  VIADD R206, R239, 0x646e171e ;  /* 0x646e171eefce7836 */ /* 0x000fe40000000000 */
[--C-:B------:R-:W-:Y:S01]  /*a210*/  FFMA.FTZ R207, R207, UR18, -R166.reuse ;  /* 0x00000012cfcf7c23 */ /* 0x100fe200080108a6 */
[--C-:B------:R-:W-:Y:S01]  /*a220*/  FFMA.FTZ R211, R194, UR18, -R166.reuse ;  /* 0x00000012c2d37c23 */ /* 0x100fe200080108a6 */
[--C-:B------:R-:W-:Y:S01]  /*a230*/  FFMA.FTZ R194, R204, UR18, -R57.reuse ;  /* 0x00000012ccc27c23 */ /* 0x100fe20008010839 */
[--C-:B------:R-:W-:Y:S01]  /*a240*/  FFMA.FTZ R198, R196, UR18, -R166.reuse ;  /* 0x00000012c4c67c23 */ /* 0x100fe200080108a6 */
[----:B------:R-:W-:Y:S01]  /*a250*/  FFMA.FTZ R243, R205, UR18, -R166 ;  /* 0x00000012cdf37c23 */ /* 0x000fe200080108a6 */
[--C-:B------:R-:W-:Y:S01]  /*a260*/  FFMA.FTZ R209, R190, UR18, -R57.reuse ;  /* 0x00000012bed17c23 */ /* 0x100fe20008010839 */
[--C-:B------:R-:W-:Y:S01]  /*a270*/  FFMA.FTZ R203, R20, UR18, -R174.reuse ;  /* 0x0000001214cb7c23 */ /* 0x100fe200080108ae */
[----:B------:R-:W-:Y:S01]  /*a280*/  MUFU.EX2 R211, R211 ;  /* 0x000000d300d37308 */ /* 0x000fe20000000800 */
[----:B------:R-:W-:Y:S01]  /*a290*/  FFMA.FTZ R196, R192, UR18, -R57 ;  /* 0x00000012c0c47c23 */ /* 0x000fe20008010839 */
[----:B------:R-:W3:Y:S06]  /*a2a0*/  LDSM.16.MT88.4 R16, [R221+0x9400] ;  /* 0x00940000dd10783b */ /* 0x000eec0000004200 */
[----:B------:R-:W-:Y:S08]  /*a2b0*/  MUFU.EX2 R194, R194 ;  /* 0x000000c200c27308 */ /* 0x000ff00000000800 */
[----:B------:R-:W-:Y:S08]  /*a2c0*/  MUFU.EX2 R198, R198 ;  /* 0x000000c600c67308 */ /* 0x000ff00000000800 */
[----:B------:R-:W-:Y:S08]  /*a2d0*/  MUFU.EX2 R243, R243 ;  /* 0x000000f300f37308 */ /* 0x000ff00000000800 */
[----:B------:R-:W-:Y:S08]  /*a2e0*/  MUFU.EX2 R209, R209 ;  /* 0x000000d100d17308 */ /* 0x000ff00000000800 */
[----:B------:R-:W-:Y:S01]  /*a2f0*/  MUFU.EX2 R196, R196 ;  /* 0x000000c400c47308 */ /* 0x000fe20000000800 */
[----:B------:R-:W-:Y:S01]  /*a300*/  FFMA.FTZ R205, R199, UR18, -R174 ;  /* 0x00000012c7cd7c23 */ /* 0x000fe200080108ae */
[----:B------:R-:W-:Y:S01]  /*a310*/  FFMA.FTZ R199, R22, UR18, -R164 ;  /* 0x0000001216c77c23 */ /* 0x000fe200080108a4 */
[--C-:B------:R-:W-:Y:S01]  /*a320*/  FFMA.FTZ R190, R21, UR18, -R174.reuse ;  /* 0x0000001215be7c23 */ /* 0x100fe200080108ae */
[----:B------:R-:W-:-:S04]  /*a330*/  FFMA.FTZ R192, R188, UR18, -R174 ;  /* 0x00000012bcc07c23 */ /* 0x000fc800080108ae */
[----:B------:R-:W-:Y:S01]  /*a340*/  MUFU.EX2 R199, R199 ;  /* 0x000000c700c77308 */ /* 0x000fe20000000800 */
[--C-:B------:R-:W-:Y:S01]  /*a350*/  FFMA.FTZ R201, R249, UR18, -R164.reuse ;  /* 0x00000012f9c97c23 */ /* 0x100fe200080108a4 */
[----:B------:R-:W-:-:S06]  /*a360*/  FFMA.FTZ R188, R247, UR18, -R164 ;  /* 0x00000012f7bc7c23 */ /* 0x000fcc00080108a4 */
[----:B------:R-:W-:Y:S08]  /*a370*/  MUFU.EX2 R203, R203 ;  /* 0x000000cb00cb7308 */ /* 0x000ff00000000800 */
[----:B------:R-:W-:Y:S08]  /*a380*/  MUFU.EX2 R190, R190 ;  /* 0x000000be00be7308 */ /* 0x000ff00000000800 */
[----:B------:R-:W-:Y:S08]  /*a390*/  MUFU.EX2 R205, R205 ;  /* 0x000000cd00cd7308 */ /* 0x000ff00000000800 */
[----:B------:R-:W-:Y:S08]  /*a3a0*/  MUFU.EX2 R192, R192 ;  /* 0x000000c000c07308 */ /* 0x000ff00000000800 */
[----:B------:R-:W-:Y:S08]  /*a3b0*/  MUFU.EX2 R201, R201 ;  /* 0x000000c900c97308 */ /* 0x000ff00000000800 */
[----:B------:R-:W-:Y:S01]  /*a3c0*/  MUFU.EX2 R188, R188 ;  /* 0x000000bc00bc7308 */ /* 0x000fe20000000800 */
[----:B------:R-:W-:Y:S01]  /*a3d0*/  UIADD3 UR4, UR4, 0x1, URZ ;  /* 0x0000000104047890 */ /* 0x000fe2000fffe03f */
[----:B--2---:R-:W-:Y:S01]  /*a3e0*/  LOP3.LUT R4, R11, R8, R246, 0x96, !PT ;  /* 0x000000080b047212 */ /* 0x004fe200078e96f6 */
[----:B------:R-:W-:-:S04]  /*a3f0*/  IMAD.WIDE.U32 R8, R200, -0x2daee0ad, RZ ;  /* 0xd2511f53c8087825 */ /* 0x000fc800078e00ff */
[----:B------:R-:W-:Y:S01]  /*a400*/  IMAD.WIDE.U32 R4, R4, -0x2daee0ad, RZ ;  /* 0xd2511f5304047825 */ /* 0x000fe200078e00ff */
[----:B------:R-:W-:-:S04]  /*a410*/  LOP3.LUT R25, R9, R24, R206, 0x96, !PT ;  /* 0x0000001809197212 */ /* 0x000fc800078e96ce */
[----:B------:R-:W-:Y:S02]  /*a420*/  LOP3.LUT R26, R5, R26, R206, 0x96, !PT ;  /* 0x0000001a051a7212 */ /* 0x000fe400078e96ce */
[----:B------:R-:W-:Y:S02]  /*a430*/  LOP3.LUT R6, R4, 0xffff, RZ, 0xc0, !PT ;  /* 0x0000ffff04067812 */ /* 0x000fe400078ec0ff */
[--C-:B------:R-:W-:Y:S01]  /*a440*/  SHF.R.U32.HI R5, RZ, 0x10, R8.reuse ;  /* 0x00000010ff057819 */ /* 0x100fe20000011608 */
[----:B------:R2:W-:Y:S01]  /*a450*/  MUFU.EX2 R200, R207 ;  /* 0x000000cf00c87308 */ /* 0x0005e20000000800 */
[C---:B------:R-:W-:Y:S02]  /*a460*/  LOP3.LUT R9, R8.reuse, 0xffff, RZ, 0xc0, !PT ;  /* 0x0000ffff08097812 */ /* 0x040fe400078ec0ff */
[----:B------:R-:W-:Y:S02]  /*a470*/  LOP3.LUT R10, R8, 0xff, RZ, 0xc0, !PT ;  /* 0x000000ff080a7812 */ /* 0x000fe400078ec0ff */
[----:B------:R-:W-:-:S02]  /*a480*/  SHF.R.U32.HI R8, RZ, 0x18, R8 ;  /* 0x00000018ff087819 */ /* 0x000fc40000011608 */
[----:B------:R-:W-:Y:S02]  /*a490*/  LOP3.LUT R5, R5, 0xff, RZ, 0xc0, !PT ;  /* 0x000000ff05057812 */ /* 0x000fe400078ec0ff */
[----:B------:R-:W-:Y:S02]  /*a4a0*/  SHF.R.U32.HI R12, RZ, 0x10, R26 ;  /* 0x00000010ff0c7819 */ /* 0x000fe4000001161a */
[----:B------:R-:W-:Y:S01]  /*a4b0*/  PRMT R8, R5, 0x5410, R8 ;  /* 0x0000541005087816 */ /* 0x000fe20000000008 */
[----:B--2---:R-:W-:Y:S01]  /*a4c0*/  FFMA.FTZ R207, R186, UR18, -R57 ;  /* 0x00000012bacf7c23 */ /* 0x004fe20008010839 */
[----:B------:R-:W-:Y:S02]  /*a4d0*/  SHF.R.U32.HI R7, RZ, 0x10, R4 ;  /* 0x00000010ff077819 */ /* 0x000fe40000011604 */
[----:B------:R-:W-:Y:S02]  /*a4e0*/  SHF.R.U32.HI R5, RZ, 0x18, R26 ;  /* 0x00000018ff057819 */ /* 0x000fe4000001161a */
[----:B------:R-:W-:Y:S01]  /*a4f0*/  LOP3.LUT R12, R12, 0xff, RZ, 0xc0, !PT ;  /* 0x000000ff0c0c7812 */ /* 0x000fe200078ec0ff */
[----:B------:R-:W2:Y:S01]  /*a500*/  MUFU.EX2 R207, R207 ;  /* 0x000000cf00cf7308 */ /* 0x000ea20000000800 */
[----:B------:R-:W-:-:S02]  /*a510*/  LOP3.LUT R24, R25, 0xffff, RZ, 0xc0, !PT ;  /* 0x0000ffff19187812 */ /* 0x000fc400078ec0ff */
[----:B------:R-:W-:Y:S02]  /*a520*/  LOP3.LUT R11, R4, 0xff, RZ, 0xc0, !PT ;  /* 0x000000ff040b7812 */ /* 0x000fe400078ec0ff */
[----:B------:R-:W-:Y:S02]  /*a530*/  SHF.R.U32.HI R4, RZ, 0x18, R4 ;  /* 0x00000018ff047819 */ /* 0x000fe40000011604 */
[----:B------:R-:W-:Y:S02]  /*a540*/  LOP3.LUT R7, R7, 0xff, RZ, 0xc0, !PT ;  /* 0x000000ff07077812 */ /* 0x000fe400078ec0ff */
[----:B------:R-:W-:Y:S02]  /*a550*/  PRMT R12, R12, 0x5410, R5 ;  /* 0x000054100c0c7816 */ /* 0x000fe40000000005 */
[----:B------:R-:W-:Y:S02]  /*a560*/  SHF.R.U32.HI R24, RZ, 0x8, R24 ;  /* 0x00000008ff187819 */ /* 0x000fe40000011618 */
[----:B------:R-:W-:-:S02]  /*a570*/  LOP3.LUT R5, R25, 0xff, RZ, 0xc0, !PT ;  /* 0x000000ff19057812 */ /* 0x000fc400078ec0ff */
[----:B------:R-:W-:Y:S02]  /*a580*/  PRMT R4, R7, 0x5410, R4 ;  /* 0x0000541007047816 */ /* 0x000fe40000000004 */
[----:B------:R-:W-:Y:S02]  /*a590*/  SHF.R.U32.HI R6, RZ, 0x8, R6 ;  /* 0x00000008ff067819 */ /* 0x000fe40000011606 */
[----:B------:R-:W-:Y:S02]  /*a5a0*/  LOP3.LUT R7, R26, 0xffff, RZ, 0xc0, !PT ;  /* 0x0000ffff1a077812 */ /* 0x000fe400078ec0ff */
[----:B------:R-:W-:Y:S02]  /*a5b0*/  PRMT R24, R5, 0x5410, R24 ;  /* 0x0000541005187816 */ /* 0x000fe40000000018 */
[----:B------:R-:W-:Y:S02]  /*a5c0*/  SHF.R.U32.HI R5, RZ, 0x10, R25 ;  /* 0x00000010ff057819 */ /* 0x000fe40000011619 */
[----:B------:R-:W-:-:S02]  /*a5d0*/  PRMT R6, R11, 0x5410, R6 ;  /* 0x000054100b067816 */ /* 0x000fc40000000006 */
[----:B------:R-:W-:Y:S02]  /*a5e0*/  LOP3.LUT R14, R26, 0xff, RZ, 0xc0, !PT ;  /* 0x000000ff1a0e7812 */ /* 0x000fe400078ec0ff */
[----:B------:R-:W-:Y:S02]  /*a5f0*/  SHF.R.U32.HI R7, RZ, 0x8, R7 ;  /* 0x00000008ff077819 */ /* 0x000fe40000011607 */
[----:B------:R-:W-:Y:S02]  /*a600*/  SHF.R.U32.HI R20, RZ, 0x18, R25 ;  /* 0x00000018ff147819 */ /* 0x000fe40000011619 */
[----:B------:R-:W-:Y:S02]  /*a610*/  LOP3.LUT R5, R5, 0xff, RZ, 0xc0, !PT ;  /* 0x000000ff05057812 */ /* 0x000fe400078ec0ff */
[----:B------:R-:W-:Y:S02]  /*a620*/  PRMT R14, R14, 0x5410, R7 ;  /* 0x000054100e0e7816 */ /* 0x000fe40000000007 */
[----:B------:R-:W-:-:S02]  /*a630*/  HSET2.LE.AND R4, R4, R43, PT ;  /* 0x0000002b04047233 */ /* 0x000fc40003803000 */
[----:B------:R-:W-:Y:S02]  /*a640*/  PRMT R20, R5, 0x5410, R20 ;  /* 0x0000541005147816 */ /* 0x000fe40000000014 */
[----:B------:R-:W-:Y:S02]  /*a650*/  HSET2.LE.AND R6, R6, R43, PT ;  /* 0x0000002b06067233 */ /* 0x000fe40003803000 */
[----:B--2---:R-:W-:Y:S02]  /*a660*/  F2FP.BF16.F32.PACK_AB R7, R194, R207 ;  /* 0x000000cfc207723e */ /* 0x004fe400000010ff */
[----:B------:R-:W-:Y:S02]  /*a670*/  F2FP.BF16.F32.PACK_AB R5, R198, R211 ;  /* 0x000000d3c605723e */ /* 0x000fe400000010ff */
[----:B------:R-:W-:Y:S02]  /*a680*/  LOP3.LUT R7, R4, R7, RZ, 0xc0, !PT ;  /* 0x0000000704077212 */ /* 0x000fe400078ec0ff */
[----:B------:R-:W-:-:S02]  /*a690*/  LOP3.LUT R6, R6, R5, RZ, 0xc0, !PT ;  /* 0x0000000506067212 */ /* 0x000fc400078ec0ff */
[----:B------:R-:W-:Y:S02]  /*a6a0*/  HSET2.LE.AND R4, R14, R43, PT ;  /* 0x0000002b0e047233 */ /* 0x000fe40003803000 */
[----:B------:R-:W-:Y:S01]  /*a6b0*/  F2FP.BF16.F32.PACK_AB R5, R200, R243 ;  /* 0x000000f3c805723e */ /* 0x000fe200000010ff */
[----:B------:R-:W-:-:S03]  /*a6c0*/  FFMA.FTZ R186, R23, UR18, -R164 ;  /* 0x0000001217ba7c23 */ /* 0x000fc600080108a4 */
[----:B------:R-:W-:Y:S02]  /*a6d0*/  LOP3.LUT R4, R4, R5, RZ, 0xc0, !PT ;  /* 0x0000000504047212 */ /* 0x000fe400078ec0ff */
[----:B------:R-:W-:Y:S02]  /*a6e0*/  HSET2.LE.AND R5, R12, R43, PT ;  /* 0x0000002b0c057233 */ /* 0x000fe40003803000 */
[----:B------:R-:W-:Y:S01]  /*a6f0*/  F2FP.BF16.F32.PACK_AB R12, R196, R209 ;  /* 0x000000d1c40c723e */ /* 0x000fe200000010ff */
[----:B------:R-:W2:Y:S03]  /*a700*/  MUFU.EX2 R186, R186 ;  /* 0x000000ba00ba7308 */ /* 0x000ea60000000800 */
[----:B------:R-:W-:Y:S02]  /*a710*/  LOP3.LUT R5, R5, R12, RZ, 0xc0, !PT ;  /* 0x0000000c05057212 */ /* 0x000fe400078ec0ff */
[----:B------:R-:W4:Y:S01]  /*a720*/  LDSM.16.MT88.4 R12, [R170+0x9400] ;  /* 0x00940000aa0c783b */ /* 0x000f220000004200 */
[----:B------:R-:W-:-:S04]  /*a730*/  SHF.R.U32.HI R9, RZ, 0x8, R9 ;  /* 0x00000008ff097819 */ /* 0x000fc80000011609 */
[----:B------:R-:W-:Y:S02]  /*a740*/  PRMT R10, R10, 0x5410, R9 ;  /* 0x000054100a0a7816 */ /* 0x000fe40000000009 */
[--C-:B------:R-:W-:Y:S02]  /*a750*/  HSET2.LE.AND R8, R8, R43.reuse, PT ;  /* 0x0000002b08087233 */ /* 0x100fe40003803000 */
[----:B------:R-:W-:Y:S02]  /*a760*/  F2FP.BF16.F32.PACK_AB R9, R190, R203 ;  /* 0x000000cbbe09723e */ /* 0x000fe400000010ff */
[----:B------:R-:W-:Y:S02]  /*a770*/  HSET2.LE.AND R10, R10, R43, PT ;  /* 0x0000002b0a0a7233 */ /* 0x000fe40003803000 */
[----:B--2---:R-:W-:-:S03]  /*a780*/  F2FP.BF16.F32.PACK_AB R11, R186, R199 ;  /* 0x000000c7ba0b723e */ /* 0x004fc600000010ff */
[----:B------:R-:W-:Y:S02]  /*a790*/  LOP3.LUT R10, R10, R9, RZ, 0xc0, !PT ;  /* 0x000000090a0a7212 */ /* 0x000fe400078ec0ff */
[----:B------:R-:W-:Y:S02]  /*a7a0*/  LOP3.LUT R11, R8, R11, RZ, 0xc0, !PT ;  /* 0x0000000b080b7212 */ /* 0x000fe400078ec0ff */
[----:B------:R-:W-:Y:S02]  /*a7b0*/  HSET2.LE.AND R8, R24, R43, PT ;  /* 0x0000002b18087233 */ /* 0x000fe40003803000 */
[----:B------:R-:W-:Y:S01]  /*a7c0*/  F2FP.BF16.F32.PACK_AB R9, R192, R205 ;  /* 0x000000cdc009723e */ /* 0x000fe200000010ff */
[----:B---3--:R-:W-:Y:S01]  /*a7d0*/  HMMA.16816.F32.BF16 R160, R4, R16, R160 ;  /* 0x0000001004a0723c */ /* 0x008fe200000418a0 */
[----:B------:R-:W2:Y:S02]  /*a7e0*/  LDSM.16.MT88.4 R24, [R221+0xa400] ;  /* 0x00a40000dd18783b */ /* 0x000ea40000004200 */
[----:B------:R-:W-:-:S02]  /*a7f0*/  LOP3.LUT R8, R8, R9, RZ, 0xc0, !PT ;  /* 0x0000000908087212 */ /* 0x000fc400078ec0ff */
[----:B------:R-:W-:Y:S02]  /*a800*/  HSET2.LE.AND R9, R20, R43, PT ;  /* 0x0000002b14097233 */ /* 0x000fe40003803000 */
[----:B------:R-:W-:-:S04]  /*a810*/  F2FP.BF16.F32.PACK_AB R20, R188, R201 ;  /* 0x000000c9bc14723e */ /* 0x000fc800000010ff */
[----:B------:R-:W-:Y:S01]  /*a820*/  LOP3.LUT R9, R9, R20, RZ, 0xc0, !PT ;  /* 0x0000001409097212 */ /* 0x000fe200078ec0ff */
[----:B------:R-:W-:Y:S01]  /*a830*/  HMMA.16816.F32.BF16 R148, R4, R18, R148 ;  /* 0x000000120494723c */ /* 0x000fe20000041894 */
[----:B------:R-:W-:Y:S05]  /*a840*/  LDSM.16.MT88.4 R20, [R170+0xb400] ;  /* 0x00b40000aa14783b */ /* 0x000fea0000004200 */
[C---:B------:R-:W-:Y:S06]  /*a850*/  HMMA.16816.F32.BF16 R156, R8.reuse, R16, R156 ;  /* 0x00000010089c723c */ /* 0x040fec000004189c */
[----:B------:R-:W-:Y:S01]  /*a860*/  HMMA.16816.F32.BF16 R152, R8, R18, R152 ;  /* 0x000000120898723c */ /* 0x000fe20000041898 */
[----:B------:R-:W3:Y:S05]  /*a870*/  LDSM.16.MT88.4 R16, [R170+0xa400] ;  /* 0x00a40000aa10783b */ /* 0x000eea0000004200 */
[-C--:B----4-:R-:W-:Y:S06]  /*a880*/  HMMA.16816.F32.BF16 R68, R4, R12.reuse, R68 ;  /* 0x0000000c0444723c */ /* 0x090fec0000041844 */
[C---:B------:R-:W-:Y:S06]  /*a890*/  HMMA.16816.F32.BF16 R72, R8.reuse, R12, R72 ;  /* 0x0000000c0848723c */ /* 0x040fec0000041848 */
[-C--:B------:R-:W-:Y:S06]  /*a8a0*/  HMMA.16816.F32.BF16 R76, R8, R14.reuse, R76 ;  /* 0x0000000e084c723c */ /* 0x080fec000004184c */
[----:B------:R-:W-:Y:S01]  /*a8b0*/  HMMA.16816.F32.BF16 R80, R4, R14, R80 ;  /* 0x0000000e0450723c */ /* 0x000fe20000041850 */
[----:B------:R-:W4:Y:S05]  /*a8c0*/  LDSM.16.MT88.4 R12, [R221+0xb400] ;  /* 0x00b40000dd0c783b */ /* 0x000f2a0000004200 */
[C---:B--2---:R-:W-:Y:S06]  /*a8d0*/  HMMA.16816.F32.BF16 R88, R8.reuse, R24, R88 ;  /* 0x000000180858723c */ /* 0x044fec0000041858 */
[C---:B------:R-:W-:Y:S06]  /*a8e0*/  HMMA.16816.F32.BF16 R92, R8.reuse, R26, R92 ;  /* 0x0000001a085c723c */ /* 0x040fec000004185c */
[C---:B---3--:R-:W-:Y:S06]  /*a8f0*/  HMMA.16816.F32.BF16 R144, R8.reuse, R16, R144 ;  /* 0x000000100890723c */ /* 0x048fec0000041890 */
[C---:B------:R-:W-:Y:S06]  /*a900*/  HMMA.16816.F32.BF16 R104, R8.reuse, R18, R104 ;  /* 0x000000120868723c */ /* 0x040fec0000041868 */
[C---:B------:R-:W-:Y:S06]  /*a910*/  HMMA.16816.F32.BF16 R124, R8.reuse, R20, R124 ;  /* 0x00000014087c723c */ /* 0x040fec000004187c */
[C---:B------:R-:W-:Y:S06]  /*a920*/  HMMA.16816.F32.BF16 R128, R8.reuse, R22, R128 ;  /* 0x000000160880723c */ /* 0x040fec0000041880 */
[C---:B----4-:R-:W-:Y:S06]  /*a930*/  HMMA.16816.F32.BF16 R116, R8.reuse, R12, R116 ;  /* 0x0000000c0874723c */ /* 0x050fec0000041874 */
[----:B------:R-:W-:Y:S07]  /*a940*/  HMMA.16816.F32.BF16 R140, R8, R14, R140 ;  /* 0x0000000e088c723c */ /* 0x000fee000004188c */
[----:B------:R-:W-:-:S05]  /*a950*/  LOP3.LUT R8, R217, UR4, R239, 0x96, !PT ;  /* 0x00000004d9087c12 */ /* 0x000fca000f8e96ef */
[----:B------:R-:W-:-:S05]  /*a960*/  IMAD.WIDE.U32 R8, R8, -0x326172a9, RZ ;  /* 0xcd9e8d5708087825 */ /* 0x000fca00078e00ff */
[--C-:B------:R-:W-:Y:S02]  /*a970*/  LOP3.LUT R210, R9, R210, R30.reuse, 0x96, !PT ;  /* 0x000000d209d27212 */ /* 0x100fe400078e961e */
[-CC-:B------:R-:W-:Y:S02]  /*a980*/  LOP3.LUT R247, R185, R8.reuse, R245.reuse, 0x96, !PT ;  /* 0x00000008b9f77212 */ /* 0x180fe400078e96f5 */
[----:B------:R-:W-:Y:S01]  /*a990*/  LOP3.LUT R245, R251, R8, R245, 0x96, !PT ;  /* 0x00000008fbf57212 */ /* 0x000fe200078e96f5 */
[----:B------:R-:W-:Y:S01]  /*a9a0*/  IMAD.WIDE.U32 R248, R210, -0x2daee0ad, RZ ;  /* 0xd2511f53d2f87825 */ /* 0x000fe200078e00ff */
[----:B------:R-:W-:-:S03]  /*a9b0*/  LOP3.LUT R30, R9, R244, R30, 0x96, !PT ;  /* 0x000000f4091e7212 */ /* 0x000fc600078e961e */
[----:B------:R-:W-:Y:S01]  /*a9c0*/  IMAD.WIDE.U32 R8, R245, -0x2daee0ad, RZ ;  /* 0xd2511f53f5087825 */ /* 0x000fe200078e00ff */
[----:B------:R-:W-:-:S04]  /*a9d0*/  LOP3.LUT R208, R249, R208, R28, 0x96, !PT ;  /* 0x000000d0f9d07212 */ /* 0x000fc800078e961c */
[----:B------:R-:W-:Y:S01]  /*a9e0*/  LOP3.LUT R248, R9, R248, R181, 0x96, !PT ;  /* 0x000000f809f87212 */ /* 0x000fe200078e96b5 */
[----:B------:R-:W-:-:S04]  /*a9f0*/  IMAD.WIDE.U32 R244, R208, -0x326172a9, RZ ;  /* 0xcd9e8d57d0f47825 */ /* 0x000fc800078e00ff */
        /* <DEDUP_REMOVED lines=8> */
[----:B------:R-:W-:-:S04]  /*aa80*/  IMAD.WIDE.U32 R10, R8, -0x326172a9, RZ ;  /* 0xcd9e8d57080a7825 */ /* 0x000fc800078e00ff */
[--C-:B------:R-:W-:Y:S01]  /*aa90*/  FFMA.FTZ R185, R29, UR18, -R174.reuse ;  /* 0x000000121db97c23 */ /* 0x100fe200080108ae */
[--C-:B------:R-:W-:Y:S01]  /*aaa0*/  FFMA.FTZ R204, R189, UR18, -R174.reuse ;  /* 0x00000012bdcc7c23 */ /* 0x100fe200080108ae */
[----:B------:R-:W-:Y:S01]  /*aab0*/  LOP3.LUT R8, R11, R216, R183, 0x96, !PT ;  /* 0x000000d80b087212 */ /* 0x000fe200078e96b7 */
[----:B------:R-:W-:Y:S01]  /*aac0*/  HMMA.16816.F32.BF16 R112, R4, R12, R112 ;  /* 0x0000000c0470723c */ /* 0x000fe20000041870 */
[--C-:B------:R-:W-:Y:S01]  /*aad0*/  FFMA.FTZ R189, R193, UR18, -R174.reuse ;  /* 0x00000012c1bd7c23 */ /* 0x100fe200080108ae */
[----:B------:R-:W-:Y:S01]  /*aae0*/  FFMA.FTZ R208, R197, UR18, -R174 ;  /* 0x00000012c5d07c23 */ /* 0x000fe200080108ae */
[----:B------:R-:W-:Y:S01]  /*aaf0*/  FFMA.FTZ R187, R187, UR18, -R164 ;  /* 0x00000012bbbb7c23 */ /* 0x000fe200080108a4 */
[----:B------:R-:W-:-:S04]  /*ab00*/  IMAD.WIDE.U32 R250, R30, -0x2daee0ad, RZ ;  /* 0xd2511f531efa7825 */ /* 0x000fc800078e00ff */
[--C-:B------:R-:W-:Y:S01]  /*ab10*/  FFMA.FTZ R191, R191, UR18, -R164.reuse ;  /* 0x00000012bfbf7c23 */ /* 0x100fe200080108a4 */
[--C-:B------:R-:W-:Y:S01]  /*ab20*/  FFMA.FTZ R210, R195, UR18, -R164.reuse ;  /* 0x00000012c3d27c23 */ /* 0x100fe200080108a4 */
[----:B------:R-:W-:Y:S01]  /*ab30*/  LOP3.LUT R12, R8, 0xffff, RZ, 0xc0, !PT ;  /* 0x0000ffff080c7812 */ /* 0x000fe200078ec0ff */
[----:B------:R-:W-:Y:S01]  /*ab40*/  MUFU.EX2 R185, R185 ;  /* 0x000000b900b97308 */ /* 0x000fe20000000800 */
[----:B------:R-:W-:Y:S01]  /*ab50*/  FFMA.FTZ R31, R31, UR18, -R164 ;  /* 0x000000121f1f7c23 */ /* 0x000fe200080108a4 */
[----:B------:R-:W-:Y:S01]  /*ab60*/  HMMA.16816.F32.BF16 R84, R4, R24, R84 ;  /* 0x000000180454723c */ /* 0x000fe20000041854 */
[----:B------:R-:W-:-:S05]  /*ab70*/  SHF.R.U32.HI R12, RZ, 0x8, R12 ;  /* 0x00000008ff0c7819 */ /* 0x000fca000001160c */
[----:B------:R-:W2:Y:S01]  /*ab80*/  MUFU.EX2 R204, R204 ;  /* 0x000000cc00cc7308 */ /* 0x000ea20000000800 */
[C---:B------:R-:W-:Y:S01]  /*ab90*/  HMMA.16816.F32.BF16 R96, R4.reuse, R26, R96 ;  /* 0x0000001a0460723c */ /* 0x040fe20000041860 */
[----:B------:R-:W-:Y:S01]  /*aba0*/  LOP3.LUT R193, R251, R202, R28, 0x96, !PT ;  /* 0x000000cafbc17212 */ /* 0x000fe200078e961c */
[----:B------:R-:W-:Y:S04]  /*abb0*/  LDSM.16.MT88.4 R24, [R170+0x9800] ;  /* 0x00980000aa18783b */ /* 0x000fe80000004200 */
[C---:B------:R-:W-:Y:S01]  /*abc0*/  HMMA.16816.F32.BF16 R100, R4.reuse, R16, R100 ;  /* 0x000000100464723c */ /* 0x040fe20000041864 */
[----:B------:R-:W-:Y:S05]  /*abd0*/  MUFU.EX2 R189, R189 ;  /* 0x000000bd00bd7308 */ /* 0x000fea0000000800 */
[C---:B------:R-:W-:Y:S01]  /*abe0*/  HMMA.16816.F32.BF16 R108, R4.reuse, R18, R108 ;  /* 0x00000012046c723c */ /* 0x040fe2000004186c */
[----:B------:R-:W-:Y:S02]  /*abf0*/  LDSM.16.MT88.4 R16, [R170+0xa800] ;  /* 0x00a80000aa10783b */ /* 0x000fe40000004200 */
[----:B------:R-:W-:Y:S03]  /*ac00*/  MUFU.EX2 R208, R208 ;  /* 0x000000d000d07308 */ /* 0x000fe60000000800 */
[C---:B------:R-:W-:Y:S06]  /*ac10*/  HMMA.16816.F32.BF16 R120, R4.reuse, R14, R120 ;  /* 0x0000000e0478723c */ /* 0x040fec0000041878 */
[C---:B------:R-:W-:Y:S01]  /*ac20*/  HMMA.16816.F32.BF16 R136, R4.reuse, R20, R136 ;  /* 0x000000140488723c */ /* 0x040fe20000041888 */
[----:B------:R-:W-:Y:S05]  /*ac30*/  MUFU.EX2 R187, R187 ;  /* 0x000000bb00bb7308 */ /* 0x000fea0000000800 */
[----:B------:R-:W-:Y:S01]  /*ac40*/  HMMA.16816.F32.BF16 R132, R4, R22, R132 ;  /* 0x000000160484723c */ /* 0x000fe20000041884 */
[----:B------:R-:W-:Y:S02]  /*ac50*/  LDSM.16.MT88.4 R20, [R221+0xa800] ;  /* 0x00a80000dd14783b */ /* 0x000fe40000004200 */
[----:B------:R3:W4:Y:S04]  /*ac60*/  MUFU.EX2 R202, R31 ;  /* 0x0000001f00ca7308 */ /* 0x0007280000000800 */
[----:B------:R-:W-:-:S04]  /*ac70*/  LOP3.LUT R7, R8, 0xff, RZ, 0xc0, !PT ;  /* 0x000000ff08077812 */ /* 0x000fc800078ec0ff */
[----:B------:R-:W-:Y:S01]  /*ac80*/  MUFU.EX2 R191, R191 ;  /* 0x000000bf00bf7308 */ /* 0x000fe20000000800 */
[----:B------:R-:W-:Y:S02]  /*ac90*/  PRMT R12, R7, 0x5410, R12 ;  /* 0x00005410070c7816 */ /* 0x000fe4000000000c */
[----:B------:R-:W-:-:S05]  /*aca0*/  SHF.R.U32.HI R7, RZ, 0x10, R8 ;  /* 0x00000010ff077819 */ /* 0x000fca0000011608 */
[----:B------:R-:W1:Y:S01]  /*acb0*/  MUFU.EX2 R210, R210 ;  /* 0x000000d200d27308 */ /* 0x000e620000000800 */
[C---:B------:R-:W-:Y:S01]  /*acc0*/  LOP3.LUT R4, R10.reuse, 0xffff, RZ, 0xc0, !PT ;  /* 0x0000ffff0a047812 */ /* 0x040fe200078ec0ff */
[----:B---3--:R-:W3:Y:S01]  /*acd0*/  LDSM.16.MT88.4 R28, [R221+0x9800] ;  /* 0x00980000dd1c783b */ /* 0x008ee20000004200 */
[----:B------:R-:W-:Y:S02]  /*ace0*/  SHF.R.U32.HI R6, RZ, 0x10, R10 ;  /* 0x00000010ff067819 */ /* 0x000fe4000001160a */
[----:B------:R-:W-:Y:S02]  /*acf0*/  LOP3.LUT R5, R10, 0xff, RZ, 0xc0, !PT ;  /* 0x000000ff0a057812 */ /* 0x000fe400078ec0ff */
[----:B------:R-:W-:Y:S02]  /*ad00*/  SHF.R.U32.HI R8, RZ, 0x18, R8 ;  /* 0x00000018ff087819 */ /* 0x000fe40000011608 */
[----:B------:R-:W-:Y:S02]  /*ad10*/  LOP3.LUT R7, R7, 0xff, RZ, 0xc0, !PT ;  /* 0x000000ff07077812 */ /* 0x000fe400078ec0ff */
[----:B------:R-:W-:-:S02]  /*ad20*/  SHF.R.U32.HI R10, RZ, 0x18, R10 ;  /* 0x00000018ff0a7819 */ /* 0x000fc4000001160a */
[----:B------:R-:W-:Y:S02]  /*ad30*/  SHF.R.U32.HI R4, RZ, 0x8, R4 ;  /* 0x00000008ff047819 */ /* 0x000fe40000011604 */
[----:B------:R-:W-:Y:S02]  /*ad40*/  LOP3.LUT R9, R6, 0xff, RZ, 0xc0, !PT ;  /* 0x000000ff06097812 */ /* 0x000fe400078ec0ff */
[----:B------:R-:W-:Y:S02]  /*ad50*/  HSET2.LE.AND R12, R12, R43, PT ;  /* 0x0000002b0c0c7233 */ /* 0x000fe40003803000 */
[----:B------:R-:W-:Y:S02]  /*ad60*/  PRMT R8, R7, 0x5410, R8 ;  /* 0x0000541007087816 */ /* 0x000fe40000000008 */
[----:B--2---:R-:W-:Y:S02]  /*ad70*/  F2FP.BF16.F32.PACK_AB R11, R204, R185 ;  /* 0x000000b9cc0b723e */ /* 0x004fe400000010ff */
[----:B------:R-:W-:-:S02]  /*ad80*/  PRMT R6, R5, 0x5410, R4 ;  /* 0x0000541005067816 */ /* 0x000fc40000000004 */
[----:B------:R-:W-:Y:S02]  /*ad90*/  PRMT R10, R9, 0x5410, R10 ;  /* 0x00005410090a7816 */ /* 0x000fe4000000000a */
[----:B------:R-:W-:Y:S02]  /*ada0*/  LOP3.LUT R4, R12, R11, RZ, 0xc0, !PT ;  /* 0x0000000b0c047212 */ /* 0x000fe400078ec0ff */
[--C-:B------:R-:W-:Y:S02]  /*adb0*/  HSET2.LE.AND R5, R8, R43.reuse, PT ;  /* 0x0000002b08057233 */ /* 0x100fe40003803000 */
[----:B------:R-:W-:Y:S02]  /*adc0*/  HSET2.LE.AND R6, R6, R43, PT ;  /* 0x0000002b06067233 */ /* 0x000fe40003803000 */
[----:B----4-:R-:W-:Y:S02]  /*add0*/  F2FP.BF16.F32.PACK_AB R12, R202, R187 ;  /* 0x000000bbca0c723e */ /* 0x010fe400000010ff */
[----:B------:R-:W-:-:S02]  /*ade0*/  F2FP.BF16.F32.PACK_AB R9, R208, R189 ;  /* 0x000000bdd009723e */ /* 0x000fc400000010ff */
[----:B------:R-:W-:Y:S02]  /*adf0*/  HSET2.LE.AND R7, R10, R43, PT ;  /* 0x0000002b0a077233 */ /* 0x000fe40003803000 */
[----:B-1----:R-:W-:Y:S02]  /*ae00*/  F2FP.BF16.F32.PACK_AB R8, R210, R191 ;  /* 0x000000bfd208723e */ /* 0x002fe400000010ff */
[----:B------:R-:W-:Y:S02]  /*ae10*/  LOP3.LUT R5, R5, R12, RZ, 0xc0, !PT ;  /* 0x0000000c05057212 */ /* 0x000fe400078ec0ff */
[----:B------:R-:W-:Y:S01]  /*ae20*/  LOP3.LUT R6, R6, R9, RZ, 0xc0, !PT ;  /* 0x0000000906067212 */ /* 0x000fe200078ec0ff */
[----:B------:R-:W1:Y:S01]  /*ae30*/  LDSM.16.MT88.4 R12, [R221+0xb800] ;  /* 0x00b80000dd0c783b */ /* 0x000e620000004200 */
[----:B------:R-:W-:-:S03]  /*ae40*/  LOP3.LUT R7, R7, R8, RZ, 0xc0, !PT ;  /* 0x0000000807077212 */ /* 0x000fc600078ec0ff */
[----:B------:R-:W2:Y:S04]  /*ae50*/  LDSM.16.MT88.4 R8, [R170+0xb800] ;  /* 0x00b80000aa08783b */ /* 0x000ea80000004200 */
[C---:B---3--:R-:W-:Y:S06]  /*ae60*/  HMMA.16816.F32.BF16 R156, R4.reuse, R28, R156 ;  /* 0x0000001c049c723c */ /* 0x048fec000004189c */
[C---:B------:R-:W-:Y:S06]  /*ae70*/  HMMA.16816.F32.BF16 R152, R4.reuse, R30, R152 ;  /* 0x0000001e0498723c */ /* 0x040fec0000041898 */
[C---:B------:R-:W-:Y:S06]  /*ae80*/  HMMA.16816.F32.BF16 R72, R4.reuse, R24, R72 ;  /* 0x000000180448723c */ /* 0x040fec0000041848 */
[C---:B------:R-:W-:Y:S06]  /*ae90*/  HMMA.16816.F32.BF16 R76, R4.reuse, R26, R76 ;  /* 0x0000001a044c723c */ /* 0x040fec000004184c */
[C---:B------:R-:W-:Y:S06]  /*aea0*/  HMMA.16816.F32.BF16 R88, R4.reuse, R20, R88 ;  /* 0x000000140458723c */ /* 0x040fec0000041858 */
[C---:B------:R-:W-:Y:S06]  /*aeb0*/  HMMA.16816.F32.BF16 R92, R4.reuse, R22, R92 ;  /* 0x00000016045c723c */ /* 0x040fec000004185c */
[C---:B------:R-:W-:Y:S06]  /*aec0*/  HMMA.16816.F32.BF16 R144, R4.reuse, R16, R144 ;  /* 0x000000100490723c */ /* 0x040fec0000041890 */
[C---:B------:R-:W-:Y:S06]  /*aed0*/  HMMA.16816.F32.BF16 R104, R4.reuse, R18, R104 ;  /* 0x000000120468723c */ /* 0x040fec0000041868 */
[C---:B-1----:R-:W-:Y:S06]  /*aee0*/  HMMA.16816.F32.BF16 R116, R4.reuse, R12, R116 ;  /* 0x0000000c0474723c */ /* 0x042fec0000041874 */
[C---:B------:R-:W-:Y:S06]  /*aef0*/  HMMA.16816.F32.BF16 R140, R4.reuse, R14, R140 ;  /* 0x0000000e048c723c */ /* 0x040fec000004188c */
[C---:B--2---:R-:W-:Y:S06]  /*af00*/  HMMA.16816.F32.BF16 R124, R4.reuse, R8, R124 ;  /* 0x00000008047c723c */ /* 0x044fec000004187c */
[----:B------:R-:W-:Y:S07]  /*af10*/  HMMA.16816.F32.BF16 R128, R4, R10, R128 ;  /* 0x0000000a0480723c */ /* 0x000fee0000041880 */
[----:B------:R-:W-:-:S05]  /*af20*/  IMAD.WIDE.U32 R4, R247, -0x2daee0ad, RZ ;  /* 0xd2511f53f7047825 */ /* 0x000fca00078e00ff */
        /* <DEDUP_REMOVED lines=9> */
[----:B------:R-:W-:Y:S02]  /*afc0*/  IMAD.MOV.U32 R197, RZ, RZ, R218 ;  /* 0x000000ffffc57224 */ /* 0x000fe400078e00da */
[----:B------:R-:W-:Y:S01]  /*afd0*/  FFMA.FTZ R175, R177, UR18, -R166 ;  /* 0x00000012b1af7c23 */ /* 0x000fe200080108a6 */
[----:B------:R-:W-:Y:S02]  /*afe0*/  IMAD.MOV.U32 R195, RZ, RZ, R219 ;  /* 0x000000ffffc37224 */ /* 0x000fe400078e00db */
[----:B------:R-:W-:Y:S01]  /*aff0*/  FFMA.FTZ R177, R178, UR18, -R57 ;  /* 0x00000012b2b17c23 */ /* 0x000fe20008010839 */
[----:B------:R-:W-:-:S04]  /*b000*/  IMAD.WIDE.U32 R218, R179, -0x326172a9, RZ ;  /* 0xcd9e8d57b3da7825 */ /* 0x000fc800078e00ff */
[----:B------:R-:W-:Y:S01]  /*b010*/  FFMA.FTZ R176, R176, UR18, -R57 ;  /* 0x00000012b0b07c23 */ /* 0x000fe20008010839 */
[----:B------:R-:W-:Y:S01]  /*b020*/  FFMA.FTZ R60, R60, UR18, -R166 ;  /* 0x000000123c3c7c23 */ /* 0x000fe200080108a6 */
[----:B------:R-:W-:-:S04]  /*b030*/  IMAD.WIDE.U32 R4, R4, -0x326172a9, RZ ;  /* 0xcd9e8d5704047825 */ /* 0x000fc800078e00ff */
[--C-:B------:R-:W-:Y:S01]  /*b040*/  FFMA.FTZ R51, R51, UR18, -R166.reuse ;  /* 0x0000001233337c23 */ /* 0x100fe200080108a6 */
[----:B------:R-:W-:Y:S01]  /*b050*/  FFMA.FTZ R54, R54, UR18, -R166 ;  /* 0x0000001236367c23 */ /* 0x000fe200080108a6 */
[----:B------:R-:W-:Y:S01]  /*b060*/  MUFU.EX2 R177, R177 ;  /* 0x000000b100b17308 */ /* 0x000fe20000000800 */
[----:B------:R-:W-:Y:S02]  /*b070*/  LOP3.LUT R183, R5, R218, R183, 0x96, !PT ;  /* 0x000000da05b77212 */ /* 0x000fe400078e96b7 */
[----:B------:R-:W-:Y:S02]  /*b080*/  LOP3.LUT R7, R4, 0xffff, RZ, 0xc0, !PT ;  /* 0x0000ffff04077812 */ /* 0x000fe400078ec0ff */
[----:B------:R-:W-:-:S03]  /*b090*/  SHF.R.U32.HI R5, RZ, 0x10, R4 ;  /* 0x00000010ff057819 */ /* 0x000fc60000011604 */
[----:B------:R-:W1:Y:S01]  /*b0a0*/  MUFU.EX2 R176, R176 ;  /* 0x000000b000b07308 */ /* 0x000e620000000800 */
[----:B------:R-:W-:Y:S02]  /*b0b0*/  LOP3.LUT R180, R219, R6, R246, 0x96, !PT ;  /* 0x00000006dbb47212 */ /* 0x000fe400078e96f6 */
[----:B------:R-:W-:-:S05]  /*b0c0*/  LOP3.LUT R6, R4, 0xff, RZ, 0xc0, !PT ;  /* 0x000000ff04067812 */ /* 0x000fca00078ec0ff */
[----:B------:R-:W-:Y:S01]  /*b0d0*/  MUFU.EX2 R175, R175 ;  /* 0x000000af00af7308 */ /* 0x000fe20000000800 */
[----:B------:R-:W-:Y:S01]  /*b0e0*/  SHF.R.U32.HI R4, RZ, 0x18, R4 ;  /* 0x00000018ff047819 */ /* 0x000fe20000011604 */
[--C-:B------:R-:W-:Y:S01]  /*b0f0*/  FFMA.FTZ R52, R52, UR18, -R57.reuse ;  /* 0x0000001234347c23 */ /* 0x100fe20008010839 */
[----:B------:R-:W-:Y:S01]  /*b100*/  LOP3.LUT R5, R5, 0xff, RZ, 0xc0, !PT ;  /* 0x000000ff05057812 */ /* 0x000fe200078ec0ff */
[----:B------:R-:W-:-:S04]  /*b110*/  FFMA.FTZ R179, R58, UR18, -R57 ;  /* 0x000000123ab37c23 */ /* 0x000fc80008010839 */
[----:B------:R-:W2:Y:S01]  /*b120*/  MUFU.EX2 R60, R60 ;  /* 0x0000003c003c7308 */ /* 0x000ea20000000800 */
[----:B------:R-:W-:Y:S01]  /*b130*/  SHF.R.U32.HI R7, RZ, 0x8, R7 ;  /* 0x00000008ff077819 */ /* 0x000fe20000011607 */
[----:B------:R-:W-:Y:S01]  /*b140*/  FFMA.FTZ R66, R66, UR18, -R164 ;  /* 0x0000001242427c23 */ /* 0x000fe200080108a4 */
[----:B------:R-:W-:Y:S01]  /*b150*/  PRMT R4, R5, 0x5410, R4 ;  /* 0x0000541005047816 */ /* 0x000fe20000000004 */
[--C-:B------:R-:W-:Y:S01]  /*b160*/  FFMA.FTZ R65, R65, UR18, -R164.reuse ;  /* 0x0000001241417c23 */ /* 0x100fe200080108a4 */
[----:B------:R-:W-:Y:S01]  /*b170*/  LOP3.LUT R5, R183, 0xffff, RZ, 0xc0, !PT ;  /* 0x0000ffffb7057812 */ /* 0x000fe200078ec0ff */
[----:B------:R-:W-:Y:S02]  /*b180*/  FFMA.FTZ R165, R165, UR18, -R164 ;  /* 0x00000012a5a57c23 */ /* 0x000fe400080108a4 */
[----:B------:R-:W-:Y:S01]  /*b190*/  MUFU.EX2 R51, R51 ;  /* 0x0000003300337308 */ /* 0x000fe20000000800 */
[----:B------:R-:W-:Y:S01]  /*b1a0*/  PRMT R6, R6, 0x5410, R7 ;  /* 0x0000541006067816 */ /* 0x000fe20000000007 */
[----:B------:R-:W-:-:S06]  /*b1b0*/  FFMA.FTZ R55, R55, UR18, -R166 ;  /* 0x0000001237377c23 */ /* 0x000fcc00080108a6 */
[----:B------:R-:W3:Y:S01]  /*b1c0*/  MUFU.EX2 R54, R54 ;  /* 0x0000003600367308 */ /* 0x000ee20000000800 */
[----:B------:R-:W-:Y:S01]  /*b1d0*/  LOP3.LUT R182, R183, 0xff, RZ, 0xc0, !PT ;  /* 0x000000ffb7b67812 */ /* 0x000fe200078ec0ff */
[----:B------:R-:W-:Y:S01]  /*b1e0*/  FFMA.FTZ R47, R252, R48, R47 ;  /* 0x00000030fc2f7223 */ /* 0x000fe2000001002f */
[----:B------:R-:W-:Y:S01]  /*b1f0*/  SHF.R.U32.HI R5, RZ, 0x8, R5 ;  /* 0x00000008ff057819 */ /* 0x000fe20000011605 */
[----:B------:R-:W-:Y:S01]  /*b200*/  FFMA.FTZ R44, R241, R49, R44 ;  /* 0x00000031f12c7223 */ /* 0x000fe2000001002c */
[----:B------:R-:W-:Y:S01]  /*b210*/  SHF.R.U32.HI R178, RZ, 0x10, R183 ;  /* 0x00000010ffb27819 */ /* 0x000fe200000116b7 */
[----:B------:R-:W-:Y:S01]  /*b220*/  FFMA.FTZ R181, R32, UR18, -R57 ;  /* 0x0000001220b57c23 */ /* 0x000fe20008010839 */
[----:B------:R4:W5:Y:S01]  /*b230*/  LDL.LU.64 R218, [R1+0x20] ;  /* 0x0000200001da7983 */ /* 0x0009620000300a00 */
[----:B------:R-:W-:Y:S01]  /*b240*/  MUFU.EX2 R52, R52 ;  /* 0x0000003400347308 */ /* 0x000fe20000000800 */
[----:B------:R-:W-:Y:S02]  /*b250*/  HSET2.LE.AND R4, R4, R43, PT ;  /* 0x0000002b04047233 */ /* 0x000fe40003803000 */
[----:B------:R-:W-:-:S05]  /*b260*/  PRMT R182, R182, 0x5410, R5 ;  /* 0x00005410b6b67816 */ /* 0x000fca0000000005 */
[----:B------:R-:W4:Y:S01]  /*b270*/  MUFU.EX2 R179, R179 ;  /* 0x000000b300b37308 */ /* 0x000f220000000800 */
[----:B------:R-:W-:Y:S02]  /*b280*/  HSET2.LE.AND R6, R6, R43, PT ;  /* 0x0000002b06067233 */ /* 0x000fe40003803000 */
[----:B-1----:R-:W-:Y:S02]  /*b290*/  F2FP.BF16.F32.PACK_AB R7, R176, R177 ;  /* 0x000000b1b007723e */ /* 0x002fe400000010ff */
[----:B--2---:R-:W-:Y:S02]  /*b2a0*/  F2FP.BF16.F32.PACK_AB R5, R175, R60 ;  /* 0x0000003caf05723e */ /* 0x004fe400000010ff */
[----:B------:R-:W-:Y:S02]  /*b2b0*/  SHF.R.U32.HI R183, RZ, 0x18, R183 ;  /* 0x00000018ffb77819 */ /* 0x000fe400000116b7 */
[----:B------:R-:W-:Y:S02]  /*b2c0*/  LOP3.LUT R178, R178, 0xff, RZ, 0xc0, !PT ;  /* 0x000000ffb2b27812 */ /* 0x000fe400078ec0ff */
[----:B------:R-:W-:-:S02]  /*b2d0*/  LOP3.LUT R7, R4, R7, RZ, 0xc0, !PT ;  /* 0x0000000704077212 */ /* 0x000fc400078ec0ff */
[----:B------:R-:W-:Y:S02]  /*b2e0*/  LOP3.LUT R6, R6, R5, RZ, 0xc0, !PT ;  /* 0x0000000506067212 */ /* 0x000fe400078ec0ff */
[----:B------:R-:W-:Y:S02]  /*b2f0*/  HSET2.LE.AND R4, R182, R43, PT ;  /* 0x0000002bb6047233 */ /* 0x000fe40003803000 */
[----:B------:R-:W-:Y:S02]  /*b300*/  PRMT R178, R178, 0x5410, R183 ;  /* 0x00005410b2b27816 */ /* 0x000fe400000000b7 */
[----:B---3--:R-:W-:Y:S01]  /*b310*/  F2FP.BF16.F32.PACK_AB R5, R54, R51 ;  /* 0x000000333605723e */ /* 0x008fe200000010ff */
[----:B------:R-:W-:Y:S01]  /*b320*/  IMAD.MOV.U32 R183, RZ, RZ, R217 ;  /* 0x000000ffffb77224 */ /* 0x000fe200078e00d9 */
[----:B----4-:R-:W-:Y:S02]  /*b330*/  F2FP.BF16.F32.PACK_AB R58, R179, R52 ;  /* 0x00000034b33a723e */ /* 0x010fe400000010ff */
[----:B------:R-:W-:-:S02]  /*b340*/  LOP3.LUT R4, R4, R5, RZ, 0xc0, !PT ;  /* 0x0000000504047212 */ /* 0x000fc400078ec0ff */
[----:B------:R-:W-:Y:S01]  /*b350*/  HSET2.LE.AND R5, R178, R43, PT ;  /* 0x0000002bb2057233 */ /* 0x000fe20003803000 */
[----:B------:R-:W-:Y:S01]  /*b360*/  FFMA.FTZ R164, R67, UR18, -R164 ;  /* 0x0000001243a47c23 */ /* 0x000fe200080108a4 */
[----:B------:R-:W-:-:S03]  /*b370*/  LOP3.LUT R246, R183, R248, R246, 0x96, !PT ;  /* 0x000000f8b7f67212 */ /* 0x000fc600078e96f6 */
[----:B------:R-:W-:Y:S01]  /*b380*/  LOP3.LUT R5, R5, R58, RZ, 0xc0, !PT ;  /* 0x0000003a05057212 */ /* 0x000fe200078ec0ff */
[--C-:B------:R-:W-:Y:S01]  /*b390*/  FFMA.FTZ R58, R61, UR18, -R174.reuse ;  /* 0x000000123d3a7c23 */ /* 0x100fe200080108ae */
[--C-:B------:R-:W-:Y:S01]  /*b3a0*/  FFMA.FTZ R61, R167, UR18, -R174.reuse ;  /* 0x00000012a73d7c23 */ /* 0x100fe200080108ae */
[--C-:B------:R-:W-:Y:S01]  /*b3b0*/  FFMA.FTZ R167, R172, UR18, -R174.reuse ;  /* 0x00000012aca77c23 */ /* 0x100fe200080108ae */
[----:B------:R-:W-:Y:S01]  /*b3c0*/  FFMA.FTZ R172, R173, UR18, -R174 ;  /* 0x00000012adac7c23 */ /* 0x000fe200080108ae */
[----:B------:R-:W-:Y:S01]  /*b3d0*/  FFMA.FTZ R183, R63, UR18, -R166 ;  /* 0x000000123fb77c23 */ /* 0x000fe200080108a6 */
[----:B------:R-:W-:Y:S01]  /*b3e0*/  FFMA.FTZ R173, R195, R64, R59 ;  /* 0x00000040c3ad7223 */ /* 0x000fe2000001003b */
[----:B------:R-:W-:-:S04]  /*b3f0*/  IMAD.WIDE.U32 R246, R246, -0x2daee0ad, RZ ;  /* 0xd2511f53f6f67825 */ /* 0x000fc800078e00ff */
[----:B------:R-:W-:Y:S01]  /*b400*/  FFMA.FTZ R63, R197, R62, R35 ;  /* 0x0000003ec53f7223 */ /* 0x000fe20000010023 */
[----:B------:R-:W-:Y:S01]  /*b410*/  MUFU.EX2 R165, R165 ;  /* 0x000000a500a57308 */ /* 0x000fe20000000800 */
[----:B------:R-:W-:Y:S01]  /*b420*/  FADD.FTZ R42, R42, R173 ;  /* 0x000000ad2a2a7221 */ /* 0x000fe20000010000 */
[----:B------:R-:W-:Y:S01]  /*b430*/  HMMA.16816.F32.BF16 R84, R4, R20, R84 ;  /* 0x000000140454723c */ /* 0x000fe20000041854 */
[----:B------:R-:W-:-:S05]  /*b440*/  FADD.FTZ R40, R40, R63 ;  /* 0x0000003f28287221 */ /* 0x000fca0000010000 */
[----:B------:R-:W1:Y:S01]  /*b450*/  MUFU.EX2 R164, R164 ;  /* 0x000000a400a47308 */ /* 0x000e620000000800 */
[----:B------:R-:W-:Y:S01]  /*b460*/  HMMA.16816.F32.BF16 R96, R4, R22, R96 ;  /* 0x000000160460723c */ /* 0x000fe20000041860 */
[----:B------:R-:W-:Y:S01]  /*b470*/  SHF.R.U32.HI R21, RZ, 0x10, R246 ;  /* 0x00000010ff157819 */ /* 0x000fe200000116f6 */
[----:B------:R-:W-:-:S05]  /*b480*/  FADD.FTZ R39, R39, R42 ;  /* 0x0000002a27277221 */ /* 0x000fca0000010000 */
[----:B------:R-:W-:Y:S01]  /*b490*/  MUFU.EX2 R167, R167 ;  /* 0x000000a700a77308 */ /* 0x000fe20000000800 */
[----:B------:R-:W-:Y:S01]  /*b4a0*/  LOP3.LUT R23, R246, 0xffff, RZ, 0xc0, !PT ;  /* 0x0000fffff6177812 */ /* 0x000fe200078ec0ff */
[----:B------:R-:W-:-:S06]  /*b4b0*/  FADD.FTZ R37, R37, R40 ;  /* 0x0000002825257221 */ /* 0x000fcc0000010000 */
[----:B------:R-:W2:Y:S01]  /*b4c0*/  MUFU.EX2 R172, R172 ;  /* 0x000000ac00ac7308 */ /* 0x000ea20000000800 */
[----:B------:R-:W-:Y:S02]  /*b4d0*/  SHF.R.U32.HI R174, RZ, 0x18, R246 ;  /* 0x00000018ffae7819 */ /* 0x000fe400000116f6 */
[----:B------:R-:W-:Y:S01]  /*b4e0*/  LOP3.LUT R21, R21, 0xff, RZ, 0xc0, !PT ;  /* 0x000000ff15157812 */ /* 0x000fe200078ec0ff */
[C---:B------:R-:W-:Y:S01]  /*b4f0*/  HMMA.16816.F32.BF16 R160, R4.reuse, R28, R160 ;  /* 0x0000001c04a0723c */ /* 0x040fe200000418a0 */
[----:B------:R-:W-:Y:S01]  /*b500*/  LOP3.LUT R178, R246, 0xff, RZ, 0xc0, !PT ;  /* 0x000000fff6b27812 */ /* 0x000fe200078ec0ff */
[----:B------:R-:W-:Y:S01]  /*b510*/  FADD.FTZ R38, R38, R39 ;  /* 0x0000002726267221 */ /* 0x000fe20000010000 */
[----:B------:R-:W-:Y:S01]  /*b520*/  SHF.R.U32.HI R23, RZ, 0x8, R23 ;  /* 0x00000008ff177819 */ /* 0x000fe20000011617 */
[----:B------:R-:W-:Y:S02]  /*b530*/  FADD.FTZ R36, R36, R37 ;  /* 0x0000002524247221 */ /* 0x000fe40000010000 */
[----:B------:R-:W-:Y:S01]  /*b540*/  HMMA.16816.F32.BF16 R148, R4, R30, R148 ;  /* 0x0000001e0494723c */ /* 0x000fe20000041894 */
[----:B------:R-:W-:Y:S01]  /*b550*/  PRMT R174, R21, 0x5410, R174 ;  /* 0x0000541015ae7816 */ /* 0x000fe200000000ae */
[----:B------:R-:W-:Y:S01]  /*b560*/  FADD.FTZ R243, R243, R38 ;  /* 0x00000026f3f37221 */ /* 0x000fe20000010000 */
[----:B------:R-:W-:-:S03]  /*b570*/  PRMT R178, R178, 0x5410, R23 ;  /* 0x00005410b2b27816 */ /* 0x000fc60000000017 */
[----:B------:R-:W-:Y:S01]  /*b580*/  HMMA.16816.F32.BF16 R68, R4, R24, R68 ;  /* 0x000000180444723c */ /* 0x000fe20000041844 */
[----:B------:R-:W-:-:S05]  /*b590*/  LOP3.LUT R244, R247, R244, R206, 0x96, !PT ;  /* 0x000000f4f7f47212 */ /* 0x000fca00078e96ce */
[----:B------:R-:W-:Y:S01]  /*b5a0*/  HMMA.16816.F32.BF16 R80, R4, R26, R80 ;  /* 0x0000001a0450723c */ /* 0x000fe20000041850 */
[----:B------:R-:W-:-:S05]  /*b5b0*/  FADD.FTZ R209, R209, R36 ;  /* 0x00000024d1d17221 */ /* 0x000fca0000010000 */
[C---:B------:R-:W-:Y:S06]  /*b5c0*/  HMMA.16816.F32.BF16 R100, R4.reuse, R16, R100 ;  /* 0x000000100464723c */ /* 0x040fec0000041864 */
[C---:B------:R-:W-:Y:S06]  /*b5d0*/  HMMA.16816.F32.BF16 R108, R4.reuse, R18, R108 ;  /* 0x00000012046c723c */ /* 0x040fec000004186c */
[C---:B------:R-:W-:Y:S06]  /*b5e0*/  HMMA.16816.F32.BF16 R112, R4.reuse, R12, R112 ;  /* 0x0000000c0470723c */ /* 0x040fec0000041870 */
[C---:B------:R-:W-:Y:S06]  /*b5f0*/  HMMA.16816.F32.BF16 R120, R4.reuse, R14, R120 ;  /* 0x0000000e0478723c */ /* 0x040fec0000041878 */
[C---:B------:R-:W-:Y:S06]  /*b600*/  HMMA.16816.F32.BF16 R136, R4.reuse, R8, R136 ;  /* 0x000000080488723c */ /* 0x040fec0000041888 */
[----:B------:R-:W-:Y:S01]  /*b610*/  HMMA.16816.F32.BF16 R132, R4, R10, R132 ;  /* 0x0000000a0484723c */ /* 0x000fe20000041884 */
[----:B------:R-:W-:Y:S01]  /*b620*/  FFMA.FTZ R12, R53, UR18, -R166 ;  /* 0x00000012350c7c23 */ /* 0x000fe200080108a6 */
[----:B------:R-:W-:Y:S01]  /*b630*/  HSET2.LE.AND R35, R174, R43, PT ;  /* 0x0000002bae237233 */ /* 0x000fe20003803000 */
[----:B------:R-:W-:Y:S01]  /*b640*/  MUFU.EX2 R58, R58 ;  /* 0x0000003a003a7308 */ /* 0x000fe20000000800 */
[----:B------:R-:W-:Y:S01]  /*b650*/  FADD.FTZ R200, R200, R243 ;  /* 0x000000f3c8c87221 */ /* 0x000fe20000010000 */
[----:B------:R-:W-:Y:S01]  /*b660*/  LOP3.LUT R21, R244, 0xffff, RZ, 0xc0, !PT ;  /* 0x0000fffff4157812 */ /* 0x000fe200078ec0ff */
[----:B------:R-:W-:Y:S01]  /*b670*/  FFMA.FTZ R67, R56, UR18, -R57 ;  /* 0x0000001238437c23 */ /* 0x000fe20008010839 */
[----:B------:R-:W-:-:S04]  /*b680*/  IMAD.WIDE.U32 R4, R180, -0x2daee0ad, RZ ;  /* 0xd2511f53b4047825 */ /* 0x000fc800078e00ff */
[----:B------:R-:W-:Y:S01]  /*b690*/  FFMA.FTZ R53, R34, UR18, -R166 ;  /* 0x0000001222357c23 */ /* 0x000fe200080108a6 */
[----:B------:R-:W-:Y:S01]  /*b6a0*/  HSET2.LE.AND R34, R178, R43, PT ;  /* 0x0000002bb2227233 */ /* 0x000fe20003803000 */
[----:B------:R-:W-:Y:S01]  /*b6b0*/  MUFU.EX2 R66, R66 ;  /* 0x0000004200427308 */ /* 0x000fe20000000800 */
[----:B------:R-:W-:Y:S01]  /*b6c0*/  LOP3.LUT R206, R5, R250, R206, 0x96, !PT ;  /* 0x000000fa05ce7212 */ /* 0x000fe200078e96ce */
[----:B------:R-:W-:Y:S01]  /*b6d0*/  FADD.FTZ R196, R196, R209 ;  /* 0x000000d1c4c47221 */ /* 0x000fe20000010000 */
[----:B-1----:R-:W-:-:S05]  /*b6e0*/  F2FP.BF16.F32.PACK_AB R8, R164, R165 ;  /* 0x000000a5a408723e */ /* 0x002fca00000010ff */
[----:B------:R-:W-:Y:S01]  /*b6f0*/  MUFU.EX2 R65, R65 ;  /* 0x0000004100417308 */ /* 0x000fe20000000800 */
[----:B--2---:R-:W-:Y:S01]  /*b700*/  F2FP.BF16.F32.PACK_AB R9, R172, R167 ;  /* 0x000000a7ac09723e */ /* 0x004fe200000010ff */
[----:B------:R-:W-:Y:S01]  /*b710*/  IMAD.MOV.U32 R182, RZ, RZ, R216 ;  /* 0x000000ffffb67224 */ /* 0x000fe200078e00d8 */
[----:B------:R-:W-:Y:S01]  /*b720*/  LOP3.LUT R11, R4, 0xffff, RZ, 0xc0, !PT ;  /* 0x0000ffff040b7812 */ /* 0x000fe200078ec0ff */
[----:B------:R-:W-:Y:S01]  /*b730*/  FADD.FTZ R46, R46, R47 ;  /* 0x0000002f2e2e7221 */ /* 0x000fe20000010000 */
[----:B------:R-:W-:Y:S01]  /*b740*/  SHF.R.U32.HI R64, RZ, 0x10, R4 ;  /* 0x00000010ff407819 */ /* 0x000fe20000011604 */
[----:B------:R-:W-:Y:S02]  /*b750*/  FADD.FTZ R44, R45, R44 ;  /* 0x0000002c2d2c7221 */ /* 0x000fe40000010000 */
[----:B------:R-:W1:Y:S01]  /*b760*/  MUFU.EX2 R61, R61 ;  /* 0x0000003d003d7308 */ /* 0x000e620000000800 */
[----:B------:R-:W-:Y:S01]  /*b770*/  LOP3.LUT R62, R206, 0xffff, RZ, 0xc0, !PT ;  /* 0x0000ffffce3e7812 */ /* 0x000fe200078ec0ff */
[----:B------:R-:W-:Y:S01]  /*b780*/  FFMA.FTZ R166, R33, UR18, -R57 ;  /* 0x0000001221a67c23 */ /* 0x000fe20008010839 */
[----:B------:R-:W-:Y:S01]  /*b790*/  SHF.R.U32.HI R16, RZ, 0x10, R244 ;  /* 0x00000010ff107819 */ /* 0x000fe200000116f4 */
[----:B------:R-:W-:Y:S01]  /*b7a0*/  FADD.FTZ R211, R211, R200 ;  /* 0x000000c8d3d37221 */ /* 0x000fe20000010000 */
[----:B------:R-:W-:Y:S01]  /*b7b0*/  LOP3.LUT R35, R35, R8, RZ, 0xc0, !PT ;  /* 0x0000000823237212 */ /* 0x000fe200078ec0ff */
[----:B------:R-:W-:Y:S01]  /*b7c0*/  FADD.FTZ R207, R207, R196 ;  /* 0x000000c4cfcf7221 */ /* 0x000fe20000010000 */
[----:B------:R-:W-:Y:S01]  /*b7d0*/  LOP3.LUT R34, R34, R9, RZ, 0xc0, !PT ;  /* 0x0000000922227212 */ /* 0x000fe200078ec0ff */
[----:B------:R2:W-:Y:S01]  /*b7e0*/  MUFU.EX2 R56, R183 ;  /* 0x000000b700387308 */ /* 0x0005e20000000800 */
[----:B------:R-:W-:Y:S01]  /*b7f0*/  LOP3.LUT R8, R4, 0xff, RZ, 0xc0, !PT ;  /* 0x000000ff04087812 */ /* 0x000fe200078ec0ff */
[----:B------:R-:W3:Y:S01]  /*b800*/  LDSM.16.MT88.4 R28, [R221+0x9c00] ;  /* 0x009c0000dd1c783b */ /* 0x000ee20000004200 */
[----:B------:R-:W-:-:S02]  /*b810*/  SHF.R.U32.HI R11, RZ, 0x8, R11 ;  /* 0x00000008ff0b7819 */ /* 0x000fc4000001160b */
[----:B------:R-:W-:Y:S01]  /*b820*/  LOP3.LUT R64, R64, 0xff, RZ, 0xc0, !PT ;  /* 0x000000ff40407812 */ /* 0x000fe200078ec0ff */
[----:B------:R-:W-:Y:S01]  /*b830*/  FFMA.FTZ R182, R50, UR18, -R57 ;  /* 0x0000001232b67c23 */ /* 0x000fe20008010839 */
[----:B------:R-:W-:Y:S01]  /*b840*/  SHF.R.U32.HI R9, RZ, 0x18, R4 ;  /* 0x00000018ff097819 */ /* 0x000fe20000011604 */
[----:B------:R-:W-:Y:S01]  /*b850*/  FADD.FTZ R198, R198, R211 ;  /* 0x000000d3c6c67221 */ /* 0x000fe20000010000 */
[----:B------:R-:W-:Y:S01]  /*b860*/  LOP3.LUT R20, R244, 0xff, RZ, 0xc0, !PT ;  /* 0x000000fff4147812 */ /* 0x000fe200078ec0ff */
[----:B------:R-:W-:Y:S01]  /*b870*/  FADD.FTZ R207, R194, R207 ;  /* 0x000000cfc2cf7221 */ /* 0x000fe20000010000 */
[----:B------:R-:W-:Y:S01]  /*b880*/  SHF.R.U32.HI R21, RZ, 0x8, R21 ;  /* 0x00000008ff157819 */ /* 0x000fe20000011615 */
[----:B------:R-:W-:Y:S01]  /*b890*/  MUFU.EX2 R55, R55 ;  /* 0x0000003700377308 */ /* 0x000fe20000000800 */
[----:B------:R-:W-:Y:S01]  /*b8a0*/  SHF.R.U32.HI R17, RZ, 0x18, R244 ;  /* 0x00000018ff117819 */ /* 0x000fe200000116f4 */
[----:B------:R-:W4:Y:S01]  /*b8b0*/  LDSM.16.MT88.4 R24, [R170+0x9c00] ;  /* 0x009c0000aa18783b */ /* 0x000f220000004200 */
[----:B------:R-:W-:-:S02]  /*b8c0*/  LOP3.LUT R16, R16, 0xff, RZ, 0xc0, !PT ;  /* 0x000000ff10107812 */ /* 0x000fc400078ec0ff */
[----:B--2---:R-:W-:Y:S01]  /*b8d0*/  SHF.R.U32.HI R183, RZ, 0x8, R62 ;  /* 0x00000008ffb77819 */ /* 0x004fe2000001163e */
[----:B------:R-:W-:Y:S01]  /*b8e0*/  FADD.FTZ R3, R3, R46 ;  /* 0x0000002e03037221 */ /* 0x000fe20000010000 */
[----:B------:R-:W-:Y:S01]  /*b8f0*/  FADD.FTZ R41, R41, R44 ;  /* 0x0000002c29297221 */ /* 0x000fe20000010000 */
[----:B------:R2:W-:Y:S01]  /*b900*/  MUFU.EX2 R62, R166 ;  /* 0x000000a6003e7308 */ /* 0x0005e20000000800 */
[----:B------:R-:W-:Y:S01]  /*b910*/  PRMT R18, R20, 0x5410, R21 ;  /* 0x0000541014127816 */ /* 0x000fe20000000015 */
[----:B------:R-:W-:Y:S01]  /*b920*/  FADD.FTZ R51, R51, R198 ;  /* 0x000000c633337221 */ /* 0x000fe20000010000 */
[----:B------:R-:W-:Y:S01]  /*b930*/  PRMT R16, R16, 0x5410, R17 ;  /* 0x0000541010107816 */ /* 0x000fe20000000011 */
[----:B------:R-:W-:Y:S01]  /*b940*/  FADD.FTZ R52, R52, R207 ;  /* 0x000000cf34347221 */ /* 0x000fe20000010000 */
[----:B------:R-:W-:Y:S01]  /*b950*/  SHF.R.U32.HI R174, RZ, 0x10, R206 ;  /* 0x00000010ffae7819 */ /* 0x000fe200000116ce */
[----:B------:R3:W5:Y:S02]  /*b960*/  LDL.LU.64 R216, [R1+0x18] ;  /* 0x0000180001d87983 */ /* 0x0007640000300a00 */
[----:B------:R3:W4:Y:S01]  /*b970*/  MUFU.EX2 R50, R12 ;  /* 0x0000000c00327308 */ /* 0x0007220000000800 */
[----:B------:R-:W-:Y:S01]  /*b980*/  FADD.FTZ R51, R54, R51 ;  /* 0x0000003336337221 */ /* 0x000fe20000010000 */
[----:B-1----:R-:W-:Y:S01]  /*b990*/  F2FP.BF16.F32.PACK_AB R13, R61, R58 ;  /* 0x0000003a3d0d723e */ /* 0x002fe200000010ff */
[----:B------:R-:W-:Y:S01]  /*b9a0*/  LDSM.16.MT88.4 R4, [R170+0xbc00] ;  /* 0x00bc0000aa04783b */ /* 0x000fe20000004200 */
[----:B--2---:R-:W-:-:S04]  /*b9b0*/  PRMT R166, R8, 0x5410, R11 ;  /* 0x0000541008a67816 */ /* 0x004fc8000000000b */
[----:B------:R-:W-:Y:S01]  /*b9c0*/  MUFU.EX2 R57, R182 ;  /* 0x000000b600397308 */ /* 0x000fe20000000800 */
[----:B------:R-:W-:Y:S01]  /*b9d0*/  PRMT R8, R64, 0x5410, R9 ;  /* 0x0000541040087816 */ /* 0x000fe20000000009 */
[----:B------:R-:W-:Y:S01]  /*b9e0*/  FADD.FTZ R0, R0, R3 ;  /* 0x0000000300007221 */ /* 0x000fe20000010000 */
[----:B------:R-:W-:Y:S01]  /*b9f0*/  F2FP.BF16.F32.PACK_AB R33, R65, R66 ;  /* 0x000000424121723e */ /* 0x000fe200000010ff */
[----:B------:R-:W-:Y:S01]  /*ba00*/  FADD.FTZ R2, R2, R41 ;  /* 0x0000002902027221 */ /* 0x000fe20000010000 */
[----:B------:R-:W1:Y:S03]  /*ba10*/  LDSM.16.MT88.4 R20, [R221+0xac00] ;  /* 0x00ac0000dd14783b */ /* 0x000e660000004200 */
[----:B------:R-:W2:Y:S01]  /*ba20*/  MUFU.EX2 R64, R67 ;  /* 0x0000004300407308 */ /* 0x000ea20000000800 */
[--C-:B------:R-:W-:Y:S01]  /*ba30*/  HSET2.LE.AND R18, R18, R43.reuse, PT ;  /* 0x0000002b12127233 */ /* 0x100fe20003803000 */
[----:B------:R-:W-:Y:S01]  /*ba40*/  FADD.FTZ R52, R179, R52 ;  /* 0x00000034b3347221 */ /* 0x000fe20000010000 */
[----:B------:R-:W-:Y:S01]  /*ba50*/  HSET2.LE.AND R16, R16, R43, PT ;  /* 0x0000002b10107233 */ /* 0x000fe20003803000 */
[----:B------:R-:W-:Y:S01]  /*ba60*/  FADD.FTZ R60, R60, R51 ;  /* 0x000000333c3c7221 */ /* 0x000fe20000010000 */
[----:B------:R-:W-:-:S03]  /*ba70*/  FADD.FTZ R201, R201, R0 ;  /* 0x00000000c9c97221 */ /* 0x000fc60000010000 */
[----:B------:R-:W1:Y:S01]  /*ba80*/  MUFU.EX2 R53, R53 ;  /* 0x0000003500357308 */ /* 0x000e620000000800 */
[----:B------:R-:W-:Y:S01]  /*ba90*/  FADD.FTZ R177, R177, R52 ;  /* 0x00000034b1b17221 */ /* 0x000fe20000010000 */
[----:B------:R-:W-:Y:S01]  /*baa0*/  LOP3.LUT R32, R18, R13, RZ, 0xc0, !PT ;  /* 0x0000000d12207212 */ /* 0x000fe200078ec0ff */
[----:B------:R-:W-:Y:S01]  /*bab0*/  FADD.FTZ R205, R205, R2 ;  /* 0x00000002cdcd7221 */ /* 0x000fe20000010000 */
[----:B------:R-:W-:Y:S01]  /*bac0*/  LOP3.LUT R33, R16, R33, RZ, 0xc0, !PT ;  /* 0x0000002110217212 */ /* 0x000fe200078ec0ff */
[----:B---3--:R-:W-:Y:S03]  /*bad0*/  LDSM.16.MT88.4 R12, [R221+0xbc00] ;  /* 0x00bc0000dd0c783b */ /* 0x008fe60000004200 */
[----:B------:R-:W3:Y:S01]  /*bae0*/  MUFU.EX2 R59, R181 ;  /* 0x000000b5003b7308 */ /* 0x000ee20000000800 */
[----:B------:R-:W3:Y:S01]  /*baf0*/  LDSM.16.MT88.4 R16, [R170+0xac00] ;  /* 0x00ac0000aa10783b */ /* 0x000ee20000004200 */
[----:B------:R-:W-:Y:S01]  /*bb00*/  LOP3.LUT R10, R206, 0xff, RZ, 0xc0, !PT ;  /* 0x000000ffce0a7812 */ /* 0x000fe200078ec0ff */
[----:B------:R-:W-:Y:S01]  /*bb10*/  FADD.FTZ R175, R175, R60 ;  /* 0x0000003cafaf7221 */ /* 0x000fe20000010000 */
[----:B------:R-:W-:Y:S01]  /*bb20*/  SHF.R.U32.HI R206, RZ, 0x18, R206 ;  /* 0x00000018ffce7819 */ /* 0x000fe200000116ce */
[----:B------:R-:W-:Y:S01]  /*bb30*/  FADD.FTZ R188, R188, R201 ;  /* 0x000000c9bcbc7221 */ /* 0x000fe20000010000 */
[----:B------:R-:W-:Y:S01]  /*bb40*/  LOP3.LUT R193, R174, 0xff, RZ, 0xc0, !PT ;  /* 0x000000ffaec17812 */ /* 0x000fe200078ec0ff */
[----:B------:R-:W-:Y:S01]  /*bb50*/  FADD.FTZ R176, R176, R177 ;  /* 0x000000b1b0b07221 */ /* 0x000fe20000010000 */
[----:B------:R-:W-:Y:S01]  /*bb60*/  FADD.FTZ R192, R192, R205 ;  /* 0x000000cdc0c07221 */ /* 0x000fe20000010000 */
[----:B----4-:R-:W-:Y:S01]  /*bb70*/  F2FP.BF16.F32.PACK_AB R45, R55, R50 ;  /* 0x00000032372d723e */ /* 0x010fe200000010ff */
[----:B------:R-:W-:Y:S01]  /*bb80*/  FADD.FTZ R50, R50, R175 ;  /* 0x000000af32327221 */ /* 0x000fe20000010000 */
[----:B--2---:R-:W-:Y:S01]  /*bb90*/  F2FP.BF16.F32.PACK_AB R48, R64, R57 ;  /* 0x000000394030723e */ /* 0x004fe200000010ff */
[----:B------:R-:W-:Y:S01]  /*bba0*/  FADD.FTZ R199, R199, R188 ;  /* 0x000000bcc7c77221 */ /* 0x000fe20000010000 */
[----:B------:R-:W-:Y:S01]  /*bbb0*/  PRMT R174, R10, 0x5410, R183 ;  /* 0x000054100aae7816 */ /* 0x000fe200000000b7 */
[----:B------:R-:W-:Y:S01]  /*bbc0*/  FADD.FTZ R57, R57, R176 ;  /* 0x000000b039397221 */ /* 0x000fe20000010000 */
[----:B------:R-:W-:Y:S01]  /*bbd0*/  PRMT R206, R193, 0x5410, R206 ;  /* 0x00005410c1ce7816 */ /* 0x000fe200000000ce */
[----:B------:R-:W-:Y:S01]  /*bbe0*/  FADD.FTZ R203, R203, R192 ;  /* 0x000000c0cbcb7221 */ /* 0x000fe20000010000 */
[----:B------:R-:W-:Y:S01]  /*bbf0*/  FADD.FTZ R50, R55, R50 ;  /* 0x0000003237327221 */ /* 0x000fe20000010000 */
[--C-:B------:R-:W-:Y:S01]  /*bc00*/  HSET2.LE.AND R11, R8, R43.reuse, PT ;  /* 0x0000002b080b7233 */ /* 0x100fe20003803000 */
[----:B------:R-:W-:Y:S01]  /*bc10*/  FADD.FTZ R186, R186, R199 ;  /* 0x000000c7baba7221 */ /* 0x000fe20000010000 */
[----:B------:R-:W-:Y:S01]  /*bc20*/  FADD.FTZ R64, R64, R57 ;  /* 0x0000003940407221 */ /* 0x000fe20000010000 */
[--C-:B------:R-:W-:Y:S01]  /*bc30*/  HSET2.LE.AND R10, R166, R43.reuse, PT ;  /* 0x0000002ba60a7233 */ /* 0x100fe20003803000 */
[----:B------:R-:W-:Y:S01]  /*bc40*/  FADD.FTZ R190, R190, R203 ;  /* 0x000000cbbebe7221 */ /* 0x000fe20000010000 */
[----:B------:R-:W-:-:S02]  /*bc50*/  HSET2.LE.AND R8, R174, R43, PT ;  /* 0x0000002bae087233 */ /* 0x000fc40003803000 */
[----:B------:R-:W-:Y:S02]  /*bc60*/  HSET2.LE.AND R9, R206, R43, PT ;  /* 0x0000002bce097233 */ /* 0x000fe40003803000 */
[----:B-1----:R-:W-:Y:S01]  /*bc70*/  F2FP.BF16.F32.PACK_AB R43, R56, R53 ;  /* 0x00000035382b723e */ /* 0x002fe200000010ff */
[----:B------:R-:W-:Y:S01]  /*bc80*/  FADD.FTZ R53, R53, R50 ;  /* 0x0000003235357221 */ /* 0x000fe20000010000 */
[----:B---3--:R-:W-:Y:S01]  /*bc90*/  F2FP.BF16.F32.PACK_AB R166, R62, R59 ;  /* 0x0000003b3ea6723e */ /* 0x008fe200000010ff */
[----:B------:R-:W-:Y:S01]  /*bca0*/  FADD.FTZ R187, R187, R186 ;  /* 0x000000babbbb7221 */ /* 0x000fe20000010000 */
[----:B------:R-:W-:Y:S01]  /*bcb0*/  FADD.FTZ R59, R59, R64 ;  /* 0x000000403b3b7221 */ /* 0x000fe20000010000 */
[----:B------:R-:W-:Y:S01]  /*bcc0*/  FADD.FTZ R185, R185, R190 ;  /* 0x000000beb9b97221 */ /* 0x000fe20000010000 */
[----:B------:R-:W-:Y:S01]  /*bcd0*/  FADD.FTZ R246, R56, R53 ;  /* 0x0000003538f67221 */ /* 0x000fe20000010000 */
[----:B------:R-:W-:Y:S01]  /*bce0*/  FADD.FTZ R202, R202, R187 ;  /* 0x000000bbcaca7221 */ /* 0x000fe20000010000 */
[----:B------:R-:W-:Y:S01]  /*bcf0*/  FADD.FTZ R247, R62, R59 ;  /* 0x0000003b3ef77221 */ /* 0x000fe20000010000 */
[----:B------:R-:W-:-:S02]  /*bd00*/  FADD.FTZ R204, R204, R185 ;  /* 0x000000b9cccc7221 */ /* 0x000fc40000010000 */
[----:B------:R-:W-:Y:S01]  /*bd10*/  FADD.FTZ R191, R191, R202 ;  /* 0x000000cabfbf7221 */ /* 0x000fe20000010000 */
[----:B------:R1:W-:Y:S01]  /*bd20*/  STL [R1+0xc], R246 ;  /* 0x00000cf601007387 */ /* 0x0003e20000100800 */
[----:B------:R-:W-:-:S03]  /*bd30*/  FADD.FTZ R189, R189, R204 ;  /* 0x000000ccbdbd7221 */ /* 0x000fc60000010000 */
[----:B------:R1:W-:Y:S01]  /*bd40*/  STL [R1+0x8], R247 ;  /* 0x000008f701007387 */ /* 0x0003e20000100800 */
[----:B------:R-:W-:Y:S01]  /*bd50*/  FADD.FTZ R191, R210, R191 ;  /* 0x000000bfd2bf7221 */ /* 0x000fe20000010000 */
[----:B------:R-:W-:Y:S01]  /*bd60*/  FADD.FTZ R189, R208, R189 ;  /* 0x000000bdd0bd7221 */ /* 0x000fe20000010000 */
[----:B------:R-:W-:Y:S02]  /*bd70*/  PLOP3.LUT P0, PT, PT, PT, UP0, 0x40, 0x0 ;  /* 0x000000000000781c */ /* 0x000fe40003f0e808 */
[----:B------:R-:W-:Y:S01]  /*bd80*/  FADD.FTZ R66, R66, R191 ;  /* 0x000000bf42427221 */ /* 0x000fe20000010000 */
[----:B------:R-:W-:Y:S01]  /*bd90*/  FADD.FTZ R58, R58, R189 ;  /* 0x000000bd3a3a7221 */ /* 0x000fe20000010000 */
[----:B------:R-:W-:Y:S02]  /*bda0*/  LOP3.LUT R10, R10, R43, RZ, 0xc0, !PT ;  /* 0x0000002b0a0a7212 */ /* 0x000fe400078ec0ff */
[----:B------:R-:W-:Y:S01]  /*bdb0*/  LOP3.LUT R11, R11, R166, RZ, 0xc0, !PT ;  /* 0x000000a60b0b7212 */ /* 0x000fe200078ec0ff */
[----:B------:R-:W-:Y:S01]  /*bdc0*/  FADD.FTZ R66, R65, R66 ;  /* 0x0000004241427221 */ /* 0x000fe20000010000 */
[----:B------:R-:W-:-:S02]  /*bdd0*/  LOP3.LUT R8, R8, R45, RZ, 0xc0, !PT ;  /* 0x0000002d08087212 */ /* 0x000fc400078ec0ff */
[----:B------:R-:W-:Y:S01]  /*bde0*/  LOP3.LUT R9, R9, R48, RZ, 0xc0, !PT ;  /* 0x0000003009097212 */ /* 0x000fe200078ec0ff */
[----:B------:R-:W-:Y:S01]  /*bdf0*/  FADD.FTZ R58, R61, R58 ;  /* 0x0000003a3d3a7221 */ /* 0x000fe20000010000 */
[----:B------:R-:W-:Y:S01]  /*be00*/  FADD.FTZ R165, R165, R66 ;  /* 0x00000042a5a57221 */ /* 0x000fe20000010000 */
[----:B------:R-:W-:Y:S02]  /*be10*/  HMMA.16816.F32.BF16 R156, R32, R28, R156 ;  /* 0x0000001c209c723c */ /* 0x000fe4000004189c */
[----:B------:R-:W-:Y:S01]  /*be20*/  FADD.FTZ R167, R167, R58 ;  /* 0x0000003aa7a77221 */ /* 0x000fe20000010000 */
[----:B------:R-:W-:-:S03]  /*be30*/  FADD.FTZ R252, R164, R165 ;  /* 0x000000a5a4fc7221 */ /* 0x000fc60000010000 */
[----:B------:R-:W-:Y:S01]  /*be40*/  HMMA.16816.F32.BF16 R152, R32, R30, R152 ;  /* 0x0000001e2098723c */ /* 0x000fe20000041898 */
[----:B------:R-:W-:Y:S01]  /*be50*/  FADD.FTZ R241, R172, R167 ;  /* 0x000000a7acf17221 */ /* 0x000fe20000010000 */
[----:B------:R-:W-:-:S04]  /*be60*/  IMAD.MOV.U32 R3, RZ, RZ, R214 ;  /* 0x000000ffff037224 */ /* 0x000fc800078e00d6 */
[----:B------:R-:W-:Y:S01]  /*be70*/  HMMA.16816.F32.BF16 R72, R32, R24, R72 ;  /* 0x000000182048723c */ /* 0x000fe20000041848 */
[----:B------:R-:W-:Y:S02]  /*be80*/  IMAD.MOV.U32 R164, RZ, RZ, R215 ;  /* 0x000000ffffa47224 */ /* 0x000fe400078e00d7 */
[----:B------:R-:W-:-:S03]  /*be90*/  IMAD.MOV.U32 R0, RZ, RZ, R212 ;  /* 0x000000ffff007224 */ /* 0x000fc600078e00d4 */
[----:B------:R-:W-:Y:S01]  /*bea0*/  HMMA.16816.F32.BF16 R76, R32, R26, R76 ;  /* 0x0000001a204c723c */ /* 0x000fe2000004184c */
[----:B------:R-:W-:-:S05]  /*beb0*/  IMAD.MOV.U32 R2, RZ, RZ, R213 ;  /* 0x000000ffff027224 */ /* 0x000fca00078e00d5 */
        /* <DEDUP_REMOVED lines=21> */
[----:B-1----:R-:W-:-:S15]  /*c010*/  @P0 BRA `(.L_x_324) ;  /* 0x0000005000540947 */ /* 0x002fde0003800000 */
        /* <DEDUP_REMOVED lines=14> */
[----:B-----5:R-:W-:Y:S01]  /*c100*/  LEA R0, P0, R14, R216, 0x6 ;  /* 0x000000d80e007211 */ /* 0x020fe200078030ff */
        /* <DEDUP_REMOVED lines=24> */
[----:B------:R-:W-:Y:S01]  /*c290*/  @!P4 LDGSTS.E.BYPASS.LTC128B.128 [R225+0xa000], desc[UR22][R10.64+0x40] ;  /* 0x0a0000400ae1cfae */ /* 0x000fe2000b901d56 */
        /* <DEDUP_REMOVED lines=27> */
[----:B------:R-:W-:Y:S04]  /*c450*/  LDSM.16.M88.4 R184, [R223+0x6000] ;  /* 0x00600000dfb8783b */ /* 0x000fe80000000200 */
[----:B------:R-:W2:Y:S04]  /*c460*/  LDSM.16.M88.4 R4, [R224+0x1000] ;  /* 0x00100000e004783b */ /* 0x000ea80000000200 */
[----:B------:R-:W3:Y:S04]  /*c470*/  LDSM.16.M88.4 R176, [R223+0x6400] ;  /* 0x00640000dfb0783b */ /* 0x000ee80000000200 */
[----:B------:R-:W4:Y:S04]  /*c480*/  LDSM.16.M88.4 R164, [R223+0x6800] ;  /* 0x00680000dfa4783b */ /* 0x000f280000000200 */
[----:B------:R-:W4:Y:S04]  /*c490*/  LDSM.16.M88.4 R36, [R223+0x6c00] ;  /* 0x006c0000df24783b */ /* 0x000f280000000200 */
[----:B------:R-:W4:Y:S01]  /*c4a0*/  LDSM.16.M88.4 R60, [R224] ;  /* 0x00000000e03c783b */ /* 0x000f220000000200 */
[----:B-1----:R-:W-:-:S03]  /*c4b0*/  IMAD.U32 R2, RZ, RZ, UR24 ;  /* 0x00000018ff027e24 */ /* 0x002fc6000f8e00ff */
[----:B------:R-:W-:Y:S04]  /*c4c0*/  LDSM.16.M88.4 R56, [R220+0x6000] ;  /* 0x00600000dc38783b */ /* 0x000fe80000000200 */
[----:B------:R-:W1:Y:S04]  /*c4d0*/  LDSM.16.M88.4 R208, [R222+0x1000] ;  /* 0x00100000ded0783b */ /* 0x000e680000000200 */
[----:B------:R-:W1:Y:S04]  /*c4e0*/  LDSM.16.M88.4 R52, [R220+0x6400] ;  /* 0x00640000dc34783b */ /* 0x000e680000000200 */
[----:B------:R-:W1:Y:S04]  /*c4f0*/  LDSM.16.M88.4 R48, [R220+0x6800] ;  /* 0x00680000dc30783b */ /* 0x000e680000000200 */
[----:B------:R-:W1:Y:S01]  /*c500*/  LDSM.16.M88.4 R44, [R220+0x6c00] ;  /* 0x006c0000dc2c783b */ /* 0x000e620000000200 */
[C---:B--2---:R-:W-:Y:S03]  /*c510*/  HMMA.16816.F32.BF16 R32, R4.reuse, R184, RZ ;  /* 0x000000b80420723c */ /* 0x044fe600000418ff */
[----:B------:R-:W2:Y:S04]  /*c520*/  LDSM.16.M88.4 R40, [R222] ;  /* 0x00000000de28783b */ /* 0x000ea80000000200 */
[----:B------:R-:W-:Y:S01]  /*c530*/  LDSM.16.M88.4 R204, [R223+0x7000] ;  /* 0x00700000dfcc783b */ /* 0x000fe20000000200 */
[C---:B------:R-:W-:Y:S03]  /*c540*/  HMMA.16816.F32.BF16 R28, R4.reuse, R186, RZ ;  /* 0x000000ba041c723c */ /* 0x040fe600000418ff */
[----:B------:R-:W-:Y:S03]  /*c550*/  LDSM.16.M88.4 R200, [R223+0x7400] ;  /* 0x00740000dfc8783b */ /* 0x000fe60000000200 */
[C---:B---3--:R-:W-:Y:S01]  /*c560*/  HMMA.16816.F32.BF16 R24, R4.reuse, R176, RZ ;  /* 0x000000b00418723c */ /* 0x048fe200000418ff */
[----:B------:R-:W-:Y:S04]  /*c570*/  LDSM.16.M88.4 R196, [R223+0x7800] ;  /* 0x00780000dfc4783b */ /* 0x000fe80000000200 */
[----:B------:R-:W-:Y:S01]  /*c580*/  LDSM.16.M88.4 R192, [R223+0x7c00] ;  /* 0x007c0000dfc0783b */ /* 0x000fe20000000200 */
[C---:B----4-:R-:W-:Y:S01]  /*c590*/  HMMA.16816.F32.BF16 R16, R4.reuse, R164, RZ ;  /* 0x000000a40410723c */ /* 0x050fe200000418ff */
[----:B------:R-:W3:Y:S05]  /*c5a0*/  S2R R0, SR_TID.X ;  /* 0x0000000000007919 */ /* 0x000eea0000002100 */
[C---:B------:R-:W-:Y:S01]  /*c5b0*/  HMMA.16816.F32.BF16 R8, R4.reuse, R36, RZ ;  /* 0x000000240408723c */ /* 0x040fe200000418ff */
[----:B------:R-:W0:Y:S05]  /*c5c0*/  LDGDEPBAR ;  /* 0x00000000000079af */ /* 0x000e2a0000000000 */
[C---:B------:R-:W-:Y:S06]  /*c5d0*/  HMMA.16816.F32.BF16 R20, R4.reuse, R178, RZ ;  /* 0x000000b20414723c */ /* 0x040fec00000418ff */
[C---:B------:R-:W-:Y:S06]  /*c5e0*/  HMMA.16816.F32.BF16 R12, R4.reuse, R166, RZ ;  /* 0x000000a6040c723c */ /* 0x040fec00000418ff */
[----:B------:R-:W-:Y:S06]  /*c5f0*/  HMMA.16816.F32.BF16 R4, R4, R38, RZ ;  /* 0x000000260404723c */ /* 0x000fec00000418ff */
[----:B------:R-:W-:Y:S01]  /*c600*/  HMMA.16816.F32.BF16 R188, R60, R184, RZ ;  /* 0x000000b83cbc723c */ /* 0x000fe200000418ff */
[----:B---3--:R-:W-:-:S05]  /*c610*/  IMAD.SHL.U32 R0, R0, 0x2, RZ ;  /* 0x0000000200007824 */ /* 0x008fca00078e00ff */
[----:B------:R-:W-:Y:S01]  /*c620*/  HMMA.16816.F32.BF16 R180, R60, R176, RZ ;  /* 0x000000b03cb4723c */ /* 0x000fe200000418ff */
[----:B------:R-:W-:-:S05]  /*c630*/  LOP3.LUT R3, R0, 0x6, RZ, 0xc0, !PT ;  /* 0x0000000600037812 */ /* 0x000fca00078ec0ff */
[----:B------:R-:W-:Y:S01]  /*c640*/  HMMA.16816.F32.BF16 R172, R60, R164, RZ ;  /* 0x000000a43cac723c */ /* 0x000fe200000418ff */
[----:B------:R-:W-:-:S05]  /*c650*/  IMAD R2, R2, 0x40, R3 ;  /* 0x0000004002027824 */ /* 0x000fca00078e0203 */
[C---:B------:R-:W-:Y:S01]  /*c660*/  HMMA.16816.F32.BF16 R184, R60.reuse, R186, RZ ;  /* 0x000000ba3cb8723c */ /* 0x040fe200000418ff */
[C---:B------:R-:W-:Y:S01]  /*c670*/  VIADD R3, R2.reuse, 0x1 ;  /* 0x0000000102037836 */ /* 0x040fe20000000000 */
[C---:B------:R-:W-:Y:S02]  /*c680*/  ISETP.GE.AND P1, PT, R2.reuse, R229, PT ;  /* 0x000000e50200720c */ /* 0x040fe40003f26270 */
[C---:B------:R-:W-:Y:S02]  /*c690*/  ISETP.GE.AND P2, PT, R2.reuse, R227, PT ;  /* 0x000000e30200720c */ /* 0x040fe40003f46270 */
[----:B------:R-:W-:Y:S01]  /*c6a0*/  HMMA.16816.F32.BF16 R176, R60, R178, RZ ;  /* 0x000000b23cb0723c */ /* 0x000fe200000418ff */
[----:B------:R-:W-:Y:S02]  /*c6b0*/  ISETP.GE.AND P0, PT, R2, R226, PT ;  /* 0x000000e20200720c */ /* 0x000fe40003f06270 */
[----:B------:R-:W-:-:S03]  /*c6c0*/  ISETP.GE.AND P6, PT, R3, R229, PT ;  /* 0x000000e50300720c */ /* 0x000fc60003fc6270 */
[C---:B------:R-:W-:Y:S06]  /*c6d0*/  HMMA.16816.F32.BF16 R164, R60.reuse, R166, RZ ;  /* 0x000000a63ca4723c */ /* 0x040fec00000418ff */
[C---:B------:R-:W-:Y:S06]  /*c6e0*/  HMMA.16816.F32.BF16 R64, R60.reuse, R36, RZ ;  /* 0x000000243c40723c */ /* 0x040fec00000418ff */
[----:B------:R-:W-:Y:S01]  /*c6f0*/  HMMA.16816.F32.BF16 R60, R60, R38, RZ ;  /* 0x000000263c3c723c */ /* 0x000fe200000418ff */
[----:B------:R-:W3:Y:S05]  /*c700*/  LDSM.16.M88.4 R36, [R224+0x3000] ;  /* 0x00300000e024783b */ /* 0x000eea0000000200 */
        /* <DEDUP_REMOVED lines=9> */
[C---:B--2---:R-:W-:Y:S06]  /*c7a0*/  HMMA.16816.F32.BF16 R188, R40.reuse, R56, R188 ;  /* 0x0000003828bc723c */ /* 0x044fec00000418bc */
        /* <DEDUP_REMOVED lines=8> */
[----:B------:R-:W2:Y:S05]  /*c830*/  LDSM.16.M88.4 R48, [R220+0x7000] ;  /* 0x00700000dc30783b */ /* 0x000eaa0000000200 */
[----:B------:R-:W-:Y:S01]  /*c840*/  HMMA.16816.F32.BF16 R60, R40, R46, R60 ;  /* 0x0000002e283c723c */ /* 0x000fe2000004183c */
[----:B------:R-:W4:Y:S04]  /*c850*/  LDSM.16.M88.4 R44, [R220+0x7400] ;  /* 0x00740000dc2c783b */ /* 0x000f280000000200 */
[----:B------:R-:W4:Y:S01]  /*c860*/  LDSM.16.M88.4 R40, [R220+0x7800] ;  /* 0x00780000dc28783b */ /* 0x000f220000000200 */
[C---:B---3--:R-:W-:Y:S06]  /*c870*/  HMMA.16816.F32.BF16 R32, R36.reuse, R204, R32 ;  /* 0x000000cc2420723c */ /* 0x048fec0000041820 */
[C---:B------:R-:W-:Y:S06]  /*c880*/  HMMA.16816.F32.BF16 R24, R36.reuse, R200, R24 ;  /* 0x000000c82418723c */ /* 0x040fec0000041818 */
[C---:B------:R-:W-:Y:S06]  /*c890*/  HMMA.16816.F32.BF16 R16, R36.reuse, R196, R16 ;  /* 0x000000c42410723c */ /* 0x040fec0000041810 */
[C---:B------:R-:W-:Y:S06]  /*c8a0*/  HMMA.16816.F32.BF16 R8, R36.reuse, R192, R8 ;  /* 0x000000c02408723c */ /* 0x040fec0000041808 */
[C---:B------:R-:W-:Y:S06]  /*c8b0*/  HMMA.16816.F32.BF16 R28, R36.reuse, R206, R28 ;  /* 0x000000ce241c723c */ /* 0x040fec000004181c */
[C---:B------:R-:W-:Y:S06]  /*c8c0*/  HMMA.16816.F32.BF16 R20, R36.reuse, R202, R20 ;  /* 0x000000ca2414723c */ /* 0x040fec0000041814 */
[C---:B------:R-:W-:Y:S06]  /*c8d0*/  HMMA.16816.F32.BF16 R12, R36.reuse, R198, R12 ;  /* 0x000000c6240c723c */ /* 0x040fec000004180c */
[----:B------:R-:W-:Y:S01]  /*c8e0*/  HMMA.16816.F32.BF16 R4, R36, R194, R4 ;  /* 0x000000c22404723c */ /* 0x000fe20000041804 */
[----:B------:R-:W3:Y:S05]  /*c8f0*/  LDSM.16.M88.4 R36, [R220+0x7c00] ;  /* 0x007c0000dc24783b */ /* 0x000eea0000000200 */
[C---:B-1----:R-:W-:Y:S06]  /*c900*/  HMMA.16816.F32.BF16 R188, R208.reuse, R204, R188 ;  /* 0x000000ccd0bc723c */ /* 0x042fec00000418bc */
[C---:B------:R-:W-:Y:S06]  /*c910*/  HMMA.16816.F32.BF16 R180, R208.reuse, R200, R180 ;  /* 0x000000c8d0b4723c */ /* 0x040fec00000418b4 */
[C---:B------:R-:W-:Y:S01]  /*c920*/  HMMA.16816.F32.BF16 R176, R208.reuse, R202, R176 ;  /* 0x000000cad0b0723c */ /* 0x040fe200000418b0 */
[----:B------:R-:W-:Y:S05]  /*c930*/  LDSM.16.M88.4 R200, [R223+0x8800] ;  /* 0x00880000dfc8783b */ /* 0x000fea0000000200 */
[C---:B------:R-:W-:Y:S06]  /*c940*/  HMMA.16816.F32.BF16 R172, R208.reuse, R196, R172 ;  /* 0x000000c4d0ac723c */ /* 0x040fec00000418ac */
[----:B------:R-:W-:Y:S01]  /*c950*/  HMMA.16816.F32.BF16 R164, R208, R198, R164 ;  /* 0x000000c6d0a4723c */ /* 0x000fe200000418a4 */
[----:B------:R-:W-:Y:S05]  /*c960*/  LDSM.16.M88.4 R196, [R224+0x4000] ;  /* 0x00400000e0c4783b */ /* 0x000fea0000000200 */
[C---:B--2---:R-:W-:Y:S06]  /*c970*/  HMMA.16816.F32.BF16 R32, R52.reuse, R48, R32 ;  /* 0x000000303420723c */ /* 0x044fec0000041820 */
[C---:B------:R-:W-:Y:S06]  /*c980*/  HMMA.16816.F32.BF16 R28, R52.reuse, R50, R28 ;  /* 0x00000032341c723c */ /* 0x040fec000004181c */
[C---:B----4-:R-:W-:Y:S06]  /*c990*/  HMMA.16816.F32.BF16 R24, R52.reuse, R44, R24 ;  /* 0x0000002c3418723c */ /* 0x050fec0000041818 */
[C---:B------:R-:W-:Y:S06]  /*c9a0*/  HMMA.16816.F32.BF16 R20, R52.reuse, R46, R20 ;  /* 0x0000002e3414723c */ /* 0x040fec0000041814 */
[C---:B------:R-:W-:Y:S06]  /*c9b0*/  HMMA.16816.F32.BF16 R16, R52.reuse, R40, R16 ;  /* 0x000000283410723c */ /* 0x040fec0000041810 */
[C---:B------:R-:W-:Y:S06]  /*c9c0*/  HMMA.16816.F32.BF16 R12, R52.reuse, R42, R12 ;  /* 0x0000002a340c723c */ /* 0x040fec000004180c */
[C---:B---3--:R-:W-:Y:S06]  /*c9d0*/  HMMA.16816.F32.BF16 R8, R52.reuse, R36, R8 ;  /* 0x000000243408723c */ /* 0x048fec0000041808 */
[----:B------:R-:W-:Y:S01]  /*c9e0*/  HMMA.16816.F32.BF16 R4, R52, R38, R4 ;  /* 0x000000263404723c */ /* 0x000fe20000041804 */
[----:B------:R-:W1:Y:S05]  /*c9f0*/  LDSM.16.M88.4 R52, [R223+0x8000] ;  /* 0x00800000df34783b */ /* 0x000e6a0000000200 */
[C---:B------:R-:W-:Y:S06]  /*ca00*/  HMMA.16816.F32.BF16 R64, R208.reuse, R192, R64 ;  /* 0x000000c0d040723c */ /* 0x040fec0000041840 */
[C---:B------:R-:W-:Y:S01]  /*ca10*/  HMMA.16816.F32.BF16 R60, R208.reuse, R194, R60 ;  /* 0x000000c2d03c723c */ /* 0x040fe2000004183c */
[----:B------:R-:W2:Y:S05]  /*ca20*/  LDSM.16.M88.4 R192, [R224+0x5000] ;  /* 0x00500000e0c0783b */ /* 0x000eaa0000000200 */
[----:B------:R-:W-:Y:S01]  /*ca30*/  HMMA.16816.F32.BF16 R184, R208, R206, R184 ;  /* 0x000000ced0b8723c */ /* 0x000fe200000418b8 */
[----:B------:R-:W-:Y:S05]  /*ca40*/  LDSM.16.M88.4 R204, [R223+0x8400] ;  /* 0x00840000dfcc783b */ /* 0x000fea0000000200 */
[C---:B------:R-:W-:Y:S06]  /*ca50*/  HMMA.16816.F32.BF16 R188, R56.reuse, R48, R188 ;  /* 0x0000003038bc723c */ /* 0x040fec00000418bc */
[C---:B------:R-:W-:Y:S06]  /*ca60*/  HMMA.16816.F32.BF16 R180, R56.reuse, R44, R180 ;  /* 0x0000002c38b4723c */ /* 0x040fec00000418b4 */
[C---:B------:R-:W-:Y:S01]  /*ca70*/  HMMA.16816.F32.BF16 R176, R56.reuse, R46, R176 ;  /* 0x0000002e38b0723c */ /* 0x040fe200000418b0 */
[----:B------:R-:W-:Y:S05]  /*ca80*/  LDSM.16.M88.4 R44, [R222+0x4000] ;  /* 0x00400000de2c783b */ /* 0x000fea0000000200 */
[C---:B------:R-:W-:Y:S06]  /*ca90*/  HMMA.16816.F32.BF16 R172, R56.reuse, R40, R172 ;  /* 0x0000002838ac723c */ /* 0x040fec00000418ac */
[C---:B------:R-:W-:Y:S01]  /*caa0*/  HMMA.16816.F32.BF16 R164, R56.reuse, R42, R164 ;  /* 0x0000002a38a4723c */ /* 0x040fe200000418a4 */
[----:B------:R-:W3:Y:S05]  /*cab0*/  LDSM.16.M88.4 R40, [R220+0x8000] ;  /* 0x00800000dc28783b */ /* 0x000eea0000000200 */
[C---:B------:R-:W-:Y:S06]  /*cac0*/  HMMA.16816.F32.BF16 R64, R56.reuse, R36, R64 ;  /* 0x000000243840723c */ /* 0x040fec0000041840 */
[C---:B------:R-:W-:Y:S01]  /*cad0*/  HMMA.16816.F32.BF16 R60, R56.reuse, R38, R60 ;  /* 0x00000026383c723c */ /* 0x040fe2000004183c */
[----:B------:R-:W4:Y:S05]  /*cae0*/  LDSM.16.M88.4 R36, [R222+0x5000] ;  /* 0x00500000de24783b */ /* 0x000f2a0000000200 */
[----:B------:R-:W-:Y:S01]  /*caf0*/  HMMA.16816.F32.BF16 R184, R56, R50, R184 ;  /* 0x0000003238b8723c */ /* 0x000fe200000418b8 */
[----:B------:R-:W4:Y:S04]  /*cb00*/  LDSM.16.M88.4 R48, [R223+0x8c00] ;  /* 0x008c0000df30783b */ /* 0x000f280000000200 */
[----:B------:R-:W4:Y:S01]  /*cb10*/  LDSM.16.M88.4 R56, [R220+0x8400] ;  /* 0x00840000dc38783b */ /* 0x000f220000000200 */
[-C--:B-1----:R-:W-:Y:S06]  /*cb20*/  HMMA.16816.F32.BF16 R188, R196, R52.reuse, R188 ;  /* 0x00000034c4bc723c */ /* 0x082fec00000418bc */
[C---:B--2---:R-:W-:Y:S06]  /*cb30*/  HMMA.16816.F32.BF16 R32, R192.reuse, R52, R32 ;  /* 0x00000034c020723c */ /* 0x044fec0000041820 */
[-C--:B------:R-:W-:Y:S06]  /*cb40*/  HMMA.16816.F32.BF16 R28, R192, R54.reuse, R28 ;  /* 0x00000036c01c723c */ /* 0x080fec000004181c */
[----:B------:R-:W-:Y:S06]  /*cb50*/  HMMA.16816.F32.BF16 R184, R196, R54, R184 ;  /* 0x00000036c4b8723c */ /* 0x000fec00000418b8 */
[-C--:B---3--:R-:W-:Y:S06]  /*cb60*/  HMMA.16816.F32.BF16 R188, R44, R40.reuse, R188 ;  /* 0x000000282cbc723c */ /* 0x088fec00000418bc */
[----:B----4-:R-:W-:Y:S06]  /*cb70*/  HMMA.16816.F32.BF16 R32, R36, R40, R32 ;  /* 0x000000282420723c */ /* 0x010fec0000041820 */
[----:B------:R-:W-:Y:S06]  /*cb80*/  HMMA.16816.F32.BF16 R180, R196, R204, R180 ;  /* 0x000000ccc4b4723c */ /* 0x000fec00000418b4 */
[----:B------:R-:W-:Y:S06]  /*cb90*/  HMMA.16816.F32.BF16 R184, R44, R42, R184 ;  /* 0x0000002a2cb8723c */ /* 0x000fec00000418b8 */
[----:B------:R-:W-:Y:S01]  /*cba0*/  HMMA.16816.F32.BF16 R24, R192, R204, R24 ;  /* 0x000000ccc018723c */ /* 0x000fe20000041818 */
[----:B------:R-:W-:-:S05]  /*cbb0*/  FSEL R189, R189, -INF , !P6 ;  /* 0xff800000bdbd7808 */ /* 0x000fca0007000000 */
[----:B------:R-:W-:Y:S01]  /*cbc0*/  HMMA.16816.F32.BF16 R28, R36, R42, R28 ;  /* 0x0000002a241c723c */ /* 0x000fe2000004181c */
[----:B------:R-:W1:Y:S01]  /*cbd0*/  LDSM.16.M88.4 R40, [R220+0x8800] ;  /* 0x00880000dc28783b */ /* 0x000e620000000200 */
[----:B------:R-:W-:Y:S01]  /*cbe0*/  FSEL R0, R32, -INF , !P2 ;  /* 0xff80000020007808 */ /* 0x000fe20005000000 */
[----:B------:R-:W-:Y:S01]  /*cbf0*/  VIADD R32, R2, 0x8 ;  /* 0x0000000802207836 */ /* 0x000fe20000000000 */
[----:B------:R-:W-:Y:S02]  /*cc00*/  ISETP.GE.AND P2, PT, R3, R228, PT ;  /* 0x000000e40300720c */ /* 0x000fe40003f46270 */
[----:B------:R-:W-:Y:S02]  /*cc10*/  HMMA.16816.F32.BF16 R8, R192, R48, R8 ;  /* 0x00000030c008723c */ /* 0x000fe40000041808 */
[----:B------:R-:W-:-:S04]  /*cc20*/  ISETP.GE.AND P6, PT, R32, R227, PT ;  /* 0x000000e32000720c */ /* 0x000fc80003fc6270 */
[C---:B------:R-:W-:Y:S06]  /*cc30*/  HMMA.16816.F32.BF16 R64, R196.reuse, R48, R64 ;  /* 0x00000030c440723c */ /* 0x040fec0000041840 */
[----:B------:R-:W-:Y:S01]  /*cc40*/  HMMA.16816.F32.BF16 R176, R196, R206, R176 ;  /* 0x000000cec4b0723c */ /* 0x000fe200000418b0 */
[----:B------:R-:W-:Y:S02]  /*cc50*/  FSEL R48, R188, -INF , !P1 ;  /* 0xff800000bc307808 */ /* 0x000fe40004800000 */
[----:B------:R-:W-:-:S03]  /*cc60*/  ISETP.GE.AND P1, PT, R3, R227, PT ;  /* 0x000000e30300720c */ /* 0x000fc60003f26270 */
[----:B------:R-:W-:Y:S01]  /*cc70*/  HMMA.16816.F32.BF16 R20, R192, R206, R20 ;  /* 0x000000cec014723c */ /* 0x000fe20000041814 */
[----:B------:R-:W-:Y:S02]  /*cc80*/  FSEL R52, R33, -INF , !P1 ;  /* 0xff80000021347808 */ /* 0x000fe40004800000 */
[----:B------:R-:W-:-:S03]  /*cc90*/  ISETP.GE.AND P1, PT, R2, R228, PT ;  /* 0x000000e40200720c */ /* 0x000fc60003f26270 */
[----:B------:R-:W-:Y:S01]  /*cca0*/  HMMA.16816.F32.BF16 R4, R192, R50, R4 ;  /* 0x00000032c004723c */ /* 0x000fe20000041804 */
[----:B------:R-:W-:Y:S02]  /*ccb0*/  FSEL R49, R190, -INF , !P1 ;  /* 0xff800000be317808 */ /* 0x000fe40004800000 */
[----:B------:R-:W-:-:S03]  /*ccc0*/  ISETP.GE.AND P1, PT, R32, R229, PT ;  /* 0x000000e52000720c */ /* 0x000fc60003f26270 */
[----:B------:R-:W-:Y:S06]  /*ccd0*/  HMMA.16816.F32.BF16 R60, R196, R50, R60 ;  /* 0x00000032c43c723c */ /* 0x000fec000004183c */
[----:B------:R-:W-:Y:S01]  /*cce0*/  HMMA.16816.F32.BF16 R16, R192, R200, R16 ;  /* 0x000000c8c010723c */ /* 0x000fe20000041810 */
[----:B------:R-:W-:Y:S02]  /*ccf0*/  FSEL R51, R34, -INF , !P0 ;  /* 0xff80000022337808 */ /* 0x000fe40004000000 */
[----:B------:R-:W-:Y:S01]  /*cd00*/  ISETP.GE.AND P0, PT, R3, R226, PT ;  /* 0x000000e20300720c */ /* 0x000fe20003f06270 */
[----:B------:R-:W-:-:S02]  /*cd10*/  VIADD R3, R2, 0x9 ;  /* 0x0000000902037836 */ /* 0x000fc40000000000 */
[----:B------:R-:W-:Y:S01]  /*cd20*/  HMMA.16816.F32.BF16 R12, R192, R202, R12 ;  /* 0x000000cac00c723c */ /* 0x000fe2000004180c */
[----:B------:R-:W-:Y:S02]  /*cd30*/  FSEL R53, R35, -INF , !P0 ;  /* 0xff80000023357808 */ /* 0x000fe40004000000 */
[----:B------:R-:W-:-:S03]  /*cd40*/  ISETP.GE.AND P0, PT, R32, R226, PT ;  /* 0x000000e22000720c */ /* 0x000fc60003f06270 */
[----:B------:R-:W-:Y:S01]  /*cd50*/  HMMA.16816.F32.BF16 R180, R44, R56, R180 ;  /* 0x000000382cb4723c */ /* 0x000fe200000418b4 */
[----:B------:R-:W-:Y:S02]  /*cd60*/  FSEL R192, R184, -INF , !P1 ;  /* 0xff800000b8c07808 */ /* 0x000fe40004800000 */
[----:B------:R-:W-:Y:S02]  /*cd70*/  ISETP.GE.AND P1, PT, R3, R227, PT ;  /* 0x000000e30300720c */ /* 0x000fe40003f26270 */
[----:B------:R-:W-:Y:S01]  /*cd80*/  FSEL R194, R191, -INF , !P2 ;  /* 0xff800000bfc27808 */ /* 0x000fe20005000000 */
[----:B------:R-:W-:Y:S01]  /*cd90*/  HMMA.16816.F32.BF16 R172, R196, R200, R172 ;  /* 0x000000c8c4ac723c */ /* 0x000fe200000418ac */
[----:B------:R-:W-:Y:S02]  /*cda0*/  FSEL R55, R30, -INF , !P0 ;  /* 0xff8000001e377808 */ /* 0x000fe40004000000 */
[----:B------:R-:W-:Y:S02]  /*cdb0*/  FSEL R54, R29, -INF , !P1 ;  /* 0xff8000001d367808 */ /* 0x000fe40004800000 */
[----:B------:R-:W-:Y:S01]  /*cdc0*/  ISETP.GE.AND P2, PT, R32, R228, PT ;  /* 0x000000e42000720c */ /* 0x000fe20003f46270 */
[----:B------:R-:W-:Y:S01]  /*cdd0*/  HMMA.16816.F32.BF16 R24, R36, R56, R24 ;  /* 0x000000382418723c */ /* 0x000fe20000041818 */
[C---:B------:R-:W-:Y:S01]  /*cde0*/  ISETP.GE.AND P0, PT, R3.reuse, R226, PT ;  /* 0x000000e20300720c */ /* 0x040fe20003f06270 */
[----:B------:R-:W-:Y:S01]  /*cdf0*/  VIADD R32, R2, 0x18 ;  /* 0x0000001802207836 */ /* 0x000fe20000000000 */
[----:B------:R-:W-:-:S02]  /*ce00*/  ISETP.GE.AND P1, PT, R3, R228, PT ;  /* 0x000000e40300720c */ /* 0x000fc40003f26270 */
[----:B------:R-:W-:Y:S01]  /*ce10*/  FSEL R211, R31, -INF , !P0 ;  /* 0xff8000001fd37808 */ /* 0x000fe20004000000 */
[-C--:B------:R-:W-:Y:S01]  /*ce20*/  HMMA.16816.F32.BF16 R176, R44, R58.reuse, R176 ;  /* 0x0000003a2cb0723c */ /* 0x080fe200000418b0 */
[----:B------:R-:W-:Y:S01]  /*ce30*/  FSEL R56, R28, -INF , !P6 ;  /* 0xff8000001c387808 */ /* 0x000fe20007000000 */
[C---:B------:R-:W-:Y:S01]  /*ce40*/  VIADD R28, R2.reuse, 0x10 ;  /* 0x00000010021c7836 */ /* 0x040fe20000000000 */
[----:B------:R-:W-:Y:S01]  /*ce50*/  ISETP.GE.AND P6, PT, R3, R229, PT ;  /* 0x000000e50300720c */ /* 0x000fe20003fc6270 */
[----:B------:R-:W-:Y:S01]  /*ce60*/  VIADD R3, R2, 0x11 ;  /* 0x0000001102037836 */ /* 0x000fe20000000000 */
[----:B------:R-:W-:Y:S01]  /*ce70*/  FSEL R251, R186, -INF , !P2 ;  /* 0xff800000bafb7808 */ /* 0x000fe20005000000 */
[----:B------:R-:W-:Y:S01]  /*ce80*/  HMMA.16816.F32.BF16 R20, R36, R58, R20 ;  /* 0x0000003a2414723c */ /* 0x000fe20000041814 */
[----:B------:R-:W-:Y:S02]  /*ce90*/  FSEL R193, R185, -INF , !P6 ;  /* 0xff800000b9c17808 */ /* 0x000fe40007000000 */
[----:B------:R-:W-:-:S02]  /*cea0*/  FSEL R195, R187, -INF , !P1 ;  /* 0xff800000bbc37808 */ /* 0x000fc40004800000 */
[C---:B------:R-:W-:Y:S01]  /*ceb0*/  ISETP.GE.AND P0, PT, R28.reuse, R229, PT ;  /* 0x000000e51c00720c */ /* 0x040fe20003f06270 */
[----:B------:R-:W-:Y:S01]  /*cec0*/  HMMA.16816.F32.BF16 R164, R196, R202, R164 ;  /* 0x000000cac4a4723c */ /* 0x000fe200000418a4 */
[C---:B------:R-:W-:Y:S02]  /*ced0*/  ISETP.GE.AND P6, PT, R28.reuse, R228, PT ;  /* 0x000000e41c00720c */ /* 0x040fe40003fc6270 */
[C---:B------:R-:W-:Y:S02]  /*cee0*/  ISETP.GE.AND P2, PT, R28.reuse, R227, PT ;  /* 0x000000e31c00720c */ /* 0x040fe40003f46270 */
[----:B------:R-:W-:Y:S01]  /*cef0*/  ISETP.GE.AND P1, PT, R28, R226, PT ;  /* 0x000000e21c00720c */ /* 0x000fe20003f26270 */
[----:B-1----:R-:W-:Y:S01]  /*cf00*/  HMMA.16816.F32.BF16 R172, R44, R40, R172 ;  /* 0x000000282cac723c */ /* 0x002fe200000418ac */
[----:B------:R-:W1:Y:S01]  /*cf10*/  LDSM.16.M88.4 R28, [R220+0x8c00] ;  /* 0x008c0000dc1c783b */ /* 0x000e620000000200 */
[----:B------:R-:W-:Y:S01]  /*cf20*/  FSEL R204, R180, -INF , !P0 ;  /* 0xff800000b4cc7808 */ /* 0x000fe20004000000 */
[----:B------:R-:W-:-:S04]  /*cf30*/  DEPBAR.LE SB0, 0x0 ;  /* 0x000080000000791a */ /* 0x000fc80000000000 */
[----:B------:R-:W-:Y:S01]  /*cf40*/  ISETP.GE.AND P0, PT, R3, R229, PT ;  /* 0x000000e50300720c */ /* 0x000fe20003f06270 */
[C---:B------:R-:W-:Y:S01]  /*cf50*/  HMMA.16816.F32.BF16 R16, R36.reuse, R40, R16 ;  /* 0x000000282410723c */ /* 0x040fe20000041810 */
[----:B------:R-:W-:Y:S02]  /*cf60*/  FSEL R203, R182, -INF , !P6 ;  /* 0xff800000b6cb7808 */ /* 0x000fe40007000000 */
[----:B------:R-:W-:Y:S02]  /*cf70*/  FSEL R206, R181, -INF , !P0 ;  /* 0xff800000b5ce7808 */ /* 0x000fe40004000000 */
[C---:B------:R-:W-:Y:S01]  /*cf80*/  ISETP.GE.AND P6, PT, R3.reuse, R228, PT ;  /* 0x000000e40300720c */ /* 0x040fe20003fc6270 */
[----:B------:R-:W-:Y:S01]  /*cf90*/  HMMA.16816.F32.BF16 R12, R36, R42, R12 ;  /* 0x0000002a240c723c */ /* 0x000fe2000004180c */
[----:B------:R-:W-:Y:S02]  /*cfa0*/  ISETP.GE.AND P0, PT, R3, R226, PT ;  /* 0x000000e20300720c */ /* 0x000fe40003f06270 */
[----:B------:R-:W-:-:S02]  /*cfb0*/  FSEL R24, R24, -INF , !P2 ;  /* 0xff80000018187808 */ /* 0x000fc40005000000 */
[----:B------:R-:W-:Y:S01]  /*cfc0*/  ISETP.GE.AND P2, PT, R3, R227, PT ;  /* 0x000000e30300720c */ /* 0x000fe20003f46270 */
[----:B------:R-:W-:Y:S01]  /*cfd0*/  VIADD R3, R2, 0x19 ;  /* 0x0000001902037836 */ /* 0x000fe20000000000 */
[----:B------:R-:W-:Y:S01]  /*cfe0*/  FSEL R245, R26, -INF , !P1 ;  /* 0xff8000001af57808 */ /* 0x000fe20004800000 */
[----:B------:R-:W-:Y:S01]  /*cff0*/  HMMA.16816.F32.BF16 R164, R44, R42, R164 ;  /* 0x0000002a2ca4723c */ /* 0x000fe200000418a4 */
[----:B------:R-:W-:Y:S02]  /*d000*/  FSEL R205, R183, -INF , !P6 ;  /* 0xff800000b7cd7808 */ /* 0x000fe40007000000 */
[----:B------:R-:W-:Y:S02]  /*d010*/  FSEL R27, R27, -INF , !P0 ;  /* 0xff8000001b1b7808 */ /* 0x000fe40004000000 */
[C---:B------:R-:W-:Y:S02]  /*d020*/  ISETP.GE.AND P1, PT, R32.reuse, R229, PT ;  /* 0x000000e52000720c */ /* 0x040fe40003f26270 */
[----:B------:R-:W-:-:S02]  /*d030*/  ISETP.GE.AND P6, PT, R32, R227, PT ;  /* 0x000000e32000720c */ /* 0x000fc40003fc6270 */
[-C--:B------:R-:W-:Y:S02]  /*d040*/  ISETP.GE.AND P0, PT, R32, R226.reuse, PT ;  /* 0x000000e22000720c */ /* 0x080fe40003f06270 */
[----:B------:R-:W-:Y:S02]  /*d050*/  FSEL R26, R25, -INF , !P2 ;  /* 0xff800000191a7808 */ /* 0x000fe40005000000 */
[----:B------:R-:W-:Y:S02]  /*d060*/  FSEL R210, R176, -INF , !P1 ;  /* 0xff800000b0d27808 */ /* 0x000fe40004800000 */
[C---:B------:R-:W-:Y:S02]  /*d070*/  ISETP.GE.AND P1, PT, R3.reuse, R227, PT ;  /* 0x000000e30300720c */ /* 0x040fe40003f26270 */
[----:B------:R-:W-:Y:S01]  /*d080*/  FSEL R208, R20, -INF , !P6 ;  /* 0xff80000014d07808 */ /* 0x000fe20007000000 */
[----:B------:R-:W-:Y:S01]  /*d090*/  VIADD R20, R2, 0x20 ;  /* 0x0000002002147836 */ /* 0x000fe20000000000 */
[----:B------:R-:W-:Y:S01]  /*d0a0*/  FSEL R25, R22, -INF , !P0 ;  /* 0xff80000016197808 */ /* 0x000fe20004000000 */
[----:B-1----:R-:W-:Y:S01]  /*d0b0*/  HMMA.16816.F32.BF16 R64, R44, R28, R64 ;  /* 0x0000001c2c40723c */ /* 0x002fe20000041840 */
[----:B------:R-:W-:Y:S01]  /*d0c0*/  BAR.SYNC.DEFER_BLOCKING 0x0 ;  /* 0x0000000000007b1d */ /* 0x000fe20000010000 */
[----:B------:R-:W-:-:S02]  /*d0d0*/  ISETP.GE.AND P0, PT, R3, R226, PT ;  /* 0x000000e20300720c */ /* 0x000fc40003f06270 */
[----:B------:R-:W-:Y:S02]  /*d0e0*/  FSEL R248, R21, -INF , !P1 ;  /* 0xff80000015f87808 */ /* 0x000fe40004800000 */
[CC--:B------:R-:W-:Y:S01]  /*d0f0*/  ISETP.GE.AND P6, PT, R3.reuse, R229.reuse, PT ;  /* 0x000000e50300720c */ /* 0x0c0fe20003fc6270 */
[C---:B------:R-:W-:Y:S01]  /*d100*/  HMMA.16816.F32.BF16 R8, R36.reuse, R28, R8 ;  /* 0x0000001c2408723c */ /* 0x040fe20000041808 */
[-C--:B------:R-:W-:Y:S01]  /*d110*/  ISETP.GE.AND P1, PT, R3, R228.reuse, PT ;  /* 0x000000e40300720c */ /* 0x080fe20003f26270 */
[----:B------:R-:W-:Y:S01]  /*d120*/  VIADD R3, R2, 0x21 ;  /* 0x0000002102037836 */ /* 0x000fe20000000000 */
[----:B------:R-:W-:Y:S02]  /*d130*/  FSEL R250, R23, -INF , !P0 ;  /* 0xff80000017fa7808 */ /* 0x000fe40004000000 */
[----:B------:R-:W-:Y:S01]  /*d140*/  ISETP.GE.AND P2, PT, R32, R228, PT ;  /* 0x000000e42000720c */ /* 0x000fe20003f46270 */
[----:B------:R-:W-:Y:S01]  /*d150*/  HMMA.16816.F32.BF16 R4, R36, R30, R4 ;  /* 0x0000001e2404723c */ /* 0x000fe20000041804 */
[----:B------:R-:W-:-:S02]  /*d160*/  ISETP.GE.AND P0, PT, R20, R229, PT ;  /* 0x000000e51400720c */ /* 0x000fc40003f06270 */
[----:B------:R-:W-:Y:S02]  /*d170*/  FSEL R207, R178, -INF , !P2 ;  /* 0xff800000b2cf7808 */ /* 0x000fe40005000000 */
[----:B------:R-:W-:Y:S01]  /*d180*/  FSEL R209, R177, -INF , !P6 ;  /* 0xff800000b1d17808 */ /* 0x000fe20007000000 */
[----:B------:R-:W-:Y:S01]  /*d190*/  HMMA.16816.F32.BF16 R60, R44, R30, R60 ;  /* 0x0000001e2c3c723c */ /* 0x000fe2000004183c */
[----:B------:R-:W-:Y:S02]  /*d1a0*/  FSEL R32, R172, -INF , !P0 ;  /* 0xff800000ac207808 */ /* 0x000fe40004000000 */
[C---:B------:R-:W-:Y:S02]  /*d1b0*/  ISETP.GE.AND P6, PT, R20.reuse, R228, PT ;  /* 0x000000e41400720c */ /* 0x040fe40003fc6270 */
[----:B------:R-:W-:Y:S02]  /*d1c0*/  ISETP.GE.AND P2, PT, R20, R227, PT ;  /* 0x000000e31400720c */ /* 0x000fe40003f46270 */
[----:B------:R-:W-:-:S02]  /*d1d0*/  ISETP.GE.AND P0, PT, R3, R229, PT ;  /* 0x000000e50300720c */ /* 0x000fc40003f06270 */
[----:B------:R-:W-:Y:S02]  /*d1e0*/  FSEL R33, R174, -INF , !P6 ;  /* 0xff800000ae217808 */ /* 0x000fe40007000000 */
[----:B------:R-:W-:Y:S01]  /*d1f0*/  FSEL R198, R16, -INF , !P2 ;  /* 0xff80000010c67808 */ /* 0x000fe20005000000 */
[C---:B------:R-:W-:Y:S01]  /*d200*/  VIADD R16, R2.reuse, 0x28 ;  /* 0x0000002802107836 */ /* 0x040fe20000000000 */
[----:B------:R-:W-:Y:S02]  /*d210*/  FSEL R34, R173, -INF , !P0 ;  /* 0xff800000ad227808 */ /* 0x000fe40004000000 */
[C---:B------:R-:W-:Y:S02]  /*d220*/  ISETP.GE.AND P6, PT, R3.reuse, R228, PT ;  /* 0x000000e40300720c */ /* 0x040fe40003fc6270 */
[C---:B------:R-:W-:Y:S02]  /*d230*/  ISETP.GE.AND P0, PT, R3.reuse, R226, PT ;  /* 0x000000e20300720c */ /* 0x040fe40003f06270 */
[----:B------:R-:W-:Y:S01]  /*d240*/  ISETP.GE.AND P2, PT, R3, R227, PT ;  /* 0x000000e30300720c */ /* 0x000fe20003f46270 */
[----:B------:R-:W-:Y:S01]  /*d250*/  VIADD R3, R2, 0x29 ;  /* 0x0000002902037836 */ /* 0x000fe20000000000 */
[----:B------:R-:W-:-:S02]  /*d260*/  FSEL R175, R175, -INF , !P6 ;  /* 0xff800000afaf7808 */ /* 0x000fc40007000000 */
[----:B------:R-:W-:Y:S02]  /*d270*/  FSEL R191, R19, -INF , !P0 ;  /* 0xff80000013bf7808 */ /* 0x000fe40004000000 */
[C---:B------:R-:W-:Y:S02]  /*d280*/  ISETP.GE.AND P6, PT, R16.reuse, R227, PT ;  /* 0x000000e31000720c */ /* 0x040fe40003fc6270 */
[-C--:B------:R-:W-:Y:S02]  /*d290*/  ISETP.GE.AND P0, PT, R16, R226.reuse, PT ;  /* 0x000000e21000720c */ /* 0x080fe40003f06270 */
[----:B------:R-:W-:Y:S02]  /*d2a0*/  FSEL R249, R179, -INF , !P1 ;  /* 0xff800000b3f97808 */ /* 0x000fe40004800000 */
[----:B------:R-:W-:Y:S02]  /*d2b0*/  ISETP.GE.AND P1, PT, R20, R226, PT ;  /* 0x000000e21400720c */ /* 0x000fe40003f26270 */
[----:B------:R-:W-:Y:S01]  /*d2c0*/  FSEL R202, R12, -INF , !P6 ;  /* 0xff8000000cca7808 */ /* 0x000fe20007000000 */
[----:B------:R-:W-:Y:S01]  /*d2d0*/  VIADD R12, R2, 0x31 ;  /* 0x00000031020c7836 */ /* 0x000fe20000000000 */
[----:B------:R-:W-:-:S02]  /*d2e0*/  FSEL R201, R14, -INF , !P0 ;  /* 0xff8000000ec97808 */ /* 0x000fc40004000000 */
[----:B------:R-:W-:Y:S02]  /*d2f0*/  ISETP.GE.AND P0, PT, R3, R226, PT ;  /* 0x000000e20300720c */ /* 0x000fe40003f06270 */
[----:B------:R-:W-:Y:S02]  /*d300*/  FSEL R199, R18, -INF , !P1 ;  /* 0xff80000012c77808 */ /* 0x000fe40004800000 */
[-C--:B------:R-:W-:Y:S02]  /*d310*/  ISETP.GE.AND P1, PT, R16, R229.reuse, PT ;  /* 0x000000e51000720c */ /* 0x080fe40003f26270 */
[----:B------:R-:W-:Y:S02]  /*d320*/  FSEL R243, R15, -INF , !P0 ;  /* 0xff8000000ff37808 */ /* 0x000fe40004000000 */
[----:B------:R-:W-:Y:S02]  /*d330*/  ISETP.GE.AND P0, PT, R12, R229, PT ;  /* 0x000000e50c00720c */ /* 0x000fe40003f06270 */
[----:B------:R-:W-:-:S02]  /*d340*/  FSEL R59, R164, -INF , !P1 ;  /* 0xff800000a43b7808 */ /* 0x000fc40004800000 */
[----:B------:R-:W-:Y:S02]  /*d350*/  ISETP.GE.AND P1, PT, R3, R227, PT ;  /* 0x000000e30300720c */ /* 0x000fe40003f26270 */
[----:B------:R-:W-:Y:S02]  /*d360*/  FSEL R65, R65, -INF , !P0 ;  /* 0xff80000041417808 */ /* 0x000fe40004000000 */
[-C--:B------:R-:W-:Y:S02]  /*d370*/  ISETP.GE.AND P0, PT, R12, R228.reuse, PT ;  /* 0x000000e40c00720c */ /* 0x080fe40003f06270 */
[----:B------:R-:W-:Y:S01]  /*d380*/  FSEL R244, R13, -INF , !P1 ;  /* 0xff8000000df47808 */ /* 0x000fe20004800000 */
[C---:B------:R-:W-:Y:S01]  /*d390*/  VIADD R13, R2.reuse, 0x30 ;  /* 0x00000030020d7836 */ /* 0x040fe20000000000 */
[C---:B------:R-:W-:Y:S02]  /*d3a0*/  ISETP.GE.AND P6, PT, R3.reuse, R229, PT ;  /* 0x000000e50300720c */ /* 0x040fe40003fc6270 */
[----:B------:R-:W-:Y:S01]  /*d3b0*/  ISETP.GE.AND P1, PT, R3, R228, PT ;  /* 0x000000e40300720c */ /* 0x000fe20003f26270 */
[C---:B------:R-:W-:Y:S01]  /*d3c0*/  VIADD R3, R2.reuse, 0x38 ;  /* 0x0000003802037836 */ /* 0x040fe20000000000 */
[----:B------:R-:W-:Y:S01]  /*d3d0*/  FSEL R57, R67, -INF , !P0 ;  /* 0xff80000043397808 */ /* 0x000fe20004000000 */
[----:B------:R-:W-:Y:S01]  /*d3e0*/  VIADD R2, R2, 0x39 ;  /* 0x0000003902027836 */ /* 0x000fe20000000000 */
[----:B------:R-:W-:-:S02]  /*d3f0*/  ISETP.GE.AND P0, PT, R12, R227, PT ;  /* 0x000000e30c00720c */ /* 0x000fc40003f06270 */
[----:B------:R-:W-:Y:S02]  /*d400*/  FSEL R200, R17, -INF , !P2 ;  /* 0xff80000011c87808 */ /* 0x000fe40005000000 */
[----:B------:R-:W-:Y:S02]  /*d410*/  FSEL R180, R9, -INF , !P0 ;  /* 0xff80000009b47808 */ /* 0x000fe40004000000 */
[----:B------:R-:W-:Y:S02]  /*d420*/  ISETP.GE.AND P0, PT, R2, R227, PT ;  /* 0x000000e30200720c */ /* 0x000fe40003f06270 */
[----:B------:R-:W-:Y:S02]  /*d430*/  ISETP.GE.AND P2, PT, R16, R228, PT ;  /* 0x000000e41000720c */ /* 0x000fe40003f46270 */
[----:B------:R-:W-:Y:S02]  /*d440*/  FSEL R176, R5, -INF , !P0 ;  /* 0xff80000005b07808 */ /* 0x000fe40004000000 */
[----:B------:R-:W-:-:S02]  /*d450*/  FSEL R177, R166, -INF , !P2 ;  /* 0xff800000a6b17808 */ /* 0x000fc40005000000 */
[----:B------:R-:W-:Y:S02]  /*d460*/  FSEL R174, R165, -INF , !P6 ;  /* 0xff800000a5ae7808 */ /* 0x000fe40007000000 */
        /* <DEDUP_REMOVED lines=92> */
.L_x_330:
[----:B------:R-:W-:Y:S05]  /*da30*/  BSYNC B0 ;  /* 0x0000000000007941 */ /* 0x000fea0003800000 */
.L_x_329:
[----:B------:R-:W0:Y:S02]  /*da40*/  LDGDEPBAR ;  /* 0x00000000000079af */ /* 0x000e240000000000 */
.L_x_328:
[----:B------:R-:W-:Y:S01]  /*da50*/  IMAD.WIDE.U32 R196, R242, -0x326172a9, RZ ;  /* 0xcd9e8d57f2c47825 */ /* 0x000fe200078e00ff */
[----:B------:R-:W-:Y:S01]  /*da60*/  USHF.L.U32 UR4, UR24, 0x1, URZ ;  /* 0x0000000118047899 */ /* 0x000fe2000800063f */
[----:B--2---:R-:W-:Y:S01]  /*da70*/  FMNMX.FTZ R9, R215, R48, !PT ;  /* 0x00000030d7097209 */ /* 0x004fe20007810000 */
[----:B------:R2:W-:Y:S01]  /*da80*/  STL.64 [R1+0x18], R216 ;  /* 0x000018d801007387 */ /* 0x0005e20000100a00 */
[----:B------:R-:W-:Y:S01]  /*da90*/  IMAD.MOV.U32 R38, RZ, RZ, R194 ;  /* 0x000000ffff267224 */ /* 0x000fe200078e00c2 */
[----:B------:R-:W-:Y:S01]  /*daa0*/  LOP3.LUT R194, R197, R171, RZ, 0x3c, !PT ;  /* 0x000000abc5c27212 */ /* 0x000fe200078e3cff */
[----:B------:R-:W-:Y:S01]  /*dab0*/  IMAD.MOV.U32 R36, RZ, RZ, R195 ;  /* 0x000000ffff247224 */ /* 0x000fe200078e00c3 */
[----:B------:R-:W-:Y:S01]  /*dac0*/  FMNMX.FTZ R8, R214, R49, !PT ;  /* 0x00000031d6087209 */ /* 0x000fe20007810000 */
[----:B------:R-:W-:-:S03]  /*dad0*/  IMAD.WIDE.U32 R226, R168, -0x2daee0ad, RZ ;  /* 0xd2511f53a8e27825 */ /* 0x000fc600078e00ff */
[----:B------:R-:W-:Y:S01]  /*dae0*/  FMNMX.FTZ R8, R38, R8, !PT ;  /* 0x0000000826087209 */ /* 0x000fe20007810000 */
[----:B------:R-:W-:Y:S01]  /*daf0*/  IMAD.WIDE.U32 R194, R194, -0x2daee0ad, RZ ;  /* 0xd2511f53c2c27825 */ /* 0x000fe200078e00ff */
[----:B-1----:R-:W-:Y:S01]  /*db00*/  LOP3.LUT R2, R227, UR4, R239, 0x96, !PT ;  /* 0x00000004e3027c12 */ /* 0x002fe2000f8e96ef */
[----:B------:R-:W-:Y:S02]  /*db10*/  UIADD3 UR4, UR4, 0x1, URZ ;  /* 0x0000000104047890 */ /* 0x000fe4000fffe03f */
[----:B------:R-:W-:Y:S02]  /*db20*/  VIADD R7, R239, 0xbb67ae85 ;  /* 0xbb67ae85ef077836 */ /* 0x000fe40000000000 */
[----:B------:R-:W-:Y:S02]  /*db30*/  IMAD.MOV.U32 R19, RZ, RZ, R189 ;  /* 0x000000ffff137224 */ /* 0x000fe400078e00bd */
[----:B------:R-:W-:Y:S01]  /*db40*/  IMAD.MOV.U32 R40, RZ, RZ, R192 ;  /* 0x000000ffff287224 */ /* 0x000fe200078e00c0 */
[----:B------:R-:W-:Y:S01]  /*db50*/  LOP3.LUT R192, R195, R226, R7, 0x96, !PT ;  /* 0x000000e2c3c07212 */ /* 0x000fe200078e9607 */
[----:B------:R-:W-:Y:S01]  /*db60*/  IMAD.MOV.U32 R39, RZ, RZ, R193 ;  /* 0x000000ffff277224 */ /* 0x000fe200078e00c1 */
[----:B------:R-:W-:Y:S01]  /*db70*/  FMNMX.FTZ R9, R19, R9, !PT ;  /* 0x0000000913097209 */ /* 0x000fe20007810000 */
[----:B------:R-:W-:Y:S01]  /*db80*/  VIADD R184, R238, 0x9e3779b9 ;  /* 0x9e3779b9eeb87836 */ /* 0x000fe20000000000 */
[----:B------:R-:W-:Y:S01]  /*db90*/  LOP3.LUT R227, R227, UR4, R239, 0x96, !PT ;  /* 0x00000004e3e37c12 */ /* 0x000fe2000f8e96ef */
[----:B------:R-:W-:Y:S01]  /*dba0*/  IMAD.WIDE.U32 R2, R2, -0x326172a9, RZ ;  /* 0xcd9e8d5702027825 */ /* 0x000fe200078e00ff */
[----:B------:R-:W-:-:S03]  /*dbb0*/  FMNMX.FTZ R9, R40, R9, !PT ;  /* 0x0000000928097209 */ /* 0x000fc60007810000 */
[----:B------:R-:W-:Y:S01]  /*dbc0*/  IMAD.WIDE.U32 R192, R192, -0x326172a9, RZ ;  /* 0xcd9e8d57c0c07825 */ /* 0x000fe200078e00ff */
[----:B------:R-:W-:Y:S02]  /*dbd0*/  LOP3.LUT R4, R3, R196, R184, 0x96, !PT ;  /* 0x000000c403047212 */ /* 0x000fe400078e96b8 */
[----:B------:R-:W-:Y:S01]  /*dbe0*/  FMNMX.FTZ R9, R39, R9, !PT ;  /* 0x0000000927097209 */ /* 0x000fe20007810000 */
[----:B------:R-:W-:Y:S02]  /*dbf0*/  VIADD R190, R238, 0x3c6ef372 ;  /* 0x3c6ef372eebe7836 */ /* 0x000fe40000000000 */
[----:B------:R-:W-:Y:S01]  /*dc00*/  VIADD R189, R239, 0x76cf5d0a ;  /* 0x76cf5d0aefbd7836 */ /* 0x000fe20000000000 */
[----:B------:R-:W-:Y:S01]  /*dc10*/  FMNMX.FTZ R9, R204, R9, !PT ;  /* 0x00000009cc097209 */ /* 0x000fe20007810000 */
[----:B------:R-:W-:Y:S01]  /*dc20*/  IMAD.WIDE.U32 R4, R4, -0x2daee0ad, RZ ;  /* 0xd2511f5304047825 */ /* 0x000fe200078e00ff */
[----:B------:R-:W-:Y:S02]  /*dc30*/  LOP3.LUT R10, R193, R2, R190, 0x96, !PT ;  /* 0x00000002c10a7212 */ /* 0x000fe400078e96be */
[----:B------:R-:W-:Y:S01]  /*dc40*/  FMNMX.FTZ R9, R206, R9, !PT ;  /* 0x00000009ce097209 */ /* 0x000fe20007810000 */
[----:B------:R-:W-:Y:S01]  /*dc50*/  VIADD R187, R239, 0x32370b8f ;  /* 0x32370b8fefbb7836 */ /* 0x000fe20000000000 */
[----:B------:R-:W-:Y:S01]  /*dc60*/  LOP3.LUT R6, R5, R194, R189, 0x96, !PT ;  /* 0x000000c205067212 */ /* 0x000fe200078e96bd */
[----:B------:R-:W-:-:S04]  /*dc70*/  IMAD.WIDE.U32 R10, R10, -0x2daee0ad, RZ ;  /* 0xd2511f530a0a7825 */ /* 0x000fc800078e00ff */
[----:B------:R-:W-:Y:S01]  /*dc80*/  IMAD.MOV.U32 R37, RZ, RZ, R251 ;  /* 0x000000ffff257224 */ /* 0x000fe200078e00fb */
[----:B------:R-:W-:Y:S01]  /*dc90*/  LOP3.LUT R5, R11, R4, R187, 0x96, !PT ;  /* 0x000000040b057212 */ /* 0x000fe200078e96bb */
[----:B------:R-:W-:Y:S01]  /*dca0*/  IMAD.WIDE.U32 R30, R6, -0x326172a9, RZ ;  /* 0xcd9e8d57061e7825 */ /* 0x000fe200078e00ff */
[----:B------:R-:W-:Y:S02]  /*dcb0*/  FMNMX.FTZ R4, R210, R9, !PT ;  /* 0x00000009d2047209 */ /* 0x000fe40007810000 */
[----:B------:R-:W-:Y:S01]  /*dcc0*/  FMNMX.FTZ R8, R37, R8, !PT ;  /* 0x0000000825087209 */ /* 0x000fe20007810000 */
[----:B------:R-:W-:Y:S01]  /*dcd0*/  IMAD.WIDE.U32 R22, R5, -0x326172a9, RZ ;  /* 0xcd9e8d5705167825 */ /* 0x000fe200078e00ff */
[----:B------:R-:W-:Y:S02]  /*dce0*/  FMNMX.FTZ R5, R209, R4, !PT ;  /* 0x00000004d1057209 */ /* 0x000fe40007810000 */
[----:B------:R-:W-:Y:S01]  /*dcf0*/  FMNMX.FTZ R8, R36, R8, !PT ;  /* 0x0000000824087209 */ /* 0x000fe20007810000 */
[----:B------:R-:W-:Y:S01]  /*dd00*/  IMAD.MOV.U32 R45, RZ, RZ, R249 ;  /* 0x000000ffff2d7224 */ /* 0x000fe200078e00f9 */
        /* <DEDUP_REMOVED lines=9> */
[----:B------:R-:W-:Y:S01]  /*dda0*/  IMAD.MOV.U32 R197, RZ, RZ, R250 ;  /* 0x000000ffffc57224 */ /* 0x000fe200078e00fa */
[----:B------:R-:W-:Y:S01]  /*ddb0*/  FMNMX.FTZ R8, R207, R8, !PT ;  /* 0x00000008cf087209 */ /* 0x000fe20007810000 */
[----:B------:R-:W-:Y:S01]  /*ddc0*/  IMAD.WIDE.U32 R250, R169, -0x326172a9, RZ ;  /* 0xcd9e8d57a9fa7825 */ /* 0x000fe200078e00ff */
[----:B------:R-:W-:-:S02]  /*ddd0*/  FMNMX.FTZ R9, R174, R9, !PT ;  /* 0x00000009ae097209 */ /* 0x000fc40007810000 */
[----:B------:R-:W-:Y:S01]  /*dde0*/  FMNMX.FTZ R8, R45, R8, !PT ;  /* 0x000000082d087209 */ /* 0x000fe20007810000 */
[----:B------:R-:W-:Y:S01]  /*ddf0*/  IMAD.MOV.U32 R195, RZ, RZ, R248 ;  /* 0x000000ffffc37224 */ /* 0x000fe200078e00f8 */
[----:B------:R-:W-:Y:S01]  /*de00*/  FMNMX.FTZ R6, R64, R9, !PT ;  /* 0x0000000940067209 */ /* 0x000fe20007810000 */
[----:B------:R-:W-:Y:S01]  /*de10*/  IMAD.MOV.U32 R18, RZ, RZ, R246 ;  /* 0x000000ffff127224 */ /* 0x000fe200078e00f6 */
[----:B------:R-:W-:Y:S01]  /*de20*/  FMNMX.FTZ R8, R33, R8, !PT ;  /* 0x0000000821087209 */ /* 0x000fe20007810000 */
[----:B------:R-:W-:Y:S01]  /*de30*/  IMAD.MOV.U32 R44, RZ, RZ, R247 ;  /* 0x000000ffff2c7224 */ /* 0x000fe200078e00f7 */
[----:B------:R-:W-:Y:S01]  /*de40*/  FMNMX.FTZ R9, R213, R0, !PT ;  /* 0x00000000d5097209 */ /* 0x000fe20007810000 */
[----:B------:R-:W-:Y:S01]  /*de50*/  VIADD R182, R238, 0xb54cda56 ;  /* 0xb54cda56eeb67836 */ /* 0x000fe20000000000 */
[----:B------:R-:W-:Y:S01]  /*de60*/  LOP3.LUT R4, R31, R192, R188, 0x96, !PT ;  /* 0x000000c01f047212 */ /* 0x000fe200078e96bc */
[----:B--2---:R-:W-:Y:S01]  /*de70*/  IMAD.MOV.U32 R216, RZ, RZ, R44 ;  /* 0x000000ffffd87224 */ /* 0x004fe200078e002c */
[----:B------:R-:W-:Y:S01]  /*de80*/  LOP3.LUT R30, R23, R30, R186, 0x96, !PT ;  /* 0x0000001e171e7212 */ /* 0x000fe200078e96ba */
[----:B------:R-:W-:Y:S01]  /*de90*/  IMAD.MOV.U32 R217, RZ, RZ, R18 ;  /* 0x000000ffffd97224 */ /* 0x000fe200078e0012 */
[----:B------:R-:W-:Y:S01]  /*dea0*/  FMNMX.FTZ R8, R175, R8, !PT ;  /* 0x00000008af087209 */ /* 0x000fe20007810000 */
[----:B------:R-:W-:Y:S01]  /*deb0*/  IMAD.WIDE.U32 R12, R4, -0x2daee0ad, RZ ;  /* 0xd2511f53040c7825 */ /* 0x000fe200078e00ff */
[----:B------:R-:W-:-:S02]  /*dec0*/  FMNMX.FTZ R9, R52, R9, !PT ;  /* 0x0000000934097209 */ /* 0x000fc40007810000 */
[----:B------:R-:W-:Y:S01]  /*ded0*/  FMNMX.FTZ R8, R177, R8, !PT ;  /* 0x00000008b1087209 */ /* 0x000fe20007810000 */
[----:B------:R-:W-:Y:S01]  /*dee0*/  IMAD.WIDE.U32 R30, R30, -0x2daee0ad, RZ ;  /* 0xd2511f531e1e7825 */ /* 0x000fe200078e00ff */
[----:B------:R-:W-:Y:S02]  /*def0*/  FMNMX.FTZ R9, R56, R9, !PT ;  /* 0x0000000938097209 */ /* 0x000fe40007810000 */
[----:B------:R-:W-:Y:S02]  /*df00*/  LOP3.LUT R4, R13, R10, R185, 0x96, !PT ;  /* 0x0000000a0d047212 */ /* 0x000fe400078e96b9 */
[----:B------:R-:W-:Y:S02]  /*df10*/  LOP3.LUT R5, R31, R12, R183, 0x96, !PT ;  /* 0x0000000c1f057212 */ /* 0x000fe400078e96b7 */
[----:B------:R-:W-:Y:S01]  /*df20*/  FMNMX.FTZ R8, R179, R8, !PT ;  /* 0x00000008b3087209 */ /* 0x000fe20007810000 */
[----:B------:R-:W-:Y:S01]  /*df30*/  IMAD.WIDE.U32 R46, R4, -0x326172a9, RZ ;  /* 0xcd9e8d57042e7825 */ /* 0x000fe200078e00ff */
[----:B------:R-:W-:-:S02]  /*df40*/  FMNMX.FTZ R9, R54, R9, !PT ;  /* 0x0000000936097209 */ /* 0x000fc40007810000 */
[----:B------:R-:W-:Y:S01]  /*df50*/  FMNMX.FTZ R8, R35, R8, !PT ;  /* 0x0000000823087209 */ /* 0x000fe20007810000 */
[----:B------:R-:W-:Y:S01]  /*df60*/  IMAD.WIDE.U32 R12, R5, -0x326172a9, RZ ;  /* 0xcd9e8d57050c7825 */ /* 0x000fe200078e00ff */
[----:B------:R-:W-:Y:S02]  /*df70*/  FMNMX.FTZ R9, R24, R9, !PT ;  /* 0x0000000918097209 */ /* 0x000fe40007810000 */
[----:B------:R-:W-:Y:S02]  /*df80*/  FMNMX.FTZ R5, R65, R6, !PT ;  /* 0x0000000641057209 */ /* 0x000fe40007810000 */
[----:B------:R-:W-:Y:S02]  /*df90*/  LOP3.LUT R4, R3, R250, R184, 0x96, !PT ;  /* 0x000000fa03047212 */ /* 0x000fe400078e96b8 */
[----:B------:R-:W-:Y:S02]  /*dfa0*/  LOP3.LUT R248, R251, R171, RZ, 0x3c, !PT ;  /* 0x000000abfbf87212 */ /* 0x000fe400078e3cff */
[----:B------:R-:W-:Y:S01]  /*dfb0*/  FMNMX.FTZ R11, R57, R8, !PT ;  /* 0x00000008390b7209 */ /* 0x000fe20007810000 */
[----:B------:R-:W-:Y:S01]  /*dfc0*/  IMAD.WIDE.U32 R16, R4, -0x2daee0ad, RZ ;  /* 0xd2511f5304107825 */ /* 0x000fe200078e00ff */
[----:B------:R-:W-:-:S02]  /*dfd0*/  FMNMX.FTZ R9, R26, R9, !PT ;  /* 0x000000091a097209 */ /* 0x000fc40007810000 */
[----:B------:R-:W-:Y:S01]  /*dfe0*/  FMNMX.FTZ R6, R60, R5, !PT ;  /* 0x000000053c067209 */ /* 0x000fe20007810000 */
[----:B------:R-:W-:Y:S01]  /*dff0*/  IMAD.WIDE.U32 R248, R248, -0x2daee0ad, RZ ;  /* 0xd2511f53f8f87825 */ /* 0x000fe200078e00ff */
[----:B------:R-:W-:Y:S02]  /*e000*/  FMNMX.FTZ R4, R62, R11, !PT ;  /* 0x0000000b3e047209 */ /* 0x000fe40007810000 */
[----:B------:R-:W-:Y:S02]  /*e010*/  FMNMX.FTZ R9, R208, R9, !PT ;  /* 0x00000009d0097209 */ /* 0x000fe40007810000 */
[----:B------:R-:W-:Y:S02]  /*e020*/  FMNMX.FTZ R6, R61, R6, !PT ;  /* 0x000000063d067209 */ /* 0x000fe40007810000 */
[----:B------:R-:W-:Y:S02]  /*e030*/  FMNMX.FTZ R11, R63, R4, !PT ;  /* 0x000000043f0b7209 */ /* 0x000fe40007810000 */
[----:B------:R-:W-:Y:S01]  /*e040*/  LOP3.LUT R4, R17, R248, R189, 0x96, !PT ;  /* 0x000000f811047212 */ /* 0x000fe200078e96bd */
[----:B------:R-:W1:Y:S01]  /*e050*/  SHFL.BFLY PT, R3, R6, 0x2, 0x1f ;  /* 0x0c401f0006037f89 */ /* 0x000e6200000e0000 */
[----:B------:R-:W-:-:S02]  /*e060*/  FMNMX.FTZ R9, R195, R9, !PT ;  /* 0x00000009c3097209 */ /* 0x000fc40007810000 */
        /* <DEDUP_REMOVED lines=9> */
[----:B------:R-:W-:Y:S01]  /*e100*/  VIADD R249, R238, 0x1715609d ;  /* 0x1715609deef97836 */ /* 0x000fe20000000000 */
[----:B------:R-:W-:-:S02]  /*e110*/  FMNMX.FTZ R4, R55, R4, !PT ;  /* 0x0000000437047209 */ /* 0x000fc40007810000 */
[----:B------:R-:W-:Y:S02]  /*e120*/  LOP3.LUT R2, R247, R2, R190, 0x96, !PT ;  /* 0x00000002f7027212 */ /* 0x000fe400078e96be */
[----:B------:R-:W-:Y:S02]  /*e130*/  FMNMX.FTZ R9, R244, R9, !PT ;  /* 0x00000009f4097209 */ /* 0x000fe40007810000 */
[----:B------:R-:W-:Y:S01]  /*e140*/  FMNMX.FTZ R4, R211, R4, !PT ;  /* 0x00000004d3047209 */ /* 0x000fe20007810000 */
[----:B------:R-:W-:Y:S01]  /*e150*/  IMAD.WIDE.U32 R228, R2, -0x2daee0ad, RZ ;  /* 0xd2511f5302e47825 */ /* 0x000fe200078e00ff */
[----:B------:R-:W-:Y:S02]  /*e160*/  FMNMX.FTZ R9, R178, R9, !PT ;  /* 0x00000009b2097209 */ /* 0x000fe40007810000 */
[----:B------:R-:W-:Y:S02]  /*e170*/  FMNMX.FTZ R4, R245, R4, !PT ;  /* 0x00000004f5047209 */ /* 0x000fe40007810000 */
[----:B------:R-:W-:-:S02]  /*e180*/  FMNMX.FTZ R9, R180, R9, !PT ;  /* 0x00000009b4097209 */ /* 0x000fc40007810000 */
[----:B------:R-:W-:Y:S02]  /*e190*/  LOP3.LUT R2, R229, R16, R187, 0x96, !PT ;  /* 0x00000010e5027212 */ /* 0x000fe400078e96bb */
[----:B-1----:R-:W-:Y:S02]  /*e1a0*/  FMNMX.FTZ R3, R6, R3, !PT ;  /* 0x0000000306037209 */ /* 0x002fe40007810000 */
[----:B------:R-:W-:Y:S01]  /*e1b0*/  FMNMX.FTZ R4, R27, R4, !PT ;  /* 0x000000041b047209 */ /* 0x000fe20007810000 */
[----:B------:R-:W-:Y:S01]  /*e1c0*/  IMAD.WIDE.U32 R42, R2, -0x326172a9, RZ ;  /* 0xcd9e8d57022a7825 */ /* 0x000fe200078e00ff */
[----:B------:R-:W-:Y:S01]  /*e1d0*/  FMNMX.FTZ R9, R172, R9, !PT ;  /* 0x00000009ac097209 */ /* 0x000fe20007810000 */
[----:B------:R-:W1:Y:S01]  /*e1e0*/  SHFL.BFLY PT, R164, R3, 0x1, 0x1f ;  /* 0x0c201f0003a47f89 */ /* 0x000e6200000e0000 */
[----:B------:R-:W-:Y:S02]  /*e1f0*/  FMNMX.FTZ R4, R25, R4, !PT ;  /* 0x0000000419047209 */ /* 0x000fe40007810000 */
[----:B------:R-:W-:Y:S01]  /*e200*/  LOP3.LUT R2, R29, R246, R188, 0x96, !PT ;  /* 0x000000f61d027212 */ /* 0x000fe200078e96bc */
[----:B------:R-:W2:Y:S01]  /*e210*/  SHFL.BFLY PT, R6, R11, 0x2, 0x1f ;  /* 0x0c401f000b067f89 */ /* 0x000ea200000e0000 */
[----:B------:R-:W-:-:S02]  /*e220*/  FMNMX.FTZ R9, R176, R9, !PT ;  /* 0x00000009b0097209 */ /* 0x000fc40007810000 */
[----:B------:R-:W-:Y:S01]  /*e230*/  FMNMX.FTZ R4, R197, R4, !PT ;  /* 0x00000004c5047209 */ /* 0x000fe20007810000 */
[----:B------:R-:W-:Y:S01]  /*e240*/  IMAD.WIDE.U32 R20, R2, -0x2daee0ad, RZ ;  /* 0xd2511f5302147825 */ /* 0x000fe200078e00ff */
[----:B------:R-:W-:Y:S01]  /*e250*/  LOP3.LUT R28, R43, R28, R186, 0x96, !PT ;  /* 0x0000001c2b1c7212 */ /* 0x000fe200078e96ba */
[----:B------:R-:W3:Y:S01]  /*e260*/  SHFL.BFLY PT, R2, R9, 0x2, 0x1f ;  /* 0x0c401f0009027f89 */ /* 0x000ee200000e0000 */
[----:B------:R-:W-:Y:S02]  /*e270*/  FMNMX.FTZ R4, R199, R4, !PT ;  /* 0x00000004c7047209 */ /* 0x000fe40007810000 */
[----:B------:R-:W-:Y:S01]  /*e280*/  LOP3.LUT R5, R13, R46, R182, 0x96, !PT ;  /* 0x0000002e0d057212 */ /* 0x000fe200078e96b6 */
[----:B------:R-:W-:Y:S01]  /*e290*/  IMAD.WIDE.U32 R28, R28, -0x2daee0ad, RZ ;  /* 0xd2511f531c1c7825 */ /* 0x000fe200078e00ff */
[----:B------:R-:W-:Y:S02]  /*e2a0*/  FMNMX.FTZ R4, R191, R4, !PT ;  /* 0x00000004bf047209 */ /* 0x000fe40007810000 */
[----:B------:R-:W-:-:S02]  /*e2b0*/  LOP3.LUT R10, R5, 0xffff, RZ, 0xc0, !PT ;  /* 0x0000ffff050a7812 */ /* 0x000fc400078ec0ff */
[----:B------:R-:W-:Y:S02]  /*e2c0*/  FMNMX.FTZ R4, R201, R4, !PT ;  /* 0x00000004c9047209 */ /* 0x000fe40007810000 */
[----:B------:R-:W-:Y:S02]  /*e2d0*/  LOP3.LUT R20, R29, R20, R183, 0x96, !PT ;  /* 0x000000141d147212 */ /* 0x000fe400078e96b7 */
[----:B------:R-:W-:Y:S02]  /*e2e0*/  FMNMX.FTZ R4, R243, R4, !PT ;  /* 0x00000004f3047209 */ /* 0x000fe40007810000 */
[----:B-1----:R-:W-:Y:S02]  /*e2f0*/  FMNMX.FTZ R164, R3, R164, !PT ;  /* 0x000000a403a47209 */ /* 0x002fe40007810000 */
[----:B------:R-:W-:Y:S02]  /*e300*/  FMNMX.FTZ R4, R167, R4, !PT ;  /* 0x00000004a7047209 */ /* 0x000fe40007810000 */
[C---:B------:R-:W-:Y:S01]  /*e310*/  FSETP.NEU.FTZ.AND P3, PT, R164.reuse, -INF , PT ;  /* 0xff800000a400780b */ /* 0x040fe20003f7d000 */
[----:B------:R-:W-:Y:S01]  /*e320*/  FMUL.FTZ R67, R164, UR18 ;  /* 0x00000012a4437c20 */ /* 0x000fe20008410000 */
[----:B------:R-:W-:-:S02]  /*e330*/  FMNMX.FTZ R4, R173, R4, !PT ;  /* 0x00000004ad047209 */ /* 0x000fc40007810000 */
[----:B--2---:R-:W-:Y:S02]  /*e340*/  FMNMX.FTZ R6, R11, R6, !PT ;  /* 0x000000060b067209 */ /* 0x004fe40007810000 */
[----:B---3--:R-:W-:Y:S02]  /*e350*/  FMNMX.FTZ R2, R9, R2, !PT ;  /* 0x0000000209027209 */ /* 0x008fe40007810000 */
[----:B------:R-:W-:Y:S01]  /*e360*/  FMNMX.FTZ R9, R165, R4, !PT ;  /* 0x00000004a5097209 */ /* 0x000fe20007810000 */
[----:B------:R-:W1:Y:S01]  /*e370*/  SHFL.BFLY PT, R3, R6, 0x1, 0x1f ;  /* 0x0c201f0006037f89 */ /* 0x000e6200000e0000 */
[----:B------:R-:W-:Y:S02]  /*e380*/  FSEL R67, R67, RZ, P3 ;  /* 0x000000ff43437208 */ /* 0x000fe40001800000 */
[----:B------:R-:W-:Y:S01]  /*e390*/  FMNMX.FTZ R4, R66, R9, !PT ;  /* 0x0000000942047209 */ /* 0x000fe20007810000 */
[----:B------:R-:W-:Y:S01]  /*e3a0*/  SHFL.BFLY PT, R17, R2, 0x1, 0x1f ;  /* 0x0c201f0002117f89 */ /* 0x000fe200000e0000 */
[----:B------:R-:W-:Y:S01]  /*e3b0*/  LOP3.LUT R14, R12, 0xffff, RZ, 0xc0, !PT ;  /* 0x0000ffff0c0e7812 */ /* 0x000fe200078ec0ff */
[----:B------:R-:W-:Y:S01]  /*e3c0*/  FFMA.FTZ R41, R19, UR18, -R67 ;  /* 0x0000001213297c23 */ /* 0x000fe20008010843 */
[----:B------:R-:W-:Y:S01]  /*e3d0*/  LOP3.LUT R228, R21, R228, R185, 0x96, !PT ;  /* 0x000000e415e47212 */ /* 0x000fe200078e96b9 */
[----:B------:R-:W2:Y:S01]  /*e3e0*/  SHFL.BFLY PT, R19, R4, 0x2, 0x1f ;  /* 0x0c401f0004137f89 */ /* 0x000ea200000e0000 */
[----:B------:R-:W-:Y:S01]  /*e3f0*/  LOP3.LUT R13, R5, 0xff, RZ, 0xc0, !PT ;  /* 0x000000ff050d7812 */ /* 0x000fe200078ec0ff */
[----:B------:R-:W-:Y:S01]  /*e400*/  IMAD.WIDE.U32 R20, R20, -0x326172a9, RZ ;  /* 0xcd9e8d5714147825 */ /* 0x000fe200078e00ff */
[----:B------:R-:W-:-:S03]  /*e410*/  SHF.R.U32.HI R10, RZ, 0x8, R10 ;  /* 0x00000008ff0a7819 */ /* 0x000fc6000001160a */
[----:B------:R-:W-:Y:S01]  /*e420*/  FFMA.FTZ R50, R48, UR18, -R67 ;  /* 0x0000001230327c23 */ /* 0x000fe20008010843 */
[----:B------:R-:W-:Y:S01]  /*e430*/  SHF.R.U32.HI R8, RZ, 0x18, R5 ;  /* 0x00000018ff087819 */ /* 0x000fe20000011605 */
[----:B------:R-:W-:Y:S01]  /*e440*/  IMAD.WIDE.U32 R228, R228, -0x326172a9, RZ ;  /* 0xcd9e8d57e4e47825 */ /* 0x000fe200078e00ff */
[----:B------:R-:W-:-:S03]  /*e450*/  PRMT R13, R13, 0x5410, R10 ;  /* 0x000054100d0d7816 */ /* 0x000fc6000000000a */
[----:B------:R-:W-:Y:S01]  /*e460*/  FFMA.FTZ R40, R40, UR18, -R67 ;  /* 0x0000001228287c23 */ /* 0x000fe20008010843 */
[----:B------:R-:W-:Y:S01]  /*e470*/  SHF.R.U32.HI R10, RZ, 0x10, R5 ;  /* 0x00000010ff0a7819 */ /* 0x000fe20000011605 */
[----:B------:R-:W-:Y:S01]  /*e480*/  FFMA.FTZ R39, R39, UR18, -R67 ;  /* 0x0000001227277c23 */ /* 0x000fe20008010843 */
[--C-:B------:R-:W-:Y:S01]  /*e490*/  SHF.R.U32.HI R9, RZ, 0x10, R20.reuse ;  /* 0x00000010ff097819 */ /* 0x100fe20000011614 */
[----:B------:R-:W-:Y:S01]  /*e4a0*/  MUFU.EX2 R50, R50 ;  /* 0x0000003200327308 */ /* 0x000fe20000000800 */
[----:B------:R-:W-:Y:S02]  /*e4b0*/  LOP3.LUT R5, R10, 0xff, RZ, 0xc0, !PT ;  /* 0x000000ff0a057812 */ /* 0x000fe400078ec0ff */
[----:B------:R-:W-:Y:S02]  /*e4c0*/  LOP3.LUT R9, R9, 0xff, RZ, 0xc0, !PT ;  /* 0x000000ff09097812 */ /* 0x000fe400078ec0ff */
[----:B-1----:R-:W-:Y:S02]  /*e4d0*/  FMNMX.FTZ R3, R6, R3, !PT ;  /* 0x0000000306037209 */ /* 0x002fe40007810000 */
[----:B------:R-:W-:Y:S01]  /*e4e0*/  SHF.R.U32.HI R6, RZ, 0x18, R20 ;  /* 0x00000018ff067819 */ /* 0x000fe20000011614 */
[----:B------:R-:W-:Y:S01]  /*e4f0*/  MUFU.EX2 R40, R40 ;  /* 0x0000002800287308 */ /* 0x000fe20000000800 */
[----:B------:R-:W-:Y:S01]  /*e500*/  PRMT R5, R5, 0x5410, R8 ;  /* 0x0000541005057816 */ /* 0x000fe20000000008 */
[----:B------:R-:W-:Y:S01]  /*e510*/  FMUL.FTZ R58, R3, UR18 ;  /* 0x00000012033a7c20 */ /* 0x000fe20008410000 */
[----:B------:R-:W-:-:S02]  /*e520*/  PRMT R9, R9, 0x5410, R6 ;  /* 0x0000541009097816 */ /* 0x000fc40000000006 */
[----:B--2---:R-:W-:Y:S02]  /*e530*/  FMNMX.FTZ R4, R4, R19, !PT ;  /* 0x0000001304047209 */ /* 0x004fe40007810000 */
[----:B------:R-:W-:Y:S01]  /*e540*/  LOP3.LUT R8, R20, 0xffff, RZ, 0xc0, !PT ;  /* 0x0000ffff14087812 */ /* 0x000fe200078ec0ff */
[----:B------:R-:W-:Y:S01]  /*e550*/  MUFU.EX2 R39, R39 ;  /* 0x0000002700277308 */ /* 0x000fe20000000800 */
[----:B------:R-:W-:Y:S01]  /*e560*/  LOP3.LUT R6, R21, R228, R182, 0x96, !PT ;  /* 0x000000e415067212 */ /* 0x000fe200078e96b6 */
[----:B------:R-:W-:Y:S01]  /*e570*/  FFMA.FTZ R228, R204, UR18, -R67 ;  /* 0x00000012cce47c23 */ /* 0x000fe20008010843 */
[----:B------:R-:W1:Y:S01]  /*e580*/  SHFL.BFLY PT, R21, R4, 0x1, 0x1f ;  /* 0x0c201f0004157f89 */ /* 0x000e6200000e0000 */
[----:B------:R-:W-:Y:S02]  /*e590*/  FMNMX.FTZ R2, R2, R17, !PT ;  /* 0x0000001102027209 */ /* 0x000fe40007810000 */
[----:B------:R-:W-:Y:S02]  /*e5a0*/  FSETP.NEU.FTZ.AND P2, PT, R3, -INF , PT ;  /* 0xff8000000300780b */ /* 0x000fe40003f5d000 */
[C---:B------:R-:W-:Y:S01]  /*e5b0*/  FSETP.NEU.FTZ.AND P1, PT, R2.reuse, -INF , PT ;  /* 0xff8000000200780b */ /* 0x040fe20003f3d000 */
[----:B------:R-:W-:Y:S01]  /*e5c0*/  FMUL.FTZ R181, R2, UR18 ;  /* 0x0000001202b57c20 */ /* 0x000fe20008410000 */
[----:B------:R-:W-:Y:S01]  /*e5d0*/  SHF.R.U32.HI R8, RZ, 0x8, R8 ;  /* 0x00000008ff087819 */ /* 0x000fe20000011608 */
[----:B------:R-:W-:Y:S01]  /*e5e0*/  MUFU.EX2 R41, R41 ;  /* 0x0000002900297308 */ /* 0x000fe20000000800 */
[----:B------:R-:W-:-:S02]  /*e5f0*/  LOP3.LUT R11, R20, 0xff, RZ, 0xc0, !PT ;  /* 0x000000ff140b7812 */ /* 0x000fc400078ec0ff */
[----:B------:R-:W-:Y:S02]  /*e600*/  FSEL R181, R181, RZ, P1 ;  /* 0x000000ffb5b57208 */ /* 0x000fe40000800000 */
[----:B------:R-:W-:Y:S02]  /*e610*/  PRMT R11, R11, 0x5410, R8 ;  /* 0x000054100b0b7816 */ /* 0x000fe40000000008 */
[----:B------:R-:W-:Y:S01]  /*e620*/  FSEL R58, R58, RZ, P2 ;  /* 0x000000ff3a3a7208 */ /* 0x000fe20001000000 */
[--C-:B------:R-:W-:Y:S01]  /*e630*/  FFMA.FTZ R48, R0, UR18, -R181.reuse ;  /* 0x0000001200307c23 */ /* 0x100fe200080108b5 */
[----:B------:R-:W-:Y:S01]  /*e640*/  LOP3.LUT R8, R6, 0xffff, RZ, 0xc0, !PT ;  /* 0x0000ffff06087812 */ /* 0x000fe200078ec0ff */
[----:B------:R-:W-:Y:S01]  /*e650*/  FFMA.FTZ R44, R52, UR18, -R181 ;  /* 0x00000012342c7c23 */ /* 0x000fe200080108b5 */
[----:B------:R-:W-:Y:S01]  /*e660*/  LOP3.LUT R19, R6, 0xff, RZ, 0xc0, !PT ;  /* 0x000000ff06137812 */ /* 0x000fe200078ec0ff */
[--C-:B------:R-:W-:Y:S01]  /*e670*/  FFMA.FTZ R49, R49, UR18, -R58.reuse ;  /* 0x0000001231317c23 */ /* 0x100fe2000801083a */
[----:B------:R-:W-:Y:S01]  /*e680*/  FFMA.FTZ R38, R38, UR18, -R58 ;  /* 0x0000001226267c23 */ /* 0x000fe2000801083a */
[----:B------:R-:W-:Y:S01]  /*e690*/  SHF.R.U32.HI R8, RZ, 0x8, R8 ;  /* 0x00000008ff087819 */ /* 0x000fe20000011608 */
[--C-:B------:R-:W-:Y:S01]  /*e6a0*/  FFMA.FTZ R37, R37, UR18, -R58.reuse ;  /* 0x0000001225257c23 */ /* 0x100fe2000801083a */
[----:B-1----:R-:W-:Y:S01]  /*e6b0*/  FMNMX.FTZ R0, R4, R21, !PT ;  /* 0x0000001504007209 */ /* 0x002fe20007810000 */
[----:B------:R-:W-:Y:S01]  /*e6c0*/  FFMA.FTZ R36, R36, UR18, -R58 ;  /* 0x0000001224247c23 */ /* 0x000fe2000801083a */
[----:B------:R-:W-:Y:S01]  /*e6d0*/  FSEL R21, R3, RZ, P2 ;  /* 0x000000ff03157208 */ /* 0x000fe20001000000 */
[----:B------:R-:W-:Y:S01]  /*e6e0*/  MUFU.EX2 R49, R49 ;  /* 0x0000003100317308 */ /* 0x000fe20000000800 */
[C---:B------:R-:W-:Y:S01]  /*e6f0*/  FSETP.NEU.FTZ.AND P2, PT, R0.reuse, -INF , PT ;  /* 0xff8000000000780b */ /* 0x040fe20003f5d000 */
[----:B------:R-:W-:Y:S01]  /*e700*/  FMUL.FTZ R166, R0, UR18 ;  /* 0x0000001200a67c20 */ /* 0x000fe20008410000 */
[----:B------:R-:W-:Y:S01]  /*e710*/  FSEL R4, R164, RZ, P3 ;  /* 0x000000ffa4047208 */ /* 0x000fe20001800000 */
[----:B------:R-:W-:Y:S01]  /*e720*/  FADD.FTZ R10, R214, -R21 ;  /* 0x80000015d60a7221 */ /* 0x000fe20000010000 */
[----:B------:R-:W-:Y:S01]  /*e730*/  FSEL R21, R0, RZ, P2 ;  /* 0x000000ff00157208 */ /* 0x000fe20001000000 */
[----:B------:R-:W-:Y:S01]  /*e740*/  IMAD.MOV.U32 R214, RZ, RZ, R42 ;  /* 0x000000ffffd67224 */ /* 0x000fe200078e002a */
[----:B------:R-:W-:Y:S01]  /*e750*/  SHF.R.U32.HI R7, RZ, 0x10, R12 ;  /* 0x00000010ff077819 */ /* 0x000fe2000001160c */
[----:B------:R-:W-:Y:S01]  /*e760*/  FADD.FTZ R4, R215, -R4 ;  /* 0x80000004d7047221 */ /* 0x000fe20000010000 */
[----:B------:R-:W-:Y:S01]  /*e770*/  FSEL R166, R166, RZ, P2 ;  /* 0x000000ffa6a67208 */ /* 0x000fe20001000000 */
[----:B------:R-:W-:Y:S01]  /*e780*/  IMAD.MOV.U32 R215, RZ, RZ, R43 ;  /* 0x000000ffffd77224 */ /* 0x000fe200078e002b */
[----:B------:R-:W-:Y:S01]  /*e790*/  LOP3.LUT R15, R12, 0xff, RZ, 0xc0, !PT ;  /* 0x000000ff0c0f7812 */ /* 0x000fe200078ec0ff */
[----:B------:R-:W1:Y:S01]  /*e7a0*/  MUFU.EX2 R38, R38 ;  /* 0x0000002600267308 */ /* 0x000e620000000800 */
[----:B------:R-:W-:Y:S01]  /*e7b0*/  PRMT R19, R19, 0x5410, R8 ;  /* 0x0000541013137816 */ /* 0x000fe20000000008 */
[----:B------:R-:W-:Y:S01]  /*e7c0*/  FADD.FTZ R8, R212, -R21 ;  /* 0x80000015d4087221 */ /* 0x000fe20000010000 */
[----:B------:R-:W-:Y:S01]  /*e7d0*/  SHF.R.U32.HI R12, RZ, 0x18, R12 ;  /* 0x00000018ff0c7819 */ /* 0x000fe2000001160c */
[--C-:B------:R-:W-:Y:S01]  /*e7e0*/  FFMA.FTZ R43, R56, UR18, -R181.reuse ;  /* 0x00000012382b7c23 */ /* 0x100fe200080108b5 */
[----:B------:R-:W-:Y:S01]  /*e7f0*/  LOP3.LUT R7, R7, 0xff, RZ, 0xc0, !PT ;  /* 0x000000ff07077812 */ /* 0x000fe200078ec0ff */
[----:B------:R-:W-:Y:S01]  /*e800*/  FFMA.FTZ R42, R54, UR18, -R181 ;  /* 0x00000012362a7c23 */ /* 0x000fe200080108b5 */
[----:B------:R-:W-:-:S02]  /*e810*/  IMAD.MOV.U32 R212, RZ, RZ, R46 ;  /* 0x000000ffffd47224 */ /* 0x000fc400078e002e */
[--C-:B------:R-:W-:Y:S01]  /*e820*/  FFMA.FTZ R46, R55, UR18, -R166.reuse ;  /* 0x00000012372e7c23 */ /* 0x100fe200080108a6 */
[----:B------:R-:W-:Y:S01]  /*e830*/  FFMA.FTZ R45, R211, UR18, -R166 ;  /* 0x00000012d32d7c23 */ /* 0x000fe200080108a6 */
[----:B------:R-:W-:Y:S01]  /*e840*/  PRMT R7, R7, 0x5410, R12 ;  /* 0x0000541007077816 */ /* 0x000fe2000000000c */
[----:B------:R-:W-:Y:S01]  /*e850*/  MUFU.EX2 R43, R43 ;  /* 0x0000002b002b7308 */ /* 0x000fe20000000800 */
[----:B------:R-:W-:Y:S01]  /*e860*/  FSEL R12, R2, RZ, P1 ;  /* 0x000000ff020c7208 */ /* 0x000fe20000800000 */
[----:B------:R-:W-:Y:S01]  /*e870*/  FFMA.FTZ R51, R51, UR18, -R166 ;  /* 0x0000001233337c23 */ /* 0x000fe200080108a6 */
[----:B------:R-:W-:Y:S01]  /*e880*/  PRMT R52, R240, 0x7054, R240 ;  /* 0x00007054f0347816 */ /* 0x000fe200000000f0 */
[----:B------:R-:W-:Y:S01]  /*e890*/  FMUL.FTZ R56, R10, UR18 ;  /* 0x000000120a387c20 */ /* 0x000fe20008410000 */
[----:B------:R-:W-:Y:S01]  /*e8a0*/  SHF.R.U32.HI R17, RZ, 0x10, R6 ;  /* 0x00000010ff117819 */ /* 0x000fe20000011606 */
[----:B------:R-:W-:Y:S01]  /*e8b0*/  FADD.FTZ R12, R213, -R12 ;  /* 0x8000000cd50c7221 */ /* 0x000fe20000010000 */
[----:B------:R-:W-:Y:S01]  /*e8c0*/  IMAD.MOV.U32 R213, RZ, RZ, R47 ;  /* 0x000000ffffd57224 */ /* 0x000fe200078e002f */
[----:B------:R-:W2:Y:S01]  /*e8d0*/  MUFU.EX2 R42, R42 ;  /* 0x0000002a002a7308 */ /* 0x000ea20000000800 */
[----:B------:R-:W-:Y:S01]  /*e8e0*/  FFMA.FTZ R47, R53, UR18, -R166 ;  /* 0x00000012352f7c23 */ /* 0x000fe200080108a6 */
[--C-:B------:R-:W-:Y:S01]  /*e8f0*/  HSET2.LE.AND R5, R5, R52.reuse, PT ;  /* 0x0000003405057233 */ /* 0x100fe20003803000 */
[----:B------:R-:W-:Y:S01]  /*e900*/  FMUL.FTZ R53, R8, UR18 ;  /* 0x0000001208357c20 */ /* 0x000fe20008410000 */
[----:B-1----:R-:W-:Y:S01]  /*e910*/  F2FP.BF16.F32.PACK_AB R10, R38, R49 ;  /* 0x00000031260a723e */ /* 0x002fe200000010ff */
[----:B------:R-:W-:Y:S01]  /*e920*/  FMUL.FTZ R55, R4, UR18 ;  /* 0x0000001204377c20 */ /* 0x000fe20008410000 */
[--C-:B------:R-:W-:Y:S01]  /*e930*/  HSET2.LE.AND R9, R9, R52.reuse, PT ;  /* 0x0000003409097233 */ /* 0x100fe20003803000 */
[----:B------:R-:W-:Y:S01]  /*e940*/  FMUL.FTZ R54, R12, UR18 ;  /* 0x000000120c367c20 */ /* 0x000fe20008410000 */
[----:B------:R-:W-:Y:S01]  /*e950*/  MUFU.EX2 R46, R46 ;  /* 0x0000002e002e7308 */ /* 0x000fe20000000800 */
[----:B------:R-:W-:Y:S01]  /*e960*/  LOP3.LUT R5, R5, R10, RZ, 0xc0, !PT ;  /* 0x0000000a05057212 */ /* 0x000fe200078ec0ff */
[----:B------:R-:W-:Y:S01]  /*e970*/  VIADD R215, R239, 0x646e171e ;  /* 0x646e171eefd77836 */ /* 0x000fe20000000000 */
[--C-:B------:R-:W-:Y:S01]  /*e980*/  HSET2.LE.AND R10, R11, R52.reuse, PT ;  /* 0x000000340b0a7233 */ /* 0x100fe20003803000 */
[----:B------:R-:W-:Y:S01]  /*e990*/  FFMA.FTZ R211, R209, UR18, -R67 ;  /* 0x00000012d1d37c23 */ /* 0x000fe20008010843 */
[----:B------:R-:W-:Y:S01]  /*e9a0*/  SHF.R.U32.HI R14, RZ, 0x8, R14 ;  /* 0x00000008ff0e7819 */ /* 0x000fe2000001160e */
[----:B------:R-:W-:Y:S01]  /*e9b0*/  FFMA.FTZ R212, R207, UR18, -R58 ;  /* 0x00000012cfd47c23 */ /* 0x000fe2000801083a */
[----:B------:R-:W-:Y:S01]  /*e9c0*/  SHF.R.U32.HI R6, RZ, 0x18, R6 ;  /* 0x00000018ff067819 */ /* 0x000fe20000011606 */
[----:B------:R-:W1:Y:S01]  /*e9d0*/  MUFU.EX2 R45, R45 ;  /* 0x0000002d002d7308 */ /* 0x000e620000000800 */
[----:B--2---:R-:W-:Y:S01]  /*e9e0*/  F2FP.BF16.F32.PACK_AB R11, R42, R43 ;  /* 0x0000002b2a0b723e */ /* 0x004fe200000010ff */
[----:B------:R-:W-:Y:S01]  /*e9f0*/  FFMA.FTZ R209, R205, UR18, -R58 ;  /* 0x00000012cdd17c23 */ /* 0x000fe2000801083a */
[----:B------:R-:W-:Y:S01]  /*ea00*/  LOP3.LUT R17, R17, 0xff, RZ, 0xc0, !PT ;  /* 0x000000ff11117812 */ /* 0x000fe200078ec0ff */
[----:B------:R-:W-:Y:S01]  /*ea10*/  FFMA.FTZ R204, R25, UR18, -R166 ;  /* 0x0000001219cc7c23 */ /* 0x000fe200080108a6 */
[----:B------:R-:W-:Y:S01]  /*ea20*/  LOP3.LUT R10, R10, R11, RZ, 0xc0, !PT ;  /* 0x0000000b0a0a7212 */ /* 0x000fe200078ec0ff */
[--C-:B------:R-:W-:Y:S01]  /*ea30*/  FFMA.FTZ R205, R26, UR18, -R181.reuse ;  /* 0x000000121acd7c23 */ /* 0x100fe200080108b5 */
[--C-:B------:R-:W-:Y:S01]  /*ea40*/  HSET2.LE.AND R8, R19, R52.reuse, PT ;  /* 0x0000003413087233 */ /* 0x100fe20003803000 */
[----:B------:R-:W-:Y:S01]  /*ea50*/  MUFU.EX2 R48, R48 ;  /* 0x0000003000307308 */ /* 0x000fe20000000800 */
[----:B------:R-:W-:Y:S01]  /*ea60*/  PRMT R15, R15, 0x5410, R14 ;  /* 0x000054100f0f7816 */ /* 0x000fe2000000000e */
[--C-:B------:R-:W-:Y:S01]  /*ea70*/  FFMA.FTZ R208, R208, UR18, -R181.reuse ;  /* 0x00000012d0d07c23 */ /* 0x100fe200080108b5 */
[----:B------:R-:W-:Y:S01]  /*ea80*/  PRMT R17, R17, 0x5410, R6 ;  /* 0x0000541011117816 */ /* 0x000fe20000000006 */
[----:B------:R-:W-:Y:S01]  /*ea90*/  FFMA.FTZ R198, R198, UR18, -R181 ;  /* 0x00000012c6c67c23 */ /* 0x000fe200080108b5 */
[--C-:B------:R-:W-:Y:S01]  /*eaa0*/  HSET2.LE.AND R7, R7, R52.reuse, PT ;  /* 0x0000003407077233 */ /* 0x100fe20003803000 */
[----:B------:R-:W-:Y:S01]  /*eab0*/  FFMA.FTZ R199, R199, UR18, -R166 ;  /* 0x00000012c7c77c23 */ /* 0x000fe200080108a6 */
[----:B------:R-:W-:Y:S01]  /*eac0*/  HSET2.LE.AND R6, R15, R52, PT ;  /* 0x000000340f067233 */ /* 0x000fe20003803000 */
[----:B------:R-:W2:Y:S01]  /*ead0*/  MUFU.EX2 R44, R44 ;  /* 0x0000002c002c7308 */ /* 0x000ea20000000800 */
[----:B-1----:R-:W-:-:S02]  /*eae0*/  F2FP.BF16.F32.PACK_AB R16, R45, R46 ;  /* 0x0000002e2d10723e */ /* 0x002fc400000010ff */
[----:B------:R-:W-:Y:S02]  /*eaf0*/  F2FP.BF16.F32.PACK_AB R15, R39, R40 ;  /* 0x00000028270f723e */ /* 0x000fe400000010ff */
[----:B------:R-:W-:Y:S02]  /*eb00*/  LOP3.LUT R11, R9, R16, RZ, 0xc0, !PT ;  /* 0x00000010090b7212 */ /* 0x000fe400078ec0ff */
[----:B------:R-:W-:Y:S01]  /*eb10*/  HSET2.LE.AND R13, R13, R52, PT ;  /* 0x000000340d0d7233 */ /* 0x000fe20003803000 */
[----:B------:R-:W-:Y:S01]  /*eb20*/  MUFU.EX2 R51, R51 ;  /* 0x0000003300337308 */ /* 0x000fe20000000800 */
[----:B------:R-:W-:Y:S02]  /*eb30*/  F2FP.BF16.F32.PACK_AB R4, R41, R50 ;  /* 0x000000322904723e */ /* 0x000fe400000010ff */
[----:B------:R-:W-:Y:S02]  /*eb40*/  LOP3.LUT R6, R6, R15, RZ, 0xc0, !PT ;  /* 0x0000000f06067212 */ /* 0x000fe400078ec0ff */
[----:B------:R-:W-:-:S02]  /*eb50*/  LOP3.LUT R4, R13, R4, RZ, 0xc0, !PT ;  /* 0x000000040d047212 */ /* 0x000fc400078ec0ff */
[----:B------:R-:W-:Y:S01]  /*eb60*/  LOP3.LUT R229, R229, R214, R249, 0x96, !PT ;  /* 0x000000d6e5e57212 */ /* 0x000fe200078e96f9 */
[----:B------:R-:W1:Y:S01]  /*eb70*/  MUFU.EX2 R47, R47 ;  /* 0x0000002f002f7308 */ /* 0x000e620000000800 */
[----:B--2---:R-:W-:Y:S01]  /*eb80*/  F2FP.BF16.F32.PACK_AB R9, R44, R48 ;  /* 0x000000302c09723e */ /* 0x004fe200000010ff */
[----:B------:R-:W-:Y:S01]  /*eb90*/  FFMA.FTZ R214, R203, UR18, -R58 ;  /* 0x00000012cbd67c23 */ /* 0x000fe2000801083a */
[----:B------:R-:W-:Y:S01]  /*eba0*/  FFMA.FTZ R203, R195, UR18, -R181 ;  /* 0x00000012c3cb7c23 */ /* 0x000fe200080108b5 */
[--C-:B------:R-:W-:Y:S01]  /*ebb0*/  FFMA.FTZ R195, R197, UR18, -R166.reuse ;  /* 0x00000012c5c37c23 */ /* 0x100fe200080108a6 */
[----:B------:R-:W-:Y:S01]  /*ebc0*/  LOP3.LUT R8, R8, R9, RZ, 0xc0, !PT ;  /* 0x0000000908087212 */ /* 0x000fe200078ec0ff */
[----:B------:R-:W-:Y:S01]  /*ebd0*/  FFMA.FTZ R197, R27, UR18, -R166 ;  /* 0x000000121bc57c23 */ /* 0x000fe200080108a6 */
[----:B------:R-:W-:Y:S01]  /*ebe0*/  HSET2.LE.AND R9, R17, R52, PT ;  /* 0x0000003411097233 */ /* 0x000fe20003803000 */
[----:B------:R-:W-:Y:S08]  /*ebf0*/  MUFU.EX2 R37, R37 ;  /* 0x0000002500257308 */ /* 0x000ff00000000800 */
[----:B------:R-:W2:Y:S01]  /*ec00*/  MUFU.EX2 R36, R36 ;  /* 0x0000002400247308 */ /* 0x000ea20000000800 */
[----:B-1----:R-:W-:-:S04]  /*ec10*/  F2FP.BF16.F32.PACK_AB R16, R47, R51 ;  /* 0x000000332f10723e */ /* 0x002fc800000010ff */
[----:B------:R-:W-:Y:S02]  /*ec20*/  LOP3.LUT R9, R9, R16, RZ, 0xc0, !PT ;  /* 0x0000001009097212 */ /* 0x000fe400078ec0ff */
[----:B------:R-:W1:Y:S01]  /*ec30*/  LDSM.16.MT88.4 R16, [R170+0x9000] ;  /* 0x00900000aa10783b */ /* 0x000e620000004200 */
[----:B------:R-:W3:Y:S08]  /*ec40*/  MUFU.EX2 R55, R55 ;  /* 0x0000003700377308 */ /* 0x000ef00000000800 */
[----:B------:R-:W4:Y:S01]  /*ec50*/  MUFU.EX2 R56, R56 ;  /* 0x0000003800387308 */ /* 0x000f220000000800 */
[----:B--2---:R-:W-:-:S04]  /*ec60*/  F2FP.BF16.F32.PACK_AB R14, R36, R37 ;  /* 0x00000025240e723e */ /* 0x004fc800000010ff */
[----:B------:R-:W-:Y:S02]  /*ec70*/  LOP3.LUT R7, R7, R14, RZ, 0xc0, !PT ;  /* 0x0000000e07077212 */ /* 0x000fe400078ec0ff */
[----:B------:R-:W2:Y:S01]  /*ec80*/  LDSM.16.MT88.4 R12, [R221+0x9000] ;  /* 0x00900000dd0c783b */ /* 0x000ea20000004200 */
        /* <DEDUP_REMOVED lines=24> */
[----:B------:R-:W-:Y:S01]  /*ee10*/  FMUL.FTZ R153, R153, R54 ;  /* 0x0000003699997220 */ /* 0x000fe20000410000 */
        /* <DEDUP_REMOVED lines=9> */
[-C--:B------:R-:W-:Y:S01]  /*eeb0*/  HMMA.16816.F32.BF16 R68, R4, R16.reuse, R68 ;  /* 0x000000100444723c */ /* 0x080fe20000041844 */
        /* <DEDUP_REMOVED lines=11> */
[-C--:B------:R-:W-:Y:S01]  /*ef70*/  HMMA.16816.F32.BF16 R76, R8, R18.reuse, R76 ;  /* 0x00000012084c723c */ /* 0x080fe2000004184c */
[-C--:B------:R-:W-:Y:S01]  /*ef80*/  FMUL.FTZ R86, R86, R56.reuse ;  /* 0x0000003856567220 */ /* 0x080fe20000410000 */
[----:B------:R-:W-:Y:S01]  /*ef90*/  FMUL.FTZ R87, R87, R56 ;  /* 0x0000003857577220 */ /* 0x000fe20000410000 */
[-C--:B------:R-:W-:Y:S01]  /*efa0*/  FMUL.FTZ R88, R88, R54.reuse ;  /* 0x0000003658587220 */ /* 0x080fe20000410000 */
[----:B------:R-:W-:Y:S01]  /*efb0*/  FMUL.FTZ R89, R89, R54 ;  /* 0x0000003659597220 */ /* 0x000fe20000410000 */
[-C--:B------:R-:W-:Y:S01]  /*efc0*/  FMUL.FTZ R90, R90, R53.reuse ;  /* 0x000000355a5a7220 */ /* 0x080fe20000410000 */
[C---:B------:R-:W-:Y:S01]  /*efd0*/  HMMA.16816.F32.BF16 R80, R4.reuse, R18, R80 ;  /* 0x000000120450723c */ /* 0x040fe20000041850 */
[----:B------:R-:W1:Y:S01]  /*efe0*/  LDSM.16.MT88.4 R16, [R170+0xa000] ;  /* 0x00a00000aa10783b */ /* 0x000e620000004200 */
[----:B------:R-:W-:Y:S01]  /*eff0*/  FMUL.FTZ R91, R91, R53 ;  /* 0x000000355b5b7220 */ /* 0x000fe20000410000 */
[-C--:B------:R-:W-:Y:S01]  /*f000*/  FMUL.FTZ R96, R96, R55.reuse ;  /* 0x0000003760607220 */ /* 0x080fe20000410000 */
[----:B------:R-:W-:Y:S01]  /*f010*/  FMUL.FTZ R97, R97, R55 ;  /* 0x0000003761617220 */ /* 0x000fe20000410000 */
[----:B------:R-:W-:Y:S01]  /*f020*/  FMUL.FTZ R98, R98, R56 ;  /* 0x0000003862627220 */ /* 0x000fe20000410000 */
[-C--:B--2---:R-:W-:Y:S01]  /*f030*/  HMMA.16816.F32.BF16 R160, R4, R12.reuse, R160 ;  /* 0x0000000c04a0723c */ /* 0x084fe200000418a0 */
[-C--:B------:R-:W-:Y:S01]  /*f040*/  FMUL.FTZ R92, R92, R54.reuse ;  /* 0x000000365c5c7220 */ /* 0x080fe20000410000 */
[----:B------:R-:W-:Y:S01]  /*f050*/  FMUL.FTZ R93, R93, R54 ;  /* 0x000000365d5d7220 */ /* 0x000fe20000410000 */
[-C--:B------:R-:W-:Y:S01]  /*f060*/  FMUL.FTZ R94, R94, R53.reuse ;  /* 0x000000355e5e7220 */ /* 0x080fe20000410000 */
[----:B------:R-:W-:Y:S01]  /*f070*/  FMUL.FTZ R95, R95, R53 ;  /* 0x000000355f5f7220 */ /* 0x000fe20000410000 */
[-C--:B------:R-:W-:Y:S01]  /*f080*/  FMUL.FTZ R99, R99, R56.reuse ;  /* 0x0000003863637220 */ /* 0x080fe20000410000 */
[C---:B------:R-:W-:Y:S01]  /*f090*/  HMMA.16816.F32.BF16 R156, R8.reuse, R12, R156 ;  /* 0x0000000c089c723c */ /* 0x040fe2000004189c */
[-C--:B------:R-:W-:Y:S01]  /*f0a0*/  FMUL.FTZ R108, R108, R55.reuse ;  /* 0x000000376c6c7220 */ /* 0x080fe20000410000 */
[-C--:B------:R-:W-:Y:S01]  /*f0b0*/  FMUL.FTZ R109, R109, R55.reuse ;  /* 0x000000376d6d7220 */ /* 0x080fe20000410000 */
[-C--:B------:R-:W-:Y:S01]  /*f0c0*/  FMUL.FTZ R110, R110, R56.reuse ;  /* 0x000000386e6e7220 */ /* 0x080fe20000410000 */
[-C--:B------:R-:W-:Y:S01]  /*f0d0*/  FMUL.FTZ R111, R111, R56.reuse ;  /* 0x000000386f6f7220 */ /* 0x080fe20000410000 */
[-C--:B------:R-:W-:Y:S01]  /*f0e0*/  FMUL.FTZ R112, R112, R55.reuse ;  /* 0x0000003770707220 */ /* 0x080fe20000410000 */
[-C--:B------:R-:W-:Y:S01]  /*f0f0*/  HMMA.16816.F32.BF16 R152, R8, R14.reuse, R152 ;  /* 0x0000000e0898723c */ /* 0x080fe20000041898 */
[-C--:B------:R-:W-:Y:S01]  /*f100*/  FMUL.FTZ R113, R113, R55.reuse ;  /* 0x0000003771717220 */ /* 0x080fe20000410000 */
[-C--:B------:R-:W-:Y:S01]  /*f110*/  FMUL.FTZ R114, R114, R56.reuse ;  /* 0x0000003872727220 */ /* 0x080fe20000410000 */
[-C--:B------:R-:W-:Y:S01]  /*f120*/  FMUL.FTZ R115, R115, R56.reuse ;  /* 0x0000003873737220 */ /* 0x080fe20000410000 */
[-C--:B------:R-:W-:Y:S01]  /*f130*/  FMUL.FTZ R120, R120, R55.reuse ;  /* 0x0000003778787220 */ /* 0x080fe20000410000 */
[-C--:B------:R-:W-:Y:S01]  /*f140*/  FMUL.FTZ R121, R121, R55.reuse ;  /* 0x0000003779797220 */ /* 0x080fe20000410000 */
[C---:B------:R-:W-:Y:S01]  /*f150*/  HMMA.16816.F32.BF16 R148, R4.reuse, R14, R148 ;  /* 0x0000000e0494723c */ /* 0x040fe20000041894 */
[----:B------:R-:W2:Y:S01]  /*f160*/  LDSM.16.MT88.4 R12, [R221+0xa000] ;  /* 0x00a00000dd0c783b */ /* 0x000ea20000004200 */
        /* <DEDUP_REMOVED lines=10> */
[-C--:B------:R-:W-:Y:S01]  /*f210*/  FMUL.FTZ R104, R104, R54.reuse ;  /* 0x0000003668687220 */ /* 0x080fe20000410000 */
[-C--:B------:R-:W-:Y:S01]  /*f220*/  FMUL.FTZ R105, R105, R54.reuse ;  /* 0x0000003669697220 */ /* 0x080fe20000410000 */
[-C--:B------:R-:W-:Y:S01]  /*f230*/  FMUL.FTZ R106, R106, R53.reuse ;  /* 0x000000356a6a7220 */ /* 0x080fe20000410000 */
[-C--:B------:R-:W-:Y:S01]  /*f240*/  FMUL.FTZ R107, R107, R53.reuse ;  /* 0x000000356b6b7220 */ /* 0x080fe20000410000 */
[-C--:B------:R-:W-:Y:S01]  /*f250*/  FMUL.FTZ R116, R116, R54.reuse ;  /* 0x0000003674747220 */ /* 0x080fe20000410000 */
[-C--:B-1----:R-:W-:Y:S01]  /*f260*/  HMMA.16816.F32.BF16 R100, R4, R16.reuse, R100 ;  /* 0x000000100464723c */ /* 0x082fe20000041864 */
[-C--:B------:R-:W-:Y:S01]  /*f270*/  FMUL.FTZ R117, R117, R54.reuse ;  /* 0x0000003675757220 */ /* 0x080fe20000410000 */
[-C--:B------:R-:W-:Y:S01]  /*f280*/  FMUL.FTZ R140, R140, R54.reuse ;  /* 0x000000368c8c7220 */ /* 0x080fe20000410000 */
[-C--:B------:R-:W-:Y:S01]  /*f290*/  FMUL.FTZ R141, R141, R54.reuse ;  /* 0x000000368d8d7220 */ /* 0x080fe20000410000 */
[-C--:B------:R-:W-:Y:S01]  /*f2a0*/  FMUL.FTZ R118, R118, R53.reuse ;  /* 0x0000003576767220 */ /* 0x080fe20000410000 */
[-C--:B------:R-:W-:Y:S01]  /*f2b0*/  FMUL.FTZ R119, R119, R53.reuse ;  /* 0x0000003577777220 */ /* 0x080fe20000410000 */
[----:B------:R-:W-:Y:S01]  /*f2c0*/  HMMA.16816.F32.BF16 R144, R8, R16, R144 ;  /* 0x000000100890723c */ /* 0x000fe20000041890 */
[-C--:B------:R-:W-:Y:S01]  /*f2d0*/  FMUL.FTZ R124, R124, R54.reuse ;  /* 0x000000367c7c7220 */ /* 0x080fe20000410000 */
[-C--:B------:R-:W-:Y:S01]  /*f2e0*/  FMUL.FTZ R125, R125, R54.reuse ;  /* 0x000000367d7d7220 */ /* 0x080fe20000410000 */
[----:B------:R-:W-:Y:S01]  /*f2f0*/  FMUL.FTZ R128, R128, R54 ;  /* 0x0000003680807220 */ /* 0x000fe20000410000 */
[-C--:B------:R-:W-:Y:S01]  /*f300*/  FMUL.FTZ R142, R142, R53.reuse ;  /* 0x000000358e8e7220 */ /* 0x080fe20000410000 */
[----:B------:R-:W-:Y:S01]  /*f310*/  FMUL.FTZ R143, R143, R53 ;  /* 0x000000358f8f7220 */ /* 0x000fe20000410000 */
[----:B------:R-:W-:Y:S01]  /*f320*/  HMMA.16816.F32.BF16 R108, R4, R18, R108 ;  /* 0x00000012046c723c */ /* 0x000fe2000004186c */
[----:B------:R-:W-:-:S02]  /*f330*/  IMAD.MOV.U32 R16, RZ, RZ, R22 ;  /* 0x000000ffff107224 */ /* 0x000fc400078e0016 */
[----:B------:R-:W-:Y:S01]  /*f340*/  FMUL.FTZ R129, R129, R54 ;  /* 0x0000003681817220 */ /* 0x000fe20000410000 */
[----:B------:R-:W-:Y:S02]  /*f350*/  IMAD.MOV.U32 R17, RZ, RZ, R23 ;  /* 0x000000ffff117224 */ /* 0x000fe400078e0017 */
[-C--:B------:R-:W-:Y:S01]  /*f360*/  FMUL.FTZ R126, R126, R53.reuse ;  /* 0x000000357e7e7220 */ /* 0x080fe20000410000 */
[----:B------:R-:W1:Y:S01]  /*f370*/  LDSM.16.MT88.4 R20, [R170+0xb000] ;  /* 0x00b00000aa14783b */ /* 0x000e620000004200 */
[-C--:B------:R-:W-:Y:S01]  /*f380*/  FMUL.FTZ R127, R127, R53.reuse ;  /* 0x000000357f7f7220 */ /* 0x080fe20000410000 */
[-C--:B------:R-:W-:Y:S01]  /*f390*/  FMUL.FTZ R130, R130, R53.reuse ;  /* 0x0000003582827220 */ /* 0x080fe20000410000 */
[----:B------:R-:W-:Y:S01]  /*f3a0*/  FMUL.FTZ R131, R131, R53 ;  /* 0x0000003583837220 */ /* 0x000fe20000410000 */
[----:B------:R-:W-:Y:S01]  /*f3b0*/  HMMA.16816.F32.BF16 R104, R8, R18, R104 ;  /* 0x000000120868723c */ /* 0x000fe20000041868 */
[----:B------:R-:W-:Y:S02]  /*f3c0*/  IMAD.MOV.U32 R17, RZ, RZ, R226 ;  /* 0x000000ffff117224 */ /* 0x000fe400078e00e2 */
[----:B------:R-:W-:Y:S01]  /*f3d0*/  FFMA.FTZ R226, R210, UR18, -R67 ;  /* 0x00000012d2e27c23 */ /* 0x000fe20008010843 */
[----:B------:R-:W-:Y:S01]  /*f3e0*/  MUFU.EX2 R211, R211 ;  /* 0x000000d300d37308 */ /* 0x000fe20000000800 */
[----:B------:R-:W-:Y:S01]  /*f3f0*/  FFMA.FTZ R210, R24, UR18, -R181 ;  /* 0x0000001218d27c23 */ /* 0x000fe200080108b5 */
[----:B------:R-:W-:Y:S01]  /*f400*/  FFMA.FTZ R207, R17, UR18, -R58 ;  /* 0x0000001211cf7c23 */ /* 0x000fe2000801083a */
[-C--:B--2---:R-:W-:Y:S01]  /*f410*/  HMMA.16816.F32.BF16 R84, R4, R12.reuse, R84 ;  /* 0x0000000c0454723c */ /* 0x084fe20000041854 */
[----:B------:R-:W-:Y:S04]  /*f420*/  LDSM.16.MT88.4 R24, [R170+0xb400] ;  /* 0x00b40000aa18783b */ /* 0x000fe80000004200 */
[----:B------:R-:W-:Y:S01]  /*f430*/  MUFU.EX2 R226, R226 ;  /* 0x000000e200e27308 */ /* 0x000fe20000000800 */
[C---:B------:R-:W-:Y:S06]  /*f440*/  HMMA.16816.F32.BF16 R88, R8.reuse, R12, R88 ;  /* 0x0000000c0858723c */ /* 0x040fec0000041858 */
[-C--:B------:R-:W-:Y:S01]  /*f450*/  HMMA.16816.F32.BF16 R92, R8, R14.reuse, R92 ;  /* 0x0000000e085c723c */ /* 0x080fe2000004185c */
[----:B------:R-:W-:Y:S05]  /*f460*/  MUFU.EX2 R212, R212 ;  /* 0x000000d400d47308 */ /* 0x000fea0000000800 */
[C---:B------:R-:W-:Y:S01]  /*f470*/  HMMA.16816.F32.BF16 R96, R4.reuse, R14, R96 ;  /* 0x0000000e0460723c */ /* 0x040fe20000041860 */
[----:B------:R-:W2:Y:S02]  /*f480*/  LDSM.16.MT88.4 R12, [R221+0xb000] ;  /* 0x00b00000dd0c783b */ /* 0x000ea40000004200 */
[----:B------:R-:W-:Y:S08]  /*f490*/  MUFU.EX2 R207, R207 ;  /* 0x000000cf00cf7308 */ /* 0x000ff00000000800 */
[----:B------:R-:W-:Y:S01]  /*f4a0*/  MUFU.EX2 R228, R228 ;  /* 0x000000e400e47308 */ /* 0x000fe20000000800 */
[C---:B-1----:R-:W-:Y:S06]  /*f4b0*/  HMMA.16816.F32.BF16 R136, R4.reuse, R20, R136 ;  /* 0x000000140488723c */ /* 0x042fec0000041888 */
[----:B------:R-:W-:Y:S01]  /*f4c0*/  HMMA.16816.F32.BF16 R132, R4, R22, R132 ;  /* 0x000000160484723c */ /* 0x000fe20000041884 */
[----:B------:R-:W-:Y:S05]  /*f4d0*/  MUFU.EX2 R214, R214 ;  /* 0x000000d600d67308 */ /* 0x000fea0000000800 */
[C---:B------:R-:W-:Y:S03]  /*f4e0*/  HMMA.16816.F32.BF16 R124, R8.reuse, R20, R124 ;  /* 0x00000014087c723c */ /* 0x040fe6000004187c */
[----:B------:R-:W1:Y:S03]  /*f4f0*/  MUFU.EX2 R209, R209 ;  /* 0x000000d100d17308 */ /* 0x000e660000000800 */
[----:B------:R-:W-:Y:S05]  /*f500*/  HMMA.16816.F32.BF16 R128, R8, R22, R128 ;  /* 0x000000160880723c */ /* 0x000fea0000041880 */
[----:B------:R-:W-:Y:S01]  /*f510*/  MUFU.EX2 R204, R204 ;  /* 0x000000cc00cc7308 */ /* 0x000fe20000000800 */
[C---:B--2---:R-:W-:Y:S07]  /*f520*/  HMMA.16816.F32.BF16 R112, R4.reuse, R12, R112 ;  /* 0x0000000c0470723c */ /* 0x044fee0000041870 */
[----:B------:R-:W-:Y:S01]  /*f530*/  MUFU.EX2 R195, R195 ;  /* 0x000000c300c37308 */ /* 0x000fe20000000800 */
[----:B------:R-:W-:Y:S07]  /*f540*/  HMMA.16816.F32.BF16 R120, R4, R14, R120 ;  /* 0x0000000e0478723c */ /* 0x000fee0000041878 */
[----:B------:R-:W-:Y:S01]  /*f550*/  MUFU.EX2 R210, R210 ;  /* 0x000000d200d27308 */ /* 0x000fe20000000800 */
[----:B------:R-:W-:Y:S01]  /*f560*/  HMMA.16816.F32.BF16 R116, R8, R12, R116 ;  /* 0x0000000c0874723c */ /* 0x000fe20000041874 */
[----:B------:R-:W-:Y:S01]  /*f570*/  LOP3.LUT R4, R213, R16, R249, 0x96, !PT ;  /* 0x00000010d5047212 */ /* 0x000fe200078e96f9 */
[----:B------:R-:W-:Y:S01]  /*f580*/  FFMA.FTZ R213, R206, UR18, -R67 ;  /* 0x00000012ced57c23 */ /* 0x000fe20008010843 */
[----:B------:R-:W-:-:S03]  /*f590*/  FFMA.FTZ R206, R245, UR18, -R166 ;  /* 0x00000012f5ce7c23 */ /* 0x000fc600080108a6 */
[----:B------:R-:W-:Y:S01]  /*f5a0*/  IMAD.WIDE.U32 R6, R4, -0x2daee0ad, RZ ;  /* 0xd2511f5304067825 */ /* 0x000fe200078e00ff */
[----:B------:R-:W-:Y:S01]  /*f5b0*/  HMMA.16816.F32.BF16 R140, R8, R14, R140 ;  /* 0x0000000e088c723c */ /* 0x000fe2000004188c */
[----:B------:R-:W2:Y:S01]  /*f5c0*/  MUFU.EX2 R213, R213 ;  /* 0x000000d500d57308 */ /* 0x000ea20000000800 */
[----:B-1----:R-:W-:Y:S02]  /*f5d0*/  F2FP.BF16.F32.PACK_AB R12, R209, R214 ;  /* 0x000000d6d10c723e */ /* 0x002fe400000010ff */
[----:B------:R-:W-:Y:S02]  /*f5e0*/  LOP3.LUT R30, R7, R30, R215, 0x96, !PT ;  /* 0x0000001e071e7212 */ /* 0x000fe400078e96d7 */
[C---:B------:R-:W-:Y:S01]  /*f5f0*/  LOP3.LUT R7, R6.reuse, 0xffff, RZ, 0xc0, !PT ;  /* 0x0000ffff06077812 */ /* 0x040fe200078ec0ff */
[----:B------:R-:W-:Y:S01]  /*f600*/  IMAD.WIDE.U32 R10, R229, -0x2daee0ad, RZ ;  /* 0xd2511f53e50a7825 */ /* 0x000fe200078e00ff */
[----:B------:R-:W-:Y:S01]  /*f610*/  LOP3.LUT R8, R6, 0xff, RZ, 0xc0, !PT ;  /* 0x000000ff06087812 */ /* 0x000fe200078ec0ff */
[----:B------:R-:W-:Y:S01]  /*f620*/  MUFU.EX2 R205, R205 ;  /* 0x000000cd00cd7308 */ /* 0x000fe20000000800 */
[----:B------:R-:W-:Y:S01]  /*f630*/  SHF.R.U32.HI R7, RZ, 0x8, R7 ;  /* 0x00000008ff077819 */ /* 0x000fe20000011607 */
[----:B------:R-:W-:Y:S01]  /*f640*/  FFMA.FTZ R229, R244, UR18, -R181 ;  /* 0x00000012f4e57c23 */ /* 0x000fe200080108b5 */
[----:B------:R-:W-:-:S02]  /*f650*/  SHF.R.U32.HI R4, RZ, 0x10, R6 ;  /* 0x00000010ff047819 */ /* 0x000fc40000011606 */
[----:B------:R-:W-:Y:S02]  /*f660*/  LOP3.LUT R9, R10, 0xffff, RZ, 0xc0, !PT ;  /* 0x0000ffff0a097812 */ /* 0x000fe400078ec0ff */
[----:B------:R-:W-:Y:S01]  /*f670*/  PRMT R7, R8, 0x5410, R7 ;  /* 0x0000541008077816 */ /* 0x000fe20000000007 */
[----:B------:R-:W-:Y:S01]  /*f680*/  MUFU.EX2 R208, R208 ;  /* 0x000000d000d07308 */ /* 0x000fe20000000800 */
[----:B------:R-:W-:Y:S02]  /*f690*/  LOP3.LUT R8, R4, 0xff, RZ, 0xc0, !PT ;  /* 0x000000ff04087812 */ /* 0x000fe400078ec0ff */
[----:B------:R-:W-:Y:S02]  /*f6a0*/  SHF.R.U32.HI R5, RZ, 0x18, R6 ;  /* 0x00000018ff057819 */ /* 0x000fe40000011606 */
[----:B------:R-:W-:Y:S02]  /*f6b0*/  LOP3.LUT R15, R10, 0xff, RZ, 0xc0, !PT ;  /* 0x000000ff0a0f7812 */ /* 0x000fe400078ec0ff */
[----:B------:R-:W-:Y:S01]  /*f6c0*/  SHF.R.U32.HI R4, RZ, 0x8, R9 ;  /* 0x00000008ff047819 */ /* 0x000fe20000011609 */
[----:B------:R-:W1:Y:S01]  /*f6d0*/  MUFU.EX2 R203, R203 ;  /* 0x000000cb00cb7308 */ /* 0x000e620000000800 */
[----:B------:R-:W-:-:S02]  /*f6e0*/  SHF.R.U32.HI R6, RZ, 0x10, R10 ;  /* 0x00000010ff067819 */ /* 0x000fc4000001160a */
[----:B------:R-:W-:Y:S02]  /*f6f0*/  PRMT R5, R8, 0x5410, R5 ;  /* 0x0000541008057816 */ /* 0x000fe40000000005 */
[----:B------:R-:W-:Y:S02]  /*f700*/  PRMT R15, R15, 0x5410, R4 ;  /* 0x000054100f0f7816 */ /* 0x000fe40000000004 */
[----:B------:R-:W-:Y:S01]  /*f710*/  SHF.R.U32.HI R13, RZ, 0x18, R10 ;  /* 0x00000018ff0d7819 */ /* 0x000fe2000001160a */
[----:B------:R-:W-:Y:S01]  /*f720*/  MUFU.EX2 R206, R206 ;  /* 0x000000ce00ce7308 */ /* 0x000fe20000000800 */
[----:B------:R-:W-:Y:S02]  /*f730*/  LOP3.LUT R8, R30, 0xffff, RZ, 0xc0, !PT ;  /* 0x0000ffff1e087812 */ /* 0x000fe400078ec0ff */
[----:B------:R-:W-:Y:S02]  /*f740*/  LOP3.LUT R4, R6, 0xff, RZ, 0xc0, !PT ;  /* 0x000000ff06047812 */ /* 0x000fe400078ec0ff */
[----:B------:R-:W-:-:S02]  /*f750*/  LOP3.LUT R28, R11, R28, R215, 0x96, !PT ;  /* 0x0000001c0b1c7212 */ /* 0x000fc400078e96d7 */
[----:B------:R-:W-:Y:S01]  /*f760*/  SHF.R.U32.HI R6, RZ, 0x8, R8 ;  /* 0x00000008ff067819 */ /* 0x000fe20000011608 */
[----:B------:R-:W3:Y:S01]  /*f770*/  MUFU.EX2 R197, R197 ;  /* 0x000000c500c57308 */ /* 0x000ee20000000800 */
[----:B------:R-:W-:Y:S02]  /*f780*/  LOP3.LUT R11, R30, 0xff, RZ, 0xc0, !PT ;  /* 0x000000ff1e0b7812 */ /* 0x000fe400078ec0ff */
[----:B------:R-:W-:Y:S02]  /*f790*/  PRMT R13, R4, 0x5410, R13 ;  /* 0x00005410040d7816 */ /* 0x000fe4000000000d */
[----:B------:R-:W-:Y:S02]  /*f7a0*/  SHF.R.U32.HI R4, RZ, 0x10, R30 ;  /* 0x00000010ff047819 */ /* 0x000fe4000001161e */
[----:B------:R-:W-:Y:S01]  /*f7b0*/  PRMT R11, R11, 0x5410, R6 ;  /* 0x000054100b0b7816 */ /* 0x000fe20000000006 */
[----:B------:R-:W-:Y:S01]  /*f7c0*/  MUFU.EX2 R198, R198 ;  /* 0x000000c600c67308 */ /* 0x000fe20000000800 */
[----:B------:R-:W-:-:S02]  /*f7d0*/  LOP3.LUT R6, R4, 0xff, RZ, 0xc0, !PT ;  /* 0x000000ff04067812 */ /* 0x000fc400078ec0ff */
[C---:B------:R-:W-:Y:S02]  /*f7e0*/  LOP3.LUT R4, R28.reuse, 0xffff, RZ, 0xc0, !PT ;  /* 0x0000ffff1c047812 */ /* 0x040fe400078ec0ff */
[----:B------:R-:W-:Y:S02]  /*f7f0*/  LOP3.LUT R21, R28, 0xff, RZ, 0xc0, !PT ;  /* 0x000000ff1c157812 */ /* 0x000fe400078ec0ff */
[----:B------:R-:W-:Y:S01]  /*f800*/  SHF.R.U32.HI R4, RZ, 0x8, R4 ;  /* 0x00000008ff047819 */ /* 0x000fe20000011604 */
[----:B------:R-:W-:Y:S01]  /*f810*/  MUFU.EX2 R229, R229 ;  /* 0x000000e500e57308 */ /* 0x000fe20000000800 */
[----:B------:R-:W-:Y:S02]  /*f820*/  SHF.R.U32.HI R9, RZ, 0x18, R30 ;  /* 0x00000018ff097819 */ /* 0x000fe4000001161e */
[----:B------:R-:W-:Y:S02]  /*f830*/  PRMT R21, R21, 0x5410, R4 ;  /* 0x0000541015157816 */ /* 0x000fe40000000004 */
[----:B------:R-:W-:-:S02]  /*f840*/  SHF.R.U32.HI R4, RZ, 0x10, R28 ;  /* 0x00000010ff047819 */ /* 0x000fc4000001161c */
[----:B------:R-:W-:Y:S01]  /*f850*/  SHF.R.U32.HI R17, RZ, 0x18, R28 ;  /* 0x00000018ff117819 */ /* 0x000fe2000001161c */
[----:B------:R-:W-:Y:S01]  /*f860*/  MUFU.EX2 R199, R199 ;  /* 0x000000c700c77308 */ /* 0x000fe20000000800 */
[----:B------:R-:W-:Y:S01]  /*f870*/  LOP3.LUT R4, R4, 0xff, RZ, 0xc0, !PT ;  /* 0x000000ff04047812 */ /* 0x000fe200078ec0ff */
[----:B------:R-:W4:Y:S01]  /*f880*/  LDSM.16.MT88.4 R28, [R170+0x9400] ;  /* 0x00940000aa1c783b */ /* 0x000f220000004200 */
[----:B------:R-:W-:Y:S02]  /*f890*/  PRMT R9, R6, 0x5410, R9 ;  /* 0x0000541006097816 */ /* 0x000fe40000000009 */
[----:B------:R-:W-:Y:S02]  /*f8a0*/  HSET2.LE.AND R6, R7, R52, PT ;  /* 0x0000003407067233 */ /* 0x000fe40003803000 */
[----:B------:R-:W-:Y:S02]  /*f8b0*/  PRMT R17, R4, 0x5410, R17 ;  /* 0x0000541004117816 */ /* 0x000fe40000000011 */
[----:B------:R-:W-:-:S02]  /*f8c0*/  F2FP.BF16.F32.PACK_AB R7, R211, R226 ;  /* 0x000000e2d307723e */ /* 0x000fc400000010ff */
[--C-:B------:R-:W-:Y:S02]  /*f8d0*/  HSET2.LE.AND R5, R5, R52.reuse, PT ;  /* 0x0000003405057233 */ /* 0x100fe40003803000 */
[----:B------:R-:W-:Y:S02]  /*f8e0*/  F2FP.BF16.F32.PACK_AB R4, R207, R212 ;  /* 0x000000d4cf04723e */ /* 0x000fe400000010ff */
[----:B------:R-:W-:Y:S02]  /*f8f0*/  LOP3.LUT R6, R6, R7, RZ, 0xc0, !PT ;  /* 0x0000000706067212 */ /* 0x000fe400078ec0ff */
[----:B------:R-:W-:Y:S02]  /*f900*/  LOP3.LUT R7, R5, R4, RZ, 0xc0, !PT ;  /* 0x0000000405077212 */ /* 0x000fe400078ec0ff */
[----:B------:R-:W-:Y:S02]  /*f910*/  HSET2.LE.AND R4, R11, R52, PT ;  /* 0x000000340b047233 */ /* 0x000fe40003803000 */
[----:B--2---:R-:W-:-:S02]  /*f920*/  F2FP.BF16.F32.PACK_AB R5, R213, R228 ;  /* 0x000000e4d505723e */ /* 0x004fc400000010ff */
[--C-:B------:R-:W-:Y:S02]  /*f930*/  HSET2.LE.AND R13, R13, R52.reuse, PT ;  /* 0x000000340d0d7233 */ /* 0x100fe40003803000 */
[----:B------:R-:W-:Y:S02]  /*f940*/  LOP3.LUT R4, R4, R5, RZ, 0xc0, !PT ;  /* 0x0000000504047212 */ /* 0x000fe400078ec0ff */
[--C-:B------:R-:W-:Y:S02]  /*f950*/  HSET2.LE.AND R5, R9, R52.reuse, PT ;  /* 0x0000003409057233 */ /* 0x100fe40003803000 */
[----:B------:R-:W2:Y:S01]  /*f960*/  LDSM.16.MT88.4 R8, [R221+0x9400] ;  /* 0x00940000dd08783b */ /* 0x000ea20000004200 */
[----:B------:R-:W-:Y:S02]  /*f970*/  HSET2.LE.AND R15, R15, R52, PT ;  /* 0x000000340f0f7233 */ /* 0x000fe40003803000 */
[----:B------:R-:W-:Y:S02]  /*f980*/  LOP3.LUT R5, R5, R12, RZ, 0xc0, !PT ;  /* 0x0000000c05057212 */ /* 0x000fe400078ec0ff */
[----:B------:R-:W-:-:S02]  /*f990*/  F2FP.BF16.F32.PACK_AB R12, R195, R204 ;  /* 0x000000ccc30c723e */ /* 0x000fc400000010ff */
[--C-:B------:R-:W-:Y:S02]  /*f9a0*/  HSET2.LE.AND R16, R21, R52.reuse, PT ;  /* 0x0000003415107233 */ /* 0x100fe40003803000 */
[----:B------:R-:W-:Y:S01]  /*f9b0*/  LOP3.LUT R19, R13, R12, RZ, 0xc0, !PT ;  /* 0x0000000c0d137212 */ /* 0x000fe200078ec0ff */
[----:B------:R-:W2:Y:S01]  /*f9c0*/  LDSM.16.MT88.4 R20, [R221+0xa400] ;  /* 0x00a40000dd14783b */ /* 0x000ea20000004200 */
[----:B------:R-:W-:Y:S01]  /*f9d0*/  HSET2.LE.AND R17, R17, R52, PT ;  /* 0x0000003411117233 */ /* 0x000fe20003803000 */
[C---:B------:R-:W-:Y:S01]  /*f9e0*/  HMMA.16816.F32.BF16 R136, R4.reuse, R24, R136 ;  /* 0x000000180488723c */ /* 0x040fe20000041888 */
[----:B-1----:R-:W-:Y:S02]  /*f9f0*/  F2FP.BF16.F32.PACK_AB R18, R203, R208 ;  /* 0x000000d0cb12723e */ /* 0x002fe400000010ff */
[----:B------:R-:W-:Y:S02]  /*fa00*/  F2FP.BF16.F32.PACK_AB R13, R205, R210 ;  /* 0x000000d2cd0d723e */ /* 0x000fe400000010ff */
[----:B---3--:R-:W-:Y:S01]  /*fa10*/  F2FP.BF16.F32.PACK_AB R12, R197, R206 ;  /* 0x000000cec50c723e */ /* 0x008fe200000010ff */
[----:B----4-:R-:W-:Y:S01]  /*fa20*/  HMMA.16816.F32.BF16 R68, R4, R28, R68 ;  /* 0x0000001c0444723c */ /* 0x010fe20000041844 */
[----:B------:R-:W-:-:S02]  /*fa30*/  LOP3.LUT R18, R15, R18, RZ, 0xc0, !PT ;  /* 0x000000120f127212 */ /* 0x000fc400078ec0ff */
[----:B------:R-:W-:Y:S02]  /*fa40*/  LOP3.LUT R16, R16, R13, RZ, 0xc0, !PT ;  /* 0x0000000d10107212 */ /* 0x000fe400078ec0ff */
[----:B------:R-:W-:Y:S01]  /*fa50*/  LOP3.LUT R17, R17, R12, RZ, 0xc0, !PT ;  /* 0x0000000c11117212 */ /* 0x000fe200078ec0ff */
[----:B------:R-:W-:Y:S01]  /*fa60*/  HMMA.16816.F32.BF16 R80, R4, R30, R80 ;  /* 0x0000001e0450723c */ /* 0x000fe20000041850 */
[----:B------:R-:W1:Y:S05]  /*fa70*/  LDSM.16.MT88.4 R12, [R170+0xa400] ;  /* 0x00a40000aa0c783b */ /* 0x000e6a0000004200 */
[C---:B------:R-:W-:Y:S06]  /*fa80*/  HMMA.16816.F32.BF16 R72, R16.reuse, R28, R72 ;  /* 0x0000001c1048723c */ /* 0x040fec0000041848 */
[----:B------:R-:W-:Y:S01]  /*fa90*/  HMMA.16816.F32.BF16 R76, R16, R30, R76 ;  /* 0x0000001e104c723c */ /* 0x000fe2000004184c */
[----:B------:R-:W-:Y:S05]  /*faa0*/  LDSM.16.MT88.4 R28, [R221+0x9800] ;  /* 0x00980000dd1c783b */ /* 0x000fea0000004200 */
[-C--:B--2---:R-:W-:Y:S06]  /*fab0*/  HMMA.16816.F32.BF16 R160, R4, R8.reuse, R160 ;  /* 0x0000000804a0723c */ /* 0x084fec00000418a0 */
[C---:B------:R-:W-:Y:S06]  /*fac0*/  HMMA.16816.F32.BF16 R156, R16.reuse, R8, R156 ;  /* 0x00000008109c723c */ /* 0x040fec000004189c */
[-C--:B------:R-:W-:Y:S06]  /*fad0*/  HMMA.16816.F32.BF16 R152, R16, R10.reuse, R152 ;  /* 0x0000000a1098723c */ /* 0x080fec0000041898 */
[----:B------:R-:W-:Y:S01]  /*fae0*/  HMMA.16816.F32.BF16 R148, R4, R10, R148 ;  /* 0x0000000a0494723c */ /* 0x000fe20000041894 */
[----:B------:R-:W2:Y:S05]  /*faf0*/  LDSM.16.MT88.4 R8, [R221+0xb400] ;  /* 0x00b40000dd08783b */ /* 0x000eaa0000004200 */
[C---:B------:R-:W-:Y:S06]  /*fb00*/  HMMA.16816.F32.BF16 R88, R16.reuse, R20, R88 ;  /* 0x000000141058723c */ /* 0x040fec0000041858 */
[C---:B------:R-:W-:Y:S06]  /*fb10*/  HMMA.16816.F32.BF16 R92, R16.reuse, R22, R92 ;  /* 0x00000016105c723c */ /* 0x040fec000004185c */
[C---:B-1----:R-:W-:Y:S06]  /*fb20*/  HMMA.16816.F32.BF16 R144, R16.reuse, R12, R144 ;  /* 0x0000000c1090723c */ /* 0x042fec0000041890 */
[C---:B------:R-:W-:Y:S06]  /*fb30*/  HMMA.16816.F32.BF16 R104, R16.reuse, R14, R104 ;  /* 0x0000000e1068723c */ /* 0x040fec0000041868 */
[C---:B------:R-:W-:Y:S06]  /*fb40*/  HMMA.16816.F32.BF16 R124, R16.reuse, R24, R124 ;  /* 0x00000018107c723c */ /* 0x040fec000004187c */
[C---:B------:R-:W-:Y:S06]  /*fb50*/  HMMA.16816.F32.BF16 R128, R16.reuse, R26, R128 ;  /* 0x0000001a1080723c */ /* 0x040fec0000041880 */
[C---:B--2---:R-:W-:Y:S06]  /*fb60*/  HMMA.16816.F32.BF16 R116, R16.reuse, R8, R116 ;  /* 0x000000081074723c */ /* 0x044fec0000041874 */
[----:B------:R-:W-:Y:S06]  /*fb70*/  HMMA.16816.F32.BF16 R140, R16, R10, R140 ;  /* 0x0000000a108c723c */ /* 0x000fec000004188c */
[----:B------:R-:W-:Y:S01]  /*fb80*/  HMMA.16816.F32.BF16 R112, R4, R8, R112 ;  /* 0x000000080470723c */ /* 0x000fe20000041870 */
[----:B------:R-:W-:-:S02]  /*fb90*/  IMAD.MOV.U32 R19, RZ, RZ, R216 ;  /* 0x000000ffff137224 */ /* 0x000fc400078e00d8 */
[----:B------:R-:W-:Y:S02]  /*fba0*/  IMAD.MOV.U32 R18, RZ, RZ, R217 ;  /* 0x000000ffff127224 */ /* 0x000fe400078e00d9 */
[----:B------:R-:W-:Y:S01]  /*fbb0*/  IMAD.WIDE.U32 R216, R227, -0x326172a9, RZ ;  /* 0xcd9e8d57e3d87825 */ /* 0x000fe200078e00ff */
[C---:B------:R-:W-:Y:S03]  /*fbc0*/  HMMA.16816.F32.BF16 R120, R4.reuse, R10, R120 ;  /* 0x0000000a0478723c */ /* 0x040fe60000041878 */
[--C-:B------:R-:W-:Y:S01]  /*fbd0*/  FFMA.FTZ R227, R200, UR18, -R181.reuse ;  /* 0x00000012c8e37c23 */ /* 0x100fe200080108b5 */
[----:B------:R-:W-:Y:S01]  /*fbe0*/  FFMA.FTZ R200, R202, UR18, -R181 ;  /* 0x00000012cac87c23 */ /* 0x000fe200080108b5 */
[----:B------:R-:W-:Y:S01]  /*fbf0*/  FFMA.FTZ R202, R191, UR18, -R166 ;  /* 0x00000012bfca7c23 */ /* 0x000fe200080108a6 */
[----:B------:R-:W-:Y:S01]  /*fc00*/  LOP3.LUT R250, R217, R250, R184, 0x96, !PT ;  /* 0x000000fad9fa7212 */ /* 0x000fe200078e96b8 */
[----:B------:R-:W-:Y:S01]  /*fc10*/  FFMA.FTZ R191, R201, UR18, -R166 ;  /* 0x00000012c9bf7c23 */ /* 0x000fe200080108a6 */
[----:B------:R-:W-:Y:S01]  /*fc20*/  LOP3.LUT R8, R247, R216, R190, 0x96, !PT ;  /* 0x000000d8f7087212 */ /* 0x000fe200078e96be */
[----:B------:R-:W-:Y:S01]  /*fc30*/  HMMA.16816.F32.BF16 R84, R4, R20, R84 ;  /* 0x000000140454723c */ /* 0x000fe20000041854 */
[----:B------:R-:W1:Y:S01]  /*fc40*/  MUFU.EX2 R227, R227 ;  /* 0x000000e300e37308 */ /* 0x000e620000000800 */
[----:B------:R-:W-:Y:S01]  /*fc50*/  IMAD.WIDE.U32 R250, R250, -0x2daee0ad, RZ ;  /* 0xd2511f53fafa7825 */ /* 0x000fe200078e00ff */
[----:B------:R-:W-:-:S02]  /*fc60*/  LOP3.LUT R184, R217, R196, R184, 0x96, !PT ;  /* 0x000000c4d9b87212 */ /* 0x000fc400078e96b8 */
[----:B------:R-:W-:Y:S01]  /*fc70*/  LOP3.LUT R190, R193, R216, R190, 0x96, !PT ;  /* 0x000000d8c1be7212 */ /* 0x000fe200078e96be */
[----:B------:R-:W-:Y:S01]  /*fc80*/  IMAD.WIDE.U32 R8, R8, -0x2daee0ad, RZ ;  /* 0xd2511f5308087825 */ /* 0x000fe200078e00ff */
[----:B------:R-:W-:Y:S01]  /*fc90*/  LOP3.LUT R248, R251, R248, R189, 0x96, !PT ;  /* 0x000000f8fbf87212 */ /* 0x000fe200078e96bd */
[C---:B------:R-:W-:Y:S01]  /*fca0*/  HMMA.16816.F32.BF16 R96, R4.reuse, R22, R96 ;  /* 0x000000160460723c */ /* 0x040fe20000041860 */
[----:B------:R-:W-:Y:S01]  /*fcb0*/  MUFU.EX2 R200, R200 ;  /* 0x000000c800c87308 */ /* 0x000fe20000000800 */
[----:B------:R-:W-:Y:S01]  /*fcc0*/  IMAD.MOV.U32 R201, RZ, RZ, R18 ;  /* 0x000000ffffc97224 */ /* 0x000fe200078e0012 */
[----:B------:R-:W-:Y:S01]  /*fcd0*/  LOP3.LUT R250, R9, R250, R187, 0x96, !PT ;  /* 0x000000fa09fa7212 */ /* 0x000fe200078e96bb */
[----:B------:R-:W-:Y:S01]  /*fce0*/  IMAD.WIDE.U32 R10, R248, -0x326172a9, RZ ;  /* 0xcd9e8d57f80a7825 */ /* 0x000fe200078e00ff */
[----:B------:R-:W-:Y:S01]  /*fcf0*/  LDSM.16.MT88.4 R20, [R221+0xa800] ;  /* 0x00a80000dd14783b */ /* 0x000fe20000004200 */
[C---:B------:R-:W-:Y:S02]  /*fd00*/  HMMA.16816.F32.BF16 R100, R4.reuse, R12, R100 ;  /* 0x0000000c0464723c */ /* 0x040fe40000041864 */
[----:B------:R-:W-:Y:S01]  /*fd10*/  IMAD.WIDE.U32 R250, R250, -0x326172a9, RZ ;  /* 0xcd9e8d57fafa7825 */ /* 0x000fe200078e00ff */
[----:B------:R-:W-:Y:S01]  /*fd20*/  LOP3.LUT R247, R11, R246, R188, 0x96, !PT ;  /* 0x000000f60bf77212 */ /* 0x000fe200078e96bc */
[----:B------:R-:W2:Y:S02]  /*fd30*/  MUFU.EX2 R202, R202 ;  /* 0x000000ca00ca7308 */ /* 0x000ea40000000800 */
[----:B------:R-:W-:Y:S01]  /*fd40*/  FFMA.FTZ R59, R59, UR18, -R67 ;  /* 0x000000123b3b7c23 */ /* 0x000fe20008010843 */
[C---:B------:R-:W-:Y:S01]  /*fd50*/  HMMA.16816.F32.BF16 R108, R4.reuse, R14, R108 ;  /* 0x0000000e046c723c */ /* 0x040fe2000004186c */
[----:B------:R-:W-:Y:S01]  /*fd60*/  LOP3.LUT R246, R251, R10, R186, 0x96, !PT ;  /* 0x0000000afbf67212 */ /* 0x000fe200078e96ba */
[----:B------:R-:W-:Y:S01]  /*fd70*/  IMAD.WIDE.U32 R10, R247, -0x2daee0ad, RZ ;  /* 0xd2511f53f70a7825 */ /* 0x000fe200078e00ff */
[----:B------:R-:W-:Y:S03]  /*fd80*/  LDSM.16.MT88.4 R12, [R221+0xb800] ;  /* 0x00b80000dd0c783b */ /* 0x000fe60000004200 */
[----:B------:R-:W-:Y:S01]  /*fd90*/  IMAD.WIDE.U32 R246, R246, -0x2daee0ad, RZ ;  /* 0xd2511f53f6f67825 */ /* 0x000fe200078e00ff */
[----:B------:R-:W-:Y:S01]  /*fda0*/  LOP3.LUT R244, R11, R8, R185, 0x96, !PT ;  /* 0x000000080bf47212 */ /* 0x000fe200078e96b9 */
[----:B------:R-:W-:Y:S01]  /*fdb0*/  HMMA.16816.F32.BF16 R132, R4, R26, R132 ;  /* 0x0000001a0484723c */ /* 0x000fe20000041884 */
[----:B------:R-:W-:Y:S01]  /*fdc0*/  MUFU.EX2 R191, R191 ;  /* 0x000000bf00bf7308 */ /* 0x000fe20000000800 */
[----:B------:R-:W-:Y:S01]  /*fdd0*/  IMAD.MOV.U32 R248, RZ, RZ, R19 ;  /* 0x000000fffff87224 */ /* 0x000fe200078e0013 */
[----:B------:R-:W-:Y:S01]  /*fde0*/  LOP3.LUT R8, R247, R10, R183, 0x96, !PT ;  /* 0x0000000af7087212 */ /* 0x000fe200078e96b7 */
[----:B------:R-:W-:Y:S01]  /*fdf0*/  IMAD.WIDE.U32 R244, R244, -0x326172a9, RZ ;  /* 0xcd9e8d57f4f47825 */ /* 0x000fe200078e00ff */
[----:B------:R-:W3:Y:S03]  /*fe00*/  LDSM.16.MT88.4 R24, [R170+0x9800] ;  /* 0x00980000aa18783b */ /* 0x000ee60000004200 */
[----:B------:R-:W-:Y:S01]  /*fe10*/  IMAD.WIDE.U32 R8, R8, -0x326172a9, RZ ;  /* 0xcd9e8d5708087825 */ /* 0x000fe200078e00ff */
[----:B------:R-:W4:Y:S01]  /*fe20*/  LDSM.16.MT88.4 R16, [R170+0xa800] ;  /* 0x00a80000aa10783b */ /* 0x000f220000004200 */
[----:B------:R-:W-:-:S03]  /*fe30*/  LOP3.LUT R245, R245, R250, R249, 0x96, !PT ;  /* 0x000000faf5f57212 */ /* 0x000fc600078e96f9 */
[----:B------:R-:W-:Y:S01]  /*fe40*/  LOP3.LUT R4, R9, R244, R182, 0x96, !PT ;  /* 0x000000f409047212 */ /* 0x000fe200078e96b6 */
[----:B------:R-:W-:Y:S01]  /*fe50*/  FFMA.FTZ R244, R243, UR18, -R166 ;  /* 0x00000012f3f47c23 */ /* 0x000fe200080108a6 */
[----:B------:R-:W-:Y:S01]  /*fe60*/  LOP3.LUT R5, R8, 0xffff, RZ, 0xc0, !PT ;  /* 0x0000ffff08057812 */ /* 0x000fe200078ec0ff */
[----:B------:R-:W-:Y:S01]  /*fe70*/  FFMA.FTZ R174, R174, UR18, -R67 ;  /* 0x00000012aeae7c23 */ /* 0x000fe20008010843 */
[C---:B------:R-:W-:Y:S01]  /*fe80*/  LOP3.LUT R10, R4.reuse, 0xffff, RZ, 0xc0, !PT ;  /* 0x0000ffff040a7812 */ /* 0x040fe200078ec0ff */
[----:B------:R-:W-:Y:S01]  /*fe90*/  FFMA.FTZ R177, R177, UR18, -R58 ;  /* 0x00000012b1b17c23 */ /* 0x000fe2000801083a */
[----:B------:R-:W-:Y:S01]  /*fea0*/  LOP3.LUT R7, R4, 0xff, RZ, 0xc0, !PT ;  /* 0x000000ff04077812 */ /* 0x000fe200078ec0ff */
[----:B------:R-:W2:Y:S01]  /*feb0*/  MUFU.EX2 R244, R244 ;  /* 0x000000f400f47308 */ /* 0x000ea20000000800 */
[----:B------:R-:W-:Y:S01]  /*fec0*/  SHF.R.U32.HI R10, RZ, 0x8, R10 ;  /* 0x00000008ff0a7819 */ /* 0x000fe2000001160a */
[----:B------:R-:W-:Y:S01]  /*fed0*/  FFMA.FTZ R172, R172, UR18, -R181 ;  /* 0x00000012acac7c23 */ /* 0x000fe200080108b5 */
[----:B------:R-:W-:Y:S01]  /*fee0*/  SHF.R.U32.HI R9, RZ, 0x10, R8 ;  /* 0x00000010ff097819 */ /* 0x000fe20000011608 */
[----:B------:R-:W-:Y:S01]  /*fef0*/  FFMA.FTZ R167, R167, UR18, -R166 ;  /* 0x00000012a7a77c23 */ /* 0x000fe200080108a6 */
[----:B------:R-:W-:Y:S01]  /*ff00*/  PRMT R7, R7, 0x5410, R10 ;  /* 0x0000541007077816 */ /* 0x000fe2000000000a */
[----:B------:R-:W-:Y:S01]  /*ff10*/  FFMA.FTZ R60, R60, UR18, -R67 ;  /* 0x000000123c3c7c23 */ /* 0x000fe20008010843 */
[----:B------:R-:W-:Y:S01]  /*ff20*/  SHF.R.U32.HI R10, RZ, 0x10, R4 ;  /* 0x00000010ff0a7819 */ /* 0x000fe20000011604 */
[----:B------:R-:W-:Y:S01]  /*ff30*/  FFMA.FTZ R241, R241, R54, R48 ;  /* 0x00000036f1f17223 */ /* 0x000fe20000010030 */
[----:B------:R-:W-:Y:S01]  /*ff40*/  LOP3.LUT R6, R8, 0xff, RZ, 0xc0, !PT ;  /* 0x000000ff08067812 */ /* 0x000fe200078ec0ff */
[----:B------:R-:W-:Y:S01]  /*ff50*/  FFMA.FTZ R252, R252, R53, R51 ;  /* 0x00000035fcfc7223 */ /* 0x000fe20000010033 */
[----:B------:R-:W-:Y:S01]  /*ff60*/  SHF.R.U32.HI R5, RZ, 0x8, R5 ;  /* 0x00000008ff057819 */ /* 0x000fe20000011605 */
[----:B------:R2:W5:Y:S01]  /*ff70*/  LDL.LU.64 R216, [R1+0x18] ;  /* 0x0000180001d87983 */ /* 0x0005620000300a00 */
[----:B------:R-:W-:-:S02]  /*ff80*/  SHF.R.U32.HI R4, RZ, 0x18, R4 ;  /* 0x00000018ff047819 */ /* 0x000fc40000011604 */
[----:B------:R-:W-:Y:S02]  /*ff90*/  LOP3.LUT R11, R10, 0xff, RZ, 0xc0, !PT ;  /* 0x000000ff0a0b7812 */ /* 0x000fe400078ec0ff */
[----:B------:R-:W-:Y:S02]  /*ffa0*/  SHF.R.U32.HI R8, RZ, 0x18, R8 ;  /* 0x00000018ff087819 */ /* 0x000fe40000011608 */
[----:B------:R-:W-:Y:S02]  /*ffb0*/  LOP3.LUT R9, R9, 0xff, RZ, 0xc0, !PT ;  /* 0x000000ff09097812 */ /* 0x000fe400078ec0ff */
[----:B------:R-:W-:Y:S02]  /*ffc0*/  PRMT R5, R6, 0x5410, R5 ;  /* 0x0000541006057816 */ /* 0x000fe40000000005 */
[----:B------:R-:W-:Y:S02]  /*ffd0*/  HSET2.LE.AND R7, R7, R52, PT ;  /* 0x0000003407077233 */ /* 0x000fe40003803000 */
[----:B------:R-:W-:-:S02]  /*ffe0*/  PRMT R11, R11, 0x5410, R4 ;  /* 0x000054100b0b7816 */ /* 0x000fc40000000004 */
[----:B-1----:R-:W-:Y:S02]  /*fff0*/  F2FP.BF16.F32.PACK_AB R10, R227, R198 ;  /* 0x000000c6e30a723e */ /* 0x002fe400000010ff */
[----:B------:R-:W-:Y:S02]  /*10000*/  PRMT R9, R9, 0x5410, R8 ;  /* 0x0000541009097816 */ /* 0x000fe40000000008 */
[--C-:B------:R-:W-:Y:S02]  /*10010*/  HSET2.LE.AND R6, R5, R52.reuse, PT ;  /* 0x0000003405067233 */ /* 0x100fe40003803000 */
[----:B------:R-:W-:Y:S02]  /*10020*/  LOP3.LUT R4, R7, R10, RZ, 0xc0, !PT ;  /* 0x0000000a07047212 */ /* 0x000fe400078ec0ff */
[----:B------:R-:W-:Y:S02]  /*10030*/  HSET2.LE.AND R5, R11, R52, PT ;  /* 0x000000340b057233 */ /* 0x000fe40003803000 */
[----:B--2---:R-:W-:-:S02]  /*10040*/  F2FP.BF16.F32.PACK_AB R10, R202, R199 ;  /* 0x000000c7ca0a723e */ /* 0x004fc400000010ff */
[----:B------:R-:W-:Y:S02]  /*10050*/  F2FP.BF16.F32.PACK_AB R11, R229, R200 ;  /* 0x000000c8e50b723e */ /* 0x000fe400000010ff */
[----:B------:R-:W-:Y:S02]  /*10060*/  HSET2.LE.AND R7, R9, R52, PT ;  /* 0x0000003409077233 */ /* 0x000fe40003803000 */
[----:B------:R-:W-:Y:S02]  /*10070*/  F2FP.BF16.F32.PACK_AB R8, R244, R191 ;  /* 0x000000bff408723e */ /* 0x000fe400000010ff */
[----:B------:R-:W-:Y:S02]  /*10080*/  LOP3.LUT R5, R5, R10, RZ, 0xc0, !PT ;  /* 0x0000000a05057212 */ /* 0x000fe400078ec0ff */
[----:B------:R-:W-:Y:S02]  /*10090*/  LOP3.LUT R6, R6, R11, RZ, 0xc0, !PT ;  /* 0x0000000b06067212 */ /* 0x000fe400078ec0ff */
[----:B------:R-:W-:-:S02]  /*100a0*/  LOP3.LUT R7, R7, R8, RZ, 0xc0, !PT ;  /* 0x0000000807077212 */ /* 0x000fc400078ec0ff */
[----:B------:R-:W1:Y:S05]  /*100b0*/  LDSM.16.MT88.4 R8, [R170+0xb800] ;  /* 0x00b80000aa08783b */ /* 0x000e6a0000004200 */
        /* <DEDUP_REMOVED lines=8> */
[C---:B------:R-:W-:Y:S06]  /*10140*/  HMMA.16816.F32.BF16 R116, R4.reuse, R12, R116 ;  /* 0x0000000c0474723c */ /* 0x040fec0000041874 */
[C---:B------:R-:W-:Y:S06]  /*10150*/  HMMA.16816.F32.BF16 R140, R4.reuse, R14, R140 ;  /* 0x0000000e048c723c */ /* 0x040fec000004188c */
[C---:B-1----:R-:W-:Y:S06]  /*10160*/  HMMA.16816.F32.BF16 R124, R4.reuse, R8, R124 ;  /* 0x00000008047c723c */ /* 0x042fec000004187c */
[----:B------:R-:W-:Y:S07]  /*10170*/  HMMA.16816.F32.BF16 R128, R4, R10, R128 ;  /* 0x0000000a0480723c */ /* 0x000fee0000041880 */
        /* <DEDUP_REMOVED lines=16> */
[--C-:B------:R-:W-:Y:S01]  /*10280*/  FFMA.FTZ R182, R32, UR18, -R67.reuse ;  /* 0x0000001220b67c23 */ /* 0x100fe20008010843 */
[C---:B------:R-:W-:Y:S02]  /*10290*/  LOP3.LUT R32, R184.reuse, 0xffff, RZ, 0xc0, !PT ;  /* 0x0000ffffb8207812 */ /* 0x040fe400078ec0ff */
[----:B------:R-:W-:Y:S02]  /*102a0*/  LOP3.LUT R7, R184, 0xff, RZ, 0xc0, !PT ;  /* 0x000000ffb8077812 */ /* 0x000fe400078ec0ff */
[--C-:B------:R-:W-:Y:S02]  /*102b0*/  SHF.R.U32.HI R6, RZ, 0x10, R184.reuse ;  /* 0x00000010ff067819 */ /* 0x100fe400000116b8 */
[----:B------:R-:W-:Y:S01]  /*102c0*/  SHF.R.U32.HI R5, RZ, 0x18, R184 ;  /* 0x00000018ff057819 */ /* 0x000fe200000116b8 */
[----:B------:R-:W-:Y:S01]  /*102d0*/  FFMA.FTZ R184, R179, UR18, -R58 ;  /* 0x00000012b3b87c23 */ /* 0x000fe2000801083a */
[----:B------:R-:W-:Y:S01]  /*102e0*/  MUFU.EX2 R59, R59 ;  /* 0x0000003b003b7308 */ /* 0x000fe20000000800 */
[----:B------:R-:W-:Y:S01]  /*102f0*/  FFMA.FTZ R183, R34, UR18, -R67 ;  /* 0x0000001222b77c23 */ /* 0x000fe20008010843 */
[----:B------:R-:W-:-:S02]  /*10300*/  LOP3.LUT R6, R6, 0xff, RZ, 0xc0, !PT ;  /* 0x000000ff06067812 */ /* 0x000fc400078ec0ff */
[----:B------:R-:W-:-:S04]  /*10310*/  SHF.R.U32.HI R32, RZ, 0x8, R32 ;  /* 0x00000008ff207819 */ /* 0x000fc80000011620 */
[----:B------:R-:W1:Y:S01]  /*10320*/  MUFU.EX2 R174, R174 ;  /* 0x000000ae00ae7308 */ /* 0x000e620000000800 */
[----:B------:R-:W-:Y:S01]  /*10330*/  PRMT R5, R6, 0x5410, R5 ;  /* 0x0000541006057816 */ /* 0x000fe20000000005 */
[----:B------:R-:W-:-:S06]  /*10340*/  FFMA.FTZ R179, R33, UR18, -R58 ;  /* 0x0000001221b37c23 */ /* 0x000fcc000801083a */
[----:B------:R-:W-:Y:S01]  /*10350*/  MUFU.EX2 R177, R177 ;  /* 0x000000b100b17308 */ /* 0x000fe20000000800 */
[----:B------:R-:W-:Y:S01]  /*10360*/  LOP3.LUT R6, R4, 0xffff, RZ, 0xc0, !PT ;  /* 0x0000ffff04067812 */ /* 0x000fe200078ec0ff */
[----:B------:R-:W-:-:S06]  /*10370*/  FFMA.FTZ R186, R175, UR18, -R58 ;  /* 0x00000012afba7c23 */ /* 0x000fcc000801083a */
[----:B------:R-:W2:Y:S01]  /*10380*/  MUFU.EX2 R184, R184 ;  /* 0x000000b800b87308 */ /* 0x000ea20000000800 */
[----:B------:R-:W-:Y:S02]  /*10390*/  PRMT R7, R7, 0x5410, R32 ;  /* 0x0000541007077816 */ /* 0x000fe40000000020 */
[----:B------:R-:W-:-:S05]  /*103a0*/  SHF.R.U32.HI R32, RZ, 0x10, R4 ;  /* 0x00000010ff207819 */ /* 0x000fca0000011604 */
[----:B------:R-:W-:Y:S01]  /*103b0*/  MUFU.EX2 R182, R182 ;  /* 0x000000b600b67308 */ /* 0x000fe20000000800 */
[----:B------:R-:W-:Y:S02]  /*103c0*/  LOP3.LUT R185, R4, 0xff, RZ, 0xc0, !PT ;  /* 0x000000ff04b97812 */ /* 0x000fe400078ec0ff */
[----:B------:R-:W-:-:S05]  /*103d0*/  SHF.R.U32.HI R6, RZ, 0x8, R6 ;  /* 0x00000008ff067819 */ /* 0x000fca0000011606 */
[----:B------:R-:W3:Y:S01]  /*103e0*/  MUFU.EX2 R183, R183 ;  /* 0x000000b700b77308 */ /* 0x000ee20000000800 */
[----:B------:R-:W-:Y:S02]  /*103f0*/  SHF.R.U32.HI R187, RZ, 0x18, R4 ;  /* 0x00000018ffbb7819 */ /* 0x000fe40000011604 */
[----:B------:R-:W-:Y:S02]  /*10400*/  LOP3.LUT R4, R32, 0xff, RZ, 0xc0, !PT ;  /* 0x000000ff20047812 */ /* 0x000fe400078ec0ff */
[----:B------:R-:W-:-:S03]  /*10410*/  PRMT R185, R185, 0x5410, R6 ;  /* 0x00005410b9b97816 */ /* 0x000fc60000000006 */
[----:B------:R-:W-:Y:S01]  /*10420*/  MUFU.EX2 R179, R179 ;  /* 0x000000b300b37308 */ /* 0x000fe20000000800 */
[----:B------:R-:W-:Y:S02]  /*10430*/  HSET2.LE.AND R6, R7, R52, PT ;  /* 0x0000003407067233 */ /* 0x000fe40003803000 */
[----:B------:R-:W-:-:S05]  /*10440*/  PRMT R33, R4, 0x5410, R187 ;  /* 0x0000541004217816 */ /* 0x000fca00000000bb */
[----:B------:R-:W4:Y:S01]  /*10450*/  MUFU.EX2 R186, R186 ;  /* 0x000000ba00ba7308 */ /* 0x000f220000000800 */
[----:B-1----:R-:W-:Y:S02]  /*10460*/  F2FP.BF16.F32.PACK_AB R7, R174, R59 ;  /* 0x0000003bae07723e */ /* 0x002fe400000010ff */
[--C-:B------:R-:W-:Y:S02]  /*10470*/  HSET2.LE.AND R5, R5, R52.reuse, PT ;  /* 0x0000003405057233 */ /* 0x100fe40003803000 */
[----:B--2---:R-:W-:Y:S02]  /*10480*/  F2FP.BF16.F32.PACK_AB R4, R184, R177 ;  /* 0x000000b1b804723e */ /* 0x004fe400000010ff */
[----:B------:R-:W-:Y:S02]  /*10490*/  LOP3.LUT R6, R6, R7, RZ, 0xc0, !PT ;  /* 0x0000000706067212 */ /* 0x000fe400078ec0ff */
[----:B------:R-:W-:Y:S02]  /*104a0*/  LOP3.LUT R7, R5, R4, RZ, 0xc0, !PT ;  /* 0x0000000405077212 */ /* 0x000fe400078ec0ff */
[----:B------:R-:W-:-:S02]  /*104b0*/  HSET2.LE.AND R4, R185, R52, PT ;  /* 0x00000034b9047233 */ /* 0x000fc40003803000 */
[----:B---3--:R-:W-:-:S04]  /*104c0*/  F2FP.BF16.F32.PACK_AB R5, R183, R182 ;  /* 0x000000b6b705723e */ /* 0x008fc800000010ff */
[----:B------:R-:W-:Y:S02]  /*104d0*/  LOP3.LUT R4, R4, R5, RZ, 0xc0, !PT ;  /* 0x0000000504047212 */ /* 0x000fe400078ec0ff */
[----:B------:R-:W-:Y:S02]  /*104e0*/  HSET2.LE.AND R5, R33, R52, PT ;  /* 0x0000003421057233 */ /* 0x000fe40003803000 */
[----:B----4-:R-:W-:Y:S01]  /*104f0*/  F2FP.BF16.F32.PACK_AB R32, R186, R179 ;  /* 0x000000b3ba20723e */ /* 0x010fe200000010ff */
[----:B------:R-:W-:Y:S01]  /*10500*/  FFMA.FTZ R50, R201, R55, R50 ;  /* 0x00000037c9327223 */ /* 0x000fe20000010032 */
[----:B------:R-:W-:Y:S02]  /*10510*/  FFMA.FTZ R49, R248, R56, R49 ;  /* 0x00000038f8317223 */ /* 0x000fe40000010031 */
[----:B------:R-:W-:Y:S01]  /*10520*/  LOP3.LUT R5, R5, R32, RZ, 0xc0, !PT ;  /* 0x0000002005057212 */ /* 0x000fe200078ec0ff */
[----:B------:R-:W-:Y:S01]  /*10530*/  FADD.FTZ R41, R41, R50 ;  /* 0x0000003229297221 */ /* 0x000fe20000010000 */
[----:B------:R-:W-:-:S03]  /*10540*/  FADD.FTZ R38, R38, R49 ;  /* 0x0000003126267221 */ /* 0x000fc60000010000 */
[----:B------:R-:W-:Y:S01]  /*10550*/  FADD.FTZ R40, R40, R41 ;  /* 0x0000002928287221 */ /* 0x000fe20000010000 */
[----:B------:R-:W-:Y:S01]  /*10560*/  FADD.FTZ R37, R37, R38 ;  /* 0x0000002625257221 */ /* 0x000fe20000010000 */
[----:B------:R-:W-:Y:S01]  /*10570*/  HMMA.16816.F32.BF16 R148, R4, R30, R148 ;  /* 0x0000001e0494723c */ /* 0x000fe20000041894 */
[--C-:B------:R-:W-:Y:S01]  /*10580*/  FFMA.FTZ R175, R178, UR18, -R181.reuse ;  /* 0x00000012b2af7c23 */ /* 0x100fe200080108b5 */
[----:B------:R-:W-:Y:S01]  /*10590*/  FFMA.FTZ R178, R180, UR18, -R181 ;  /* 0x00000012b4b27c23 */ /* 0x000fe200080108b5 */
[----:B------:R-:W-:-:S04]  /*105a0*/  FADD.FTZ R39, R39, R40 ;  /* 0x0000002827277221 */ /* 0x000fc80000010000 */
[----:B------:R-:W-:Y:S01]  /*105b0*/  IMAD.WIDE.U32 R30, R245, -0x2daee0ad, RZ ;  /* 0xd2511f53f51e7825 */ /* 0x000fe200078e00ff */
[C---:B------:R-:W-:Y:S03]  /*105c0*/  HMMA.16816.F32.BF16 R160, R4.reuse, R28, R160 ;  /* 0x0000001c04a0723c */ /* 0x040fe600000418a0 */
[----:B------:R-:W-:Y:S01]  /*105d0*/  FFMA.FTZ R181, R176, UR18, -R181 ;  /* 0x00000012b0b57c23 */ /* 0x000fe200080108b5 */
[----:B------:R-:W-:Y:S01]  /*105e0*/  FADD.FTZ R37, R36, R37 ;  /* 0x0000002524257221 */ /* 0x000fe20000010000 */
[----:B------:R-:W-:Y:S01]  /*105f0*/  FFMA.FTZ R176, R173, UR18, -R166 ;  /* 0x00000012adb07c23 */ /* 0x000fe200080108a6 */
[----:B------:R-:W-:Y:S01]  /*10600*/  FADD.FTZ R228, R228, R39 ;  /* 0x00000027e4e47221 */ /* 0x000fe20000010000 */
[----:B------:R-:W-:Y:S01]  /*10610*/  HMMA.16816.F32.BF16 R84, R4, R20, R84 ;  /* 0x000000140454723c */ /* 0x000fe20000041854 */
[----:B------:R-:W-:Y:S01]  /*10620*/  LOP3.LUT R28, R30, 0xffff, RZ, 0xc0, !PT ;  /* 0x0000ffff1e1c7812 */ /* 0x000fe200078ec0ff */
[----:B------:R-:W-:Y:S01]  /*10630*/  FADD.FTZ R214, R214, R37 ;  /* 0x00000025d6d67221 */ /* 0x000fe20000010000 */
[----:B------:R-:W-:Y:S01]  /*10640*/  LOP3.LUT R33, R30, 0xff, RZ, 0xc0, !PT ;  /* 0x000000ff1e217812 */ /* 0x000fe200078ec0ff */
[----:B------:R-:W-:-:S03]  /*10650*/  FFMA.FTZ R190, R64, UR18, -R67 ;  /* 0x0000001240be7c23 */ /* 0x000fc60008010843 */
[--C-:B------:R-:W-:Y:S01]  /*10660*/  FFMA.FTZ R20, R165, UR18, -R166.reuse ;  /* 0x00000012a5147c23 */ /* 0x100fe200080108a6 */
[----:B------:R-:W-:Y:S01]  /*10670*/  FFMA.FTZ R166, R66, UR18, -R166 ;  /* 0x0000001242a67c23 */ /* 0x000fe200080108a6 */
[C---:B------:R-:W-:Y:S01]  /*10680*/  HMMA.16816.F32.BF16 R68, R4.reuse, R24, R68 ;  /* 0x000000180444723c */ /* 0x040fe20000041844 */
[----:B------:R-:W-:Y:S01]  /*10690*/  SHF.R.U32.HI R28, RZ, 0x8, R28 ;  /* 0x00000008ff1c7819 */ /* 0x000fe2000001161c */
[--C-:B------:R-:W-:Y:S01]  /*106a0*/  FFMA.FTZ R180, R65, UR18, -R67.reuse ;  /* 0x0000001241b47c23 */ /* 0x100fe20008010843 */
[----:B------:R-:W-:Y:S01]  /*106b0*/  FFMA.FTZ R173, R61, UR18, -R67 ;  /* 0x000000123dad7c23 */ /* 0x000fe20008010843 */
[----:B------:R-:W-:Y:S02]  /*106c0*/  FFMA.FTZ R67, R57, UR18, -R58 ;  /* 0x0000001239437c23 */ /* 0x000fe4000801083a */
[----:B------:R-:W-:Y:S01]  /*106d0*/  HMMA.16816.F32.BF16 R80, R4, R26, R80 ;  /* 0x0000001a0450723c */ /* 0x000fe20000041850 */
[----:B------:R-:W-:Y:S01]  /*106e0*/  SHF.R.U32.HI R24, RZ, 0x10, R30 ;  /* 0x00000010ff187819 */ /* 0x000fe2000001161e */
[----:B------:R-:W-:Y:S01]  /*106f0*/  MUFU.EX2 R175, R175 ;  /* 0x000000af00af7308 */ /* 0x000fe20000000800 */
[----:B------:R-:W-:Y:S01]  /*10700*/  LOP3.LUT R187, R31, R246, R215, 0x96, !PT ;  /* 0x000000f61fbb7212 */ /* 0x000fe200078e96d7 */
[----:B------:R-:W-:-:S02]  /*10710*/  FADD.FTZ R213, R213, R228 ;  /* 0x000000e4d5d57221 */ /* 0x000fc40000010000 */
[C---:B------:R-:W-:Y:S01]  /*10720*/  HMMA.16816.F32.BF16 R96, R4.reuse, R22, R96 ;  /* 0x000000160460723c */ /* 0x040fe20000041860 */
[----:B------:R-:W-:Y:S01]  /*10730*/  FADD.FTZ R209, R209, R214 ;  /* 0x000000d6d1d17221 */ /* 0x000fe20000010000 */
[----:B------:R-:W-:Y:S02]  /*10740*/  PRMT R33, R33, 0x5410, R28 ;  /* 0x0000541021217816 */ /* 0x000fe4000000001c */
[----:B------:R-:W1:Y:S02]  /*10750*/  MUFU.EX2 R178, R178 ;  /* 0x000000b200b27308 */ /* 0x000e640000000800 */
[----:B------:R-:W-:Y:S01]  /*10760*/  HMMA.16816.F32.BF16 R100, R4, R16, R100 ;  /* 0x000000100464723c */ /* 0x000fe20000041864 */
[----:B------:R-:W-:-:S05]  /*10770*/  LOP3.LUT R28, R24, 0xff, RZ, 0xc0, !PT ;  /* 0x000000ff181c7812 */ /* 0x000fca00078ec0ff */
[C---:B------:R-:W-:Y:S01]  /*10780*/  HMMA.16816.F32.BF16 R108, R4.reuse, R18, R108 ;  /* 0x00000012046c723c */ /* 0x040fe2000004186c */
[----:B------:R-:W-:Y:S05]  /*10790*/  MUFU.EX2 R172, R172 ;  /* 0x000000ac00ac7308 */ /* 0x000fea0000000800 */
[C---:B------:R-:W-:Y:S03]  /*107a0*/  HMMA.16816.F32.BF16 R112, R4.reuse, R12, R112 ;  /* 0x0000000c0470723c */ /* 0x040fe60000041870 */
[----:B------:R-:W-:Y:S03]  /*107b0*/  MUFU.EX2 R181, R181 ;  /* 0x000000b500b57308 */ /* 0x000fe60000000800 */
[C---:B------:R-:W-:Y:S06]  /*107c0*/  HMMA.16816.F32.BF16 R120, R4.reuse, R14, R120 ;  /* 0x0000000e0478723c */ /* 0x040fec0000041878 */
[C---:B------:R-:W-:Y:S01]  /*107d0*/  HMMA.16816.F32.BF16 R136, R4.reuse, R8, R136 ;  /* 0x000000080488723c */ /* 0x040fe20000041888 */
[----:B------:R-:W-:Y:S05]  /*107e0*/  MUFU.EX2 R167, R167 ;  /* 0x000000a700a77308 */ /* 0x000fea0000000800 */
[----:B------:R-:W-:Y:S01]  /*107f0*/  HMMA.16816.F32.BF16 R132, R4, R10, R132 ;  /* 0x0000000a0484723c */ /* 0x000fe20000041884 */
[----:B------:R-:W2:Y:S02]  /*10800*/  LDSM.16.MT88.4 R4, [R170+0xbc00] ;  /* 0x00bc0000aa04783b */ /* 0x000ea40000004200 */
[----:B------:R-:W3:Y:S01]  /*10810*/  MUFU.EX2 R176, R176 ;  /* 0x000000b000b07308 */ /* 0x000ee20000000800 */
[----:B------:R-:W-:Y:S01]  /*10820*/  LOP3.LUT R26, R187, 0xffff, RZ, 0xc0, !PT ;  /* 0x0000ffffbb1a7812 */ /* 0x000fe200078ec0ff */
[----:B------:R-:W-:Y:S01]  /*10830*/  FADD.FTZ R226, R226, R213 ;  /* 0x000000d5e2e27221 */ /* 0x000fe20000010000 */
[----:B------:R-:W-:-:S05]  /*10840*/  SHF.R.U32.HI R24, RZ, 0x10, R187 ;  /* 0x00000010ff187819 */ /* 0x000fca00000116bb */
[----:B------:R4:W-:Y:S01]  /*10850*/  MUFU.EX2 R64, R20 ;  /* 0x0000001400407308 */ /* 0x0009e20000000800 */
[--C-:B------:R-:W-:Y:S01]  /*10860*/  FFMA.FTZ R65, R62, UR18, -R58.reuse ;  /* 0x000000123e417c23 */ /* 0x100fe2000801083a */
[----:B------:R-:W-:Y:S01]  /*10870*/  FFMA.FTZ R66, R63, UR18, -R58 ;  /* 0x000000123f427c23 */ /* 0x000fe2000801083a */
[----:B------:R-:W-:-:S05]  /*10880*/  IMAD.WIDE.U32 R8, R249, -0x2daee0ad, RZ ;  /* 0xd2511f53f9087825 */ /* 0x000fca00078e00ff */
[----:B------:R1:W2:Y:S01]  /*10890*/  MUFU.EX2 R57, R166 ;  /* 0x000000a600397308 */ /* 0x0002a20000000800 */
[----:B------:R-:W-:Y:S01]  /*108a0*/  FADD.FTZ R212, R212, R209 ;  /* 0x000000d1d4d47221 */ /* 0x000fe20000010000 */
[----:B------:R-:W-:Y:S01]  /*108b0*/  LOP3.LUT R189, R187, 0xff, RZ, 0xc0, !PT ;  /* 0x000000ffbbbd7812 */ /* 0x000fe200078ec0ff */
[----:B------:R-:W-:Y:S01]  /*108c0*/  FFMA.FTZ R165, R35, UR18, -R58 ;  /* 0x0000001223a57c23 */ /* 0x000fe2000801083a */
[----:B------:R-:W-:Y:S01]  /*108d0*/  SHF.R.U32.HI R185, RZ, 0x18, R30 ;  /* 0x00000018ffb97819 */ /* 0x000fe2000001161e */
[----:B------:R-:W-:Y:S01]  /*108e0*/  FADD.FTZ R211, R211, R226 ;  /* 0x000000e2d3d37221 */ /* 0x000fe20000010000 */
[----:B------:R-:W-:Y:S01]  /*108f0*/  SHF.R.U32.HI R187, RZ, 0x18, R187 ;  /* 0x00000018ffbb7819 */ /* 0x000fe200000116bb */
[----:B------:R-:W-:Y:S01]  /*10900*/  FADD.FTZ R212, R207, R212 ;  /* 0x000000d4cfd47221 */ /* 0x000fe20000010000 */
[----:B------:R-:W-:Y:S02]  /*10910*/  SHF.R.U32.HI R26, RZ, 0x8, R26 ;  /* 0x00000008ff1a7819 */ /* 0x000fe4000001161a */
[----:B------:R-:W-:Y:S01]  /*10920*/  LOP3.LUT R24, R24, 0xff, RZ, 0xc0, !PT ;  /* 0x000000ff18187812 */ /* 0x000fe200078ec0ff */
[----:B------:R-:W-:Y:S01]  /*10930*/  MUFU.EX2 R58, R190 ;  /* 0x000000be003a7308 */ /* 0x000fe20000000800 */
[----:B------:R-:W-:Y:S01]  /*10940*/  LOP3.LUT R188, R9, R188, R215, 0x96, !PT ;  /* 0x000000bc09bc7212 */ /* 0x000fe200078e96d7 */
[----:B------:R-:W-:Y:S01]  /*10950*/  FADD.FTZ R44, R44, R241 ;  /* 0x000000f12c2c7221 */ /* 0x000fe20000010000 */
[----:B------:R-:W-:Y:S01]  /*10960*/  FADD.FTZ R47, R47, R252 ;  /* 0x000000fc2f2f7221 */ /* 0x000fe20000010000 */
[----:B------:R-:W-:Y:S01]  /*10970*/  PRMT R185, R28, 0x5410, R185 ;  /* 0x000054101cb97816 */ /* 0x000fe200000000b9 */
[----:B------:R-:W-:Y:S01]  /*10980*/  FADD.FTZ R182, R182, R211 ;  /* 0x000000d3b6b67221 */ /* 0x000fe20000010000 */
[----:B------:R-:W-:Y:S01]  /*10990*/  PRMT R189, R189, 0x5410, R26 ;  /* 0x00005410bdbd7816 */ /* 0x000fe2000000001a */
[----:B----4-:R-:W-:Y:S01]  /*109a0*/  LDSM.16.MT88.4 R20, [R221+0xac00] ;  /* 0x00ac0000dd14783b */ /* 0x010fe20000004200 */
[----:B------:R-:W4:Y:S01]  /*109b0*/  MUFU.EX2 R61, R180 ;  /* 0x000000b4003d7308 */ /* 0x000f220000000800 */
[----:B------:R-:W-:Y:S01]  /*109c0*/  PRMT R187, R24, 0x5410, R187 ;  /* 0x0000541018bb7816 */ /* 0x000fe200000000bb */
[----:B------:R-:W-:Y:S01]  /*109d0*/  FADD.FTZ R179, R179, R212 ;  /* 0x000000d4b3b37221 */ /* 0x000fe20000010000 */
[----:B------:R-:W-:Y:S01]  /*109e0*/  LOP3.LUT R10, R8, 0xffff, RZ, 0xc0, !PT ;  /* 0x0000ffff080a7812 */ /* 0x000fe200078ec0ff */
[----:B------:R-:W-:Y:S01]  /*109f0*/  FADD.FTZ R43, R43, R44 ;  /* 0x0000002c2b2b7221 */ /* 0x000fe20000010000 */
[----:B------:R-:W-:-:S03]  /*10a00*/  SHF.R.U32.HI R11, RZ, 0x10, R8 ;  /* 0x00000010ff0b7819 */ /* 0x000fc60000011608 */
[----:B------:R-:W-:Y:S01]  /*10a10*/  MUFU.EX2 R60, R60 ;  /* 0x0000003c003c7308 */ /* 0x000fe20000000800 */
[----:B-1----:R-:W-:Y:S01]  /*10a20*/  LOP3.LUT R166, R188, 0xffff, RZ, 0xc0, !PT ;  /* 0x0000ffffbca67812 */ /* 0x002fe200078ec0ff */
[----:B------:R-:W-:Y:S01]  /*10a30*/  FADD.FTZ R46, R46, R47 ;  /* 0x0000002f2e2e7221 */ /* 0x000fe20000010000 */
[----:B------:R-:W-:-:S05]  /*10a40*/  HSET2.LE.AND R34, R33, R52, PT ;  /* 0x0000003421227233 */ /* 0x000fca0003803000 */
[----:B------:R1:W4:Y:S01]  /*10a50*/  MUFU.EX2 R63, R173 ;  /* 0x000000ad003f7308 */ /* 0x0003220000000800 */
[----:B------:R-:W-:Y:S01]  /*10a60*/  FADD.FTZ R182, R183, R182 ;  /* 0x000000b6b7b67221 */ /* 0x000fe20000010000 */
[----:B------:R-:W-:-:S06]  /*10a70*/  HSET2.LE.AND R32, R189, R52, PT ;  /* 0x00000034bd207233 */ /* 0x000fcc0003803000 */
[----:B------:R4:W-:Y:S01]  /*10a80*/  MUFU.EX2 R62, R165 ;  /* 0x000000a5003e7308 */ /* 0x0009e20000000800 */
[----:B------:R-:W-:Y:S01]  /*10a90*/  HSET2.LE.AND R33, R187, R52, PT ;  /* 0x00000034bb217233 */ /* 0x000fe20003803000 */
[----:B------:R-:W-:-:S06]  /*10aa0*/  FADD.FTZ R186, R186, R179 ;  /* 0x000000b3baba7221 */ /* 0x000fcc0000010000 */
[----:B------:R-:W-:Y:S01]  /*10ab0*/  MUFU.EX2 R65, R65 ;  /* 0x0000004100417308 */ /* 0x000fe20000000800 */
[----:B-1----:R-:W-:-:S07]  /*10ac0*/  SHF.R.U32.HI R173, RZ, 0x10, R188 ;  /* 0x00000010ffad7819 */ /* 0x002fce00000116bc */
[----:B------:R-:W1:Y:S01]  /*10ad0*/  MUFU.EX2 R66, R66 ;  /* 0x0000004200427308 */ /* 0x000e620000000800 */
[----:B------:R-:W-:-:S07]  /*10ae0*/  F2FP.BF16.F32.PACK_AB R19, R178, R175 ;  /* 0x000000afb213723e */ /* 0x000fce00000010ff */
[----:B------:R-:W1:Y:S01]  /*10af0*/  MUFU.EX2 R67, R67 ;  /* 0x0000004300437308 */ /* 0x000e620000000800 */
[----:B---3--:R-:W-:Y:S01]  /*10b00*/  F2FP.BF16.F32.PACK_AB R16, R176, R167 ;  /* 0x000000a7b010723e */ /* 0x008fe200000010ff */
[----:B------:R-:W-:Y:S01]  /*10b10*/  FADD.FTZ R43, R42, R43 ;  /* 0x0000002b2a2b7221 */ /* 0x000fe20000010000 */
[----:B------:R-:W-:Y:S01]  /*10b20*/  F2FP.BF16.F32.PACK_AB R17, R181, R172 ;  /* 0x000000acb511723e */ /* 0x000fe200000010ff */
[----:B------:R-:W-:Y:S01]  /*10b30*/  FADD.FTZ R45, R45, R46 ;  /* 0x0000002e2d2d7221 */ /* 0x000fe20000010000 */
[----:B------:R-:W-:Y:S01]  /*10b40*/  HSET2.LE.AND R35, R185, R52, PT ;  /* 0x00000034b9237233 */ /* 0x000fe20003803000 */
[----:B------:R-:W3:Y:S01]  /*10b50*/  LDSM.16.MT88.4 R28, [R221+0x9c00] ;  /* 0x009c0000dd1c783b */ /* 0x000ee20000004200 */
[----:B--2---:R-:W-:Y:S02]  /*10b60*/  F2FP.BF16.F32.PACK_AB R12, R57, R64 ;  /* 0x00000040390c723e */ /* 0x004fe400000010ff */
[----:B------:R-:W-:Y:S01]  /*10b70*/  LOP3.LUT R9, R8, 0xff, RZ, 0xc0, !PT ;  /* 0x000000ff08097812 */ /* 0x000fe200078ec0ff */
[----:B------:R-:W2:Y:S01]  /*10b80*/  LDSM.16.MT88.4 R24, [R170+0x9c00] ;  /* 0x009c0000aa18783b */ /* 0x000ea20000004200 */
[----:B------:R-:W-:-:S02]  /*10b90*/  SHF.R.U32.HI R10, RZ, 0x8, R10 ;  /* 0x00000008ff0a7819 */ /* 0x000fc4000001160a */
[----:B----4-:R-:W-:Y:S02]  /*10ba0*/  LOP3.LUT R165, R188, 0xff, RZ, 0xc0, !PT ;  /* 0x000000ffbca57812 */ /* 0x010fe400078ec0ff */
[----:B------:R-:W-:Y:S02]  /*10bb0*/  SHF.R.U32.HI R8, RZ, 0x18, R8 ;  /* 0x00000018ff087819 */ /* 0x000fe40000011608 */
[----:B------:R-:W-:Y:S02]  /*10bc0*/  LOP3.LUT R11, R11, 0xff, RZ, 0xc0, !PT ;  /* 0x000000ff0b0b7812 */ /* 0x000fe400078ec0ff */
[----:B------:R-:W-:Y:S02]  /*10bd0*/  SHF.R.U32.HI R188, RZ, 0x18, R188 ;  /* 0x00000018ffbc7819 */ /* 0x000fe400000116bc */
[----:B------:R-:W-:Y:S02]  /*10be0*/  SHF.R.U32.HI R166, RZ, 0x8, R166 ;  /* 0x00000008ffa67819 */ /* 0x000fe400000116a6 */
[----:B------:R-:W-:Y:S01]  /*10bf0*/  LOP3.LUT R173, R173, 0xff, RZ, 0xc0, !PT ;  /* 0x000000ffadad7812 */ /* 0x000fe200078ec0ff */
[----:B------:R-:W-:Y:S01]  /*10c00*/  FADD.FTZ R59, R59, R182 ;  /* 0x000000b63b3b7221 */ /* 0x000fe20000010000 */
[----:B------:R-:W-:Y:S01]  /*10c10*/  PRMT R9, R9, 0x5410, R10 ;  /* 0x0000541009097816 */ /* 0x000fe2000000000a */
[----:B------:R-:W-:Y:S01]  /*10c20*/  FADD.FTZ R177, R177, R186 ;  /* 0x000000bab1b17221 */ /* 0x000fe20000010000 */
[----:B------:R-:W-:Y:S01]  /*10c30*/  LOP3.LUT R32, R32, R19, RZ, 0xc0, !PT ;  /* 0x0000001320207212 */ /* 0x000fe200078ec0ff */
[----:B------:R-:W-:Y:S01]  /*10c40*/  FADD.FTZ R210, R210, R43 ;  /* 0x0000002bd2d27221 */ /* 0x000fe20000010000 */
[----:B------:R-:W-:Y:S01]  /*10c50*/  LOP3.LUT R33, R33, R16, RZ, 0xc0, !PT ;  /* 0x0000001021217212 */ /* 0x000fe200078ec0ff */
[----:B------:R-:W-:Y:S01]  /*10c60*/  FADD.FTZ R206, R206, R45 ;  /* 0x0000002dcece7221 */ /* 0x000fe20000010000 */
[----:B------:R-:W-:-:S02]  /*10c70*/  LOP3.LUT R34, R34, R17, RZ, 0xc0, !PT ;  /* 0x0000001122227212 */ /* 0x000fc400078ec0ff */
[----:B------:R-:W-:Y:S01]  /*10c80*/  LOP3.LUT R35, R35, R12, RZ, 0xc0, !PT ;  /* 0x0000000c23237212 */ /* 0x000fe200078ec0ff */
[----:B------:R-:W4:Y:S01]  /*10c90*/  LDSM.16.MT88.4 R16, [R170+0xac00] ;  /* 0x00ac0000aa10783b */ /* 0x000f220000004200 */
[----:B------:R-:W-:Y:S02]  /*10ca0*/  PRMT R11, R11, 0x5410, R8 ;  /* 0x000054100b0b7816 */ /* 0x000fe40000000008 */
[----:B------:R-:W-:Y:S01]  /*10cb0*/  PRMT R165, R165, 0x5410, R166 ;  /* 0x00005410a5a57816 */ /* 0x000fe200000000a6 */
[----:B------:R-:W4:Y:S01]  /*10cc0*/  LDSM.16.MT88.4 R12, [R221+0xbc00] ;  /* 0x00bc0000dd0c783b */ /* 0x000f220000004200 */
[----:B------:R-:W-:Y:S01]  /*10cd0*/  PRMT R173, R173, 0x5410, R188 ;  /* 0x00005410adad7816 */ /* 0x000fe200000000bc */
[----:B------:R-:W-:Y:S01]  /*10ce0*/  FADD.FTZ R59, R174, R59 ;  /* 0x0000003bae3b7221 */ /* 0x000fe20000010000 */
[----:B------:R-:W-:Y:S01]  /*10cf0*/  FADD.FTZ R177, R184, R177 ;  /* 0x000000b1b8b17221 */ /* 0x000fe20000010000 */
[--C-:B------:R-:W-:Y:S01]  /*10d00*/  HSET2.LE.AND R10, R9, R52.reuse, PT ;  /* 0x00000034090a7233 */ /* 0x100fe20003803000 */
[----:B------:R-:W-:Y:S01]  /*10d10*/  FADD.FTZ R205, R205, R210 ;  /* 0x000000d2cdcd7221 */ /* 0x000fe20000010000 */
[----:B------:R-:W-:Y:S01]  /*10d20*/  FADD.FTZ R197, R197, R206 ;  /* 0x000000cec5c57221 */ /* 0x000fe20000010000 */
[----:B------:R-:W-:-:S02]  /*10d30*/  HSET2.LE.AND R11, R11, R52, PT ;  /* 0x000000340b0b7233 */ /* 0x000fc40003803000 */
[--C-:B------:R-:W-:Y:S02]  /*10d40*/  HSET2.LE.AND R8, R165, R52.reuse, PT ;  /* 0x00000034a5087233 */ /* 0x100fe40003803000 */
[----:B------:R-:W-:Y:S02]  /*10d50*/  HSET2.LE.AND R9, R173, R52, PT ;  /* 0x00000034ad097233 */ /* 0x000fe40003803000 */
[----:B------:R-:W-:Y:S01]  /*10d60*/  F2FP.BF16.F32.PACK_AB R53, R61, R58 ;  /* 0x0000003a3d35723e */ /* 0x000fe200000010ff */
[----:B------:R-:W-:Y:S01]  /*10d70*/  FADD.FTZ R58, R58, R59 ;  /* 0x0000003b3a3a7221 */ /* 0x000fe20000010000 */
[----:B------:R-:W-:Y:S02]  /*10d80*/  F2FP.BF16.F32.PACK_AB R51, R63, R60 ;  /* 0x0000003c3f33723e */ /* 0x000fe400000010ff */
[----:B-1----:R-:W-:Y:S02]  /*10d90*/  F2FP.BF16.F32.PACK_AB R52, R66, R65 ;  /* 0x000000414234723e */ /* 0x002fe400000010ff */
[----:B------:R-:W-:Y:S01]  /*10da0*/  F2FP.BF16.F32.PACK_AB R48, R67, R62 ;  /* 0x0000003e4330723e */ /* 0x000fe200000010ff */
[----:B------:R-:W-:Y:S01]  /*10db0*/  FADD.FTZ R62, R62, R177 ;  /* 0x000000b13e3e7221 */ /* 0x000fe20000010000 */
[----:B------:R-:W-:Y:S01]  /*10dc0*/  FADD.FTZ R208, R208, R205 ;  /* 0x000000cdd0d07221 */ /* 0x000fe20000010000 */
[----:B------:R-:W-:Y:S01]  /*10dd0*/  FADD.FTZ R204, R204, R197 ;  /* 0x000000c5cccc7221 */ /* 0x000fe20000010000 */
[----:B------:R-:W-:Y:S01]  /*10de0*/  LOP3.LUT R10, R10, R51, RZ, 0xc0, !PT ;  /* 0x000000330a0a7212 */ /* 0x000fe200078ec0ff */
[----:B------:R-:W-:Y:S01]  /*10df0*/  FADD.FTZ R61, R61, R58 ;  /* 0x0000003a3d3d7221 */ /* 0x000fe20000010000 */
[----:B------:R-:W-:Y:S01]  /*10e00*/  LOP3.LUT R11, R11, R52, RZ, 0xc0, !PT ;  /* 0x000000340b0b7212 */ /* 0x000fe200078ec0ff */
[----:B------:R-:W-:Y:S01]  /*10e10*/  FADD.FTZ R62, R67, R62 ;  /* 0x0000003e433e7221 */ /* 0x000fe20000010000 */
[----:B------:R-:W-:-:S02]  /*10e20*/  LOP3.LUT R8, R8, R53, RZ, 0xc0, !PT ;  /* 0x0000003508087212 */ /* 0x000fc400078ec0ff */
[----:B------:R-:W-:Y:S01]  /*10e30*/  LOP3.LUT R9, R9, R48, RZ, 0xc0, !PT ;  /* 0x0000003009097212 */ /* 0x000fe200078ec0ff */
[----:B------:R-:W-:Y:S01]  /*10e40*/  FADD.FTZ R203, R203, R208 ;  /* 0x000000d0cbcb7221 */ /* 0x000fe20000010000 */
[----:B------:R-:W-:Y:S01]  /*10e50*/  FADD.FTZ R204, R195, R204 ;  /* 0x000000ccc3cc7221 */ /* 0x000fe20000010000 */
[----:B------:R-:W-:Y:S01]  /*10e60*/  FADD.FTZ R60, R60, R61 ;  /* 0x0000003d3c3c7221 */ /* 0x000fe20000010000 */
[----:B------:R-:W-:Y:S01]  /*10e70*/  FADD.FTZ R65, R65, R62 ;  /* 0x0000003e41417221 */ /* 0x000fe20000010000 */
[----:B------:R-:W-:Y:S01]  /*10e80*/  FADD.FTZ R198, R198, R203 ;  /* 0x000000cbc6c67221 */ /* 0x000fe20000010000 */
[----:B------:R-:W-:Y:S01]  /*10e90*/  FADD.FTZ R199, R199, R204 ;  /* 0x000000ccc7c77221 */ /* 0x000fe20000010000 */
[----:B------:R-:W-:Y:S02]  /*10ea0*/  HMMA.16816.F32.BF16 R124, R32, R4, R124 ;  /* 0x00000004207c723c */ /* 0x000fe4000004187c */
[----:B------:R-:W-:Y:S01]  /*10eb0*/  FADD.FTZ R227, R227, R198 ;  /* 0x000000c6e3e37221 */ /* 0x000fe20000010000 */
[----:B------:R-:W-:-:S03]  /*10ec0*/  FADD.FTZ R202, R202, R199 ;  /* 0x000000c7caca7221 */ /* 0x000fc60000010000 */
[----:B------:R-:W-:Y:S01]  /*10ed0*/  HMMA.16816.F32.BF16 R136, R8, R4, R136 ;  /* 0x000000040888723c */ /* 0x000fe20000041888 */
[----:B------:R-:W-:-:S06]  /*10ee0*/  FADD.FTZ R200, R200, R227 ;  /* 0x000000e3c8c87221 */ /* 0x000fcc0000010000 */
[----:B------:R-:W-:Y:S01]  /*10ef0*/  FADD.FTZ R5, R63, R60 ;  /* 0x0000003c3f057221 */ /* 0x000fe20000010000 */
[----:B------:R-:W-:Y:S01]  /*10f00*/  FADD.FTZ R4, R66, R65 ;  /* 0x0000004142047221 */ /* 0x000fe20000010000 */
[----:B------:R-:W-:-:S03]  /*10f10*/  FADD.FTZ R191, R191, R202 ;  /* 0x000000cabfbf7221 */ /* 0x000fc60000010000 */
[----:B------:R1:W-:Y:S04]  /*10f20*/  STL [R1+0xc], R5 ;  /* 0x00000c0501007387 */ /* 0x0003e80000100800 */
[----:B------:R1:W-:Y:S01]  /*10f30*/  STL [R1+0x8], R4 ;  /* 0x0000080401007387 */ /* 0x0003e20000100800 */
[----:B------:R-:W-:Y:S01]  /*10f40*/  FADD.FTZ R200, R229, R200 ;  /* 0x000000c8e5c87221 */ /* 0x000fe20000010000 */
[----:B------:R-:W-:-:S03]  /*10f50*/  FADD.FTZ R244, R244, R191 ;  /* 0x000000bff4f47221 */ /* 0x000fc60000010000 */
[----:B------:R-:W-:Y:S01]  /*10f60*/  FADD.FTZ R175, R175, R200 ;  /* 0x000000c8afaf7221 */ /* 0x000fe20000010000 */
[----:B------:R-:W-:-:S03]  /*10f70*/  FADD.FTZ R167, R167, R244 ;  /* 0x000000f4a7a77221 */ /* 0x000fc60000010000 */
[----:B------:R-:W-:Y:S01]  /*10f80*/  FADD.FTZ R175, R178, R175 ;  /* 0x000000afb2af7221 */ /* 0x000fe20000010000 */
[----:B------:R-:W-:Y:S01]  /*10f90*/  FADD.FTZ R167, R176, R167 ;  /* 0x000000a7b0a77221 */ /* 0x000fe20000010000 */
[----:B---3--:R-:W-:Y:S01]  /*10fa0*/  HMMA.16816.F32.BF16 R156, R32, R28, R156 ;  /* 0x0000001c209c723c */ /* 0x008fe2000004189c */
[----:B------:R-:W-:Y:S01]  /*10fb0*/  @UP0 UIADD3 UR19, UR19, -0x4, URZ ;  /* 0xfffffffc13130890 */ /* 0x000fe2000fffe03f */
[----:B------:R-:W-:Y:S01]  /*10fc0*/  FADD.FTZ R172, R172, R175 ;  /* 0x000000afacac7221 */ /* 0x000fe20000010000 */
[----:B------:R-:W-:-:S03]  /*10fd0*/  FADD.FTZ R64, R64, R167 ;  /* 0x000000a740407221 */ /* 0x000fc60000010000 */
[----:B------:R-:W-:Y:S01]  /*10fe0*/  HMMA.16816.F32.BF16 R152, R32, R30, R152 ;  /* 0x0000001e2098723c */ /* 0x000fe20000041898 */
[----:B------:R-:W-:Y:S01]  /*10ff0*/  FADD.FTZ R241, R181, R172 ;  /* 0x000000acb5f17221 */ /* 0x000fe20000010000 */
[----:B------:R-:W-:-:S04]  /*11000*/  FADD.FTZ R252, R57, R64 ;  /* 0x0000004039fc7221 */ /* 0x000fc80000010000 */
[C---:B--2---:R-:W-:Y:S06]  /*11010*/  HMMA.16816.F32.BF16 R72, R32.reuse, R24, R72 ;  /* 0x000000182048723c */ /* 0x044fec0000041848 */
[C---:B------:R-:W-:Y:S06]  /*11020*/  HMMA.16816.F32.BF16 R76, R32.reuse, R26, R76 ;  /* 0x0000001a204c723c */ /* 0x040fec000004184c */
[C---:B------:R-:W-:Y:S06]  /*11030*/  HMMA.16816.F32.BF16 R88, R32.reuse, R20, R88 ;  /* 0x000000142058723c */ /* 0x040fec0000041858 */
[C---:B------:R-:W-:Y:S06]  /*11040*/  HMMA.16816.F32.BF16 R92, R32.reuse, R22, R92 ;  /* 0x00000016205c723c */ /* 0x040fec000004185c */
[C---:B----4-:R-:W-:Y:S06]  /*11050*/  HMMA.16816.F32.BF16 R144, R32.reuse, R16, R144 ;  /* 0x000000102090723c */ /* 0x050fec0000041890 */
        /* <DEDUP_REMOVED lines=17> */
.L_x_324:
[----:B------:R-:W-:-:S12]  /*11170*/  UIADD3 UR19, UR24, -0x1, URZ ;  /* 0xffffffff18137890 */ /* 0x000fd8000fffe03f */
.L_x_331:
[----:B------:R-:W-:-:S13]  /*11180*/  ISETP.LE.AND P0, PT, RZ, UR19, PT ;  /* 0x00000013ff007c0c */ /* 0x000fda000bf03270 */
[----:B------:R-:W-:Y:S05]  /*11190*/  @!P0 BRA `(.L_x_332) ;  /* 0x0000004800908947 */ /* 0x000fea0003800000 */
[----:B------:R-:W-:Y:S01]  /*111a0*/  ULDC UR4, c[0x0][0x2d0] ;  /* 0x0000b40000047ab9 */ /* 0x000fe20000000800 */
[----:B------:R-:W-:Y:S01]  /*111b0*/  MOV R166, R3 ;  /* 0x0000000300a67202 */ /* 0x000fe20000000f00 */
[----:B------:R-:W-:Y:S01]  /*111c0*/  IMAD.MOV.U32 R165, RZ, RZ, R2 ;  /* 0x000000ffffa57224 */ /* 0x000fe200078e0002 */
[----:B------:R-:W-:Y:S01]  /*111d0*/  ISETP.GE.AND P4, PT, R236, UR4, PT ;  /* 0x00000004ec007c0c */ /* 0x000fe2000bf86270 */
[----:B-----5:R-:W-:Y:S01]  /*111e0*/  IMAD.MOV.U32 R3, RZ, RZ, R219 ;  /* 0x000000ffff037224 */ /* 0x020fe200078e00db */
[----:B------:R-:W-:Y:S01]  /*111f0*/  MOV R2, R216 ;  /* 0x000000d800027202 */ /* 0x000fe20000000f00 */
[----:B------:R-:W-:Y:S01]  /*11200*/  IMAD.WIDE.U32 R248, R242, -0x326172a9, RZ ;  /* 0xcd9e8d57f2f87825 */ /* 0x000fe200078e00ff */
[----:B------:R-:W-:Y:S01]  /*11210*/  PRMT R240, R240, 0x7054, R240 ;  /* 0x00007054f0f07816 */ /* 0x000fe200000000f0 */
[----:B------:R-:W-:Y:S01]  /*11220*/  ULDC UR8, c[0x0][0x2d0] ;  /* 0x0000b40000087ab9 */ /* 0x000fe20000000800 */
[----:B------:R-:W-:Y:S01]  /*11230*/  MOV R167, R164 ;  /* 0x000000a400a77202 */ /* 0x000fe20000000f00 */
[----:B------:R1:W-:Y:S01]  /*11240*/  STL.64 [R1], R2 ;  /* 0x0000000201007387 */ /* 0x0003e20000100a00 */
[----:B------:R-:W-:Y:S01]  /*11250*/  IMAD.WIDE.U32 R244, R169, -0x326172a9, RZ ;  /* 0xcd9e8d57a9f47825 */ /* 0x000fe200078e00ff */
[-C--:B------:R-:W-:Y:S01]  /*11260*/  LOP3.LUT R246, R249, R171.reuse, RZ, 0x3c, !PT ;  /* 0x000000abf9f67212 */ /* 0x080fe200078e3cff */
[----:B------:R-:W-:Y:S01]  /*11270*/  ULDC UR4, c[0x0][0x2ec] ;  /* 0x0000bb0000047ab9 */ /* 0x000fe20000000800 */
[----:B------:R-:W-:Y:S01]  /*11280*/  MOV R169, R0 ;  /* 0x0000000000a97202 */ /* 0x000fe20000000f00 */
[----:B------:R-:W-:Y:S01]  /*11290*/  IMAD.WIDE.U32 R250, R168, -0x2daee0ad, RZ ;  /* 0xd2511f53a8fa7825 */ /* 0x000fe200078e00ff */
[----:B------:R-:W2:Y:S01]  /*112a0*/  @!P4 LDC.64 R228, c[0x0][0x220] ;  /* 0x00008800ffe4cb82 */ /* 0x000ea20000000a00 */
[----:B------:R-:W-:Y:S01]  /*112b0*/  LOP3.LUT R242, R245, R171, RZ, 0x3c, !PT ;  /* 0x000000abf5f27212 */ /* 0x000fe200078e3cff */
[----:B------:R-:W-:Y:S01]  /*112c0*/  ULDC.64 UR6, c[0x0][0x248] ;  /* 0x0000920000067ab9 */ /* 0x000fe20000000a00 */
[----:B------:R-:W-:-:S04]  /*112d0*/  IMAD.WIDE.U32 R246, R246, -0x2daee0ad, RZ ;  /* 0xd2511f53f6f67825 */ /* 0x000fc800078e00ff */
[----:B------:R-:W-:Y:S01]  /*112e0*/  IMAD.WIDE.U32 R242, R242, -0x2daee0ad, RZ ;  /* 0xd2511f53f2f27825 */ /* 0x000fe200078e00ff */
[----:B------:R-:W3:Y:S01]  /*112f0*/  @!P4 LDC.64 R226, c[0x0][0x220] ;  /* 0x00008800ffe2cb82 */ /* 0x000ee20000000a00 */
[----:B------:R-:W-:Y:S05]  /*11300*/  BRA `(.L_x_333) ;  /* 0x0000000400047947 */ /* 0x000fea0003800000 */
.L_x_335:
        /* <DEDUP_REMOVED lines=65> */
.L_x_333:
[----:B----4-:R-:W4:Y:S01]  /*11720*/  LDL.64 R4, [R1] ;  /* 0x0000000001047983 */ /* 0x010f220000100a00 */
[----:B------:R-:W-:Y:S01]  /*11730*/  ISETP.GE.AND P3, PT, R231, UR8, PT ;  /* 0x00000008e7007c0c */ /* 0x000fe2000bf66270 */
[----:B------:R-:W-:Y:S04]  /*11740*/  DEPBAR.LE SB0, 0x0 ;  /* 0x000080000000791a */ /* 0x000fe80000000000 */
[----:B------:R-:W-:Y:S01]  /*11750*/  BAR.SYNC.DEFER_BLOCKING 0x0 ;  /* 0x0000000000007b1d */ /* 0x000fe20000010000 */
[----:B------:R-:W-:Y:S01]  /*11760*/  ISETP.GE.AND P2, PT, R230, UR8, PT ;  /* 0x00000008e6007c0c */ /* 0x000fe2000bf46270 */
[----:B------:R-:W-:Y:S01]  /*11770*/  USHF.R.S32.HI UR10, URZ, 0x1f, UR19 ;  /* 0x0000001f3f0a7899 */ /* 0x000fe20008011413 */
[----:B------:R-:W-:Y:S01]  /*11780*/  IMAD.U32 R0, RZ, RZ, UR19 ;  /* 0x00000013ff007e24 */ /* 0x000fe2000f8e00ff */
[----:B------:R-:W-:Y:S04]  /*11790*/  UIMAD UR9, UR21, UR19, URZ ;  /* 0x00000013150972a4 */ /* 0x000fe8000f8e023f */
[----:B------:R-:W-:Y:S01]  /*117a0*/  UIMAD UR9, UR10, UR27, UR9 ;  /* 0x0000001b0a0972a4 */ /* 0x000fe2000f8e0209 */
[----:B------:R-:W-:Y:S01]  /*117b0*/  @P4 STS [R225+0x9000], RZ ;  /* 0x009000ffe1004388 */ /* 0x000fe20000000800 */
[----:B------:R-:W5:Y:S04]  /*117c0*/  @!P3 LDC.64 R216, c[0x0][0x220] ;  /* 0x00008800ffd8bb82 */ /* 0x000f680000000a00 */
[----:B------:R-:W-:Y:S05]  /*117d0*/  @P4 STS [R225+0x9004], RZ ;  /* 0x009004ffe1004388 */ /* 0x000fea0000000800 */
[----:B------:R-:W-:Y:S01]  /*117e0*/  @P4 STS.64 [R225+0x9008], RZ ;  /* 0x009008ffe1004388 */ /* 0x000fe20000000a00 */
[----:B------:R-:W3:Y:S08]  /*117f0*/  @!P2 LDC.64 R214, c[0x0][0x220] ;  /* 0x00008800ffd6ab82 */ /* 0x000ef00000000a00 */
[----:B------:R-:W3:Y:S08]  /*11800*/  @!P3 LDC.64 R212, c[0x0][0x220] ;  /* 0x00008800ffd4bb82 */ /* 0x000ef00000000a00 */
[----:B-1----:R-:W1:Y:S01]  /*11810*/  @!P2 LDC.64 R2, c[0x0][0x220] ;  /* 0x00008800ff02ab82 */ /* 0x002e620000000a00 */
[----:B----4-:R-:W-:Y:S04]  /*11820*/  IMAD.WIDE.U32 R218, R0, UR27, R4 ;  /* 0x0000001b00da7c25 */ /* 0x010fe8000f8e0004 */
[----:B------:R-:W-:Y:S01]  /*11830*/  VIADD R164, R219, UR9 ;  /* 0x00000009dba47c36 */ /* 0x000fe20008000000 */
[C---:B--2---:R-:W-:Y:S02]  /*11840*/  @!P4 LEA R42, P0, R218.reuse, R228, 0x1 ;  /* 0x000000e4da2ac211 */ /* 0x044fe400078008ff */
[C---:B-----5:R-:W-:Y:S02]  /*11850*/  @!P3 LEA R216, P1, R218.reuse, R216, 0x1 ;  /* 0x000000d8dad8b211 */ /* 0x060fe400078208ff */
[C-C-:B------:R-:W-:Y:S02]  /*11860*/  @!P4 LEA.HI.X R43, R218.reuse, R229, R164.reuse, 0x1, P0 ;  /* 0x000000e5da2bc211 */ /* 0x140fe400000f0ca4 */
[C-C-:B------:R-:W-:Y:S02]  /*11870*/  @!P3 LEA.HI.X R217, R218.reuse, R217, R164.reuse, 0x1, P1 ;  /* 0x000000d9dad9b211 */ /* 0x140fe400008f0ca4 */
[C---:B---3--:R-:W-:Y:S01]  /*11880*/  @!P2 LEA R214, P0, R218.reuse, R214, 0x1 ;  /* 0x000000d6dad6a211 */ /* 0x048fe200078008ff */
[----:B------:R-:W-:Y:S01]  /*11890*/  @!PT LDS RZ, [RZ] ;  /* 0x00000000fffff984 */ /* 0x000fe20000000800 */
[----:B------:R-:W-:Y:S01]  /*118a0*/  @!PT LDS RZ, [RZ] ;  /* 0x00000000fffff984 */ /* 0x000fe20000000800 */
[----:B------:R-:W-:Y:S01]  /*118b0*/  @!PT LDS RZ, [RZ] ;  /* 0x00000000fffff984 */ /* 0x000fe20000000800 */
[----:B------:R-:W-:Y:S01]  /*118c0*/  @!P4 LDGSTS.E.BYPASS.LTC128B.128 [R225+0x9000], desc[UR22][R42.64] ;  /* 0x090000002ae1cfae */ /* 0x000fe2000b901d56 */
[C---:B------:R-:W-:Y:S02]  /*118d0*/  IADD3 R0, P5, R218.reuse, UR20, RZ ;  /* 0x00000014da007c10 */ /* 0x040fe4000ffbe0ff */
[----:B------:R-:W-:Y:S02]  /*118e0*/  @!P2 LEA.HI.X R215, R218, R215, R164, 0x1, P0 ;  /* 0x000000d7dad7a211 */ /* 0x000fe400000f0ca4 */
[----:B------:R-:W-:Y:S01]  /*118f0*/  @P3 STS.128 [R225+0xa000], RZ ;  /* 0x00a000ffe1003388 */ /* 0x000fe20000000c00 */
[----:B------:R-:W-:Y:S02]  /*11900*/  IADD3.X R164, R164, UR12, RZ, P5, !PT ;  /* 0x0000000ca4a47c10 */ /* 0x000fe4000affe4ff */
[C---:B------:R-:W-:Y:S02]  /*11910*/  @!P4 LEA R218, P5, R0.reuse, R226, 0x1 ;  /* 0x000000e200dac211 */ /* 0x040fe400078a08ff */
[----:B------:R-:W-:Y:S01]  /*11920*/  @!PT LDS RZ, [RZ] ;  /* 0x00000000fffff984 */ /* 0x000fe20000000800 */
[----:B------:R-:W-:Y:S01]  /*11930*/  @!PT LDS RZ, [RZ] ;  /* 0x00000000fffff984 */ /* 0x000fe20000000800 */
[----:B------:R-:W-:Y:S01]  /*11940*/  @!PT LDS RZ, [RZ] ;  /* 0x00000000fffff984 */ /* 0x000fe20000000800 */
[----:B------:R-:W-:Y:S01]  /*11950*/  @!P3 LDGSTS.E.BYPASS.LTC128B.128 [R225+0xa000], desc[UR22][R216.64+0x40] ;  /* 0x0a000040d8e1bfae */ /* 0x000fe2000b901d56 */
[C---:B------:R-:W-:Y:S02]  /*11960*/  @!P3 LEA R212, P1, R0.reuse, R212, 0x1 ;  /* 0x000000d400d4b211 */ /* 0x040fe400078208ff */
[C-C-:B------:R-:W-:Y:S02]  /*11970*/  @!P4 LEA.HI.X R219, R0.reuse, R227, R164.reuse, 0x1, P5 ;  /* 0x000000e300dbc211 */ /* 0x140fe400028f0ca4 */
[----:B------:R-:W-:Y:S01]  /*11980*/  @P2 STS.128 [R225+0xb000], RZ ;  /* 0x00b000ffe1002388 */ /* 0x000fe20000000c00 */
[C-C-:B------:R-:W-:Y:S02]  /*11990*/  @!P3 LEA.HI.X R213, R0.reuse, R213, R164.reuse, 0x1, P1 ;  /* 0x000000d500d5b211 */ /* 0x140fe400008f0ca4 */
[C---:B-1----:R-:W-:Y:S02]  /*119a0*/  @!P2 LEA R2, P0, R0.reuse, R2, 0x1 ;  /* 0x000000020002a211 */ /* 0x042fe400078008ff */
[----:B------:R-:W-:Y:S01]  /*119b0*/  @!PT LDS RZ, [RZ] ;  /* 0x00000000fffff984 */ /* 0x000fe20000000800 */
[----:B------:R-:W-:Y:S01]  /*119c0*/  @!PT LDS RZ, [RZ] ;  /* 0x00000000fffff984 */ /* 0x000fe20000000800 */
[----:B------:R-:W-:Y:S01]  /*119d0*/  @!PT LDS RZ, [RZ] ;  /* 0x00000000fffff984 */ /* 0x000fe20000000800 */
[----:B------:R-:W-:Y:S01]  /*119e0*/  @!P2 LDGSTS.E.BYPASS.LTC128B.128 [R225+0xb000], desc[UR22][R214.64+0x80] ;  /* 0x0b000080d6e1afae */ /* 0x000fe2000b901d56 */
[----:B------:R-:W-:Y:S02]  /*119f0*/  ISETP.LT.AND P5, PT, RZ, UR19, PT ;  /* 0x00000013ff007c0c */ /* 0x000fe4000bfa1270 */
[----:B------:R-:W-:Y:S02]  /*11a00*/  @!P2 LEA.HI.X R3, R0, R3, R164, 0x1, P0 ;  /* 0x000000030003a211 */ /* 0x000fe400000f0ca4 */
[----:B------:R-:W-:Y:S05]  /*11a10*/  @P4 STS.128 [R225+0x9800], RZ ;  /* 0x009800ffe1004388 */ /* 0x000fea0000000c00 */
        /* <DEDUP_REMOVED lines=9> */
[----:B------:R-:W-:Y:S05]  /*11ab0*/  @P2 STS.128 [R225+0xb800], RZ ;  /* 0x00b800ffe1002388 */ /* 0x000fea0000000c00 */
[----:B------:R-:W-:Y:S01]  /*11ac0*/  @!PT LDS RZ, [RZ] ;  /* 0x00000000fffff984 */ /* 0x000fe20000000800 */
[----:B------:R-:W-:Y:S01]  /*11ad0*/  @!PT LDS RZ, [RZ] ;  /* 0x00000000fffff984 */ /* 0x000fe20000000800 */
[----:B------:R-:W-:Y:S01]  /*11ae0*/  @!PT LDS RZ, [RZ] ;  /* 0x00000000fffff984 */ /* 0x000fe20000000800 */
[----:B------:R2:W-:Y:S05]  /*11af0*/  @!P2 LDGSTS.E.BYPASS.LTC128B.128 [R225+0xb800], desc[UR22][R2.64+0x80] ;  /* 0x0b80008002e1afae */ /* 0x0005ea000b901d56 */
[----:B------:R-:W-:Y:S05]  /*11b00*/  LDSM.16.M88.4 R172, [R224] ;  /* 0x00000000e0ac783b */ /* 0x000fea0000000200 */
[----:B------:R-:W3:Y:S05]  /*11b10*/  LDSM.16.M88.4 R176, [R223+0x6000] ;  /* 0x00600000dfb0783b */ /* 0x000eea0000000200 */
[----:B------:R-:W4:Y:S05]  /*11b20*/  LDSM.16.M88.4 R180, [R224+0x1000] ;  /* 0x00100000e0b4783b */ /* 0x000f2a0000000200 */
[----:B------:R-:W5:Y:S05]  /*11b30*/  LDSM.16.M88.4 R184, [R223+0x6400] ;  /* 0x00640000dfb8783b */ /* 0x000f6a0000000200 */
[----:B------:R-:W0:Y:S05]  /*11b40*/  LDGDEPBAR ;  /* 0x00000000000079af */ /* 0x000e2a0000000000 */
[----:B------:R-:W2:Y:S05]  /*11b50*/  LDSM.16.M88.4 R188, [R223+0x6800] ;  /* 0x00680000dfbc783b */ /* 0x000eaa0000000200 */
[----:B------:R-:W2:Y:S05]  /*11b60*/  LDSM.16.M88.4 R192, [R223+0x6c00] ;  /* 0x006c0000dfc0783b */ /* 0x000eaa0000000200 */
[----:B------:R-:W-:Y:S05]  /*11b70*/  LDSM.16.M88.4 R196, [R222] ;  /* 0x00000000dec4783b */ /* 0x000fea0000000200 */
[----:B------:R-:W2:Y:S05]  /*11b80*/  LDSM.16.M88.4 R200, [R220+0x6000] ;  /* 0x00600000dcc8783b */ /* 0x000eaa0000000200 */
[----:B------:R-:W2:Y:S01]  /*11b90*/  LDSM.16.M88.4 R204, [R222+0x1000] ;  /* 0x00100000decc783b */ /* 0x000ea20000000200 */
[-C--:B---3--:R-:W-:Y:S04]  /*11ba0*/  HMMA.16816.F32.BF16 R4, R172, R176.reuse, RZ ;  /* 0x000000b0ac04723c */ /* 0x088fe800000418ff */
[----:B------:R-:W3:Y:S02]  /*11bb0*/  LDSM.16.M88.4 R208, [R220+0x6400] ;  /* 0x00640000dcd0783b */ /* 0x000ee40000000200 */
[C---:B----4-:R-:W-:Y:S03]  /*11bc0*/  HMMA.16816.F32.BF16 R8, R180.reuse, R176, RZ ;  /* 0x000000b0b408723c */ /* 0x050fe600000418ff */
[----:B-1----:R-:W-:Y:S03]  /*11bd0*/  LDSM.16.M88.4 R212, [R220+0x7000] ;  /* 0x00700000dcd4783b */ /* 0x002fe60000000200 */
[-C--:B------:R-:W-:Y:S02]  /*11be0*/  HMMA.16816.F32.BF16 R12, R180, R178.reuse, RZ ;  /* 0x000000b2b40c723c */ /* 0x080fe400000418ff */
[----:B------:R-:W-:Y:S04]  /*11bf0*/  LDSM.16.M88.4 R216, [R222+0x3000] ;  /* 0x00300000ded8783b */ /* 0x000fe80000000200 */
[C---:B------:R-:W-:Y:S01]  /*11c00*/  HMMA.16816.F32.BF16 R16, R172.reuse, R178, RZ ;  /* 0x000000b2ac10723c */ /* 0x040fe200000418ff */
[----:B------:R-:W1:Y:S05]  /*11c10*/  LDSM.16.M88.4 R176, [R220+0x6800] ;  /* 0x00680000dcb0783b */ /* 0x000e6a0000000200 */
[-C--:B-----5:R-:W-:Y:S06]  /*11c20*/  HMMA.16816.F32.BF16 R20, R172, R184.reuse, RZ ;  /* 0x000000b8ac14723c */ /* 0x0a0fec00000418ff */
[C---:B------:R-:W-:Y:S06]  /*11c30*/  HMMA.16816.F32.BF16 R24, R180.reuse, R184, RZ ;  /* 0x000000b8b418723c */ /* 0x040fec00000418ff */
[-C--:B------:R-:W-:Y:S06]  /*11c40*/  HMMA.16816.F32.BF16 R28, R180, R186.reuse, RZ ;  /* 0x000000bab41c723c */ /* 0x080fec00000418ff */
[C---:B------:R-:W-:Y:S01]  /*11c50*/  HMMA.16816.F32.BF16 R32, R172.reuse, R186, RZ ;  /* 0x000000baac20723c */ /* 0x040fe200000418ff */
[----:B------:R-:W4:Y:S05]  /*11c60*/  LDSM.16.M88.4 R184, [R220+0x6c00] ;  /* 0x006c0000dcb8783b */ /* 0x000f2a0000000200 */
[-C--:B--2---:R-:W-:Y:S06]  /*11c70*/  HMMA.16816.F32.BF16 R36, R172, R188.reuse, RZ ;  /* 0x000000bcac24723c */ /* 0x084fec00000418ff */
        /* <DEDUP_REMOVED lines=9> */
[----:B------:R-:W2:Y:S05]  /*11d10*/  LDSM.16.M88.4 R172, [R224+0x2000] ;  /* 0x00200000e0ac783b */ /* 0x000eaa0000000200 */
[-C--:B------:R-:W-:Y:S01]  /*11d20*/  HMMA.16816.F32.BF16 R4, R196, R200.reuse, R4 ;  /* 0x000000c8c404723c */ /* 0x080fe20000041804 */
[----:B------:R-:W5:Y:S05]  /*11d30*/  LDSM.16.M88.4 R192, [R223+0x7400] ;  /* 0x00740000dfc0783b */ /* 0x000f6a0000000200 */
[C---:B------:R-:W-:Y:S06]  /*11d40*/  HMMA.16816.F32.BF16 R8, R204.reuse, R200, R8 ;  /* 0x000000c8cc08723c */ /* 0x040fec0000041808 */
[-C--:B------:R-:W-:Y:S06]  /*11d50*/  HMMA.16816.F32.BF16 R12, R204, R202.reuse, R12 ;  /* 0x000000cacc0c723c */ /* 0x080fec000004180c */
[C---:B------:R-:W-:Y:S01]  /*11d60*/  HMMA.16816.F32.BF16 R16, R196.reuse, R202, R16 ;  /* 0x000000cac410723c */ /* 0x040fe20000041810 */
[----:B------:R-:W-:Y:S05]  /*11d70*/  LDSM.16.M88.4 R200, [R223+0x7c00] ;  /* 0x007c0000dfc8783b */ /* 0x000fea0000000200 */
[-C--:B---3--:R-:W-:Y:S06]  /*11d80*/  HMMA.16816.F32.BF16 R20, R196, R208.reuse, R20 ;  /* 0x000000d0c414723c */ /* 0x088fec0000041814 */
        /* <DEDUP_REMOVED lines=9> */
[-C--:B----4-:R-:W-:Y:S06]  /*11e20*/  HMMA.16816.F32.BF16 R52, R196, R184.reuse, R52 ;  /* 0x000000b8c434723c */ /* 0x090fec0000041834 */
[C---:B------:R-:W-:Y:S06]  /*11e30*/  HMMA.16816.F32.BF16 R56, R204.reuse, R184, R56 ;  /* 0x000000b8cc38723c */ /* 0x040fec0000041838 */
[-C--:B------:R-:W-:Y:S01]  /*11e40*/  HMMA.16816.F32.BF16 R60, R204, R186.reuse, R60 ;  /* 0x000000bacc3c723c */ /* 0x080fe2000004183c */
[----:B------:R-:W-:Y:S05]  /*11e50*/  LDSM.16.M88.4 R204, [R220+0x8000] ;  /* 0x00800000dccc783b */ /* 0x000fea0000000200 */
[----:B------:R-:W-:Y:S01]  /*11e60*/  HMMA.16816.F32.BF16 R64, R196, R186, R64 ;  /* 0x000000bac440723c */ /* 0x000fe20000041840 */
[----:B------:R-:W3:Y:S05]  /*11e70*/  LDSM.16.M88.4 R184, [R220+0x7400] ;  /* 0x00740000dcb8783b */ /* 0x000eea0000000200 */
[-C--:B--2---:R-:W-:Y:S01]  /*11e80*/  HMMA.16816.F32.BF16 R4, R172, R180.reuse, R4 ;  /* 0x000000b4ac04723c */ /* 0x084fe20000041804 */
[----:B------:R-:W-:Y:S05]  /*11e90*/  LDSM.16.M88.4 R196, [R223+0x8c00] ;  /* 0x008c0000dfc4783b */ /* 0x000fea0000000200 */
[C---:B------:R-:W-:Y:S06]  /*11ea0*/  HMMA.16816.F32.BF16 R8, R188.reuse, R180, R8 ;  /* 0x000000b4bc08723c */ /* 0x040fec0000041808 */
[-C--:B------:R-:W-:Y:S06]  /*11eb0*/  HMMA.16816.F32.BF16 R12, R188, R182.reuse, R12 ;  /* 0x000000b6bc0c723c */ /* 0x080fec000004180c */
[C---:B------:R-:W-:Y:S01]  /*11ec0*/  HMMA.16816.F32.BF16 R16, R172.reuse, R182, R16 ;  /* 0x000000b6ac10723c */ /* 0x040fe20000041810 */
[----:B------:R-:W2:Y:S05]  /*11ed0*/  LDSM.16.M88.4 R180, [R220+0x7800] ;  /* 0x00780000dcb4783b */ /* 0x000eaa0000000200 */
[-C--:B-----5:R-:W-:Y:S06]  /*11ee0*/  HMMA.16816.F32.BF16 R20, R172, R192.reuse, R20 ;  /* 0x000000c0ac14723c */ /* 0x0a0fec0000041814 */
[C---:B------:R-:W-:Y:S06]  /*11ef0*/  HMMA.16816.F32.BF16 R24, R188.reuse, R192, R24 ;  /* 0x000000c0bc18723c */ /* 0x040fec0000041818 */
[-C--:B------:R-:W-:Y:S06]  /*11f00*/  HMMA.16816.F32.BF16 R28, R188, R194.reuse, R28 ;  /* 0x000000c2bc1c723c */ /* 0x080fec000004181c */
[C---:B------:R-:W-:Y:S01]  /*11f10*/  HMMA.16816.F32.BF16 R32, R172.reuse, R194, R32 ;  /* 0x000000c2ac20723c */ /* 0x040fe20000041820 */
[----:B------:R-:W4:Y:S05]  /*11f20*/  LDSM.16.M88.4 R192, [R220+0x7c00] ;  /* 0x007c0000dcc0783b */ /* 0x000f2a0000000200 */
[-C--:B-1----:R-:W-:Y:S06]  /*11f30*/  HMMA.16816.F32.BF16 R36, R172, R176.reuse, R36 ;  /* 0x000000b0ac24723c */ /* 0x082fec0000041824 */
[C---:B------:R-:W-:Y:S06]  /*11f40*/  HMMA.16816.F32.BF16 R40, R188.reuse, R176, R40 ;  /* 0x000000b0bc28723c */ /* 0x040fec0000041828 */
[-C--:B------:R-:W-:Y:S06]  /*11f50*/  HMMA.16816.F32.BF16 R44, R188, R178.reuse, R44 ;  /* 0x000000b2bc2c723c */ /* 0x080fec000004182c */
[C---:B------:R-:W-:Y:S01]  /*11f60*/  HMMA.16816.F32.BF16 R48, R172.reuse, R178, R48 ;  /* 0x000000b2ac30723c */ /* 0x040fe20000041830 */
[----:B------:R-:W-:Y:S05]  /*11f70*/  LDSM.16.M88.4 R176, [R223+0x8000] ;  /* 0x00800000dfb0783b */ /* 0x000fea0000000200 */
[-C--:B------:R-:W-:Y:S06]  /*11f80*/  HMMA.16816.F32.BF16 R52, R172, R200.reuse, R52 ;  /* 0x000000c8ac34723c */ /* 0x080fec0000041834 */
[C---:B------:R-:W-:Y:S06]  /*11f90*/  HMMA.16816.F32.BF16 R56, R188.reuse, R200, R56 ;  /* 0x000000c8bc38723c */ /* 0x040fec0000041838 */
[-C--:B------:R-:W-:Y:S01]  /*11fa0*/  HMMA.16816.F32.BF16 R60, R188, R202.reuse, R60 ;  /* 0x000000cabc3c723c */ /* 0x080fe2000004183c */
[----:B------:R-:W-:Y:S05]  /*11fb0*/  LDSM.16.M88.4 R188, [R224+0x5000] ;  /* 0x00500000e0bc783b */ /* 0x000fea0000000200 */
[----:B------:R-:W-:Y:S01]  /*11fc0*/  HMMA.16816.F32.BF16 R64, R172, R202, R64 ;  /* 0x000000caac40723c */ /* 0x000fe20000041840 */
[----:B------:R-:W1:Y:S05]  /*11fd0*/  LDSM.16.M88.4 R172, [R224+0x4000] ;  /* 0x00400000e0ac783b */ /* 0x000e6a0000000200 */
[-C--:B------:R-:W-:Y:S01]  /*11fe0*/  HMMA.16816.F32.BF16 R4, R208, R212.reuse, R4 ;  /* 0x000000d4d004723c */ /* 0x080fe20000041804 */
[----:B------:R-:W-:Y:S05]  /*11ff0*/  LDSM.16.M88.4 R200, [R222+0x4000] ;  /* 0x00400000dec8783b */ /* 0x000fea0000000200 */
        /* <DEDUP_REMOVED lines=8> */
[----:B------:R-:W3:Y:S05]  /*12080*/  LDSM.16.M88.4 R184, [R223+0x8400] ;  /* 0x00840000dfb8783b */ /* 0x000eea0000000200 */
[-C--:B--2---:R-:W-:Y:S06]  /*12090*/  HMMA.16816.F32.BF16 R36, R208, R180.reuse, R36 ;  /* 0x000000b4d024723c */ /* 0x084fec0000041824 */
[C---:B------:R-:W-:Y:S06]  /*120a0*/  HMMA.16816.F32.BF16 R40, R216.reuse, R180, R40 ;  /* 0x000000b4d828723c */ /* 0x040fec0000041828 */
[-C--:B------:R-:W-:Y:S06]  /*120b0*/  HMMA.16816.F32.BF16 R44, R216, R182.reuse, R44 ;  /* 0x000000b6d82c723c */ /* 0x080fec000004182c */
[C---:B------:R-:W-:Y:S01]  /*120c0*/  HMMA.16816.F32.BF16 R48, R208.reuse, R182, R48 ;  /* 0x000000b6d030723c */ /* 0x040fe20000041830 */
[----:B------:R-:W2:Y:S05]  /*120d0*/  LDSM.16.M88.4 R180, [R223+0x8800] ;  /* 0x00880000dfb4783b */ /* 0x000eaa0000000200 */
[-C--:B----4-:R-:W-:Y:S06]  /*120e0*/  HMMA.16816.F32.BF16 R52, R208, R192.reuse, R52 ;  /* 0x000000c0d034723c */ /* 0x090fec0000041834 */
[C---:B------:R-:W-:Y:S06]  /*120f0*/  HMMA.16816.F32.BF16 R56, R216.reuse, R192, R56 ;  /* 0x000000c0d838723c */ /* 0x040fec0000041838 */
[-C--:B------:R-:W-:Y:S06]  /*12100*/  HMMA.16816.F32.BF16 R60, R216, R194.reuse, R60 ;  /* 0x000000c2d83c723c */ /* 0x080fec000004183c */
[----:B------:R-:W-:Y:S01]  /*12110*/  HMMA.16816.F32.BF16 R64, R208, R194, R64 ;  /* 0x000000c2d040723c */ /* 0x000fe20000041840 */
[----:B------:R-:W4:Y:S05]  /*12120*/  LDSM.16.M88.4 R192, [R220+0x8400] ;  /* 0x00840000dcc0783b */ /* 0x000f2a0000000200 */
[-C--:B-1----:R-:W-:Y:S06]  /*12130*/  HMMA.16816.F32.BF16 R4, R172, R176.reuse, R4 ;  /* 0x000000b0ac04723c */ /* 0x082fec0000041804 */
[C---:B------:R-:W-:Y:S06]  /*12140*/  HMMA.16816.F32.BF16 R8, R188.reuse, R176, R8 ;  /* 0x000000b0bc08723c */ /* 0x040fec0000041808 */
[-C--:B------:R-:W-:Y:S06]  /*12150*/  HMMA.16816.F32.BF16 R12, R188, R178.reuse, R12 ;  /* 0x000000b2bc0c723c */ /* 0x080fec000004180c */
[C---:B------:R-:W-:Y:S01]  /*12160*/  HMMA.16816.F32.BF16 R16, R172.reuse, R178, R16 ;  /* 0x000000b2ac10723c */ /* 0x040fe20000041810 */
[----:B------:R-:W1:Y:S05]  /*12170*/  LDSM.16.M88.4 R176, [R220+0x8800] ;  /* 0x00880000dcb0783b */ /* 0x000e6a0000000200 */
[-C--:B---3--:R-:W-:Y:S06]  /*12180*/  HMMA.16816.F32.BF16 R20, R172, R184.reuse, R20 ;  /* 0x000000b8ac14723c */ /* 0x088fec0000041814 */
        /* <DEDUP_REMOVED lines=10> */
[----:B------:R-:W-:Y:S01]  /*12230*/  HMMA.16816.F32.BF16 R64, R172, R198, R64 ;  /* 0x000000c6ac40723c */ /* 0x000fe20000041840 */
[----:B------:R-:W2:Y:S01]  /*12240*/  LDSM.16.M88.4 R172, [R220+0x8c00] ;  /* 0x008c0000dcac783b */ /* 0x000ea20000000200 */
[----:B------:R-:W-:Y:S04]  /*12250*/  DEPBAR.LE SB0, 0x0 ;  /* 0x000080000000791a */ /* 0x000fe80000000000 */
[-C--:B------:R-:W-:Y:S01]  /*12260*/  HMMA.16816.F32.BF16 R4, R200, R204.reuse, R4 ;  /* 0x000000ccc804723c */ /* 0x080fe20000041804 */
[----:B------:R-:W-:Y:S05]  /*12270*/  BAR.SYNC.DEFER_BLOCKING 0x0 ;  /* 0x0000000000007b1d */ /* 0x000fea0000010000 */
[C---:B------:R-:W-:Y:S06]  /*12280*/  HMMA.16816.F32.BF16 R8, R212.reuse, R204, R8 ;  /* 0x000000ccd408723c */ /* 0x040fec0000041808 */
[-C--:B------:R-:W-:Y:S06]  /*12290*/  HMMA.16816.F32.BF16 R12, R212, R206.reuse, R12 ;  /* 0x000000ced40c723c */ /* 0x080fec000004180c */
[C---:B------:R-:W-:Y:S06]  /*122a0*/  HMMA.16816.F32.BF16 R16, R200.reuse, R206, R16 ;  /* 0x000000cec810723c */ /* 0x040fec0000041810 */
[-C--:B----4-:R-:W-:Y:S05]  /*122b0*/  HMMA.16816.F32.BF16 R20, R200, R192.reuse, R20 ;  /* 0x000000c0c814723c */ /* 0x090fea0000041814 */
[----:B------:R-:W-:Y:S01]  /*122c0*/  FMNMX.FTZ R2, R4, R167, !PT ;  /* 0x000000a704027209 */ /* 0x000fe20007810000 */
[C---:B------:R-:W-:Y:S05]  /*122d0*/  HMMA.16816.F32.BF16 R24, R212.reuse, R192, R24 ;  /* 0x000000c0d418723c */ /* 0x040fea0000041818 */
[----:B------:R-:W-:Y:S01]  /*122e0*/  FMNMX.FTZ R0, R6, R166, !PT ;  /* 0x000000a606007209 */ /* 0x000fe20007810000 */
[-C--:B------:R-:W-:Y:S05]  /*122f0*/  HMMA.16816.F32.BF16 R28, R212, R194.reuse, R28 ;  /* 0x000000c2d41c723c */ /* 0x080fea000004181c */
[----:B------:R-:W-:Y:S01]  /*12300*/  FMNMX.FTZ R171, R5, R2, !PT ;  /* 0x0000000205ab7209 */ /* 0x000fe20007810000 */
[C---:B------:R-:W-:Y:S05]  /*12310*/  HMMA.16816.F32.BF16 R32, R200.reuse, R194, R32 ;  /* 0x000000c2c820723c */ /* 0x040fea0000041820 */
[----:B------:R-:W-:Y:S01]  /*12320*/  FMNMX.FTZ R3, R7, R0, !PT ;  /* 0x0000000007037209 */ /* 0x000fe20007810000 */
[-C--:B-1----:R-:W-:Y:S05]  /*12330*/  HMMA.16816.F32.BF16 R36, R200, R176.reuse, R36 ;  /* 0x000000b0c824723c */ /* 0x082fea0000041824 */
[----:B------:R-:W-:Y:S01]  /*12340*/  FMNMX.FTZ R0, R16, R171, !PT ;  /* 0x000000ab10007209 */ /* 0x000fe20007810000 */
[C---:B------:R-:W-:Y:S05]  /*12350*/  HMMA.16816.F32.BF16 R40, R212.reuse, R176, R40 ;  /* 0x000000b0d428723c */ /* 0x040fea0000041828 */
[----:B------:R-:W-:Y:S01]  /*12360*/  FMNMX.FTZ R2, R18, R3, !PT ;  /* 0x0000000312027209 */ /* 0x000fe20007810000 */
[-C--:B------:R-:W-:Y:S05]  /*12370*/  HMMA.16816.F32.BF16 R44, R212, R178.reuse, R44 ;  /* 0x000000b2d42c723c */ /* 0x080fea000004182c */
[----:B------:R-:W-:Y:S01]  /*12380*/  FMNMX.FTZ R171, R17, R0, !PT ;  /* 0x0000000011ab7209 */ /* 0x000fe20007810000 */
[C---:B------:R-:W-:Y:S05]  /*12390*/  HMMA.16816.F32.BF16 R48, R200.reuse, R178, R48 ;  /* 0x000000b2c830723c */ /* 0x040fea0000041830 */
[----:B------:R-:W-:Y:S01]  /*123a0*/  FMNMX.FTZ R3, R19, R2, !PT ;  /* 0x0000000213037209 */ /* 0x000fe20007810000 */
[-C--:B--2---:R-:W-:Y:S05]  /*123b0*/  HMMA.16816.F32.BF16 R52, R200, R172.reuse, R52 ;  /* 0x000000acc834723c */ /* 0x084fea0000041834 */
[----:B------:R-:W-:Y:S01]  /*123c0*/  FMNMX.FTZ R2, R20, R171, !PT ;  /* 0x000000ab14027209 */ /* 0x000fe20007810000 */
[C---:B------:R-:W-:Y:S05]  /*123d0*/  HMMA.16816.F32.BF16 R56, R212.reuse, R172, R56 ;  /* 0x000000acd438723c */ /* 0x040fea0000041838 */
[----:B------:R-:W-:Y:S01]  /*123e0*/  FMNMX.FTZ R0, R22, R3, !PT ;  /* 0x0000000316007209 */ /* 0x000fe20007810000 */
[-C--:B------:R-:W-:Y:S05]  /*123f0*/  HMMA.16816.F32.BF16 R60, R212, R174.reuse, R60 ;  /* 0x000000aed43c723c */ /* 0x080fea000004183c */
        /* <DEDUP_REMOVED lines=24> */
.L_x_334:
[----:B------:R-:W-:Y:S01]  /*12580*/  FMNMX.FTZ R0, R8, R165, !PT ;  /* 0x000000a508007209 */ /* 0x000fe20007810000 */
[----:B------:R-:W1:Y:S01]  /*12590*/  SHFL.BFLY PT, R171, R212, 0x2, 0x1f ;  /* 0x0c401f00d4ab7f89 */ /* 0x000e6200000e0000 */
[C---:B------:R-:W-:Y:S01]  /*125a0*/  IADD3 R218, R238.reuse, -0x255992d5, RZ ;  /* 0xdaa66d2beeda7810 */ /* 0x040fe20007ffe0ff */
[C---:B--2---:R-:W-:Y:S01]  /*125b0*/  VIADD R179, R238.reuse, 0x9e3779b9 ;  /* 0x9e3779b9eeb37836 */ /* 0x044fe20000000000 */
[----:B------:R-:W-:Y:S05]  /*125c0*/  FMNMX.FTZ R173, R9, R0, !PT ;  /* 0x0000000009ad7209 */ /* 0x000fea0007810000 */
[----:B------:R-:W2:Y:S01]  /*125d0*/  SHFL.BFLY PT, R3, R168, 0x2, 0x1f ;  /* 0x0c401f00a8037f89 */ /* 0x000ea200000e0000 */
[----:B------:R-:W-:Y:S01]  /*125e0*/  VIADD R217, R238, 0x3c6ef372 ;  /* 0x3c6ef372eed97836 */ /* 0x000fe20000000000 */
[----:B------:R-:W-:Y:S01]  /*125f0*/  USHF.L.U32 UR9, UR19, 0x1, URZ ;  /* 0x0000000113097899 */ /* 0x000fe2000800063f */
[----:B------:R-:W-:Y:S01]  /*12600*/  FMNMX.FTZ R0, R12, R173, !PT ;  /* 0x000000ad0c007209 */ /* 0x000fe20007810000 */
[C---:B------:R-:W-:Y:S01]  /*12610*/  VIADD R219, R239.reuse, 0x32370b8f ;  /* 0x32370b8fefdb7836 */ /* 0x040fe20000000000 */
[----:B------:R-:W-:Y:S01]  /*12620*/  UIADD3 UR19, UR19, -0x1, URZ ;  /* 0xffffffff13137890 */ /* 0x000fe2000fffe03f */
[----:B------:R-:W-:Y:S01]  /*12630*/  VIADD R214, R239, 0xa9066899 ;  /* 0xa9066899efd67836 */ /* 0x000fe20000000000 */
[----:B------:R-:W-:Y:S01]  /*12640*/  FMNMX.FTZ R173, R13, R0, !PT ;  /* 0x000000000dad7209 */ /* 0x000fe20007810000 */
[----:B------:R-:W-:Y:S01]  /*12650*/  VIADD R213, R238, 0xb54cda56 ;  /* 0xb54cda56eed57836 */ /* 0x000fe20000000000 */
[----:B------:R-:W-:Y:S01]  /*12660*/  FMNMX.FTZ R0, R10, R169, !PT ;  /* 0x000000a90a007209 */ /* 0x000fe20007810000 */
[----:B------:R-:W-:Y:S01]  /*12670*/  VIADD R216, R238, 0x78dde6e4 ;  /* 0x78dde6e4eed87836 */ /* 0x000fe20000000000 */
[----:B------:R-:W-:Y:S01]  /*12680*/  FMNMX.FTZ R2, R24, R173, !PT ;  /* 0x000000ad18027209 */ /* 0x000fe20007810000 */
[----:B------:R-:W-:Y:S01]  /*12690*/  VIADD R215, R239, 0xed9eba14 ;  /* 0xed9eba14efd77836 */ /* 0x000fe20000000000 */
[----:B------:R-:W-:Y:S01]  /*126a0*/  LOP3.LUT R176, R251, UR9, R239, 0x96, !PT ;  /* 0x00000009fbb07c12 */ /* 0x000fe2000f8e96ef */
[----:B------:R-:W-:Y:S01]  /*126b0*/  UIADD3 UR9, UR9, 0x1, URZ ;  /* 0x0000000109097890 */ /* 0x000fe2000fffe03f */
[----:B------:R-:W-:Y:S03]  /*126c0*/  FMNMX.FTZ R173, R25, R2, !PT ;  /* 0x0000000219ad7209 */ /* 0x000fe60007810000 */
[----:B------:R-:W-:Y:S01]  /*126d0*/  IMAD.WIDE.U32 R176, R176, -0x326172a9, RZ ;  /* 0xcd9e8d57b0b07825 */ /* 0x000fe200078e00ff */
[----:B-1----:R-:W-:Y:S02]  /*126e0*/  FMNMX.FTZ R164, R212, R171, !PT ;  /* 0x000000abd4a47209 */ /* 0x002fe40007810000 */
[----:B------:R-:W-:Y:S02]  /*126f0*/  FMNMX.FTZ R171, R11, R0, !PT ;  /* 0x000000000bab7209 */ /* 0x000fe40007810000 */
[----:B--2---:R-:W-:Y:S01]  /*12700*/  FMNMX.FTZ R3, R168, R3, !PT ;  /* 0x00000003a8037209 */ /* 0x004fe20007810000 */
[----:B------:R-:W1:Y:S01]  /*12710*/  SHFL.BFLY PT, R175, R164, 0x1, 0x1f ;  /* 0x0c201f00a4af7f89 */ /* 0x000e6200000e0000 */
[----:B------:R-:W-:Y:S02]  /*12720*/  FMNMX.FTZ R168, R14, R171, !PT ;  /* 0x000000ab0ea87209 */ /* 0x000fe40007810000 */
[----:B------:R-:W-:Y:S05]  /*12730*/  FMNMX.FTZ R0, R28, R173, !PT ;  /* 0x000000ad1c007209 */ /* 0x000fea0007810000 */
[----:B------:R-:W2:Y:S01]  /*12740*/  SHFL.BFLY PT, R2, R3, 0x1, 0x1f ;  /* 0x0c201f0003027f89 */ /* 0x000ea200000e0000 */
        /* <DEDUP_REMOVED lines=11> */
[----:B------:R-:W-:Y:S01]  /*12800*/  VIADD R173, R239, 0xbb67ae85 ;  /* 0xbb67ae85efad7836 */ /* 0x000fe20000000000 */
[----:B------:R-:W-:Y:S02]  /*12810*/  FMNMX.FTZ R0, R56, R171, !PT ;  /* 0x000000ab38007209 */ /* 0x000fe40007810000 */
[----:B-1----:R-:W-:Y:S02]  /*12820*/  FMNMX.FTZ R164, R164, R175, !PT ;  /* 0x000000afa4a47209 */ /* 0x002fe40007810000 */
[----:B------:R-:W-:Y:S02]  /*12830*/  FMNMX.FTZ R175, R43, R168, !PT ;  /* 0x000000a82baf7209 */ /* 0x000fe40007810000 */
[----:B------:R-:W-:Y:S01]  /*12840*/  FMNMX.FTZ R171, R57, R0, !PT ;  /* 0x0000000039ab7209 */ /* 0x000fe20007810000 */
[----:B------:R-:W-:Y:S01]  /*12850*/  FMUL.FTZ R212, R164, UR4 ;  /* 0x00000004a4d47c20 */ /* 0x000fe20008410000 */
[----:B--2---:R-:W-:Y:S02]  /*12860*/  FMNMX.FTZ R3, R3, R2, !PT ;  /* 0x0000000203037209 */ /* 0x004fe40007810000 */
[----:B------:R-:W-:Y:S01]  /*12870*/  FMNMX.FTZ R2, R46, R175, !PT ;  /* 0x000000af2e027209 */ /* 0x000fe20007810000 */
[----:B------:R-:W-:Y:S01]  /*12880*/  VIADD R175, R239, 0x76cf5d0a ;  /* 0x76cf5d0aefaf7836 */ /* 0x000fe20000000000 */
[----:B------:R-:W-:Y:S01]  /*12890*/  FMNMX.FTZ R0, R60, R171, !PT ;  /* 0x000000ab3c007209 */ /* 0x000fe20007810000 */
[----:B------:R-:W-:Y:S01]  /*128a0*/  FMUL.FTZ R211, R3, UR4 ;  /* 0x0000000403d37c20 */ /* 0x000fe20008410000 */
[----:B------:R-:W-:Y:S02]  /*128b0*/  FMNMX.FTZ R171, R47, R2, !PT ;  /* 0x000000022fab7209 */ /* 0x000fe40007810000 */
[----:B------:R-:W-:Y:S01]  /*128c0*/  FMNMX.FTZ R2, R61, R0, !PT ;  /* 0x000000003d027209 */ /* 0x000fe20007810000 */
[----:B------:R-:W-:Y:S01]  /*128d0*/  FADD.FTZ R0, -R164, R167 ;  /* 0x000000a7a4007221 */ /* 0x000fe20000010100 */
[----:B------:R-:W-:Y:S02]  /*128e0*/  FMNMX.FTZ R178, R58, R171, !PT ;  /* 0x000000ab3ab27209 */ /* 0x000fe40007810000 */
[--C-:B------:R-:W-:Y:S01]  /*128f0*/  LOP3.LUT R174, R247, R250, R173.reuse, 0x96, !PT ;  /* 0x000000faf7ae7212 */ /* 0x100fe200078e96ad */
[----:B------:R-:W-:Y:S01]  /*12900*/  FMUL.FTZ R168, R0, UR4 ;  /* 0x0000000400a87c20 */ /* 0x000fe20008410000 */
[----:B------:R-:W-:Y:S01]  /*12910*/  FMNMX.FTZ R171, R59, R178, !PT ;  /* 0x000000b23bab7209 */ /* 0x000fe20007810000 */
[----:B------:R-:W-:Y:S01]  /*12920*/  FADD.FTZ R0, -R3, R166 ;  /* 0x000000a603007221 */ /* 0x000fe20000010100 */
[----:B------:R-:W-:Y:S01]  /*12930*/  LOP3.LUT R172, R243, R250, R173, 0x96, !PT ;  /* 0x000000faf3ac7212 */ /* 0x000fe200078e96ad */
[----:B------:R-:W-:Y:S01]  /*12940*/  IMAD.WIDE.U32 R186, R174, -0x326172a9, RZ ;  /* 0xcd9e8d57aeba7825 */ /* 0x000fe200078e00ff */
[----:B------:R-:W-:Y:S01]  /*12950*/  FSETP.NEU.FTZ.AND P0, PT, R164, -INF , PT ;  /* 0xff800000a400780b */ /* 0x000fe20003f1d000 */
[----:B------:R-:W1:Y:S01]  /*12960*/  SHFL.BFLY PT, R173, R2, 0x2, 0x1f ;  /* 0x0c401f0002ad7f89 */ /* 0x000e6200000e0000 */
[--C-:B------:R-:W-:Y:S01]  /*12970*/  LOP3.LUT R166, R177, R244, R179.reuse, 0x96, !PT ;  /* 0x000000f4b1a67212 */ /* 0x100fe200078e96b3 */
[----:B------:R-:W-:Y:S01]  /*12980*/  FMUL.FTZ R167, R0, UR4 ;  /* 0x0000000400a77c20 */ /* 0x000fe20008410000 */
[----:B------:R-:W-:Y:S01]  /*12990*/  FMNMX.FTZ R0, R62, R171, !PT ;  /* 0x000000ab3e007209 */ /* 0x000fe20007810000 */
[----:B------:R-:W-:Y:S01]  /*129a0*/  IMAD.WIDE.U32 R184, R172, -0x326172a9, RZ ;  /* 0xcd9e8d57acb87825 */ /* 0x000fe200078e00ff */
[----:B------:R-:W-:Y:S01]  /*129b0*/  FSEL R212, R212, RZ, P0 ;  /* 0x000000ffd4d47208 */ /* 0x000fe20000000000 */
[----:B------:R-:W2:Y:S01]  /*129c0*/  MUFU.EX2 R168, R168 ;  /* 0x000000a800a87308 */ /* 0x000ea20000000800 */
[----:B------:R-:W-:Y:S02]  /*129d0*/  FMNMX.FTZ R171, R63, R0, !PT ;  /* 0x000000003fab7209 */ /* 0x000fe40007810000 */
[----:B------:R-:W-:Y:S01]  /*129e0*/  LOP3.LUT R172, R177, R248, R179, 0x96, !PT ;  /* 0x000000f8b1ac7212 */ /* 0x000fe200078e96b3 */
[--C-:B------:R-:W-:Y:S01]  /*129f0*/  FFMA.FTZ R193, R16, UR4, -R212.reuse ;  /* 0x0000000410c17c23 */ /* 0x100fe200080108d4 */
[-CC-:B------:R-:W-:Y:S01]  /*12a00*/  LOP3.LUT R174, R187, R176.reuse, R217.reuse, 0x96, !PT ;  /* 0x000000b0bbae7212 */ /* 0x180fe200078e96d9 */
[----:B------:R-:W3:Y:S01]  /*12a10*/  SHFL.BFLY PT, R0, R171, 0x2, 0x1f ;  /* 0x0c401f00ab007f89 */ /* 0x000ee200000e0000 */
[----:B------:R-:W-:Y:S01]  /*12a20*/  LOP3.LUT R16, R185, R176, R217, 0x96, !PT ;  /* 0x000000b0b9107212 */ /* 0x000fe200078e96d9 */
[----:B------:R-:W-:Y:S01]  /*12a30*/  IMAD.WIDE.U32 R208, R172, -0x2daee0ad, RZ ;  /* 0xd2511f53acd07825 */ /* 0x000fe200078e00ff */
[----:B------:R-:W-:Y:S01]  /*12a40*/  FSETP.NEU.FTZ.AND P0, PT, R3, -INF , PT ;  /* 0xff8000000300780b */ /* 0x000fe20003f1d000 */
[----:B------:R-:W-:Y:S02]  /*12a50*/  MUFU.EX2 R193, R193 ;  /* 0x000000c100c17308 */ /* 0x000fe40000000800 */
[--C-:B------:R-:W-:Y:S01]  /*12a60*/  FFMA.FTZ R188, R17, UR4, -R212.reuse ;  /* 0x0000000411bc7c23 */ /* 0x100fe200080108d4 */
[----:B------:R-:W-:Y:S01]  /*12a70*/  IMAD.WIDE.U32 R176, R166, -0x2daee0ad, RZ ;  /* 0xd2511f53a6b07825 */ /* 0x000fe200078e00ff */
[----:B------:R-:W-:Y:S03]  /*12a80*/  FSEL R211, R211, RZ, P0 ;  /* 0x000000ffd3d37208 */ /* 0x000fe60000000000 */
[----:B------:R-:W-:Y:S01]  /*12a90*/  FFMA.FTZ R199, R4, UR4, -R212 ;  /* 0x0000000404c77c23 */ /* 0x000fe200080108d4 */
[----:B------:R-:W-:Y:S01]  /*12aa0*/  IMAD.WIDE.U32 R16, R16, -0x2daee0ad, RZ ;  /* 0xd2511f5310107825 */ /* 0x000fe200078e00ff */
[----:B------:R-:W-:Y:S01]  /*12ab0*/  LOP3.LUT R166, R177, R242, R175, 0x96, !PT ;  /* 0x000000f2b1a67212 */ /* 0x000fe200078e96af */
[----:B------:R-:W4:Y:S01]  /*12ac0*/  MUFU.EX2 R188, R188 ;  /* 0x000000bc00bc7308 */ /* 0x000f220000000800 */
[----:B-1----:R-:W-:Y:S01]  /*12ad0*/  FMNMX.FTZ R2, R2, R173, !PT ;  /* 0x000000ad02027209 */ /* 0x002fe20007810000 */
[----:B------:R-:W-:Y:S04]  /*12ae0*/  IMAD.WIDE.U32 R172, R174, -0x2daee0ad, RZ ;  /* 0xd2511f53aeac7825 */ /* 0x000fe800078e00ff */
[----:B------:R-:W-:Y:S01]  /*12af0*/  FFMA.FTZ R192, R18, UR4, -R211 ;  /* 0x0000000412c07c23 */ /* 0x000fe200080108d3 */
[--C-:B------:R-:W-:Y:S01]  /*12b00*/  LOP3.LUT R18, R17, R176, R219.reuse, 0x96, !PT ;  /* 0x000000b011127212 */ /* 0x100fe200078e96db */
[----:B------:R-:W-:Y:S01]  /*12b10*/  IMAD.WIDE.U32 R204, R166, -0x326172a9, RZ ;  /* 0xcd9e8d57a6cc7825 */ /* 0x000fe200078e00ff */
[----:B------:R-:W-:Y:S01]  /*12b20*/  LOP3.LUT R208, R173, R208, R219, 0x96, !PT ;  /* 0x000000d0add07212 */ /* 0x000fe200078e96db */
[----:B------:R-:W-:Y:S02]  /*12b30*/  MUFU.EX2 R199, R199 ;  /* 0x000000c700c77308 */ /* 0x000fe40000000800 */
[----:B------:R-:W-:Y:S01]  /*12b40*/  FFMA.FTZ R173, R19, UR4, -R211 ;  /* 0x0000000413ad7c23 */ /* 0x000fe200080108d3 */
[----:B------:R-:W-:Y:S01]  /*12b50*/  LOP3.LUT R174, R209, R246, R175, 0x96, !PT ;  /* 0x000000f6d1ae7212 */ /* 0x000fe200078e96af */
[----:B------:R-:W1:Y:S01]  /*12b60*/  SHFL.BFLY PT, R19, R2, 0x1, 0x1f ;  /* 0x0c201f0002137f89 */ /* 0x000e6200000e0000 */
[----:B---3--:R-:W-:Y:S01]  /*12b70*/  FMNMX.FTZ R17, R171, R0, !PT ;  /* 0x00000000ab117209 */ /* 0x008fe20007810000 */
[----:B------:R-:W-:Y:S01]  /*12b80*/  IMAD.WIDE.U32 R208, R208, -0x326172a9, RZ ;  /* 0xcd9e8d57d0d07825 */ /* 0x000fe200078e00ff */
[----:B------:R-:W-:Y:S03]  /*12b90*/  LOP3.LUT R4, R205, R184, R218, 0x96, !PT ;  /* 0x000000b8cd047212 */ /* 0x000fe600078e96da */
[----:B------:R3:W-:Y:S02]  /*12ba0*/  MUFU.EX2 R171, R173 ;  /* 0x000000ad00ab7308 */ /* 0x0007e40000000800 */
[----:B------:R-:W5:Y:S01]  /*12bb0*/  SHFL.BFLY PT, R0, R17, 0x1, 0x1f ;  /* 0x0c201f0011007f89 */ /* 0x000f6200000e0000 */
[----:B------:R-:W-:Y:S04]  /*12bc0*/  IMAD.WIDE.U32 R174, R174, -0x326172a9, RZ ;  /* 0xcd9e8d57aeae7825 */ /* 0x000fe800078e00ff */
[--C-:B------:R-:W-:Y:S01]  /*12bd0*/  FFMA.FTZ R200, R6, UR4, -R211.reuse ;  /* 0x0000000406c87c23 */ /* 0x100fe200080108d3 */
[----:B------:R-:W-:Y:S01]  /*12be0*/  FFMA.FTZ R195, R5, UR4, -R212 ;  /* 0x0000000405c37c23 */ /* 0x000fe200080108d4 */
[----:B------:R-:W-:Y:S01]  /*12bf0*/  IMAD.WIDE.U32 R190, R18, -0x326172a9, RZ ;  /* 0xcd9e8d5712be7825 */ /* 0x000fe200078e00ff */
[----:B------:R-:W-:Y:S01]  /*12c00*/  LOP3.LUT R18, R175, R186, R218, 0x96, !PT ;  /* 0x000000baaf127212 */ /* 0x000fe200078e96da */
[----:B------:R-:W-:Y:S01]  /*12c10*/  MUFU.EX2 R192, R192 ;  /* 0x000000c000c07308 */ /* 0x000fe20000000800 */
[--C-:B------:R-:W-:Y:S01]  /*12c20*/  LOP3.LUT R206, R209, R174, R216.reuse, 0x96, !PT ;  /* 0x000000aed1ce7212 */ /* 0x100fe200078e96d8 */
[----:B------:R-:W-:Y:S01]  /*12c30*/  FFMA.FTZ R197, R7, UR4, -R211 ;  /* 0x0000000407c57c23 */ /* 0x000fe200080108d3 */
[----:B------:R-:W-:Y:S01]  /*12c40*/  LOP3.LUT R204, R191, R204, R216, 0x96, !PT ;  /* 0x000000ccbfcc7212 */ /* 0x000fe200078e96d8 */
[----:B------:R-:W-:Y:S04]  /*12c50*/  IMAD.WIDE.U32 R174, R18, -0x2daee0ad, RZ ;  /* 0xd2511f5312ae7825 */ /* 0x000fe800078e00ff */
[C---:B--2---:R-:W-:Y:S01]  /*12c60*/  FMUL.FTZ R68, R168.reuse, R68 ;  /* 0x00000044a8447220 */ /* 0x044fe20000410000 */
[----:B------:R-:W-:Y:S01]  /*12c70*/  FMUL.FTZ R69, R168, R69 ;  /* 0x00000045a8457220 */ /* 0x000fe20000410000 */
[----:B------:R-:W-:Y:S01]  /*12c80*/  IMAD.WIDE.U32 R206, R206, -0x2daee0ad, RZ ;  /* 0xd2511f53cece7825 */ /* 0x000fe200078e00ff */
[--C-:B------:R-:W-:Y:S01]  /*12c90*/  LOP3.LUT R5, R175, R172, R215.reuse, 0x96, !PT ;  /* 0x000000acaf057212 */ /* 0x100fe200078e96d7 */
[----:B------:R-:W2:Y:S01]  /*12ca0*/  MUFU.EX2 R195, R195 ;  /* 0x000000c300c37308 */ /* 0x000ea20000000800 */
[----:B-1----:R-:W-:Y:S01]  /*12cb0*/  FMNMX.FTZ R2, R2, R19, !PT ;  /* 0x0000001302027209 */ /* 0x002fe20007810000 */
[----:B------:R-:W-:Y:S01]  /*12cc0*/  IMAD.WIDE.U32 R18, R4, -0x2daee0ad, RZ ;  /* 0xd2511f5304127825 */ /* 0x000fe200078e00ff */
[--C-:B------:R-:W-:Y:S02]  /*12cd0*/  LOP3.LUT R6, R207, R174, R214.reuse, 0x96, !PT ;  /* 0x000000aecf067212 */ /* 0x100fe400078e96d6 */
[C---:B------:R-:W-:Y:S01]  /*12ce0*/  FSETP.NEU.FTZ.AND P0, PT, R2.reuse, -INF , PT ;  /* 0xff8000000200780b */ /* 0x040fe20003f1d000 */
[----:B------:R-:W-:Y:S01]  /*12cf0*/  FMUL.FTZ R210, R2, UR4 ;  /* 0x0000000402d27c20 */ /* 0x000fe20008410000 */
[----:B-----5:R-:W-:Y:S01]  /*12d00*/  FMNMX.FTZ R0, R17, R0, !PT ;  /* 0x0000000011007209 */ /* 0x020fe20007810000 */
[----:B------:R-:W-:Y:S01]  /*12d10*/  IMAD.WIDE.U32 R204, R204, -0x2daee0ad, RZ ;  /* 0xd2511f53cccc7825 */ /* 0x000fe200078e00ff */
[----:B------:R-:W-:Y:S01]  /*12d20*/  LOP3.LUT R7, R19, R16, R215, 0x96, !PT ;  /* 0x0000001013077212 */ /* 0x000fe200078e96d7 */
[----:B------:R-:W-:Y:S01]  /*12d30*/  MUFU.EX2 R200, R200 ;  /* 0x000000c800c87308 */ /* 0x000fe20000000800 */
[----:B------:R-:W-:Y:S01]  /*12d40*/  FSEL R210, R210, RZ, P0 ;  /* 0x000000ffd2d27208 */ /* 0x000fe20000000000 */
[----:B------:R-:W-:Y:S01]  /*12d50*/  FMUL.FTZ R203, R0, UR4 ;  /* 0x0000000400cb7c20 */ /* 0x000fe20008410000 */
[----:B------:R-:W-:Y:S01]  /*12d60*/  LOP3.LUT R4, R205, R18, R214, 0x96, !PT ;  /* 0x00000012cd047212 */ /* 0x000fe200078e96d6 */
[----:B------:R-:W-:Y:S01]  /*12d70*/  IMAD.WIDE.U32 R16, R6, -0x326172a9, RZ ;  /* 0xcd9e8d5706107825 */ /* 0x000fe200078e00ff */
[----:B------:R-:W-:Y:S03]  /*12d80*/  FSETP.NEU.FTZ.AND P0, PT, R0, -INF , PT ;  /* 0xff8000000000780b */ /* 0x000fe60003f1d000 */
[----:B------:R-:W-:Y:S01]  /*12d90*/  FFMA.FTZ R201, R8, UR4, -R210 ;  /* 0x0000000408c97c23 */ /* 0x000fe200080108d2 */
[----:B------:R-:W-:Y:S01]  /*12da0*/  IMAD.WIDE.U32 R180, R5, -0x326172a9, RZ ;  /* 0xcd9e8d5705b47825 */ /* 0x000fe200078e00ff */
[----:B------:R-:W-:Y:S01]  /*12db0*/  FSEL R203, R203, RZ, P0 ;  /* 0x000000ffcbcb7208 */ /* 0x000fe20000000000 */
[----:B------:R-:W-:Y:S01]  /*12dc0*/  MUFU.EX2 R197, R197 ;  /* 0x000000c500c57308 */ /* 0x000fe20000000800 */
[----:B------:R-:W-:Y:S01]  /*12dd0*/  LOP3.LUT R18, R16, 0xffff, RZ, 0xc0, !PT ;  /* 0x0000ffff10127812 */ /* 0x000fe200078ec0ff */
[----:B---3--:R-:W-:Y:S01]  /*12de0*/  IMAD.WIDE.U32 R172, R4, -0x326172a9, RZ ;  /* 0xcd9e8d5704ac7825 */ /* 0x008fe200078e00ff */
[--C-:B------:R-:W-:Y:S02]  /*12df0*/  SHF.R.U32.HI R4, RZ, 0x10, R16.reuse ;  /* 0x00000010ff047819 */ /* 0x100fe40000011610 */
[----:B------:R-:W-:Y:S01]  /*12e00*/  LOP3.LUT R6, R17, R180, R213, 0x96, !PT ;  /* 0x000000b411067212 */ /* 0x000fe200078e96d5 */
[----:B------:R-:W-:Y:S04]  /*12e10*/  IMAD.WIDE.U32 R178, R7, -0x326172a9, RZ ;  /* 0xcd9e8d5707b27825 */ /* 0x000fe800078e00ff */
[--C-:B------:R-:W-:Y:S01]  /*12e20*/  FFMA.FTZ R202, R10, UR4, -R203.reuse ;  /* 0x000000040aca7c23 */ /* 0x100fe200080108cb */
[----:B------:R-:W-:Y:S01]  /*12e30*/  MUFU.EX2 R201, R201 ;  /* 0x000000c900c97308 */ /* 0x000fe20000000800 */
[----:B------:R-:W-:Y:S01]  /*12e40*/  LOP3.LUT R10, R4, 0xff, RZ, 0xc0, !PT ;  /* 0x000000ff040a7812 */ /* 0x000fe200078ec0ff */
[----:B------:R-:W-:Y:S01]  /*12e50*/  FFMA.FTZ R194, R11, UR4, -R203 ;  /* 0x000000040bc27c23 */ /* 0x000fe200080108cb */
[----:B------:R-:W-:Y:S01]  /*12e60*/  LOP3.LUT R5, R16, 0xff, RZ, 0xc0, !PT ;  /* 0x000000ff10057812 */ /* 0x000fe200078ec0ff */
[----:B------:R-:W-:Y:S01]  /*12e70*/  IMAD.MOV.U32 R19, RZ, RZ, R191 ;  /* 0x000000ffff137224 */ /* 0x000fe200078e00bf */
[----:B------:R-:W-:Y:S01]  /*12e80*/  SHF.R.U32.HI R175, RZ, 0x18, R16 ;  /* 0x00000018ffaf7819 */ /* 0x000fe20000011610 */
[----:B------:R-:W-:Y:S01]  /*12e90*/  FFMA.FTZ R191, R15, UR4, -R203 ;  /* 0x000000040fbf7c23 */ /* 0x000fe200080108cb */
[----:B------:R-:W-:Y:S01]  /*12ea0*/  LOP3.LUT R4, R173, R178, R213, 0x96, !PT ;  /* 0x000000b2ad047212 */ /* 0x000fe200078e96d5 */
[----:B------:R-:W-:Y:S01]  /*12eb0*/  IMAD.MOV.U32 R17, RZ, RZ, R181 ;  /* 0x000000ffff117224 */ /* 0x000fe200078e00b5 */
[----:B------:R-:W-:Y:S01]  /*12ec0*/  LOP3.LUT R16, R172, 0xffff, RZ, 0xc0, !PT ;  /* 0x0000ffffac107812 */ /* 0x000fe200078ec0ff */
[----:B------:R-:W-:Y:S01]  /*12ed0*/  FFMA.FTZ R198, R9, UR4, -R210 ;  /* 0x0000000409c67c23 */ /* 0x000fe200080108d2 */
[----:B------:R-:W-:Y:S01]  /*12ee0*/  SHF.R.U32.HI R18, RZ, 0x8, R18 ;  /* 0x00000008ff127819 */ /* 0x000fe20000011612 */
[----:B------:R-:W-:Y:S01]  /*12ef0*/  FFMA.FTZ R196, R12, UR4, -R210 ;  /* 0x000000040cc47c23 */ /* 0x000fe200080108d2 */
[----:B------:R-:W-:Y:S01]  /*12f00*/  SHF.R.U32.HI R173, RZ, 0x10, R6 ;  /* 0x00000010ffad7819 */ /* 0x000fe20000011606 */
[----:B------:R-:W-:Y:S01]  /*12f10*/  FFMA.FTZ R189, R13, UR4, -R210 ;  /* 0x000000040dbd7c23 */ /* 0x000fe200080108d2 */
[----:B------:R-:W-:Y:S01]  /*12f20*/  SHF.R.U32.HI R8, RZ, 0x10, R172 ;  /* 0x00000010ff087819 */ /* 0x000fe200000116ac */
[----:B------:R-:W-:Y:S01]  /*12f30*/  MUFU.EX2 R198, R198 ;  /* 0x000000c600c67308 */ /* 0x000fe20000000800 */
[----:B------:R-:W-:Y:S01]  /*12f40*/  PRMT R175, R10, 0x5410, R175 ;  /* 0x000054100aaf7816 */ /* 0x000fe200000000af */
[----:B------:R-:W-:Y:S01]  /*12f50*/  IMAD.MOV.U32 R12, RZ, RZ, R186 ;  /* 0x000000ffff0c7224 */ /* 0x000fe200078e00ba */
[----:B------:R-:W-:Y:S01]  /*12f60*/  PRMT R5, R5, 0x5410, R18 ;  /* 0x0000541005057816 */ /* 0x000fe20000000012 */
[----:B------:R-:W-:Y:S01]  /*12f70*/  IMAD.MOV.U32 R13, RZ, RZ, R187 ;  /* 0x000000ffff0d7224 */ /* 0x000fe200078e00bb */
[----:B------:R-:W-:Y:S01]  /*12f80*/  LOP3.LUT R11, R6, 0xff, RZ, 0xc0, !PT ;  /* 0x000000ff060b7812 */ /* 0x000fe200078ec0ff */
[----:B------:R-:W-:Y:S01]  /*12f90*/  FMUL.FTZ R80, R168, R80 ;  /* 0x00000050a8507220 */ /* 0x000fe20000410000 */
[----:B------:R-:W-:Y:S03]  /*12fa0*/  LOP3.LUT R10, R6, 0xffff, RZ, 0xc0, !PT ;  /* 0x0000ffff060a7812 */ /* 0x000fe600078ec0ff */
[----:B------:R-:W-:Y:S01]  /*12fb0*/  MUFU.EX2 R196, R196 ;  /* 0x000000c400c47308 */ /* 0x000fe20000000800 */
[----:B------:R-:W-:Y:S01]  /*12fc0*/  SHF.R.U32.HI R6, RZ, 0x18, R6 ;  /* 0x00000018ff067819 */ /* 0x000fe20000011606 */
[C---:B------:R-:W-:Y:S01]  /*12fd0*/  FMUL.FTZ R81, R168.reuse, R81 ;  /* 0x00000051a8517220 */ /* 0x040fe20000410000 */
[----:B------:R-:W-:Y:S01]  /*12fe0*/  LOP3.LUT R173, R173, 0xff, RZ, 0xc0, !PT ;  /* 0x000000ffadad7812 */ /* 0x000fe200078ec0ff */
[C---:B------:R-:W-:Y:S01]  /*12ff0*/  FMUL.FTZ R84, R168.reuse, R84 ;  /* 0x00000054a8547220 */ /* 0x040fe20000410000 */
[----:B------:R-:W-:Y:S01]  /*13000*/  SHF.R.U32.HI R183, RZ, 0x18, R172 ;  /* 0x00000018ffb77819 */ /* 0x000fe200000116ac */
[----:B------:R-:W-:Y:S01]  /*13010*/  FMUL.FTZ R85, R168, R85 ;  /* 0x00000055a8557220 */ /* 0x000fe20000410000 */
[----:B------:R-:W-:Y:S03]  /*13020*/  LOP3.LUT R8, R8, 0xff, RZ, 0xc0, !PT ;  /* 0x000000ff08087812 */ /* 0x000fe600078ec0ff */
[----:B------:R-:W-:Y:S01]  /*13030*/  MUFU.EX2 R189, R189 ;  /* 0x000000bd00bd7308 */ /* 0x000fe20000000800 */
[----:B------:R-:W-:Y:S01]  /*13040*/  MOV R18, R190 ;  /* 0x000000be00127202 */ /* 0x000fe20000000f00 */
[----:B------:R-:W-:Y:S01]  /*13050*/  FFMA.FTZ R190, R14, UR4, -R203 ;  /* 0x000000040ebe7c23 */ /* 0x000fe200080108cb */
[--C-:B------:R-:W-:Y:S01]  /*13060*/  HSET2.LE.AND R174, R5, R240.reuse, PT ;  /* 0x000000f005ae7233 */ /* 0x100fe20003803000 */
[----:B------:R-:W-:Y:S01]  /*13070*/  IMAD.MOV.U32 R14, RZ, RZ, R178 ;  /* 0x000000ffff0e7224 */ /* 0x000fe200078e00b2 */
[----:B------:R-:W-:Y:S01]  /*13080*/  PRMT R173, R173, 0x5410, R6 ;  /* 0x00005410adad7816 */ /* 0x000fe20000000006 */
[----:B------:R-:W-:Y:S01]  /*13090*/  FMUL.FTZ R96, R168, R96 ;  /* 0x00000060a8607220 */ /* 0x000fe20000410000 */
[----:B------:R-:W-:Y:S03]  /*130a0*/  MOV R15, R179 ;  /* 0x000000b3000f7202 */ /* 0x000fe60000000f00 */
[----:B------:R-:W-:Y:S01]  /*130b0*/  MUFU.EX2 R190, R190 ;  /* 0x000000be00be7308 */ /* 0x000fe20000000800 */
[----:B----4-:R-:W-:Y:S01]  /*130c0*/  F2FP.BF16.F32.PACK_AB R5, R188, R193 ;  /* 0x000000c1bc05723e */ /* 0x010fe200000010ff */
[----:B------:R-:W1:Y:S01]  /*130d0*/  LDSM.16.MT88.4 R176, [R221+0x9000] ;  /* 0x00900000ddb0783b */ /* 0x000e620000004200 */
[----:B------:R-:W-:Y:S01]  /*130e0*/  PRMT R183, R8, 0x5410, R183 ;  /* 0x0000541008b77816 */ /* 0x000fe200000000b7 */
[----:B------:R-:W-:Y:S01]  /*130f0*/  FMUL.FTZ R97, R168, R97 ;  /* 0x00000061a8617220 */ /* 0x000fe20000410000 */
[----:B------:R-:W-:Y:S01]  /*13100*/  LOP3.LUT R6, R4, 0xffff, RZ, 0xc0, !PT ;  /* 0x0000ffff04067812 */ /* 0x000fe200078ec0ff */
[----:B------:R-:W-:Y:S01]  /*13110*/  FMUL.FTZ R100, R168, R100 ;  /* 0x00000064a8647220 */ /* 0x000fe20000410000 */
[----:B------:R-:W-:Y:S03]  /*13120*/  SHF.R.U32.HI R8, RZ, 0x10, R4 ;  /* 0x00000010ff087819 */ /* 0x000fe60000011604 */
[----:B------:R-:W-:Y:S01]  /*13130*/  MUFU.EX2 R191, R191 ;  /* 0x000000bf00bf7308 */ /* 0x000fe20000000800 */
[----:B------:R-:W-:Y:S01]  /*13140*/  LOP3.LUT R174, R174, R5, RZ, 0xc0, !PT ;  /* 0x00000005aeae7212 */ /* 0x000fe200078ec0ff */
[----:B------:R-:W-:Y:S01]  /*13150*/  FADD.FTZ R5, -R2, R165 ;  /* 0x000000a502057221 */ /* 0x000fe20000010100 */
[----:B------:R-:W-:Y:S01]  /*13160*/  LOP3.LUT R9, R4, 0xff, RZ, 0xc0, !PT ;  /* 0x000000ff04097812 */ /* 0x000fe200078ec0ff */
[C---:B------:R-:W-:Y:S01]  /*13170*/  FMUL.FTZ R101, R168.reuse, R101 ;  /* 0x00000065a8657220 */ /* 0x040fe20000410000 */
[----:B------:R-:W-:Y:S01]  /*13180*/  SHF.R.U32.HI R6, RZ, 0x8, R6 ;  /* 0x00000008ff067819 */ /* 0x000fe20000011606 */
[----:B------:R-:W-:Y:S01]  /*13190*/  FMUL.FTZ R108, R168, R108 ;  /* 0x0000006ca86c7220 */ /* 0x000fe20000410000 */
[----:B------:R-:W-:Y:S03]  /*131a0*/  SHF.R.U32.HI R181, RZ, 0x18, R4 ;  /* 0x00000018ffb57819 */ /* 0x000fe60000011604 */
[----:B------:R-:W3:Y:S01]  /*131b0*/  MUFU.EX2 R167, R167 ;  /* 0x000000a700a77308 */ /* 0x000ee20000000800 */
[----:B------:R-:W-:Y:S01]  /*131c0*/  LOP3.LUT R4, R8, 0xff, RZ, 0xc0, !PT ;  /* 0x000000ff08047812 */ /* 0x000fe200078ec0ff */
[----:B------:R-:W-:Y:S01]  /*131d0*/  FMUL.FTZ R109, R168, R109 ;  /* 0x0000006da86d7220 */ /* 0x000fe20000410000 */
[----:B------:R-:W-:Y:S01]  /*131e0*/  PRMT R9, R9, 0x5410, R6 ;  /* 0x0000541009097816 */ /* 0x000fe20000000006 */
[----:B------:R-:W-:Y:S01]  /*131f0*/  FMUL.FTZ R6, R5, UR4 ;  /* 0x0000000405067c20 */ /* 0x000fe20008410000 */
[----:B------:R-:W-:Y:S01]  /*13200*/  PRMT R181, R4, 0x5410, R181 ;  /* 0x0000541004b57816 */ /* 0x000fe200000000b5 */
[----:B------:R-:W-:Y:S01]  /*13210*/  FADD.FTZ R4, -R0, R169 ;  /* 0x000000a900047221 */ /* 0x000fe20000010100 */
[----:B------:R-:W-:Y:S03]  /*13220*/  SHF.R.U32.HI R10, RZ, 0x8, R10 ;  /* 0x00000008ff0a7819 */ /* 0x000fe6000001160a */
[----:B------:R-:W4:Y:S01]  /*13230*/  MUFU.EX2 R166, R6 ;  /* 0x0000000600a67308 */ /* 0x000f220000000800 */
[----:B------:R-:W-:Y:S01]  /*13240*/  LOP3.LUT R7, R172, 0xff, RZ, 0xc0, !PT ;  /* 0x000000ffac077812 */ /* 0x000fe200078ec0ff */
[----:B------:R-:W-:Y:S01]  /*13250*/  FMUL.FTZ R4, R4, UR4 ;  /* 0x0000000404047c20 */ /* 0x000fe20008410000 */
[----:B------:R-:W-:Y:S01]  /*13260*/  PRMT R11, R11, 0x5410, R10 ;  /* 0x000054100b0b7816 */ /* 0x000fe2000000000a */
[----:B------:R-:W-:Y:S01]  /*13270*/  FFMA.FTZ R169, R32, UR4, -R212 ;  /* 0x0000000420a97c23 */ /* 0x000fe200080108d4 */
[----:B------:R-:W-:Y:S01]  /*13280*/  SHF.R.U32.HI R16, RZ, 0x8, R16 ;  /* 0x00000008ff107819 */ /* 0x000fe20000011610 */
[----:B------:R-:W-:Y:S01]  /*13290*/  FMUL.FTZ R112, R168, R112 ;  /* 0x00000070a8707220 */ /* 0x000fe20000410000 */
[----:B--2---:R-:W-:Y:S03]  /*132a0*/  F2FP.BF16.F32.PACK_AB R5, R195, R199 ;  /* 0x000000c7c305723e */ /* 0x004fe600000010ff */
[----:B------:R2:W5:Y:S01]  /*132b0*/  MUFU.EX2 R165, R4 ;  /* 0x0000000400a57308 */ /* 0x0005620000000800 */
[--C-:B------:R-:W-:Y:S01]  /*132c0*/  HSET2.LE.AND R172, R11, R240.reuse, PT ;  /* 0x000000f00bac7233 */ /* 0x100fe20003803000 */
[----:B------:R-:W-:Y:S01]  /*132d0*/  IMAD.MOV.U32 R11, RZ, RZ, R185 ;  /* 0x000000ffff0b7224 */ /* 0x000fe200078e00b9 */
[----:B------:R-:W-:Y:S01]  /*132e0*/  PRMT R7, R7, 0x5410, R16 ;  /* 0x0000541007077816 */ /* 0x000fe20000000010 */
[----:B------:R-:W-:Y:S01]  /*132f0*/  IMAD.MOV.U32 R16, RZ, RZ, R180 ;  /* 0x000000ffff107224 */ /* 0x000fe200078e00b4 */
[--C-:B------:R-:W-:Y:S01]  /*13300*/  HSET2.LE.AND R175, R175, R240.reuse, PT ;  /* 0x000000f0afaf7233 */ /* 0x100fe20003803000 */
[----:B---3--:R-:W-:Y:S01]  /*13310*/  FMUL.FTZ R70, R167, R70 ;  /* 0x00000046a7467220 */ /* 0x008fe20000410000 */
[----:B------:R-:W-:Y:S03]  /*13320*/  F2FP.BF16.F32.PACK_AB R10, R171, R192 ;  /* 0x000000c0ab0a723e */ /* 0x000fe600000010ff */
[----:B------:R-:W-:Y:S01]  /*13330*/  MUFU.EX2 R202, R202 ;  /* 0x000000ca00ca7308 */ /* 0x000fe20000000800 */
[----:B------:R-:W-:Y:S01]  /*13340*/  LOP3.LUT R172, R172, R5, RZ, 0xc0, !PT ;  /* 0x00000005acac7212 */ /* 0x000fe200078ec0ff */
[----:B------:R-:W-:Y:S01]  /*13350*/  FMUL.FTZ R71, R167, R71 ;  /* 0x00000047a7477220 */ /* 0x000fe20000410000 */
[--C-:B------:R-:W-:Y:S01]  /*13360*/  HSET2.LE.AND R182, R7, R240.reuse, PT ;  /* 0x000000f007b67233 */ /* 0x100fe20003803000 */
[C---:B----4-:R-:W-:Y:S01]  /*13370*/  FMUL.FTZ R72, R166.reuse, R72 ;  /* 0x00000048a6487220 */ /* 0x050fe20000410000 */
[--C-:B------:R-:W-:Y:S01]  /*13380*/  HSET2.LE.AND R183, R183, R240.reuse, PT ;  /* 0x000000f0b7b77233 */ /* 0x100fe20003803000 */
[----:B------:R-:W-:Y:S01]  /*13390*/  FMUL.FTZ R73, R166, R73 ;  /* 0x00000049a6497220 */ /* 0x000fe20000410000 */
[--C-:B------:R-:W-:Y:S03]  /*133a0*/  HSET2.LE.AND R180, R9, R240.reuse, PT ;  /* 0x000000f009b47233 */ /* 0x100fe60003803000 */
[----:B------:R-:W3:Y:S01]  /*133b0*/  MUFU.EX2 R194, R194 ;  /* 0x000000c200c27308 */ /* 0x000ee20000000800 */
[--C-:B------:R-:W-:Y:S01]  /*133c0*/  HSET2.LE.AND R173, R173, R240.reuse, PT ;  /* 0x000000f0adad7233 */ /* 0x100fe20003803000 */
[----:B--2---:R-:W-:Y:S01]  /*133d0*/  FMUL.FTZ R4, R168, R160 ;  /* 0x000000a0a8047220 */ /* 0x004fe20000410000 */
[----:B------:R-:W-:Y:S01]  /*133e0*/  F2FP.BF16.F32.PACK_AB R7, R198, R201 ;  /* 0x000000c9c607723e */ /* 0x000fe200000010ff */
[C---:B------:R-:W-:Y:S01]  /*133f0*/  FMUL.FTZ R9, R166.reuse, R157 ;  /* 0x0000009da6097220 */ /* 0x040fe20000410000 */
[----:B------:R-:W-:Y:S01]  /*13400*/  F2FP.BF16.F32.PACK_AB R5, R189, R196 ;  /* 0x000000c4bd05723e */ /* 0x000fe200000010ff */
[----:B-----5:R-:W-:Y:S01]  /*13410*/  FMUL.FTZ R74, R165, R74 ;  /* 0x0000004aa54a7220 */ /* 0x020fe20000410000 */
[----:B------:R-:W-:Y:S01]  /*13420*/  F2FP.BF16.F32.PACK_AB R6, R191, R190 ;  /* 0x000000bebf06723e */ /* 0x000fe200000010ff */
[----:B------:R-:W-:Y:S01]  /*13430*/  FMUL.FTZ R75, R165, R75 ;  /* 0x0000004ba54b7220 */ /* 0x000fe20000410000 */
[----:B------:R-:W-:Y:S01]  /*13440*/  F2FP.BF16.F32.PACK_AB R8, R197, R200 ;  /* 0x000000c8c508723e */ /* 0x000fe200000010ff */
[----:B------:R-:W-:Y:S01]  /*13450*/  FMUL.FTZ R76, R166, R76 ;  /* 0x0000004ca64c7220 */ /* 0x000fe20000410000 */
[----:B------:R-:W-:Y:S01]  /*13460*/  LOP3.LUT R175, R175, R10, RZ, 0xc0, !PT ;  /* 0x0000000aafaf7212 */ /* 0x000fe200078ec0ff */
[----:B------:R-:W-:Y:S01]  /*13470*/  IMAD.MOV.U32 R10, RZ, RZ, R184 ;  /* 0x000000ffff0a7224 */ /* 0x000fe200078e00b8 */
[----:B------:R-:W-:Y:S01]  /*13480*/  LOP3.LUT R180, R180, R7, RZ, 0xc0, !PT ;  /* 0x00000007b4b47212 */ /* 0x000fe200078ec0ff */
[----:B------:R-:W-:Y:S01]  /*13490*/  FMUL.FTZ R7, R167, R163 ;  /* 0x000000a3a7077220 */ /* 0x000fe20000410000 */
[----:B------:R-:W-:Y:S01]  /*134a0*/  LOP3.LUT R182, R182, R5, RZ, 0xc0, !PT ;  /* 0x00000005b6b67212 */ /* 0x000fe200078ec0ff */
[----:B------:R-:W-:Y:S01]  /*134b0*/  FMUL.FTZ R5, R168, R161 ;  /* 0x000000a1a8057220 */ /* 0x000fe20000410000 */
[----:B------:R-:W-:Y:S01]  /*134c0*/  LOP3.LUT R183, R183, R6, RZ, 0xc0, !PT ;  /* 0x00000006b7b77212 */ /* 0x000fe200078ec0ff */
[----:B------:R-:W-:Y:S01]  /*134d0*/  FMUL.FTZ R6, R167, R162 ;  /* 0x000000a2a7067220 */ /* 0x000fe20000410000 */
[----:B------:R-:W-:Y:S01]  /*134e0*/  LOP3.LUT R173, R173, R8, RZ, 0xc0, !PT ;  /* 0x00000008adad7212 */ /* 0x000fe200078ec0ff */
[----:B------:R-:W2:Y:S01]  /*134f0*/  LDSM.16.MT88.4 R184, [R170+0x9000] ;  /* 0x00900000aab8783b */ /* 0x000ea20000004200 */
[--C-:B------:R-:W-:Y:S01]  /*13500*/  HSET2.LE.AND R181, R181, R240.reuse, PT ;  /* 0x000000f0b5b57233 */ /* 0x100fe20003803000 */
[----:B------:R-:W-:Y:S01]  /*13510*/  IMAD.MOV.U32 R161, RZ, RZ, R11 ;  /* 0x000000ffffa17224 */ /* 0x000fe200078e000b */
[----:B---3--:R-:W-:Y:S01]  /*13520*/  F2FP.BF16.F32.PACK_AB R8, R194, R202 ;  /* 0x000000cac208723e */ /* 0x008fe200000010ff */
[----:B------:R-:W-:Y:S01]  /*13530*/  FMUL.FTZ R11, R165, R159 ;  /* 0x0000009fa50b7220 */ /* 0x000fe20000410000 */
[----:B------:R-:W-:Y:S01]  /*13540*/  MOV R160, R10 ;  /* 0x0000000a00a07202 */ /* 0x000fe20000000f00 */
[-C--:B-1----:R-:W-:Y:S01]  /*13550*/  HMMA.16816.F32.BF16 R4, R172, R176.reuse, R4 ;  /* 0x000000b0ac04723c */ /* 0x082fe20000041804 */
[----:B------:R-:W-:Y:S04]  /*13560*/  MUFU.EX2 R169, R169 ;  /* 0x000000a900a97308 */ /* 0x000fe80000000800 */
[----:B------:R-:W-:Y:S01]  /*13570*/  LOP3.LUT R181, R181, R8, RZ, 0xc0, !PT ;  /* 0x00000008b5b57212 */ /* 0x000fe200078ec0ff */
[----:B------:R-:W-:Y:S01]  /*13580*/  FMUL.FTZ R8, R166, R156 ;  /* 0x0000009ca6087220 */ /* 0x000fe20000410000 */
[----:B------:R-:W-:Y:S01]  /*13590*/  FMUL.FTZ R10, R165, R158 ;  /* 0x0000009ea50a7220 */ /* 0x000fe20000410000 */
[----:B------:R-:W-:Y:S03]  /*135a0*/  FFMA.FTZ R60, R60, UR4, -R210 ;  /* 0x000000043c3c7c23 */ /* 0x000fe600080108d2 */
[--C-:B------:R-:W-:Y:S01]  /*135b0*/  FFMA.FTZ R58, R58, UR4, -R203.reuse ;  /* 0x000000043a3a7c23 */ /* 0x100fe200080108cb */
[----:B------:R-:W-:Y:S01]  /*135c0*/  FFMA.FTZ R59, R59, UR4, -R203 ;  /* 0x000000043b3b7c23 */ /* 0x000fe200080108cb */
[----:B------:R-:W-:Y:S01]  /*135d0*/  IMAD.MOV.U32 R158, RZ, RZ, R16 ;  /* 0x000000ffff9e7224 */ /* 0x000fe200078e0010 */
[C---:B------:R-:W-:Y:S04]  /*135e0*/  HMMA.16816.F32.BF16 R8, R180.reuse, R176, R8 ;  /* 0x000000b0b408723c */ /* 0x040fe80000041808 */
[----:B------:R-:W-:Y:S02]  /*135f0*/  IMAD.MOV.U32 R163, RZ, RZ, R13 ;  /* 0x000000ffffa37224 */ /* 0x000fe400078e000d */
[C---:B------:R-:W-:Y:S01]  /*13600*/  FMUL.FTZ R13, R166.reuse, R153 ;  /* 0x00000099a60d7220 */ /* 0x040fe20000410000 */
[----:B------:R-:W-:Y:S04]  /*13610*/  IMAD.MOV.U32 R162, RZ, RZ, R12 ;  /* 0x000000ffffa27224 */ /* 0x000fe800078e000c */
[----:B------:R-:W-:Y:S01]  /*13620*/  FMUL.FTZ R12, R166, R152 ;  /* 0x00000098a60c7220 */ /* 0x000fe20000410000 */
[----:B------:R-:W-:Y:S01]  /*13630*/  MOV R152, R18 ;  /* 0x0000001200987202 */ /* 0x000fe20000000f00 */
[----:B------:R-:W-:Y:S01]  /*13640*/  IMAD.MOV.U32 R176, RZ, RZ, R162 ;  /* 0x000000ffffb07224 */ /* 0x000fe200078e00a2 */
[----:B------:R-:W-:Y:S01]  /*13650*/  MOV R177, R163 ;  /* 0x000000a300b17202 */ /* 0x000fe20000000f00 */
[----:B------:R-:W-:Y:S02]  /*13660*/  IMAD.MOV.U32 R162, RZ, RZ, R14 ;  /* 0x000000ffffa27224 */ /* 0x000fe400078e000e */
[C---:B------:R-:W-:Y:S01]  /*13670*/  FMUL.FTZ R14, R165.reuse, R154 ;  /* 0x0000009aa50e7220 */ /* 0x040fe20000410000 */
[----:B------:R-:W-:Y:S02]  /*13680*/  IMAD.MOV.U32 R163, RZ, RZ, R15 ;  /* 0x000000ffffa37224 */ /* 0x000fe400078e000f */
[----:B------:R-:W-:Y:S01]  /*13690*/  FMUL.FTZ R15, R165, R155 ;  /* 0x0000009ba50f7220 */ /* 0x000fe20000410000 */
[----:B------:R-:W-:Y:S02]  /*136a0*/  IMAD.MOV.U32 R153, RZ, RZ, R19 ;  /* 0x000000ffff997224 */ /* 0x000fe400078e0013 */
[C---:B------:R-:W-:Y:S01]  /*136b0*/  FMUL.FTZ R16, R168.reuse, R148 ;  /* 0x00000094a8107220 */ /* 0x040fe20000410000 */
[----:B------:R-:W-:Y:S02]  /*136c0*/  IMAD.MOV.U32 R159, RZ, RZ, R17 ;  /* 0x000000ffff9f7224 */ /* 0x000fe400078e0011 */
[----:B------:R-:W-:Y:S01]  /*136d0*/  FMUL.FTZ R17, R168, R149 ;  /* 0x00000095a8117220 */ /* 0x000fe20000410000 */
[C---:B------:R-:W-:Y:S01]  /*136e0*/  FMUL.FTZ R18, R167.reuse, R150 ;  /* 0x00000096a7127220 */ /* 0x040fe20000410000 */
[----:B------:R-:W-:Y:S01]  /*136f0*/  FMUL.FTZ R19, R167, R151 ;  /* 0x00000097a7137220 */ /* 0x000fe20000410000 */
[-C--:B------:R-:W-:Y:S01]  /*13700*/  HMMA.16816.F32.BF16 R12, R180, R178.reuse, R12 ;  /* 0x000000b2b40c723c */ /* 0x080fe2000004180c */
[----:B------:R-:W1:Y:S02]  /*13710*/  LDSM.16.MT88.4 R148, [R221+0xa000] ;  /* 0x00a00000dd94783b */ /* 0x000e640000004200 */
[----:B------:R-:W-:Y:S01]  /*13720*/  FMUL.FTZ R77, R166, R77 ;  /* 0x0000004da64d7220 */ /* 0x000fe20000410000 */
[C---:B------:R-:W-:Y:S01]  /*13730*/  FMUL.FTZ R78, R165.reuse, R78 ;  /* 0x0000004ea54e7220 */ /* 0x040fe20000410000 */
[----:B------:R-:W-:Y:S01]  /*13740*/  FMUL.FTZ R79, R165, R79 ;  /* 0x0000004fa54f7220 */ /* 0x000fe20000410000 */
[C---:B------:R-:W-:Y:S05]  /*13750*/  HMMA.16816.F32.BF16 R16, R172.reuse, R178, R16 ;  /* 0x000000b2ac10723c */ /* 0x040fea0000041810 */
[----:B------:R-:W-:Y:S01]  /*13760*/  VIADD R156, R238, 0x1715609d ;  /* 0x1715609dee9c7836 */ /* 0x000fe20000000000 */
[-C--:B--2---:R-:W-:Y:S05]  /*13770*/  HMMA.16816.F32.BF16 R68, R172, R184.reuse, R68 ;  /* 0x000000b8ac44723c */ /* 0x084fea0000041844 */
[--C-:B------:R-:W-:Y:S01]  /*13780*/  LOP3.LUT R162, R163, R152, R156.reuse, 0x96, !PT ;  /* 0x00000098a3a27212 */ /* 0x100fe200078e969c */
[C---:B------:R-:W-:Y:S01]  /*13790*/  HMMA.16816.F32.BF16 R72, R180.reuse, R184, R72 ;  /* 0x000000b8b448723c */ /* 0x040fe20000041848 */
[----:B------:R-:W2:Y:S04]  /*137a0*/  LDSM.16.MT88.4 R152, [R170+0xa000] ;  /* 0x00a00000aa98783b */ /* 0x000ea80000004200 */
[C---:B------:R-:W-:Y:S01]  /*137b0*/  FMUL.FTZ R82, R167.reuse, R82 ;  /* 0x00000052a7527220 */ /* 0x040fe20000410000 */
[-C--:B------:R-:W-:Y:S05]  /*137c0*/  HMMA.16816.F32.BF16 R76, R180, R186.reuse, R76 ;  /* 0x000000bab44c723c */ /* 0x080fea000004184c */
[C---:B------:R-:W-:Y:S01]  /*137d0*/  FMUL.FTZ R83, R167.reuse, R83 ;  /* 0x00000053a7537220 */ /* 0x040fe20000410000 */
[C---:B------:R-:W-:Y:S01]  /*137e0*/  FMUL.FTZ R86, R167.reuse, R86 ;  /* 0x00000056a7567220 */ /* 0x040fe20000410000 */
[----:B------:R-:W-:Y:S01]  /*137f0*/  FMUL.FTZ R87, R167, R87 ;  /* 0x00000057a7577220 */ /* 0x000fe20000410000 */
[C---:B------:R-:W-:Y:S03]  /*13800*/  FMUL.FTZ R88, R166.reuse, R88 ;  /* 0x00000058a6587220 */ /* 0x040fe60000410000 */
[C---:B------:R-:W-:Y:S01]  /*13810*/  FMUL.FTZ R89, R166.reuse, R89 ;  /* 0x00000059a6597220 */ /* 0x040fe20000410000 */
[C---:B------:R-:W-:Y:S04]  /*13820*/  HMMA.16816.F32.BF16 R80, R172.reuse, R186, R80 ;  /* 0x000000baac50723c */ /* 0x040fe80000041850 */
[C---:B------:R-:W-:Y:S01]  /*13830*/  FMUL.FTZ R90, R165.reuse, R90 ;  /* 0x0000005aa55a7220 */ /* 0x040fe20000410000 */
[C---:B------:R-:W-:Y:S01]  /*13840*/  FMUL.FTZ R91, R165.reuse, R91 ;  /* 0x0000005ba55b7220 */ /* 0x040fe20000410000 */
[-C--:B-1----:R-:W-:Y:S05]  /*13850*/  HMMA.16816.F32.BF16 R84, R172, R148.reuse, R84 ;  /* 0x00000094ac54723c */ /* 0x082fea0000041854 */
[C---:B------:R-:W-:Y:S01]  /*13860*/  FMUL.FTZ R92, R166.reuse, R92 ;  /* 0x0000005ca65c7220 */ /* 0x040fe20000410000 */
[C---:B------:R-:W-:Y:S05]  /*13870*/  HMMA.16816.F32.BF16 R88, R180.reuse, R148, R88 ;  /* 0x00000094b458723c */ /* 0x040fea0000041858 */
[C---:B------:R-:W-:Y:S01]  /*13880*/  FMUL.FTZ R93, R166.reuse, R93 ;  /* 0x0000005da65d7220 */ /* 0x040fe20000410000 */
[C---:B------:R-:W-:Y:S01]  /*13890*/  FMUL.FTZ R94, R165.reuse, R94 ;  /* 0x0000005ea55e7220 */ /* 0x040fe20000410000 */
[----:B------:R-:W-:Y:S01]  /*138a0*/  FMUL.FTZ R95, R165, R95 ;  /* 0x0000005fa55f7220 */ /* 0x000fe20000410000 */
[C---:B------:R-:W-:Y:S03]  /*138b0*/  FMUL.FTZ R98, R167.reuse, R98 ;  /* 0x00000062a7627220 */ /* 0x040fe60000410000 */
[----:B------:R-:W-:Y:S01]  /*138c0*/  FMUL.FTZ R99, R167, R99 ;  /* 0x00000063a7637220 */ /* 0x000fe20000410000 */
[----:B------:R-:W-:Y:S01]  /*138d0*/  FFMA.FTZ R178, R35, UR4, -R211 ;  /* 0x0000000423b27c23 */ /* 0x000fe200080108d3 */
[C---:B------:R-:W-:Y:S01]  /*138e0*/  FMUL.FTZ R32, R166.reuse, R144 ;  /* 0x00000090a6207220 */ /* 0x040fe20000410000 */
[-C--:B------:R-:W-:Y:S03]  /*138f0*/  HMMA.16816.F32.BF16 R92, R180, R150.reuse, R92 ;  /* 0x00000096b45c723c */ /* 0x080fe6000004185c */
[----:B------:R-:W-:Y:S01]  /*13900*/  FMUL.FTZ R35, R165, R147 ;  /* 0x00000093a5237220 */ /* 0x000fe20000410000 */
[C---:B------:R-:W-:Y:S01]  /*13910*/  FMUL.FTZ R104, R166.reuse, R104 ;  /* 0x00000068a6687220 */ /* 0x040fe20000410000 */
[----:B------:R-:W-:Y:S01]  /*13920*/  FMUL.FTZ R105, R166, R105 ;  /* 0x00000069a6697220 */ /* 0x000fe20000410000 */
[C---:B------:R-:W-:Y:S01]  /*13930*/  HMMA.16816.F32.BF16 R96, R172.reuse, R150, R96 ;  /* 0x00000096ac60723c */ /* 0x040fe20000041860 */
[----:B------:R-:W1:Y:S01]  /*13940*/  LDSM.16.MT88.4 R148, [R221+0xb000] ;  /* 0x00b00000dd94783b */ /* 0x000e620000004200 */
[----:B------:R-:W-:Y:S03]  /*13950*/  MUFU.EX2 R178, R178 ;  /* 0x000000b200b27308 */ /* 0x000fe60000000800 */
[C---:B------:R-:W-:Y:S01]  /*13960*/  FMUL.FTZ R102, R167.reuse, R102 ;  /* 0x00000066a7667220 */ /* 0x040fe20000410000 */
[----:B------:R-:W-:Y:S01]  /*13970*/  FMUL.FTZ R103, R167, R103 ;  /* 0x00000067a7677220 */ /* 0x000fe20000410000 */
[----:B------:R-:W-:Y:S01]  /*13980*/  LOP3.LUT R158, R159, R208, R156, 0x96, !PT ;  /* 0x000000d09f9e7212 */ /* 0x000fe200078e969c */
[----:B------:R-:W-:Y:S03]  /*13990*/  IMAD.MOV.U32 R208, RZ, RZ, R176 ;  /* 0x000000ffffd07224 */ /* 0x000fe600078e00b0 */
[----:B------:R-:W-:Y:S02]  /*139a0*/  IMAD.MOV.U32 R209, RZ, RZ, R177 ;  /* 0x000000ffffd17224 */ /* 0x000fe400078e00b1 */
[--C-:B------:R-:W-:Y:S01]  /*139b0*/  FFMA.FTZ R176, R33, UR4, -R212.reuse ;  /* 0x0000000421b07c23 */ /* 0x100fe200080108d4 */
[-C--:B--2---:R-:W-:Y:S03]  /*139c0*/  HMMA.16816.F32.BF16 R100, R172, R152.reuse, R100 ;  /* 0x00000098ac64723c */ /* 0x084fe60000041864 */
[----:B------:R-:W-:Y:S01]  /*139d0*/  FFMA.FTZ R177, R34, UR4, -R211 ;  /* 0x0000000422b17c23 */ /* 0x000fe200080108d3 */
[----:B------:R-:W-:Y:S01]  /*139e0*/  FMUL.FTZ R33, R166, R145 ;  /* 0x00000091a6217220 */ /* 0x000fe20000410000 */
[C---:B------:R-:W-:Y:S01]  /*139f0*/  FMUL.FTZ R34, R165.reuse, R146 ;  /* 0x00000092a5227220 */ /* 0x040fe20000410000 */
[C---:B------:R-:W-:Y:S01]  /*13a00*/  FMUL.FTZ R106, R165.reuse, R106 ;  /* 0x0000006aa56a7220 */ /* 0x040fe20000410000 */
[----:B------:R-:W-:Y:S01]  /*13a10*/  FMUL.FTZ R107, R165, R107 ;  /* 0x0000006ba56b7220 */ /* 0x000fe20000410000 */
[----:B------:R-:W-:Y:S01]  /*13a20*/  VIADD R157, R239, 0x646e171e ;  /* 0x646e171eef9d7836 */ /* 0x000fe20000000000 */
[----:B------:R-:W2:Y:S02]  /*13a30*/  MUFU.EX2 R176, R176 ;  /* 0x000000b000b07308 */ /* 0x000ea40000000800 */
[----:B------:R-:W-:Y:S01]  /*13a40*/  IMAD.WIDE.U32 R162, R162, -0x2daee0ad, RZ ;  /* 0xd2511f53a2a27825 */ /* 0x000fe200078e00ff */
[C---:B------:R-:W-:Y:S04]  /*13a50*/  HMMA.16816.F32.BF16 R32, R180.reuse, R152, R32 ;  /* 0x00000098b420723c */ /* 0x040fe80000041820 */
[C---:B------:R-:W-:Y:S01]  /*13a60*/  FMUL.FTZ R110, R167.reuse, R110 ;  /* 0x0000006ea76e7220 */ /* 0x040fe20000410000 */
[C---:B------:R-:W-:Y:S01]  /*13a70*/  FMUL.FTZ R111, R167.reuse, R111 ;  /* 0x0000006fa76f7220 */ /* 0x040fe20000410000 */
[-C--:B------:R-:W-:Y:S01]  /*13a80*/  HMMA.16816.F32.BF16 R104, R180, R154.reuse, R104 ;  /* 0x0000009ab468723c */ /* 0x080fe20000041868 */
[----:B------:R-:W3:Y:S04]  /*13a90*/  MUFU.EX2 R177, R177 ;  /* 0x000000b100b17308 */ /* 0x000ee80000000800 */
[----:B------:R-:W-:Y:S01]  /*13aa0*/  FMUL.FTZ R113, R168, R113 ;  /* 0x00000071a8717220 */ /* 0x000fe20000410000 */
[C---:B------:R-:W-:Y:S05]  /*13ab0*/  HMMA.16816.F32.BF16 R108, R172.reuse, R154, R108 ;  /* 0x0000009aac6c723c */ /* 0x040fea000004186c */
[C---:B------:R-:W-:Y:S01]  /*13ac0*/  FMUL.FTZ R114, R167.reuse, R114 ;  /* 0x00000072a7727220 */ /* 0x040fe20000410000 */
[----:B------:R-:W-:Y:S01]  /*13ad0*/  FMUL.FTZ R115, R167, R115 ;  /* 0x00000073a7737220 */ /* 0x000fe20000410000 */
[----:B------:R-:W-:Y:S01]  /*13ae0*/  LOP3.LUT R146, R162, 0xffff, RZ, 0xc0, !PT ;  /* 0x0000ffffa2927812 */ /* 0x000fe200078ec0ff */
[----:B------:R-:W-:Y:S03]  /*13af0*/  FFMA.FTZ R179, R20, UR4, -R212 ;  /* 0x0000000414b37c23 */ /* 0x000fe600080108d4 */
[----:B------:R-:W-:Y:S01]  /*13b00*/  IMAD.WIDE.U32 R158, R158, -0x2daee0ad, RZ ;  /* 0xd2511f539e9e7825 */ /* 0x000fe200078e00ff */
[----:B------:R-:W-:Y:S01]  /*13b10*/  MOV R184, R160 ;  /* 0x000000a000b87202 */ /* 0x000fe20000000f00 */
[-C--:B-1----:R-:W-:Y:S01]  /*13b20*/  HMMA.16816.F32.BF16 R112, R172, R148.reuse, R112 ;  /* 0x00000094ac70723c */ /* 0x082fe20000041870 */
[----:B------:R-:W-:Y:S02]  /*13b30*/  MUFU.EX2 R179, R179 ;  /* 0x000000b300b37308 */ /* 0x000fe40000000800 */
[C---:B------:R-:W-:Y:S01]  /*13b40*/  FMUL.FTZ R116, R166.reuse, R116 ;  /* 0x00000074a6747220 */ /* 0x040fe20000410000 */
[----:B------:R-:W-:Y:S01]  /*13b50*/  FMUL.FTZ R117, R166, R117 ;  /* 0x00000075a6757220 */ /* 0x000fe20000410000 */
[C---:B------:R-:W-:Y:S01]  /*13b60*/  FMUL.FTZ R118, R165.reuse, R118 ;  /* 0x00000076a5767220 */ /* 0x040fe20000410000 */
[C---:B------:R-:W-:Y:S01]  /*13b70*/  FMUL.FTZ R119, R165.reuse, R119 ;  /* 0x00000077a5777220 */ /* 0x040fe20000410000 */
[----:B------:R-:W-:Y:S01]  /*13b80*/  IMAD.MOV.U32 R185, RZ, RZ, R161 ;  /* 0x000000ffffb97224 */ /* 0x000fe200078e00a1 */
[----:B------:R-:W-:Y:S03]  /*13b90*/  LOP3.LUT R160, R158, 0xffff, RZ, 0xc0, !PT ;  /* 0x0000ffff9ea07812 */ /* 0x000fe600078ec0ff */
[----:B------:R-:W-:Y:S01]  /*13ba0*/  LOP3.LUT R145, R162, 0xff, RZ, 0xc0, !PT ;  /* 0x000000ffa2917812 */ /* 0x000fe200078ec0ff */
[----:B------:R-:W-:Y:S01]  /*13bb0*/  FFMA.FTZ R186, R22, UR4, -R211 ;  /* 0x0000000416ba7c23 */ /* 0x000fe200080108d3 */
[C---:B------:R-:W-:Y:S04]  /*13bc0*/  HMMA.16816.F32.BF16 R116, R180.reuse, R148, R116 ;  /* 0x00000094b474723c */ /* 0x040fe80000041874 */
[----:B------:R-:W-:Y:S01]  /*13bd0*/  SHF.R.U32.HI R20, RZ, 0x8, R146 ;  /* 0x00000008ff147819 */ /* 0x000fe20000011692 */
[----:B------:R-:W-:Y:S01]  /*13be0*/  FMUL.FTZ R22, R165, R142 ;  /* 0x0000008ea5167220 */ /* 0x000fe20000410000 */
[----:B------:R-:W-:Y:S01]  /*13bf0*/  SHF.R.U32.HI R161, RZ, 0x10, R158 ;  /* 0x00000010ffa17819 */ /* 0x000fe2000001169e */
[C---:B------:R-:W-:Y:S01]  /*13c00*/  FMUL.FTZ R120, R168.reuse, R120 ;  /* 0x00000078a8787220 */ /* 0x040fe20000410000 */
[--C-:B------:R-:W-:Y:S01]  /*13c10*/  SHF.R.U32.HI R144, RZ, 0x10, R162.reuse ;  /* 0x00000010ff907819 */ /* 0x100fe200000116a2 */
[----:B------:R-:W-:Y:S02]  /*13c20*/  MUFU.EX2 R186, R186 ;  /* 0x000000ba00ba7308 */ /* 0x000fe40000000800 */
[--C-:B------:R-:W-:Y:S01]  /*13c30*/  LOP3.LUT R206, R159, R206, R157.reuse, 0x96, !PT ;  /* 0x000000ce9fce7212 */ /* 0x100fe200078e969d */
[----:B------:R-:W-:Y:S01]  /*13c40*/  FMUL.FTZ R121, R168, R121 ;  /* 0x00000079a8797220 */ /* 0x000fe20000410000 */
[----:B------:R-:W-:Y:S01]  /*13c50*/  LOP3.LUT R205, R163, R204, R157, 0x96, !PT ;  /* 0x000000cca3cd7212 */ /* 0x000fe200078e969d */
[----:B------:R-:W-:Y:S01]  /*13c60*/  IMAD.MOV.U32 R163, RZ, RZ, R185 ;  /* 0x000000ffffa37224 */ /* 0x000fe200078e00b9 */
[----:B------:R-:W-:Y:S01]  /*13c70*/  SHF.R.U32.HI R153, RZ, 0x18, R162 ;  /* 0x00000018ff997819 */ /* 0x000fe200000116a2 */
[----:B------:R-:W-:Y:S01]  /*13c80*/  IMAD.MOV.U32 R162, RZ, RZ, R184 ;  /* 0x000000ffffa27224 */ /* 0x000fe200078e00b8 */
[----:B------:R-:W-:Y:S01]  /*13c90*/  LOP3.LUT R159, R158, 0xff, RZ, 0xc0, !PT ;  /* 0x000000ff9e9f7812 */ /* 0x000fe200078ec0ff */
[----:B------:R-:W-:Y:S01]  /*13ca0*/  FFMA.FTZ R184, R21, UR4, -R212 ;  /* 0x0000000415b87c23 */ /* 0x000fe200080108d4 */
[----:B------:R-:W-:Y:S01]  /*13cb0*/  SHF.R.U32.HI R160, RZ, 0x8, R160 ;  /* 0x00000008ffa07819 */ /* 0x000fe200000116a0 */
[----:B------:R-:W-:Y:S01]  /*13cc0*/  FFMA.FTZ R185, R23, UR4, -R211 ;  /* 0x0000000417b97c23 */ /* 0x000fe200080108d3 */
[----:B------:R-:W-:Y:S01]  /*13cd0*/  LOP3.LUT R147, R161, 0xff, RZ, 0xc0, !PT ;  /* 0x000000ffa1937812 */ /* 0x000fe200078ec0ff */
[C---:B------:R-:W-:Y:S01]  /*13ce0*/  FMUL.FTZ R21, R166.reuse, R141 ;  /* 0x0000008da6157220 */ /* 0x040fe20000410000 */
[----:B------:R-:W-:Y:S01]  /*13cf0*/  PRMT R155, R145, 0x5410, R20 ;  /* 0x00005410919b7816 */ /* 0x000fe20000000014 */
[----:B------:R-:W-:Y:S01]  /*13d00*/  FMUL.FTZ R20, R166, R140 ;  /* 0x0000008ca6147220 */ /* 0x000fe20000410000 */
[----:B------:R-:W-:Y:S01]  /*13d10*/  SHF.R.U32.HI R158, RZ, 0x18, R158 ;  /* 0x00000018ff9e7819 */ /* 0x000fe2000001169e */
[----:B------:R-:W-:Y:S01]  /*13d20*/  FMUL.FTZ R23, R165, R143 ;  /* 0x0000008fa5177220 */ /* 0x000fe20000410000 */
[----:B------:R-:W-:Y:S01]  /*13d30*/  PRMT R161, R159, 0x5410, R160 ;  /* 0x000054109fa17816 */ /* 0x000fe200000000a0 */
[----:B------:R-:W-:Y:S01]  /*13d40*/  FMUL.FTZ R122, R167, R122 ;  /* 0x0000007aa77a7220 */ /* 0x000fe20000410000 */
[----:B------:R-:W-:Y:S01]  /*13d50*/  PRMT R159, R147, 0x5410, R158 ;  /* 0x00005410939f7816 */ /* 0x000fe2000000009e */
[----:B------:R-:W-:Y:S01]  /*13d60*/  FMUL.FTZ R123, R167, R123 ;  /* 0x0000007ba77b7220 */ /* 0x000fe20000410000 */
[----:B------:R-:W-:Y:S01]  /*13d70*/  LOP3.LUT R152, R144, 0xff, RZ, 0xc0, !PT ;  /* 0x000000ff90987812 */ /* 0x000fe200078ec0ff */
[----:B------:R-:W-:Y:S01]  /*13d80*/  FFMA.FTZ R142, R31, UR4, -R203 ;  /* 0x000000041f8e7c23 */ /* 0x000fe200080108cb */
[-C--:B------:R-:W-:Y:S01]  /*13d90*/  HMMA.16816.F32.BF16 R20, R180, R150.reuse, R20 ;  /* 0x00000096b414723c */ /* 0x080fe20000041814 */
[----:B------:R-:W1:Y:S01]  /*13da0*/  LDSM.16.MT88.4 R144, [R170+0xb000] ;  /* 0x00b00000aa90783b */ /* 0x000e620000004200 */
[----:B------:R-:W4:Y:S01]  /*13db0*/  MUFU.EX2 R184, R184 ;  /* 0x000000b800b87308 */ /* 0x000f220000000800 */
[--C-:B------:R-:W-:Y:S01]  /*13dc0*/  SHF.R.U32.HI R140, RZ, 0x18, R206.reuse ;  /* 0x00000018ff8c7819 */ /* 0x100fe200000116ce */
[----:B------:R-:W-:Y:S01]  /*13dd0*/  FMUL.FTZ R124, R166, R124 ;  /* 0x0000007ca67c7220 */ /* 0x000fe20000410000 */
[----:B------:R-:W-:Y:S01]  /*13de0*/  LOP3.LUT R149, R206, 0xff, RZ, 0xc0, !PT ;  /* 0x000000ffce957812 */ /* 0x000fe200078ec0ff */
[C---:B------:R-:W-:Y:S06]  /*13df0*/  HMMA.16816.F32.BF16 R120, R172.reuse, R150, R120 ;  /* 0x00000096ac78723c */ /* 0x040fec0000041878 */
[----:B------:R-:W5:Y:S01]  /*13e00*/  MUFU.EX2 R185, R185 ;  /* 0x000000b900b97308 */ /* 0x000f620000000800 */
[----:B------:R-:W-:Y:S01]  /*13e10*/  SHF.R.U32.HI R143, RZ, 0x10, R206 ;  /* 0x00000010ff8f7819 */ /* 0x000fe200000116ce */
[--C-:B------:R-:W-:Y:S03]  /*13e20*/  FFMA.FTZ R187, R28, UR4, -R210.reuse ;  /* 0x000000041cbb7c23 */ /* 0x100fe600080108d2 */
[----:B------:R-:W-:Y:S01]  /*13e30*/  LOP3.LUT R148, R206, 0xffff, RZ, 0xc0, !PT ;  /* 0x0000ffffce947812 */ /* 0x000fe200078ec0ff */
[C---:B------:R-:W-:Y:S01]  /*13e40*/  FMUL.FTZ R28, R168.reuse, R136 ;  /* 0x00000088a81c7220 */ /* 0x040fe20000410000 */
[----:B------:R-:W-:Y:S01]  /*13e50*/  MOV R206, R162 ;  /* 0x000000a200ce7202 */ /* 0x000fe20000000f00 */
[----:B------:R-:W-:Y:S01]  /*13e60*/  FFMA.FTZ R204, R29, UR4, -R210 ;  /* 0x000000041dcc7c23 */ /* 0x000fe200080108d2 */
[----:B------:R-:W-:Y:S01]  /*13e70*/  SHF.R.U32.HI R150, RZ, 0x10, R205 ;  /* 0x00000010ff967819 */ /* 0x000fe200000116cd */
[----:B------:R-:W-:Y:S01]  /*13e80*/  FMUL.FTZ R29, R168, R137 ;  /* 0x00000089a81d7220 */ /* 0x000fe20000410000 */
[----:B------:R-:W-:Y:S01]  /*13e90*/  SHF.R.U32.HI R148, RZ, 0x8, R148 ;  /* 0x00000008ff947819 */ /* 0x000fe20000011694 */
[----:B------:R-:W-:Y:S01]  /*13ea0*/  FMUL.FTZ R31, R167, R139 ;  /* 0x0000008ba71f7220 */ /* 0x000fe20000410000 */
[----:B------:R-:W-:Y:S01]  /*13eb0*/  LOP3.LUT R136, R150, 0xff, RZ, 0xc0, !PT ;  /* 0x000000ff96887812 */ /* 0x000fe200078ec0ff */
[----:B------:R-:W-:Y:S01]  /*13ec0*/  IMAD.MOV.U32 R150, RZ, RZ, R206 ;  /* 0x000000ffff967224 */ /* 0x000fe200078e00ce */
[----:B------:R-:W-:Y:S01]  /*13ed0*/  LOP3.LUT R141, R205, 0xffff, RZ, 0xc0, !PT ;  /* 0x0000ffffcd8d7812 */ /* 0x000fe200078ec0ff */
[----:B------:R2:W-:Y:S01]  /*13ee0*/  MUFU.EX2 R206, R142 ;  /* 0x0000008e00ce7308 */ /* 0x0005e20000000800 */
[----:B------:R-:W-:Y:S01]  /*13ef0*/  PRMT R149, R149, 0x5410, R148 ;  /* 0x0000541095957816 */ /* 0x000fe20000000094 */
[----:B------:R-:W-:Y:S01]  /*13f00*/  FFMA.FTZ R148, R30, UR4, -R203 ;  /* 0x000000041e947c23 */ /* 0x000fe200080108cb */
[----:B------:R-:W-:Y:S01]  /*13f10*/  PRMT R153, R152, 0x5410, R153 ;  /* 0x0000541098997816 */ /* 0x000fe20000000099 */
[----:B------:R-:W-:Y:S01]  /*13f20*/  FMUL.FTZ R30, R167, R138 ;  /* 0x0000008aa71e7220 */ /* 0x000fe20000410000 */
[----:B------:R-:W-:Y:S01]  /*13f30*/  LOP3.LUT R143, R143, 0xff, RZ, 0xc0, !PT ;  /* 0x000000ff8f8f7812 */ /* 0x000fe200078ec0ff */
[----:B------:R-:W-:Y:S01]  /*13f40*/  FMUL.FTZ R125, R166, R125 ;  /* 0x0000007da67d7220 */ /* 0x000fe20000410000 */
[----:B------:R-:W-:Y:S01]  /*13f50*/  SHF.R.U32.HI R141, RZ, 0x8, R141 ;  /* 0x00000008ff8d7819 */ /* 0x000fe2000001168d */
[----:B------:R-:W-:Y:S01]  /*13f60*/  FMUL.FTZ R126, R165, R126 ;  /* 0x0000007ea57e7220 */ /* 0x000fe20000410000 */
[----:B------:R-:W-:Y:S01]  /*13f70*/  LOP3.LUT R152, R205, 0xff, RZ, 0xc0, !PT ;  /* 0x000000ffcd987812 */ /* 0x000fe200078ec0ff */
[----:B------:R-:W-:Y:S01]  /*13f80*/  FMUL.FTZ R127, R165, R127 ;  /* 0x0000007fa57f7220 */ /* 0x000fe20000410000 */
[----:B------:R-:W-:Y:S01]  /*13f90*/  PRMT R137, R143, 0x5410, R140 ;  /* 0x000054108f897816 */ /* 0x000fe2000000008c */
[----:B------:R-:W-:Y:S01]  /*13fa0*/  IMAD.MOV.U32 R207, RZ, RZ, R163 ;  /* 0x000000ffffcf7224 */ /* 0x000fe200078e00a3 */
[----:B------:R-:W-:Y:S01]  /*13fb0*/  PRMT R152, R152, 0x5410, R141 ;  /* 0x0000541098987816 */ /* 0x000fe2000000008d */
[C---:B------:R-:W-:Y:S01]  /*13fc0*/  FMUL.FTZ R128, R166.reuse, R128 ;  /* 0x00000080a6807220 */ /* 0x040fe20000410000 */
[-C--:B-1----:R-:W-:Y:S01]  /*13fd0*/  HMMA.16816.F32.BF16 R28, R172, R144.reuse, R28 ;  /* 0x00000090ac1c723c */ /* 0x082fe2000004181c */
[----:B------:R-:W-:Y:S01]  /*13fe0*/  MUFU.EX2 R187, R187 ;  /* 0x000000bb00bb7308 */ /* 0x000fe20000000800 */
[----:B--2---:R-:W1:Y:S01]  /*13ff0*/  LDSM.16.MT88.4 R140, [R221+0x9400] ;  /* 0x00940000dd8c783b */ /* 0x004e620000004200 */
[----:B------:R-:W-:Y:S01]  /*14000*/  SHF.R.U32.HI R163, RZ, 0x18, R205 ;  /* 0x00000018ffa37819 */ /* 0x000fe200000116cd */
[----:B------:R-:W-:Y:S02]  /*14010*/  IMAD.MOV.U32 R151, RZ, RZ, R207 ;  /* 0x000000ffff977224 */ /* 0x000fe400078e00cf */
[----:B------:R-:W-:Y:S01]  /*14020*/  FMUL.FTZ R129, R166, R129 ;  /* 0x00000081a6817220 */ /* 0x000fe20000410000 */
[C---:B------:R-:W-:Y:S04]  /*14030*/  HMMA.16816.F32.BF16 R124, R180.reuse, R144, R124 ;  /* 0x00000090b47c723c */ /* 0x040fe8000004187c */
[----:B------:R2:W-:Y:S01]  /*14040*/  MUFU.EX2 R205, R148 ;  /* 0x0000009400cd7308 */ /* 0x0005e20000000800 */
[C---:B------:R-:W-:Y:S01]  /*14050*/  FMUL.FTZ R130, R165.reuse, R130 ;  /* 0x00000082a5827220 */ /* 0x040fe20000410000 */
[----:B------:R-:W-:Y:S01]  /*14060*/  FMUL.FTZ R131, R165, R131 ;  /* 0x00000083a5837220 */ /* 0x000fe20000410000 */
[--C-:B------:R-:W-:Y:S01]  /*14070*/  HSET2.LE.AND R138, R161, R240.reuse, PT ;  /* 0x000000f0a18a7233 */ /* 0x100fe20003803000 */
[----:B------:R-:W-:Y:S03]  /*14080*/  IMAD.MOV.U32 R160, RZ, RZ, R208 ;  /* 0x000000ffffa07224 */ /* 0x000fe600078e00d0 */
[----:B------:R-:W-:Y:S01]  /*14090*/  MOV R161, R209 ;  /* 0x000000d100a17202 */ /* 0x000fe20000000f00 */
[--C-:B------:R-:W-:Y:S01]  /*140a0*/  FFMA.FTZ R209, R26, UR4, -R203.reuse ;  /* 0x000000041ad17c23 */ /* 0x100fe200080108cb */
[-C--:B------:R-:W-:Y:S01]  /*140b0*/  HMMA.16816.F32.BF16 R128, R180, R146.reuse, R128 ;  /* 0x00000092b480723c */ /* 0x080fe20000041880 */
[----:B------:R-:W1:Y:S02]  /*140c0*/  MUFU.EX2 R204, R204 ;  /* 0x000000cc00cc7308 */ /* 0x000e640000000800 */
[--C-:B------:R-:W-:Y:S01]  /*140d0*/  FFMA.FTZ R207, R24, UR4, -R210.reuse ;  /* 0x0000000418cf7c23 */ /* 0x100fe200080108d2 */
[----:B------:R-:W-:Y:S01]  /*140e0*/  FFMA.FTZ R208, R25, UR4, -R210 ;  /* 0x0000000419d07c23 */ /* 0x000fe200080108d2 */
[----:B------:R-:W-:Y:S01]  /*140f0*/  FFMA.FTZ R145, R27, UR4, -R203 ;  /* 0x000000041b917c23 */ /* 0x000fe200080108cb */
[--C-:B------:R-:W-:Y:S01]  /*14100*/  HSET2.LE.AND R139, R159, R240.reuse, PT ;  /* 0x000000f09f8b7233 */ /* 0x100fe20003803000 */
[C---:B------:R-:W-:Y:S01]  /*14110*/  FMUL.FTZ R26, R167.reuse, R134 ;  /* 0x00000086a71a7220 */ /* 0x040fe20000410000 */
[----:B------:R-:W-:Y:S03]  /*14120*/  F2FP.BF16.F32.PACK_AB R25, R176, R169 ;  /* 0x000000a9b019723e */ /* 0x000fe600000010ff */
[----:B------:R-:W-:Y:S01]  /*14130*/  MUFU.EX2 R207, R207 ;  /* 0x000000cf00cf7308 */ /* 0x000fe20000000800 */
[----:B---3--:R-:W-:Y:S01]  /*14140*/  F2FP.BF16.F32.PACK_AB R24, R178, R177 ;  /* 0x000000b1b218723e */ /* 0x008fe200000010ff */
[----:B------:R-:W-:Y:S01]  /*14150*/  FMUL.FTZ R27, R167, R135 ;  /* 0x00000087a71b7220 */ /* 0x000fe20000410000 */
[----:B------:R-:W-:Y:S01]  /*14160*/  LOP3.LUT R138, R138, R25, RZ, 0xc0, !PT ;  /* 0x000000198a8a7212 */ /* 0x000fe200078ec0ff */
[C---:B------:R-:W-:Y:S01]  /*14170*/  FMUL.FTZ R25, R168.reuse, R133 ;  /* 0x00000085a8197220 */ /* 0x040fe20000410000 */
[----:B------:R-:W-:Y:S01]  /*14180*/  LOP3.LUT R139, R139, R24, RZ, 0xc0, !PT ;  /* 0x000000188b8b7212 */ /* 0x000fe200078ec0ff */
[----:B------:R-:W-:Y:S04]  /*14190*/  FMUL.FTZ R24, R168, R132 ;  /* 0x00000084a8187220 */ /* 0x000fe80000410000 */
[----:B------:R-:W3:Y:S01]  /*141a0*/  MUFU.EX2 R208, R208 ;  /* 0x000000d000d07308 */ /* 0x000ee20000000800 */
[----:B------:R-:W-:Y:S01]  /*141b0*/  PRMT R163, R136, 0x5410, R163 ;  /* 0x0000541088a37816 */ /* 0x000fe200000000a3 */
[----:B------:R-:W-:Y:S01]  /*141c0*/  IMAD.MOV.U32 R182, RZ, RZ, R150 ;  /* 0x000000ffffb67224 */ /* 0x000fe200078e0096 */
[--C-:B------:R-:W-:Y:S01]  /*141d0*/  HSET2.LE.AND R136, R149, R240.reuse, PT ;  /* 0x000000f095887233 */ /* 0x100fe20003803000 */
[----:B------:R-:W-:Y:S01]  /*141e0*/  IMAD.MOV.U32 R183, RZ, RZ, R151 ;  /* 0x000000ffffb77224 */ /* 0x000fe200078e0097 */
[--C-:B------:R-:W-:Y:S01]  /*141f0*/  HSET2.LE.AND R144, R155, R240.reuse, PT ;  /* 0x000000f09b907233 */ /* 0x100fe20003803000 */
[----:B------:R-:W-:Y:S01]  /*14200*/  HMMA.16816.F32.BF16 R24, R172, R146, R24 ;  /* 0x00000092ac18723c */ /* 0x000fe20000041818 */
[----:B--2---:R-:W2:Y:S03]  /*14210*/  LDSM.16.MT88.4 R148, [R170+0x9400] ;  /* 0x00940000aa94783b */ /* 0x004ea60000004200 */
[----:B------:R-:W-:Y:S01]  /*14220*/  MUFU.EX2 R209, R209 ;  /* 0x000000d100d17308 */ /* 0x000fe20000000800 */
[--C-:B------:R-:W-:Y:S01]  /*14230*/  HSET2.LE.AND R137, R137, R240.reuse, PT ;  /* 0x000000f089897233 */ /* 0x100fe20003803000 */
[----:B------:R-:W-:Y:S01]  /*14240*/  VIADD R154, R239, 0x76cf5d0a ;  /* 0x76cf5d0aef9a7836 */ /* 0x000fe20000000000 */
[----:B----4-:R-:W-:Y:S01]  /*14250*/  F2FP.BF16.F32.PACK_AB R135, R184, R179 ;  /* 0x000000b3b887723e */ /* 0x010fe200000010ff */
[----:B------:R-:W-:Y:S03]  /*14260*/  IMAD.MOV.U32 R175, RZ, RZ, R161 ;  /* 0x000000ffffaf7224 */ /* 0x000fe600078e00a1 */
[----:B-----5:R-:W-:Y:S03]  /*14270*/  F2FP.BF16.F32.PACK_AB R132, R185, R186 ;  /* 0x000000bab984723e */ /* 0x020fe600000010ff */
[----:B------:R3:W4:Y:S01]  /*14280*/  MUFU.EX2 R180, R145 ;  /* 0x0000009100b47308 */ /* 0x0007220000000800 */
[----:B-1----:R-:W-:Y:S01]  /*14290*/  F2FP.BF16.F32.PACK_AB R133, R204, R187 ;  /* 0x000000bbcc85723e */ /* 0x002fe200000010ff */
[----:B------:R-:W-:Y:S01]  /*142a0*/  IMAD.MOV.U32 R174, RZ, RZ, R160 ;  /* 0x000000ffffae7224 */ /* 0x000fe200078e00a0 */
[----:B------:R-:W-:Y:S01]  /*142b0*/  LOP3.LUT R136, R136, R135, RZ, 0xc0, !PT ;  /* 0x0000008788887212 */ /* 0x000fe200078ec0ff */
[--C-:B------:R-:W-:Y:S01]  /*142c0*/  FFMA.FTZ R172, R48, UR4, -R212.reuse ;  /* 0x0000000430ac7c23 */ /* 0x100fe200080108d4 */
[----:B------:R-:W-:Y:S01]  /*142d0*/  LOP3.LUT R137, R137, R132, RZ, 0xc0, !PT ;  /* 0x0000008489897212 */ /* 0x000fe200078ec0ff */
[--C-:B------:R-:W-:Y:S01]  /*142e0*/  FFMA.FTZ R173, R49, UR4, -R212.reuse ;  /* 0x0000000431ad7c23 */ /* 0x100fe200080108d4 */
[----:B------:R-:W-:Y:S01]  /*142f0*/  LOP3.LUT R134, R144, R133, RZ, 0xc0, !PT ;  /* 0x0000008590867212 */ /* 0x000fe200078ec0ff */
[----:B------:R-:W-:Y:S01]  /*14300*/  FFMA.FTZ R181, R36, UR4, -R212 ;  /* 0x0000000424b57c23 */ /* 0x000fe200080108d4 */
[--C-:B------:R-:W-:Y:S01]  /*14310*/  HSET2.LE.AND R132, R152, R240.reuse, PT ;  /* 0x000000f098847233 */ /* 0x100fe20003803000 */
[----:B------:R-:W-:Y:S01]  /*14320*/  FFMA.FTZ R47, R47, UR4, -R203 ;  /* 0x000000042f2f7c23 */ /* 0x000fe200080108cb */
[--C-:B------:R-:W-:Y:S01]  /*14330*/  HSET2.LE.AND R133, R163, R240.reuse, PT ;  /* 0x000000f0a3857233 */ /* 0x100fe20003803000 */
[-C--:B------:R-:W-:Y:S01]  /*14340*/  HMMA.16816.F32.BF16 R4, R136, R140.reuse, R4 ;  /* 0x0000008c8804723c */ /* 0x080fe20000041804 */
[----:B------:R-:W-:Y:S04]  /*14350*/  MUFU.EX2 R172, R172 ;  /* 0x000000ac00ac7308 */ /* 0x000fe80000000800 */
[--C-:B------:R-:W-:Y:S01]  /*14360*/  HSET2.LE.AND R135, R153, R240.reuse, PT ;  /* 0x000000f099877233 */ /* 0x100fe20003803000 */
[----:B------:R-:W-:Y:S01]  /*14370*/  FFMA.FTZ R57, R57, UR4, -R210 ;  /* 0x0000000439397c23 */ /* 0x000fe200080108d2 */
[----:B---3--:R-:W-:Y:S01]  /*14380*/  F2FP.BF16.F32.PACK_AB R145, R208, R207 ;  /* 0x000000cfd091723e */ /* 0x008fe200000010ff */
[----:B------:R-:W-:Y:S03]  /*14390*/  FFMA.FTZ R202, R165, R252, R202 ;  /* 0x000000fca5ca7223 */ /* 0x000fe600000100ca */
[----:B------:R-:W-:Y:S01]  /*143a0*/  MUFU.EX2 R181, R181 ;  /* 0x000000b500b57308 */ /* 0x000fe20000000800 */
[----:B----4-:R-:W-:Y:S01]  /*143b0*/  F2FP.BF16.F32.PACK_AB R144, R180, R209 ;  /* 0x000000d1b490723e */ /* 0x010fe200000010ff */
[----:B------:R-:W-:Y:S01]  /*143c0*/  FFMA.FTZ R201, R166, R241, R201 ;  /* 0x000000f1a6c97223 */ /* 0x000fe200000100c9 */
[----:B------:R-:W-:Y:S02]  /*143d0*/  F2FP.BF16.F32.PACK_AB R146, R206, R205 ;  /* 0x000000cdce92723e */ /* 0x000fe400000010ff */
[----:B------:R-:W-:Y:S01]  /*143e0*/  LOP3.LUT R132, R132, R145, RZ, 0xc0, !PT ;  /* 0x0000009184847212 */ /* 0x000fe200078ec0ff */
[----:B------:R-:W-:Y:S01]  /*143f0*/  FADD.FTZ R201, R198, R201 ;  /* 0x000000c9c6c97221 */ /* 0x000fe20000010000 */
[----:B------:R-:W-:Y:S03]  /*14400*/  LOP3.LUT R133, R133, R144, RZ, 0xc0, !PT ;  /* 0x0000009085857212 */ /* 0x000fe600078ec0ff */
[----:B------:R-:W-:Y:S01]  /*14410*/  MUFU.EX2 R57, R57 ;  /* 0x0000003900397308 */ /* 0x000fe20000000800 */
[----:B------:R-:W-:Y:S01]  /*14420*/  LOP3.LUT R135, R135, R146, RZ, 0xc0, !PT ;  /* 0x0000009287877212 */ /* 0x000fe200078ec0ff */
[----:B------:R-:W-:Y:S01]  /*14430*/  FADD.FTZ R196, R196, R201 ;  /* 0x000000c9c4c47221 */ /* 0x000fe20000010000 */
[----:B------:R-:W-:Y:S02]  /*14440*/  LOP3.LUT R146, R251, UR9, R239, 0x96, !PT ;  /* 0x00000009fb927c12 */ /* 0x000fe4000f8e96ef */
[----:B------:R-:W-:Y:S01]  /*14450*/  IADD3 R162, R238, -0x61c88647, RZ ;  /* 0x9e3779b9eea27810 */ /* 0x000fe20007ffe0ff */
[----:B------:R-:W-:Y:S02]  /*14460*/  FADD.FTZ R196, R189, R196 ;  /* 0x000000c4bdc47221 */ /* 0x000fe40000010000 */
[C---:B------:R-:W-:Y:S02]  /*14470*/  HMMA.16816.F32.BF16 R8, R132.reuse, R140, R8 ;  /* 0x0000008c8408723c */ /* 0x040fe40000041808 */
[----:B------:R-:W-:Y:S02]  /*14480*/  MUFU.EX2 R165, R60 ;  /* 0x0000003c00a57308 */ /* 0x000fe40000000800 */
[----:B------:R-:W-:Y:S04]  /*14490*/  IMAD.WIDE.U32 R158, R146, -0x326172a9, RZ ;  /* 0xcd9e8d57929e7825 */ /* 0x000fe800078e00ff */
[----:B------:R-:W-:Y:S01]  /*144a0*/  FADD.FTZ R207, R207, R196 ;  /* 0x000000c4cfcf7221 */ /* 0x000fe20000010000 */
[-C--:B------:R-:W-:Y:S01]  /*144b0*/  HMMA.16816.F32.BF16 R12, R132, R142.reuse, R12 ;  /* 0x0000008e840c723c */ /* 0x080fe2000004180c */
[----:B------:R-:W1:Y:S02]  /*144c0*/  LDSM.16.MT88.4 R144, [R221+0xa400] ;  /* 0x00a40000dd90783b */ /* 0x000e640000004200 */
[----:B------:R-:W-:Y:S01]  /*144d0*/  MUFU.EX2 R173, R173 ;  /* 0x000000ad00ad7308 */ /* 0x000fe20000000800 */
[--C-:B------:R-:W-:Y:S02]  /*144e0*/  LOP3.LUT R141, R159, R248, R162.reuse, 0x96, !PT ;  /* 0x000000f89f8d7212 */ /* 0x100fe400078e96a2 */
[C---:B------:R-:W-:Y:S05]  /*144f0*/  HMMA.16816.F32.BF16 R16, R136.reuse, R142, R16 ;  /* 0x0000008e8810723c */ /* 0x040fea0000041810 */
[----:B------:R-:W-:Y:S01]  /*14500*/  IMAD.WIDE.U32 R152, R141, -0x2daee0ad, RZ ;  /* 0xd2511f538d987825 */ /* 0x000fe200078e00ff */
[-C--:B--2---:R-:W-:Y:S05]  /*14510*/  HMMA.16816.F32.BF16 R68, R136, R148.reuse, R68 ;  /* 0x000000948844723c */ /* 0x084fea0000041844 */
[--C-:B------:R-:W-:Y:S01]  /*14520*/  LOP3.LUT R160, R175, R158, R217.reuse, 0x96, !PT ;  /* 0x0000009eafa07212 */ /* 0x100fe200078e96d9 */
[C---:B------:R-:W-:Y:S05]  /*14530*/  HMMA.16816.F32.BF16 R72, R132.reuse, R148, R72 ;  /* 0x000000948448723c */ /* 0x040fea0000041848 */
[----:B------:R-:W-:Y:S01]  /*14540*/  LOP3.LUT R140, R159, R244, R162, 0x96, !PT ;  /* 0x000000f49f8c7212 */ /* 0x000fe200078e96a2 */
[-C--:B------:R-:W-:Y:S05]  /*14550*/  HMMA.16816.F32.BF16 R76, R132, R150.reuse, R76 ;  /* 0x00000096844c723c */ /* 0x080fea000004184c */
[----:B------:R-:W-:Y:S01]  /*14560*/  IMAD.WIDE.U32 R160, R160, -0x2daee0ad, RZ ;  /* 0xd2511f53a0a07825 */ /* 0x000fe200078e00ff */
[C---:B------:R-:W-:Y:S05]  /*14570*/  HMMA.16816.F32.BF16 R80, R136.reuse, R150, R80 ;  /* 0x000000968850723c */ /* 0x040fea0000041850 */
[----:B------:R-:W-:Y:S01]  /*14580*/  LOP3.LUT R162, R153, R246, R154, 0x96, !PT ;  /* 0x000000f699a27212 */ /* 0x000fe200078e969a */
[----:B------:R-:W-:Y:S01]  /*14590*/  IMAD.WIDE.U32 R140, R140, -0x2daee0ad, RZ ;  /* 0xd2511f538c8c7825 */ /* 0x000fe200078e00ff */
[----:B------:R-:W-:Y:S01]  /*145a0*/  LOP3.LUT R158, R183, R158, R217, 0x96, !PT ;  /* 0x0000009eb79e7212 */ /* 0x000fe200078e96d9 */
[-C--:B-1----:R-:W-:Y:S03]  /*145b0*/  HMMA.16816.F32.BF16 R84, R136, R144.reuse, R84 ;  /* 0x000000908854723c */ /* 0x082fe60000041854 */
[----:B------:R-:W-:Y:S01]  /*145c0*/  LOP3.LUT R152, R161, R152, R219, 0x96, !PT ;  /* 0x00000098a1987212 */ /* 0x000fe200078e96db */
[----:B------:R-:W-:Y:S01]  /*145d0*/  IMAD.MOV.U32 R142, RZ, RZ, R174 ;  /* 0x000000ffff8e7224 */ /* 0x000fe200078e00ae */
[----:B------:R-:W-:Y:S01]  /*145e0*/  LOP3.LUT R174, R141, R242, R154, 0x96, !PT ;  /* 0x000000f28dae7212 */ /* 0x000fe200078e969a */
[C---:B------:R-:W-:Y:S05]  /*145f0*/  HMMA.16816.F32.BF16 R88, R132.reuse, R144, R88 ;  /* 0x000000908458723c */ /* 0x040fea0000041858 */
[----:B------:R-:W-:Y:S01]  /*14600*/  IMAD.WIDE.U32 R158, R158, -0x2daee0ad, RZ ;  /* 0xd2511f539e9e7825 */ /* 0x000fe200078e00ff */
[-C--:B------:R-:W-:Y:S05]  /*14610*/  HMMA.16816.F32.BF16 R92, R132, R146.reuse, R92 ;  /* 0x00000092845c723c */ /* 0x080fea000004185c */
[----:B------:R-:W-:Y:S01]  /*14620*/  IMAD.WIDE.U32 R162, R162, -0x326172a9, RZ ;  /* 0xcd9e8d57a2a27825 */ /* 0x000fe200078e00ff */
[C---:B------:R-:W-:Y:S05]  /*14630*/  HMMA.16816.F32.BF16 R96, R136.reuse, R146, R96 ;  /* 0x000000928860723c */ /* 0x040fea0000041860 */
[----:B------:R-:W-:Y:S01]  /*14640*/  IMAD.MOV.U32 R143, RZ, RZ, R175 ;  /* 0x000000ffff8f7224 */ /* 0x000fe200078e00af */
[----:B------:R-:W-:Y:S01]  /*14650*/  LOP3.LUT R154, R159, R140, R219, 0x96, !PT ;  /* 0x0000008c9f9a7212 */ /* 0x000fe200078e96db */
[--C-:B------:R-:W-:Y:S01]  /*14660*/  FFMA.FTZ R183, R38, UR4, -R211.reuse ;  /* 0x0000000426b77c23 */ /* 0x100fe200080108d3 */
[----:B------:R-:W-:Y:S03]  /*14670*/  LOP3.LUT R48, R163, R142, R218, 0x96, !PT ;  /* 0x0000008ea3307212 */ /* 0x000fe600078e96da */
[----:B------:R-:W-:Y:S01]  /*14680*/  IMAD.WIDE.U32 R152, R152, -0x326172a9, RZ ;  /* 0xcd9e8d5798987825 */ /* 0x000fe200078e00ff */
[----:B------:R-:W1:Y:S01]  /*14690*/  LDSM.16.MT88.4 R140, [R170+0xa400] ;  /* 0x00a40000aa8c783b */ /* 0x000e620000004200 */
[----:B------:R-:W-:Y:S02]  /*146a0*/  MUFU.EX2 R183, R183 ;  /* 0x000000b700b77308 */ /* 0x000fe40000000800 */
[----:B------:R-:W-:Y:S01]  /*146b0*/  FFMA.FTZ R217, R44, UR4, -R210 ;  /* 0x000000042cd97c23 */ /* 0x000fe200080108d2 */
[----:B------:R-:W-:Y:S01]  /*146c0*/  IMAD.WIDE.U32 R174, R174, -0x326172a9, RZ ;  /* 0xcd9e8d57aeae7825 */ /* 0x000fe200078e00ff */
[----:B------:R-:W-:Y:S03]  /*146d0*/  LOP3.LUT R162, R153, R162, R216, 0x96, !PT ;  /* 0x000000a299a27212 */ /* 0x000fe600078e96d8 */
[----:B------:R-:W-:Y:S01]  /*146e0*/  FFMA.FTZ R153, R64, UR4, -R212 ;  /* 0x0000000440997c23 */ /* 0x000fe200080108d4 */
[----:B------:R-:W-:Y:S01]  /*146f0*/  IMAD.WIDE.U32 R154, R154, -0x326172a9, RZ ;  /* 0xcd9e8d579a9a7825 */ /* 0x000fe200078e00ff */
[----:B------:R-:W-:Y:S01]  /*14700*/  LOP3.LUT R218, R175, R182, R218, 0x96, !PT ;  /* 0x000000b6afda7212 */ /* 0x000fe200078e96da */
[----:B------:R-:W-:Y:S02]  /*14710*/  MUFU.EX2 R217, R217 ;  /* 0x000000d900d97308 */ /* 0x000fe40000000800 */
[--C-:B------:R-:W-:Y:S01]  /*14720*/  FFMA.FTZ R175, R51, UR4, -R211.reuse ;  /* 0x0000000433af7c23 */ /* 0x100fe200080108d3 */
[----:B------:R-:W-:Y:S01]  /*14730*/  IMAD.WIDE.U32 R48, R48, -0x2daee0ad, RZ ;  /* 0xd2511f5330307825 */ /* 0x000fe200078e00ff */
[----:B------:R-:W-:Y:S03]  /*14740*/  LOP3.LUT R148, R155, R174, R216, 0x96, !PT ;  /* 0x000000ae9b947212 */ /* 0x000fe600078e96d8 */
[----:B------:R-:W-:Y:S01]  /*14750*/  FFMA.FTZ R174, R50, UR4, -R211 ;  /* 0x0000000432ae7c23 */ /* 0x000fe200080108d3 */
[----:B------:R-:W-:Y:S01]  /*14760*/  IMAD.WIDE.U32 R150, R162, -0x2daee0ad, RZ ;  /* 0xd2511f53a2967825 */ /* 0x000fe200078e00ff */
[--C-:B------:R-:W-:Y:S01]  /*14770*/  LOP3.LUT R160, R49, R160, R215.reuse, 0x96, !PT ;  /* 0x000000a031a07212 */ /* 0x100fe200078e96d7 */
        /* <DEDUP_REMOVED lines=8> */
[----:B------:R-:W-:Y:S01]  /*14800*/  FFMA.FTZ R215, R42, UR4, -R203 ;  /* 0x000000042ad77c23 */ /* 0x000fe200080108cb */
[----:B------:R-:W-:Y:S01]  /*14810*/  IMAD.WIDE.U32 R48, R48, -0x326172a9, RZ ;  /* 0xcd9e8d5730307825 */ /* 0x000fe200078e00ff */
[----:B------:R-:W-:Y:S03]  /*14820*/  LOP3.LUT R162, R149, R218, R214, 0x96, !PT ;  /* 0x000000da95a27212 */ /* 0x000fe600078e96d6 */
[----:B------:R-:W-:Y:S01]  /*14830*/  FFMA.FTZ R214, R39, UR4, -R211 ;  /* 0x0000000427d67c23 */ /* 0x000fe200080108d3 */
[----:B------:R-:W-:Y:S01]  /*14840*/  IMAD.WIDE.U32 R144, R160, -0x326172a9, RZ ;  /* 0xcd9e8d57a0907825 */ /* 0x000fe200078e00ff */
[C---:B------:R-:W-:Y:S01]  /*14850*/  LOP3.LUT R149, R48.reuse, 0xffff, RZ, 0xc0, !PT ;  /* 0x0000ffff30957812 */ /* 0x040fe200078ec0ff */
[----:B------:R-:W-:Y:S01]  /*14860*/  MUFU.EX2 R182, R182 ;  /* 0x000000b600b67308 */ /* 0x000fe20000000800 */
[----:B------:R-:W-:Y:S01]  /*14870*/  LOP3.LUT R219, R48, 0xff, RZ, 0xc0, !PT ;  /* 0x000000ff30db7812 */ /* 0x000fe200078ec0ff */
[----:B------:R-:W-:Y:S01]  /*14880*/  IMAD.WIDE.U32 R162, R162, -0x326172a9, RZ ;  /* 0xcd9e8d57a2a27825 */ /* 0x000fe200078e00ff */
[--C-:B------:R-:W-:Y:S02]  /*14890*/  SHF.R.U32.HI R36, RZ, 0x10, R48.reuse ;  /* 0x00000010ff247819 */ /* 0x100fe40000011630 */
[----:B------:R-:W-:Y:S01]  /*148a0*/  LOP3.LUT R144, R49, R144, R213, 0x96, !PT ;  /* 0x0000009031907212 */ /* 0x000fe200078e96d5 */
[----:B------:R-:W-:Y:S01]  /*148b0*/  IMAD.WIDE.U32 R158, R158, -0x326172a9, RZ ;  /* 0xcd9e8d579e9e7825 */ /* 0x000fe200078e00ff */
[-C--:B-1----:R-:W-:Y:S03]  /*148c0*/  HMMA.16816.F32.BF16 R100, R136, R140.reuse, R100 ;  /* 0x0000008c8864723c */ /* 0x082fe60000041864 */
[----:B------:R-:W-:Y:S01]  /*148d0*/  MUFU.EX2 R214, R214 ;  /* 0x000000d600d67308 */ /* 0x000fe20000000800 */
[----:B------:R-:W-:Y:S01]  /*148e0*/  SHF.R.U32.HI R161, RZ, 0x18, R48 ;  /* 0x00000018ffa17819 */ /* 0x000fe20000011630 */
[----:B------:R-:W-:Y:S01]  /*148f0*/  FFMA.FTZ R218, R43, UR4, -R203 ;  /* 0x000000042bda7c23 */ /* 0x000fe200080108cb */
[----:B------:R-:W1:Y:S01]  /*14900*/  LDSM.16.MT88.4 R48, [R221+0xb400] ;  /* 0x00b40000dd30783b */ /* 0x000e620000004200 */
[C---:B------:R-:W-:Y:S06]  /*14910*/  HMMA.16816.F32.BF16 R32, R132.reuse, R140, R32 ;  /* 0x0000008c8420723c */ /* 0x040fec0000041820 */
[----:B------:R-:W-:Y:S01]  /*14920*/  MUFU.EX2 R216, R216 ;  /* 0x000000d800d87308 */ /* 0x000fe20000000800 */
[----:B------:R-:W-:Y:S01]  /*14930*/  LOP3.LUT R146, R163, R158, R213, 0x96, !PT ;  /* 0x0000009ea3927212 */ /* 0x000fe200078e96d5 */
[-C--:B------:R-:W-:Y:S03]  /*14940*/  HMMA.16816.F32.BF16 R104, R132, R142.reuse, R104 ;  /* 0x0000008e8468723c */ /* 0x080fe60000041868 */
[----:B------:R-:W-:Y:S03]  /*14950*/  SHF.R.U32.HI R38, RZ, 0x8, R149 ;  /* 0x00000008ff267819 */ /* 0x000fe60000011695 */
[C---:B------:R-:W-:Y:S02]  /*14960*/  HMMA.16816.F32.BF16 R108, R136.reuse, R142, R108 ;  /* 0x0000008e886c723c */ /* 0x040fe4000004186c */
[----:B------:R-:W-:Y:S03]  /*14970*/  MUFU.EX2 R215, R215 ;  /* 0x000000d700d77308 */ /* 0x000fe60000000800 */
[----:B------:R-:W-:Y:S01]  /*14980*/  LOP3.LUT R158, R36, 0xff, RZ, 0xc0, !PT ;  /* 0x000000ff249e7812 */ /* 0x000fe200078ec0ff */
[--C-:B------:R-:W-:Y:S01]  /*14990*/  FFMA.FTZ R141, R54, UR4, -R211.reuse ;  /* 0x00000004368d7c23 */ /* 0x100fe200080108d3 */
[----:B------:R-:W-:Y:S01]  /*149a0*/  SHF.R.U32.HI R37, RZ, 0x10, R162 ;  /* 0x00000010ff257819 */ /* 0x000fe200000116a2 */
[----:B------:R-:W-:Y:S04]  /*149b0*/  FFMA.FTZ R142, R52, UR4, -R212 ;  /* 0x00000004348e7c23 */ /* 0x000fe800080108d4 */
[----:B------:R-:W-:Y:S01]  /*149c0*/  MUFU.EX2 R218, R218 ;  /* 0x000000da00da7308 */ /* 0x000fe20000000800 */
[----:B------:R-:W-:Y:S01]  /*149d0*/  LOP3.LUT R36, R144, 0xffff, RZ, 0xc0, !PT ;  /* 0x0000ffff90247812 */ /* 0x000fe200078ec0ff */
[----:B------:R-:W-:Y:S01]  /*149e0*/  FFMA.FTZ R143, R67, UR4, -R211 ;  /* 0x00000004438f7c23 */ /* 0x000fe200080108d3 */
[----:B------:R-:W-:Y:S01]  /*149f0*/  PRMT R219, R219, 0x5410, R38 ;  /* 0x00005410dbdb7816 */ /* 0x000fe20000000026 */
[----:B------:R-:W-:Y:S01]  /*14a00*/  FFMA.FTZ R213, R40, UR4, -R210 ;  /* 0x0000000428d57c23 */ /* 0x000fe200080108d2 */
[----:B------:R-:W-:Y:S01]  /*14a10*/  LOP3.LUT R38, R37, 0xff, RZ, 0xc0, !PT ;  /* 0x000000ff25267812 */ /* 0x000fe200078ec0ff */
[----:B------:R-:W-:Y:S01]  /*14a20*/  FADD.FTZ R208, R208, R207 ;  /* 0x000000cfd0d07221 */ /* 0x000fe20000010000 */
[----:B------:R-:W-:Y:S03]  /*14a30*/  SHF.R.U32.HI R36, RZ, 0x8, R36 ;  /* 0x00000008ff247819 */ /* 0x000fe60000011624 */
[----:B------:R-:W-:Y:S01]  /*14a40*/  MUFU.EX2 R143, R143 ;  /* 0x0000008f008f7308 */ /* 0x000fe20000000800 */
[----:B------:R-:W-:Y:S01]  /*14a50*/  SHF.R.U32.HI R147, RZ, 0x18, R162 ;  /* 0x00000018ff937819 */ /* 0x000fe200000116a2 */
[----:B------:R-:W-:Y:S01]  /*14a60*/  FADD.FTZ R187, R187, R208 ;  /* 0x000000d0bbbb7221 */ /* 0x000fe20000010000 */
[----:B------:R-:W-:Y:S02]  /*14a70*/  LOP3.LUT R155, R144, 0xff, RZ, 0xc0, !PT ;  /* 0x000000ff909b7812 */ /* 0x000fe400078ec0ff */
[----:B------:R-:W-:Y:S01]  /*14a80*/  PRMT R147, R38, 0x5410, R147 ;  /* 0x0000541026937816 */ /* 0x000fe20000000093 */
[----:B------:R-:W-:Y:S01]  /*14a90*/  FADD.FTZ R204, R204, R187 ;  /* 0x000000bbcccc7221 */ /* 0x000fe20000010000 */
[----:B------:R-:W-:Y:S03]  /*14aa0*/  PRMT R155, R155, 0x5410, R36 ;  /* 0x000054109b9b7816 */ /* 0x000fe60000000024 */
[----:B------:R-:W-:Y:S01]  /*14ab0*/  MUFU.EX2 R213, R213 ;  /* 0x000000d500d57308 */ /* 0x000fe20000000800 */
[-C--:B-1----:R-:W-:Y:S01]  /*14ac0*/  HMMA.16816.F32.BF16 R112, R136, R48.reuse, R112 ;  /* 0x000000308870723c */ /* 0x082fe20000041870 */
[----:B------:R-:W1:Y:S02]  /*14ad0*/  LDSM.16.MT88.4 R36, [R170+0xb400] ;  /* 0x00b40000aa24783b */ /* 0x000e640000004200 */
[--C-:B------:R-:W-:Y:S02]  /*14ae0*/  SHF.R.U32.HI R41, RZ, 0x10, R144.reuse ;  /* 0x00000010ff297819 */ /* 0x100fe40000011690 */
[----:B------:R-:W-:Y:S01]  /*14af0*/  LOP3.LUT R149, R162, 0xff, RZ, 0xc0, !PT ;  /* 0x000000ffa2957812 */ /* 0x000fe200078ec0ff */
[C---:B------:R-:W-:Y:S03]  /*14b00*/  HMMA.16816.F32.BF16 R116, R132.reuse, R48, R116 ;  /* 0x000000308474723c */ /* 0x040fe60000041874 */
[----:B------:R-:W-:Y:S02]  /*14b10*/  MUFU.EX2 R142, R142 ;  /* 0x0000008e008e7308 */ /* 0x000fe40000000800 */
[----:B------:R-:W-:Y:S01]  /*14b20*/  PRMT R161, R158, 0x5410, R161 ;  /* 0x000054109ea17816 */ /* 0x000fe200000000a1 */
[-C--:B------:R-:W-:Y:S05]  /*14b30*/  HMMA.16816.F32.BF16 R20, R132, R50.reuse, R20 ;  /* 0x000000328414723c */ /* 0x080fea0000041814 */
[----:B------:R-:W-:Y:S01]  /*14b40*/  SHF.R.U32.HI R158, RZ, 0x18, R144 ;  /* 0x00000018ff9e7819 */ /* 0x000fe20000011690 */
[C---:B------:R-:W-:Y:S01]  /*14b50*/  HMMA.16816.F32.BF16 R120, R136.reuse, R50, R120 ;  /* 0x000000328878723c */ /* 0x040fe20000041878 */
[----:B------:R-:W2:Y:S04]  /*14b60*/  LDSM.16.MT88.4 R48, [R221+0x9800] ;  /* 0x00980000dd30783b */ /* 0x000ea80000004200 */
[--C-:B------:R-:W-:Y:S01]  /*14b70*/  FFMA.FTZ R144, R66, UR4, -R211.reuse ;  /* 0x0000000442907c23 */ /* 0x100fe200080108d3 */
[----:B------:R-:W-:Y:S01]  /*14b80*/  FFMA.FTZ R211, R55, UR4, -R211 ;  /* 0x0000000437d37c23 */ /* 0x000fe200080108d3 */
[--C-:B------:R-:W-:Y:S02]  /*14b90*/  HSET2.LE.AND R43, R161, R240.reuse, PT ;  /* 0x000000f0a12b7233 */ /* 0x100fe40003803000 */
[----:B------:R-:W3:Y:S02]  /*14ba0*/  MUFU.EX2 R161, R58 ;  /* 0x0000003a00a17308 */ /* 0x000ee40000000800 */
[----:B------:R-:W-:Y:S02]  /*14bb0*/  LOP3.LUT R145, R145, R152, R156, 0x96, !PT ;  /* 0x0000009891917212 */ /* 0x000fe400078e969c */
[----:B------:R-:W-:Y:S02]  /*14bc0*/  LOP3.LUT R40, R146, 0xffff, RZ, 0xc0, !PT ;  /* 0x0000ffff92287812 */ /* 0x000fe400078ec0ff */
[----:B------:R-:W-:Y:S04]  /*14bd0*/  LOP3.LUT R151, R162, 0xffff, RZ, 0xc0, !PT ;  /* 0x0000ffffa2977812 */ /* 0x000fe800078ec0ff */
[----:B------:R-:W-:Y:S01]  /*14be0*/  MUFU.EX2 R162, R47 ;  /* 0x0000002f00a27308 */ /* 0x000fe20000000800 */
[----:B------:R-:W-:Y:S02]  /*14bf0*/  LOP3.LUT R163, R146, 0xff, RZ, 0xc0, !PT ;  /* 0x000000ff92a37812 */ /* 0x000fe400078ec0ff */
[----:B------:R-:W-:Y:S02]  /*14c00*/  SHF.R.U32.HI R140, RZ, 0x8, R151 ;  /* 0x00000008ff8c7819 */ /* 0x000fe40000011697 */
[--C-:B------:R-:W-:Y:S01]  /*14c10*/  HSET2.LE.AND R42, R219, R240.reuse, PT ;  /* 0x000000f0db2a7233 */ /* 0x100fe20003803000 */
[-C--:B-1----:R-:W-:Y:S04]  /*14c20*/  HMMA.16816.F32.BF16 R28, R136, R36.reuse, R28 ;  /* 0x00000024881c723c */ /* 0x082fe8000004181c */
[----:B------:R-:W-:Y:S01]  /*14c30*/  MUFU.EX2 R211, R211 ;  /* 0x000000d300d37308 */ /* 0x000fe20000000800 */
[----:B------:R-:W-:Y:S01]  /*14c40*/  PRMT R149, R149, 0x5410, R140 ;  /* 0x0000541095957816 */ /* 0x000fe2000000008c */
[----:B---3--:R-:W-:Y:S01]  /*14c50*/  IMAD.MOV.U32 R198, RZ, RZ, R161 ;  /* 0x000000ffffc67224 */ /* 0x008fe200078e00a1 */
[--C-:B------:R-:W-:Y:S01]  /*14c60*/  SHF.R.U32.HI R151, RZ, 0x10, R146.reuse ;  /* 0x00000010ff977819 */ /* 0x100fe20000011692 */
[C---:B------:R-:W-:Y:S04]  /*14c70*/  HMMA.16816.F32.BF16 R124, R132.reuse, R36, R124 ;  /* 0x00000024847c723c */ /* 0x040fe8000004187c */
[----:B------:R-:W-:Y:S02]  /*14c80*/  SHF.R.U32.HI R146, RZ, 0x18, R146 ;  /* 0x00000018ff927819 */ /* 0x000fe40000011692 */
[-C--:B------:R-:W-:Y:S01]  /*14c90*/  HMMA.16816.F32.BF16 R128, R132, R38.reuse, R128 ;  /* 0x000000268480723c */ /* 0x080fe20000041880 */
[----:B------:R1:W3:Y:S04]  /*14ca0*/  MUFU.EX2 R134, R153 ;  /* 0x0000009900867308 */ /* 0x0002e80000000800 */
[----:B------:R-:W-:Y:S01]  /*14cb0*/  LOP3.LUT R151, R151, 0xff, RZ, 0xc0, !PT ;  /* 0x000000ff97977812 */ /* 0x000fe200078ec0ff */
[----:B------:R-:W-:Y:S01]  /*14cc0*/  HMMA.16816.F32.BF16 R24, R136, R38, R24 ;  /* 0x000000268818723c */ /* 0x000fe20000041818 */
[----:B------:R-:W4:Y:S04]  /*14cd0*/  LDL.LU R136, [R1+0x8] ;  /* 0x0000080001887983 */ /* 0x000f280000300800 */
[----:B------:R-:W5:Y:S01]  /*14ce0*/  MUFU.EX2 R138, R144 ;  /* 0x00000090008a7308 */ /* 0x000f620000000800 */
[----:B------:R-:W-:Y:S01]  /*14cf0*/  SHF.R.U32.HI R40, RZ, 0x8, R40 ;  /* 0x00000008ff287819 */ /* 0x000fe20000011628 */
[----:B------:R-:W-:Y:S01]  /*14d00*/  FFMA.FTZ R140, R56, UR4, -R210 ;  /* 0x00000004388c7c23 */ /* 0x000fe200080108d2 */
[----:B------:R-:W-:Y:S03]  /*14d10*/  LOP3.LUT R41, R41, 0xff, RZ, 0xc0, !PT ;  /* 0x000000ff29297812 */ /* 0x000fe600078ec0ff */
[----:B------:R-:W-:Y:S01]  /*14d20*/  PRMT R163, R163, 0x5410, R40 ;  /* 0x00005410a3a37816 */ /* 0x000fe20000000028 */
[----:B-1----:R-:W4:Y:S01]  /*14d30*/  LDL.LU R153, [R1+0xc] ;  /* 0x00000c0001997983 */ /* 0x002f220000300800 */
[----:B------:R-:W-:Y:S01]  /*14d40*/  FFMA.FTZ R40, R45, UR4, -R210 ;  /* 0x000000042d287c23 */ /* 0x000fe200080108d2 */
[----:B------:R-:W-:Y:S01]  /*14d50*/  FFMA.FTZ R45, R46, UR4, -R203 ;  /* 0x000000042e2d7c23 */ /* 0x000fe200080108cb */
[----:B------:R-:W-:Y:S01]  /*14d60*/  PRMT R151, R151, 0x5410, R146 ;  /* 0x0000541097977816 */ /* 0x000fe20000000092 */
[--C-:B------:R-:W-:Y:S01]  /*14d70*/  FFMA.FTZ R146, R65, UR4, -R212.reuse ;  /* 0x0000000441927c23 */ /* 0x100fe200080108d4 */
[----:B------:R1:W-:Y:S01]  /*14d80*/  MUFU.EX2 R219, R40 ;  /* 0x0000002800db7308 */ /* 0x0003e20000000800 */
[----:B------:R-:W-:Y:S01]  /*14d90*/  FFMA.FTZ R212, R53, UR4, -R212 ;  /* 0x0000000435d47c23 */ /* 0x000fe200080108d4 */
[----:B------:R-:W-:Y:S01]  /*14da0*/  PRMT R158, R41, 0x5410, R158 ;  /* 0x00005410299e7816 */ /* 0x000fe2000000009e */
[----:B------:R-:W2:Y:S01]  /*14db0*/  LDSM.16.MT88.4 R52, [R170+0x9800] ;  /* 0x00980000aa34783b */ /* 0x000ea20000004200 */
[----:B------:R-:W-:Y:S01]  /*14dc0*/  F2FP.BF16.F32.PACK_AB R41, R173, R172 ;  /* 0x000000acad29723e */ /* 0x000fe200000010ff */
[----:B---3--:R-:W-:Y:S01]  /*14dd0*/  IMAD.MOV.U32 R252, RZ, RZ, R134 ;  /* 0x000000fffffc7224 */ /* 0x008fe200078e0086 */
[----:B------:R-:W-:Y:S01]  /*14de0*/  F2FP.BF16.F32.PACK_AB R46, R175, R174 ;  /* 0x000000aeaf2e723e */ /* 0x000fe200000010ff */
[----:B------:R-:W-:Y:S03]  /*14df0*/  FFMA.FTZ R210, R61, UR4, -R210 ;  /* 0x000000043dd27c23 */ /* 0x000fe600080108d2 */
[----:B------:R3:W3:Y:S01]  /*14e00*/  MUFU.EX2 R160, R45 ;  /* 0x0000002d00a07308 */ /* 0x0006e20000000800 */
[----:B------:R-:W-:Y:S01]  /*14e10*/  LOP3.LUT R42, R42, R41, RZ, 0xc0, !PT ;  /* 0x000000292a2a7212 */ /* 0x000fe200078ec0ff */
[----:B-----5:R-:W-:Y:S01]  /*14e20*/  IMAD.MOV.U32 R241, RZ, RZ, R138 ;  /* 0x000000fffff17224 */ /* 0x020fe200078e008a */
[--C-:B------:R-:W-:Y:S01]  /*14e30*/  HSET2.LE.AND R41, R158, R240.reuse, PT ;  /* 0x000000f09e297233 */ /* 0x100fe20003803000 */
[----:B------:R-:W5:Y:S01]  /*14e40*/  LDSM.16.MT88.4 R64, [R221+0xa800] ;  /* 0x00a80000dd40783b */ /* 0x000f620000004200 */
[----:B------:R-:W-:Y:S02]  /*14e50*/  F2FP.BF16.F32.PACK_AB R36, R214, R183 ;  /* 0x000000b7d624723e */ /* 0x000fe400000010ff */
[--C-:B------:R-:W-:Y:S03]  /*14e60*/  HSET2.LE.AND R44, R163, R240.reuse, PT ;  /* 0x000000f0a32c7233 */ /* 0x100fe60003803000 */
[----:B------:R-:W-:Y:S01]  /*14e70*/  MUFU.EX2 R146, R146 ;  /* 0x0000009200927308 */ /* 0x000fe20000000800 */
[--C-:B-1----:R-:W-:Y:S02]  /*14e80*/  HSET2.LE.AND R40, R155, R240.reuse, PT ;  /* 0x000000f09b287233 */ /* 0x102fe40003803000 */
[----:B------:R-:W-:Y:S01]  /*14e90*/  F2FP.BF16.F32.PACK_AB R37, R216, R213 ;  /* 0x000000d5d825723e */ /* 0x000fe200000010ff */
[----:B------:R-:W-:Y:S01]  /*14ea0*/  FADD.FTZ R213, R213, R204 ;  /* 0x000000ccd5d57221 */ /* 0x000fe20000010000 */
[----:B------:R-:W-:Y:S02]  /*14eb0*/  LOP3.LUT R43, R43, R46, RZ, 0xc0, !PT ;  /* 0x0000002e2b2b7212 */ /* 0x000fe400078ec0ff */
[----:B------:R-:W-:Y:S03]  /*14ec0*/  LOP3.LUT R41, R41, R36, RZ, 0xc0, !PT ;  /* 0x0000002429297212 */ /* 0x000fe600078ec0ff */
[----:B------:R-:W-:Y:S01]  /*14ed0*/  MUFU.EX2 R163, R212 ;  /* 0x000000d400a37308 */ /* 0x000fe20000000800 */
[----:B---3--:R-:W-:Y:S01]  /*14ee0*/  F2FP.BF16.F32.PACK_AB R45, R182, R181 ;  /* 0x000000b5b62d723e */ /* 0x008fe200000010ff */
[----:B------:R-:W-:Y:S01]  /*14ef0*/  IMAD.MOV.U32 R201, RZ, RZ, R160 ;  /* 0x000000ffffc97224 */ /* 0x000fe200078e00a0 */
[--C-:B------:R-:W-:Y:S01]  /*14f00*/  HSET2.LE.AND R46, R149, R240.reuse, PT ;  /* 0x000000f0952e7233 */ /* 0x100fe20003803000 */
[----:B------:R-:W-:Y:S01]  /*14f10*/  FADD.FTZ R216, R216, R213 ;  /* 0x000000d5d8d87221 */ /* 0x000fe20000010000 */
[----:B------:R-:W-:Y:S02]  /*14f20*/  LOP3.LUT R40, R40, R45, RZ, 0xc0, !PT ;  /* 0x0000002d28287212 */ /* 0x000fe400078ec0ff */
[--C-:B------:R-:W-:Y:S03]  /*14f30*/  HSET2.LE.AND R45, R151, R240.reuse, PT ;  /* 0x000000f0972d7233 */ /* 0x100fe60003803000 */
[----:B------:R1:W3:Y:S01]  /*14f40*/  MUFU.EX2 R212, R141 ;  /* 0x0000008d00d47308 */ /* 0x0002e20000000800 */
[----:B------:R-:W-:Y:S01]  /*14f50*/  LOP3.LUT R44, R44, R37, RZ, 0xc0, !PT ;  /* 0x000000252c2c7212 */ /* 0x000fe200078ec0ff */
[----:B------:R-:W-:Y:S01]  /*14f60*/  FADD.FTZ R216, R217, R216 ;  /* 0x000000d8d9d87221 */ /* 0x000fe20000010000 */
[--C-:B------:R-:W-:Y:S01]  /*14f70*/  HSET2.LE.AND R47, R147, R240.reuse, PT ;  /* 0x000000f0932f7233 */ /* 0x100fe20003803000 */
[-C--:B--2---:R-:W-:Y:S06]  /*14f80*/  HMMA.16816.F32.BF16 R4, R40, R48.reuse, R4 ;  /* 0x000000302804723c */ /* 0x084fec0000041804 */
[----:B------:R-:W-:Y:S01]  /*14f90*/  MUFU.EX2 R147, R59 ;  /* 0x0000003b00937308 */ /* 0x000fe20000000800 */
[C---:B------:R-:W-:Y:S01]  /*14fa0*/  F2FP.BF16.F32.PACK_AB R37, R219.reuse, R217 ;  /* 0x000000d9db25723e */ /* 0x040fe200000010ff */
[----:B------:R-:W-:Y:S03]  /*14fb0*/  FADD.FTZ R216, R219, R216 ;  /* 0x000000d8dbd87221 */ /* 0x000fe60000010000 */
[----:B------:R-:W-:Y:S02]  /*14fc0*/  F2FP.BF16.F32.PACK_AB R36, R162, R160 ;  /* 0x000000a0a224723e */ /* 0x000fe400000010ff */
[----:B------:R-:W-:Y:S03]  /*14fd0*/  F2FP.BF16.F32.PACK_AB R56, R218, R215 ;  /* 0x000000d7da38723e */ /* 0x000fe600000010ff */
[----:B------:R-:W-:Y:S01]  /*14fe0*/  MUFU.EX2 R140, R140 ;  /* 0x0000008c008c7308 */ /* 0x000fe20000000800 */
[----:B------:R-:W-:Y:S02]  /*14ff0*/  LOP3.LUT R46, R46, R37, RZ, 0xc0, !PT ;  /* 0x000000252e2e7212 */ /* 0x000fe400078ec0ff */
[----:B------:R-:W-:Y:S02]  /*15000*/  LOP3.LUT R47, R47, R36, RZ, 0xc0, !PT ;  /* 0x000000242f2f7212 */ /* 0x000fe400078ec0ff */
[----:B------:R-:W-:Y:S01]  /*15010*/  LOP3.LUT R45, R45, R56, RZ, 0xc0, !PT ;  /* 0x000000382d2d7212 */ /* 0x000fe200078ec0ff */
[----:B------:R-:W2:Y:S04]  /*15020*/  LDSM.16.MT88.4 R36, [R170+0xa800] ;  /* 0x00a80000aa24783b */ /* 0x000ea80000004200 */
[----:B------:R-:W3:Y:S02]  /*15030*/  MUFU.EX2 R210, R210 ;  /* 0x000000d200d27308 */ /* 0x000ee40000000800 */
[C---:B------:R-:W-:Y:S06]  /*15040*/  HMMA.16816.F32.BF16 R8, R44.reuse, R48, R8 ;  /* 0x000000302c08723c */ /* 0x040fec0000041808 */
[-C--:B------:R-:W-:Y:S05]  /*15050*/  HMMA.16816.F32.BF16 R12, R44, R50.reuse, R12 ;  /* 0x000000322c0c723c */ /* 0x080fea000004180c */
[----:B------:R-:W-:Y:S01]  /*15060*/  IMAD.WIDE.U32 R48, R145, -0x2daee0ad, RZ ;  /* 0xd2511f5391307825 */ /* 0x000fe200078e00ff */
[C---:B------:R-:W-:Y:S05]  /*15070*/  HMMA.16816.F32.BF16 R16, R40.reuse, R50, R16 ;  /* 0x000000322810723c */ /* 0x040fea0000041810 */
[----:B------:R-:W-:Y:S01]  /*15080*/  LOP3.LUT R132, R48, 0xffff, RZ, 0xc0, !PT ;  /* 0x0000ffff30847812 */ /* 0x000fe200078ec0ff */
[-C--:B------:R-:W-:Y:S05]  /*15090*/  HMMA.16816.F32.BF16 R68, R40, R52.reuse, R68 ;  /* 0x000000342844723c */ /* 0x080fea0000041844 */
[--C-:B------:R-:W-:Y:S01]  /*150a0*/  LOP3.LUT R150, R49, R150, R157.reuse, 0x96, !PT ;  /* 0x0000009631967212 */ /* 0x100fe200078e969d */
[C---:B------:R-:W-:Y:S05]  /*150b0*/  HMMA.16816.F32.BF16 R72, R44.reuse, R52, R72 ;  /* 0x000000342c48723c */ /* 0x040fea0000041848 */
[----:B-1----:R-:W-:Y:S01]  /*150c0*/  LOP3.LUT R141, R150, 0xff, RZ, 0xc0, !PT ;  /* 0x000000ff968d7812 */ /* 0x002fe200078ec0ff */
[-C--:B------:R-:W-:Y:S05]  /*150d0*/  HMMA.16816.F32.BF16 R76, R44, R54.reuse, R76 ;  /* 0x000000362c4c723c */ /* 0x080fea000004184c */
[----:B------:R-:W-:Y:S01]  /*150e0*/  SHF.R.U32.HI R133, RZ, 0x18, R150 ;  /* 0x00000018ff857819 */ /* 0x000fe20000011696 */
[C---:B------:R-:W-:Y:S05]  /*150f0*/  HMMA.16816.F32.BF16 R80, R40.reuse, R54, R80 ;  /* 0x000000362850723c */ /* 0x040fea0000041850 */
[----:B------:R-:W-:Y:S01]  /*15100*/  LOP3.LUT R50, R159, R154, R156, 0x96, !PT ;  /* 0x0000009a9f327212 */ /* 0x000fe200078e969c */
[-C--:B-----5:R-:W-:Y:S05]  /*15110*/  HMMA.16816.F32.BF16 R84, R40, R64.reuse, R84 ;  /* 0x000000402854723c */ /* 0x0a0fea0000041854 */
[----:B------:R-:W-:Y:S01]  /*15120*/  IMAD.WIDE.U32 R50, R50, -0x2daee0ad, RZ ;  /* 0xd2511f5332327825 */ /* 0x000fe200078e00ff */
[C---:B------:R-:W-:Y:S05]  /*15130*/  HMMA.16816.F32.BF16 R88, R44.reuse, R64, R88 ;  /* 0x000000402c58723c */ /* 0x040fea0000041858 */
[--C-:B------:R-:W-:Y:S01]  /*15140*/  SHF.R.U32.HI R135, RZ, 0x10, R48.reuse ;  /* 0x00000010ff877819 */ /* 0x100fe20000011630 */
[-C--:B------:R-:W-:Y:S05]  /*15150*/  HMMA.16816.F32.BF16 R92, R44, R66.reuse, R92 ;  /* 0x000000422c5c723c */ /* 0x080fea000004185c */
[----:B------:R-:W-:Y:S01]  /*15160*/  LOP3.LUT R61, R48, 0xff, RZ, 0xc0, !PT ;  /* 0x000000ff303d7812 */ /* 0x000fe200078ec0ff */
[C---:B------:R-:W-:Y:S05]  /*15170*/  HMMA.16816.F32.BF16 R96, R40.reuse, R66, R96 ;  /* 0x000000422860723c */ /* 0x040fea0000041860 */
[----:B------:R-:W-:Y:S01]  /*15180*/  SHF.R.U32.HI R56, RZ, 0x18, R48 ;  /* 0x00000018ff387819 */ /* 0x000fe20000011630 */
[-C--:B--2---:R-:W-:Y:S05]  /*15190*/  HMMA.16816.F32.BF16 R100, R40, R36.reuse, R100 ;  /* 0x000000242864723c */ /* 0x084fea0000041864 */
[C---:B------:R-:W-:Y:S01]  /*151a0*/  LOP3.LUT R48, R50.reuse, 0xffff, RZ, 0xc0, !PT ;  /* 0x0000ffff32307812 */ /* 0x040fe200078ec0ff */
[C---:B------:R-:W-:Y:S05]  /*151b0*/  HMMA.16816.F32.BF16 R32, R44.reuse, R36, R32 ;  /* 0x000000242c20723c */ /* 0x040fea0000041820 */
[----:B------:R-:W-:Y:S01]  /*151c0*/  LOP3.LUT R148, R51, R148, R157, 0x96, !PT ;  /* 0x0000009433947212 */ /* 0x000fe200078e969d */
[-C--:B------:R-:W-:Y:S05]  /*151d0*/  HMMA.16816.F32.BF16 R104, R44, R38.reuse, R104 ;  /* 0x000000262c68723c */ /* 0x080fea0000041868 */
[--C-:B------:R-:W-:Y:S01]  /*151e0*/  SHF.R.U32.HI R54, RZ, 0x10, R50.reuse ;  /* 0x00000010ff367819 */ /* 0x100fe20000011632 */
[C---:B------:R-:W-:Y:S05]  /*151f0*/  HMMA.16816.F32.BF16 R108, R40.reuse, R38, R108 ;  /* 0x00000026286c723c */ /* 0x040fea000004186c */
[----:B------:R-:W-:Y:S01]  /*15200*/  LOP3.LUT R52, R50, 0xff, RZ, 0xc0, !PT ;  /* 0x000000ff32347812 */ /* 0x000fe200078ec0ff */
[--C-:B------:R-:W-:Y:S01]  /*15210*/  FFMA.FTZ R66, R62, UR4, -R203.reuse ;  /* 0x000000043e427c23 */ /* 0x100fe200080108cb */
[----:B------:R-:W-:Y:S01]  /*15220*/  SHF.R.U32.HI R137, RZ, 0x18, R50 ;  /* 0x00000018ff897819 */ /* 0x000fe20000011632 */
[----:B------:R-:W-:Y:S02]  /*15230*/  FFMA.FTZ R203, R63, UR4, -R203 ;  /* 0x000000043fcb7c23 */ /* 0x000fe400080108cb */
[----:B------:R-:W-:Y:S01]  /*15240*/  MUFU.EX2 R166, R66 ;  /* 0x0000004200a67308 */ /* 0x000fe20000000800 */
[----:B------:R-:W-:Y:S02]  /*15250*/  SHF.R.U32.HI R65, RZ, 0x8, R48 ;  /* 0x00000008ff417819 */ /* 0x000fe40000011630 */
[----:B------:R-:W1:Y:S01]  /*15260*/  LDSM.16.MT88.4 R48, [R221+0xb800] ;  /* 0x00b80000dd30783b */ /* 0x000e620000004200 */
[----:B------:R-:W-:Y:S02]  /*15270*/  LOP3.LUT R54, R54, 0xff, RZ, 0xc0, !PT ;  /* 0x000000ff36367812 */ /* 0x000fe400078ec0ff */
[----:B------:R-:W-:Y:S02]  /*15280*/  PRMT R65, R52, 0x5410, R65 ;  /* 0x0000541034417816 */ /* 0x000fe40000000041 */
[C---:B------:R-:W-:Y:S02]  /*15290*/  LOP3.LUT R52, R148.reuse, 0xffff, RZ, 0xc0, !PT ;  /* 0x0000ffff94347812 */ /* 0x040fe400078ec0ff */
[----:B------:R-:W2:Y:S01]  /*152a0*/  MUFU.EX2 R203, R203 ;  /* 0x000000cb00cb7308 */ /* 0x000ea20000000800 */
[----:B------:R-:W-:Y:S02]  /*152b0*/  LOP3.LUT R139, R148, 0xff, RZ, 0xc0, !PT ;  /* 0x000000ff948b7812 */ /* 0x000fe400078ec0ff */
[----:B------:R-:W-:Y:S02]  /*152c0*/  SHF.R.U32.HI R52, RZ, 0x8, R52 ;  /* 0x00000008ff347819 */ /* 0x000fe40000011634 */
[----:B------:R-:W-:Y:S02]  /*152d0*/  PRMT R137, R54, 0x5410, R137 ;  /* 0x0000541036897816 */ /* 0x000fe40000000089 */
[----:B------:R-:W-:Y:S02]  /*152e0*/  PRMT R139, R139, 0x5410, R52 ;  /* 0x000054108b8b7816 */ /* 0x000fe40000000034 */
[----:B------:R-:W5:Y:S01]  /*152f0*/  LDSM.16.MT88.4 R52, [R170+0xb800] ;  /* 0x00b80000aa34783b */ /* 0x000f620000004200 */
[--C-:B------:R-:W-:Y:S02]  /*15300*/  SHF.R.U32.HI R67, RZ, 0x10, R148.reuse ;  /* 0x00000010ff437819 */ /* 0x100fe40000011694 */
[----:B------:R-:W-:Y:S02]  /*15310*/  SHF.R.U32.HI R148, RZ, 0x18, R148 ;  /* 0x00000018ff947819 */ /* 0x000fe40000011694 */
[----:B------:R-:W-:Y:S02]  /*15320*/  LOP3.LUT R64, R150, 0xffff, RZ, 0xc0, !PT ;  /* 0x0000ffff96407812 */ /* 0x000fe400078ec0ff */
[----:B------:R-:W-:Y:S02]  /*15330*/  LOP3.LUT R67, R67, 0xff, RZ, 0xc0, !PT ;  /* 0x000000ff43437812 */ /* 0x000fe400078ec0ff */
[----:B------:R-:W-:Y:S02]  /*15340*/  SHF.R.U32.HI R132, RZ, 0x8, R132 ;  /* 0x00000008ff847819 */ /* 0x000fe40000011684 */
[----:B------:R-:W-:Y:S02]  /*15350*/  PRMT R67, R67, 0x5410, R148 ;  /* 0x0000541043437816 */ /* 0x000fe40000000094 */
[----:B------:R-:W-:Y:S02]  /*15360*/  PRMT R61, R61, 0x5410, R132 ;  /* 0x000054103d3d7816 */ /* 0x000fe40000000084 */
[----:B------:R-:W-:Y:S02]  /*15370*/  SHF.R.U32.HI R64, RZ, 0x8, R64 ;  /* 0x00000008ff407819 */ /* 0x000fe40000011640 */
[----:B---3--:R-:W-:Y:S02]  /*15380*/  F2FP.BF16.F32.PACK_AB R38, R211, R212 ;  /* 0x000000d4d326723e */ /* 0x008fe400000010ff */
[--C-:B------:R-:W-:Y:S02]  /*15390*/  HSET2.LE.AND R134, R61, R240.reuse, PT ;  /* 0x000000f03d867233 */ /* 0x100fe40003803000 */
[----:B------:R-:W-:Y:S01]  /*153a0*/  LDSM.16.MT88.4 R60, [R221+0xac00] ;  /* 0x00ac0000dd3c783b */ /* 0x000fe20000004200 */
[----:B------:R-:W-:Y:S02]  /*153b0*/  PRMT R141, R141, 0x5410, R64 ;  /* 0x000054108d8d7816 */ /* 0x000fe40000000040 */
[----:B------:R-:W-:Y:S01]  /*153c0*/  LOP3.LUT R135, R135, 0xff, RZ, 0xc0, !PT ;  /* 0x000000ff87877812 */ /* 0x000fe200078ec0ff */
[-C--:B-1----:R-:W-:Y:S03]  /*153d0*/  HMMA.16816.F32.BF16 R112, R40, R48.reuse, R112 ;  /* 0x000000302870723c */ /* 0x082fe60000041870 */
[----:B------:R-:W-:Y:S02]  /*153e0*/  PRMT R135, R135, 0x5410, R56 ;  /* 0x0000541087877816 */ /* 0x000fe40000000038 */
[----:B------:R-:W-:Y:S01]  /*153f0*/  SHF.R.U32.HI R56, RZ, 0x10, R150 ;  /* 0x00000010ff387819 */ /* 0x000fe20000011696 */
[C---:B------:R-:W-:Y:S01]  /*15400*/  HMMA.16816.F32.BF16 R116, R44.reuse, R48, R116 ;  /* 0x000000302c74723c */ /* 0x040fe20000041874 */
[----:B------:R-:W1:Y:S04]  /*15410*/  LDSM.16.MT88.4 R148, [R221+0x9c00] ;  /* 0x009c0000dd94783b */ /* 0x000e680000004200 */
[----:B------:R-:W-:Y:S01]  /*15420*/  LOP3.LUT R56, R56, 0xff, RZ, 0xc0, !PT ;  /* 0x000000ff38387812 */ /* 0x000fe200078ec0ff */
[-C--:B------:R-:W-:Y:S05]  /*15430*/  HMMA.16816.F32.BF16 R20, R44, R50.reuse, R20 ;  /* 0x000000322c14723c */ /* 0x080fea0000041814 */
[----:B------:R-:W-:Y:S01]  /*15440*/  PRMT R133, R56, 0x5410, R133 ;  /* 0x0000541038857816 */ /* 0x000fe20000000085 */
[C---:B------:R-:W-:Y:S01]  /*15450*/  HMMA.16816.F32.BF16 R120, R40.reuse, R50, R120 ;  /* 0x000000322878723c */ /* 0x040fe20000041878 */
[----:B------:R-:W-:Y:S04]  /*15460*/  LDSM.16.MT88.4 R48, [R170+0xac00] ;  /* 0x00ac0000aa30783b */ /* 0x000fe80000004200 */
[--C-:B------:R-:W-:Y:S01]  /*15470*/  HSET2.LE.AND R135, R135, R240.reuse, PT ;  /* 0x000000f087877233 */ /* 0x100fe20003803000 */
[-C--:B-----5:R-:W-:Y:S05]  /*15480*/  HMMA.16816.F32.BF16 R28, R40, R52.reuse, R28 ;  /* 0x00000034281c723c */ /* 0x0a0fea000004181c */
[--C-:B------:R-:W-:Y:S01]  /*15490*/  HSET2.LE.AND R132, R141, R240.reuse, PT ;  /* 0x000000f08d847233 */ /* 0x100fe20003803000 */
[C---:B------:R-:W-:Y:S05]  /*154a0*/  HMMA.16816.F32.BF16 R124, R44.reuse, R52, R124 ;  /* 0x000000342c7c723c */ /* 0x040fea000004187c */
[--C-:B------:R-:W-:Y:S01]  /*154b0*/  HSET2.LE.AND R133, R133, R240.reuse, PT ;  /* 0x000000f085857233 */ /* 0x100fe20003803000 */
[-C--:B------:R-:W-:Y:S05]  /*154c0*/  HMMA.16816.F32.BF16 R128, R44, R54.reuse, R128 ;  /* 0x000000362c80723c */ /* 0x080fea0000041880 */
[----:B------:R-:W-:Y:S01]  /*154d0*/  LOP3.LUT R133, R133, R38, RZ, 0xc0, !PT ;  /* 0x0000002685857212 */ /* 0x000fe200078ec0ff */
[----:B------:R-:W-:Y:S05]  /*154e0*/  HMMA.16816.F32.BF16 R24, R40, R54, R24 ;  /* 0x000000362818723c */ /* 0x000fea0000041818 */
[--C-:B------:R-:W-:Y:S02]  /*154f0*/  HSET2.LE.AND R38, R65, R240.reuse, PT ;  /* 0x000000f041267233 */ /* 0x100fe40003803000 */
[--C-:B------:R-:W-:Y:S04]  /*15500*/  HSET2.LE.AND R39, R137, R240.reuse, PT ;  /* 0x000000f089277233 */ /* 0x100fe80003803000 */
[----:B------:R-:W-:Y:S02]  /*15510*/  F2FP.BF16.F32.PACK_AB R53, R210, R165 ;  /* 0x000000a5d235723e */ /* 0x000fe400000010ff */
[----:B--2---:R-:W-:Y:S02]  /*15520*/  F2FP.BF16.F32.PACK_AB R52, R203, R166 ;  /* 0x000000a6cb34723e */ /* 0x004fe400000010ff */
[----:B------:R-:W-:Y:S02]  /*15530*/  LOP3.LUT R38, R38, R53, RZ, 0xc0, !PT ;  /* 0x0000003526267212 */ /* 0x000fe400078ec0ff */
[----:B------:R-:W-:Y:S01]  /*15540*/  LOP3.LUT R39, R39, R52, RZ, 0xc0, !PT ;  /* 0x0000003427277212 */ /* 0x000fe200078ec0ff */
[----:B----4-:R-:W-:Y:S01]  /*15550*/  FFMA.FTZ R200, R167, R136, R200 ;  /* 0x00000088a7c87223 */ /* 0x010fe200000100c8 */
[----:B------:R-:W-:Y:S03]  /*15560*/  MOV R167, R146 ;  /* 0x0000009200a77202 */ /* 0x000fe60000000f00 */
[----:B------:R-:W-:Y:S01]  /*15570*/  FADD.FTZ R197, R197, R200 ;  /* 0x000000c8c5c57221 */ /* 0x000fe20000010000 */
[----:B------:R-:W-:Y:S01]  /*15580*/  IMAD.MOV.U32 R200, RZ, RZ, R163 ;  /* 0x000000ffffc87224 */ /* 0x000fe200078e00a3 */
[----:B------:R-:W-:Y:S02]  /*15590*/  F2FP.BF16.F32.PACK_AB R37, R167, R252 ;  /* 0x000000fca725723e */ /* 0x000fe400000010ff */
[----:B------:R-:W-:Y:S01]  /*155a0*/  FADD.FTZ R192, R192, R197 ;  /* 0x000000c5c0c07221 */ /* 0x000fe20000010000 */
[----:B------:R-:W-:Y:S01]  /*155b0*/  IMAD.MOV.U32 R197, RZ, RZ, R162 ;  /* 0x000000ffffc57224 */ /* 0x000fe200078e00a2 */
[----:B------:R-:W-:Y:S01]  /*155c0*/  LOP3.LUT R134, R134, R37, RZ, 0xc0, !PT ;  /* 0x0000002586867212 */ /* 0x000fe200078ec0ff */
[----:B------:R-:W-:Y:S01]  /*155d0*/  FFMA.FTZ R199, R168, R153, R199 ;  /* 0x00000099a8c77223 */ /* 0x000fe200000100c7 */
[----:B------:R-:W-:Y:S01]  /*155e0*/  IMAD.MOV.U32 R168, RZ, RZ, R143 ;  /* 0x000000ffffa87224 */ /* 0x000fe200078e008f */
[----:B------:R-:W-:Y:S01]  /*155f0*/  F2FP.BF16.F32.PACK_AB R37, R200, R142 ;  /* 0x0000008ec825723e */ /* 0x000fe200000010ff */
[----:B------:R-:W-:Y:S01]  /*15600*/  FADD.FTZ R171, R171, R192 ;  /* 0x000000c0abab7221 */ /* 0x000fe20000010000 */
[----:B------:R-:W-:Y:S01]  /*15610*/  FADD.FTZ R64, R195, R199 ;  /* 0x000000c7c3407221 */ /* 0x000fe20000010000 */
[----:B------:R-:W-:Y:S01]  /*15620*/  IMAD.MOV.U32 R195, RZ, RZ, R57 ;  /* 0x000000ffffc37224 */ /* 0x000fe200078e0039 */
[----:B------:R-:W-:Y:S01]  /*15630*/  F2FP.BF16.F32.PACK_AB R36, R168, R241 ;  /* 0x000000f1a824723e */ /* 0x000fe200000010ff */
[----:B------:R-:W2:Y:S01]  /*15640*/  LDSM.16.MT88.4 R56, [R170+0x9c00] ;  /* 0x009c0000aa38783b */ /* 0x000ea20000004200 */
[----:B------:R-:W-:Y:S01]  /*15650*/  LOP3.LUT R132, R132, R37, RZ, 0xc0, !PT ;  /* 0x0000002584847212 */ /* 0x000fe200078ec0ff */
[----:B------:R-:W-:Y:S01]  /*15660*/  FADD.FTZ R193, R193, R64 ;  /* 0x00000040c1c17221 */ /* 0x000fe20000010000 */
[----:B------:R-:W-:Y:S01]  /*15670*/  LOP3.LUT R135, R135, R36, RZ, 0xc0, !PT ;  /* 0x0000002487877212 */ /* 0x000fe200078ec0ff */
[----:B------:R-:W-:Y:S01]  /*15680*/  FADD.FTZ R186, R186, R171 ;  /* 0x000000abbaba7221 */ /* 0x000fe20000010000 */
[--C-:B------:R-:W-:Y:S01]  /*15690*/  HSET2.LE.AND R36, R139, R240.reuse, PT ;  /* 0x000000f08b247233 */ /* 0x100fe20003803000 */
[----:B------:R-:W-:Y:S01]  /*156a0*/  FADD.FTZ R139, R194, R202 ;  /* 0x000000cac28b7221 */ /* 0x000fe20000010000 */
[----:B------:R-:W-:Y:S01]  /*156b0*/  F2FP.BF16.F32.PACK_AB R37, R195, R140 ;  /* 0x0000008cc325723e */ /* 0x000fe200000010ff */
[----:B------:R-:W-:Y:S01]  /*156c0*/  IMAD.MOV.U32 R202, RZ, RZ, R140 ;  /* 0x000000ffffca7224 */ /* 0x000fe200078e008c */
[----:B------:R-:W-:Y:S01]  /*156d0*/  MOV R199, R147 ;  /* 0x0000009300c77202 */ /* 0x000fe20000000f00 */
[-C--:B-1----:R-:W-:Y:S01]  /*156e0*/  HMMA.16816.F32.BF16 R160, R132, R148.reuse, R4 ;  /* 0x0000009484a0723c */ /* 0x082fe20000041804 */
[----:B------:R-:W-:Y:S04]  /*156f0*/  LDSM.16.MT88.4 R4, [R170+0xbc00] ;  /* 0x00bc0000aa04783b */ /* 0x000fe80000004200 */
[----:B------:R-:W-:Y:S01]  /*15700*/  LOP3.LUT R36, R36, R37, RZ, 0xc0, !PT ;  /* 0x0000002524247212 */ /* 0x000fe200078ec0ff */
[----:B------:R-:W-:Y:S01]  /*15710*/  FADD.FTZ R190, R190, R139 ;  /* 0x0000008bbebe7221 */ /* 0x000fe20000010000 */
[----:B------:R-:W-:Y:S01]  /*15720*/  HSET2.LE.AND R37, R67, R240, PT ;  /* 0x000000f043257233 */ /* 0x000fe20003803000 */
[----:B------:R-:W-:Y:S01]  /*15730*/  FADD.FTZ R186, R185, R186 ;  /* 0x000000bab9ba7221 */ /* 0x000fe20000010000 */
[----:B------:R-:W1:Y:S02]  /*15740*/  LDSM.16.MT88.4 R64, [R221+0xbc00] ;  /* 0x00bc0000dd40783b */ /* 0x000e640000004200 */
[----:B------:R-:W-:Y:S01]  /*15750*/  F2FP.BF16.F32.PACK_AB R136, R199, R198 ;  /* 0x000000c6c788723e */ /* 0x000fe200000010ff */
[----:B------:R-:W-:Y:S01]  /*15760*/  FADD.FTZ R177, R177, R186 ;  /* 0x000000bab1b17221 */ /* 0x000fe20000010000 */
[----:B------:R-:W-:Y:S01]  /*15770*/  MOV R194, R142 ;  /* 0x0000008e00c27202 */ /* 0x000fe20000000f00 */
[----:B------:R-:W-:Y:S01]  /*15780*/  FADD.FTZ R188, R188, R193 ;  /* 0x000000c1bcbc7221 */ /* 0x000fe20000010000 */
[----:B------:R-:W-:Y:S01]  /*15790*/  LOP3.LUT R37, R37, R136, RZ, 0xc0, !PT ;  /* 0x0000008825257212 */ /* 0x000fe200078ec0ff */
[----:B------:R-:W-:Y:S01]  /*157a0*/  FADD.FTZ R178, R178, R177 ;  /* 0x000000b1b2b27221 */ /* 0x000fe20000010000 */
[----:B------:R-:W-:Y:S01]  /*157b0*/  FADD.FTZ R190, R191, R190 ;  /* 0x000000bebfbe7221 */ /* 0x000fe20000010000 */
[----:B------:R-:W-:Y:S01]  /*157c0*/  FADD.FTZ R179, R179, R188 ;  /* 0x000000bcb3b37221 */ /* 0x000fe20000010000 */
[----:B------:R-:W-:Y:S01]  /*157d0*/  FADD.FTZ R216, R202, R216 ;  /* 0x000000d8cad87221 */ /* 0x000fe20000010000 */
[----:B------:R-:W-:Y:S01]  /*157e0*/  FADD.FTZ R183, R183, R178 ;  /* 0x000000b2b7b77221 */ /* 0x000fe20000010000 */
        /* <DEDUP_REMOVED lines=46> */
[----:B------:R-:W-:Y:S01]  /*15ad0*/  FADD.FTZ R4, R168, R212 ;  /* 0x000000d4a8047221 */ /* 0x000fe20000010000 */
[----:B------:R-:W-:Y:S03]  /*15ae0*/  HMMA.16816.F32.BF16 R132, R132, R6, R24 ;  /* 0x000000068484723c */ /* 0x000fe60000041818 */
[----:B------:R4:W-:Y:S01]  /*15af0*/  STL [R1+0xc], R5 ;  /* 0x00000c0501007387 */ /* 0x0009e20000100800 */
[----:B------:R-:W-:Y:S01]  /*15b00*/  FADD.FTZ R215, R197, R215 ;  /* 0x000000d7c5d77221 */ /* 0x000fe20000010000 */
[----:B------:R-:W-:Y:S01]  /*15b10*/  FADD.FTZ R216, R195, R216 ;  /* 0x000000d8c3d87221 */ /* 0x000fe20000010000 */
[----:B------:R-:W-:Y:S01]  /*15b20*/  IMAD.MOV.U32 R169, RZ, RZ, R0 ;  /* 0x000000ffffa97224 */ /* 0x000fe200078e0000 */
[----:B------:R4:W-:Y:S01]  /*15b30*/  STL [R1+0x8], R4 ;  /* 0x0000080401007387 */ /* 0x0009e20000100800 */
[----:B------:R-:W-:Y:S03]  /*15b40*/  FADD.FTZ R215, R198, R215 ;  /* 0x000000d7c6d77221 */ /* 0x000fe60000010000 */
[----:B------:R-:W-:Y:S01]  /*15b50*/  FADD.FTZ R165, R165, R216 ;  /* 0x000000d8a5a57221 */ /* 0x000fe20000010000 */
[----:B------:R-:W-:Y:S01]  /*15b60*/  FADD.FTZ R215, R199, R215 ;  /* 0x000000d7c7d77221 */ /* 0x000fe20000010000 */
[----:B------:R-:W-:Y:S02]  /*15b70*/  IMAD.MOV.U32 R167, RZ, RZ, R164 ;  /* 0x000000ffffa77224 */ /* 0x000fe400078e00a4 */
[----:B------:R-:W-:Y:S01]  /*15b80*/  FADD.FTZ R241, R210, R165 ;  /* 0x000000a5d2f17221 */ /* 0x000fe20000010000 */
[----:B------:R-:W-:Y:S01]  /*15b90*/  FADD.FTZ R166, R166, R215 ;  /* 0x000000d7a6a67221 */ /* 0x000fe20000010000 */
[----:B------:R-:W-:Y:S03]  /*15ba0*/  IMAD.MOV.U32 R165, RZ, RZ, R2 ;  /* 0x000000ffffa57224 */ /* 0x000fe600078e0002 */
[----:B------:R-:W-:Y:S01]  /*15bb0*/  FADD.FTZ R252, R203, R166 ;  /* 0x000000a6cbfc7221 */ /* 0x000fe20000010000 */
[----:B------:R-:W-:Y:S01]  /*15bc0*/  MOV R166, R3 ;  /* 0x0000000300a67202 */ /* 0x000fe20000000f00 */
[----:B------:R-:W-:Y:S06]  /*15bd0*/  @P5 BRA `(.L_x_333) ;  /* 0xffffffb800d05947 */ /* 0x000fec000383ffff */
.L_x_332:
[----:B----4-:R-:W2:Y:S01]  /*15be0*/  LDL.LU R5, [R1+0xc] ;  /* 0x00000c0001057983 */ /* 0x010ea20000300800 */
[----:B------:R-:W-:-:S03]  /*15bf0*/  ULDC UR4, c[0x0][0x38c] ;  /* 0x0000e30000047ab9 */ /* 0x000fc60000000800 */
[----:B------:R-:W3:Y:S01]  /*15c00*/  LDL.LU R4, [R1+0x8] ;  /* 0x0000080001047983 */ /* 0x000ee20000300800 */
[----:B------:R-:W-:Y:S01]  /*15c10*/  UMOV UR5, 0x400 ;  /* 0x0000040000057882 */ /* 0x000fe20000000000 */
[----:B------:R-:W-:Y:S02]  /*15c20*/  UISETP.NE.AND UP0, UPT, UR15, -0x1, UPT ;  /* 0xffffffff0f00788c */ /* 0x000fe4000bf05270 */
[----:B------:R-:W1:Y:S04]  /*15c30*/  SHFL.BFLY PT, R6, R241, 0x2, 0x1f ;  /* 0x0c401f00f1067f89 */ /* 0x000e6800000e0000 */
[----:B------:R-:W4:Y:S01]  /*15c40*/  SHFL.BFLY PT, R7, R252, 0x2, 0x1f ;  /* 0x0c401f00fc077f89 */ /* 0x000f2200000e0000 */
[----:B-1----:R-:W-:Y:S01]  /*15c50*/  FADD.FTZ R6, R6, R241 ;  /* 0x000000f106067221 */ /* 0x002fe20000010000 */
[----:B----4-:R-:W-:-:S04]  /*15c60*/  FADD.FTZ R10, R7, R252 ;  /* 0x000000fc070a7221 */ /* 0x010fc80000010000 */
[----:B------:R-:W1:Y:S01]  /*15c70*/  SHFL.BFLY PT, R11, R6, 0x1, 0x1f ;  /* 0x0c201f00060b7f89 */ /* 0x000e6200000e0000 */
[----:B------:R-:W-:Y:S01]  /*15c80*/  MOV R7, 0x3f800000 ;  /* 0x3f80000000077802 */ /* 0x000fe20000000f00 */
[----:B-1----:R-:W-:Y:S01]  /*15c90*/  FADD.FTZ R11, R6, R11 ;  /* 0x0000000b060b7221 */ /* 0x002fe20000010000 */
[----:B------:R-:W-:-:S04]  /*15ca0*/  MOV R6, 0x3f800000 ;  /* 0x3f80000000067802 */ /* 0x000fc80000000f00 */
[----:B------:R-:W-:-:S13]  /*15cb0*/  FSETP.NE.FTZ.AND P5, PT, R11, RZ, PT ;  /* 0x000000ff0b00720b */ /* 0x000fda0003fb5000 */
[----:B------:R-:W1:Y:S02]  /*15cc0*/  @P5 MUFU.RCP R6, R11 ;  /* 0x0000000b00065308 */ /* 0x000e640000001000 */
[----:B-1----:R-:W-:-:S04]  /*15cd0*/  FMUL.FTZ R6, R6, UR4 ;  /* 0x0000000406067c20 */ /* 0x002fc80008410000 */
        /* <DEDUP_REMOVED lines=31> */
[----:B------:R-:W-:Y:S02]  /*15ed0*/  F2FP.BF16.F32.PACK_AB R104, R105, R104 ;  /* 0x000000686968723e */ /* 0x000fe400000010ff */
[----:B------:R-:W-:Y:S02]  /*15ee0*/  F2FP.BF16.F32.PACK_AB R116, R117, R116 ;  /* 0x000000747574723e */ /* 0x000fe400000010ff */
[----:B------:R-:W-:Y:S02]  /*15ef0*/  F2FP.BF16.F32.PACK_AB R140, R141, R140 ;  /* 0x0000008c8d8c723e */ /* 0x000fe400000010ff */
[----:B------:R-:W-:Y:S02]  /*15f00*/  F2FP.BF16.F32.PACK_AB R124, R125, R124 ;  /* 0x0000007c7d7c723e */ /* 0x000fe400000010ff */
[----:B------:R-:W-:Y:S01]  /*15f10*/  F2FP.BF16.F32.PACK_AB R128, R129, R128 ;  /* 0x000000808180723e */ /* 0x000fe200000010ff */
[----:B--2---:R-:W1:Y:S04]  /*15f20*/  SHFL.BFLY PT, R9, R5, 0x2, 0x1f ;  /* 0x0c401f0005097f89 */ /* 0x004e6800000e0000 */
[----:B---3--:R-:W2:Y:S01]  /*15f30*/  SHFL.BFLY PT, R8, R4, 0x2, 0x1f ;  /* 0x0c401f0004087f89 */ /* 0x008ea200000e0000 */
[----:B-1----:R-:W-:Y:S01]  /*15f40*/  FADD.FTZ R9, R9, R5 ;  /* 0x0000000509097221 */ /* 0x002fe20000010000 */
[----:B--2---:R-:W-:-:S04]  /*15f50*/  FADD.FTZ R8, R8, R4 ;  /* 0x0000000408087221 */ /* 0x004fc80000010000 */
[----:B------:R-:W1:Y:S04]  /*15f60*/  SHFL.BFLY PT, R4, R9, 0x1, 0x1f ;  /* 0x0c201f0009047f89 */ /* 0x000e6800000e0000 */
[----:B------:R-:W2:Y:S01]  /*15f70*/  SHFL.BFLY PT, R5, R8, 0x1, 0x1f ;  /* 0x0c201f0008057f89 */ /* 0x000ea200000e0000 */
[----:B-1----:R-:W-:-:S03]  /*15f80*/  FADD.FTZ R4, R9, R4 ;  /* 0x0000000409047221 */ /* 0x002fc60000010000 */
[----:B------:R-:W1:Y:S01]  /*15f90*/  SHFL.BFLY PT, R9, R10, 0x1, 0x1f ;  /* 0x0c201f000a097f89 */ /* 0x000e6200000e0000 */
[----:B--2---:R-:W-:Y:S01]  /*15fa0*/  FADD.FTZ R5, R8, R5 ;  /* 0x0000000508057221 */ /* 0x004fe20000010000 */
[----:B------:R-:W-:Y:S02]  /*15fb0*/  MOV R8, 0x3f800000 ;  /* 0x3f80000000087802 */ /* 0x000fe40000000f00 */
[----:B------:R-:W-:Y:S02]  /*15fc0*/  FSETP.NE.FTZ.AND P0, PT, R4, RZ, PT ;  /* 0x000000ff0400720b */ /* 0x000fe40003f15000 */
[----:B------:R-:W-:-:S11]  /*15fd0*/  FSETP.NE.FTZ.AND P2, PT, R5, RZ, PT ;  /* 0x000000ff0500720b */ /* 0x000fd60003f55000 */
[----:B------:R-:W2:Y:S01]  /*15fe0*/  @P0 MUFU.RCP R7, R4 ;  /* 0x0000000400070308 */ /* 0x000ea20000001000 */
[----:B-1----:R-:W-:Y:S01]  /*15ff0*/  FADD.FTZ R9, R10, R9 ;  /* 0x000000090a097221 */ /* 0x002fe20000010000 */
[----:B------:R-:W-:-:S06]  /*16000*/  MOV R10, 0x3f800000 ;  /* 0x3f800000000a7802 */ /* 0x000fcc0000000f00 */
[----:B------:R-:W1:Y:S01]  /*16010*/  @P2 MUFU.RCP R8, R5 ;  /* 0x0000000500082308 */ /* 0x000e620000001000 */
[----:B------:R-:W-:Y:S01]  /*16020*/  FSETP.NE.FTZ.AND P4, PT, R9, RZ, PT ;  /* 0x000000ff0900720b */ /* 0x000fe20003f95000 */
[----:B--2---:R-:W-:-:S04]  /*16030*/  FMUL.FTZ R7, R7, UR4 ;  /* 0x0000000407077c20 */ /* 0x004fc80008410000 */
[C---:B------:R-:W-:Y:S01]  /*16040*/  FMUL.FTZ R160, R7.reuse, R160 ;  /* 0x000000a007a07220 */ /* 0x040fe20000410000 */
[C---:B------:R-:W-:Y:S01]  /*16050*/  FMUL.FTZ R161, R7.reuse, R161 ;  /* 0x000000a107a17220 */ /* 0x040fe20000410000 */
[----:B------:R-:W-:-:S06]  /*16060*/  FMUL.FTZ R148, R7, R148 ;  /* 0x0000009407947220 */ /* 0x000fcc0000410000 */
[----:B------:R-:W2:Y:S01]  /*16070*/  @P4 MUFU.RCP R10, R9 ;  /* 0x00000009000a4308 */ /* 0x000ea20000001000 */
[----:B-1----:R-:W-:Y:S01]  /*16080*/  FMUL.FTZ R8, R8, UR4 ;  /* 0x0000000408087c20 */ /* 0x002fe20008410000 */
        /* <DEDUP_REMOVED lines=27> */
[----:B--2---:R-:W-:Y:S01]  /*16240*/  FMUL.FTZ R10, R10, UR4 ;  /* 0x000000040a0a7c20 */ /* 0x004fe20008410000 */
[----:B------:R-:W1:Y:S01]  /*16250*/  S2R R8, SR_TID.X ;  /* 0x0000000000087919 */ /* 0x000e620000002100 */
[----:B------:R-:W2:Y:S01]  /*16260*/  S2UR UR4, SR_CgaCtaId ;  /* 0x00000000000479c3 */ /* 0x000ea20000008800 */
        /* <DEDUP_REMOVED lines=25> */
[----:B--2---:R-:W-:Y:S01]  /*16400*/  ULEA UR4, UR4, UR5, 0x18 ;  /* 0x0000000504047291 */ /* 0x004fe2000f8ec03f */
[----:B------:R-:W-:Y:S01]  /*16410*/  FMUL.FTZ R81, R7, R81 ;  /* 0x0000005107517220 */ /* 0x000fe20000410000 */
[----:B------:R-:W-:Y:S01]  /*16420*/  F2FP.BF16.F32.PACK_AB R160, R161, R160 ;  /* 0x000000a0a1a0723e */ /* 0x000fe200000010ff */
[----:B------:R-:W-:Y:S01]  /*16430*/  FMUL.FTZ R84, R7, R84 ;  /* 0x0000005407547220 */ /* 0x000fe20000410000 */
[----:B------:R-:W-:Y:S01]  /*16440*/  F2FP.BF16.F32.PACK_AB R162, R163, R162 ;  /* 0x000000a2a3a2723e */ /* 0x000fe200000010ff */
[C---:B------:R-:W-:Y:S01]  /*16450*/  FMUL.FTZ R85, R7.reuse, R85 ;  /* 0x0000005507557220 */ /* 0x040fe20000410000 */
[----:B-1----:R-:W-:Y:S01]  /*16460*/  SHF.R.S32.HI R13, RZ, 0x1f, R8 ;  /* 0x0000001fff0d7819 */ /* 0x002fe20000011408 */
[----:B------:R-:W-:Y:S01]  /*16470*/  FMUL.FTZ R96, R7, R96 ;  /* 0x0000006007607220 */ /* 0x000fe20000410000 */
[----:B------:R-:W-:Y:S01]  /*16480*/  F2FP.BF16.F32.PACK_AB R148, R149, R148 ;  /* 0x000000949594723e */ /* 0x000fe200000010ff */
[----:B------:R-:W-:Y:S01]  /*16490*/  FMUL.FTZ R97, R7, R97 ;  /* 0x0000006107617220 */ /* 0x000fe20000410000 */
[----:B------:R-:W-:Y:S01]  /*164a0*/  LEA.HI R6, R13, R8, RZ, 0x2 ;  /* 0x000000080d067211 */ /* 0x000fe200078f10ff */
[----:B------:R-:W-:Y:S01]  /*164b0*/  FMUL.FTZ R100, R7, R100 ;  /* 0x0000006407647220 */ /* 0x000fe20000410000 */
[----:B------:R-:W-:Y:S01]  /*164c0*/  LEA.HI R13, R13, R8, RZ, 0x5 ;  /* 0x000000080d0d7211 */ /* 0x000fe200078f28ff */
[C---:B------:R-:W-:Y:S01]  /*164d0*/  FMUL.FTZ R101, R7.reuse, R101 ;  /* 0x0000006507657220 */ /* 0x040fe20000410000 */
[----:B------:R-:W-:Y:S01]  /*164e0*/  SHF.R.S32.HI R10, RZ, 0x2, R6 ;  /* 0x00000002ff0a7819 */ /* 0x000fe20000011406 */
[C---:B------:R-:W-:Y:S01]  /*164f0*/  FMUL.FTZ R108, R7.reuse, R108 ;  /* 0x0000006c076c7220 */ /* 0x040fe20000410000 */
[----:B------:R-:W-:Y:S01]  /*16500*/  LOP3.LUT R17, R6, 0xfffffffc, RZ, 0xc0, !PT ;  /* 0xfffffffc06117812 */ /* 0x000fe200078ec0ff */
[C---:B------:R-:W-:Y:S01]  /*16510*/  FMUL.FTZ R109, R7.reuse, R109 ;  /* 0x0000006d076d7220 */ /* 0x040fe20000410000 */
[----:B------:R-:W-:Y:S01]  /*16520*/  SHF.R.S32.HI R15, RZ, 0x1f, R10 ;  /* 0x0000001fff0f7819 */ /* 0x000fe2000001140a */
[C---:B------:R-:W-:Y:S01]  /*16530*/  FMUL.FTZ R112, R7.reuse, R112 ;  /* 0x0000007007707220 */ /* 0x040fe20000410000 */
[----:B------:R-:W-:Y:S01]  /*16540*/  SHF.R.S32.HI R6, RZ, 0x5, R13 ;  /* 0x00000005ff067819 */ /* 0x000fe2000001140d */
[----:B------:R-:W-:Y:S01]  /*16550*/  FMUL.FTZ R113, R7, R113 ;  /* 0x0000007107717220 */ /* 0x000fe20000410000 */
[----:B------:R-:W-:Y:S01]  /*16560*/  LEA.HI R15, R15, R10, RZ, 0x3 ;  /* 0x0000000a0f0f7211 */ /* 0x000fe200078f18ff */
[----:B------:R-:W-:Y:S01]  /*16570*/  FMUL.FTZ R120, R7, R120 ;  /* 0x0000007807787220 */ /* 0x000fe20000410000 */
[----:B------:R-:W-:Y:S01]  /*16580*/  IADD3 R17, -R17, R8, RZ ;  /* 0x0000000811117210 */ /* 0x000fe20007ffe1ff */
[----:B------:R-:W-:Y:S01]  /*16590*/  FMUL.FTZ R121, R7, R121 ;  /* 0x0000007907797220 */ /* 0x000fe20000410000 */
[----:B------:R-:W-:Y:S01]  /*165a0*/  LOP3.LUT R15, R15, 0xfffffff8, RZ, 0xc0, !PT ;  /* 0xfffffff80f0f7812 */ /* 0x000fe200078ec0ff */
[C---:B------:R-:W-:Y:S01]  /*165b0*/  FMUL.FTZ R136, R7.reuse, R136 ;  /* 0x0000008807887220 */ /* 0x040fe20000410000 */
[----:B------:R-:W-:Y:S01]  /*165c0*/  LEA R17, R6, R17, 0x8 ;  /* 0x0000001106117211 */ /* 0x000fe200078e40ff */
[C---:B------:R-:W-:Y:S01]  /*165d0*/  FMUL.FTZ R137, R7.reuse, R137 ;  /* 0x0000008907897220 */ /* 0x040fe20000410000 */
[----:B------:R-:W-:Y:S01]  /*165e0*/  IADD3 R15, R10, -R15, RZ ;  /* 0x8000000f0a0f7210 */ /* 0x000fe20007ffe0ff */
[----:B------:R-:W-:Y:S01]  /*165f0*/  FMUL.FTZ R132, R7, R132 ;  /* 0x0000008407847220 */ /* 0x000fe20000410000 */
[----:B------:R-:W-:Y:S01]  /*16600*/  F2FP.BF16.F32.PACK_AB R150, R151, R150 ;  /* 0x000000969796723e */ /* 0x000fe200000010ff */
[----:B------:R-:W-:Y:S01]  /*16610*/  FMUL.FTZ R7, R7, R133 ;  /* 0x0000008507077220 */ /* 0x000fe20000410000 */
[----:B------:R-:W-:-:S02]  /*16620*/  LEA.HI R12, R15, R15, RZ, 0x1 ;  /* 0x0000000f0f0c7211 */ /* 0x000fc400078f08ff */
[----:B------:R-:W-:Y:S02]  /*16630*/  F2FP.BF16.F32.PACK_AB R158, R159, R158 ;  /* 0x0000009e9f9e723e */ /* 0x000fe400000010ff */
[----:B------:R-:W-:Y:S02]  /*16640*/  LOP3.LUT R14, R12, 0x3fffffe, RZ, 0xc0, !PT ;  /* 0x03fffffe0c0e7812 */ /* 0x000fe400078ec0ff */
[----:B------:R-:W-:Y:S02]  /*16650*/  SHF.R.S32.HI R12, RZ, 0x1, R12 ;  /* 0x00000001ff0c7819 */ /* 0x000fe4000001140c */
[----:B------:R-:W-:Y:S02]  /*16660*/  IADD3 R14, R15, -R14, RZ ;  /* 0x8000000e0f0e7210 */ /* 0x000fe40007ffe0ff */
[C---:B------:R-:W-:Y:S02]  /*16670*/  SHF.L.U32 R15, R12.reuse, 0x6, RZ ;  /* 0x000000060c0f7819 */ /* 0x040fe400000006ff */
[----:B------:R-:W-:-:S02]  /*16680*/  LOP3.LUT R16, R12, 0x1, RZ, 0xc0, !PT ;  /* 0x000000010c107812 */ /* 0x000fc400078ec0ff */
[----:B------:R-:W-:Y:S02]  /*16690*/  LOP3.LUT R15, R15, 0xc0, RZ, 0xc0, !PT ;  /* 0x000000c00f0f7812 */ /* 0x000fe400078ec0ff */
[----:B------:R-:W-:Y:S02]  /*166a0*/  LEA R14, R14, R17, 0x4 ;  /* 0x000000110e0e7211 */ /* 0x000fe400078e20ff */
[----:B------:R-:W-:Y:S02]  /*166b0*/  LEA.HI R15, R15, R15, RZ, 0x1d ;  /* 0x0000000f0f0f7211 */ /* 0x000fe400078fe8ff */
[----:B------:R-:W-:Y:S02]  /*166c0*/  ISETP.NE.U32.AND P3, PT, R16, 0x1, PT ;  /* 0x000000011000780c */ /* 0x000fe40003f65070 */
[----:B------:R-:W-:Y:S02]  /*166d0*/  LEA R14, R14, R15, 0x1 ;  /* 0x0000000f0e0e7211 */ /* 0x000fe400078e08ff */
[----:B------:R-:W-:-:S02]  /*166e0*/  LOP3.LUT P1, RZ, R12, 0x2, RZ, 0xc0, !PT ;  /* 0x000000020cff7812 */ /* 0x000fc4000782c0ff */
[----:B------:R-:W-:Y:S01]  /*166f0*/  LEA R15, R14, UR4, 0x1 ;  /* 0x000000040e0f7c11 */ /* 0x000fe2000f8e08ff */
[----:B------:R-:W-:Y:S01]  /*16700*/  @UP0 ULDC.64 UR4, c[0x0][0x298] ;  /* 0x0000a60000040ab9 */ /* 0x000fe20000000a00 */
[----:B------:R-:W-:Y:S01]  /*16710*/  MOV R12, 0x20 ;  /* 0x00000020000c7802 */ /* 0x000fe20000000f00 */
[----:B------:R-:W-:Y:S01]  /*16720*/  @UP0 UIMAD.WIDE.U32 UR10, UR15, UR4, URZ ;  /* 0x000000040f0a02a5 */ /* 0x000fe2000f8e003f */
[C---:B------:R-:W-:Y:S01]  /*16730*/  IADD3 R17, R15.reuse, -0x10, RZ ;  /* 0xfffffff00f117810 */ /* 0x040fe20007ffe0ff */
[----:B------:R1:W-:Y:S01]  /*16740*/  STS [R15], R160 ;  /* 0x000000a00f007388 */ /* 0x0003e20000000800 */
[----:B------:R-:W-:Y:S01]  /*16750*/  SEL R12, R12, 0xffffffe0, !P1 ;  /* 0xffffffe00c0c7807 */ /* 0x000fe20004800000 */
[----:B------:R-:W-:Y:S01]  /*16760*/  @UP0 UIMAD UR6, UR15, UR5, UR11 ;  /* 0x000000050f0602a4 */ /* 0x000fe2000f8e020b */
[----:B------:R-:W-:Y:S01]  /*16770*/  @P3 IADD3 R17, R15, 0x10, RZ ;  /* 0x000000100f113810 */ /* 0x000fe20007ffe0ff */
[----:B------:R1:W-:Y:S01]  /*16780*/  STS [R15+0x200], R162 ;  /* 0x000200a20f007388 */ /* 0x0003e20000000800 */
[----:B------:R-:W-:-:S02]  /*16790*/  F2FP.BF16.F32.PACK_AB R154, R155, R154 ;  /* 0x0000009a9b9a723e */ /* 0x000fc400000010ff */
[----:B------:R-:W-:Y:S01]  /*167a0*/  F2FP.BF16.F32.PACK_AB R68, R69, R68 ;  /* 0x000000444544723e */ /* 0x000fe200000010ff */
[----:B------:R1:W-:Y:S01]  /*167b0*/  STS [R17], R148 ;  /* 0x0000009411007388 */ /* 0x0003e20000000800 */
[----:B------:R-:W-:Y:S02]  /*167c0*/  F2FP.BF16.F32.PACK_AB R70, R71, R70 ;  /* 0x000000464746723e */ /* 0x000fe400000010ff */
[----:B------:R-:W-:Y:S01]  /*167d0*/  IADD3 R19, R15, R12, RZ ;  /* 0x0000000c0f137210 */ /* 0x000fe20007ffe0ff */
[----:B------:R1:W-:Y:S01]  /*167e0*/  STS [R17+0x200], R150 ;  /* 0x0002009611007388 */ /* 0x0003e20000000800 */
[----:B------:R-:W-:Y:S02]  /*167f0*/  F2FP.BF16.F32.PACK_AB R80, R81, R80 ;  /* 0x000000505150723e */ /* 0x000fe400000010ff */
[----:B------:R-:W-:Y:S01]  /*16800*/  F2FP.BF16.F32.PACK_AB R82, R83, R82 ;  /* 0x000000525352723e */ /* 0x000fe200000010ff */
[----:B------:R1:W-:Y:S01]  /*16810*/  STS [R15+0x1000], R156 ;  /* 0x0010009c0f007388 */ /* 0x0003e20000000800 */
[----:B------:R-:W-:-:S02]  /*16820*/  IADD3 R21, R12, R17, RZ ;  /* 0x000000110c157210 */ /* 0x000fc40007ffe0ff */
[----:B------:R-:W-:Y:S01]  /*16830*/  F2FP.BF16.F32.PACK_AB R74, R75, R74 ;  /* 0x0000004a4b4a723e */ /* 0x000fe200000010ff */
[----:B------:R1:W-:Y:S01]  /*16840*/  STS [R15+0x1200], R158 ;  /* 0x0012009e0f007388 */ /* 0x0003e20000000800 */
[----:B------:R-:W-:Y:S02]  /*16850*/  F2FP.BF16.F32.PACK_AB R78, R79, R78 ;  /* 0x0000004e4f4e723e */ /* 0x000fe400000010ff */
[----:B------:R-:W-:Y:S01]  /*16860*/  F2FP.BF16.F32.PACK_AB R84, R85, R84 ;  /* 0x000000545554723e */ /* 0x000fe200000010ff */
[----:B------:R1:W-:Y:S01]  /*16870*/  STS [R17+0x1000], R152 ;  /* 0x0010009811007388 */ /* 0x0003e20000000800 */
[----:B------:R-:W-:Y:S02]  /*16880*/  F2FP.BF16.F32.PACK_AB R86, R87, R86 ;  /* 0x000000565756723e */ /* 0x000fe400000010ff */
[----:B------:R-:W-:Y:S01]  /*16890*/  F2FP.BF16.F32.PACK_AB R96, R97, R96 ;  /* 0x000000606160723e */ /* 0x000fe200000010ff */
[----:B------:R1:W-:Y:S01]  /*168a0*/  STS [R17+0x1200], R154 ;  /* 0x0012009a11007388 */ /* 0x0003e20000000800 */
[----:B------:R-:W-:-:S02]  /*168b0*/  F2FP.BF16.F32.PACK_AB R98, R99, R98 ;  /* 0x000000626362723e */ /* 0x000fc400000010ff */
[----:B------:R-:W-:Y:S01]  /*168c0*/  F2FP.BF16.F32.PACK_AB R90, R91, R90 ;  /* 0x0000005a5b5a723e */ /* 0x000fe200000010ff */
[----:B------:R1:W-:Y:S01]  /*168d0*/  STS [R19], R68 ;  /* 0x0000004413007388 */ /* 0x0003e20000000800 */
[----:B------:R-:W-:Y:S02]  /*168e0*/  F2FP.BF16.F32.PACK_AB R94, R95, R94 ;  /* 0x0000005e5f5e723e */ /* 0x000fe400000010ff */
[----:B------:R-:W-:Y:S01]  /*168f0*/  F2FP.BF16.F32.PACK_AB R100, R101, R100 ;  /* 0x000000646564723e */ /* 0x000fe200000010ff */
[----:B------:R1:W-:Y:S01]  /*16900*/  STS [R19+0x200], R70 ;  /* 0x0002004613007388 */ /* 0x0003e20000000800 */
[----:B------:R-:W-:Y:S02]  /*16910*/  F2FP.BF16.F32.PACK_AB R102, R103, R102 ;  /* 0x000000666766723e */ /* 0x000fe400000010ff */
[----:B------:R-:W-:Y:S01]  /*16920*/  F2FP.BF16.F32.PACK_AB R108, R109, R108 ;  /* 0x0000006c6d6c723e */ /* 0x000fe200000010ff */
[----:B------:R1:W-:Y:S01]  /*16930*/  STS [R21], R80 ;  /* 0x0000005015007388 */ /* 0x0003e20000000800 */
[----:B------:R-:W-:-:S02]  /*16940*/  F2FP.BF16.F32.PACK_AB R110, R111, R110 ;  /* 0x0000006e6f6e723e */ /* 0x000fc400000010ff */
[----:B------:R-:W-:Y:S01]  /*16950*/  F2FP.BF16.F32.PACK_AB R146, R147, R146 ;  /* 0x000000929392723e */ /* 0x000fe200000010ff */
[----:B------:R1:W-:Y:S01]  /*16960*/  STS [R21+0x200], R82 ;  /* 0x0002005215007388 */ /* 0x0003e20000000800 */
[----:B------:R-:W-:Y:S02]  /*16970*/  F2FP.BF16.F32.PACK_AB R106, R107, R106 ;  /* 0x0000006a6b6a723e */ /* 0x000fe400000010ff */
[----:B------:R-:W-:Y:S01]  /*16980*/  F2FP.BF16.F32.PACK_AB R112, R113, R112 ;  /* 0x000000707170723e */ /* 0x000fe200000010ff */
[----:B------:R1:W-:Y:S01]  /*16990*/  STS [R19+0x1000], R72 ;  /* 0x0010004813007388 */ /* 0x0003e20000000800 */
[----:B------:R-:W-:Y:S02]  /*169a0*/  PLOP3.LUT P1, PT, PT, PT, UP0, 0x80, 0x0 ;  /* 0x000000000000781c */ /* 0x000fe40003f2f008 */
[----:B------:R-:W-:Y:S01]  /*169b0*/  F2FP.BF16.F32.PACK_AB R114, R115, R114 ;  /* 0x000000727372723e */ /* 0x000fe200000010ff */
[----:B------:R1:W-:Y:S01]  /*169c0*/  STS [R19+0x1200], R74 ;  /* 0x0012004a13007388 */ /* 0x0003e20000000800 */
[----:B------:R-:W-:-:S02]  /*169d0*/  F2FP.BF16.F32.PACK_AB R118, R119, R118 ;  /* 0x000000767776723e */ /* 0x000fc400000010ff */
        /* <DEDUP_REMOVED lines=10> */
[----:B------:R1:W-:Y:S01]  /*16a80*/  STS [R15+0x2200], R86 ;  /* 0x002200560f007388 */ /* 0x0003e20000000800 */
[----:B------:R-:W-:Y:S02]  /*16a90*/  F2FP.BF16.F32.PACK_AB R134, R135, R134 ;  /* 0x000000868786723e */ /* 0x000fe400000010ff */
[----:B------:R-:W-:Y:S01]  /*16aa0*/  F2FP.BF16.F32.PACK_AB R130, R131, R130 ;  /* 0x000000828382723e */ /* 0x000fe200000010ff */
[----:B------:R1:W-:Y:S04]  /*16ab0*/  STS [R17+0x2000], R96 ;  /* 0x0020006011007388 */ /* 0x0003e80000000800 */
        /* <DEDUP_REMOVED lines=12> */
[----:B------:R1:W-:Y:S01]  /*16b80*/  STS [R21+0x3200], R106 ;  /* 0x0032006a15007388 */ /* 0x0003e20000000800 */
[----:B------:R-:W2:Y:S03]  /*16b90*/  S2R R12, SR_TID.X ;  /* 0x00000000000c7919 */ /* 0x000ea60000002100 */
[----:B------:R1:W-:Y:S01]  /*16ba0*/  STS [R15+0x4000], R112 ;  /* 0x004000700f007388 */ /* 0x0003e20000000800 */
[----:B------:R-:W-:Y:S05]  /*16bb0*/  @P1 BRA `(.L_x_336) ;  /* 0x00000000001c1947 */ /* 0x000fea0003800000 */
[----:B------:R-:W3:Y:S01]  /*16bc0*/  S2UR UR7, SR_CTAID.Y ;  /* 0x00000000000779c3 */ /* 0x000ee20000002600 */
[----:B------:R-:W-:Y:S01]  /*16bd0*/  ULDC.64 UR4, c[0x0][0x290] ;  /* 0x0000a40000047ab9 */ /* 0x000fe20000000a00 */
[----:B---3--:R-:W-:Y:S02]  /*16be0*/  USHF.R.S32.HI UR6, URZ, 0x1f, UR7 ;  /* 0x0000001f3f067899 */ /* 0x008fe40008011407 */
[----:B------:R-:W-:Y:S02]  /*16bf0*/  UIMAD.WIDE.U32 UR10, UR7, UR4, URZ ;  /* 0x00000004070a72a5 */ /* 0x000fe4000f8e003f */
[----:B------:R-:W-:-:S04]  /*16c00*/  UIMAD UR6, UR6, UR4, URZ ;  /* 0x00000004060672a4 */ /* 0x000fc8000f8e023f */
[----:B------:R-:W-:-:S04]  /*16c10*/  UIMAD UR6, UR7, UR5, UR6 ;  /* 0x00000005070672a4 */ /* 0x000fc8000f8e0206 */
[----:B------:R-:W-:-:S12]  /*16c20*/  UIADD3 UR6, UR11, UR6, URZ ;  /* 0x000000060b067290 */ /* 0x000fd8000fffe03f */
.L_x_336:
[----:B------:R-:W-:Y:S01]  /*16c30*/  ULDC.U8 UR5, c[0x0][0x3d9] ;  /* 0x0000f64000057ab9 */ /* 0x000fe20000000000 */
[----:B------:R-:W-:Y:S01]  /*16c40*/  ULDC.U8 UR8, c[0x0][0x3d8] ;  /* 0x0000f60000087ab9 */ /* 0x000fe20000000000 */
[----:B------:R-:W-:Y:S01]  /*16c50*/  ISETP.NE.AND P1, PT, RZ, UR5, PT ;  /* 0x00000005ff007c0c */ /* 0x000fe2000bf25270 */
[----:B------:R-:W3:Y:S01]  /*16c60*/  S2R R7, SR_CTAID.Y ;  /* 0x0000000000077919 */ /* 0x000ee20000002600 */
[----:B------:R-:W4:Y:S01]  /*16c70*/  @P0 LDC R25, c[0x0][0x2e8] ;  /* 0x0000ba00ff190b82 */ /* 0x000f220000000800 */
[----:B------:R-:W-:Y:S01]  /*16c80*/  ISETP.NE.AND P6, PT, RZ, UR8, PT ;  /* 0x00000008ff007c0c */ /* 0x000fe2000bfc5270 */
[----:B------:R-:W1:Y:S01]  /*16c90*/  @P0 MUFU.LG2 R4, R4 ;  /* 0x0000000400040308 */ /* 0x000e620000000c00 */
[----:B------:R-:W1:Y:S02]  /*16ca0*/  S2R R20, SR_CTAID.Z ;  /* 0x0000000000147919 */ /* 0x000e640000002700 */
[----:B------:R-:W-:Y:S01]  /*16cb0*/  ISETP.EQ.AND P6, PT, RZ, UR5, P6 ;  /* 0x00000005ff007c0c */ /* 0x000fe2000b7c2270 */
[----:B------:R-:W-:Y:S02]  /*16cc0*/  STS [R15+0x4200], R114 ;  /* 0x004200720f007388 */ /* 0x000fe40000000800 */
[----:B------:R-:W1:Y:S02]  /*16cd0*/  @P2 LDC R26, c[0x0][0x2e8] ;  /* 0x0000ba00ff1a2b82 */ /* 0x000e640000000800 */
[----:B------:R-:W1:Y:S01]  /*16ce0*/  @P2 MUFU.LG2 R5, R5 ;  /* 0x0000000500052308 */ /* 0x000e620000000c00 */
[----:B------:R-:W-:Y:S01]  /*16cf0*/  STS [R17+0x4000], R120 ;  /* 0x0040007811007388 */ /* 0x000fe20000000800 */
[----:B------:R-:W-:-:S03]  /*16d00*/  @P1 IMAD.MOV.U32 R28, RZ, RZ, 0x1 ;  /* 0x00000001ff1c1424 */ /* 0x000fc600078e00ff */
[----:B------:R-:W-:Y:S01]  /*16d10*/  STS [R17+0x4200], R122 ;  /* 0x0042007a11007388 */ /* 0x000fe20000000800 */
[----:B------:R-:W2:Y:S02]  /*16d20*/  @P1 LDC.64 R22, c[0x0][0x2c0] ;  /* 0x0000b000ff161b82 */ /* 0x000ea40000000a00 */
[----:B------:R-:W-:Y:S01]  /*16d30*/  @!P6 PLOP3.LUT P3, PT, PT, PT, PT, 0x8, 0x0 ;  /* 0x000000000000e81c */ /* 0x000fe20003f6e170 */
[----:B------:R-:W-:Y:S01]  /*16d40*/  STS [R15+0x5000], R116 ;  /* 0x005000740f007388 */ /* 0x000fe20000000800 */
[----:B------:R-:W-:-:S03]  /*16d50*/  @!P6 CS2R R32, SRZ ;  /* 0x000000000020e805 */ /* 0x000fc6000001ff00 */
[----:B------:R1:W-:Y:S01]  /*16d60*/  STS [R15+0x5200], R118 ;  /* 0x005200760f007388 */ /* 0x0003e20000000800 */
[----:B------:R-:W1:Y:S03]  /*16d70*/  @P1 LDC R24, c[0x0][0x2c0] ;  /* 0x0000b000ff181b82 */ /* 0x000e660000000800 */
[----:B------:R-:W-:Y:S04]  /*16d80*/  STS [R17+0x5000], R140 ;  /* 0x0050008c11007388 */ /* 0x000fe80000000800 */
[----:B------:R-:W-:Y:S01]  /*16d90*/  STS [R17+0x5200], R142 ;  /* 0x0052008e11007388 */ /* 0x000fe20000000800 */
[----:B------:R-:W1:Y:S03]  /*16da0*/  S2UR UR4, SR_CTAID.X ;  /* 0x00000000000479c3 */ /* 0x000e660000002500 */
[----:B------:R-:W-:Y:S04]  /*16db0*/  STS [R19+0x4000], R136 ;  /* 0x0040008813007388 */ /* 0x000fe80000000800 */
[----:B------:R-:W-:Y:S01]  /*16dc0*/  STS [R19+0x4200], R138 ;  /* 0x0042008a13007388 */ /* 0x000fe20000000800 */
[----:B--2---:R-:W-:-:S03]  /*16dd0*/  @P1 IMAD R27, R23, R22, RZ ;  /* 0x00000016171b1224 */ /* 0x004fc600078e02ff */
[----:B------:R-:W-:Y:S04]  /*16de0*/  STS [R21+0x4000], R132 ;  /* 0x0040008415007388 */ /* 0x000fe80000000800 */
[----:B------:R-:W-:Y:S01]  /*16df0*/  STS [R21+0x4200], R134 ;  /* 0x0042008615007388 */ /* 0x000fe20000000800 */
[----:B-1----:R-:W-:-:S03]  /*16e00*/  SHF.R.S32.HI R15, RZ, 0x1f, R12 ;  /* 0x0000001fff0f7819 */ /* 0x002fc6000001140c */
[----:B------:R-:W-:Y:S01]  /*16e10*/  STS [R19+0x5000], R124 ;  /* 0x0050007c13007388 */ /* 0x000fe20000000800 */
[----:B------:R-:W-:-:S03]  /*16e20*/  LEA.HI R12, R15, R12, RZ, 0x2 ;  /* 0x0000000c0f0c7211 */ /* 0x000fc600078f10ff */
[----:B------:R-:W-:Y:S01]  /*16e30*/  STS [R19+0x5200], R126 ;  /* 0x0052007e13007388 */ /* 0x000fe20000000800 */
[----:B------:R-:W-:-:S03]  /*16e40*/  SHF.R.S32.HI R22, RZ, 0x2, R12 ;  /* 0x00000002ff167819 */ /* 0x000fc6000001140c */
[----:B------:R-:W-:Y:S04]  /*16e50*/  STS [R21+0x5000], R128 ;  /* 0x0050008015007388 */ /* 0x000fe80000000800 */
[----:B------:R1:W-:Y:S02]  /*16e60*/  STS [R21+0x5200], R130 ;  /* 0x0052008215007388 */ /* 0x0003e40000000800 */
[----:B-1----:R-:W-:Y:S01]  /*16e70*/  LOP3.LUT R21, R13, 0xffffffe0, RZ, 0xc0, !PT ;  /* 0xffffffe00d157812 */ /* 0x002fe200078ec0ff */
[----:B---34-:R-:W-:Y:S06]  /*16e80*/  @!P6 BRA `(.L_x_337) ;  /* 0x000000000020e947 */ /* 0x018fec0003800000 */
[----:B------:R-:W1:Y:S01]  /*16e90*/  S2UR UR5, SR_CTAID.Y ;  /* 0x00000000000579c3 */ /* 0x000e620000002600 */
[----:B------:R-:W-:Y:S01]  /*16ea0*/  ULDC UR7, c[0x0][0x2c4] ;  /* 0x0000b10000077ab9 */ /* 0x000fe20000000800 */
[----:B------:R-:W-:Y:S01]  /*16eb0*/  PLOP3.LUT P3, PT, PT, PT, PT, 0x80, 0x0 ;  /* 0x000000000000781c */ /* 0x000fe20003f6f070 */
[----:B-1----:R-:W-:-:S04]  /*16ec0*/  UIMAD UR5, UR5, UR7, URZ ;  /* 0x00000007050572a4 */ /* 0x002fc8000f8e023f */
[----:B------:R-:W-:-:S04]  /*16ed0*/  USEL UR15, UR5, UR15, !UP0 ;  /* 0x0000000f050f7287 */ /* 0x000fc8000c000000 */
[----:B------:R-:W-:Y:S02]  /*16ee0*/  USHF.R.S32.HI UR5, URZ, 0x1f, UR15 ;  /* 0x0000001f3f057899 */ /* 0x000fe4000801140f */
[----:B------:R-:W-:-:S04]  /*16ef0*/  IMAD.U32 R32, RZ, RZ, UR15 ;  /* 0x0000000fff207e24 */ /* 0x000fc8000f8e00ff */
[----:B------:R-:W-:Y:S02]  /*16f00*/  MOV R33, UR5 ;  /* 0x0000000500217c02 */ /* 0x000fe40008000f00 */
.L_x_337:
[----:B------:R-:W-:Y:S05]  /*16f10*/  @P1 BRA `(.L_x_338) ;  /* 0x0000000000181947 */ /* 0x000fea0003800000 */
[----:B------:R-:W1:Y:S01]  /*16f20*/  LDC R27, c[0x0][0x2c4] ;  /* 0x0000b100ff1b7b82 */ /* 0x000e620000000800 */
[----:B------:R-:W-:Y:S02]  /*16f30*/  ISETP.NE.AND P1, PT, RZ, UR8, PT ;  /* 0x00000008ff007c0c */ /* 0x000fe4000bf25270 */
[----:B------:R-:W-:-:S05]  /*16f40*/  MOV R24, 0x1 ;  /* 0x0000000100187802 */ /* 0x000fca0000000f00 */
[----:B------:R-:W2:Y:S08]  /*16f50*/  LDC R28, c[0x0][0x270] ;  /* 0x00009c00ff1c7b82 */ /* 0x000eb00000000800 */
[----:B-1----:R-:W2:Y:S02]  /*16f60*/  @P1 LDC R27, c[0x0][0x2e4] ;  /* 0x0000b900ff1b1b82 */ /* 0x002ea40000000800 */
[----:B--2---:R-:W-:-:S07]  /*16f70*/  IMAD R28, R27, R28, RZ ;  /* 0x0000001c1b1c7224 */ /* 0x004fce00078e02ff */
.L_x_338:
[----:B------:R-:W-:Y:S01]  /*16f80*/  BAR.SYNC.DEFER_BLOCKING 0x0 ;  /* 0x0000000000007b1d */ /* 0x000fe20000010000 */
[----:B------:R-:W-:Y:S01]  /*16f90*/  IMAD R7, R7, R28, RZ ;  /* 0x0000001c07077224 */ /* 0x000fe200078e02ff */
[----:B------:R-:W-:Y:S01]  /*16fa0*/  IADD3 R8, -R21, R8, RZ ;  /* 0x0000000815087210 */ /* 0x000fe20007ffe1ff */
[----:B------:R-:W-:Y:S01]  /*16fb0*/  @P2 FMUL.FTZ R28, R5, 0.69314718246459960938 ;  /* 0x3f317218051c2820 */ /* 0x000fe20000410000 */
[----:B------:R-:W-:Y:S01]  /*16fc0*/  IMAD R5, R24, UR4, RZ ;  /* 0x0000000418057c24 */ /* 0x000fe2000f8e02ff */
[----:B------:R-:W-:-:S03]  /*16fd0*/  IADD3 R21, R22, 0x20, RZ ;  /* 0x0000002016157810 */ /* 0x000fc60007ffe0ff */
[----:B------:R-:W1:Y:S01]  /*16fe0*/  @P5 LDC R31, c[0x0][0x2e8] ;  /* 0x0000ba00ff1f5b82 */ /* 0x000e620000000800 */
[----:B------:R-:W2:Y:S01]  /*16ff0*/  @P4 MUFU.LG2 R9, R9 ;  /* 0x0000000900094308 */ /* 0x000ea20000000c00 */
[----:B------:R-:W-:Y:S01]  /*17000*/  LOP3.LUT P6, RZ, R8, 0x3, RZ, 0xc0, !PT ;  /* 0x0000000308ff7812 */ /* 0x000fe200078cc0ff */
[----:B------:R-:W-:Y:S01]  /*17010*/  @P0 FMUL.FTZ R35, R4, 0.69314718246459960938 ;  /* 0x3f31721804230820 */ /* 0x000fe20000410000 */
[----:B------:R-:W-:Y:S01]  /*17020*/  SEL R7, R7, RZ, !P3 ;  /* 0x000000ff07077207 */ /* 0x000fe20005800000 */
[----:B------:R-:W-:Y:S01]  /*17030*/  BSSY B0, `(.L_x_339) ;  /* 0x0000049000007945 */ /* 0x000fe20003800000 */
[----:B------:R-:W-:Y:S02]  /*17040*/  SHF.L.U32 R5, R5, 0x7, RZ ;  /* 0x0000000705057819 */ /* 0x000fe400000006ff */
[----:B------:R-:W3:Y:S01]  /*17050*/  @P4 LDC R29, c[0x0][0x2e8] ;  /* 0x0000ba00ff1d4b82 */ /* 0x000ee20000000800 */
[----:B------:R-:W4:Y:S01]  /*17060*/  @P5 MUFU.LG2 R11, R11 ;  /* 0x0000000b000b5308 */ /* 0x000f220000000c00 */
[----:B------:R-:W-:Y:S01]  /*17070*/  IMAD R7, R20, R27, R7 ;  /* 0x0000001b14077224 */ /* 0x000fe200078e0207 */
[----:B------:R-:W-:Y:S01]  /*17080*/  ISETP.GE.AND P1, PT, R21, UR14, PT ;  /* 0x0000000e15007c0c */ /* 0x000fe2000bf26270 */
[----:B------:R-:W-:-:S02]  /*17090*/  IMAD.MOV.U32 R21, RZ, RZ, 0x7f800000 ;  /* 0x7f800000ff157424 */ /* 0x000fc400078e00ff */
[----:B------:R-:W-:Y:S01]  /*170a0*/  @P2 FFMA.FTZ R21, R3, R26, R28 ;  /* 0x0000001a03152223 */ /* 0x000fe2000001001c */
[----:B------:R-:W-:Y:S02]  /*170b0*/  IADD3 R4, R22, 0x40, RZ ;  /* 0x0000004016047810 */ /* 0x000fe40007ffe0ff */
[----:B------:R-:W-:Y:S01]  /*170c0*/  SHF.R.S32.HI R3, RZ, 0x1f, R5 ;  /* 0x0000001fff037819 */ /* 0x000fe20000011405 */
[----:B-----5:R1:W3:Y:S01]  /*170d0*/  LDS.128 R16, [R225+0x1800] ;  /* 0x00180000e1107984 */ /* 0x0202e20000000c00 */
[----:B--2---:R-:W-:Y:S01]  /*170e0*/  @P4 FMUL.FTZ R27, R9, 0.69314718246459960938 ;  /* 0x3f317218091b4820 */ /* 0x004fe20000410000 */
[--C-:B------:R-:W-:Y:S02]  /*170f0*/  IADD3 R9, P3, P2, R5, R32, R7.reuse ;  /* 0x0000002005097210 */ /* 0x100fe40007a7e007 */
[----:B------:R2:W2:Y:S01]  /*17100*/  LDS.128 R12, [R225+0x3800] ;  /* 0x00380000e10c7984 */ /* 0x0004a20000000c00 */
[----:B------:R-:W-:Y:S02]  /*17110*/  SHF.R.S32.HI R32, RZ, 0x1f, R7 ;  /* 0x0000001fff207819 */ /* 0x000fe40000011407 */
[----:B------:R-:W-:Y:S01]  /*17120*/  MOV R8, 0x7f800000 ;  /* 0x7f80000000087802 */ /* 0x000fe20000000f00 */
[----:B----4-:R-:W-:Y:S01]  /*17130*/  @P5 FMUL.FTZ R11, R11, 0.69314718246459960938 ;  /* 0x3f3172180b0b5820 */ /* 0x010fe20000410000 */
[----:B------:R-:W-:Y:S01]  /*17140*/  @P0 FFMA.FTZ R8, R164, R25, R35 ;  /* 0x00000019a4080223 */ /* 0x000fe20000010023 */
[----:B------:R-:W-:Y:S01]  /*17150*/  IMAD.MOV.U32 R25, RZ, RZ, 0x7f800000 ;  /* 0x7f800000ff197424 */ /* 0x000fe200078e00ff */
[----:B------:R-:W-:Y:S01]  /*17160*/  MOV R26, 0x7f800000 ;  /* 0x7f800000001a7802 */ /* 0x000fe20000000f00 */
[----:B-1----:R-:W-:Y:S01]  /*17170*/  @P5 FFMA.FTZ R25, R2, R31, R11 ;  /* 0x0000001f02195223 */ /* 0x002fe2000001000b */
[----:B------:R-:W-:Y:S01]  /*17180*/  ISETP.GE.AND P0, PT, R4, UR14, PT ;  /* 0x0000000e04007c0c */ /* 0x000fe2000bf06270 */
[----:B---3--:R-:W-:Y:S01]  /*17190*/  @P4 FFMA.FTZ R26, R0, R29, R27 ;  /* 0x0000001d001a4223 */ /* 0x008fe2000001001b */
[----:B------:R-:W-:Y:S01]  /*171a0*/  IADD3.X R32, R3, R33, R32, P3, P2 ;  /* 0x0000002103207210 */ /* 0x000fe20001fe4420 */
[----:B------:R-:W-:Y:S10]  /*171b0*/  @P6 BRA `(.L_x_340) ;  /* 0x0000000000c06947 */ /* 0x000ff40003800000 */
[----:B------:R-:W1:Y:S01]  /*171c0*/  S2R R3, SR_TID.X ;  /* 0x0000000000037919 */ /* 0x000e620000002100 */
[----:B------:R-:W-:-:S04]  /*171d0*/  SHF.R.S32.HI R5, RZ, 0x1f, R6 ;  /* 0x0000001fff057819 */ /* 0x000fc80000011406 */
[----:B------:R-:W-:-:S04]  /*171e0*/  LEA.HI R5, R5, R6, RZ, 0x2 ;  /* 0x0000000605057211 */ /* 0x000fc800078f10ff */
[----:B------:R-:W-:-:S05]  /*171f0*/  LOP3.LUT R5, R5, 0xffffffc, RZ, 0xc0, !PT ;  /* 0x0ffffffc05057812 */ /* 0x000fca00078ec0ff */
[----:B------:R-:W-:Y:S01]  /*17200*/  IMAD.IADD R5, R6, 0x1, -R5 ;  /* 0x0000000106057824 */ /* 0x000fe200078e0a05 */
[----:B-1----:R-:W-:-:S04]  /*17210*/  SHF.R.S32.HI R0, RZ, 0x1f, R3 ;  /* 0x0000001fff007819 */ /* 0x002fc80000011403 */
        /* <DEDUP_REMOVED lines=17> */
[C---:B------:R-:W-:Y:S01]  /*17330*/  @!P6 IADD3 R29, P2, R28.reuse, R9, RZ ;  /* 0x000000091c1de210 */ /* 0x040fe20007f5e0ff */
[-C--:B------:R-:W-:Y:S01]  /*17340*/  @!P4 IMAD R27, R27, R24.reuse, RZ ;  /* 0x000000181b1bc224 */ /* 0x080fe200078e02ff */
[----:B------:R-:W3:Y:S01]  /*17350*/  @!P5 LDC.64 R6, c[0x0][0x2b0] ;  /* 0x0000ac00ff06db82 */ /* 0x000ee20000000a00 */
[----:B------:R-:W-:Y:S01]  /*17360*/  @!P3 IMAD R11, R11, R24, RZ ;  /* 0x000000180b0bb224 */ /* 0x000fe200078e02ff */
[----:B------:R-:W-:-:S06]  /*17370*/  @!P6 LEA.HI.X.SX32 R28, R28, R32, 0x1, P2 ;  /* 0x000000201c1ce211 */ /* 0x000fcc00010f0eff */
[----:B------:R-:W4:Y:S01]  /*17380*/  @!P4 LDC.64 R4, c[0x0][0x2b0] ;  /* 0x0000ac00ff04cb82 */ /* 0x000f220000000a00 */
[----:B-1----:R-:W-:-:S04]  /*17390*/  @!P6 LEA R30, P2, R29, R2, 0x2 ;  /* 0x000000021d1ee211 */ /* 0x002fc800078410ff */
[----:B------:R-:W-:Y:S02]  /*173a0*/  @!P6 LEA.HI.X R31, R29, R3, R28, 0x2, P2 ;  /* 0x000000031d1fe211 */ /* 0x000fe400010f141c */
[C---:B------:R-:W-:Y:S01]  /*173b0*/  @!P5 IADD3 R28, P2, R0.reuse, R9, RZ ;  /* 0x00000009001cd210 */ /* 0x040fe20007f5e0ff */
[----:B------:R-:W1:Y:S02]  /*173c0*/  @!P3 LDC.64 R2, c[0x0][0x2b0] ;  /* 0x0000ac00ff02bb82 */ /* 0x000e640000000a00 */
[----:B------:R1:W-:Y:S01]  /*173d0*/  @!P6 STG.E desc[UR22][R30.64], R8 ;  /* 0x000000081e00e986 */ /* 0x0003e2000c101916 */
[----:B------:R-:W-:Y:S02]  /*173e0*/  @!P5 LEA.HI.X.SX32 R0, R0, R32, 0x1, P2 ;  /* 0x000000200000d211 */ /* 0x000fe400010f0eff */
[----:B---3--:R-:W-:-:S04]  /*173f0*/  @!P5 LEA R6, P2, R28, R6, 0x2 ;  /* 0x000000061c06d211 */ /* 0x008fc800078410ff */
[----:B------:R-:W-:Y:S02]  /*17400*/  @!P5 LEA.HI.X R7, R28, R7, R0, 0x2, P2 ;  /* 0x000000071c07d211 */ /* 0x000fe400010f1400 */
[----:B------:R-:W-:-:S03]  /*17410*/  @!P4 IADD3 R0, P2, R27, R9, RZ ;  /* 0x000000091b00c210 */ /* 0x000fc60007f5e0ff */
[----:B------:R3:W-:Y:S01]  /*17420*/  @!P5 STG.E desc[UR22][R6.64], R21 ;  /* 0x000000150600d986 */ /* 0x0007e2000c101916 */
[----:B------:R-:W-:Y:S02]  /*17430*/  @!P4 LEA.HI.X.SX32 R27, R27, R32, 0x1, P2 ;  /* 0x000000201b1bc211 */ /* 0x000fe400010f0eff */
[----:B----4-:R-:W-:-:S04]  /*17440*/  @!P4 LEA R4, P2, R0, R4, 0x2 ;  /* 0x000000040004c211 */ /* 0x010fc800078410ff */
[----:B------:R-:W-:Y:S02]  /*17450*/  @!P4 LEA.HI.X R5, R0, R5, R27, 0x2, P2 ;  /* 0x000000050005c211 */ /* 0x000fe400010f141b */
[----:B------:R-:W-:-:S03]  /*17460*/  @!P3 IADD3 R9, P2, R11, R9, RZ ;  /* 0x000000090b09b210 */ /* 0x000fc60007f5e0ff */
[----:B------:R3:W-:Y:S01]  /*17470*/  @!P4 STG.E desc[UR22][R4.64], R25 ;  /* 0x000000190400c986 */ /* 0x0007e2000c101916 */
[----:B------:R-:W-:Y:S02]  /*17480*/  @!P3 LEA.HI.X.SX32 R32, R11, R32, 0x1, P2 ;  /* 0x000000200b20b211 */ /* 0x000fe400010f0eff */
[----:B-1----:R-:W-:-:S04]  /*17490*/  @!P3 LEA R2, P2, R9, R2, 0x2 ;  /* 0x000000020902b211 */ /* 0x002fc800078410ff */
[----:B------:R-:W-:-:S05]  /*174a0*/  @!P3 LEA.HI.X R3, R9, R3, R32, 0x2, P2 ;  /* 0x000000030903b211 */ /* 0x000fca00010f1420 */
[----:B------:R3:W-:Y:S04]  /*174b0*/  @!P3 STG.E desc[UR22][R2.64], R26 ;  /* 0x0000001a0200b986 */ /* 0x0007e8000c101916 */
.L_x_340:
[----:B------:R-:W-:Y:S05]  /*174c0*/  BSYNC B0 ;  /* 0x0000000000007941 */ /* 0x000fea0003800000 */
.L_x_339:
[----:B---3--:R-:W-:Y:S01]  /*174d0*/  SHF.R.S32.HI R3, RZ, 0x1f, R20 ;  /* 0x0000001fff037819 */ /* 0x008fe20000011414 */
[----:B------:R-:W-:Y:S01]  /*174e0*/  UIMAD UR17, UR4, -0x80, UR17 ;  /* 0xffffff80041178a4 */ /* 0x000fe2000f8e0211 */
[----:B------:R-:W-:Y:S01]  /*174f0*/  SHF.R.S32.HI R2, RZ, 0x1f, R236 ;  /* 0x0000001fff027819 */ /* 0x000fe200000114ec */
[----:B------:R-:W-:Y:S01]  /*17500*/  IMAD.U32 R27, RZ, RZ, UR16 ;  /* 0x00000010ff1b7e24 */ /* 0x000fe2000f8e00ff */
[----:B------:R-:W-:Y:S01]  /*17510*/  IADD3 R4, P3, R236, UR10, RZ ;  /* 0x0000000aec047c10 */ /* 0x000fe2000ff7e0ff */
[----:B------:R-:W-:Y:S01]  /*17520*/  ULDC.64 UR4, c[0x0][0x2a0] ;  /* 0x0000a80000047ab9 */ /* 0x000fe20000000a00 */
[----:B------:R-:W-:Y:S01]  /*17530*/  SHF.R.S32.HI R23, RZ, 0x1f, R22 ;  /* 0x0000001fff177819 */ /* 0x000fe20000011416 */
[----:B------:R-:W-:Y:S01]  /*17540*/  IMAD R3, R3, UR4, RZ ;  /* 0x0000000403037c24 */ /* 0x000fe2000f8e02ff */
[----:B------:R-:W-:Y:S01]  /*17550*/  IADD3.X R5, R2, UR6, RZ, P3, !PT ;  /* 0x0000000602057c10 */ /* 0x000fe20009ffe4ff */
[----:B------:R-:W-:Y:S01]  /*17560*/  VIADD R0, R22, 0x60 ;  /* 0x0000006016007836 */ /* 0x000fe20000000000 */
[----:B------:R-:W-:Y:S01]  /*17570*/  ISETP.GE.AND P3, PT, R10, UR17, PT ;  /* 0x000000110a007c0c */ /* 0x000fe2000bf66270 */
[C---:B------:R-:W-:Y:S01]  /*17580*/  IMAD R29, R20.reuse, UR5, R3 ;  /* 0x00000005141d7c24 */ /* 0x040fe2000f8e0203 */
[----:B------:R1:W3:Y:S01]  /*17590*/  LDS.128 R8, [R225+0x2000] ;  /* 0x00200000e1087984 */ /* 0x0002e20000000c00 */
[----:B------:R-:W-:Y:S01]  /*175a0*/  IMAD.WIDE.U32 R2, R20, UR4, R4 ;  /* 0x0000000414027c25 */ /* 0x000fe2000f8e0004 */
[----:B------:R-:W-:Y:S01]  /*175b0*/  BSSY B0, `(.L_x_341) ;  /* 0x0000017000007945 */ /* 0x000fe20003800000 */
[----:B------:R-:W-:Y:S01]  /*175c0*/  ISETP.GE.AND P2, PT, R0, UR14, PT ;  /* 0x0000000e00007c0c */ /* 0x000fe2000bf46270 */
[----:B------:R1:W4:Y:S01]  /*175d0*/  LDS.128 R4, [R225+0x4000] ;  /* 0x00400000e1047984 */ /* 0x0003220000000c00 */
[----:B------:R-:W-:-:S03]  /*175e0*/  IMAD.WIDE R26, R27, 0x80, R22 ;  /* 0x000000801b1a7825 */ /* 0x000fc600078e0216 */
[----:B------:R1:W1:Y:S01]  /*175f0*/  LDS.128 R20, [R225] ;  /* 0x00000000e1147984 */ /* 0x0002620000000c00 */
[----:B------:R-:W-:Y:S02]  /*17600*/  IMAD.IADD R29, R3, 0x1, R29 ;  /* 0x00000001031d7824 */ /* 0x000fe400078e021d */
        /* <DEDUP_REMOVED lines=14> */
[----:B-1----:R1:W-:Y:S04]  /*176f0*/  @!P6 STG.E.128 desc[UR22][R24.64], R20 ;  /* 0x000000141800e986 */ /* 0x0023e8000c101d16 */
[----:B---3--:R1:W-:Y:S04]  /*17700*/  @!P5 STG.E.128 desc[UR22][R24.64+0x40], R8 ;  /* 0x000040081800d986 */ /* 0x0083e8000c101d16 */
[----:B----4-:R1:W-:Y:S02]  /*17710*/  @!P4 STG.E.128 desc[UR22][R24.64+0x80], R4 ;  /* 0x000080041800c986 */ /* 0x0103e4000c101d16 */
.L_x_342:
[----:B------:R-:W-:Y:S05]  /*17720*/  BSYNC B0 ;  /* 0x0000000000007941 */ /* 0x000fea0003800000 */
.L_x_341:
[----:B-1----:R1:W1:Y:S01]  /*17730*/  LDS.128 R20, [R225+0x800] ;  /* 0x00080000e1147984 */ /* 0x0022620000000c00 */
[----:B------:R-:W-:Y:S03]  /*17740*/  BSSY B0, `(.L_x_343) ;  /* 0x0000017000007945 */ /* 0x000fe60003800000 */
[----:B---3--:R3:W1:Y:S04]  /*17750*/  LDS.128 R8, [R225+0x2800] ;  /* 0x00280000e1087984 */ /* 0x0086680000000c00 */
        /* <DEDUP_REMOVED lines=21> */
.L_x_344:
[----:B------:R-:W-:Y:S05]  /*178b0*/  BSYNC B0 ;  /* 0x0000000000007941 */ /* 0x000fea0003800000 */
.L_x_343:
[----:B-1----:R1:W1:Y:S01]  /*178c0*/  LDS.128 R20, [R225+0x1000] ;  /* 0x00100000e1147984 */ /* 0x0022620000000c00 */
[----:B------:R-:W-:Y:S03]  /*178d0*/  BSSY B0, `(.L_x_345) ;  /* 0x0000017000007945 */ /* 0x000fe60003800000 */
[----:B------:R1:W1:Y:S04]  /*178e0*/  LDS.128 R8, [R225+0x3000] ;  /* 0x00300000e1087984 */ /* 0x0002680000000c00 */
[----:B----4-:R4:W1:Y:S01]  /*178f0*/  LDS.128 R4, [R225+0x5000] ;  /* 0x00500000e1047984 */ /* 0x0108620000000c00 */
        /* <DEDUP_REMOVED lines=19> */
[----:B------:R1:W-:Y:S02]  /*17a30*/  @!P0 STG.E.128 desc[UR22][R24.64+0x80], R4 ;  /* 0x0000800418008986 */ /* 0x0003e4000c101d16 */
.L_x_346:
[----:B------:R-:W-:Y:S05]  /*17a40*/  BSYNC B0 ;  /* 0x0000000000007941 */ /* 0x000fea0003800000 */
.L_x_345:
[----:B-1----:R1:W1:Y:S01]  /*17a50*/  LDS.128 R4, [R225+0x5800] ;  /* 0x00580000e1047984 */ /* 0x0022620000000c00 */
        /* <DEDUP_REMOVED lines=18> */
[----:B--2---:R2:W-:Y:S01]  /*17b80*/  @!P1 STG.E.128 desc[UR22][R2.64+0x40], R12 ;  /* 0x0000400c02009986 */ /* 0x0045e2000c101d16 */
[----:B------:R-:W-:Y:S05]  /*17b90*/  @P0 EXIT ;  /* 0x000000000000094d */ /* 0x000fea0003800000 */
[----:B-1----:R-:W-:Y:S01]  /*17ba0*/  STG.E.128 desc[UR22][R2.64+0x80], R4 ;  /* 0x0000800402007986 */ /* 0x002fe2000c101d16 */
[----:B------:R-:W-:Y:S05]  /*17bb0*/  EXIT ;  /* 0x000000000000794d */ /* 0x000fea0003800000 */
.L_x_302:
[----:B------:R-:W-:Y:S01]  /*17bc0*/  UISETP.NE.AND UP3, UPT, UR15, -0x1, UPT ;  /* 0xffffffff0f00788c */ /* 0x000fe2000bf65270 */
[----:B------:R-:W-:Y:S01]  /*17bd0*/  LEA.HI R3, R3, R120, RZ, 0x2 ;  /* 0x0000007803037211 */ /* 0x000fe200078f10ff */
[----:B------:R-:W-:Y:S01]  /*17be0*/  ULDC.U8 UR12, c[0x0][0x3d9] ;  /* 0x0000f640000c7ab9 */ /* 0x000fe20000000000 */
[----:B------:R-:W-:Y:S01]  /*17bf0*/  UIADD3 UR17, -UR21, UR17, URZ ;  /* 0x0000001115117290 */ /* 0x000fe2000fffe13f */
[----:B------:R-:W-:Y:S01]  /*17c00*/  IMAD.U32 R15, RZ, RZ, UR16 ;  /* 0x00000010ff0f7e24 */ /* 0x000fe2000f8e00ff */
[----:B------:R-:W-:Y:S01]  /*17c10*/  UISETP.NE.AND UP2, UPT, UR12, URZ, UPT ;  /* 0x0000003f0c00728c */ /* 0x000fe2000bf45270 */
[----:B------:R-:W-:Y:S01]  /*17c20*/  LOP3.LUT R5, R3, 0xfffffffc, RZ, 0xc0, !PT ;  /* 0xfffffffc03057812 */ /* 0x000fe200078ec0ff */
[----:B------:R-:W-:Y:S01]  /*17c30*/  BSSY B0, `(.L_x_347) ;  /* 0x000004f000007945 */ /* 0x000fe20003800000 */
[----:B------:R-:W-:-:S03]  /*17c40*/  SHF.R.S32.HI R16, RZ, 0x2, R3 ;  /* 0x00000002ff107819 */ /* 0x000fc60000011403 */
[----:B------:R-:W-:Y:S01]  /*17c50*/  @!UP3 USHF.R.S32.HI UR4, URZ, 0x1f, UR11 ;  /* 0x0000001f3f04b899 */ /* 0x000fe2000801140b */
[----:B------:R-:W-:Y:S01]  /*17c60*/  IMAD.IADD R6, R120, 0x1, -R5 ;  /* 0x0000000178067824 */ /* 0x000fe200078e0a05 */
[----:B------:R-:W-:Y:S01]  /*17c70*/  @UP3 ULDC.64 UR8, c[0x0][0x298] ;  /* 0x0000a60000083ab9 */ /* 0x000fe20000000a00 */
[----:B------:R-:W-:Y:S01]  /*17c80*/  @!UP3 ULDC.64 UR6, c[0x0][0x290] ;  /* 0x0000a4000006bab9 */ /* 0x000fe20000000a00 */
[----:B------:R-:W-:Y:S01]  /*17c90*/  @UP3 UIMAD.WIDE.U32 UR18, UR15, UR8, URZ ;  /* 0x000000080f1232a5 */ /* 0x000fe2000f8e003f */
[--C-:B------:R-:W-:Y:S01]  /*17ca0*/  SHF.R.S32.HI R17, RZ, 0x1f, R16.reuse ;  /* 0x0000001fff117819 */ /* 0x100fe20000011410 */
[----:B------:R-:W-:Y:S01]  /*17cb0*/  @!UP3 UIMAD UR8, UR4, UR6, URZ ;  /* 0x000000060408b2a4 */ /* 0x000fe2000f8e023f */
[C---:B------:R-:W-:Y:S01]  /*17cc0*/  ISETP.NE.AND P3, PT, R6.reuse, RZ, PT ;  /* 0x000000ff0600720c */ /* 0x040fe20003f65270 */
[----:B------:R-:W-:Y:S01]  /*17cd0*/  @!UP3 UIMAD.WIDE.U32 UR26, UR11, UR6, URZ ;  /* 0x000000060b1ab2a5 */ /* 0x000fe2000f8e003f */
[----:B------:R-:W-:Y:S01]  /*17ce0*/  IMAD.SHL.U32 R6, R6, 0x8, RZ ;  /* 0x0000000806067824 */ /* 0x000fe200078e00ff */
[----:B------:R-:W-:Y:S01]  /*17cf0*/  @!UP3 UIMAD UR8, UR11, UR7, UR8 ;  /* 0x000000070b08b2a4 */ /* 0x000fe2000f8e0208 */
[----:B------:R-:W-:Y:S01]  /*17d00*/  IMAD.WIDE R14, R15, 0x80, R16 ;  /* 0x000000800f0e7825 */ /* 0x000fe200078e0210 */
[----:B------:R-:W-:Y:S01]  /*17d10*/  @UP2 ULDC.64 UR4, c[0x0][0x2c0] ;  /* 0x0000b00000042ab9 */ /* 0x000fe20000000a00 */
[----:B------:R-:W-:Y:S01]  /*17d20*/  ULDC.U8 UR7, c[0x0][0x3d8] ;  /* 0x0000f60000077ab9 */ /* 0x000fe20000000000 */
[----:B------:R-:W-:Y:S01]  /*17d30*/  USHF.R.S32.HI UR6, URZ, 0x1f, UR25 ;  /* 0x0000001f3f067899 */ /* 0x000fe20008011419 */
[----:B------:R-:W-:Y:S01]  /*17d40*/  VIADD R0, R16, 0x60 ;  /* 0x0000006010007836 */ /* 0x000fe20000000000 */
[----:B------:R-:W-:Y:S01]  /*17d50*/  UISETP.NE.AND UP0, UPT, UR7, URZ, !UP2 ;  /* 0x0000003f0700728c */ /* 0x000fe2000d705270 */
[C---:B------:R-:W-:Y:S01]  /*17d60*/  VIADD R5, R6.reuse, 0x20 ;  /* 0x0000002006057836 */ /* 0x040fe20000000000 */
[----:B------:R-:W-:Y:S01]  /*17d70*/  UISETP.NE.AND UP1, UPT, UR7, URZ, UPT ;  /* 0x0000003f0700728c */ /* 0x000fe2000bf25270 */
[----:B------:R-:W-:Y:S01]  /*17d80*/  IADD3 R4, R6, 0x40, RZ ;  /* 0x0000004006047810 */ /* 0x000fe20007ffe0ff */
[----:B------:R-:W-:-:S02]  /*17d90*/  @UP2 UIMAD UR13, UR5, UR4, URZ ;  /* 0x00000004050d22a4 */ /* 0x000fc4000f8e023f */
[----:B------:R-:W-:Y:S01]  /*17da0*/  UISETP.EQ.AND UP1, UPT, UR12, URZ, UP1 ;  /* 0x0000003f0c00728c */ /* 0x000fe20008f22270 */
[----:B------:R-:W-:Y:S01]  /*17db0*/  @!UP2 ULDC UR7, c[0x0][0x2c4] ;  /* 0x0000b1000007aab9 */ /* 0x000fe20000000800 */
[----:B------:R-:W-:Y:S01]  /*17dc0*/  ULDC.64 UR4, c[0x0][0x2a0] ;  /* 0x0000a80000047ab9 */ /* 0x000fe20000000a00 */
[----:B------:R-:W-:Y:S01]  /*17dd0*/  @UP3 UIMAD UR9, UR15, UR9, UR19 ;  /* 0x000000090f0932a4 */ /* 0x000fe2000f8e0213 */
[----:B------:R-:W-:Y:S01]  /*17de0*/  IMAD.U32 R10, RZ, RZ, UR4 ;  /* 0x00000004ff0a7e24 */ /* 0x000fe2000f8e00ff */
[----:B------:R-:W-:Y:S01]  /*17df0*/  @UP0 ULDC UR7, c[0x0][0x2e4] ;  /* 0x0000b90000070ab9 */ /* 0x000fe20000000800 */
[----:B------:R-:W-:Y:S02]  /*17e00*/  UISETP.NE.OR UP0, UPT, UR15, -0x1, !UP1 ;  /* 0xffffffff0f00788c */ /* 0x000fe4000cf05670 */
[----:B------:R-:W-:Y:S02]  /*17e10*/  UIMAD UR6, UR6, UR4, URZ ;  /* 0x00000004060672a4 */ /* 0x000fe4000f8e023f */
[----:B------:R-:W-:Y:S01]  /*17e20*/  @!UP3 UIADD3 UR9, UR27, UR8, URZ ;  /* 0x000000081b09b290 */ /* 0x000fe2000fffe03f */
[----:B------:R-:W-:Y:S01]  /*17e30*/  @UP2 UMOV UR4, 0x1 ;  /* 0x0000000100042882 */ /* 0x000fe20000000000 */
[----:B------:R-:W-:Y:S01]  /*17e40*/  @!UP2 UIMAD UR4, UR7, UR10, URZ ;  /* 0x0000000a0704a2a4 */ /* 0x000fe2000f8e023f */
[----:B------:R-:W-:Y:S01]  /*17e50*/  @!UP3 UMOV UR18, UR26 ;  /* 0x0000001a0012bc82 */ /* 0x000fe20008000000 */
[----:B------:R-:W-:Y:S01]  /*17e60*/  @UP1 ULDC UR8, c[0x0][0x2c4] ;  /* 0x0000b10000081ab9 */ /* 0x000fe20000000800 */
[----:B------:R-:W-:Y:S01]  /*17e70*/  IADD3 R2, P0, R6, UR18, RZ ;  /* 0x0000001206027c10 */ /* 0x000fe2000ff1e0ff */
[----:B------:R-:W-:-:S02]  /*17e80*/  UIMAD UR4, UR11, UR4, URZ ;  /* 0x000000040b0472a4 */ /* 0x000fc4000f8e023f */
[----:B------:R-:W-:Y:S01]  /*17e90*/  UIMAD UR5, UR25, UR5, UR6 ;  /* 0x00000005190572a4 */ /* 0x000fe2000f8e0206 */
[----:B------:R-:W-:Y:S01]  /*17ea0*/  LEA.HI.X.SX32 R3, R6, UR9, 0x1, P0 ;  /* 0x0000000906037c11 */ /* 0x000fe200080f0eff */
[----:B------:R-:W-:Y:S01]  /*17eb0*/  @!UP0 UIMAD UR15, UR11, UR8, URZ ;  /* 0x000000080b0f82a4 */ /* 0x000fe2000f8e023f */
[----:B------:R-:W-:Y:S01]  /*17ec0*/  ISETP.GE.AND P0, PT, R16, UR17, PT ;  /* 0x0000001110007c0c */ /* 0x000fe2000bf06270 */
[----:B------:R-:W-:Y:S01]  /*17ed0*/  @UP2 ULDC UR6, c[0x0][0x2c0] ;  /* 0x0000b00000062ab9 */ /* 0x000fe20000000800 */
[----:B------:R-:W-:Y:S01]  /*17ee0*/  USEL UR4, UR4, URZ, !UP1 ;  /* 0x0000003f04047287 */ /* 0x000fe2000c800000 */
[----:B------:R-:W-:Y:S01]  /*17ef0*/  IMAD.WIDE.U32 R10, R10, UR25, R2 ;  /* 0x000000190a0a7c25 */ /* 0x000fe2000f8e0002 */
[----:B------:R-:W-:Y:S01]  /*17f00*/  @!UP2 UMOV UR6, 0x1 ;  /* 0x000000010006a882 */ /* 0x000fe20000000000 */
[----:B------:R-:W-:Y:S01]  /*17f10*/  @!UP2 UMOV UR13, UR7 ;  /* 0x00000007000dac82 */ /* 0x000fe20008000000 */
[----:B------:R-:W-:Y:S01]  /*17f20*/  UIMAD UR7, UR21, UR6, URZ ;  /* 0x00000006150772a4 */ /* 0x000fe2000f8e023f */
[C---:B------:R-:W-:Y:S01]  /*17f30*/  VIADD R3, R16.reuse, 0x20 ;  /* 0x0000002010037836 */ /* 0x040fe20000000000 */
[----:B------:R-:W-:Y:S01]  /*17f40*/  UIMAD UR13, UR25, UR13, UR4 ;  /* 0x0000000d190d72a4 */ /* 0x000fe2000f8e0204 */
[----:B------:R-:W-:Y:S01]  /*17f50*/  IADD3 R2, R16, 0x40, RZ ;  /* 0x0000004010027810 */ /* 0x000fe20007ffe0ff */
[----:B------:R-:W-:Y:S01]  /*17f60*/  @!UP1 UMOV UR28, URZ ;  /* 0x0000003f001c9c82 */ /* 0x000fe20008000000 */
[----:B------:R-:W-:Y:S01]  /*17f70*/  @!UP1 UMOV UR29, URZ ;  /* 0x0000003f001d9c82 */ /* 0x000fe20008000000 */
[----:B------:R-:W-:Y:S01]  /*17f80*/  @UP1 UMOV UR28, UR15 ;  /* 0x0000000f001c1c82 */ /* 0x000fe20008000000 */
[----:B------:R-:W-:Y:S01]  /*17f90*/  @UP1 USHF.R.S32.HI UR29, URZ, 0x1f, UR15 ;  /* 0x0000001f3f1d1899 */ /* 0x000fe2000801140f */
[----:B------:R-:W-:Y:S01]  /*17fa0*/  VIADD R13, R11, UR5 ;  /* 0x000000050b0d7c36 */ /* 0x000fe20008000000 */
[----:B------:R-:W-:Y:S01]  /*17fb0*/  USHF.R.S32.HI UR4, URZ, 0x1f, UR7 ;  /* 0x0000001f3f047899 */ /* 0x000fe20008011407 */
        /* <DEDUP_REMOVED lines=22> */
.L_x_348:
[----:B------:R-:W-:Y:S05]  /*18120*/  BSYNC B0 ;  /* 0x0000000000007941 */ /* 0x000fea0003800000 */
.L_x_347:
        /* <DEDUP_REMOVED lines=22> */
.L_x_350:
[----:B------:R-:W-:Y:S05]  /*18290*/  BSYNC B0 ;  /* 0x0000000000007941 */ /* 0x000fea0003800000 */
.L_x_349:
        /* <DEDUP_REMOVED lines=22> */
.L_x_352:
[----:B------:R-:W-:Y:S05]  /*18400*/  BSYNC B0 ;  /* 0x0000000000007941 */ /* 0x000fea0003800000 */
.L_x_351:
        /* <DEDUP_REMOVED lines=23> */
.L_x_354:
[----:B------:R-:W-:Y:S05]  /*18580*/  BSYNC B0 ;  /* 0x0000000000007941 */ /* 0x000fea0003800000 */
.L_x_353:
        /* <DEDUP_REMOVED lines=10> */
.L_x_356:
[----:B------:R-:W-:Y:S05]  /*18630*/  BSYNC B0 ;  /* 0x0000000000007941 */ /* 0x000fea0003800000 */
.L_x_355:
        /* <DEDUP_REMOVED lines=10> */
.L_x_358:
[----:B------:R-:W-:Y:S05]  /*186e0*/  BSYNC B0 ;  /* 0x0000000000007941 */ /* 0x000fea0003800000 */
.L_x_357:
        /* <DEDUP_REMOVED lines=10> */
.L_x_360:
[----:B------:R-:W-:Y:S05]  /*18790*/  BSYNC B0 ;  /* 0x0000000000007941 */ /* 0x000fea0003800000 */
.L_x_359:
        /* <DEDUP_REMOVED lines=10> */
.L_x_361:
        /* <DEDUP_REMOVED lines=12> */
.L_x_1149:


//--------------------- .text._ZN5flash16flash_fwd_kernelI23Flash_fwd_kernel_traitsILi96ELi128ELi64ELi4ELb0ELb0EN7cutlass10bfloat16_tE19Flash_kernel_traitsILi96ELi128ELi64ELi4ES3_EELb1ELb1ELb0ELb0ELb1ELb1ELb0ELb0EEEvNS_16Flash_fwd_paramsE --------------------------
	.section	.text._ZN5flash16flash_fwd_kernelI23Flash_fwd_kernel_traitsILi96ELi128ELi64ELi4ELb0ELb0EN7cutlass10bfloat16_tE19Flash_kernel_traitsILi96ELi128ELi64ELi4ES3_EELb1ELb1ELb0ELb0ELb1ELb1ELb0ELb0EEEvNS_16Flash_fwd_paramsE,"ax",@progbits
	.align	128
        .global         _ZN5flash16flash_fwd_kernelI23Flash_fwd_kernel_traitsILi96ELi128ELi64ELi4ELb0ELb0EN7cutlass10bfloat16_tE19Flash_kernel_traitsILi96ELi128ELi64ELi4ES3_EELb1ELb1ELb0ELb0ELb1ELb1ELb0ELb0EEEvNS_16Flash_fwd_paramsE
        .type           _ZN5flash16flash_fwd_kernelI23Flash_fwd_kernel_traitsILi96ELi128ELi64ELi4ELb0ELb0EN7cutlass10bfloat16_tE19Flash_kernel_traitsILi96ELi128ELi64ELi4ES3_EELb1ELb1ELb0ELb0ELb1ELb1ELb0ELb0EEEvNS_16Flash_fwd_paramsE,@function
        .size           _ZN5flash16flash_fwd_kernelI23Flash_fwd_kernel_traitsILi96ELi128ELi64ELi4ELb0ELb0EN7cutlass10bfloat16_tE19Flash_kernel_traitsILi96ELi128ELi64ELi4ES3_EELb1ELb1ELb0ELb0ELb1ELb1ELb0ELb0EEEvNS_16Flash_fwd_paramsE,(.L_x_1150 - _ZN5flash16flash_fwd_kernelI23Flash_fwd_kernel_traitsILi96ELi128ELi64ELi4ELb0ELb0EN7cutlass10bfloat16_tE19Flash_kernel_traitsILi96ELi128ELi64ELi4ES3_EELb1ELb1ELb0ELb0ELb1ELb1ELb0ELb0EEEvNS_16Flash_fwd_paramsE)
        .other          _ZN5flash16flash_fwd_kernelI23Flash_fwd_kernel_traitsILi96ELi128ELi64ELi4ELb0ELb0EN7cutlass10bfloat16_tE19Flash_kernel_traitsILi96ELi128ELi64ELi4ES3_EELb1ELb1ELb0ELb0ELb1ELb1ELb0ELb0EEEvNS_16Flash_fwd_paramsE,@"STO_CUDA_ENTRY STV_DEFAULT"
_ZN5flash16flash_fwd_kernelI23Flash_fwd_kernel_traitsILi96ELi128ELi64ELi4ELb0ELb0EN7cutlass10bfloat16_tE19Flash_kernel_traitsILi96ELi128ELi64ELi4ES3_EELb1ELb1ELb0ELb0ELb1ELb1ELb0ELb0EEEvNS_16Flash_fwd_paramsE:
.text._ZN5flash16flash_fwd_kernelI23Flash_fwd_kernel_traitsILi96ELi128ELi64ELi4ELb0ELb0EN7cutlass10bfloat16_tE19Flash_kernel_traitsILi96ELi128ELi64ELi4ES3_EELb1ELb1ELb0ELb0ELb1ELb1ELb0ELb0EEEvNS_16Flash_fwd_paramsE:
[----:B------:R-:W-:Y:S08]  /*0000*/  LDC R1, c[0x0][0x28] ;  /* 0x00000a00ff017b82 */ /* 0x000ff00000000800 */
[----:B------:R-:W1:Y:S01]  /*0010*/  LDC R169, c[0x0][0x3a8] ;  /* 0x0000ea00ffa97b82 */ /* 0x000e620000000800 */
[----:B------:R-:W-:Y:S01]  /*0020*/  ULDC.U8 UR4, c[0x0][0x3b4] ;  /* 0x0000ed0000047ab9 */ /* 0x000fe20000000000 */
[----:B------:R-:W-:Y:S01]  /*0030*/  ULDC.64 UR32, c[0x0][0x3a0] ;  /* 0x0000e80000207ab9 */ /* 0x000fe20000000a00 */
[----:B------:R-:W-:Y:S01]  /*0040*/  ISETP.NE.AND P3, PT, RZ, UR4, PT ;  /* 0x00000004ff007c0c */ /* 0x000fe2000bf65270 */
[----:B------:R-:W-:Y:S01]  /*0050*/  IMAD.U32 R8, RZ, RZ, UR32 ;  /* 0x00000020ff087e24 */ /* 0x000fe2000f8e00ff */
[----:B------:R-:W-:Y:S01]  /*0060*/  ULDC.64 UR30, c[0x0][0x208] ;  /* 0x00008200001e7ab9 */ /* 0x000fe20000000a00 */
[----:B------:R-:W-:-:S02]  /*0070*/  IMAD.U32 R9, RZ, RZ, UR33 ;  /* 0x00000021ff097e24 */ /* 0x000fc4000f8e00ff */
[----:B------:R-:W2:Y:S01]  /*0080*/  LDC R117, c[0x0][0x3ac] ;  /* 0x0000eb00ff757b82 */ /* 0x000ea20000000800 */
[----:B------:R-:W3:Y:S01]  /*0090*/  S2R R222, SR_CTAID.X ;  /* 0x0000000000de7919 */ /* 0x000ee20000002500 */
[----:B------:R-:W3:Y:S06]  /*00a0*/  S2R R12, SR_CTAID.Y ;  /* 0x00000000000c7919 */ /* 0x000eec0000002600 */
[----:B------:R-:W4:Y:S01]  /*00b0*/  LDC.64 R4, c[0x0][0x300] ;  /* 0x0000c000ff047b82 */ /* 0x000f220000000a00 */
[----:B------:R-:W5:Y:S01]  /*00c0*/  @P3 LDG.E.64 R8, desc[UR30][R8.64] ;  /* 0x0000001e08083981 */ /* 0x000f62000c1e1b00 */
[----:B------:R-:W3:Y:S01]  /*00d0*/  S2R R11, SR_CTAID.Z ;  /* 0x00000000000b7919 */ /* 0x000ee20000002700 */
[----:B------:R-:W3:Y:S01]  /*00e0*/  S2R R122, SR_TID.X ;  /* 0x00000000007a7919 */ /* 0x000ee20000002100 */
[----:B-1----:R-:W-:Y:S01]  /*00f0*/  @P3 IMAD.MOV.U32 R2, RZ, RZ, R169 ;  /* 0x000000ffff023224 */ /* 0x002fe200078e00a9 */
[----:B------:R-:W-:Y:S01]  /*0100*/  ULDC UR19, c[0x0][0x2c4] ;  /* 0x0000b10000137ab9 */ /* 0x000fe20000000800 */
[----:B--2---:R-:W-:-:S05]  /*0110*/  @P3 IMAD.MOV.U32 R3, RZ, RZ, R117 ;  /* 0x000000ffff033224 */ /* 0x004fca00078e0075 */
[----:B------:R1:W2:Y:S01]  /*0120*/  @P3 LDG.E.64 R6, desc[UR30][R2.64] ;  /* 0x0000001e02063981 */ /* 0x0002a2000c1e1b00 */
[----:B------:R-:W-:Y:S01]  /*0130*/  IMAD.MOV.U32 R13, RZ, RZ, RZ ;  /* 0x000000ffff0d7224 */ /* 0x000fe200078e00ff */
[----:B----4-:R-:W-:-:S04]  /*0140*/  ISETP.NE.U32.AND P2, PT, R4, RZ, PT ;  /* 0x000000ff0400720c */ /* 0x010fc80003f45070 */
[----:B------:R-:W-:Y:S02]  /*0150*/  ISETP.NE.AND.EX P2, PT, R5, RZ, PT, P2 ;  /* 0x000000ff0500720c */ /* 0x000fe40003f45320 */
[----:B---3--:R-:W-:-:S04]  /*0160*/  LOP3.LUT R0, R11, R222, R12, 0xfe, !PT ;  /* 0x000000de0b007212 */ /* 0x008fc800078efe0c */
[----:B------:R-:W-:-:S07]  /*0170*/  LOP3.LUT P4, RZ, R0, R122, RZ, 0xfc, !PT ;  /* 0x0000007a00ff7212 */ /* 0x000fce000788fcff */
[----:B------:R-:W3:Y:S08]  /*0180*/  @P2 LDC.64 R4, c[0x0][0x300] ;  /* 0x0000c000ff042b82 */ /* 0x000ef00000000a00 */
[----:B-1----:R-:W1:Y:S08]  /*0190*/  LDC.64 R2, c[0x0][0x308] ;  /* 0x0000c200ff027b82 */ /* 0x002e700000000a00 */
[----:B------:R-:W2:Y:S08]  /*01a0*/  @P3 LDC R0, c[0x0][0x3b0] ;  /* 0x0000ec00ff003b82 */ /* 0x000eb00000000800 */
[----:B------:R-:W4:Y:S01]  /*01b0*/  @!P4 LDC.64 R14, c[0x0][0x3b8] ;  /* 0x0000ee00ff0ecb82 */ /* 0x000f220000000a00 */
[----:B---3--:R-:W-:Y:S01]  /*01c0*/  @P2 IMAD.WIDE R4, R12, 0x4, R4 ;  /* 0x000000040c042825 */ /* 0x008fe200078e0204 */
[----:B-1----:R-:W-:-:S04]  /*01d0*/  ISETP.NE.U32.AND P1, PT, R2, RZ, PT ;  /* 0x000000ff0200720c */ /* 0x002fc80003f25070 */
[----:B------:R-:W-:-:S13]  /*01e0*/  ISETP.NE.AND.EX P1, PT, R3, RZ, PT, P1 ;  /* 0x000000ff0300720c */ /* 0x000fda0003f25310 */
[----:B------:R-:W1:Y:S02]  /*01f0*/  @P1 LDC.64 R2, c[0x0][0x308] ;  /* 0x0000c200ff021b82 */ /* 0x000e640000000a00 */
[----:B-1----:R-:W-:Y:S01]  /*0200*/  @P1 IMAD.WIDE R2, R12, 0x4, R2 ;  /* 0x000000040c021825 */ /* 0x002fe200078e0202 */
[----:B-----5:R-:W-:Y:S02]  /*0210*/  @P3 R2UR UR32, R8 ;  /* 0x00000000082032ca */ /* 0x020fe400000e0000 */
[----:B------:R-:W-:-:S11]  /*0220*/  @P3 R2UR UR33, R9 ;  /* 0x00000000092132ca */ /* 0x000fd600000e0000 */
[----:B------:R-:W-:Y:S02]  /*0230*/  IMAD.U32 R8, RZ, RZ, UR32 ;  /* 0x00000020ff087e24 */ /* 0x000fe4000f8e00ff */
[----:B------:R-:W-:Y:S01]  /*0240*/  IMAD.U32 R9, RZ, RZ, UR33 ;  /* 0x00000021ff097e24 */ /* 0x000fe2000f8e00ff */
[----:B--2---:R-:W-:-:S04]  /*0250*/  @P3 IADD3 R169, P0, R6, R0, RZ ;  /* 0x0000000006a93210 */ /* 0x004fc80007f1e0ff */
[----:B----4-:R1:W-:Y:S01]  /*0260*/  @!P4 STG.E.64 desc[UR30][R14.64], R8 ;  /* 0x000000080e00c986 */ /* 0x0103e2000c101b1e */
[----:B------:R-:W-:Y:S02]  /*0270*/  @P3 IMAD.X R117, RZ, RZ, R7, P0 ;  /* 0x000000ffff753224 */ /* 0x000fe400000e0607 */
[----:B------:R-:W-:Y:S02]  /*0280*/  @!P4 IMAD.MOV.U32 R6, RZ, RZ, R169 ;  /* 0x000000ffff06c224 */ /* 0x000fe400078e00a9 */
[----:B------:R-:W-:-:S05]  /*0290*/  @!P4 IMAD.MOV.U32 R7, RZ, RZ, R117 ;  /* 0x000000ffff07c224 */ /* 0x000fca00078e0075 */
[----:B------:R1:W-:Y:S04]  /*02a0*/  @!P4 STG.E.64 desc[UR30][R14.64+0x8], R6 ;  /* 0x000008060e00c986 */ /* 0x0003e8000c101b1e */
[----:B------:R2:W3:Y:S04]  /*02b0*/  @P2 LDG.E R13, desc[UR30][R4.64] ;  /* 0x0000001e040d2981 */ /* 0x0004e8000c1e1900 */
[----:B------:R-:W3:Y:S01]  /*02c0*/  @P1 LDG.E R121, desc[UR30][R2.64] ;  /* 0x0000001e02791981 */ /* 0x000ee2000c1e1900 */
[----:B------:R-:W-:-:S05]  /*02d0*/  IMAD.SHL.U32 R124, R222, 0x80, RZ ;  /* 0x00000080de7c7824 */ /* 0x000fca00078e00ff */
[----:B------:R-:W-:Y:S01]  /*02e0*/  ISETP.GE.AND P0, PT, R124, UR19, PT ;  /* 0x000000137c007c0c */ /* 0x000fe2000bf06270 */
[----:B--2---:R-:W2:Y:S08]  /*02f0*/  @!P1 LDC.64 R4, c[0x0][0x318] ;  /* 0x0000c600ff049b82 */ /* 0x004eb00000000a00 */
[----:B------:R-:W4:Y:S01]  /*0300*/  @!P1 LDC.64 R2, c[0x0][0x2c8] ;  /* 0x0000b200ff029b82 */ /* 0x000f220000000a00 */
[----:B--2---:R-:W-:-:S04]  /*0310*/  @!P1 ISETP.NE.U32.AND P2, PT, R4, RZ, PT ;  /* 0x000000ff0400920c */ /* 0x004fc80003f45070 */
[----:B------:R-:W-:-:S04]  /*0320*/  @!P1 ISETP.NE.AND.EX P2, PT, R5, RZ, PT, P2 ;  /* 0x000000ff0500920c */ /* 0x000fc80003f45320 */
[----:B----4-:R-:W-:Y:S01]  /*0330*/  @!P1 SEL R3, R3, RZ, P2 ;  /* 0x000000ff03039207 */ /* 0x010fe20001000000 */
[----:B---3--:R-:W-:-:S03]  /*0340*/  @P1 IMAD.IADD R121, R121, 0x1, -R13 ;  /* 0x0000000179791824 */ /* 0x008fc600078e0a0d */
[----:B------:R-:W-:Y:S01]  /*0350*/  @!P1 IADD3 R121, R3, R2, -R13 ;  /* 0x0000000203799210 */ /* 0x000fe20007ffe80d */
[----:B-1----:R-:W-:Y:S06]  /*0360*/  @P0 EXIT ;  /* 0x000000000000094d */ /* 0x002fec0003800000 */
[----:B------:R-:W-:Y:S01]  /*0370*/  VIADD R0, R124, 0xbf ;  /* 0x000000bf7c007836 */ /* 0x000fe20000000000 */
[----:B------:R-:W-:Y:S01]  /*0380*/  ULDC UR18, c[0x0][0x398] ;  /* 0x0000e60000127ab9 */ /* 0x000fe20000000800 */
[C---:B------:R-:W-:Y:S01]  /*0390*/  VIADD R4, R121.reuse, 0x3f ;  /* 0x0000003f79047836 */ /* 0x040fe20000000000 */
[----:B------:R-:W-:Y:S01]  /*03a0*/  SHF.R.S32.HI R14, RZ, 0x1f, R122 ;  /* 0x0000001fff0e7819 */ /* 0x000fe2000001147a */
[----:B------:R-:W-:Y:S01]  /*03b0*/  ULDC UR8, c[0x0][0x270] ;  /* 0x00009c0000087ab9 */ /* 0x000fe20000000800 */
[----:B------:R-:W-:Y:S02]  /*03c0*/  IADD3 R0, R121, -UR19, R0 ;  /* 0x8000001379007c10 */ /* 0x000fe4000fffe000 */
[----:B------:R-:W-:Y:S02]  /*03d0*/  SHF.R.S32.HI R2, RZ, 0x1f, R4 ;  /* 0x0000001fff027819 */ /* 0x000fe40000011404 */
[----:B------:R-:W-:Y:S01]  /*03e0*/  LEA.HI R120, R14, R122, RZ, 0x5 ;  /* 0x0000007a0e787211 */ /* 0x000fe200078f28ff */
[----:B------:R-:W-:Y:S01]  /*03f0*/  VIADD R0, R0, UR18 ;  /* 0x0000001200007c36 */ /* 0x000fe20008000000 */
[----:B------:R-:W-:-:S02]  /*0400*/  LEA.HI R2, R2, R4, RZ, 0x6 ;  /* 0x0000000402027211 */ /* 0x000fc400078f30ff */
[----:B------:R-:W-:Y:S02]  /*0410*/  LOP3.LUT R125, R120, 0xffffffe0, RZ, 0xc0, !PT ;  /* 0xffffffe0787d7812 */ /* 0x000fe400078ec0ff */
[----:B------:R-:W-:Y:S02]  /*0420*/  SHF.R.S32.HI R3, RZ, 0x1f, R0 ;  /* 0x0000001fff037819 */ /* 0x000fe40000011400 */
[----:B------:R-:W-:Y:S01]  /*0430*/  SHF.R.S32.HI R2, RZ, 0x6, R2 ;  /* 0x00000006ff027819 */ /* 0x000fe20000011402 */
[----:B------:R-:W-:Y:S01]  /*0440*/  IMAD.IADD R125, R122, 0x1, -R125 ;  /* 0x000000017a7d7824 */ /* 0x000fe200078e0a7d */
[----:B------:R-:W-:Y:S01]  /*0450*/  LEA.HI R3, R3, R0, RZ, 0x6 ;  /* 0x0000000003037211 */ /* 0x000fe200078f30ff */
[----:B------:R-:W-:-:S03]  /*0460*/  IMAD R0, R12, UR8, R11 ;  /* 0x000000080c007c24 */ /* 0x000fc6000f8e020b */
[----:B------:R-:W-:Y:S01]  /*0470*/  SHF.R.S32.HI R3, RZ, 0x6, R3 ;  /* 0x00000006ff037819 */ /* 0x000fe20000011403 */
[----:B------:R-:W-:-:S03]  /*0480*/  IMAD.SHL.U32 R0, R0, 0x20, RZ ;  /* 0x0000002000007824 */ /* 0x000fc600078e00ff */
[----:B------:R-:W-:Y:S02]  /*0490*/  VIMNMX R3, R2, R3, PT ;  /* 0x0000000302037248 */ /* 0x000fe40003fe0100 */
[--C-:B------:R-:W-:Y:S02]  /*04a0*/  IADD3 R169, P1, P0, R0, R169, R125.reuse ;  /* 0x000000a900a97210 */ /* 0x100fe4000783e07d */
[----:B------:R-:W-:Y:S02]  /*04b0*/  ISETP.GE.AND P2, PT, R3, 0x1, PT ;  /* 0x000000010300780c */ /* 0x000fe40003f46270 */
[----:B------:R-:W-:Y:S02]  /*04c0*/  SHF.R.S32.HI R0, RZ, 0x1f, R0 ;  /* 0x0000001fff007819 */ /* 0x000fe40000011400 */
[----:B------:R-:W-:-:S04]  /*04d0*/  SHF.R.S32.HI R2, RZ, 0x1f, R125 ;  /* 0x0000001fff027819 */ /* 0x000fc8000001147d */
[----:B------:R-:W-:-:S05]  /*04e0*/  IADD3.X R117, R0, R117, R2, P1, P0 ;  /* 0x0000007500757210 */ /* 0x000fca0000fe0402 */
[----:B------:R-:W-:Y:S05]  /*04f0*/  @!P2 BRA `(.L_x_362) ;  /* 0x000000f80038a947 */ /* 0x000fea0003800000 */
[----:B------:R-:W1:Y:S01]  /*0500*/  LDC R7, c[0x0][0x278] ;  /* 0x00009e00ff077b82 */ /* 0x000e620000000800 */
[CC--:B------:R-:W-:Y:S01]  /*0510*/  LEA.HI R5, R14.reuse, R122.reuse, RZ, 0x4 ;  /* 0x0000007a0e057211 */ /* 0x0c0fe200078f20ff */
[----:B------:R-:W-:Y:S01]  /*0520*/  ULDC.64 UR12, c[0x0][0x248] ;  /* 0x00009200000c7ab9 */ /* 0x000fe20000000a00 */
[CC--:B------:R-:W-:Y:S01]  /*0530*/  LEA.HI R223, R14.reuse, R122.reuse, RZ, 0x2 ;  /* 0x0000007a0edf7211 */ /* 0x0c0fe200078f10ff */
[----:B------:R-:W-:Y:S01]  /*0540*/  ULDC.64 UR10, c[0x0][0x250] ;  /* 0x00009400000a7ab9 */ /* 0x000fe20000000a00 */
[----:B------:R-:W-:Y:S01]  /*0550*/  SHF.R.S32.HI R2, RZ, 0x4, R5 ;  /* 0x00000004ff027819 */ /* 0x000fe20000011405 */
[----:B------:R-:W-:Y:S01]  /*0560*/  ULDC.64 UR4, c[0x0][0x228] ;  /* 0x00008a0000047ab9 */ /* 0x000fe20000000a00 */
[----:B------:R-:W-:Y:S01]  /*0570*/  LEA.HI R14, R14, R122, RZ, 0x3 ;  /* 0x0000007a0e0e7211 */ /* 0x000fe200078f18ff */
[----:B------:R-:W2:Y:S01]  /*0580*/  S2UR UR14, SR_CgaCtaId ;  /* 0x00000000000e79c3 */ /* 0x000ea20000008800 */
[----:B------:R-:W-:Y:S01]  /*0590*/  LOP3.LUT R24, R223, 0xfffffffc, RZ, 0xc0, !PT ;  /* 0xfffffffcdf187812 */ /* 0x000fe200078ec0ff */
[----:B------:R-:W-:Y:S01]  /*05a0*/  ULDC.64 UR6, c[0x0][0x258] ;  /* 0x0000960000067ab9 */ /* 0x000fe20000000a00 */
[----:B------:R-:W-:Y:S01]  /*05b0*/  SHF.R.S32.HI R16, RZ, 0x2, R223 ;  /* 0x00000002ff107819 */ /* 0x000fe200000114df */
[----:B------:R-:W-:Y:S01]  /*05c0*/  IMAD.SHL.U32 R0, R14, 0x8, RZ ;  /* 0x000000080e007824 */ /* 0x000fe200078e00ff */
[----:B------:R-:W-:Y:S01]  /*05d0*/  LEA.HI R6, R5, R2, RZ, 0x1 ;  /* 0x0000000205067211 */ /* 0x000fe200078f08ff */
[----:B------:R-:W-:Y:S01]  /*05e0*/  IMAD.IADD R24, R122, 0x1, -R24 ;  /* 0x000000017a187824 */ /* 0x000fe200078e0a18 */
[----:B------:R-:W-:Y:S01]  /*05f0*/  LEA.HI R223, R223, R16, RZ, 0x1 ;  /* 0x00000010dfdf7211 */ /* 0x000fe200078f08ff */
[----:B------:R-:W-:Y:S01]  /*0600*/  ULDC.64 UR8, c[0x0][0x240] ;  /* 0x0000900000087ab9 */ /* 0x000fe20000000a00 */
[----:B------:R-:W-:Y:S01]  /*0610*/  LOP3.LUT R6, R6, 0xfffffffe, RZ, 0xc0, !PT ;  /* 0xfffffffe06067812 */ /* 0x000fe200078ec0ff */
[----:B------:R-:W-:Y:S01]  /*0620*/  IMAD.SHL.U32 R24, R24, 0x8, RZ ;  /* 0x0000000818187824 */ /* 0x000fe200078e00ff */
[----:B------:R-:W-:Y:S01]  /*0630*/  LOP3.LUT R5, R5, 0xfffffff0, RZ, 0xc0, !PT ;  /* 0xfffffff005057812 */ /* 0x000fe200078ec0ff */
[----:B------:R-:W-:Y:S01]  /*0640*/  VIADD R123, R3, 0xffffffff ;  /* 0xffffffff037b7836 */ /* 0x000fe20000000000 */
[----:B------:R-:W-:Y:S01]  /*0650*/  LOP3.LUT R0, R0, 0xc0, RZ, 0xc0, !PT ;  /* 0x000000c000007812 */ /* 0x000fe200078ec0ff */
[----:B------:R-:W-:Y:S01]  /*0660*/  IMAD.IADD R6, R2, 0x1, -R6 ;  /* 0x0000000102067824 */ /* 0x000fe200078e0a06 */
[----:B------:R-:W-:Y:S01]  /*0670*/  LOP3.LUT R223, R223, 0x7fffffe, RZ, 0xc0, !PT ;  /* 0x07fffffedfdf7812 */ /* 0x000fe200078ec0ff */
[----:B------:R-:W-:Y:S01]  /*0680*/  IMAD.IADD R5, R122, 0x1, -R5 ;  /* 0x000000017a057824 */ /* 0x000fe200078e0a05 */
[----:B-1----:R-:W-:Y:S01]  /*0690*/  IABS R9, R7 ;  /* 0x0000000700097213 */ /* 0x002fe20000000000 */
[----:B------:R-:W-:Y:S01]  /*06a0*/  USHF.L.U32 UR15, UR12, 0x6, URZ ;  /* 0x000000060c0f7899 */ /* 0x000fe2000800063f */
[----:B------:R-:W-:Y:S01]  /*06b0*/  SHF.R.U32.HI R2, RZ, 0x3, R0 ;  /* 0x00000003ff027819 */ /* 0x000fe20000011600 */
[----:B------:R-:W-:Y:S01]  /*06c0*/  IMAD.IADD R223, R16, 0x1, -R223 ;  /* 0x0000000110df7824 */ /* 0x000fe200078e0adf */
[----:B------:R-:W1:Y:S01]  /*06d0*/  I2F.RP R20, R9 ;  /* 0x0000000900147306 */ /* 0x000e620000209400 */
[----:B------:R-:W-:Y:S01]  /*06e0*/  LOP3.LUT R8, R14, 0xfffffff8, RZ, 0xc0, !PT ;  /* 0xfffffff80e087812 */ /* 0x000fe200078ec0ff */
[----:B------:R-:W-:Y:S01]  /*06f0*/  USHF.L.U32 UR17, UR10, 0x6, URZ ;  /* 0x000000060a117899 */ /* 0x000fe2000800063f */
[----:B------:R-:W-:Y:S01]  /*0700*/  LOP3.LUT R0, R0, 0x18, R24, 0xf8, !PT ;  /* 0x0000001800007812 */ /* 0x000fe200078ef818 */
[----:B------:R-:W-:Y:S01]  /*0710*/  USHF.L.U64.HI UR16, UR10, 0x6, UR11 ;  /* 0x000000060a107899 */ /* 0x000fe2000801020b */
[----:B------:R-:W-:Y:S01]  /*0720*/  SHF.R.S32.HI R120, RZ, 0x5, R120 ;  /* 0x00000005ff787819 */ /* 0x000fe20000011478 */
[----:B------:R-:W-:Y:S01]  /*0730*/  IMAD.IADD R8, R122, 0x1, -R8 ;  /* 0x000000017a087824 */ /* 0x000fe200078e0a08 */
[----:B------:R-:W-:Y:S01]  /*0740*/  LEA.HI R22, R5, R5, RZ, 0x1 ;  /* 0x0000000505167211 */ /* 0x000fe200078f08ff */
[----:B------:R-:W-:Y:S01]  /*0750*/  IMAD.MOV.U32 R230, RZ, RZ, R123 ;  /* 0x000000ffffe67224 */ /* 0x000fe200078e007b */
[----:B------:R-:W-:Y:S01]  /*0760*/  LOP3.LUT R2, R0, R2, RZ, 0x3c, !PT ;  /* 0x0000000200027212 */ /* 0x000fe200078e3cff */
[----:B------:R-:W-:Y:S01]  /*0770*/  IMAD R223, R120, 0x8, R223 ;  /* 0x0000000878df7824 */ /* 0x000fe200078e02df */
[----:B------:R-:W-:Y:S01]  /*0780*/  LOP3.LUT R119, R22, 0x7fffffe, RZ, 0xc0, !PT ;  /* 0x07fffffe16777812 */ /* 0x000fe200078ec0ff */
[----:B------:R-:W-:Y:S01]  /*0790*/  IMAD R124, R120, 0x10, R124 ;  /* 0x00000010787c7824 */ /* 0x000fe200078e027c */
[----:B------:R-:W-:Y:S01]  /*07a0*/  SHF.R.S32.HI R4, RZ, 0x1f, R5 ;  /* 0x0000001fff047819 */ /* 0x000fe20000011405 */
[----:B------:R-:W-:Y:S01]  /*07b0*/  IMAD.U32 R223, R223, 0x20, R2 ;  /* 0x00000020dfdf7824 */ /* 0x000fe200078e0002 */
[----:B-1----:R-:W1:Y:S01]  /*07c0*/  MUFU.RCP R20, R20 ;  /* 0x0000001400147308 */ /* 0x002e620000001000 */
[----:B------:R-:W-:Y:S01]  /*07d0*/  LEA.HI R18, R8, R8, RZ, 0x1 ;  /* 0x0000000808127211 */ /* 0x000fe200078f08ff */
[----:B------:R-:W-:Y:S01]  /*07e0*/  IMAD.IADD R119, R5, 0x1, -R119 ;  /* 0x0000000105777824 */ /* 0x000fe200078e0a77 */
[----:B------:R-:W-:Y:S01]  /*07f0*/  SHF.R.S32.HI R17, RZ, 0x1f, R16 ;  /* 0x0000001fff117819 */ /* 0x000fe20000011410 */
[----:B------:R-:W-:Y:S01]  /*0800*/  IMAD R232, R222, 0x8, R120 ;  /* 0x00000008dee87824 */ /* 0x000fe200078e0278 */
[----:B------:R-:W-:-:S02]  /*0810*/  IADD3 R2, P0, R16, R13, RZ ;  /* 0x0000000d10027210 */ /* 0x000fc40007f1e0ff */
[----:B------:R-:W-:Y:S02]  /*0820*/  LEA.HI R4, R4, R5, RZ, 0x3 ;  /* 0x0000000504047211 */ /* 0x000fe400078f18ff */
[----:B------:R-:W-:Y:S02]  /*0830*/  LOP3.LUT R5, R18, 0x3fffffe, RZ, 0xc0, !PT ;  /* 0x03fffffe12057812 */ /* 0x000fe400078ec0ff */
[----:B------:R-:W-:Y:S01]  /*0840*/  LEA.HI.X.SX32 R13, R13, R17, 0x1, P0 ;  /* 0x000000110d0d7211 */ /* 0x000fe200000f0eff */
[----:B------:R-:W-:Y:S01]  /*0850*/  IMAD.WIDE R16, R222, 0x80, R16 ;  /* 0x00000080de107825 */ /* 0x000fe200078e0210 */
[----:B------:R-:W-:Y:S02]  /*0860*/  SHF.R.S32.HI R25, RZ, 0x1f, R24 ;  /* 0x0000001fff197819 */ /* 0x000fe40000011418 */
[----:B------:R-:W-:Y:S01]  /*0870*/  SHF.R.S32.HI R10, RZ, 0x1f, R12 ;  /* 0x0000001fff0a7819 */ /* 0x000fe2000001140c */
[----:B------:R-:W-:Y:S01]  /*0880*/  IMAD.IADD R5, R8, 0x1, -R5 ;  /* 0x0000000108057824 */ /* 0x000fe200078e0a05 */
[--C-:B------:R-:W-:Y:S01]  /*0890*/  SHF.R.S32.HI R23, RZ, 0x1, R22.reuse ;  /* 0x00000001ff177819 */ /* 0x100fe20000011416 */
[----:B-1----:R-:W-:Y:S01]  /*08a0*/  VIADD R20, R20, 0xffffffe ;  /* 0x0ffffffe14147836 */ /* 0x002fe20000000000 */
[----:B------:R-:W-:Y:S01]  /*08b0*/  SHF.R.S32.HI R22, RZ, 0x1f, R22 ;  /* 0x0000001fff167819 */ /* 0x000fe20000011416 */
[----:B------:R-:W-:-:S02]  /*08c0*/  IMAD R8, R13, UR12, RZ ;  /* 0x0000000c0d087c24 */ /* 0x000fc4000f8e02ff */
[----:B------:R-:W1:Y:S01]  /*08d0*/  F2I.FTZ.U32.TRUNC.NTZ R21, R20 ;  /* 0x0000001400157305 */ /* 0x000e62000021f000 */
[----:B------:R-:W-:Y:S01]  /*08e0*/  IMAD R13, R13, UR10, RZ ;  /* 0x0000000a0d0d7c24 */ /* 0x000fe2000f8e02ff */
[----:B------:R-:W-:Y:S01]  /*08f0*/  LEA.HI R22, R22, R23, RZ, 0x2 ;  /* 0x0000001716167211 */ /* 0x000fe200078f10ff */
[----:B------:R-:W-:-:S03]  /*0900*/  IMAD.WIDE.U32 R26, R2, UR12, R24 ;  /* 0x0000000c021a7c25 */ /* 0x000fc6000f8e0018 */
[----:B------:R-:W-:Y:S01]  /*0910*/  LOP3.LUT R22, R22, 0xfffffffc, RZ, 0xc0, !PT ;  /* 0xfffffffc16167812 */ /* 0x000fe200078ec0ff */
[C---:B------:R-:W-:Y:S02]  /*0920*/  IMAD R13, R2.reuse, UR11, R13 ;  /* 0x0000000b020d7c24 */ /* 0x040fe4000f8e020d */
[----:B------:R-:W-:Y:S02]  /*0930*/  IMAD R8, R2, UR13, R8 ;  /* 0x0000000d02087c24 */ /* 0x000fe4000f8e0208 */
[----:B------:R-:W-:Y:S02]  /*0940*/  IMAD R15, R10, UR4, RZ ;  /* 0x000000040a0f7c24 */ /* 0x000fe4000f8e02ff */
[----:B------:R-:W-:Y:S01]  /*0950*/  IMAD.IADD R27, R27, 0x1, R8 ;  /* 0x000000011b1b7824 */ /* 0x000fe200078e0208 */
[----:B------:R-:W-:Y:S01]  /*0960*/  SHF.R.S32.HI R8, RZ, 0x1, R18 ;  /* 0x00000001ff087819 */ /* 0x000fe20000011412 */
[----:B-1----:R-:W-:Y:S02]  /*0970*/  IMAD.MOV R0, RZ, RZ, -R21 ;  /* 0x000000ffff007224 */ /* 0x002fe400078e0a15 */
[----:B------:R-:W-:-:S02]  /*0980*/  IMAD.MOV.U32 R20, RZ, RZ, RZ ;  /* 0x000000ffff147224 */ /* 0x000fc400078e00ff */
[----:B------:R-:W-:Y:S02]  /*0990*/  IMAD R0, R0, R9, RZ ;  /* 0x0000000900007224 */ /* 0x000fe400078e02ff */
[----:B------:R-:W-:Y:S02]  /*09a0*/  IMAD R15, R12, UR5, R15 ;  /* 0x000000050c0f7c24 */ /* 0x000fe4000f8e020f */
[----:B------:R-:W-:Y:S01]  /*09b0*/  IMAD.HI.U32 R19, R21, R0, R20 ;  /* 0x0000000015137227 */ /* 0x000fe200078e0014 */
[----:B------:R-:W-:-:S03]  /*09c0*/  IABS R0, R11 ;  /* 0x0000000b00007213 */ /* 0x000fc60000000000 */
[----:B------:R-:W-:Y:S01]  /*09d0*/  IMAD.WIDE.U32 R20, R12, UR4, R24 ;  /* 0x000000040c147c25 */ /* 0x000fe2000f8e0018 */
[----:B------:R-:W-:-:S03]  /*09e0*/  ULDC.64 UR4, c[0x0][0x230] ;  /* 0x00008c0000047ab9 */ /* 0x000fc60000000a00 */
[----:B------:R-:W-:-:S04]  /*09f0*/  IMAD.WIDE.U32 R24, R2, UR10, R24 ;  /* 0x0000000a02187c25 */ /* 0x000fc8000f8e0018 */
[----:B------:R-:W-:-:S04]  /*0a00*/  IMAD.HI.U32 R19, R19, R0, RZ ;  /* 0x0000000013137227 */ /* 0x000fc800078e00ff */
[----:B------:R-:W-:Y:S02]  /*0a10*/  IMAD.IADD R25, R25, 0x1, R13 ;  /* 0x0000000119197824 */ /* 0x000fe400078e020d */
[----:B------:R-:W-:Y:S02]  /*0a20*/  IMAD.MOV R13, RZ, RZ, -R19 ;  /* 0x000000ffff0d7224 */ /* 0x000fe400078e0a13 */
[----:B------:R-:W-:Y:S02]  /*0a30*/  IMAD.IADD R21, R21, 0x1, R15 ;  /* 0x0000000115157824 */ /* 0x000fe400078e020f */
[C---:B------:R-:W-:Y:S02]  /*0a40*/  IMAD R13, R9.reuse, R13, R0 ;  /* 0x0000000d090d7224 */ /* 0x040fe400078e0200 */
[----:B------:R-:W-:Y:S02]  /*0a50*/  IMAD.SHL.U32 R15, R8, 0x40, RZ ;  /* 0x00000040080f7824 */ /* 0x000fe400078e00ff */
[----:B------:R-:W-:Y:S01]  /*0a60*/  IMAD.WIDE.U32 R26, R12, UR4, R26 ;  /* 0x000000040c1a7c25 */ /* 0x000fe2000f8e001a */
[----:B------:R-:W-:-:S02]  /*0a70*/  ISETP.GT.U32.AND P2, PT, R9, R13, PT ;  /* 0x0000000d0900720c */ /* 0x000fc40003f44070 */
[----:B------:R-:W-:Y:S01]  /*0a80*/  LOP3.LUT R0, R15, 0xc0, RZ, 0xc0, !PT ;  /* 0x000000c00f007812 */ /* 0x000fe200078ec0ff */
[----:B------:R-:W-:Y:S01]  /*0a90*/  IMAD.WIDE.U32 R20, R11, UR6, R20 ;  /* 0x000000060b147c25 */ /* 0x000fe2000f8e0014 */
[----:B------:R-:W-:Y:S02]  /*0aa0*/  SHF.R.S32.HI R15, RZ, 0x1f, R11 ;  /* 0x0000001fff0f7819 */ /* 0x000fe4000001140b */
[----:B------:R-:W-:Y:S01]  /*0ab0*/  LOP3.LUT R18, R0, 0x8, R14, 0xf8, !PT ;  /* 0x0000000800127812 */ /* 0x000fe200078ef80e */
[----:B------:R-:W-:Y:S01]  /*0ac0*/  IMAD R14, R10, UR4, RZ ;  /* 0x000000040a0e7c24 */ /* 0x000fe2000f8e02ff */
[----:B------:R-:W-:Y:S01]  /*0ad0*/  SHF.R.U32.HI R0, RZ, 0x3, R0 ;  /* 0x00000003ff007819 */ /* 0x000fe20000011600 */
[----:B------:R-:W-:Y:S02]  /*0ae0*/  IMAD R15, R15, UR6, RZ ;  /* 0x000000060f0f7c24 */ /* 0x000fe4000f8e02ff */
[----:B------:R-:W-:Y:S01]  /*0af0*/  IMAD R14, R12, UR5, R14 ;  /* 0x000000050c0e7c24 */ /* 0x000fe2000f8e020e */
[----:B------:R-:W-:Y:S01]  /*0b00*/  ULDC.64 UR4, c[0x0][0x238] ;  /* 0x00008e0000047ab9 */ /* 0x000fe20000000a00 */
[----:B------:R-:W-:Y:S01]  /*0b10*/  @!P2 IMAD.IADD R13, R13, 0x1, -R9 ;  /* 0x000000010d0da824 */ /* 0x000fe200078e0a09 */
[----:B------:R-:W-:Y:S01]  /*0b20*/  LOP3.LUT R0, R18, R0, RZ, 0x3c, !PT ;  /* 0x0000000012007212 */ /* 0x000fe200078e3cff */
[C---:B------:R-:W-:Y:S01]  /*0b30*/  IMAD R15, R11.reuse, UR7, R15 ;  /* 0x000000070b0f7c24 */ /* 0x040fe2000f8e020f */
[----:B------:R-:W-:Y:S01]  /*0b40*/  LOP3.LUT R11, R11, R7, RZ, 0x3c, !PT ;  /* 0x000000070b0b7212 */ /* 0x000fe200078e3cff */
[----:B------:R-:W-:Y:S01]  /*0b50*/  IMAD R10, R10, UR4, RZ ;  /* 0x000000040a0a7c24 */ /* 0x000fe2000f8e02ff */
[----:B------:R-:W-:Y:S01]  /*0b60*/  ISETP.GE.U32.AND P0, PT, R13, R9, PT ;  /* 0x000000090d00720c */ /* 0x000fe20003f06070 */
[----:B------:R-:W-:Y:S01]  /*0b70*/  @!P2 VIADD R19, R19, 0x1 ;  /* 0x000000011313a836 */ /* 0x000fe20000000000 */
[----:B------:R-:W-:Y:S01]  /*0b80*/  ISETP.GE.AND P1, PT, R11, RZ, PT ;  /* 0x000000ff0b00720c */ /* 0x000fe20003f26270 */
[C---:B------:R-:W-:Y:S01]  /*0b90*/  IMAD R10, R12.reuse, UR5, R10 ;  /* 0x000000050c0a7c24 */ /* 0x040fe2000f8e020a */
[----:B------:R-:W-:Y:S01]  /*0ba0*/  ISETP.NE.AND P2, PT, R7, RZ, PT ;  /* 0x000000ff0700720c */ /* 0x000fe20003f45270 */
[----:B------:R-:W-:Y:S01]  /*0bb0*/  IMAD.WIDE.U32 R24, R12, UR4, R24 ;  /* 0x000000040c187c25 */ /* 0x000fe2000f8e0018 */
[----:B------:R-:W-:Y:S01]  /*0bc0*/  UMOV UR5, 0x400 ;  /* 0x0000040000057882 */ /* 0x000fe20000000000 */
[----:B------:R-:W-:Y:S01]  /*0bd0*/  ULDC.64 UR6, c[0x0][0x210] ;  /* 0x0000840000067ab9 */ /* 0x000fe20000000a00 */
[----:B------:R-:W-:Y:S01]  /*0be0*/  USHF.L.U32 UR4, UR8, 0x6, URZ ;  /* 0x0000000608047899 */ /* 0x000fe2000800063f */
[----:B------:R-:W-:Y:S01]  /*0bf0*/  IMAD R12, R17, UR8, RZ ;  /* 0x00000008110c7c24 */ /* 0x000fe2000f8e02ff */
[----:B--2---:R-:W-:Y:S01]  /*0c00*/  ULEA UR5, UR14, UR5, 0x18 ;  /* 0x000000050e057291 */ /* 0x004fe2000f8ec03f */
[----:B------:R-:W-:Y:S01]  /*0c10*/  IMAD.IADD R21, R21, 0x1, R15 ;  /* 0x0000000115157824 */ /* 0x000fe200078e020f */
[----:B------:R-:W-:Y:S01]  /*0c20*/  USHF.L.U64.HI UR14, UR12, 0x6, UR13 ;  /* 0x000000060c0e7899 */ /* 0x000fe2000801020d */
[----:B------:R-:W-:-:S02]  /*0c30*/  IMAD R12, R16, UR9, R12 ;  /* 0x00000009100c7c24 */ /* 0x000fc4000f8e020c */
[----:B------:R-:W-:Y:S01]  /*0c40*/  IMAD.WIDE.U32 R16, R16, UR8, R20 ;  /* 0x0000000810107c25 */ /* 0x000fe2000f8e0014 */
[----:B------:R-:W-:Y:S01]  /*0c50*/  USHF.L.U64.HI UR8, UR8, 0x6, UR9 ;  /* 0x0000000608087899 */ /* 0x000fe20008010209 */
[----:B------:R-:W-:Y:S02]  /*0c60*/  LEA R223, R223, UR5, 0x1 ;  /* 0x00000005dfdf7c11 */ /* 0x000fe4000f8e08ff */
[----:B------:R-:W-:Y:S01]  /*0c70*/  @P0 VIADD R19, R19, 0x1 ;  /* 0x0000000113130836 */ /* 0x000fe20000000000 */
[C---:B------:R-:W-:Y:S01]  /*0c80*/  LEA R20, P0, R16.reuse, UR6, 0x1 ;  /* 0x0000000610147c11 */ /* 0x040fe2000f8008ff */
[----:B------:R-:W-:Y:S02]  /*0c90*/  IMAD.IADD R12, R17, 0x1, R12 ;  /* 0x00000001110c7824 */ /* 0x000fe400078e020c */
[----:B------:R-:W-:Y:S01]  /*0ca0*/  @!P1 IMAD.MOV R19, RZ, RZ, -R19 ;  /* 0x000000ffff139224 */ /* 0x000fe200078e0a13 */
[----:B------:R-:W-:Y:S01]  /*0cb0*/  @!P2 LOP3.LUT R19, RZ, R7, RZ, 0x33, !PT ;  /* 0x00000007ff13a212 */ /* 0x000fe200078e33ff */
[----:B------:R-:W-:Y:S01]  /*0cc0*/  IMAD.IADD R15, R27, 0x1, R14 ;  /* 0x000000011b0f7824 */ /* 0x000fe200078e020e */
[----:B------:R-:W-:Y:S01]  /*0cd0*/  LEA.HI.X R21, R16, UR7, R12, 0x1, P0 ;  /* 0x0000000710157c11 */ /* 0x000fe200080f0c0c */
[----:B------:R-:W-:Y:S01]  /*0ce0*/  ULDC.64 UR6, c[0x0][0x260] ;  /* 0x0000980000067ab9 */ /* 0x000fe20000000a00 */
[----:B------:R-:W-:Y:S01]  /*0cf0*/  IADD3 R12, P0, R20, UR4, RZ ;  /* 0x00000004140c7c10 */ /* 0x000fe2000ff1e0ff */
[----:B------:R-:W-:Y:S01]  /*0d00*/  IMAD.MOV.U32 R14, RZ, RZ, R26 ;  /* 0x000000ffff0e7224 */ /* 0x000fe200078e001a */
[----:B------:R-:W-:Y:S01]  /*0d10*/  SHF.R.S32.HI R226, RZ, 0x1f, R19 ;  /* 0x0000001fffe27819 */ /* 0x000fe20000011413 */
[----:B------:R-:W-:Y:S01]  /*0d20*/  @!PT LDS RZ, [RZ] ;  /* 0x00000000fffff984 */ /* 0x000fe20000000800 */
[----:B------:R-:W-:Y:S01]  /*0d30*/  @!PT LDS RZ, [RZ] ;  /* 0x00000000fffff984 */ /* 0x000fe20000000800 */
[----:B------:R-:W-:Y:S01]  /*0d40*/  @!PT LDS RZ, [RZ] ;  /* 0x00000000fffff984 */ /* 0x000fe20000000800 */
[----:B------:R-:W-:Y:S01]  /*0d50*/  LDGSTS.E.BYPASS.LTC128B.128 [R223], desc[UR30][R20.64] ;  /* 0x0000000014df7fae */ /* 0x000fe2000b901d5e */
[----:B------:R-:W-:Y:S01]  /*0d60*/  IADD3.X R13, R21, UR8, RZ, P0, !PT ;  /* 0x00000008150d7c10 */ /* 0x000fe200087fe4ff */
[----:B------:R-:W-:Y:S01]  /*0d70*/  IMAD.WIDE.U32 R224, R19, UR6, R14 ;  /* 0x0000000613e07c25 */ /* 0x000fe2000f8e000e */
[----:B------:R-:W-:Y:S01]  /*0d80*/  SHF.R.S32.HI R7, RZ, 0x1f, R123 ;  /* 0x0000001fff077819 */ /* 0x000fe2000001147b */
[----:B------:R-:W-:Y:S02]  /*0d90*/  LDGSTS.E.BYPASS.LTC128B.128 [R223+0x2000], desc[UR30][R20.64+0x40] ;  /* 0x0200004014df7fae */ /* 0x000fe4000b901d5e */
[----:B------:R-:W-:-:S02]  /*0da0*/  IMAD R228, R226, UR6, RZ ;  /* 0x00000006e2e47c24 */ /* 0x000fc4000f8e02ff */
[----:B------:R-:W-:Y:S01]  /*0db0*/  LDGSTS.E.BYPASS.LTC128B.128 [R223+0x4000], desc[UR30][R20.64+0x80] ;  /* 0x0400008014df7fae */ /* 0x000fe2000b901d5e */
[----:B------:R-:W-:Y:S02]  /*0dc0*/  IMAD R9, R123, UR14, RZ ;  /* 0x0000000e7b097c24 */ /* 0x000fe4000f8e02ff */
[----:B------:R-:W-:Y:S01]  /*0dd0*/  IMAD R228, R19, UR7, R228 ;  /* 0x0000000713e47c24 */ /* 0x000fe2000f8e02e4 */
[----:B------:R-:W-:Y:S01]  /*0de0*/  LDGSTS.E.BYPASS.LTC128B.128 [R223+0x800], desc[UR30][R12.64] ;  /* 0x008000000cdf7fae */ /* 0x000fe2000b901d5e */
[----:B------:R-:W-:Y:S01]  /*0df0*/  IMAD R9, R7, UR15, R9 ;  /* 0x0000000f07097c24 */ /* 0x000fe2000f8e0209 */
[----:B------:R-:W-:Y:S01]  /*0e00*/  ULDC.64 UR6, c[0x0][0x268] ;  /* 0x00009a0000067ab9 */ /* 0x000fe20000000a00 */
[----:B------:R-:W-:Y:S01]  /*0e10*/  IMAD.IADD R229, R225, 0x1, R228 ;  /* 0x00000001e1e57824 */ /* 0x000fe200078e02e4 */
[----:B------:R-:W-:Y:S01]  /*0e20*/  LDGSTS.E.BYPASS.LTC128B.128 [R223+0x2800], desc[UR30][R12.64+0x40] ;  /* 0x028000400cdf7fae */ /* 0x000fe2000b901d5e */
[----:B------:R-:W-:Y:S02]  /*0e30*/  IMAD.MOV.U32 R228, RZ, RZ, R224 ;  /* 0x000000ffffe47224 */ /* 0x000fe400078e00e0 */
[----:B------:R-:W-:Y:S01]  /*0e40*/  IMAD.IADD R11, R25, 0x1, R10 ;  /* 0x00000001190b7824 */ /* 0x000fe200078e020a */
[----:B------:R1:W-:Y:S01]  /*0e50*/  LDGSTS.E.BYPASS.LTC128B.128 [R223+0x4800], desc[UR30][R12.64+0x80] ;  /* 0x048000800cdf7fae */ /* 0x0003e2000b901d5e */
[----:B------:R-:W-:-:S04]  /*0e60*/  IMAD.WIDE.U32 R14, R123, UR15, R228 ;  /* 0x0000000f7b0e7c25 */ /* 0x000fc8000f8e00e4 */
[----:B------:R-:W-:Y:S02]  /*0e70*/  IMAD.IADD R9, R15, 0x1, R9 ;  /* 0x000000010f097824 */ /* 0x000fe400078e0209 */
[----:B------:R-:W-:Y:S02]  /*0e80*/  IMAD.MOV.U32 R10, RZ, RZ, R24 ;  /* 0x000000ffff0a7224 */ /* 0x000fe400078e0018 */
[----:B------:R-:W-:Y:S02]  /*0e90*/  IMAD.IADD R2, R23, 0x1, -R22 ;  /* 0x0000000117027824 */ /* 0x000fe400078e0a16 */
[----:B------:R-:W-:-:S03]  /*0ea0*/  IMAD.WIDE.U32 R246, R19, UR6, R10 ;  /* 0x0000000613f67c25 */ /* 0x000fc6000f8e000a */
[----:B------:R-:W-:Y:S01]  /*0eb0*/  LOP3.LUT P1, RZ, R2, 0x2, RZ, 0xc0, !PT ;  /* 0x0000000202ff7812 */ /* 0x000fe2000782c0ff */
[----:B------:R-:W-:Y:S02]  /*0ec0*/  IMAD R226, R226, UR6, RZ ;  /* 0x00000006e2e27c24 */ /* 0x000fe4000f8e02ff */
[----:B------:R-:W-:Y:S02]  /*0ed0*/  IMAD R7, R7, UR10, RZ ;  /* 0x0000000a07077c24 */ /* 0x000fe4000f8e02ff */
[----:B------:R-:W-:Y:S02]  /*0ee0*/  IMAD.SHL.U32 R118, R4, 0x20, RZ ;  /* 0x0000002004767824 */ /* 0x000fe400078e00ff */
[----:B------:R-:W-:Y:S01]  /*0ef0*/  IMAD R226, R19, UR7, R226 ;  /* 0x0000000713e27c24 */ /* 0x000fe2000f8e02e2 */
[----:B------:R-:W-:Y:S01]  /*0f00*/  ULDC.64 UR6, c[0x0][0x220] ;  /* 0x0000880000067ab9 */ /* 0x000fe20000000a00 */
[----:B------:R-:W-:Y:S01]  /*0f10*/  IMAD R7, R123, UR11, R7 ;  /* 0x0000000b7b077c24 */ /* 0x000fe2000f8e0207 */
[----:B------:R-:W-:Y:S01]  /*0f20*/  LOP3.LUT R118, R118, 0xffffff00, RZ, 0xc0, !PT ;  /* 0xffffff0076767812 */ /* 0x000fe200078ec0ff */
[----:B------:R-:W-:Y:S01]  /*0f30*/  IMAD R5, R6, 0x8, R5 ;  /* 0x0000000806057824 */ /* 0x000fe200078e0205 */
[----:B-1----:R-:W-:Y:S01]  /*0f40*/  IADD3 R12, P0, R12, UR4, RZ ;  /* 0x000000040c0c7c10 */ /* 0x002fe2000ff1e0ff */
[----:B------:R-:W-:-:S02]  /*0f50*/  IMAD.IADD R227, R247, 0x1, R226 ;  /* 0x00000001f7e37824 */ /* 0x000fc400078e02e2 */
[----:B------:R-:W-:Y:S01]  /*0f60*/  IMAD.U32 R0, R5, 0x20, R0 ;  /* 0x0000002005007824 */ /* 0x000fe200078e0000 */
[----:B------:R-:W-:Y:S02]  /*0f70*/  IADD3.X R13, R13, UR8, RZ, P0, !PT ;  /* 0x000000080d0d7c10 */ /* 0x000fe400087fe4ff */
[----:B------:R-:W-:Y:S01]  /*0f80*/  IADD3 R16, P0, R12, UR4, RZ ;  /* 0x000000040c107c10 */ /* 0x000fe2000ff1e0ff */
[----:B------:R-:W-:Y:S01]  /*0f90*/  UIADD3 UR4, UR5, 0x6000, URZ ;  /* 0x0000600005047890 */ /* 0x000fe2000fffe03f */
[C---:B------:R-:W-:Y:S01]  /*0fa0*/  LEA R126, R0.reuse, UR5, 0x1 ;  /* 0x00000005007e7c11 */ /* 0x040fe2000f8e08ff */
[----:B------:R-:W-:Y:S01]  /*0fb0*/  LDGSTS.E.BYPASS.LTC128B.128 [R223+0x1000], desc[UR30][R12.64] ;  /* 0x010000000cdf7fae */ /* 0x000fe2000b901d5e */
[----:B------:R-:W-:Y:S01]  /*0fc0*/  IADD3.X R17, R13, UR8, RZ, P0, !PT ;  /* 0x000000080d117c10 */ /* 0x000fe200087fe4ff */
[----:B------:R-:W-:Y:S02]  /*0fd0*/  ULDC.64 UR8, c[0x0][0x218] ;  /* 0x0000860000087ab9 */ /* 0x000fe40000000a00 */
[----:B------:R-:W-:Y:S01]  /*0fe0*/  LDGSTS.E.BYPASS.LTC128B.128 [R223+0x3000], desc[UR30][R12.64+0x40] ;  /* 0x030000400cdf7fae */ /* 0x000fe2000b901d5e */
[----:B------:R-:W-:-:S03]  /*0ff0*/  LEA R220, R0, UR4, 0x1 ;  /* 0x0000000400dc7c11 */ /* 0x000fc6000f8e08ff */
[----:B------:R1:W-:Y:S04]  /*1000*/  LDGSTS.E.BYPASS.LTC128B.128 [R223+0x5000], desc[UR30][R12.64+0x80] ;  /* 0x050000800cdf7fae */ /* 0x0003e8000b901d5e */
[----:B------:R-:W-:Y:S04]  /*1010*/  LDGSTS.E.BYPASS.LTC128B.128 [R223+0x1800], desc[UR30][R16.64] ;  /* 0x0180000010df7fae */ /* 0x000fe8000b901d5e */
[----:B------:R-:W-:Y:S04]  /*1020*/  LDGSTS.E.BYPASS.LTC128B.128 [R223+0x3800], desc[UR30][R16.64+0x40] ;  /* 0x0380004010df7fae */ /* 0x000fe8000b901d5e */
[----:B------:R-:W-:Y:S01]  /*1030*/  LDGSTS.E.BYPASS.LTC128B.128 [R223+0x5800], desc[UR30][R16.64+0x80] ;  /* 0x0580008010df7fae */ /* 0x000fe2000b901d5e */
[----:B-1----:R-:W-:-:S04]  /*1040*/  LEA R12, P0, R14, UR8, 0x1 ;  /* 0x000000080e0c7c11 */ /* 0x002fc8000f8008ff */
[----:B------:R-:W-:Y:S01]  /*1050*/  LEA.HI.X R13, R14, UR9, R9, 0x1, P0 ;  /* 0x000000090e0d7c11 */ /* 0x000fe200080f0c09 */
[----:B------:R-:W-:Y:S01]  /*1060*/  IMAD.SHL.U32 R9, R6, 0x8, RZ ;  /* 0x0000000806097824 */ /* 0x000fe200078e00ff */
[----:B------:R-:W-:-:S03]  /*1070*/  IADD3 R10, P0, R12, UR15, RZ ;  /* 0x0000000f0c0a7c10 */ /* 0x000fc6000ff1e0ff */
[----:B------:R-:W-:Y:S01]  /*1080*/  LDGSTS.E.BYPASS.LTC128B.128 [R223+0x6000], desc[UR30][R12.64] ;  /* 0x060000000cdf7fae */ /* 0x000fe2000b901d5e */
[----:B------:R-:W-:-:S03]  /*1090*/  IADD3.X R11, R13, UR14, RZ, P0, !PT ;  /* 0x0000000e0d0b7c10 */ /* 0x000fc600087fe4ff */
[----:B------:R-:W-:Y:S04]  /*10a0*/  LDGSTS.E.BYPASS.LTC128B.128 [R223+0x7000], desc[UR30][R12.64+0x40] ;  /* 0x070000400cdf7fae */ /* 0x000fe8000b901d5e */
[----:B------:R1:W-:Y:S04]  /*10b0*/  LDGSTS.E.BYPASS.LTC128B.128 [R223+0x8000], desc[UR30][R12.64+0x80] ;  /* 0x080000800cdf7fae */ /* 0x0003e8000b901d5e */
[----:B------:R-:W-:Y:S04]  /*10c0*/  LDGSTS.E.BYPASS.LTC128B.128 [R223+0x6800], desc[UR30][R10.64] ;  /* 0x068000000adf7fae */ /* 0x000fe8000b901d5e */
[----:B------:R-:W-:Y:S04]  /*10d0*/  LDGSTS.E.BYPASS.LTC128B.128 [R223+0x7800], desc[UR30][R10.64+0x40] ;  /* 0x078000400adf7fae */ /* 0x000fe8000b901d5e */
[----:B------:R2:W-:Y:S04]  /*10e0*/  LDGSTS.E.BYPASS.LTC128B.128 [R223+0x8800], desc[UR30][R10.64+0x80] ;  /* 0x088000800adf7fae */ /* 0x0005e8000b901d5e */
[----:B------:R-:W0:Y:S01]  /*10f0*/  LDGDEPBAR ;  /* 0x00000000000079af */ /* 0x000e220000000000 */
[----:B-1----:R-:W-:-:S04]  /*1100*/  IMAD.WIDE.U32 R12, R123, UR10, RZ ;  /* 0x0000000a7b0c7c25 */ /* 0x002fc8000f8e00ff */
[----:B------:R-:W-:Y:S01]  /*1110*/  IMAD.IADD R7, R13, 0x1, R7 ;  /* 0x000000010d077824 */ /* 0x000fe200078e0207 */
[----:B------:R-:W-:-:S04]  /*1120*/  LEA R6, P0, R12, R246, 0x6 ;  /* 0x000000f60c067211 */ /* 0x000fc800078030ff */
[----:B------:R-:W-:Y:S01]  /*1130*/  LEA.HI.X R7, R12, R227, R7, 0x6, P0 ;  /* 0x000000e30c077211 */ /* 0x000fe200000f3407 */
[----:B--2---:R-:W-:Y:S01]  /*1140*/  IMAD.SHL.U32 R10, R2, 0x40, RZ ;  /* 0x00000040020a7824 */ /* 0x004fe200078e00ff */
[----:B------:R-:W-:-:S04]  /*1150*/  DEPBAR.LE SB0, 0x0 ;  /* 0x000080000000791a */ /* 0x000fc80000000000 */
[----:B------:R-:W-:Y:S01]  /*1160*/  LOP3.LUT R4, R10, 0xc0, RZ, 0xc0, !PT ;  /* 0x000000c00a047812 */ /* 0x000fe200078ec0ff */
[----:B------:R-:W-:Y:S01]  /*1170*/  BAR.SYNC.DEFER_BLOCKING 0x0 ;  /* 0x0000000000007b1d */ /* 0x000fe20000010000 */
[----:B------:R-:W-:Y:S02]  /*1180*/  LEA R10, P0, R6, UR6, 0x1 ;  /* 0x00000006060a7c11 */ /* 0x000fe4000f8008ff */
[----:B------:R-:W-:Y:S02]  /*1190*/  LOP3.LUT R9, R4, 0x8, R9, 0xf8, !PT ;  /* 0x0000000804097812 */ /* 0x000fe400078ef809 */
[----:B------:R-:W-:Y:S01]  /*11a0*/  SHF.R.U32.HI R116, RZ, 0x3, R4 ;  /* 0x00000003ff747819 */ /* 0x000fe20000011604 */
[----:B------:R-:W-:Y:S01]  /*11b0*/  IMAD R4, R120, 0x200, R118 ;  /* 0x0000020078047824 */ /* 0x000fe200078e0276 */
[----:B------:R-:W-:Y:S02]  /*11c0*/  LEA.HI.X R11, R6, UR7, R7, 0x1, P0 ;  /* 0x00000007060b7c11 */ /* 0x000fe400080f0c07 */
[----:B------:R-:W-:Y:S01]  /*11d0*/  LOP3.LUT R116, R9, R116, RZ, 0x3c, !PT ;  /* 0x0000007409747212 */ /* 0x000fe200078e3cff */
[----:B------:R-:W-:Y:S01]  /*11e0*/  IMAD R4, R119, 0x20, R4 ;  /* 0x0000002077047824 */ /* 0x000fe200078e0204 */
[----:B------:R-:W-:-:S03]  /*11f0*/  IADD3 R6, P0, R10, UR17, RZ ;  /* 0x000000110a067c10 */ /* 0x000fc6000ff1e0ff */
[----:B------:R-:W-:Y:S01]  /*1200*/  IMAD.IADD R221, R116, 0x1, R4 ;  /* 0x0000000174dd7824 */ /* 0x000fe200078e0204 */
[----:B------:R-:W-:Y:S02]  /*1210*/  IADD3.X R7, R11, UR16, RZ, P0, !PT ;  /* 0x000000100b077c10 */ /* 0x000fe400087fe4ff */
[----:B------:R-:W-:Y:S01]  /*1220*/  LOP3.LUT P0, RZ, R8, 0x2, RZ, 0xc0, !PT ;  /* 0x0000000208ff7812 */ /* 0x000fe2000780c0ff */
[----:B------:R-:W-:Y:S01]  /*1230*/  IMAD.MOV.U32 R8, RZ, RZ, 0x20 ;  /* 0x00000020ff087424 */ /* 0x000fe200078e00ff */
[----:B------:R-:W-:-:S04]  /*1240*/  LEA R221, R221, UR5, 0x1 ;  /* 0x00000005dddd7c11 */ /* 0x000fc8000f8e08ff */
[C---:B------:R-:W-:Y:S01]  /*1250*/  SEL R2, R8.reuse, 0xffffffe0, !P0 ;  /* 0xffffffe008027807 */ /* 0x040fe20004000000 */
[----:B------:R-:W-:Y:S01]  /*1260*/  @!PT LDS RZ, [RZ] ;  /* 0x00000000fffff984 */ /* 0x000fe20000000800 */
[----:B------:R-:W-:Y:S01]  /*1270*/  @!PT LDS RZ, [RZ] ;  /* 0x00000000fffff984 */ /* 0x000fe20000000800 */
[----:B------:R-:W-:Y:S01]  /*1280*/  @!PT LDS RZ, [RZ] ;  /* 0x00000000fffff984 */ /* 0x000fe20000000800 */
[----:B------:R-:W-:Y:S01]  /*1290*/  LDGSTS.E.BYPASS.LTC128B.128 [R223+0x9000], desc[UR30][R10.64] ;  /* 0x090000000adf7fae */ /* 0x000fe2000b901d5e */
[----:B------:R-:W-:-:S03]  /*12a0*/  SEL R0, R8, 0xffffffe0, !P1 ;  /* 0xffffffe008007807 */ /* 0x000fc60004800000 */
[----:B------:R-:W-:Y:S01]  /*12b0*/  LDGSTS.E.BYPASS.LTC128B.128 [R223+0xa000], desc[UR30][R10.64+0x40] ;  /* 0x0a0000400adf7fae */ /* 0x000fe2000b901d5e */
[----:B------:R-:W-:Y:S01]  /*12c0*/  IMAD.IADD R218, R220, 0x1, R2 ;  /* 0x00000001dcda7824 */ /* 0x000fe200078e0202 */
[----:B------:R-:W-:Y:S01]  /*12d0*/  SHF.R.S32.HI R2, RZ, 0x1f, R125 ;  /* 0x0000001fff027819 */ /* 0x000fe2000001147d */
[----:B------:R-:W-:Y:S01]  /*12e0*/  IMAD.IADD R219, R221, 0x1, R0 ;  /* 0x00000001dddb7824 */ /* 0x000fe200078e0200 */
[----:B------:R-:W-:Y:S02]  /*12f0*/  LDGSTS.E.BYPASS.LTC128B.128 [R223+0xb000], desc[UR30][R10.64+0x80] ;  /* 0x0b0000800adf7fae */ /* 0x000fe4000b901d5e */
[----:B------:R-:W-:Y:S01]  /*1300*/  LEA.HI R125, R2, R125, RZ, 0x2 ;  /* 0x0000007d027d7211 */ /* 0x000fe200078f10ff */
[----:B------:R-:W-:Y:S01]  /*1310*/  IMAD R2, R119, 0x20, R118 ;  /* 0x0000002077027824 */ /* 0x000fe200078e0276 */
[----:B------:R-:W-:Y:S02]  /*1320*/  LDGSTS.E.BYPASS.LTC128B.128 [R223+0x9800], desc[UR30][R6.64] ;  /* 0x0980000006df7fae */ /* 0x000fe4000b901d5e */
[----:B------:R-:W-:-:S02]  /*1330*/  SHF.R.S32.HI R125, RZ, 0x2, R125 ;  /* 0x00000002ff7d7819 */ /* 0x000fc4000001147d */
[----:B------:R-:W-:Y:S02]  /*1340*/  LDGSTS.E.BYPASS.LTC128B.128 [R223+0xa800], desc[UR30][R6.64+0x40] ;  /* 0x0a80004006df7fae */ /* 0x000fe4000b901d5e */
[----:B------:R-:W-:Y:S02]  /*1350*/  IADD3 R124, R124, 0x1, R125 ;  /* 0x000000017c7c7810 */ /* 0x000fe40007ffe07d */
[----:B------:R1:W-:Y:S02]  /*1360*/  LDGSTS.E.BYPASS.LTC128B.128 [R223+0xb800], desc[UR30][R6.64+0x80] ;  /* 0x0b80008006df7fae */ /* 0x0003e4000b901d5e */
[----:B------:R-:W-:Y:S02]  /*1370*/  IADD3 R231, R121, -UR19, R124 ;  /* 0x8000001379e77c10 */ /* 0x000fe4000fffe07c */
[----:B------:R-:W-:Y:S03]  /*1380*/  LDSM.16.M88.4 R56, [R221] ;  /* 0x00000000dd38783b */ /* 0x000fe60000000200 */
[----:B------:R-:W-:Y:S01]  /*1390*/  VIADD R231, R231, UR18 ;  /* 0x00000012e7e77c36 */ /* 0x000fe20008000000 */
[----:B------:R-:W2:Y:S04]  /*13a0*/  LDSM.16.M88.4 R84, [R126+0x6000] ;  /* 0x006000007e54783b */ /* 0x000ea80000000200 */
[----:B------:R-:W3:Y:S01]  /*13b0*/  LDSM.16.M88.4 R60, [R221+0x1000] ;  /* 0x00100000dd3c783b */ /* 0x000ee20000000200 */
[----:B------:R-:W-:-:S02]  /*13c0*/  VIMNMX R239, R231, R121, PT ;  /* 0x00000079e7ef7248 */ /* 0x000fc40003fe0100 */
[C-C-:B------:R-:W-:Y:S01]  /*13d0*/  VIADDMNMX R238, R231.reuse, 0x8, R121.reuse, PT ;  /* 0x00000008e7ee7846 */ /* 0x140fe20003800179 */
[----:B------:R-:W4:Y:S01]  /*13e0*/  LDSM.16.M88.4 R76, [R126+0x6400] ;  /* 0x006400007e4c783b */ /* 0x000f220000000200 */
[C-C-:B------:R-:W-:Y:S02]  /*13f0*/  VIADDMNMX R233, R231.reuse, 0x40, R121.reuse, PT ;  /* 0x00000040e7e97846 */ /* 0x140fe40003800179 */
[----:B------:R-:W-:Y:S01]  /*1400*/  VIADDMNMX R231, R231, 0x48, R121, PT ;  /* 0x00000048e7e77846 */ /* 0x000fe20003800179 */
[----:B------:R-:W5:Y:S04]  /*1410*/  LDSM.16.M88.4 R68, [R126+0x6800] ;  /* 0x006800007e44783b */ /* 0x000f680000000200 */
[----:B------:R-:W-:Y:S04]  /*1420*/  LDSM.16.M88.4 R108, [R218] ;  /* 0x00000000da6c783b */ /* 0x000fe80000000200 */
[----:B-1----:R-:W1:Y:S04]  /*1430*/  LDSM.16.M88.4 R4, [R126+0x6c00] ;  /* 0x006c00007e04783b */ /* 0x002e680000000200 */
[----:B------:R-:W1:Y:S04]  /*1440*/  LDSM.16.M88.4 R112, [R219+0x1000] ;  /* 0x00100000db70783b */ /* 0x000e680000000200 */
[----:B------:R-:W1:Y:S04]  /*1450*/  LDSM.16.M88.4 R92, [R219] ;  /* 0x00000000db5c783b */ /* 0x000e680000000200 */
[----:B------:R-:W1:Y:S04]  /*1460*/  LDSM.16.M88.4 R104, [R218+0x400] ;  /* 0x00040000da68783b */ /* 0x000e680000000200 */
[----:B------:R-:W1:Y:S04]  /*1470*/  LDSM.16.M88.4 R100, [R218+0x800] ;  /* 0x00080000da64783b */ /* 0x000e680000000200 */
[----:B------:R-:W1:Y:S01]  /*1480*/  LDSM.16.M88.4 R96, [R218+0xc00] ;  /* 0x000c0000da60783b */ /* 0x000e620000000200 */
[-C--:B--2---:R-:W-:Y:S03]  /*1490*/  HMMA.16816.F32.BF16 R88, R56, R84.reuse, RZ ;  /* 0x000000543858723c */ /* 0x084fe600000418ff */
[----:B------:R-:W-:Y:S03]  /*14a0*/  LDSM.16.M88.4 R52, [R221+0x3000] ;  /* 0x00300000dd34783b */ /* 0x000fe60000000200 */
[C---:B---3--:R-:W-:Y:S01]  /*14b0*/  HMMA.16816.F32.BF16 R36, R60.reuse, R84, RZ ;  /* 0x000000543c24723c */ /* 0x048fe200000418ff */
[----:B------:R-:W2:Y:S04]  /*14c0*/  LDSM.16.M88.4 R48, [R126+0x7000] ;  /* 0x007000007e30783b */ /* 0x000ea80000000200 */
        /* <DEDUP_REMOVED lines=9> */
[----:B------:R-:W-:Y:S06]  /*1560*/  HMMA.16816.F32.BF16 R16, R60, R70, RZ ;  /* 0x000000463c10723c */ /* 0x000fec00000418ff */
        /* <DEDUP_REMOVED lines=9> */
[C---:B------:R-:W-:Y:S06]  /*1600*/  HMMA.16816.F32.BF16 R36, R112.reuse, R108, R36 ;  /* 0x0000006c7024723c */ /* 0x040fec0000041824 */
[----:B------:R-:W-:Y:S06]  /*1610*/  HMMA.16816.F32.BF16 R32, R112, R110, R32 ;  /* 0x0000006e7020723c */ /* 0x000fec0000041820 */
[C---:B------:R-:W-:Y:S06]  /*1620*/  HMMA.16816.F32.BF16 R88, R92.reuse, R108, R88 ;  /* 0x0000006c5c58723c */ /* 0x040fec0000041858 */
        /* <DEDUP_REMOVED lines=13> */
[----:B------:R-:W3:Y:S05]  /*1700*/  LDSM.16.M88.4 R104, [R218+0x1000] ;  /* 0x00100000da68783b */ /* 0x000eea0000000200 */
[C---:B------:R-:W-:Y:S01]  /*1710*/  HMMA.16816.F32.BF16 R68, R92.reuse, R102, R68 ;  /* 0x000000665c44723c */ /* 0x040fe20000041844 */
[----:B------:R-:W-:Y:S05]  /*1720*/  LDSM.16.M88.4 R100, [R218+0x1400] ;  /* 0x00140000da64783b */ /* 0x000fea0000000200 */
[----:B------:R-:W-:Y:S01]  /*1730*/  HMMA.16816.F32.BF16 R56, R92, R98, R56 ;  /* 0x000000625c38723c */ /* 0x000fe20000041838 */
[----:B------:R-:W4:Y:S04]  /*1740*/  LDSM.16.M88.4 R96, [R218+0x1800] ;  /* 0x00180000da60783b */ /* 0x000f280000000200 */
[----:B------:R-:W5:Y:S01]  /*1750*/  LDSM.16.M88.4 R92, [R218+0x1c00] ;  /* 0x001c0000da5c783b */ /* 0x000f620000000200 */
[C---:B--2---:R-:W-:Y:S06]  /*1760*/  HMMA.16816.F32.BF16 R36, R52.reuse, R48, R36 ;  /* 0x000000303424723c */ /* 0x044fec0000041824 */
[----:B------:R-:W-:Y:S06]  /*1770*/  HMMA.16816.F32.BF16 R32, R52, R50, R32 ;  /* 0x000000323420723c */ /* 0x000fec0000041820 */
[C---:B-1----:R-:W-:Y:S06]  /*1780*/  HMMA.16816.F32.BF16 R88, R4.reuse, R48, R88 ;  /* 0x000000300458723c */ /* 0x042fec0000041858 */
        /* <DEDUP_REMOVED lines=19> */
[C---:B---3--:R-:W-:Y:S06]  /*18c0*/  HMMA.16816.F32.BF16 R36, R108.reuse, R104, R36 ;  /* 0x000000686c24723c */ /* 0x048fec0000041824 */
[----:B------:R-:W-:Y:S06]  /*18d0*/  HMMA.16816.F32.BF16 R32, R108, R106, R32 ;  /* 0x0000006a6c20723c */ /* 0x000fec0000041820 */
[C---:B------:R-:W-:Y:S06]  /*18e0*/  HMMA.16816.F32.BF16 R88, R112.reuse, R104, R88 ;  /* 0x000000687058723c */ /* 0x040fec0000041858 */
[----:B------:R-:W-:Y:S06]  /*18f0*/  HMMA.16816.F32.BF16 R84, R112, R106, R84 ;  /* 0x0000006a7054723c */ /* 0x000fec0000041854 */
[C---:B----4-:R-:W-:Y:S06]  /*1900*/  HMMA.16816.F32.BF16 R20, R108.reuse, R96, R20 ;  /* 0x000000606c14723c */ /* 0x050fec0000041814 */
[C---:B------:R-:W-:Y:S06]  /*1910*/  HMMA.16816.F32.BF16 R16, R108.reuse, R98, R16 ;  /* 0x000000626c10723c */ /* 0x040fec0000041810 */
[C---:B-----5:R-:W-:Y:S06]  /*1920*/  HMMA.16816.F32.BF16 R12, R108.reuse, R92, R12 ;  /* 0x0000005c6c0c723c */ /* 0x060fec000004180c */
[----:B------:R-:W-:Y:S06]  /*1930*/  HMMA.16816.F32.BF16 R60, R108, R94, R60 ;  /* 0x0000005e6c3c723c */ /* 0x000fec000004183c */
[C---:B------:R-:W-:Y:S06]  /*1940*/  HMMA.16816.F32.BF16 R72, R112.reuse, R96, R72 ;  /* 0x000000607048723c */ /* 0x040fec0000041848 */
[C---:B------:R-:W-:Y:S01]  /*1950*/  HMMA.16816.F32.BF16 R68, R112.reuse, R98, R68 ;  /* 0x000000627044723c */ /* 0x040fe20000041844 */
[----:B------:R-:W-:Y:S05]  /*1960*/  LDSM.16.M88.4 R96, [R218+0x2000] ;  /* 0x00200000da60783b */ /* 0x000fea0000000200 */
[C---:B------:R-:W-:Y:S06]  /*1970*/  HMMA.16816.F32.BF16 R64, R112.reuse, R92, R64 ;  /* 0x0000005c7040723c */ /* 0x040fec0000041840 */
[----:B------:R-:W-:Y:S01]  /*1980*/  HMMA.16816.F32.BF16 R56, R112, R94, R56 ;  /* 0x0000005e7038723c */ /* 0x000fe20000041838 */
[----:B------:R-:W3:Y:S05]  /*1990*/  LDSM.16.M88.4 R92, [R219+0x4000] ;  /* 0x00400000db5c783b */ /* 0x000eea0000000200 */
[C---:B------:R-:W-:Y:S06]  /*19a0*/  HMMA.16816.F32.BF16 R28, R108.reuse, R100, R28 ;  /* 0x000000646c1c723c */ /* 0x040fec000004181c */
[----:B------:R-:W-:Y:S06]  /*19b0*/  HMMA.16816.F32.BF16 R24, R108, R102, R24 ;  /* 0x000000666c18723c */ /* 0x000fec0000041818 */
[C---:B------:R-:W-:Y:S06]  /*19c0*/  HMMA.16816.F32.BF16 R80, R112.reuse, R100, R80 ;  /* 0x000000647050723c */ /* 0x040fec0000041850 */
[----:B------:R-:W-:Y:S01]  /*19d0*/  HMMA.16816.F32.BF16 R76, R112, R102, R76 ;  /* 0x00000066704c723c */ /* 0x000fe2000004184c */
[----:B------:R-:W4:Y:S05]  /*19e0*/  LDSM.16.M88.4 R100, [R219+0x5000] ;  /* 0x00500000db64783b */ /* 0x000f2a0000000200 */
[C---:B-1----:R-:W-:Y:S06]  /*19f0*/  HMMA.16816.F32.BF16 R36, R52.reuse, R48, R36 ;  /* 0x000000303424723c */ /* 0x042fec0000041824 */
[----:B------:R-:W-:Y:S06]  /*1a00*/  HMMA.16816.F32.BF16 R32, R52, R50, R32 ;  /* 0x000000323420723c */ /* 0x000fec0000041820 */
[C---:B--2---:R-:W-:Y:S06]  /*1a10*/  HMMA.16816.F32.BF16 R88, R4.reuse, R48, R88 ;  /* 0x000000300458723c */ /* 0x044fec0000041858 */
[C---:B------:R-:W-:Y:S01]  /*1a20*/  HMMA.16816.F32.BF16 R84, R4.reuse, R50, R84 ;  /* 0x000000320454723c */ /* 0x040fe20000041854 */
[----:B------:R-:W1:Y:S05]  /*1a30*/  LDSM.16.M88.4 R48, [R218+0x2400] ;  /* 0x00240000da30783b */ /* 0x000e6a0000000200 */
[----:B------:R-:W-:Y:S06]  /*1a40*/  HMMA.16816.F32.BF16 R80, R4, R44, R80 ;  /* 0x0000002c0450723c */ /* 0x000fec0000041850 */
[-C--:B------:R-:W-:Y:S06]  /*1a50*/  HMMA.16816.F32.BF16 R24, R52, R46.reuse, R24 ;  /* 0x0000002e3418723c */ /* 0x080fec0000041818 */
[----:B------:R-:W-:Y:S06]  /*1a60*/  HMMA.16816.F32.BF16 R76, R4, R46, R76 ;  /* 0x0000002e044c723c */ /* 0x000fec000004184c */
[----:B---3--:R-:W-:Y:S01]  /*1a70*/  HMMA.16816.F32.BF16 R84, R92, R98, R84 ;  /* 0x000000625c54723c */ /* 0x008fe20000041854 */
[----:B------:R-:W-:-:S05]  /*1a80*/  IMAD.SHL.U32 R47, R122, 0x2, RZ ;  /* 0x000000027a2f7824 */ /* 0x000fca00078e00ff */
[----:B------:R-:W-:Y:S01]  /*1a90*/  HMMA.16816.F32.BF16 R28, R52, R44, R28 ;  /* 0x0000002c341c723c */ /* 0x000fe2000004181c */
[----:B------:R-:W-:-:S05]  /*1aa0*/  LOP3.LUT R47, R47, 0x6, RZ, 0xc0, !PT ;  /* 0x000000062f2f7812 */ /* 0x000fca00078ec0ff */
[----:B------:R-:W-:Y:S01]  /*1ab0*/  HMMA.16816.F32.BF16 R20, R52, R40, R20 ;  /* 0x000000283414723c */ /* 0x000fe20000041814 */
[----:B------:R-:W-:-:S05]  /*1ac0*/  IMAD R47, R230, 0x40, R47 ;  /* 0x00000040e62f7824 */ /* 0x000fca00078e022f */
[----:B------:R-:W-:Y:S06]  /*1ad0*/  HMMA.16816.F32.BF16 R16, R52, R42, R16 ;  /* 0x0000002a3410723c */ /* 0x000fec0000041810 */
[C---:B------:R-:W-:Y:S06]  /*1ae0*/  HMMA.16816.F32.BF16 R72, R4.reuse, R40, R72 ;  /* 0x000000280448723c */ /* 0x040fec0000041848 */
[----:B------:R-:W-:Y:S01]  /*1af0*/  HMMA.16816.F32.BF16 R68, R4, R42, R68 ;  /* 0x0000002a0444723c */ /* 0x000fe20000041844 */
[----:B------:R-:W2:Y:S05]  /*1b00*/  LDSM.16.M88.4 R40, [R218+0x2800] ;  /* 0x00280000da28783b */ /* 0x000eaa0000000200 */
[----:B----4-:R-:W-:Y:S06]  /*1b10*/  HMMA.16816.F32.BF16 R32, R100, R98, R32 ;  /* 0x000000626420723c */ /* 0x010fec0000041820 */
[-C--:B------:R-:W-:Y:S06]  /*1b20*/  HMMA.16816.F32.BF16 R12, R52, R8.reuse, R12 ;  /* 0x00000008340c723c */ /* 0x080fec000004180c */
[----:B------:R-:W-:Y:S06]  /*1b30*/  HMMA.16816.F32.BF16 R64, R4, R8, R64 ;  /* 0x000000080440723c */ /* 0x000fec0000041840 */
[----:B-1----:R-:W-:Y:S01]  /*1b40*/  HMMA.16816.F32.BF16 R80, R92, R48, R80 ;  /* 0x000000305c50723c */ /* 0x002fe20000041850 */
[----:B------:R-:W-:-:S02]  /*1b50*/  VIADD R9, R47, 0x8 ;  /* 0x000000082f097836 */ /* 0x000fc40000000000 */
[----:B------:R-:W-:-:S03]  /*1b60*/  VIADD R8, R47, 0x1 ;  /* 0x000000012f087836 */ /* 0x000fc60000000000 */
[-C--:B------:R-:W-:Y:S01]  /*1b70*/  ISETP.GE.AND P3, PT, R9, R239.reuse, PT ;  /* 0x000000ef0900720c */ /* 0x080fe20003f66270 */
[----:B------:R-:W-:Y:S01]  /*1b80*/  HMMA.16816.F32.BF16 R28, R100, R48, R28 ;  /* 0x00000030641c723c */ /* 0x000fe2000004181c */
[C---:B------:R-:W-:Y:S02]  /*1b90*/  ISETP.GE.AND P1, PT, R8.reuse, R239, PT ;  /* 0x000000ef0800720c */ /* 0x040fe40003f26270 */
[CC--:B------:R-:W-:Y:S02]  /*1ba0*/  ISETP.GE.AND P0, PT, R8.reuse, R238.reuse, PT ;  /* 0x000000ee0800720c */ /* 0x0c0fe40003f06270 */
[C---:B------:R-:W-:Y:S01]  /*1bb0*/  ISETP.GE.AND P4, PT, R8.reuse, R233, PT ;  /* 0x000000e90800720c */ /* 0x040fe20003f86270 */
[----:B------:R-:W-:Y:S01]  /*1bc0*/  HMMA.16816.F32.BF16 R60, R52, R10, R60 ;  /* 0x0000000a343c723c */ /* 0x000fe2000004183c */
[----:B------:R-:W-:Y:S01]  /*1bd0*/  ISETP.GE.AND P2, PT, R8, R231, PT ;  /* 0x000000e70800720c */ /* 0x000fe20003f46270 */
[----:B------:R-:W-:Y:S01]  /*1be0*/  VIADD R8, R47, 0x9 ;  /* 0x000000092f087836 */ /* 0x000fe20000000000 */
[----:B------:R-:W-:-:S02]  /*1bf0*/  ISETP.GE.AND P5, PT, R9, R238, PT ;  /* 0x000000ee0900720c */ /* 0x000fc40003fa6270 */
[----:B------:R-:W-:Y:S01]  /*1c00*/  FSEL R84, R84, -INF , !P3 ;  /* 0xff80000054547808 */ /* 0x000fe20005800000 */
[-C--:B------:R-:W-:Y:S01]  /*1c10*/  HMMA.16816.F32.BF16 R76, R92, R50.reuse, R76 ;  /* 0x000000325c4c723c */ /* 0x080fe2000004184c */
[C---:B------:R-:W-:Y:S02]  /*1c20*/  ISETP.GE.AND P6, PT, R9.reuse, R233, PT ;  /* 0x000000e90900720c */ /* 0x040fe40003fc6270 */
[----:B------:R-:W-:Y:S02]  /*1c30*/  ISETP.GE.AND P3, PT, R9, R231, PT ;  /* 0x000000e70900720c */ /* 0x000fe40003f66270 */
[----:B------:R-:W-:Y:S01]  /*1c40*/  FSEL R54, R86, -INF , !P5 ;  /* 0xff80000056367808 */ /* 0x000fe20006800000 */
[----:B------:R-:W-:Y:S01]  /*1c50*/  HMMA.16816.F32.BF16 R24, R100, R50, R24 ;  /* 0x000000326418723c */ /* 0x000fe20000041818 */
[----:B------:R-:W-:Y:S02]  /*1c60*/  ISETP.GE.AND P5, PT, R8, R233, PT ;  /* 0x000000e90800720c */ /* 0x000fe40003fa6270 */
[----:B------:R-:W-:Y:S01]  /*1c70*/  FSEL R45, R32, -INF , !P6 ;  /* 0xff800000202d7808 */ /* 0x000fe20007000000 */
[----:B------:R-:W-:Y:S01]  /*1c80*/  VIADD R32, R47, 0x10 ;  /* 0x000000102f207836 */ /* 0x000fe20000000000 */
[----:B------:R-:W-:Y:S01]  /*1c90*/  FSEL R9, R34, -INF , !P3 ;  /* 0xff80000022097808 */ /* 0x000fe20005800000 */
[----:B--2---:R-:W-:Y:S01]  /*1ca0*/  HMMA.16816.F32.BF16 R72, R92, R40, R72 ;  /* 0x000000285c48723c */ /* 0x004fe20000041848 */
[----:B------:R-:W-:-:S02]  /*1cb0*/  ISETP.GE.AND P3, PT, R8, R231, PT ;  /* 0x000000e70800720c */ /* 0x000fc40003f66270 */
[----:B------:R-:W-:Y:S02]  /*1cc0*/  FSEL R44, R33, -INF , !P5 ;  /* 0xff800000212c7808 */ /* 0x000fe40006800000 */
[CC--:B------:R-:W-:Y:S01]  /*1cd0*/  ISETP.GE.AND P5, PT, R8.reuse, R238.reuse, PT ;  /* 0x000000ee0800720c */ /* 0x0c0fe20003fa6270 */
[-C--:B------:R-:W-:Y:S01]  /*1ce0*/  HMMA.16816.F32.BF16 R68, R92, R42.reuse, R68 ;  /* 0x0000002a5c44723c */ /* 0x080fe20000041844 */
[----:B------:R-:W-:Y:S01]  /*1cf0*/  ISETP.GE.AND P6, PT, R8, R239, PT ;  /* 0x000000ef0800720c */ /* 0x000fe20003fc6270 */
[----:B------:R-:W-:Y:S01]  /*1d00*/  VIADD R8, R47, 0x11 ;  /* 0x000000112f087836 */ /* 0x000fe20000000000 */
[----:B------:R-:W-:Y:S02]  /*1d10*/  FSEL R46, R35, -INF , !P3 ;  /* 0xff800000232e7808 */ /* 0x000fe40005800000 */
[----:B------:R-:W-:Y:S01]  /*1d20*/  ISETP.GE.AND P3, PT, R32, R238, PT ;  /* 0x000000ee2000720c */ /* 0x000fe20003f66270 */
[----:B------:R-:W-:Y:S01]  /*1d30*/  HMMA.16816.F32.BF16 R16, R100, R42, R16 ;  /* 0x0000002a6410723c */ /* 0x000fe20000041810 */
[----:B------:R-:W-:-:S02]  /*1d40*/  FSEL R87, R87, -INF , !P5 ;  /* 0xff80000057577808 */ /* 0x000fc40006800000 */
[-C--:B------:R-:W-:Y:S02]  /*1d50*/  ISETP.GE.AND P5, PT, R32, R239.reuse, PT ;  /* 0x000000ef2000720c */ /* 0x080fe40003fa6270 */
[----:B------:R-:W-:Y:S01]  /*1d60*/  FSEL R173, R82, -INF , !P3 ;  /* 0xff80000052ad7808 */ /* 0x000fe20005800000 */
[-C--:B------:R-:W-:Y:S01]  /*1d70*/  HMMA.16816.F32.BF16 R88, R92, R96.reuse, R88 ;  /* 0x000000605c58723c */ /* 0x080fe20000041858 */
[----:B------:R-:W-:Y:S02]  /*1d80*/  ISETP.GE.AND P3, PT, R8, R239, PT ;  /* 0x000000ef0800720c */ /* 0x000fe40003f66270 */
[----:B------:R-:W-:Y:S02]  /*1d90*/  FSEL R85, R85, -INF , !P6 ;  /* 0xff80000055557808 */ /* 0x000fe40007000000 */
[----:B------:R-:W-:Y:S01]  /*1da0*/  FSEL R174, R80, -INF , !P5 ;  /* 0xff80000050ae7808 */ /* 0x000fe20006800000 */
[----:B------:R-:W-:Y:S01]  /*1db0*/  HMMA.16816.F32.BF16 R36, R100, R96, R36 ;  /* 0x000000606424723c */ /* 0x000fe20000041824 */
[----:B------:R-:W-:-:S02]  /*1dc0*/  ISETP.GE.AND P6, PT, R32, R233, PT ;  /* 0x000000e92000720c */ /* 0x000fc40003fc6270 */
[-C--:B------:R-:W-:Y:S02]  /*1dd0*/  ISETP.GE.AND P5, PT, R32, R231.reuse, PT ;  /* 0x000000e72000720c */ /* 0x080fe40003fa6270 */
[----:B------:R-:W-:Y:S01]  /*1de0*/  FSEL R176, R81, -INF , !P3 ;  /* 0xff80000051b07808 */ /* 0x000fe20005800000 */
[----:B------:R-:W-:Y:S01]  /*1df0*/  HMMA.16816.F32.BF16 R32, R100, R40, R20 ;  /* 0x000000286420723c */ /* 0x000fe20000041814 */
[----:B------:R-:W-:Y:S02]  /*1e00*/  ISETP.GE.AND P3, PT, R8, R231, PT ;  /* 0x000000e70800720c */ /* 0x000fe40003f66270 */
[----:B------:R-:W-:Y:S02]  /*1e10*/  FSEL R28, R28, -INF , !P6 ;  /* 0xff8000001c1c7808 */ /* 0x000fe40007000000 */
[----:B------:R-:W-:Y:S01]  /*1e20*/  FSEL R30, R30, -INF , !P5 ;  /* 0xff8000001e1e7808 */ /* 0x000fe20006800000 */
[----:B------:R-:W-:Y:S01]  /*1e30*/  HMMA.16816.F32.BF16 R56, R4, R10, R56 ;  /* 0x0000000a0438723c */ /* 0x000fe20000041838 */
[----:B------:R-:W-:Y:S01]  /*1e40*/  VIADD R20, R47, 0x18 ;  /* 0x000000182f147836 */ /* 0x000fe20000000000 */
[----:B------:R-:W-:Y:S01]  /*1e50*/  FSEL R31, R31, -INF , !P3 ;  /* 0xff8000001f1f7808 */ /* 0x000fe20005800000 */
[----:B------:R-:W-:Y:S01]  /*1e60*/  VIADD R40, R47, 0x20 ;  /* 0x000000202f287836 */ /* 0x000fe20000000000 */
[----:B------:R-:W-:-:S02]  /*1e70*/  ISETP.GE.AND P6, PT, R8, R238, PT ;  /* 0x000000ee0800720c */ /* 0x000fc40003fc6270 */
[----:B------:R-:W-:Y:S01]  /*1e80*/  ISETP.GE.AND P5, PT, R8, R233, PT ;  /* 0x000000e90800720c */ /* 0x000fe20003fa6270 */
[C---:B------:R-:W-:Y:S01]  /*1e90*/  VIADD R8, R47.reuse, 0x19 ;  /* 0x000000192f087836 */ /* 0x040fe20000000000 */
[----:B------:R-:W-:Y:S01]  /*1ea0*/  ISETP.GE.AND P3, PT, R20, R239, PT ;  /* 0x000000ef1400720c */ /* 0x000fe20003f66270 */
[----:B------:R-:W-:Y:S01]  /*1eb0*/  VIADD R4, R47, 0x38 ;  /* 0x000000382f047836 */ /* 0x000fe20000000000 */
[----:B------:R-:W-:Y:S02]  /*1ec0*/  FSEL R190, R83, -INF , !P6 ;  /* 0xff80000053be7808 */ /* 0x000fe40007000000 */
[----:B------:R-:W-:Y:S02]  /*1ed0*/  FSEL R29, R29, -INF , !P5 ;  /* 0xff8000001d1d7808 */ /* 0x000fe40006800000 */
[----:B------:R-:W-:Y:S02]  /*1ee0*/  FSEL R215, R76, -INF , !P3 ;  /* 0xff8000004cd77808 */ /* 0x000fe40005800000 */
[----:B------:R-:W-:-:S02]  /*1ef0*/  ISETP.GE.AND P5, PT, R20, R238, PT ;  /* 0x000000ee1400720c */ /* 0x000fc40003fa6270 */
[C---:B------:R-:W-:Y:S02]  /*1f00*/  ISETP.GE.AND P6, PT, R20.reuse, R233, PT ;  /* 0x000000e91400720c */ /* 0x040fe40003fc6270 */
[----:B------:R-:W-:Y:S02]  /*1f10*/  ISETP.GE.AND P3, PT, R20, R231, PT ;  /* 0x000000e71400720c */ /* 0x000fe40003f66270 */
[----:B------:R-:W1:Y:S01]  /*1f20*/  LDSM.16.M88.4 R20, [R218+0x2c00] ;  /* 0x002c0000da14783b */ /* 0x000e620000000200 */
[----:B------:R-:W-:Y:S01]  /*1f30*/  FSEL R214, R78, -INF , !P5 ;  /* 0xff8000004ed67808 */ /* 0x000fe20006800000 */
[----:B------:R-:W-:-:S04]  /*1f40*/  DEPBAR.LE SB0, 0x0 ;  /* 0x000080000000791a */ /* 0x000fc80000000000 */
[----:B------:R-:W-:Y:S02]  /*1f50*/  ISETP.GE.AND P5, PT, R8, R233, PT ;  /* 0x000000e90800720c */ /* 0x000fe40003fa6270 */
[----:B------:R-:W-:Y:S02]  /*1f60*/  FSEL R26, R26, -INF , !P3 ;  /* 0xff8000001a1a7808 */ /* 0x000fe40005800000 */
[----:B------:R-:W-:Y:S02]  /*1f70*/  FSEL R25, R25, -INF , !P5 ;  /* 0xff80000019197808 */ /* 0x000fe40006800000 */
[C---:B------:R-:W-:Y:S02]  /*1f80*/  ISETP.GE.AND P5, PT, R8.reuse, R238, PT ;  /* 0x000000ee0800720c */ /* 0x040fe40003fa6270 */
[----:B------:R-:W-:Y:S02]  /*1f90*/  ISETP.GE.AND P3, PT, R8, R231, PT ;  /* 0x000000e70800720c */ /* 0x000fe40003f66270 */
[----:B------:R-:W-:-:S02]  /*1fa0*/  FSEL R24, R24, -INF , !P6 ;  /* 0xff80000018187808 */ /* 0x000fc40007000000 */
[----:B------:R-:W-:Y:S02]  /*1fb0*/  FSEL R234, R79, -INF , !P5 ;  /* 0xff8000004fea7808 */ /* 0x000fe40006800000 */
[-C--:B------:R-:W-:Y:S01]  /*1fc0*/  ISETP.GE.AND P6, PT, R8, R239.reuse, PT ;  /* 0x000000ef0800720c */ /* 0x080fe20003fc6270 */
[----:B------:R-:W-:Y:S01]  /*1fd0*/  VIADD R8, R47, 0x21 ;  /* 0x000000212f087836 */ /* 0x000fe20000000000 */
[C---:B------:R-:W-:Y:S02]  /*1fe0*/  ISETP.GE.AND P5, PT, R40.reuse, R239, PT ;  /* 0x000000ef2800720c */ /* 0x040fe40003fa6270 */
[----:B------:R-:W-:Y:S02]  /*1ff0*/  FSEL R27, R27, -INF , !P3 ;  /* 0xff8000001b1b7808 */ /* 0x000fe40005800000 */
[----:B------:R-:W-:Y:S02]  /*2000*/  ISETP.GE.AND P3, PT, R40, R238, PT ;  /* 0x000000ee2800720c */ /* 0x000fe40003f66270 */
[----:B------:R-:W-:-:S02]  /*2010*/  FSEL R235, R77, -INF , !P6 ;  /* 0xff8000004deb7808 */ /* 0x000fc40007000000 */
[----:B------:R-:W-:Y:S02]  /*2020*/  FSEL R188, R72, -INF , !P5 ;  /* 0xff80000048bc7808 */ /* 0x000fe40006800000 */
[C---:B------:R-:W-:Y:S02]  /*2030*/  ISETP.GE.AND P6, PT, R40.reuse, R233, PT ;  /* 0x000000e92800720c */ /* 0x040fe40003fc6270 */
[----:B------:R-:W-:Y:S02]  /*2040*/  ISETP.GE.AND P5, PT, R40, R231, PT ;  /* 0x000000e72800720c */ /* 0x000fe40003fa6270 */
[----:B------:R-:W-:Y:S02]  /*2050*/  FSEL R187, R74, -INF , !P3 ;  /* 0xff8000004abb7808 */ /* 0x000fe40005800000 */
[----:B------:R-:W-:Y:S02]  /*2060*/  ISETP.GE.AND P3, PT, R8, R239, PT ;  /* 0x000000ef0800720c */ /* 0x000fe40003f66270 */
[----:B------:R-:W-:Y:S01]  /*2070*/  FSEL R182, R32, -INF , !P6 ;  /* 0xff80000020b67808 */ /* 0x000fe20007000000 */
[----:B------:R-:W-:Y:S01]  /*2080*/  VIADD R32, R47, 0x28 ;  /* 0x000000282f207836 */ /* 0x000fe20000000000 */
[----:B------:R-:W-:Y:S01]  /*2090*/  FSEL R201, R34, -INF , !P5 ;  /* 0xff80000022c97808 */ /* 0x000fe20006800000 */
[----:B-1----:R-:W-:Y:S01]  /*20a0*/  HMMA.16816.F32.BF16 R12, R100, R20, R12 ;  /* 0x00000014640c723c */ /* 0x002fe2000004180c */
[----:B------:R-:W-:-:S02]  /*20b0*/  ISETP.GE.AND P5, PT, R8, R233, PT ;  /* 0x000000e90800720c */ /* 0x000fc40003fa6270 */
[----:B------:R-:W-:Y:S02]  /*20c0*/  FSEL R189, R73, -INF , !P3 ;  /* 0xff80000049bd7808 */ /* 0x000fe40005800000 */
[C---:B------:R-:W-:Y:S01]  /*20d0*/  ISETP.GE.AND P3, PT, R8.reuse, R231, PT ;  /* 0x000000e70800720c */ /* 0x040fe20003f66270 */
[----:B------:R-:W-:Y:S01]  /*20e0*/  HMMA.16816.F32.BF16 R60, R100, R22, R60 ;  /* 0x00000016643c723c */ /* 0x000fe2000004183c */
[----:B------:R-:W-:Y:S01]  /*20f0*/  BAR.SYNC.DEFER_BLOCKING 0x0 ;  /* 0x0000000000007b1d */ /* 0x000fe20000010000 */
[-C--:B------:R-:W-:Y:S01]  /*2100*/  ISETP.GE.AND P6, PT, R8, R238.reuse, PT ;  /* 0x000000ee0800720c */ /* 0x080fe20003fc6270 */
[----:B------:R-:W-:Y:S01]  /*2110*/  VIADD R8, R47, 0x29 ;  /* 0x000000292f087836 */ /* 0x000fe20000000000 */
[----:B------:R-:W-:Y:S02]  /*2120*/  FSEL R195, R33, -INF , !P5 ;  /* 0xff80000021c37808 */ /* 0x000fe40006800000 */
[----:B------:R-:W-:Y:S01]  /*2130*/  ISETP.GE.AND P5, PT, R32, R238, PT ;  /* 0x000000ee2000720c */ /* 0x000fe20003fa6270 */
[----:B------:R-:W-:Y:S01]  /*2140*/  HMMA.16816.F32.BF16 R64, R92, R20, R64 ;  /* 0x000000145c40723c */ /* 0x000fe20000041840 */
[----:B------:R-:W-:-:S02]  /*2150*/  FSEL R204, R35, -INF , !P3 ;  /* 0xff80000023cc7808 */ /* 0x000fc40005800000 */
[----:B------:R-:W-:Y:S02]  /*2160*/  ISETP.GE.AND P3, PT, R32, R239, PT ;  /* 0x000000ef2000720c */ /* 0x000fe40003f66270 */
[----:B------:R-:W-:Y:S01]  /*2170*/  FSEL R192, R70, -INF , !P5 ;  /* 0xff80000046c07808 */ /* 0x000fe20006800000 */
[----:B------:R-:W-:Y:S01]  /*2180*/  HMMA.16816.F32.BF16 R56, R92, R22, R56 ;  /* 0x000000165c38723c */ /* 0x000fe20000041838 */
[-C--:B------:R-:W-:Y:S02]  /*2190*/  ISETP.GE.AND P5, PT, R8, R233.reuse, PT ;  /* 0x000000e90800720c */ /* 0x080fe40003fa6270 */
[----:B------:R-:W-:Y:S02]  /*21a0*/  FSEL R193, R75, -INF , !P6 ;  /* 0xff8000004bc17808 */ /* 0x000fe40007000000 */
[----:B------:R-:W-:Y:S02]  /*21b0*/  FSEL R194, R68, -INF , !P3 ;  /* 0xff80000044c27808 */ /* 0x000fe40005800000 */
[----:B------:R-:W-:-:S02]  /*21c0*/  ISETP.GE.AND P6, PT, R32, R233, PT ;  /* 0x000000e92000720c */ /* 0x000fc40003fc6270 */
[----:B------:R-:W-:Y:S02]  /*21d0*/  ISETP.GE.AND P3, PT, R32, R231, PT ;  /* 0x000000e72000720c */ /* 0x000fe40003f66270 */
[----:B------:R-:W-:Y:S01]  /*21e0*/  FSEL R191, R17, -INF , !P5 ;  /* 0xff80000011bf7808 */ /* 0x000fe20006800000 */
[----:B------:R-:W-:Y:S01]  /*21f0*/  VIADD R17, R47, 0x30 ;  /* 0x000000302f117836 */ /* 0x000fe20000000000 */
[----:B------:R-:W-:Y:S02]  /*2200*/  FSEL R207, R16, -INF , !P6 ;  /* 0xff80000010cf7808 */ /* 0x000fe40007000000 */
[----:B------:R-:W-:Y:S02]  /*2210*/  FSEL R206, R18, -INF , !P3 ;  /* 0xff80000012ce7808 */ /* 0x000fe40005800000 */
[C---:B------:R-:W-:Y:S02]  /*2220*/  ISETP.GE.AND P6, PT, R8.reuse, R239, PT ;  /* 0x000000ef0800720c */ /* 0x040fe40003fc6270 */
[----:B------:R-:W-:-:S02]  /*2230*/  ISETP.GE.AND P3, PT, R8, R231, PT ;  /* 0x000000e70800720c */ /* 0x000fc40003f66270 */
[----:B------:R-:W-:Y:S02]  /*2240*/  ISETP.GE.AND P5, PT, R8, R238, PT ;  /* 0x000000ee0800720c */ /* 0x000fe40003fa6270 */
[----:B------:R-:W-:Y:S02]  /*2250*/  FSEL R8, R89, -INF , !P1 ;  /* 0xff80000059087808 */ /* 0x000fe40004800000 */
[----:B------:R-:W-:Y:S02]  /*2260*/  ISETP.GE.AND P1, PT, R47, R239, PT ;  /* 0x000000ef2f00720c */ /* 0x000fe40003f26270 */
[----:B------:R-:W-:Y:S02]  /*2270*/  FSEL R68, R91, -INF , !P0 ;  /* 0xff8000005b447808 */ /* 0x000fe40004000000 */
[----:B------:R-:W-:Y:S02]  /*2280*/  ISETP.GE.AND P0, PT, R17, R233, PT ;  /* 0x000000e91100720c */ /* 0x000fe40003f06270 */
[----:B------:R-:W-:-:S02]  /*2290*/  FSEL R205, R19, -INF , !P3 ;  /* 0xff80000013cd7808 */ /* 0x000fc40005800000 */
[----:B------:R-:W-:Y:S02]  /*22a0*/  FSEL R203, R69, -INF , !P6 ;  /* 0xff80000045cb7808 */ /* 0x000fe40007000000 */
[----:B------:R-:W-:Y:S02]  /*22b0*/  FSEL R16, R88, -INF , !P1 ;  /* 0xff80000058107808 */ /* 0x000fe40004800000 */
[C---:B------:R-:W-:Y:S02]  /*22c0*/  ISETP.GE.AND P6, PT, R17.reuse, R239, PT ;  /* 0x000000ef1100720c */ /* 0x040fe40003fc6270 */
[C---:B------:R-:W-:Y:S02]  /*22d0*/  ISETP.GE.AND P3, PT, R17.reuse, R238, PT ;  /* 0x000000ee1100720c */ /* 0x040fe40003f66270 */
[----:B------:R-:W-:Y:S01]  /*22e0*/  ISETP.GE.AND P1, PT, R17, R231, PT ;  /* 0x000000e71100720c */ /* 0x000fe20003f26270 */
[----:B------:R-:W-:Y:S01]  /*22f0*/  VIADD R17, R47, 0x31 ;  /* 0x000000312f117836 */ /* 0x000fe20000000000 */
[----:B------:R-:W-:-:S02]  /*2300*/  FSEL R200, R12, -INF , !P0 ;  /* 0xff8000000cc87808 */ /* 0x000fc40004000000 */
[----:B------:R-:W-:Y:S02]  /*2310*/  ISETP.GE.AND P0, PT, R47, R233, PT ;  /* 0x000000e92f00720c */ /* 0x000fe40003f06270 */
[----:B------:R-:W-:Y:S02]  /*2320*/  FSEL R202, R71, -INF , !P5 ;  /* 0xff80000047ca7808 */ /* 0x000fe40006800000 */
[----:B------:R-:W-:Y:S02]  /*2330*/  FSEL R36, R36, -INF , !P0 ;  /* 0xff80000024247808 */ /* 0x000fe40004000000 */
[----:B------:R-:W-:Y:S02]  /*2340*/  ISETP.GE.AND P0, PT, R17, R231, PT ;  /* 0x000000e71100720c */ /* 0x000fe40003f06270 */
[----:B------:R-:W-:Y:S02]  /*2350*/  FSEL R186, R14, -INF , !P1 ;  /* 0xff8000000eba7808 */ /* 0x000fe40004800000 */
[----:B------:R-:W-:-:S02]  /*2360*/  ISETP.GE.AND P5, PT, R47, R238, PT ;  /* 0x000000ee2f00720c */ /* 0x000fc40003fa6270 */
[CC--:B------:R-:W-:Y:S01]  /*2370*/  ISETP.GE.AND P1, PT, R47.reuse, R231.reuse, PT ;  /* 0x000000e72f00720c */ /* 0x0c0fe20003f26270 */
[----:B------:R-:W-:Y:S01]  /*2380*/  VIADD R47, R47, 0x39 ;  /* 0x000000392f2f7836 */ /* 0x000fe20000000000 */
[----:B------:R-:W-:Y:S02]  /*2390*/  FSEL R185, R15, -INF , !P0 ;  /* 0xff8000000fb97808 */ /* 0x000fe40004000000 */
[-C--:B------:R-:W-:Y:S02]  /*23a0*/  ISETP.GE.AND P0, PT, R4, R231.reuse, PT ;  /* 0x000000e70400720c */ /* 0x080fe40003f06270 */
[----:B------:R-:W-:Y:S02]  /*23b0*/  FSEL R37, R37, -INF , !P4 ;  /* 0xff80000025257808 */ /* 0x000fe40006000000 */
[----:B------:R-:W-:Y:S02]  /*23c0*/  FSEL R184, R62, -INF , !P0 ;  /* 0xff8000003eb87808 */ /* 0x000fe40004000000 */
[----:B------:R-:W-:-:S02]  /*23d0*/  ISETP.GE.AND P0, PT, R47, R231, PT ;  /* 0x000000e72f00720c */ /* 0x000fc40003f06270 */
[----:B------:R-:W-:Y:S02]  /*23e0*/  FMNMX.FTZ R5, R36, R37, !PT ;  /* 0x0000002524057209 */ /* 0x000fe40007810000 */
[----:B------:R-:W-:Y:S02]  /*23f0*/  FSEL R181, R63, -INF , !P0 ;  /* 0xff8000003fb57808 */ /* 0x000fe40004000000 */
[----:B------:R-:W-:Y:S02]  /*2400*/  ISETP.NE.AND P0, PT, R3, 0x1, PT ;  /* 0x000000010300780c */ /* 0x000fe40003f05270 */
[----:B------:R-:W-:Y:S02]  /*2410*/  FMNMX.FTZ R5, R45, R5, !PT ;  /* 0x000000052d057209 */ /* 0x000fe40007810000 */
[----:B------:R-:W-:Y:S02]  /*2420*/  FSEL R38, R38, -INF , !P1 ;  /* 0xff80000026267808 */ /* 0x000fe40004800000 */
[----:B------:R-:W-:-:S02]  /*2430*/  ISETP.GE.AND P1, PT, R4, R233, PT ;  /* 0x000000e90400720c */ /* 0x000fc40003f26270 */
[----:B------:R-:W-:Y:S02]  /*2440*/  FMNMX.FTZ R5, R44, R5, !PT ;  /* 0x000000052c057209 */ /* 0x000fe40007810000 */
[----:B------:R-:W-:Y:S02]  /*2450*/  FSEL R197, R60, -INF , !P1 ;  /* 0xff8000003cc57808 */ /* 0x000fe40004800000 */
[-C--:B------:R-:W-:Y:S02]  /*2460*/  ISETP.GE.AND P4, PT, R17, R233.reuse, PT ;  /* 0x000000e91100720c */ /* 0x080fe40003f86270 */
[----:B------:R-:W-:Y:S02]  /*2470*/  ISETP.GE.AND P1, PT, R47, R233, PT ;  /* 0x000000e92f00720c */ /* 0x000fe40003f26270 */
[----:B------:R-:W-:Y:S02]  /*2480*/  FMNMX.FTZ R5, R28, R5, !PT ;  /* 0x000000051c057209 */ /* 0x000fe40007810000 */
[----:B------:R-:W-:-:S02]  /*2490*/  FSEL R55, R90, -INF , !P5 ;  /* 0xff8000005a377808 */ /* 0x000fc40006800000 */
[----:B------:R-:W-:Y:S02]  /*24a0*/  FSEL R39, R39, -INF , !P2 ;  /* 0xff80000027277808 */ /* 0x000fe40005000000 */
[----:B------:R-:W-:Y:S02]  /*24b0*/  FSEL R199, R13, -INF , !P4 ;  /* 0xff8000000dc77808 */ /* 0x000fe40006000000 */
[----:B------:R-:W-:Y:S02]  /*24c0*/  FSEL R196, R61, -INF , !P1 ;  /* 0xff8000003dc47808 */ /* 0x000fe40004800000 */
[CC--:B------:R-:W-:Y:S02]  /*24d0*/  ISETP.GE.AND P5, PT, R17.reuse, R239.reuse, PT ;  /* 0x000000ef1100720c */ /* 0x0c0fe40003fa6270 */
[----:B------:R-:W-:Y:S02]  /*24e0*/  ISETP.GE.AND P2, PT, R17, R238, PT ;  /* 0x000000ee1100720c */ /* 0x000fe40003f46270 */
[----:B------:R-:W-:-:S02]  /*24f0*/  ISETP.GE.AND P4, PT, R4, R239, PT ;  /* 0x000000ef0400720c */ /* 0x000fc40003f86270 */
[----:B------:R-:W-:Y:S02]  /*2500*/  ISETP.GE.AND P1, PT, R4, R238, PT ;  /* 0x000000ee0400720c */ /* 0x000fe40003f26270 */
[----:B------:R-:W-:Y:S01]  /*2510*/  FMNMX.FTZ R7, R29, R5, !PT ;  /* 0x000000051d077209 */ /* 0x000fe20007810000 */
[----:B------:R-:W-:Y:S10]  /*2520*/  @!P0 BRA `(.L_x_363) ;  /* 0x0000000000608947 */ /* 0x000ff40003800000 */
[----:B------:R-:W-:Y:S01]  /*2530*/  VIADD R10, R3, 0xfffffffe ;  /* 0xfffffffe030a7836 */ /* 0x000fe20000000000 */
[----:B------:R-:W-:Y:S02]  /*2540*/  USHF.L.U32 UR18, UR12, 0x5, URZ ;  /* 0x000000050c127899 */ /* 0x000fe4000800063f */
[----:B------:R-:W-:Y:S01]  /*2550*/  USHF.L.U64.HI UR4, UR12, 0x5, UR13 ;  /* 0x000000050c047899 */ /* 0x000fe2000801020d */
[C---:B------:R-:W-:Y:S01]  /*2560*/  IMAD R4, R10.reuse, UR14, RZ ;  /* 0x0000000e0a047c24 */ /* 0x040fe2000f8e02ff */
[----:B------:R-:W-:Y:S01]  /*2570*/  SHF.R.S32.HI R5, RZ, 0x1f, R10 ;  /* 0x0000001fff057819 */ /* 0x000fe2000001140a */
[----:B------:R-:W-:-:S04]  /*2580*/  IMAD.WIDE.U32 R10, R10, UR15, R228 ;  /* 0x0000000f0a0a7c25 */ /* 0x000fc8000f8e00e4 */
[----:B------:R-:W-:Y:S01]  /*2590*/  IMAD R4, R5, UR15, R4 ;  /* 0x0000000f05047c24 */ /* 0x000fe2000f8e0204 */
[----:B------:R-:W-:Y:S02]  /*25a0*/  LEA R12, P0, R10, UR8, 0x1 ;  /* 0x000000080a0c7c11 */ /* 0x000fe4000f8008ff */
[----:B------:R-:W-:Y:S01]  /*25b0*/  MOV R5, UR18 ;  /* 0x0000001200057c02 */ /* 0x000fe20008000f00 */
[----:B------:R-:W-:Y:S02]  /*25c0*/  IMAD.IADD R6, R11, 0x1, R4 ;  /* 0x000000010b067824 */ /* 0x000fe400078e0204 */
[----:B------:R-:W-:-:S03]  /*25d0*/  IMAD.U32 R4, RZ, RZ, UR4 ;  /* 0x00000004ff047e24 */ /* 0x000fc6000f8e00ff */
        /* <DEDUP_REMOVED lines=13> */
.L_x_363:
[----:B------:R-:W-:Y:S01]  /*26b0*/  FMNMX.FTZ R7, R24, R7, !PT ;  /* 0x0000000718077209 */ /* 0x000fe20007810000 */
[----:B------:R-:W-:Y:S01]  /*26c0*/  VIADD R171, R232, 0x4 ;  /* 0x00000004e8ab7836 */ /* 0x000fe20000000000 */
[----:B-1----:R-:W-:Y:S01]  /*26d0*/  FMNMX.FTZ R11, R38, R39, !PT ;  /* 0x00000027260b7209 */ /* 0x002fe20007810000 */
[----:B------:R-:W-:Y:S01]  /*26e0*/  IMAD.WIDE.U32 R248, R169, -0x2daee0ad, RZ ;  /* 0xd2511f53a9f87825 */ /* 0x000fe200078e00ff */
[----:B------:R-:W-:Y:S01]  /*26f0*/  FMNMX.FTZ R5, R25, R7, !PT ;  /* 0x0000000719057209 */ /* 0x000fe20007810000 */
[----:B------:R-:W-:Y:S01]  /*2700*/  UIADD3 UR26, UR33, -0x4498517b, URZ ;  /* 0xbb67ae85211a7890 */ /* 0x000fe2000fffe03f */
[----:B------:R-:W-:Y:S01]  /*2710*/  FMNMX.FTZ R11, R9, R11, !PT ;  /* 0x0000000b090b7209 */ /* 0x000fe20007810000 */
[----:B------:R-:W-:Y:S01]  /*2720*/  IMAD.WIDE.U32 R244, R171, -0x326172a9, RZ ;  /* 0xcd9e8d57abf47825 */ /* 0x000fe200078e00ff */
[----:B------:R-:W-:Y:S01]  /*2730*/  FMNMX.FTZ R5, R182, R5, !PT ;  /* 0x00000005b6057209 */ /* 0x000fe20007810000 */
[----:B------:R-:W-:Y:S01]  /*2740*/  UIADD3 UR27, UR32, -0x61c88647, URZ ;  /* 0x9e3779b9201b7890 */ /* 0x000fe2000fffe03f */
[----:B------:R-:W-:Y:S01]  /*2750*/  FMNMX.FTZ R11, R46, R11, !PT ;  /* 0x0000000b2e0b7209 */ /* 0x000fe20007810000 */
[----:B------:R-:W-:Y:S01]  /*2760*/  IMAD.SHL.U32 R242, R230, 0x2, RZ ;  /* 0x00000002e6f27824 */ /* 0x000fe200078e00ff */
[----:B------:R-:W-:Y:S01]  /*2770*/  FMNMX.FTZ R5, R195, R5, !PT ;  /* 0x00000005c3057209 */ /* 0x000fe20007810000 */
[----:B------:R-:W-:Y:S01]  /*2780*/  UIADD3 UR25, UR32, 0x3c6ef372, URZ ;  /* 0x3c6ef37220197890 */ /* 0x000fe2000fffe03f */
[----:B------:R-:W-:Y:S01]  /*2790*/  FMNMX.FTZ R11, R30, R11, !PT ;  /* 0x0000000b1e0b7209 */ /* 0x000fe20007810000 */
[----:B------:R-:W-:Y:S01]  /*27a0*/  UIADD3 UR24, UR33, 0x76cf5d0a, URZ ;  /* 0x76cf5d0a21187890 */ /* 0x000fe2000fffe03f */
[----:B------:R-:W-:Y:S01]  /*27b0*/  FMNMX.FTZ R5, R207, R5, !PT ;  /* 0x00000005cf057209 */ /* 0x000fe20007810000 */
[----:B------:R-:W-:Y:S01]  /*27c0*/  UIADD3 UR22, UR33, 0x32370b8f, URZ ;  /* 0x32370b8f21167890 */ /* 0x000fe2000fffe03f */
[----:B------:R-:W-:Y:S01]  /*27d0*/  LOP3.LUT R170, R117, UR32, RZ, 0x3c, !PT ;  /* 0x0000002075aa7c12 */ /* 0x000fe2000f8e3cff */
[----:B------:R-:W-:Y:S01]  /*27e0*/  IMAD.WIDE.U32 R212, R232, -0x326172a9, RZ ;  /* 0xcd9e8d57e8d47825 */ /* 0x000fe200078e00ff */
[----:B------:R-:W-:Y:S01]  /*27f0*/  FMNMX.FTZ R5, R191, R5, !PT ;  /* 0x00000005bf057209 */ /* 0x000fe20007810000 */
[----:B------:R-:W-:Y:S01]  /*2800*/  UIADD3 UR23, UR32, -0x255992d5, URZ ;  /* 0xdaa66d2b20177890 */ /* 0x000fe2000fffe03f */
[----:B------:R-:W-:Y:S01]  /*2810*/  FMNMX.FTZ R11, R31, R11, !PT ;  /* 0x0000000b1f0b7209 */ /* 0x000fe20007810000 */
[----:B------:R-:W-:Y:S01]  /*2820*/  UIADD3 UR21, UR32, 0x78dde6e4, URZ ;  /* 0x78dde6e420157890 */ /* 0x000fe2000fffe03f */
[----:B------:R-:W-:Y:S01]  /*2830*/  FMNMX.FTZ R5, R200, R5, !PT ;  /* 0x00000005c8057209 */ /* 0x000fe20007810000 */
[----:B------:R-:W-:Y:S01]  /*2840*/  UIADD3 UR20, UR33, -0x126145ec, URZ ;  /* 0xed9eba1421147890 */ /* 0x000fe2000fffe03f */
[----:B------:R-:W-:Y:S01]  /*2850*/  LOP3.LUT R240, R245, R170, RZ, 0x3c, !PT ;  /* 0x000000aaf5f07212 */ /* 0x000fe200078e3cff */
[----:B------:R-:W-:Y:S01]  /*2860*/  UIADD3 UR18, UR33, -0x56f99767, URZ ;  /* 0xa906689921127890 */ /* 0x000fe2000fffe03f */
[----:B------:R-:W-:Y:S01]  /*2870*/  FMNMX.FTZ R11, R26, R11, !PT ;  /* 0x0000000b1a0b7209 */ /* 0x000fe20007810000 */
[----:B------:R-:W-:Y:S01]  /*2880*/  UIADD3 UR19, UR32, 0x1715609d, URZ ;  /* 0x1715609d20137890 */ /* 0x000fe2000fffe03f */
[----:B------:R-:W-:Y:S01]  /*2890*/  FMNMX.FTZ R5, R199, R5, !PT ;  /* 0x00000005c7057209 */ /* 0x000fe20007810000 */
[----:B------:R-:W-:Y:S01]  /*28a0*/  IMAD.WIDE.U32 R240, R240, -0x2daee0ad, RZ ;  /* 0xd2511f53f0f07825 */ /* 0x000fe200078e00ff */
[----:B------:R-:W-:Y:S01]  /*28b0*/  LOP3.LUT R70, R249, UR33, R242, 0x96, !PT ;  /* 0x00000021f9467c12 */ /* 0x000fe2000f8e96f2 */
[----:B------:R-:W-:Y:S01]  /*28c0*/  ULDC UR4, c[0x0][0x2ec] ;  /* 0x0000bb0000047ab9 */ /* 0x000fe20000000800 */
[----:B------:R-:W-:Y:S01]  /*28d0*/  FMNMX.FTZ R11, R27, R11, !PT ;  /* 0x0000000b1b0b7209 */ /* 0x000fe20007810000 */
[----:B------:R-:W1:Y:S01]  /*28e0*/  LDC.U8 R164, c[0x0][0x388] ;  /* 0x0000e200ffa47b82 */ /* 0x000e620000000000 */
[----:B------:R-:W-:Y:S01]  /*28f0*/  FMNMX.FTZ R5, R197, R5, !PT ;  /* 0x00000005c5057209 */ /* 0x000fe20007810000 */
[----:B------:R-:W-:Y:S01]  /*2900*/  IMAD.WIDE.U32 R70, R70, -0x326172a9, RZ ;  /* 0xcd9e8d5746467825 */ /* 0x000fe200078e00ff */
[----:B------:R-:W-:Y:S01]  /*2910*/  LOP3.LUT R236, R241, UR26, R248, 0x96, !PT ;  /* 0x0000001af1ec7c12 */ /* 0x000fe2000f8e96f8 */
[----:B------:R-:W-:Y:S01]  /*2920*/  UIADD3 UR28, UR32, -0x4ab325aa, URZ ;  /* 0xb54cda56201c7890 */ /* 0x000fe2000fffe03f */
[----:B------:R-:W-:Y:S01]  /*2930*/  FMNMX.FTZ R11, R201, R11, !PT ;  /* 0x0000000bc90b7209 */ /* 0x000fe20007810000 */
[----:B------:R-:W-:Y:S01]  /*2940*/  IMAD.IADD R2, R116, 0x1, R2 ;  /* 0x0000000174027824 */ /* 0x000fe200078e0202 */
[----:B------:R-:W-:Y:S01]  /*2950*/  FMNMX.FTZ R5, R196, R5, !PT ;  /* 0x00000005c4057209 */ /* 0x000fe20007810000 */
[----:B------:R-:W-:Y:S01]  /*2960*/  IMAD.WIDE.U32 R236, R236, -0x326172a9, RZ ;  /* 0xcd9e8d57ecec7825 */ /* 0x000fe200078e00ff */
[----:B------:R-:W-:-:S02]  /*2970*/  FMNMX.FTZ R11, R204, R11, !PT ;  /* 0x0000000bcc0b7209 */ /* 0x000fc40007810000 */
[----:B------:R-:W-:Y:S01]  /*2980*/  LOP3.LUT R4, R71, UR27, R244, 0x96, !PT ;  /* 0x0000001b47047c12 */ /* 0x000fe2000f8e96f4 */
[----:B------:R-:W2:Y:S01]  /*2990*/  SHFL.BFLY PT, R10, R5, 0x2, 0x1f ;  /* 0x0c401f00050a7f89 */ /* 0x000ea200000e0000 */
[----:B------:R-:W-:Y:S02]  /*29a0*/  FMNMX.FTZ R11, R206, R11, !PT ;  /* 0x0000000bce0b7209 */ /* 0x000fe40007810000 */
[----:B------:R-:W-:Y:S01]  /*29b0*/  LOP3.LUT R18, R237, UR25, R70, 0x96, !PT ;  /* 0x00000019ed127c12 */ /* 0x000fe2000f8e9646 */
[----:B------:R-:W-:Y:S01]  /*29c0*/  IMAD.WIDE.U32 R14, R4, -0x2daee0ad, RZ ;  /* 0xd2511f53040e7825 */ /* 0x000fe200078e00ff */
[----:B------:R-:W-:Y:S02]  /*29d0*/  FMNMX.FTZ R11, R205, R11, !PT ;  /* 0x0000000bcd0b7209 */ /* 0x000fe40007810000 */
[----:B------:R-:W-:Y:S01]  /*29e0*/  LOP3.LUT R210, R213, R170, RZ, 0x3c, !PT ;  /* 0x000000aad5d27212 */ /* 0x000fe200078e3cff */
[----:B------:R-:W-:Y:S01]  /*29f0*/  IMAD.WIDE.U32 R18, R18, -0x2daee0ad, RZ ;  /* 0xd2511f5312127825 */ /* 0x000fe200078e00ff */
[----:B------:R-:W-:-:S02]  /*2a00*/  LOP3.LUT R4, R15, UR24, R240, 0x96, !PT ;  /* 0x000000180f047c12 */ /* 0x000fc4000f8e96f0 */
[----:B------:R-:W-:Y:S01]  /*2a10*/  FMNMX.FTZ R11, R186, R11, !PT ;  /* 0x0000000bba0b7209 */ /* 0x000fe20007810000 */
[----:B------:R-:W-:Y:S01]  /*2a20*/  IMAD.WIDE.U32 R210, R210, -0x2daee0ad, RZ ;  /* 0xd2511f53d2d27825 */ /* 0x000fe200078e00ff */
[----:B------:R-:W-:Y:S02]  /*2a30*/  LOP3.LUT R14, R19, UR22, R14, 0x96, !PT ;  /* 0x00000016130e7c12 */ /* 0x000fe4000f8e960e */
[----:B------:R-:W-:Y:S01]  /*2a40*/  FMNMX.FTZ R11, R185, R11, !PT ;  /* 0x0000000bb90b7209 */ /* 0x000fe20007810000 */
[----:B------:R-:W-:Y:S01]  /*2a50*/  IMAD.WIDE.U32 R12, R4, -0x326172a9, RZ ;  /* 0xcd9e8d57040c7825 */ /* 0x000fe200078e00ff */
[----:B------:R-:W-:Y:S02]  /*2a60*/  LOP3.LUT R6, R71, UR27, R212, 0x96, !PT ;  /* 0x0000001b47067c12 */ /* 0x000fe4000f8e96d4 */
[----:B------:R-:W-:Y:S01]  /*2a70*/  FMNMX.FTZ R11, R184, R11, !PT ;  /* 0x0000000bb80b7209 */ /* 0x000fe20007810000 */
[----:B------:R-:W-:Y:S01]  /*2a80*/  IMAD.WIDE.U32 R14, R14, -0x326172a9, RZ ;  /* 0xcd9e8d570e0e7825 */ /* 0x000fe200078e00ff */
[----:B------:R-:W-:-:S02]  /*2a90*/  LOP3.LUT R4, R13, UR23, R236, 0x96, !PT ;  /* 0x000000170d047c12 */ /* 0x000fc4000f8e96ec */
[----:B------:R-:W-:Y:S01]  /*2aa0*/  FMNMX.FTZ R11, R181, R11, !PT ;  /* 0x0000000bb50b7209 */ /* 0x000fe20007810000 */
[----:B------:R-:W-:Y:S01]  /*2ab0*/  IMAD.WIDE.U32 R132, R6, -0x2daee0ad, RZ ;  /* 0xd2511f5306847825 */ /* 0x000fe200078e00ff */
[----:B------:R-:W-:Y:S02]  /*2ac0*/  LOP3.LUT R12, R15, UR21, R12, 0x96, !PT ;  /* 0x000000150f0c7c12 */ /* 0x000fe4000f8e960c */
[----:B--2---:R-:W-:Y:S01]  /*2ad0*/  FMNMX.FTZ R10, R5, R10, !PT ;  /* 0x0000000a050a7209 */ /* 0x004fe20007810000 */
[----:B------:R-:W-:Y:S01]  /*2ae0*/  IMAD.WIDE.U32 R4, R4, -0x2daee0ad, RZ ;  /* 0xd2511f5304047825 */ /* 0x000fe200078e00ff */
[----:B------:R-:W2:Y:S01]  /*2af0*/  SHFL.BFLY PT, R165, R11, 0x2, 0x1f ;  /* 0x0c401f000ba57f89 */ /* 0x000ea200000e0000 */
[----:B------:R-:W-:Y:S02]  /*2b00*/  LOP3.LUT R6, R133, UR24, R210, 0x96, !PT ;  /* 0x0000001885067c12 */ /* 0x000fe4000f8e96d2 */
[----:B------:R-:W-:Y:S01]  /*2b10*/  IMAD.WIDE.U32 R12, R12, -0x2daee0ad, RZ ;  /* 0xd2511f530c0c7825 */ /* 0x000fe200078e00ff */
[----:B------:R-:W-:Y:S01]  /*2b20*/  LOP3.LUT R5, R5, UR20, R18, 0x96, !PT ;  /* 0x0000001405057c12 */ /* 0x000fe2000f8e9612 */
[----:B------:R-:W3:Y:S01]  /*2b30*/  SHFL.BFLY PT, R166, R10, 0x1, 0x1f ;  /* 0x0c201f000aa67f89 */ /* 0x000ee200000e0000 */
[----:B------:R-:W-:Y:S01]  /*2b40*/  FSEL R180, R64, -INF , !P6 ;  /* 0xff80000040b47808 */ /* 0x000fe20007000000 */
[----:B------:R-:W-:Y:S01]  /*2b50*/  IMAD.WIDE.U32 R20, R6, -0x326172a9, RZ ;  /* 0xcd9e8d5706147825 */ /* 0x000fe200078e00ff */
[----:B------:R-:W-:-:S02]  /*2b60*/  LOP3.LUT R4, R13, UR18, R4, 0x96, !PT ;  /* 0x000000120d047c12 */ /* 0x000fc4000f8e9604 */
[----:B------:R-:W-:Y:S01]  /*2b70*/  FMNMX.FTZ R13, R55, R68, !PT ;  /* 0x00000044370d7209 */ /* 0x000fe20007810000 */
[----:B------:R-:W-:Y:S01]  /*2b80*/  IMAD.WIDE.U32 R6, R5, -0x326172a9, RZ ;  /* 0xcd9e8d5705067825 */ /* 0x000fe200078e00ff */
[----:B------:R-:W-:Y:S02]  /*2b90*/  FSEL R179, R65, -INF , !P5 ;  /* 0xff80000041b37808 */ /* 0x000fe40006800000 */
[----:B------:R-:W-:Y:S01]  /*2ba0*/  FMNMX.FTZ R13, R54, R13, !PT ;  /* 0x0000000d360d7209 */ /* 0x000fe20007810000 */
[----:B------:R-:W-:Y:S01]  /*2bb0*/  IMAD.WIDE.U32 R18, R4, -0x326172a9, RZ ;  /* 0xcd9e8d5704127825 */ /* 0x000fe200078e00ff */
[----:B------:R-:W-:Y:S02]  /*2bc0*/  LOP3.LUT R4, R7, UR19, R14, 0x96, !PT ;  /* 0x0000001307047c12 */ /* 0x000fe4000f8e960e */
[----:B------:R-:W-:Y:S02]  /*2bd0*/  FMNMX.FTZ R14, R16, R8, !PT ;  /* 0x00000008100e7209 */ /* 0x000fe40007810000 */
[----:B------:R-:W-:-:S02]  /*2be0*/  ISETP.GE.AND P6, PT, R47, R239, PT ;  /* 0x000000ef2f00720c */ /* 0x000fc40003fc6270 */
[----:B------:R-:W-:Y:S02]  /*2bf0*/  FMNMX.FTZ R14, R84, R14, !PT ;  /* 0x0000000e540e7209 */ /* 0x000fe40007810000 */
[----:B--2---:R-:W-:Y:S02]  /*2c00*/  FMNMX.FTZ R165, R11, R165, !PT ;  /* 0x000000a50ba57209 */ /* 0x004fe40007810000 */
[----:B------:R-:W-:Y:S02]  /*2c10*/  FMNMX.FTZ R14, R85, R14, !PT ;  /* 0x0000000e550e7209 */ /* 0x000fe40007810000 */
[----:B------:R-:W-:Y:S02]  /*2c20*/  FMNMX.FTZ R11, R87, R13, !PT ;  /* 0x0000000d570b7209 */ /* 0x000fe40007810000 */
[----:B------:R-:W-:Y:S01]  /*2c30*/  FMNMX.FTZ R13, R174, R14, !PT ;  /* 0x0000000eae0d7209 */ /* 0x000fe20007810000 */
[----:B------:R-:W-:Y:S01]  /*2c40*/  IMAD.WIDE.U32 R14, R4, -0x2daee0ad, RZ ;  /* 0xd2511f53040e7825 */ /* 0x000fe200078e00ff */
[----:B------:R-:W-:-:S02]  /*2c50*/  FMNMX.FTZ R11, R173, R11, !PT ;  /* 0x0000000bad0b7209 */ /* 0x000fc40007810000 */
[----:B------:R-:W-:Y:S02]  /*2c60*/  FMNMX.FTZ R13, R176, R13, !PT ;  /* 0x0000000db00d7209 */ /* 0x000fe40007810000 */
[----:B---3--:R-:W-:Y:S02]  /*2c70*/  FMNMX.FTZ R166, R10, R166, !PT ;  /* 0x000000a60aa67209 */ /* 0x008fe40007810000 */
[----:B------:R-:W-:Y:S01]  /*2c80*/  FMNMX.FTZ R13, R215, R13, !PT ;  /* 0x0000000dd70d7209 */ /* 0x000fe20007810000 */
[----:B------:R-:W2:Y:S01]  /*2c90*/  SHFL.BFLY PT, R10, R165, 0x1, 0x1f ;  /* 0x0c201f00a50a7f89 */ /* 0x000ea200000e0000 */
[----:B------:R-:W-:Y:S01]  /*2ca0*/  FMNMX.FTZ R11, R190, R11, !PT ;  /* 0x0000000bbe0b7209 */ /* 0x000fe20007810000 */
[----:B------:R-:W-:Y:S01]  /*2cb0*/  FMUL.FTZ R198, R166, UR4 ;  /* 0x00000004a6c67c20 */ /* 0x000fe20008410000 */
        /* <DEDUP_REMOVED lines=11> */
[----:B------:R-:W-:Y:S02]  /*2d70*/  FSEL R178, R56, -INF , !P4 ;  /* 0xff80000038b27808 */ /* 0x000fe40006000000 */
[----:B------:R-:W-:Y:S02]  /*2d80*/  FMNMX.FTZ R168, R179, R13, !PT ;  /* 0x0000000db3a87209 */ /* 0x000fe40007810000 */
[----:B------:R-:W-:-:S02]  /*2d90*/  FSEL R63, R66, -INF , !P3 ;  /* 0xff800000423f7808 */ /* 0x000fc40005800000 */
[----:B------:R-:W-:Y:S02]  /*2da0*/  FMNMX.FTZ R167, R202, R11, !PT ;  /* 0x0000000bcaa77209 */ /* 0x000fe40007810000 */
[----:B--2---:R-:W-:Y:S02]  /*2db0*/  FMNMX.FTZ R165, R165, R10, !PT ;  /* 0x0000000aa5a57209 */ /* 0x004fe40007810000 */
[----:B------:R-:W-:Y:S02]  /*2dc0*/  ISETP.GE.AND P0, PT, R47, R238, PT ;  /* 0x000000ee2f00720c */ /* 0x000fe40003f06270 */
[----:B------:R-:W-:Y:S01]  /*2dd0*/  FSEL R172, R57, -INF , !P6 ;  /* 0xff80000039ac7808 */ /* 0x000fe20007000000 */
[----:B------:R-:W-:Y:S01]  /*2de0*/  FMUL.FTZ R183, R165, UR4 ;  /* 0x00000004a5b77c20 */ /* 0x000fe20008410000 */
[----:B------:R-:W-:Y:S02]  /*2df0*/  FMNMX.FTZ R168, R178, R168, !PT ;  /* 0x000000a8b2a87209 */ /* 0x000fe40007810000 */
[----:B------:R-:W-:-:S02]  /*2e00*/  FSEL R60, R67, -INF , !P2 ;  /* 0xff800000433c7808 */ /* 0x000fc40005000000 */
[----:B------:R-:W-:Y:S02]  /*2e10*/  FMNMX.FTZ R167, R63, R167, !PT ;  /* 0x000000a73fa77209 */ /* 0x000fe40007810000 */
[----:B------:R-:W-:Y:S02]  /*2e20*/  LOP3.LUT R5, R18, 0xffff, RZ, 0xc0, !PT ;  /* 0x0000ffff12057812 */ /* 0x000fe400078ec0ff */
[----:B------:R-:W-:Y:S02]  /*2e30*/  FSETP.NEU.FTZ.AND P3, PT, R166, -INF , PT ;  /* 0xff800000a600780b */ /* 0x000fe40003f7d000 */
[----:B------:R-:W-:Y:S02]  /*2e40*/  FSEL R59, R59, -INF , !P0 ;  /* 0xff8000003b3b7808 */ /* 0x000fe40004000000 */
[----:B------:R-:W-:Y:S02]  /*2e50*/  FMNMX.FTZ R168, R172, R168, !PT ;  /* 0x000000a8aca87209 */ /* 0x000fe40007810000 */
[----:B------:R-:W-:-:S02]  /*2e60*/  FSETP.NEU.FTZ.AND P0, PT, R165, -INF , PT ;  /* 0xff800000a500780b */ /* 0x000fc40003f1d000 */
[----:B------:R-:W-:Y:S01]  /*2e70*/  FSEL R62, R58, -INF , !P1 ;  /* 0xff8000003a3e7808 */ /* 0x000fe20004800000 */
[----:B-1----:R-:W-:Y:S01]  /*2e80*/  IMAD R58, R164, 0x10000, R164 ;  /* 0x00010000a43a7824 */ /* 0x002fe200078e02a4 */
[----:B------:R-:W-:Y:S02]  /*2e90*/  FMNMX.FTZ R167, R60, R167, !PT ;  /* 0x000000a73ca77209 */ /* 0x000fe40007810000 */
[----:B------:R-:W-:Y:S02]  /*2ea0*/  FSEL R198, R198, RZ, P3 ;  /* 0x000000ffc6c67208 */ /* 0x000fe40001800000 */
[----:B------:R-:W-:Y:S02]  /*2eb0*/  SHF.R.U32.HI R10, RZ, 0x8, R5 ;  /* 0x00000008ff0a7819 */ /* 0x000fe40000011605 */
[----:B------:R-:W-:Y:S01]  /*2ec0*/  FSEL R183, R183, RZ, P0 ;  /* 0x000000ffb7b77208 */ /* 0x000fe20000000000 */
[----:B------:R-:W1:Y:S01]  /*2ed0*/  SHFL.BFLY PT, R5, R168, 0x2, 0x1f ;  /* 0x0c401f00a8057f89 */ /* 0x000e6200000e0000 */
[----:B------:R-:W-:Y:S01]  /*2ee0*/  FMNMX.FTZ R167, R62, R167, !PT ;  /* 0x000000a73ea77209 */ /* 0x000fe20007810000 */
[----:B------:R-:W-:Y:S01]  /*2ef0*/  FFMA.FTZ R42, R44, UR4, -R198 ;  /* 0x000000042c2a7c23 */ /* 0x000fe200080108c6 */
[----:B------:R-:W-:Y:S01]  /*2f00*/  LEA R217, R2, UR5, 0x1 ;  /* 0x0000000502d97c11 */ /* 0x000fe2000f8e08ff */
[--C-:B------:R-:W-:Y:S01]  /*2f10*/  FFMA.FTZ R44, R9, UR4, -R183.reuse ;  /* 0x00000004092c7c23 */ /* 0x100fe200080108b7 */
[----:B------:R-:W-:Y:S01]  /*2f20*/  FMNMX.FTZ R167, R59, R167, !PT ;  /* 0x000000a73ba77209 */ /* 0x000fe20007810000 */
[--C-:B------:R-:W-:Y:S01]  /*2f30*/  FFMA.FTZ R43, R46, UR4, -R183.reuse ;  /* 0x000000042e2b7c23 */ /* 0x100fe200080108b7 */
[--C-:B------:R-:W-:Y:S01]  /*2f40*/  FFMA.FTZ R49, R38, UR4, -R183.reuse ;  /* 0x0000000426317c23 */ /* 0x100fe200080108b7 */
[----:B------:R-:W-:Y:S01]  /*2f50*/  FFMA.FTZ R50, R39, UR4, -R183 ;  /* 0x0000000427327c23 */ /* 0x000fe200080108b7 */
[----:B------:R-:W-:Y:S01]  /*2f60*/  SHF.R.U32.HI R7, RZ, 0x10, R18 ;  /* 0x00000010ff077819 */ /* 0x000fe20000011612 */
[----:B------:R-:W2:Y:S01]  /*2f70*/  SHFL.BFLY PT, R2, R167, 0x2, 0x1f ;  /* 0x0c401f00a7027f89 */ /* 0x000ea200000e0000 */
[----:B------:R-:W-:Y:S01]  /*2f80*/  MUFU.EX2 R44, R44 ;  /* 0x0000002c002c7308 */ /* 0x000fe20000000800 */
[----:B------:R-:W-:Y:S01]  /*2f90*/  LOP3.LUT R6, R19, UR28, R6, 0x96, !PT ;  /* 0x0000001c13067c12 */ /* 0x000fe2000f8e9606 */
[----:B------:R-:W-:Y:S01]  /*2fa0*/  IMAD.IADD R216, R0, 0x1, R217 ;  /* 0x0000000100d87824 */ /* 0x000fe200078e02d9 */
[----:B------:R-:W-:Y:S01]  /*2fb0*/  SHF.R.U32.HI R127, RZ, 0x18, R18 ;  /* 0x00000018ff7f7819 */ /* 0x000fe20000011612 */
[--C-:B------:R-:W-:Y:S01]  /*2fc0*/  FFMA.FTZ R48, R36, UR4, -R198.reuse ;  /* 0x0000000424307c23 */ /* 0x100fe200080108c6 */
[----:B------:R-:W-:Y:S01]  /*2fd0*/  LOP3.LUT R7, R7, 0xff, RZ, 0xc0, !PT ;  /* 0x000000ff07077812 */ /* 0x000fe200078ec0ff */
[----:B------:R-:W-:Y:S01]  /*2fe0*/  FFMA.FTZ R47, R37, UR4, -R198 ;  /* 0x00000004252f7c23 */ /* 0x000fe200080108c6 */
[----:B------:R-:W-:Y:S01]  /*2ff0*/  SHF.R.U32.HI R9, RZ, 0x10, R6 ;  /* 0x00000010ff097819 */ /* 0x000fe20000011606 */
[----:B------:R-:W3:Y:S01]  /*3000*/  MUFU.EX2 R43, R43 ;  /* 0x0000002b002b7308 */ /* 0x000ee20000000800 */
[----:B------:R-:W-:Y:S01]  /*3010*/  PRMT R127, R7, 0x5410, R127 ;  /* 0x00005410077f7816 */ /* 0x000fe2000000007f */
[--C-:B------:R-:W-:Y:S01]  /*3020*/  FFMA.FTZ R45, R45, UR4, -R198.reuse ;  /* 0x000000042d2d7c23 */ /* 0x100fe200080108c6 */
[----:B------:R-:W-:Y:S01]  /*3030*/  LOP3.LUT R7, R6, 0xffff, RZ, 0xc0, !PT ;  /* 0x0000ffff06077812 */ /* 0x000fe200078ec0ff */
[--C-:B------:R-:W-:Y:S01]  /*3040*/  FFMA.FTZ R41, R28, UR4, -R198.reuse ;  /* 0x000000041c297c23 */ /* 0x100fe200080108c6 */
[----:B------:R-:W-:Y:S01]  /*3050*/  LOP3.LUT R124, R6, 0xff, RZ, 0xc0, !PT ;  /* 0x000000ff067c7812 */ /* 0x000fe200078ec0ff */
[----:B------:R-:W-:Y:S01]  /*3060*/  FFMA.FTZ R40, R29, UR4, -R198 ;  /* 0x000000041d287c23 */ /* 0x000fe200080108c6 */
[----:B------:R-:W-:Y:S01]  /*3070*/  SHF.R.U32.HI R125, RZ, 0x18, R6 ;  /* 0x00000018ff7d7819 */ /* 0x000fe20000011606 */
[----:B------:R-:W-:Y:S01]  /*3080*/  MUFU.EX2 R49, R49 ;  /* 0x0000003100317308 */ /* 0x000fe20000000800 */
[----:B------:R-:W-:Y:S01]  /*3090*/  LOP3.LUT R126, R18, 0xff, RZ, 0xc0, !PT ;  /* 0x000000ff127e7812 */ /* 0x000fe200078ec0ff */
[----:B------:R-:W-:Y:S01]  /*30a0*/  FFMA.FTZ R38, R24, UR4, -R198 ;  /* 0x0000000418267c23 */ /* 0x000fe200080108c6 */
[----:B------:R-:W-:Y:S01]  /*30b0*/  LOP3.LUT R6, R9, 0xff, RZ, 0xc0, !PT ;  /* 0x000000ff09067812 */ /* 0x000fe200078ec0ff */
[----:B------:R-:W-:Y:S01]  /*30c0*/  UIADD3 UR5, UR33, 0x646e171e, URZ ;  /* 0x646e171e21057890 */ /* 0x000fe2000fffe03f */
[----:B-1----:R-:W-:Y:S01]  /*30d0*/  FMNMX.FTZ R168, R168, R5, !PT ;  /* 0x00000005a8a87209 */ /* 0x002fe20007810000 */
[--C-:B------:R-:W-:Y:S01]  /*30e0*/  FFMA.FTZ R36, R26, UR4, -R183.reuse ;  /* 0x000000041a247c23 */ /* 0x100fe200080108b7 */
[--C-:B------:R-:W-:Y:S01]  /*30f0*/  HSET2.LE.AND R127, R127, R58.reuse, PT ;  /* 0x0000003a7f7f7233 */ /* 0x100fe20003803000 */
[----:B------:R-:W1:Y:S01]  /*3100*/  MUFU.EX2 R50, R50 ;  /* 0x0000003200327308 */ /* 0x000e620000000800 */
[----:B------:R-:W-:Y:S01]  /*3110*/  PRMT R126, R126, 0x5410, R10 ;  /* 0x000054107e7e7816 */ /* 0x000fe2000000000a */
[----:B------:R-:W-:Y:S01]  /*3120*/  FFMA.FTZ R39, R30, UR4, -R183 ;  /* 0x000000041e277c23 */ /* 0x000fe200080108b7 */
[----:B------:R-:W-:Y:S01]  /*3130*/  PRMT R125, R6, 0x5410, R125 ;  /* 0x00005410067d7816 */ /* 0x000fe2000000007d */
[----:B------:R-:W4:Y:S01]  /*3140*/  SHFL.BFLY PT, R10, R168, 0x1, 0x1f ;  /* 0x0c201f00a80a7f89 */ /* 0x000f2200000e0000 */
[----:B---3--:R-:W-:Y:S01]  /*3150*/  F2FP.BF16.F32.PACK_AB R0, R43, R44 ;  /* 0x0000002c2b00723e */ /* 0x008fe200000010ff */
[--C-:B------:R-:W-:Y:S01]  /*3160*/  FFMA.FTZ R27, R27, UR4, -R183.reuse ;  /* 0x000000041b1b7c23 */ /* 0x100fe200080108b7 */
[----:B------:R-:W-:Y:S01]  /*3170*/  LOP3.LUT R208, R211, UR26, R248, 0x96, !PT ;  /* 0x0000001ad3d07c12 */ /* 0x000fe2000f8e96f8 */
[----:B------:R-:W-:Y:S01]  /*3180*/  MUFU.EX2 R48, R48 ;  /* 0x0000003000307308 */ /* 0x000fe20000000800 */
[----:B------:R-:W-:Y:S01]  /*3190*/  LOP3.LUT R127, R127, R0, RZ, 0xc0, !PT ;  /* 0x000000007f7f7212 */ /* 0x000fe200078ec0ff */
[----:B------:R-:W-:Y:S01]  /*31a0*/  FFMA.FTZ R37, R31, UR4, -R183 ;  /* 0x000000041f257c23 */ /* 0x000fe200080108b7 */
[--C-:B------:R-:W-:Y:S01]  /*31b0*/  HSET2.LE.AND R125, R125, R58.reuse, PT ;  /* 0x0000003a7d7d7233 */ /* 0x100fe20003803000 */
[----:B------:R-:W-:Y:S01]  /*31c0*/  IMAD.WIDE.U32 R208, R208, -0x326172a9, RZ ;  /* 0xcd9e8d57d0d07825 */ /* 0x000fe200078e00ff */
[----:B--2---:R-:W-:Y:S01]  /*31d0*/  FMNMX.FTZ R167, R167, R2, !PT ;  /* 0x00000002a7a77209 */ /* 0x004fe20007810000 */
[----:B------:R-:W-:Y:S01]  /*31e0*/  LDSM.16.MT88.4 R148, [R217+0x9000] ;  /* 0x00900000d994783b */ /* 0x000fe20000004200 */
[----:B------:R-:W-:Y:S01]  /*31f0*/  SHF.R.U32.HI R7, RZ, 0x8, R7 ;  /* 0x00000008ff077819 */ /* 0x000fe20000011607 */
[----:B------:R-:W2:Y:S01]  /*3200*/  MUFU.EX2 R47, R47 ;  /* 0x0000002f002f7308 */ /* 0x000ea20000000800 */
[----:B-1----:R-:W-:Y:S01]  /*3210*/  F2FP.BF16.F32.PACK_AB R0, R50, R49 ;  /* 0x000000313200723e */ /* 0x002fe200000010ff */
[----:B------:R-:W-:Y:S01]  /*3220*/  LDSM.16.MT88.4 R80, [R216+0x9000] ;  /* 0x00900000d850783b */ /* 0x000fe20000004200 */
[----:B------:R-:W-:Y:S01]  /*3230*/  LOP3.LUT R70, R209, UR25, R70, 0x96, !PT ;  /* 0x00000019d1467c12 */ /* 0x000fe2000f8e9646 */
[----:B------:R-:W-:Y:S01]  /*3240*/  FFMA.FTZ R182, R182, UR4, -R198 ;  /* 0x00000004b6b67c23 */ /* 0x000fe200080108c6 */
[----:B------:R-:W-:Y:S01]  /*3250*/  LOP3.LUT R125, R125, R0, RZ, 0xc0, !PT ;  /* 0x000000007d7d7212 */ /* 0x000fe200078ec0ff */
[----:B------:R-:W-:Y:S01]  /*3260*/  LDSM.16.MT88.4 R96, [R217+0xa000] ;  /* 0x00a00000d960783b */ /* 0x000fe20000004200 */
[----:B------:R-:W-:Y:S01]  /*3270*/  PRMT R124, R124, 0x5410, R7 ;  /* 0x000054107c7c7816 */ /* 0x000fe20000000007 */
[----:B------:R-:W-:Y:S01]  /*3280*/  MUFU.EX2 R45, R45 ;  /* 0x0000002d002d7308 */ /* 0x000fe20000000800 */
[----:B------:R-:W-:Y:S01]  /*3290*/  IMAD.WIDE.U32 R70, R70, -0x2daee0ad, RZ ;  /* 0xd2511f5346467825 */ /* 0x000fe200078e00ff */
[----:B------:R-:W1:Y:S01]  /*32a0*/  SHFL.BFLY PT, R0, R167, 0x1, 0x1f ;  /* 0x0c201f00a7007f89 */ /* 0x000e6200000e0000 */
[----:B------:R-:W-:-:S02]  /*32b0*/  HSET2.LE.AND R126, R126, R58, PT ;  /* 0x0000003a7e7e7233 */ /* 0x000fc40003803000 */
[----:B------:R-:W-:Y:S01]  /*32c0*/  FFMA.FTZ R201, R201, UR4, -R183 ;  /* 0x00000004c9c97c23 */ /* 0x000fe200080108b7 */
[----:B------:R-:W-:Y:S01]  /*32d0*/  HSET2.LE.AND R124, R124, R58, PT ;  /* 0x0000003a7c7c7233 */ /* 0x000fe20003803000 */
[----:B------:R-:W3:Y:S01]  /*32e0*/  LDSM.16.MT88.4 R108, [R216+0xa000] ;  /* 0x00a00000d86c783b */ /* 0x000ee20000004200 */
[----:B------:R-:W-:Y:S01]  /*32f0*/  LOP3.LUT R132, R71, UR22, R132, 0x96, !PT ;  /* 0x0000001647847c12 */ /* 0x000fe2000f8e9684 */
[----:B------:R-:W5:Y:S01]  /*3300*/  MUFU.EX2 R42, R42 ;  /* 0x0000002a002a7308 */ /* 0x000f620000000800 */
[----:B--2---:R-:W-:Y:S01]  /*3310*/  F2FP.BF16.F32.PACK_AB R2, R47, R48 ;  /* 0x000000302f02723e */ /* 0x004fe200000010ff */
[----:B------:R-:W2:Y:S01]  /*3320*/  LDSM.16.MT88.4 R116, [R217+0xb000] ;  /* 0x00b00000d974783b */ /* 0x000ea20000004200 */
[----:B----4-:R-:W-:Y:S01]  /*3330*/  FMNMX.FTZ R168, R168, R10, !PT ;  /* 0x0000000aa8a87209 */ /* 0x010fe20007810000 */
[----:B------:R-:W-:Y:S01]  /*3340*/  IMAD.WIDE.U32 R132, R132, -0x326172a9, RZ ;  /* 0xcd9e8d5784847825 */ /* 0x000fe200078e00ff */
[----:B------:R-:W-:-:S03]  /*3350*/  LOP3.LUT R124, R124, R2, RZ, 0xc0, !PT ;  /* 0x000000027c7c7212 */ /* 0x000fc600078ec0ff */
[----:B------:R-:W-:Y:S01]  /*3360*/  FFMA.FTZ R2, R25, UR4, -R198 ;  /* 0x0000000419027c23 */ /* 0x000fe200080108c6 */
[----:B------:R-:W-:Y:S01]  /*3370*/  LOP3.LUT R51, R21, UR23, R208, 0x96, !PT ;  /* 0x0000001715337c12 */ /* 0x000fe2000f8e96d0 */
[C---:B------:R-:W-:Y:S01]  /*3380*/  FMUL.FTZ R175, R168.reuse, UR4 ;  /* 0x00000004a8af7c20 */ /* 0x040fe20008410000 */
[----:B------:R-:W-:Y:S01]  /*3390*/  LOP3.LUT R64, R133, UR21, R20, 0x96, !PT ;  /* 0x0000001585407c12 */ /* 0x000fe2000f8e9614 */
[----:B------:R-:W-:Y:S01]  /*33a0*/  MUFU.EX2 R41, R41 ;  /* 0x0000002900297308 */ /* 0x000fe20000000800 */
[--C-:B------:R-:W-:Y:S01]  /*33b0*/  SHF.R.U32.HI R11, RZ, 0x10, R14.reuse ;  /* 0x00000010ff0b7819 */ /* 0x100fe2000001160e */
[----:B------:R-:W-:Y:S01]  /*33c0*/  IMAD.WIDE.U32 R66, R51, -0x2daee0ad, RZ ;  /* 0xd2511f5333427825 */ /* 0x000fe200078e00ff */
[----:B------:R-:W-:Y:S01]  /*33d0*/  FSETP.NEU.FTZ.AND P0, PT, R168, -INF , PT ;  /* 0xff800000a800780b */ /* 0x000fe20003f1d000 */
[----:B------:R-:W-:Y:S01]  /*33e0*/  LDSM.16.MT88.4 R28, [R217+0x9400] ;  /* 0x00940000d91c783b */ /* 0x000fe20000004200 */
[----:B------:R-:W-:Y:S01]  /*33f0*/  SHF.R.U32.HI R35, RZ, 0x18, R14 ;  /* 0x00000018ff237819 */ /* 0x000fe2000001160e */
[----:B------:R-:W-:Y:S01]  /*3400*/  IMAD.WIDE.U32 R64, R64, -0x2daee0ad, RZ ;  /* 0xd2511f5340407825 */ /* 0x000fe200078e00ff */
[----:B-----5:R-:W-:Y:S01]  /*3410*/  F2FP.BF16.F32.PACK_AB R5, R42, R45 ;  /* 0x0000002d2a05723e */ /* 0x020fe200000010ff */
[----:B------:R-:W-:Y:S01]  /*3420*/  MUFU.EX2 R40, R40 ;  /* 0x0000002800287308 */ /* 0x000fe20000000800 */
[----:B------:R-:W-:Y:S01]  /*3430*/  LOP3.LUT R11, R11, 0xff, RZ, 0xc0, !PT ;  /* 0x000000ff0b0b7812 */ /* 0x000fe200078ec0ff */
[----:B------:R-:W-:Y:S01]  /*3440*/  LDSM.16.MT88.4 R20, [R217+0xa400] ;  /* 0x00a40000d914783b */ /* 0x000fe20000004200 */
[----:B------:R-:W-:Y:S01]  /*3450*/  LOP3.LUT R126, R126, R5, RZ, 0xc0, !PT ;  /* 0x000000057e7e7212 */ /* 0x000fe200078ec0ff */
[----:B------:R-:W-:Y:S01]  /*3460*/  FFMA.FTZ R204, R204, UR4, -R183 ;  /* 0x00000004cccc7c23 */ /* 0x000fe200080108b7 */
[----:B-1----:R-:W-:Y:S01]  /*3470*/  FMNMX.FTZ R167, R167, R0, !PT ;  /* 0x00000000a7a77209 */ /* 0x002fe20007810000 */
[----:B------:R-:W1:Y:S01]  /*3480*/  LDSM.16.MT88.4 R4, [R216+0xb000] ;  /* 0x00b00000d804783b */ /* 0x000e620000004200 */
[----:B------:R-:W-:Y:S01]  /*3490*/  FSEL R175, R175, RZ, P0 ;  /* 0x000000ffafaf7208 */ /* 0x000fe20000000000 */
[----:B------:R-:W-:Y:S01]  /*34a0*/  MUFU.EX2 R38, R38 ;  /* 0x0000002600267308 */ /* 0x000fe20000000800 */
[----:B------:R-:W-:Y:S01]  /*34b0*/  LOP3.LUT R9, R15, UR5, R12, 0x96, !PT ;  /* 0x000000050f097c12 */ /* 0x000fe2000f8e960c */
[----:B------:R-:W-:Y:S01]  /*34c0*/  FMUL.FTZ R61, R167, UR4 ;  /* 0x00000004a73d7c20 */ /* 0x000fe20008410000 */
[----:B------:R-:W-:Y:S01]  /*34d0*/  PRMT R35, R11, 0x5410, R35 ;  /* 0x000054100b237816 */ /* 0x000fe20000000023 */
[--C-:B------:R-:W-:Y:S01]  /*34e0*/  FFMA.FTZ R46, R84, UR4, -R175.reuse ;  /* 0x00000004542e7c23 */ /* 0x100fe200080108af */
[----:B------:R-:W-:Y:S01]  /*34f0*/  LOP3.LUT R13, R14, 0xffff, RZ, 0xc0, !PT ;  /* 0x0000ffff0e0d7812 */ /* 0x000fe200078ec0ff */
[----:B------:R-:W-:Y:S01]  /*3500*/  FFMA.FTZ R51, R85, UR4, -R175 ;  /* 0x0000000455337c23 */ /* 0x000fe200080108af */
[----:B------:R-:W-:Y:S01]  /*3510*/  LOP3.LUT R11, R9, 0xffff, RZ, 0xc0, !PT ;  /* 0x0000ffff090b7812 */ /* 0x000fe200078ec0ff */
[----:B------:R-:W4:Y:S01]  /*3520*/  MUFU.EX2 R2, R2 ;  /* 0x0000000200027308 */ /* 0x000f220000000800 */
[----:B------:R-:W-:Y:S01]  /*3530*/  SHF.R.U32.HI R33, RZ, 0x10, R9 ;  /* 0x00000010ff217819 */ /* 0x000fe20000011609 */
[--C-:B------:R-:W-:Y:S01]  /*3540*/  FFMA.FTZ R53, R16, UR4, -R175.reuse ;  /* 0x0000000410357c23 */ /* 0x100fe200080108af */
[----:B------:R-:W-:Y:S01]  /*3550*/  LOP3.LUT R84, R65, UR18, R66, 0x96, !PT ;  /* 0x0000001241547c12 */ /* 0x000fe2000f8e9642 */
[----:B------:R-:W-:Y:S01]  /*3560*/  FFMA.FTZ R52, R8, UR4, -R175 ;  /* 0x0000000408347c23 */ /* 0x000fe200080108af */
[----:B------:R-:W-:Y:S01]  /*3570*/  LOP3.LUT R34, R14, 0xff, RZ, 0xc0, !PT ;  /* 0x000000ff0e227812 */ /* 0x000fe200078ec0ff */
[----:B------:R-:W-:Y:S01]  /*3580*/  LDSM.16.MT88.4 R16, [R216+0xa400] ;  /* 0x00a40000d810783b */ /* 0x000fe20000004200 */
[----:B------:R-:W-:Y:S01]  /*3590*/  SHF.R.U32.HI R13, RZ, 0x8, R13 ;  /* 0x00000008ff0d7819 */ /* 0x000fe2000001160d */
[----:B------:R-:W-:Y:S01]  /*35a0*/  MUFU.EX2 R36, R36 ;  /* 0x0000002400247308 */ /* 0x000fe20000000800 */
[----:B------:R-:W-:Y:S01]  /*35b0*/  LOP3.LUT R32, R9, 0xff, RZ, 0xc0, !PT ;  /* 0x000000ff09207812 */ /* 0x000fe200078ec0ff */
[----:B------:R-:W-:Y:S01]  /*35c0*/  IMAD.WIDE.U32 R84, R84, -0x326172a9, RZ ;  /* 0xcd9e8d5754547825 */ /* 0x000fe200078e00ff */
[----:B------:R-:W-:Y:S01]  /*35d0*/  SHF.R.U32.HI R11, RZ, 0x8, R11 ;  /* 0x00000008ff0b7819 */ /* 0x000fe2000001160b */
[C---:B------:R-:W-:Y:S01]  /*35e0*/  HMMA.16816.F32.BF16 R156, R124.reuse, R148, RZ ;  /* 0x000000947c9c723c */ /* 0x040fe200000418ff */
[----:B------:R-:W-:Y:S01]  /*35f0*/  SHF.R.U32.HI R9, RZ, 0x18, R9 ;  /* 0x00000018ff097819 */ /* 0x000fe20000011609 */
[----:B------:R-:W-:Y:S01]  /*3600*/  FFMA.FTZ R177, R174, UR4, -R175 ;  /* 0x00000004aeb17c23 */ /* 0x000fe200080108af */
[----:B------:R-:W-:Y:S01]  /*3610*/  LOP3.LUT R33, R33, 0xff, RZ, 0xc0, !PT ;  /* 0x000000ff21217812 */ /* 0x000fe200078ec0ff */
[----:B------:R5:W2:Y:S01]  /*3620*/  MUFU.EX2 R0, R27 ;  /* 0x0000001b00007308 */ /* 0x000aa20000000800 */
[----:B------:R-:W-:Y:S01]  /*3630*/  PRMT R34, R34, 0x5410, R13 ;  /* 0x0000541022227816 */ /* 0x000fe2000000000d */
[C---:B------:R-:W-:Y:S01]  /*3640*/  HMMA.16816.F32.BF16 R72, R124.reuse, R80, RZ ;  /* 0x000000507c48723c */ /* 0x040fe200000418ff */
[----:B------:R-:W-:Y:S01]  /*3650*/  PRMT R32, R32, 0x5410, R11 ;  /* 0x0000541020207816 */ /* 0x000fe2000000000b */
[----:B------:R-:W-:Y:S01]  /*3660*/  LDSM.16.MT88.4 R12, [R217+0xb400] ;  /* 0x00b40000d90c783b */ /* 0x000fe20000004200 */
[----:B------:R-:W-:Y:S01]  /*3670*/  LOP3.LUT R66, R67, UR20, R70, 0x96, !PT ;  /* 0x0000001443427c12 */ /* 0x000fe2000f8e9646 */
[----:B------:R-:W-:Y:S01]  /*3680*/  FFMA.FTZ R174, R176, UR4, -R175 ;  /* 0x00000004b0ae7c23 */ /* 0x000fe200080108af */
[----:B------:R-:W-:Y:S01]  /*3690*/  PRMT R33, R33, 0x5410, R9 ;  /* 0x0000541021217816 */ /* 0x000fe20000000009 */
[----:B------:R-:W-:Y:S01]  /*36a0*/  MUFU.EX2 R39, R39 ;  /* 0x0000002700277308 */ /* 0x000fe20000000800 */
[----:B------:R-:W-:Y:S01]  /*36b0*/  FSETP.NEU.FTZ.AND P0, PT, R167, -INF , PT ;  /* 0xff800000a700780b */ /* 0x000fe20003f1d000 */
[----:B------:R-:W-:Y:S01]  /*36c0*/  IMAD.WIDE.U32 R66, R66, -0x326172a9, RZ ;  /* 0xcd9e8d5742427825 */ /* 0x000fe200078e00ff */
[----:B------:R-:W-:Y:S01]  /*36d0*/  LOP3.LUT R71, R84, 0xffff, RZ, 0xc0, !PT ;  /* 0x0000ffff54477812 */ /* 0x000fe200078ec0ff */
[C---:B------:R-:W-:Y:S01]  /*36e0*/  HMMA.16816.F32.BF16 R88, R124.reuse, R96, RZ ;  /* 0x000000607c58723c */ /* 0x040fe200000418ff */
[--C-:B------:R-:W-:Y:S01]  /*36f0*/  HSET2.LE.AND R34, R34, R58.reuse, PT ;  /* 0x0000003a22227233 */ /* 0x100fe20003803000 */
[----:B------:R-:W-:Y:S01]  /*3700*/  FFMA.FTZ R191, R191, UR4, -R198 ;  /* 0x00000004bfbf7c23 */ /* 0x000fe200080108c6 */
[--C-:B------:R-:W-:Y:S01]  /*3710*/  HSET2.LE.AND R35, R35, R58.reuse, PT ;  /* 0x0000003a23237233 */ /* 0x100fe20003803000 */
[----:B------:R-:W1:Y:S01]  /*3720*/  MUFU.EX2 R37, R37 ;  /* 0x0000002500257308 */ /* 0x000e620000000800 */
[--C-:B------:R-:W-:Y:S01]  /*3730*/  HSET2.LE.AND R32, R32, R58.reuse, PT ;  /* 0x0000003a20207233 */ /* 0x100fe20003803000 */
[----:B-----5:R-:W5:Y:S01]  /*3740*/  LDSM.16.MT88.4 R24, [R216+0x9400] ;  /* 0x00940000d818783b */ /* 0x020f620000004200 */
[----:B----4-:R-:W-:Y:S01]  /*3750*/  F2FP.BF16.F32.PACK_AB R11, R2, R38 ;  /* 0x00000026020b723e */ /* 0x010fe200000010ff */
[C---:B---3--:R-:W-:Y:S01]  /*3760*/  HMMA.16816.F32.BF16 R104, R124.reuse, R108, RZ ;  /* 0x0000006c7c68723c */ /* 0x048fe200000418ff */
[----:B--2---:R-:W-:Y:S01]  /*3770*/  F2FP.BF16.F32.PACK_AB R10, R0, R36 ;  /* 0x00000024000a723e */ /* 0x004fe200000010ff */
[--C-:B------:R-:W-:Y:S01]  /*3780*/  FFMA.FTZ R206, R206, UR4, -R183.reuse ;  /* 0x00000004cece7c23 */ /* 0x100fe200080108b7 */
[----:B------:R-:W-:Y:S01]  /*3790*/  F2FP.BF16.F32.PACK_AB R9, R40, R41 ;  /* 0x000000292809723e */ /* 0x000fe200000010ff */
[----:B------:R-:W-:Y:S01]  /*37a0*/  MUFU.EX2 R53, R53 ;  /* 0x0000003500357308 */ /* 0x000fe20000000800 */
[--C-:B------:R-:W-:Y:S01]  /*37b0*/  HSET2.LE.AND R33, R33, R58.reuse, PT ;  /* 0x0000003a21217233 */ /* 0x100fe20003803000 */
[C---:B------:R-:W-:Y:S01]  /*37c0*/  HMMA.16816.F32.BF16 R112, R124.reuse, R116, RZ ;  /* 0x000000747c70723c */ /* 0x040fe200000418ff */
[----:B------:R-:W-:Y:S01]  /*37d0*/  FSEL R61, R61, RZ, P0 ;  /* 0x000000ff3d3d7208 */ /* 0x000fe20000000000 */
[----:B------:R-:W-:Y:S01]  /*37e0*/  FFMA.FTZ R205, R205, UR4, -R183 ;  /* 0x00000004cdcd7c23 */ /* 0x000fe200080108b7 */
[----:B------:R-:W-:Y:S01]  /*37f0*/  LOP3.LUT R57, R84, 0xff, RZ, 0xc0, !PT ;  /* 0x000000ff54397812 */ /* 0x000fe200078ec0ff */
[----:B------:R-:W-:Y:S01]  /*3800*/  FFMA.FTZ R194, R194, UR4, -R175 ;  /* 0x00000004c2c27c23 */ /* 0x000fe200080108af */
[----:B------:R-:W-:Y:S01]  /*3810*/  SHF.R.U32.HI R71, RZ, 0x8, R71 ;  /* 0x00000008ff477819 */ /* 0x000fe20000011647 */
[--C-:B------:R-:W-:Y:S01]  /*3820*/  FFMA.FTZ R55, R55, UR4, -R61.reuse ;  /* 0x0000000437377c23 */ /* 0x100fe2000801083d */
[----:B-1----:R-:W-:Y:S01]  /*3830*/  F2FP.BF16.F32.PACK_AB R56, R37, R39 ;  /* 0x000000272538723e */ /* 0x002fe200000010ff */
[--C-:B------:R-:W-:Y:S01]  /*3840*/  FFMA.FTZ R54, R54, UR4, -R61.reuse ;  /* 0x0000000436367c23 */ /* 0x100fe2000801083d */
[----:B------:R-:W-:Y:S01]  /*3850*/  LOP3.LUT R34, R34, R11, RZ, 0xc0, !PT ;  /* 0x0000000b22227212 */ /* 0x000fe200078ec0ff */
[----:B------:R-:W-:Y:S01]  /*3860*/  MUFU.EX2 R52, R52 ;  /* 0x0000003400347308 */ /* 0x000fe20000000800 */
[----:B------:R-:W-:Y:S01]  /*3870*/  LOP3.LUT R35, R35, R10, RZ, 0xc0, !PT ;  /* 0x0000000a23237212 */ /* 0x000fe200078ec0ff */
[C---:B------:R-:W-:Y:S01]  /*3880*/  HMMA.16816.F32.BF16 R120, R124.reuse, R4, RZ ;  /* 0x000000047c78723c */ /* 0x040fe200000418ff */
[----:B------:R-:W-:Y:S01]  /*3890*/  LOP3.LUT R32, R32, R9, RZ, 0xc0, !PT ;  /* 0x0000000920207212 */ /* 0x000fe200078ec0ff */
[--C-:B------:R-:W-:Y:S01]  /*38a0*/  FFMA.FTZ R176, R173, UR4, -R61.reuse ;  /* 0x00000004adb07c23 */ /* 0x100fe2000801083d */
[----:B------:R-:W-:Y:S01]  /*38b0*/  LOP3.LUT R69, R85, UR28, R66, 0x96, !PT ;  /* 0x0000001c55457c12 */ /* 0x000fe2000f8e9642 */
[----:B------:R-:W1:Y:S01]  /*38c0*/  LDSM.16.MT88.4 R8, [R216+0xb400] ;  /* 0x00b40000d808783b */ /* 0x000e620000004200 */
[----:B------:R-:W-:Y:S01]  /*38d0*/  LOP3.LUT R33, R33, R56, RZ, 0xc0, !PT ;  /* 0x0000003821217212 */ /* 0x000fe200078ec0ff */
[----:B------:R-:W-:Y:S01]  /*38e0*/  FFMA.FTZ R56, R87, UR4, -R61 ;  /* 0x0000000457387c23 */ /* 0x000fe2000801083d */
[----:B------:R-:W-:Y:S01]  /*38f0*/  PRMT R66, R57, 0x5410, R71 ;  /* 0x0000541039427816 */ /* 0x000fe20000000047 */
[--C-:B------:R-:W-:Y:S01]  /*3900*/  FFMA.FTZ R57, R68, UR4, -R61.reuse ;  /* 0x0000000444397c23 */ /* 0x100fe2000801083d */
[--C-:B------:R-:W-:Y:S01]  /*3910*/  SHF.R.U32.HI R70, RZ, 0x10, R84.reuse ;  /* 0x00000010ff467819 */ /* 0x100fe20000011654 */
[----:B------:R-:W-:Y:S01]  /*3920*/  MUFU.EX2 R46, R46 ;  /* 0x0000002e002e7308 */ /* 0x000fe20000000800 */
[----:B------:R-:W-:Y:S01]  /*3930*/  SHF.R.U32.HI R65, RZ, 0x18, R84 ;  /* 0x00000018ff417819 */ /* 0x000fe20000011654 */
[C---:B------:R-:W-:Y:S01]  /*3940*/  HMMA.16816.F32.BF16 R152, R124.reuse, R150, RZ ;  /* 0x000000967c98723c */ /* 0x040fe200000418ff */
[----:B------:R-:W-:Y:S01]  /*3950*/  LOP3.LUT R70, R70, 0xff, RZ, 0xc0, !PT ;  /* 0x000000ff46467812 */ /* 0x000fe200078ec0ff */
[----:B------:R-:W-:Y:S01]  /*3960*/  FFMA.FTZ R173, R190, UR4, -R61 ;  /* 0x00000004bead7c23 */ /* 0x000fe2000801083d */
[----:B------:R-:W-:Y:S01]  /*3970*/  SHF.R.U32.HI R84, RZ, 0x10, R69 ;  /* 0x00000010ff547819 */ /* 0x000fe20000011645 */
[--C-:B------:R-:W-:Y:S01]  /*3980*/  FFMA.FTZ R190, R195, UR4, -R198.reuse ;  /* 0x00000004c3be7c23 */ /* 0x100fe200080108c6 */
[----:B------:R-:W-:Y:S01]  /*3990*/  PRMT R65, R70, 0x5410, R65 ;  /* 0x0000541046417816 */ /* 0x000fe20000000041 */
[----:B------:R-:W2:Y:S01]  /*39a0*/  MUFU.EX2 R51, R51 ;  /* 0x0000003300337308 */ /* 0x000ea20000000800 */
[C---:B------:R-:W-:Y:S01]  /*39b0*/  LOP3.LUT R70, R69.reuse, 0xffff, RZ, 0xc0, !PT ;  /* 0x0000ffff45467812 */ /* 0x040fe200078ec0ff */
[C---:B------:R-:W-:Y:S01]  /*39c0*/  HMMA.16816.F32.BF16 R76, R124.reuse, R82, RZ ;  /* 0x000000527c4c723c */ /* 0x040fe200000418ff */
[----:B------:R-:W-:Y:S01]  /*39d0*/  LOP3.LUT R68, R69, 0xff, RZ, 0xc0, !PT ;  /* 0x000000ff45447812 */ /* 0x000fe200078ec0ff */
[----:B------:R-:W-:Y:S01]  /*39e0*/  FFMA.FTZ R195, R207, UR4, -R198 ;  /* 0x00000004cfc37c23 */ /* 0x000fe200080108c6 */
[----:B------:R-:W-:Y:S01]  /*39f0*/  SHF.R.U32.HI R71, RZ, 0x18, R69 ;  /* 0x00000018ff477819 */ /* 0x000fe20000011645 */
[--C-:B------:R-:W-:Y:S01]  /*3a00*/  FFMA.FTZ R192, R192, UR4, -R61.reuse ;  /* 0x00000004c0c07c23 */ /* 0x100fe2000801083d */
[----:B------:R-:W-:Y:S01]  /*3a10*/  SHF.R.U32.HI R70, RZ, 0x8, R70 ;  /* 0x00000008ff467819 */ /* 0x000fe20000011646 */
[----:B------:R-:W-:Y:S01]  /*3a20*/  MUFU.EX2 R55, R55 ;  /* 0x0000003700377308 */ /* 0x000fe20000000800 */
[----:B------:R-:W-:Y:S01]  /*3a30*/  LOP3.LUT R69, R84, 0xff, RZ, 0xc0, !PT ;  /* 0x000000ff54457812 */ /* 0x000fe200078ec0ff */
[C---:B------:R-:W-:Y:S01]  /*3a40*/  HMMA.16816.F32.BF16 R92, R124.reuse, R98, RZ ;  /* 0x000000627c5c723c */ /* 0x040fe200000418ff */
[----:B------:R-:W-:Y:S01]  /*3a50*/  PRMT R68, R68, 0x5410, R70 ;  /* 0x0000541044447816 */ /* 0x000fe20000000046 */
[----:B------:R-:W-:Y:S01]  /*3a60*/  FFMA.FTZ R187, R187, UR4, -R61 ;  /* 0x00000004bbbb7c23 */ /* 0x000fe2000801083d */
[----:B------:R-:W-:Y:S01]  /*3a70*/  PRMT R69, R69, 0x5410, R71 ;  /* 0x0000541045457816 */ /* 0x000fe20000000047 */
[----:B------:R-:W-:Y:S01]  /*3a80*/  FFMA.FTZ R193, R193, UR4, -R61 ;  /* 0x00000004c1c17c23 */ /* 0x000fe2000801083d */
[--C-:B------:R-:W-:Y:S01]  /*3a90*/  HSET2.LE.AND R66, R66, R58.reuse, PT ;  /* 0x0000003a42427233 */ /* 0x100fe20003803000 */
[----:B------:R-:W-:Y:S01]  /*3aa0*/  MUFU.EX2 R54, R54 ;  /* 0x0000003600367308 */ /* 0x000fe20000000800 */
[C---:B------:R-:W-:Y:S01]  /*3ab0*/  HMMA.16816.F32.BF16 R144, R124.reuse, R110, RZ ;  /* 0x0000006e7c90723c */ /* 0x040fe200000418ff */
[--C-:B------:R-:W-:Y:S01]  /*3ac0*/  HSET2.LE.AND R65, R65, R58.reuse, PT ;  /* 0x0000003a41417233 */ /* 0x100fe20003803000 */
[--C-:B------:R-:W-:Y:S01]  /*3ad0*/  FFMA.FTZ R200, R200, UR4, -R198.reuse ;  /* 0x00000004c8c87c23 */ /* 0x100fe200080108c6 */
[--C-:B------:R-:W-:Y:S01]  /*3ae0*/  HSET2.LE.AND R68, R68, R58.reuse, PT ;  /* 0x0000003a44447233 */ /* 0x100fe20003803000 */
[--C-:B------:R-:W-:Y:S01]  /*3af0*/  FFMA.FTZ R199, R199, UR4, -R198.reuse ;  /* 0x00000004c7c77c23 */ /* 0x100fe200080108c6 */
[----:B------:R-:W-:Y:S01]  /*3b00*/  HSET2.LE.AND R69, R69, R58, PT ;  /* 0x0000003a45457233 */ /* 0x000fe20003803000 */
[C---:B------:R-:W-:Y:S01]  /*3b10*/  HMMA.16816.F32.BF16 R136, R124.reuse, R118, RZ ;  /* 0x000000767c88723c */ /* 0x040fe200000418ff */
[----:B------:R-:W3:Y:S01]  /*3b20*/  MUFU.EX2 R56, R56 ;  /* 0x0000003800387308 */ /* 0x000ee20000000800 */
[----:B--2---:R-:W-:Y:S01]  /*3b30*/  F2FP.BF16.F32.PACK_AB R130, R51, R46 ;  /* 0x0000002e3382723e */ /* 0x004fe200000010ff */
[--C-:B------:R-:W-:Y:S01]  /*3b40*/  FFMA.FTZ R184, R184, UR4, -R183.reuse ;  /* 0x00000004b8b87c23 */ /* 0x100fe200080108b7 */
[----:B------:R-:W-:Y:S01]  /*3b50*/  F2FP.BF16.F32.PACK_AB R128, R52, R53 ;  /* 0x000000353480723e */ /* 0x000fe200000010ff */
[----:B------:R-:W-:Y:S01]  /*3b60*/  FFMA.FTZ R197, R197, UR4, -R198 ;  /* 0x00000004c5c57c23 */ /* 0x000fe200080108c6 */
[----:B------:R-:W-:Y:S01]  /*3b70*/  HMMA.16816.F32.BF16 R124, R124, R6, RZ ;  /* 0x000000067c7c723c */ /* 0x000fe200000418ff */
[----:B------:R-:W-:Y:S01]  /*3b80*/  LOP3.LUT R130, R66, R130, RZ, 0xc0, !PT ;  /* 0x0000008242827212 */ /* 0x000fe200078ec0ff */
[--C-:B------:R-:W-:Y:S01]  /*3b90*/  FFMA.FTZ R186, R186, UR4, -R183.reuse ;  /* 0x00000004baba7c23 */ /* 0x100fe200080108b7 */
[----:B------:R-:W2:Y:S01]  /*3ba0*/  MUFU.EX2 R57, R57 ;  /* 0x0000003900397308 */ /* 0x000ea20000000800 */
[----:B------:R-:W-:Y:S01]  /*3bb0*/  LOP3.LUT R128, R68, R128, RZ, 0xc0, !PT ;  /* 0x0000008044807212 */ /* 0x000fe200078ec0ff */
[----:B------:R-:W-:Y:S01]  /*3bc0*/  FFMA.FTZ R185, R185, UR4, -R183 ;  /* 0x00000004b9b97c23 */ /* 0x000fe200080108b7 */
[----:B------:R-:W-:Y:S01]  /*3bd0*/  LOP3.LUT R66, R67, UR19, R132, 0x96, !PT ;  /* 0x0000001343427c12 */ /* 0x000fe2000f8e9684 */
[----:B------:R-:W-:Y:S01]  /*3be0*/  FFMA.FTZ R67, R215, UR4, -R175 ;  /* 0x00000004d7437c23 */ /* 0x000fe200080108af */
[C---:B------:R-:W-:Y:S01]  /*3bf0*/  HMMA.16816.F32.BF16 R156, R32.reuse, R28, R156 ;  /* 0x0000001c209c723c */ /* 0x040fe2000004189c */
[----:B------:R-:W-:Y:S01]  /*3c00*/  FADD.FTZ R52, R53, R52 ;  /* 0x0000003435347221 */ /* 0x000fe20000010000 */
[----:B------:R-:W-:Y:S01]  /*3c10*/  FADD.FTZ R47, R48, R47 ;  /* 0x0000002f302f7221 */ /* 0x000fe20000010000 */
[----:B------:R-:W4:Y:S01]  /*3c20*/  MUFU.EX2 R177, R177 ;  /* 0x000000b100b17308 */ /* 0x000f220000000800 */
[----:B---3--:R-:W-:Y:S01]  /*3c30*/  F2FP.BF16.F32.PACK_AB R131, R56, R54 ;  /* 0x000000363883723e */ /* 0x008fe200000010ff */
[----:B------:R-:W-:Y:S01]  /*3c40*/  FADD.FTZ R49, R49, R50 ;  /* 0x0000003231317221 */ /* 0x000fe20000010000 */
[C---:B-----5:R-:W-:Y:S01]  /*3c50*/  HMMA.16816.F32.BF16 R72, R32.reuse, R24, R72 ;  /* 0x000000182048723c */ /* 0x060fe20000041848 */
[----:B------:R-:W-:Y:S01]  /*3c60*/  FADD.FTZ R52, R46, R52 ;  /* 0x000000342e347221 */ /* 0x000fe20000010000 */
[----:B------:R-:W-:Y:S01]  /*3c70*/  LOP3.LUT R131, R65, R131, RZ, 0xc0, !PT ;  /* 0x0000008341837212 */ /* 0x000fe200078ec0ff */
[----:B------:R-:W-:Y:S01]  /*3c80*/  FFMA.FTZ R65, R235, UR4, -R175 ;  /* 0x00000004eb417c23 */ /* 0x000fe200080108af */
[----:B------:R-:W-:Y:S01]  /*3c90*/  FADD.FTZ R47, R45, R47 ;  /* 0x0000002f2d2f7221 */ /* 0x000fe20000010000 */
[----:B------:R-:W-:Y:S01]  /*3ca0*/  MUFU.EX2 R67, R67 ;  /* 0x0000004300437308 */ /* 0x000fe20000000800 */
[----:B--2---:R-:W-:Y:S01]  /*3cb0*/  F2FP.BF16.F32.PACK_AB R129, R57, R55 ;  /* 0x000000373981723e */ /* 0x004fe200000010ff */
[C---:B------:R-:W-:Y:S01]  /*3cc0*/  HMMA.16816.F32.BF16 R88, R32.reuse, R20, R88 ;  /* 0x000000142058723c */ /* 0x040fe20000041858 */
[----:B------:R-:W-:Y:S01]  /*3cd0*/  FADD.FTZ R55, R55, R57 ;  /* 0x0000003937377221 */ /* 0x000fe20000010000 */
[----:B------:R-:W-:Y:S01]  /*3ce0*/  FADD.FTZ R49, R44, R49 ;  /* 0x000000312c317221 */ /* 0x000fe20000010000 */
[----:B------:R-:W-:Y:S01]  /*3cf0*/  LOP3.LUT R129, R69, R129, RZ, 0xc0, !PT ;  /* 0x0000008145817212 */ /* 0x000fe200078ec0ff */
[----:B------:R-:W-:Y:S01]  /*3d00*/  FADD.FTZ R52, R51, R52 ;  /* 0x0000003433347221 */ /* 0x000fe20000010000 */
[----:B------:R-:W-:Y:S01]  /*3d10*/  FADD.FTZ R55, R54, R55 ;  /* 0x0000003736377221 */ /* 0x000fe20000010000 */
[----:B------:R-:W-:Y:S01]  /*3d20*/  HMMA.16816.F32.BF16 R104, R32, R16, R104 ;  /* 0x000000102068723c */ /* 0x000fe20000041868 */
[----:B------:R-:W-:Y:S01]  /*3d30*/  MUFU.EX2 R65, R65 ;  /* 0x0000004100417308 */ /* 0x000fe20000000800 */
[----:B------:R-:W-:Y:S01]  /*3d40*/  FADD.FTZ R47, R42, R47 ;  /* 0x0000002f2a2f7221 */ /* 0x000fe20000010000 */
[----:B------:R-:W-:Y:S01]  /*3d50*/  FADD.FTZ R55, R56, R55 ;  /* 0x0000003738377221 */ /* 0x000fe20000010000 */
[----:B------:R-:W-:Y:S01]  /*3d60*/  FADD.FTZ R49, R43, R49 ;  /* 0x000000312b317221 */ /* 0x000fe20000010000 */
[----:B----4-:R-:W-:Y:S01]  /*3d70*/  FADD.FTZ R52, R177, R52 ;  /* 0x00000034b1347221 */ /* 0x010fe20000010000 */
[C---:B------:R-:W-:Y:S01]  /*3d80*/  HMMA.16816.F32.BF16 R132, R128.reuse, R4, RZ ;  /* 0x000000048084723c */ /* 0x040fe200000418ff */
[----:B------:R-:W-:Y:S01]  /*3d90*/  FADD.FTZ R47, R41, R47 ;  /* 0x0000002f292f7221 */ /* 0x000fe20000010000 */
[----:B------:R-:W-:Y:S01]  /*3da0*/  FADD.FTZ R49, R39, R49 ;  /* 0x0000003127317221 */ /* 0x000fe20000010000 */
[----:B------:R-:W2:Y:S01]  /*3db0*/  MUFU.EX2 R174, R174 ;  /* 0x000000ae00ae7308 */ /* 0x000ea20000000800 */
[----:B------:R-:W-:Y:S01]  /*3dc0*/  FFMA.FTZ R178, R178, UR4, -R175 ;  /* 0x00000004b2b27c23 */ /* 0x000fe200080108af */
[----:B------:R-:W-:Y:S01]  /*3dd0*/  FADD.FTZ R47, R40, R47 ;  /* 0x0000002f282f7221 */ /* 0x000fe20000010000 */
[----:B------:R-:W-:Y:S01]  /*3de0*/  HMMA.16816.F32.BF16 R160, R128, R148, RZ ;  /* 0x0000009480a0723c */ /* 0x000fe200000418ff */
[----:B------:R-:W-:-:S04]  /*3df0*/  IMAD.WIDE.U32 R4, R66, -0x2daee0ad, RZ ;  /* 0xd2511f5342047825 */ /* 0x000fc800078e00ff */
[----:B------:R-:W-:Y:S01]  /*3e00*/  FFMA.FTZ R66, R214, UR4, -R61 ;  /* 0x00000004d6427c23 */ /* 0x000fe2000801083d */
[----:B------:R-:W-:Y:S01]  /*3e10*/  FADD.FTZ R49, R37, R49 ;  /* 0x0000003125317221 */ /* 0x000fe20000010000 */
[--C-:B------:R-:W-:Y:S01]  /*3e20*/  FFMA.FTZ R180, R180, UR4, -R175.reuse ;  /* 0x00000004b4b47c23 */ /* 0x100fe200080108af */
[----:B------:R-:W3:Y:S01]  /*3e30*/  MUFU.EX2 R176, R176 ;  /* 0x000000b000b07308 */ /* 0x000ee20000000800 */
[C---:B------:R-:W-:Y:S01]  /*3e40*/  HMMA.16816.F32.BF16 R68, R128.reuse, R80, RZ ;  /* 0x000000508044723c */ /* 0x040fe200000418ff */
[----:B------:R-:W-:Y:S01]  /*3e50*/  FFMA.FTZ R179, R179, UR4, -R175 ;  /* 0x00000004b3b37c23 */ /* 0x000fe200080108af */
[--C-:B------:R-:W-:Y:S01]  /*3e60*/  FFMA.FTZ R63, R63, UR4, -R61.reuse ;  /* 0x000000043f3f7c23 */ /* 0x100fe2000801083d */
[----:B------:R-:W-:Y:S01]  /*3e70*/  FFMA.FTZ R62, R62, UR4, -R61 ;  /* 0x000000043e3e7c23 */ /* 0x000fe2000801083d */
[----:B------:R-:W-:Y:S01]  /*3e80*/  FADD.FTZ R47, R38, R47 ;  /* 0x0000002f262f7221 */ /* 0x000fe20000010000 */
[----:B------:R-:W-:Y:S01]  /*3e90*/  FADD.FTZ R49, R36, R49 ;  /* 0x0000003124317221 */ /* 0x000fe20000010000 */
[C---:B------:R-:W-:Y:S01]  /*3ea0*/  HMMA.16816.F32.BF16 R84, R128.reuse, R96, RZ ;  /* 0x000000608054723c */ /* 0x040fe200000418ff */
[----:B------:R-:W-:Y:S01]  /*3eb0*/  MUFU.EX2 R66, R66 ;  /* 0x0000004200427308 */ /* 0x000fe20000000800 */
[----:B--2---:R-:W-:Y:S01]  /*3ec0*/  FADD.FTZ R52, R174, R52 ;  /* 0x00000034ae347221 */ /* 0x004fe20000010000 */
[----:B------:R-:W-:Y:S01]  /*3ed0*/  FADD.FTZ R47, R2, R47 ;  /* 0x0000002f022f7221 */ /* 0x000fe20000010000 */
[----:B------:R-:W-:Y:S01]  /*3ee0*/  FADD.FTZ R49, R0, R49 ;  /* 0x0000003100317221 */ /* 0x000fe20000010000 */
[----:B------:R-:W-:Y:S01]  /*3ef0*/  ISETP.GE.AND P0, PT, R3, 0x2, PT ;  /* 0x000000020300780c */ /* 0x000fe20003f06270 */
[----:B------:R-:W-:Y:S01]  /*3f00*/  HMMA.16816.F32.BF16 R100, R128, R108, RZ ;  /* 0x0000006c8064723c */ /* 0x000fe200000418ff */
[----:B------:R-:W-:-:S02]  /*3f10*/  FADD.FTZ R52, R67, R52 ;  /* 0x0000003443347221 */ /* 0x000fc40000010000 */
[----:B------:R-:W2:Y:S01]  /*3f20*/  MUFU.EX2 R173, R173 ;  /* 0x000000ad00ad7308 */ /* 0x000ea20000000800 */
[----:B---3--:R-:W-:Y:S01]  /*3f30*/  FADD.FTZ R55, R176, R55 ;  /* 0x00000037b0377221 */ /* 0x008fe20000010000 */
[----:B------:R-:W-:Y:S01]  /*3f40*/  FADD.FTZ R52, R65, R52 ;  /* 0x0000003441347221 */ /* 0x000fe20000010000 */
[C---:B------:R-:W-:Y:S05]  /*3f50*/  HMMA.16816.F32.BF16 R140, R128.reuse, R116, RZ ;  /* 0x00000074808c723c */ /* 0x040fea00000418ff */
[----:B------:R-:W3:Y:S01]  /*3f60*/  MUFU.EX2 R182, R182 ;  /* 0x000000b600b67308 */ /* 0x000ee20000000800 */
[C---:B------:R-:W-:Y:S06]  /*3f70*/  HMMA.16816.F32.BF16 R148, R128.reuse, R150, RZ ;  /* 0x000000968094723c */ /* 0x040fec00000418ff */
[----:B------:R-:W-:Y:S01]  /*3f80*/  HMMA.16816.F32.BF16 R80, R128, R82, RZ ;  /* 0x000000528050723c */ /* 0x000fe200000418ff */
[----:B------:R-:W4:Y:S01]  /*3f90*/  MUFU.EX2 R190, R190 ;  /* 0x000000be00be7308 */ /* 0x000f220000000800 */
[----:B--2---:R-:W-:-:S04]  /*3fa0*/  FADD.FTZ R55, R173, R55 ;  /* 0x00000037ad377221 */ /* 0x004fc80000010000 */
[C---:B------:R-:W-:Y:S01]  /*3fb0*/  HMMA.16816.F32.BF16 R96, R128.reuse, R98, RZ ;  /* 0x000000628060723c */ /* 0x040fe200000418ff */
[----:B------:R-:W-:Y:S02]  /*3fc0*/  FADD.FTZ R55, R66, R55 ;  /* 0x0000003742377221 */ /* 0x000fe40000010000 */
[----:B------:R-:W2:Y:S01]  /*3fd0*/  MUFU.EX2 R201, R201 ;  /* 0x000000c900c97308 */ /* 0x000ea20000000800 */
[----:B---3--:R-:W-:Y:S02]  /*3fe0*/  FADD.FTZ R47, R182, R47 ;  /* 0x0000002fb62f7221 */ /* 0x008fe40000010000 */
[C---:B------:R-:W-:Y:S05]  /*3ff0*/  HMMA.16816.F32.BF16 R108, R128.reuse, R110, RZ ;  /* 0x0000006e806c723c */ /* 0x040fea00000418ff */
[----:B------:R-:W3:Y:S01]  /*4000*/  MUFU.EX2 R204, R204 ;  /* 0x000000cc00cc7308 */ /* 0x000ee20000000800 */
[----:B------:R-:W-:Y:S01]  /*4010*/  HMMA.16816.F32.BF16 R116, R128, R118, RZ ;  /* 0x000000768074723c */ /* 0x000fe200000418ff */
[----:B----4-:R-:W-:-:S05]  /*4020*/  FADD.FTZ R47, R190, R47 ;  /* 0x0000002fbe2f7221 */ /* 0x010fca0000010000 */
[----:B------:R-:W-:Y:S01]  /*4030*/  HMMA.16816.F32.BF16 R112, R32, R12, R112 ;  /* 0x0000000c2070723c */ /* 0x000fe20000041870 */
[----:B------:R-:W4:Y:S01]  /*4040*/  MUFU.EX2 R195, R195 ;  /* 0x000000c300c37308 */ /* 0x000f220000000800 */
[----:B--2---:R-:W-:-:S04]  /*4050*/  FADD.FTZ R49, R201, R49 ;  /* 0x00000031c9317221 */ /* 0x004fc80000010000 */
[C---:B-1----:R-:W-:Y:S03]  /*4060*/  HMMA.16816.F32.BF16 R120, R32.reuse, R8, R120 ;  /* 0x000000082078723c */ /* 0x042fe60000041878 */
[----:B------:R-:W1:Y:S01]  /*4070*/  MUFU.EX2 R191, R191 ;  /* 0x000000bf00bf7308 */ /* 0x000e620000000800 */
[----:B---3--:R-:W-:Y:S02]  /*4080*/  FADD.FTZ R49, R204, R49 ;  /* 0x00000031cc317221 */ /* 0x008fe40000010000 */
[C---:B------:R-:W-:Y:S05]  /*4090*/  HMMA.16816.F32.BF16 R152, R32.reuse, R30, R152 ;  /* 0x0000001e2098723c */ /* 0x040fea0000041898 */
[----:B------:R-:W2:Y:S01]  /*40a0*/  MUFU.EX2 R206, R206 ;  /* 0x000000ce00ce7308 */ /* 0x000ea20000000800 */
[----:B------:R-:W-:Y:S01]  /*40b0*/  HMMA.16816.F32.BF16 R76, R32, R26, R76 ;  /* 0x0000001a204c723c */ /* 0x000fe2000004184c */
[----:B----4-:R-:W-:-:S05]  /*40c0*/  FADD.FTZ R47, R195, R47 ;  /* 0x0000002fc32f7221 */ /* 0x010fca0000010000 */
[----:B------:R-:W-:Y:S01]  /*40d0*/  HMMA.16816.F32.BF16 R92, R32, R22, R92 ;  /* 0x00000016205c723c */ /* 0x000fe2000004185c */
[----:B------:R-:W3:Y:S01]  /*40e0*/  MUFU.EX2 R205, R205 ;  /* 0x000000cd00cd7308 */ /* 0x000ee20000000800 */
[----:B-1----:R-:W-:-:S04]  /*40f0*/  FADD.FTZ R47, R191, R47 ;  /* 0x0000002fbf2f7221 */ /* 0x002fc80000010000 */
[C---:B------:R-:W-:Y:S03]  /*4100*/  HMMA.16816.F32.BF16 R144, R32.reuse, R18, R144 ;  /* 0x000000122090723c */ /* 0x040fe60000041890 */
[----:B------:R-:W-:Y:S01]  /*4110*/  MUFU.EX2 R194, R194 ;  /* 0x000000c200c27308 */ /* 0x000fe20000000800 */
[----:B--2---:R-:W-:Y:S02]  /*4120*/  FADD.FTZ R49, R206, R49 ;  /* 0x00000031ce317221 */ /* 0x004fe40000010000 */
[C---:B------:R-:W-:Y:S05]  /*4130*/  HMMA.16816.F32.BF16 R136, R32.reuse, R14, R136 ;  /* 0x0000000e2088723c */ /* 0x040fea0000041888 */
[----:B------:R-:W-:Y:S01]  /*4140*/  MUFU.EX2 R192, R192 ;  /* 0x000000c000c07308 */ /* 0x000fe20000000800 */
[----:B------:R-:W-:Y:S01]  /*4150*/  HMMA.16816.F32.BF16 R124, R32, R10, R124 ;  /* 0x0000000a207c723c */ /* 0x000fe2000004187c */
[----:B---3--:R-:W-:-:S05]  /*4160*/  FADD.FTZ R49, R205, R49 ;  /* 0x00000031cd317221 */ /* 0x008fca0000010000 */
[----:B------:R-:W-:Y:S01]  /*4170*/  HMMA.16816.F32.BF16 R128, R128, R6, RZ ;  /* 0x000000068080723c */ /* 0x000fe200000418ff */
[----:B------:R-:W-:Y:S01]  /*4180*/  LOP3.LUT R32, R4, 0xffff, RZ, 0xc0, !PT ;  /* 0x0000ffff04207812 */ /* 0x000fe200078ec0ff */
[----:B------:R-:W-:Y:S03]  /*4190*/  MUFU.EX2 R187, R187 ;  /* 0x000000bb00bb7308 */ /* 0x000fe60000000800 */
[----:B------:R-:W-:Y:S02]  /*41a0*/  SHF.R.U32.HI R32, RZ, 0x8, R32 ;  /* 0x00000008ff207819 */ /* 0x000fe40000011620 */
[----:B------:R-:W-:Y:S01]  /*41b0*/  LOP3.LUT R7, R5, UR5, R64, 0x96, !PT ;  /* 0x0000000505077c12 */ /* 0x000fe2000f8e9640 */
[----:B------:R-:W-:Y:S01]  /*41c0*/  FFMA.FTZ R64, R234, UR4, -R61 ;  /* 0x00000004ea407c23 */ /* 0x000fe2000801083d */
[--C-:B------:R-:W-:Y:S01]  /*41d0*/  SHF.R.U32.HI R5, RZ, 0x10, R4.reuse ;  /* 0x00000010ff057819 */ /* 0x100fe20000011604 */
[----:B------:R-:W-:Y:S01]  /*41e0*/  VIADD R234, R242, 0x1 ;  /* 0x00000001f2ea7836 */ /* 0x000fe20000000000 */
[----:B------:R-:W-:Y:S01]  /*41f0*/  LOP3.LUT R6, R4, 0xff, RZ, 0xc0, !PT ;  /* 0x000000ff04067812 */ /* 0x000fe200078ec0ff */
[----:B------:R-:W-:Y:S01]  /*4200*/  MUFU.EX2 R193, R193 ;  /* 0x000000c100c17308 */ /* 0x000fe20000000800 */
[----:B------:R-:W-:-:S02]  /*4210*/  SHF.R.U32.HI R4, RZ, 0x18, R4 ;  /* 0x00000018ff047819 */ /* 0x000fc40000011604 */
[----:B------:R-:W-:Y:S02]  /*4220*/  LOP3.LUT R5, R5, 0xff, RZ, 0xc0, !PT ;  /* 0x000000ff05057812 */ /* 0x000fe400078ec0ff */
[----:B------:R-:W-:Y:S02]  /*4230*/  SHF.R.U32.HI R33, RZ, 0x10, R7 ;  /* 0x00000010ff217819 */ /* 0x000fe40000011607 */
[----:B------:R-:W-:Y:S01]  /*4240*/  PRMT R4, R5, 0x5410, R4 ;  /* 0x0000541005047816 */ /* 0x000fe20000000004 */
[----:B------:R-:W1:Y:S01]  /*4250*/  MUFU.EX2 R64, R64 ;  /* 0x0000004000407308 */ /* 0x000e620000000800 */
[C---:B------:R-:W-:Y:S02]  /*4260*/  LOP3.LUT R5, R7.reuse, 0xffff, RZ, 0xc0, !PT ;  /* 0x0000ffff07057812 */ /* 0x040fe400078ec0ff */
[----:B------:R-:W-:Y:S02]  /*4270*/  PRMT R6, R6, 0x5410, R32 ;  /* 0x0000541006067816 */ /* 0x000fe40000000020 */
[----:B------:R-:W-:-:S02]  /*4280*/  LOP3.LUT R32, R7, 0xff, RZ, 0xc0, !PT ;  /* 0x000000ff07207812 */ /* 0x000fc400078ec0ff */
[----:B------:R-:W-:Y:S01]  /*4290*/  SHF.R.U32.HI R34, RZ, 0x8, R5 ;  /* 0x00000008ff227819 */ /* 0x000fe20000011605 */
[----:B------:R-:W2:Y:S01]  /*42a0*/  MUFU.EX2 R200, R200 ;  /* 0x000000c800c87308 */ /* 0x000ea20000000800 */
[----:B------:R-:W-:Y:S02]  /*42b0*/  SHF.R.U32.HI R7, RZ, 0x18, R7 ;  /* 0x00000018ff077819 */ /* 0x000fe40000011607 */
[----:B------:R-:W-:Y:S02]  /*42c0*/  LOP3.LUT R5, R33, 0xff, RZ, 0xc0, !PT ;  /* 0x000000ff21057812 */ /* 0x000fe400078ec0ff */
[--C-:B------:R-:W-:Y:S02]  /*42d0*/  HSET2.LE.AND R6, R6, R58.reuse, PT ;  /* 0x0000003a06067233 */ /* 0x100fe40003803000 */
[----:B------:R-:W-:Y:S01]  /*42e0*/  PRMT R5, R5, 0x5410, R7 ;  /* 0x0000541005057816 */ /* 0x000fe20000000007 */
[----:B------:R-:W3:Y:S01]  /*42f0*/  MUFU.EX2 R199, R199 ;  /* 0x000000c700c77308 */ /* 0x000ee20000000800 */
[----:B------:R-:W-:Y:S01]  /*4300*/  F2FP.BF16.F32.PACK_AB R7, R65, R67 ;  /* 0x000000434107723e */ /* 0x000fe200000010ff */
[----:B-1----:R-:W-:Y:S01]  /*4310*/  FADD.FTZ R55, R64, R55 ;  /* 0x0000003740377221 */ /* 0x002fe20000010000 */
[----:B------:R-:W-:-:S02]  /*4320*/  HSET2.LE.AND R4, R4, R58, PT ;  /* 0x0000003a04047233 */ /* 0x000fc40003803000 */
[----:B------:R-:W-:Y:S01]  /*4330*/  LOP3.LUT R6, R6, R7, RZ, 0xc0, !PT ;  /* 0x0000000706067212 */ /* 0x000fe200078ec0ff */
[----:B------:R-:W-:Y:S01]  /*4340*/  FADD.FTZ R55, R187, R55 ;  /* 0x00000037bb377221 */ /* 0x000fe20000010000 */
[----:B------:R-:W-:Y:S01]  /*4350*/  PRMT R32, R32, 0x5410, R34 ;  /* 0x0000541020207816 */ /* 0x000fe20000000022 */
[----:B------:R-:W-:Y:S01]  /*4360*/  MUFU.EX2 R184, R184 ;  /* 0x000000b800b87308 */ /* 0x000fe20000000800 */
[----:B------:R-:W-:Y:S01]  /*4370*/  F2FP.BF16.F32.PACK_AB R7, R64, R66 ;  /* 0x000000424007723e */ /* 0x000fe200000010ff */
[----:B------:R-:W-:Y:S01]  /*4380*/  FADD.FTZ R55, R193, R55 ;  /* 0x00000037c1377221 */ /* 0x000fe20000010000 */
[--C-:B------:R-:W-:Y:S01]  /*4390*/  HSET2.LE.AND R5, R5, R58.reuse, PT ;  /* 0x0000003a05057233 */ /* 0x100fe20003803000 */
[----:B--2---:R-:W-:Y:S01]  /*43a0*/  FADD.FTZ R47, R200, R47 ;  /* 0x0000002fc82f7221 */ /* 0x004fe20000010000 */
[----:B------:R-:W-:Y:S01]  /*43b0*/  LOP3.LUT R7, R4, R7, RZ, 0xc0, !PT ;  /* 0x0000000704077212 */ /* 0x000fe200078ec0ff */
[----:B------:R-:W-:Y:S01]  /*43c0*/  FADD.FTZ R55, R192, R55 ;  /* 0x00000037c0377221 */ /* 0x000fe20000010000 */
[----:B------:R-:W-:Y:S01]  /*43d0*/  HSET2.LE.AND R4, R32, R58, PT ;  /* 0x0000003a20047233 */ /* 0x000fe20003803000 */
[----:B------:R-:W1:Y:S01]  /*43e0*/  MUFU.EX2 R197, R197 ;  /* 0x000000c500c57308 */ /* 0x000e620000000800 */
[----:B------:R-:W-:Y:S01]  /*43f0*/  F2FP.BF16.F32.PACK_AB R32, R174, R177 ;  /* 0x000000b1ae20723e */ /* 0x000fe200000010ff */
[----:B---3--:R-:W-:Y:S01]  /*4400*/  FADD.FTZ R47, R199, R47 ;  /* 0x0000002fc72f7221 */ /* 0x008fe20000010000 */
[----:B------:R-:W-:-:S02]  /*4410*/  LOP3.LUT R234, R249, UR33, R234, 0x96, !PT ;  /* 0x00000021f9ea7c12 */ /* 0x000fc4000f8e96ea */
[----:B------:R-:W-:Y:S02]  /*4420*/  LOP3.LUT R4, R4, R32, RZ, 0xc0, !PT ;  /* 0x0000002004047212 */ /* 0x000fe400078ec0ff */
[----:B------:R-:W-:Y:S01]  /*4430*/  F2FP.BF16.F32.PACK_AB R32, R173, R176 ;  /* 0x000000b0ad20723e */ /* 0x000fe200000010ff */
[----:B------:R-:W-:Y:S01]  /*4440*/  IMAD.WIDE.U32 R234, R234, -0x326172a9, RZ ;  /* 0xcd9e8d57eaea7825 */ /* 0x000fe200078e00ff */
[----:B------:R-:W2:Y:S02]  /*4450*/  MUFU.EX2 R186, R186 ;  /* 0x000000ba00ba7308 */ /* 0x000ea40000000800 */
[----:B------:R-:W-:Y:S02]  /*4460*/  LOP3.LUT R5, R5, R32, RZ, 0xc0, !PT ;  /* 0x0000002005057212 */ /* 0x000fe400078ec0ff */
[C---:B------:R-:W-:Y:S02]  /*4470*/  LOP3.LUT R244, R235.reuse, UR27, R244, 0x96, !PT ;  /* 0x0000001bebf47c12 */ /* 0x040fe4000f8e96f4 */
[----:B------:R-:W-:-:S02]  /*4480*/  LOP3.LUT R212, R235, UR27, R212, 0x96, !PT ;  /* 0x0000001bebd47c12 */ /* 0x000fc4000f8e96d4 */
[----:B------:R-:W3:Y:S01]  /*4490*/  MUFU.EX2 R185, R185 ;  /* 0x000000b900b97308 */ /* 0x000ee20000000800 */
[----:B------:R-:W-:Y:S01]  /*44a0*/  HMMA.16816.F32.BF16 R68, R4, R24, R68 ;  /* 0x000000180444723c */ /* 0x000fe20000041844 */
[----:B------:R-:W-:-:S04]  /*44b0*/  IMAD.WIDE.U32 R244, R244, -0x2daee0ad, RZ ;  /* 0xd2511f53f4f47825 */ /* 0x000fc800078e00ff */
[----:B-1----:R-:W-:Y:S01]  /*44c0*/  FADD.FTZ R47, R197, R47 ;  /* 0x0000002fc52f7221 */ /* 0x002fe20000010000 */
[----:B------:R-:W-:Y:S01]  /*44d0*/  IMAD.WIDE.U32 R212, R212, -0x2daee0ad, RZ ;  /* 0xd2511f53d4d47825 */ /* 0x000fe200078e00ff */
[C---:B------:R-:W-:Y:S01]  /*44e0*/  HMMA.16816.F32.BF16 R84, R4.reuse, R20, R84 ;  /* 0x000000140454723c */ /* 0x040fe20000041854 */
[----:B------:R-:W-:Y:S01]  /*44f0*/  LOP3.LUT R24, R237, UR25, R234, 0x96, !PT ;  /* 0x00000019ed187c12 */ /* 0x000fe2000f8e96ea */
[----:B------:R-:W-:Y:S01]  /*4500*/  MUFU.EX2 R178, R178 ;  /* 0x000000b200b27308 */ /* 0x000fe20000000800 */
[----:B------:R-:W-:Y:S01]  /*4510*/  LOP3.LUT R240, R245, UR24, R240, 0x96, !PT ;  /* 0x00000018f5f07c12 */ /* 0x000fe2000f8e96f0 */
[----:B--2---:R-:W-:Y:S01]  /*4520*/  FADD.FTZ R49, R186, R49 ;  /* 0x00000031ba317221 */ /* 0x004fe20000010000 */
[----:B------:R-:W-:Y:S01]  /*4530*/  LOP3.LUT R234, R209, UR25, R234, 0x96, !PT ;  /* 0x00000019d1ea7c12 */ /* 0x000fe2000f8e96ea */
[----:B------:R-:W-:Y:S01]  /*4540*/  HMMA.16816.F32.BF16 R132, R4, R8, R132 ;  /* 0x000000080484723c */ /* 0x000fe20000041884 */
[----:B------:R-:W-:Y:S01]  /*4550*/  IMAD.WIDE.U32 R20, R24, -0x2daee0ad, RZ ;  /* 0xd2511f5318147825 */ /* 0x000fe200078e00ff */
[----:B------:R-:W-:-:S02]  /*4560*/  LOP3.LUT R210, R213, UR24, R210, 0x96, !PT ;  /* 0x00000018d5d27c12 */ /* 0x000fc4000f8e96d2 */
[----:B------:R-:W-:Y:S01]  /*4570*/  MUFU.EX2 R180, R180 ;  /* 0x000000b400b47308 */ /* 0x000fe20000000800 */
[----:B------:R-:W-:Y:S01]  /*4580*/  IMAD.WIDE.U32 R240, R240, -0x326172a9, RZ ;  /* 0xcd9e8d57f0f07825 */ /* 0x000fe200078e00ff */
[----:B------:R-:W-:Y:S01]  /*4590*/  LOP3.LUT R32, R21, UR22, R244, 0x96, !PT ;  /* 0x0000001615207c12 */ /* 0x000fe2000f8e96f4 */
[C---:B------:R-:W-:Y:S02]  /*45a0*/  HMMA.16816.F32.BF16 R100, R4.reuse, R16, R100 ;  /* 0x000000100464723c */ /* 0x040fe40000041864 */
[----:B---3--:R-:W-:Y:S01]  /*45b0*/  FADD.FTZ R49, R185, R49 ;  /* 0x00000031b9317221 */ /* 0x008fe20000010000 */
[----:B------:R-:W-:Y:S01]  /*45c0*/  IMAD.WIDE.U32 R234, R234, -0x2daee0ad, RZ ;  /* 0xd2511f53eaea7825 */ /* 0x000fe200078e00ff */
[----:B------:R-:W-:Y:S01]  /*45d0*/  LOP3.LUT R236, R241, UR23, R236, 0x96, !PT ;  /* 0x00000017f1ec7c12 */ /* 0x000fe2000f8e96ec */
[----:B------:R-:W-:Y:S02]  /*45e0*/  MUFU.EX2 R179, R179 ;  /* 0x000000b300b37308 */ /* 0x000fe40000000800 */
[----:B------:R-:W-:Y:S01]  /*45f0*/  IMAD.WIDE.U32 R32, R32, -0x326172a9, RZ ;  /* 0xcd9e8d5720207825 */ /* 0x000fe200078e00ff */
[----:B------:R-:W-:Y:S01]  /*4600*/  HMMA.16816.F32.BF16 R140, R4, R12, R140 ;  /* 0x0000000c048c723c */ /* 0x000fe2000004188c */
[----:B------:R-:W-:-:S02]  /*4610*/  LOP3.LUT R212, R235, UR22, R212, 0x96, !PT ;  /* 0x00000016ebd47c12 */ /* 0x000fc4000f8e96d4 */
[----:B------:R-:W-:Y:S01]  /*4620*/  FFMA.FTZ R235, R196, UR4, -R198 ;  /* 0x00000004c4eb7c23 */ /* 0x000fe200080108c6 */
[----:B------:R-:W-:Y:S01]  /*4630*/  IMAD.WIDE.U32 R236, R236, -0x2daee0ad, RZ ;  /* 0xd2511f53ecec7825 */ /* 0x000fe200078e00ff */
[----:B------:R-:W-:-:S03]  /*4640*/  LOP3.LUT R34, R33, UR21, R240, 0x96, !PT ;  /* 0x0000001521227c12 */ /* 0x000fc6000f8e96f0 */
[----:B------:R-:W-:Y:S01]  /*4650*/  FADD.FTZ R49, R184, R49 ;  /* 0x00000031b8317221 */ /* 0x000fe20000010000 */
[C---:B------:R-:W-:Y:S01]  /*4660*/  HMMA.16816.F32.BF16 R160, R4.reuse, R28, R160 ;  /* 0x0000001c04a0723c */ /* 0x040fe200000418a0 */
[----:B------:R-:W-:Y:S01]  /*4670*/  IMAD.WIDE.U32 R210, R210, -0x326172a9, RZ ;  /* 0xcd9e8d57d2d27825 */ /* 0x000fe200078e00ff */
[----:B------:R-:W-:Y:S01]  /*4680*/  LOP3.LUT R214, R237, UR20, R20, 0x96, !PT ;  /* 0x00000014edd67c12 */ /* 0x000fe2000f8e9614 */
[----:B------:R-:W-:Y:S02]  /*4690*/  MUFU.EX2 R235, R235 ;  /* 0x000000eb00eb7308 */ /* 0x000fe40000000800 */
[----:B------:R-:W-:Y:S01]  /*46a0*/  IMAD.WIDE.U32 R34, R34, -0x2daee0ad, RZ ;  /* 0xd2511f5322227825 */ /* 0x000fe200078e00ff */
[C---:B------:R-:W-:Y:S01]  /*46b0*/  HMMA.16816.F32.BF16 R148, R4.reuse, R30, R148 ;  /* 0x0000001e0494723c */ /* 0x040fe20000041894 */
[----:B------:R-:W1:Y:S01]  /*46c0*/  LDSM.16.MT88.4 R28, [R217+0x9800] ;  /* 0x00980000d91c783b */ /* 0x000e620000004200 */
[----:B------:R-:W-:Y:S01]  /*46d0*/  LOP3.LUT R208, R211, UR23, R208, 0x96, !PT ;  /* 0x00000017d3d07c12 */ /* 0x000fe2000f8e96d0 */
[----:B------:R-:W-:Y:S01]  /*46e0*/  IMAD.WIDE.U32 R214, R214, -0x326172a9, RZ ;  /* 0xcd9e8d57d6d67825 */ /* 0x000fe200078e00ff */
[----:B------:R-:W-:Y:S01]  /*46f0*/  LOP3.LUT R8, R35, UR18, R236, 0x96, !PT ;  /* 0x0000001223087c12 */ /* 0x000fe2000f8e96ec */
[----:B------:R-:W-:Y:S01]  /*4700*/  MUFU.EX2 R63, R63 ;  /* 0x0000003f003f7308 */ /* 0x000fe20000000800 */
[----:B------:R-:W-:Y:S01]  /*4710*/  HMMA.16816.F32.BF16 R80, R4, R26, R80 ;  /* 0x0000001a0450723c */ /* 0x000fe20000041850 */
[----:B------:R-:W2:Y:S01]  /*4720*/  LDSM.16.MT88.4 R24, [R216+0x9800] ;  /* 0x00980000d818783b */ /* 0x000ea20000004200 */
[----:B------:R-:W-:Y:S01]  /*4730*/  IMAD.WIDE.U32 R212, R212, -0x326172a9, RZ ;  /* 0xcd9e8d57d4d47825 */ /* 0x000fe200078e00ff */
[----:B------:R-:W-:-:S03]  /*4740*/  LOP3.LUT R32, R215, UR19, R32, 0x96, !PT ;  /* 0x00000013d7207c12 */ /* 0x000fc6000f8e9620 */
[----:B------:R-:W-:Y:S01]  /*4750*/  IMAD.WIDE.U32 R16, R8, -0x326172a9, RZ ;  /* 0xcd9e8d5708107825 */ /* 0x000fe200078e00ff */
[----:B------:R-:W-:Y:S01]  /*4760*/  HMMA.16816.F32.BF16 R96, R4, R22, R96 ;  /* 0x000000160460723c */ /* 0x000fe20000041860 */
[----:B------:R-:W3:Y:S01]  /*4770*/  LDSM.16.MT88.4 R20, [R217+0xa800] ;  /* 0x00a80000d914783b */ /* 0x000ee20000004200 */
[----:B------:R-:W-:Y:S01]  /*4780*/  LOP3.LUT R210, R213, UR21, R210, 0x96, !PT ;  /* 0x00000015d5d27c12 */ /* 0x000fe2000f8e96d2 */
[----:B------:R-:W-:Y:S01]  /*4790*/  IMAD.WIDE.U32 R240, R208, -0x2daee0ad, RZ ;  /* 0xd2511f53d0f07825 */ /* 0x000fe200078e00ff */
[----:B------:R-:W-:-:S03]  /*47a0*/  LOP3.LUT R8, R16, 0xffff, RZ, 0xc0, !PT ;  /* 0x0000ffff10087812 */ /* 0x000fc600078ec0ff */
[----:B------:R-:W-:Y:S01]  /*47b0*/  FFMA.FTZ R208, R188, UR4, -R175 ;  /* 0x00000004bcd07c23 */ /* 0x000fe200080108af */
[----:B------:R-:W-:Y:S01]  /*47c0*/  LOP3.LUT R33, R16, 0xff, RZ, 0xc0, !PT ;  /* 0x000000ff10217812 */ /* 0x000fe200078ec0ff */
[----:B------:R-:W-:Y:S01]  /*47d0*/  HMMA.16816.F32.BF16 R108, R4, R18, R108 ;  /* 0x00000012046c723c */ /* 0x000fe2000004186c */
[----:B------:R-:W-:Y:S01]  /*47e0*/  SHF.R.U32.HI R12, RZ, 0x8, R8 ;  /* 0x00000008ff0c7819 */ /* 0x000fe20000011608 */
[----:B------:R-:W-:Y:S01]  /*47f0*/  IMAD.WIDE.U32 R210, R210, -0x2daee0ad, RZ ;  /* 0xd2511f53d2d27825 */ /* 0x000fe200078e00ff */
[----:B------:R-:W-:-:S03]  /*4800*/  LOP3.LUT R8, R17, UR28, R214, 0x96, !PT ;  /* 0x0000001c11087c12 */ /* 0x000fc6000f8e96d6 */
[----:B------:R-:W-:Y:S01]  /*4810*/  FFMA.FTZ R188, R203, UR4, -R175 ;  /* 0x00000004cbbc7c23 */ /* 0x000fe200080108af */
[--C-:B------:R-:W-:Y:S01]  /*4820*/  SHF.R.U32.HI R9, RZ, 0x10, R16.reuse ;  /* 0x00000010ff097819 */ /* 0x100fe20000011610 */
[C---:B------:R-:W-:Y:S01]  /*4830*/  HMMA.16816.F32.BF16 R116, R4.reuse, R14, R116 ;  /* 0x0000000e0474723c */ /* 0x040fe20000041874 */
[----:B------:R-:W-:Y:S01]  /*4840*/  SHF.R.U32.HI R35, RZ, 0x18, R16 ;  /* 0x00000018ff237819 */ /* 0x000fe20000011610 */
[----:B------:R-:W4:Y:S01]  /*4850*/  MUFU.EX2 R208, R208 ;  /* 0x000000d000d07308 */ /* 0x000f220000000800 */
[C---:B------:R-:W-:Y:S02]  /*4860*/  LOP3.LUT R16, R8.reuse, 0xffff, RZ, 0xc0, !PT ;  /* 0x0000ffff08107812 */ /* 0x040fe400078ec0ff */
[----:B------:R-:W-:Y:S01]  /*4870*/  PRMT R33, R33, 0x5410, R12 ;  /* 0x0000541021217816 */ /* 0x000fe2000000000c */
[----:B------:R-:W-:Y:S01]  /*4880*/  HMMA.16816.F32.BF16 R128, R4, R10, R128 ;  /* 0x0000000a0480723c */ /* 0x000fe20000041880 */
[----:B------:R-:W-:Y:S02]  /*4890*/  LOP3.LUT R13, R9, 0xff, RZ, 0xc0, !PT ;  /* 0x000000ff090d7812 */ /* 0x000fe400078ec0ff */
[----:B------:R-:W-:Y:S01]  /*48a0*/  LOP3.LUT R12, R8, 0xff, RZ, 0xc0, !PT ;  /* 0x000000ff080c7812 */ /* 0x000fe200078ec0ff */
[----:B------:R-:W-:Y:S01]  /*48b0*/  MUFU.EX2 R188, R188 ;  /* 0x000000bc00bc7308 */ /* 0x000fe20000000800 */
[----:B------:R-:W-:-:S02]  /*48c0*/  SHF.R.U32.HI R17, RZ, 0x10, R8 ;  /* 0x00000010ff117819 */ /* 0x000fc40000011608 */
[----:B------:R-:W-:Y:S02]  /*48d0*/  SHF.R.U32.HI R9, RZ, 0x8, R16 ;  /* 0x00000008ff097819 */ /* 0x000fe40000011610 */
[----:B------:R-:W-:Y:S02]  /*48e0*/  SHF.R.U32.HI R207, RZ, 0x18, R8 ;  /* 0x00000018ffcf7819 */ /* 0x000fe40000011608 */
[----:B------:R-:W-:Y:S01]  /*48f0*/  LOP3.LUT R8, R17, 0xff, RZ, 0xc0, !PT ;  /* 0x000000ff11087812 */ /* 0x000fe200078ec0ff */
[----:B------:R-:W-:Y:S01]  /*4900*/  MUFU.EX2 R62, R62 ;  /* 0x0000003e003e7308 */ /* 0x000fe20000000800 */
[----:B------:R-:W-:Y:S01]  /*4910*/  PRMT R9, R12, 0x5410, R9 ;  /* 0x000054100c097816 */ /* 0x000fe20000000009 */
[----:B------:R-:W5:Y:S01]  /*4920*/  LDSM.16.MT88.4 R16, [R216+0xa800] ;  /* 0x00a80000d810783b */ /* 0x000f620000004200 */
[----:B------:R-:W-:Y:S01]  /*4930*/  PRMT R35, R13, 0x5410, R35 ;  /* 0x000054100d237816 */ /* 0x000fe20000000023 */
[----:B----4-:R-:W-:Y:S01]  /*4940*/  FADD.FTZ R52, R208, R52 ;  /* 0x00000034d0347221 */ /* 0x010fe20000010000 */
[----:B------:R-:W-:Y:S01]  /*4950*/  PRMT R207, R8, 0x5410, R207 ;  /* 0x0000541008cf7816 */ /* 0x000fe200000000cf */
[----:B------:R-:W4:Y:S01]  /*4960*/  LDSM.16.MT88.4 R12, [R217+0xb800] ;  /* 0x00b80000d90c783b */ /* 0x000f220000004200 */
[----:B------:R-:W-:-:S02]  /*4970*/  HSET2.LE.AND R4, R9, R58, PT ;  /* 0x0000003a09047233 */ /* 0x000fc40003803000 */
[----:B------:R-:W-:Y:S01]  /*4980*/  F2FP.BF16.F32.PACK_AB R5, R190, R182 ;  /* 0x000000b6be05723e */ /* 0x000fe200000010ff */
[----:B------:R-:W4:Y:S01]  /*4990*/  LDSM.16.MT88.4 R8, [R216+0xb800] ;  /* 0x00b80000d808783b */ /* 0x000f220000004200 */
[----:B------:R-:W-:Y:S02]  /*49a0*/  F2FP.BF16.F32.PACK_AB R6, R204, R201 ;  /* 0x000000c9cc06723e */ /* 0x000fe400000010ff */
[----:B------:R-:W-:Y:S02]  /*49b0*/  LOP3.LUT R4, R4, R5, RZ, 0xc0, !PT ;  /* 0x0000000504047212 */ /* 0x000fe400078ec0ff */
[----:B------:R-:W-:Y:S01]  /*49c0*/  HSET2.LE.AND R5, R207, R58, PT ;  /* 0x0000003acf057233 */ /* 0x000fe20003803000 */
[----:B------:R-:W-:Y:S01]  /*49d0*/  FFMA.FTZ R207, R189, UR4, -R175 ;  /* 0x00000004bdcf7c23 */ /* 0x000fe200080108af */
[----:B------:R-:W-:Y:S01]  /*49e0*/  F2FP.BF16.F32.PACK_AB R7, R191, R195 ;  /* 0x000000c3bf07723e */ /* 0x000fe200000010ff */
[----:B------:R-:W-:Y:S01]  /*49f0*/  FFMA.FTZ R189, R202, UR4, -R61 ;  /* 0x00000004cabd7c23 */ /* 0x000fe2000801083d */
[----:B------:R-:W-:-:S02]  /*4a00*/  LOP3.LUT R236, R211, UR18, R240, 0x96, !PT ;  /* 0x00000012d3ec7c12 */ /* 0x000fc4000f8e96f0 */
[----:B------:R-:W-:Y:S01]  /*4a10*/  LOP3.LUT R5, R5, R6, RZ, 0xc0, !PT ;  /* 0x0000000605057212 */ /* 0x000fe200078ec0ff */
[----:B------:R-:W1:Y:S01]  /*4a20*/  MUFU.EX2 R207, R207 ;  /* 0x000000cf00cf7308 */ /* 0x000e620000000800 */
[--C-:B------:R-:W-:Y:S01]  /*4a30*/  HSET2.LE.AND R6, R33, R58.reuse, PT ;  /* 0x0000003a21067233 */ /* 0x100fe20003803000 */
[----:B------:R-:W-:Y:S01]  /*4a40*/  IMAD.WIDE.U32 R236, R236, -0x326172a9, RZ ;  /* 0xcd9e8d57ecec7825 */ /* 0x000fe200078e00ff */
[----:B------:R-:W-:Y:S02]  /*4a50*/  F2FP.BF16.F32.PACK_AB R33, R205, R206 ;  /* 0x000000cecd21723e */ /* 0x000fe400000010ff */
[----:B------:R-:W-:Y:S01]  /*4a60*/  LOP3.LUT R240, R241, UR20, R234, 0x96, !PT ;  /* 0x00000014f1f07c12 */ /* 0x000fe2000f8e96ea */
[----:B------:R-:W-:Y:S01]  /*4a70*/  FFMA.FTZ R234, R181, UR4, -R183 ;  /* 0x00000004b5ea7c23 */ /* 0x000fe200080108b7 */
[----:B------:R-:W-:Y:S01]  /*4a80*/  LOP3.LUT R6, R6, R7, RZ, 0xc0, !PT ;  /* 0x0000000706067212 */ /* 0x000fe200078ec0ff */
[----:B------:R-:W2:Y:S01]  /*4a90*/  MUFU.EX2 R189, R189 ;  /* 0x000000bd00bd7308 */ /* 0x000ea20000000800 */
[----:B------:R-:W-:Y:S01]  /*4aa0*/  HSET2.LE.AND R7, R35, R58, PT ;  /* 0x0000003a23077233 */ /* 0x000fe20003803000 */
[----:B------:R-:W-:-:S04]  /*4ab0*/  IMAD.WIDE.U32 R240, R240, -0x326172a9, RZ ;  /* 0xcd9e8d57f0f07825 */ /* 0x000fc800078e00ff */
[----:B------:R-:W-:Y:S02]  /*4ac0*/  LOP3.LUT R7, R7, R33, RZ, 0xc0, !PT ;  /* 0x0000002107077212 */ /* 0x000fe400078ec0ff */
[----:B------:R-:W-:Y:S01]  /*4ad0*/  MUFU.EX2 R234, R234 ;  /* 0x000000ea00ea7308 */ /* 0x000fe20000000800 */
[----:B------:R-:W-:Y:S01]  /*4ae0*/  LOP3.LUT R202, R241, UR19, R212, 0x96, !PT ;  /* 0x00000013f1ca7c12 */ /* 0x000fe2000f8e96d4 */
[----:B-1----:R-:W-:-:S03]  /*4af0*/  FADD.FTZ R52, R207, R52 ;  /* 0x00000034cf347221 */ /* 0x002fc60000010000 */
[----:B------:R-:W-:Y:S01]  /*4b00*/  HMMA.16816.F32.BF16 R156, R4, R28, R156 ;  /* 0x0000001c049c723c */ /* 0x000fe2000004189c */
[----:B------:R-:W-:-:S04]  /*4b10*/  IMAD.WIDE.U32 R202, R202, -0x2daee0ad, RZ ;  /* 0xd2511f53caca7825 */ /* 0x000fc800078e00ff */
[----:B------:R-:W-:Y:S01]  /*4b20*/  FADD.FTZ R52, R194, R52 ;  /* 0x00000034c2347221 */ /* 0x000fe20000010000 */
[----:B--2---:R-:W-:Y:S01]  /*4b30*/  FADD.FTZ R55, R189, R55 ;  /* 0x00000037bd377221 */ /* 0x004fe20000010000 */
[----:B------:R-:W-:Y:S01]  /*4b40*/  HMMA.16816.F32.BF16 R72, R4, R24, R72 ;  /* 0x000000180448723c */ /* 0x000fe20000041848 */
[----:B------:R-:W-:Y:S01]  /*4b50*/  LOP3.LUT R210, R203, UR5, R210, 0x96, !PT ;  /* 0x00000005cbd27c12 */ /* 0x000fe2000f8e96d2 */
[----:B------:R-:W-:Y:S01]  /*4b60*/  FADD.FTZ R52, R188, R52 ;  /* 0x00000034bc347221 */ /* 0x000fe20000010000 */
[----:B------:R-:W-:-:S03]  /*4b70*/  FADD.FTZ R55, R63, R55 ;  /* 0x000000373f377221 */ /* 0x000fc60000010000 */
[----:B---3--:R-:W-:Y:S01]  /*4b80*/  HMMA.16816.F32.BF16 R88, R4, R20, R88 ;  /* 0x000000140458723c */ /* 0x008fe20000041858 */
[----:B------:R-:W-:-:S04]  /*4b90*/  FADD.FTZ R52, R180, R52 ;  /* 0x00000034b4347221 */ /* 0x000fc80000010000 */
[----:B------:R-:W-:Y:S01]  /*4ba0*/  FADD.FTZ R52, R179, R52 ;  /* 0x00000034b3347221 */ /* 0x000fe20000010000 */
[----:B-----5:R-:W-:Y:S03]  /*4bb0*/  HMMA.16816.F32.BF16 R104, R4, R16, R104 ;  /* 0x000000100468723c */ /* 0x020fe60000041868 */
[----:B------:R-:W-:-:S03]  /*4bc0*/  FADD.FTZ R52, R178, R52 ;  /* 0x00000034b2347221 */ /* 0x000fc60000010000 */
[C---:B----4-:R-:W-:Y:S06]  /*4bd0*/  HMMA.16816.F32.BF16 R112, R4.reuse, R12, R112 ;  /* 0x0000000c0470723c */ /* 0x050fec0000041870 */
[C---:B------:R-:W-:Y:S06]  /*4be0*/  HMMA.16816.F32.BF16 R120, R4.reuse, R8, R120 ;  /* 0x000000080478723c */ /* 0x040fec0000041878 */
[C---:B------:R-:W-:Y:S06]  /*4bf0*/  HMMA.16816.F32.BF16 R152, R4.reuse, R30, R152 ;  /* 0x0000001e0498723c */ /* 0x040fec0000041898 */
[C---:B------:R-:W-:Y:S06]  /*4c00*/  HMMA.16816.F32.BF16 R76, R4.reuse, R26, R76 ;  /* 0x0000001a044c723c */ /* 0x040fec000004184c */
[C---:B------:R-:W-:Y:S06]  /*4c10*/  HMMA.16816.F32.BF16 R92, R4.reuse, R22, R92 ;  /* 0x00000016045c723c */ /* 0x040fec000004185c */
[C---:B------:R-:W-:Y:S06]  /*4c20*/  HMMA.16816.F32.BF16 R144, R4.reuse, R18, R144 ;  /* 0x000000120490723c */ /* 0x040fec0000041890 */
[C---:B------:R-:W-:Y:S06]  /*4c30*/  HMMA.16816.F32.BF16 R136, R4.reuse, R14, R136 ;  /* 0x0000000e0488723c */ /* 0x040fec0000041888 */
[----:B------:R-:W-:Y:S07]  /*4c40*/  HMMA.16816.F32.BF16 R124, R4, R10, R124 ;  /* 0x0000000a047c723c */ /* 0x000fee000004187c */
[----:B------:R-:W-:-:S02]  /*4c50*/  LOP3.LUT R4, R236, 0xffff, RZ, 0xc0, !PT ;  /* 0x0000ffffec047812 */ /* 0x000fc400078ec0ff */
[----:B------:R-:W-:Y:S02]  /*4c60*/  LOP3.LUT R6, R236, 0xff, RZ, 0xc0, !PT ;  /* 0x000000ffec067812 */ /* 0x000fe400078ec0ff */
[----:B------:R-:W-:Y:S02]  /*4c70*/  SHF.R.U32.HI R4, RZ, 0x8, R4 ;  /* 0x00000008ff047819 */ /* 0x000fe40000011604 */
[----:B------:R-:W-:Y:S02]  /*4c80*/  SHF.R.U32.HI R5, RZ, 0x18, R236 ;  /* 0x00000018ff057819 */ /* 0x000fe400000116ec */
[----:B------:R-:W-:Y:S02]  /*4c90*/  PRMT R6, R6, 0x5410, R4 ;  /* 0x0000541006067816 */ /* 0x000fe40000000004 */
[----:B------:R-:W-:Y:S01]  /*4ca0*/  SHF.R.U32.HI R4, RZ, 0x10, R236 ;  /* 0x00000010ff047819 */ /* 0x000fe200000116ec */
[----:B------:R-:W-:Y:S01]  /*4cb0*/  FFMA.FTZ R236, R59, UR4, -R61 ;  /* 0x000000043bec7c23 */ /* 0x000fe2000801083d */
[----:B------:R-:W-:Y:S01]  /*4cc0*/  LOP3.LUT R7, R237, UR28, R240, 0x96, !PT ;  /* 0x0000001ced077c12 */ /* 0x000fe2000f8e96f0 */
[----:B------:R-:W-:Y:S01]  /*4cd0*/  FFMA.FTZ R237, R172, UR4, -R175 ;  /* 0x00000004aced7c23 */ /* 0x000fe200080108af */
[----:B------:R-:W-:Y:S01]  /*4ce0*/  LOP3.LUT R4, R4, 0xff, RZ, 0xc0, !PT ;  /* 0x000000ff04047812 */ /* 0x000fe200078ec0ff */
[----:B------:R-:W-:Y:S01]  /*4cf0*/  FFMA.FTZ R59, R60, UR4, -R61 ;  /* 0x000000043c3b7c23 */ /* 0x000fe2000801083d */
[----:B------:R-:W-:Y:S01]  /*4d00*/  LOP3.LUT R35, R7, 0xffff, RZ, 0xc0, !PT ;  /* 0x0000ffff07237812 */ /* 0x000fe200078ec0ff */
[----:B------:R-:W-:Y:S01]  /*4d10*/  MUFU.EX2 R236, R236 ;  /* 0x000000ec00ec7308 */ /* 0x000fe20000000800 */
[----:B------:R-:W-:-:S02]  /*4d20*/  PRMT R4, R4, 0x5410, R5 ;  /* 0x0000541004047816 */ /* 0x000fc40000000005 */
[--C-:B------:R-:W-:Y:S02]  /*4d30*/  SHF.R.U32.HI R5, RZ, 0x10, R7.reuse ;  /* 0x00000010ff057819 */ /* 0x100fe40000011607 */
[----:B------:R-:W-:Y:S02]  /*4d40*/  LOP3.LUT R33, R7, 0xff, RZ, 0xc0, !PT ;  /* 0x000000ff07217812 */ /* 0x000fe400078ec0ff */
[----:B------:R-:W-:Y:S01]  /*4d50*/  SHF.R.U32.HI R7, RZ, 0x18, R7 ;  /* 0x00000018ff077819 */ /* 0x000fe20000011607 */
[----:B------:R-:W-:Y:S01]  /*4d60*/  MUFU.EX2 R237, R237 ;  /* 0x000000ed00ed7308 */ /* 0x000fe20000000800 */
[----:B------:R-:W-:Y:S02]  /*4d70*/  LOP3.LUT R5, R5, 0xff, RZ, 0xc0, !PT ;  /* 0x000000ff05057812 */ /* 0x000fe400078ec0ff */
[----:B------:R-:W-:Y:S02]  /*4d80*/  HSET2.LE.AND R6, R6, R58, PT ;  /* 0x0000003a06067233 */ /* 0x000fe40003803000 */
[----:B------:R-:W-:-:S02]  /*4d90*/  PRMT R5, R5, 0x5410, R7 ;  /* 0x0000541005057816 */ /* 0x000fc40000000007 */
[----:B------:R-:W-:Y:S01]  /*4da0*/  F2FP.BF16.F32.PACK_AB R7, R188, R194 ;  /* 0x000000c2bc07723e */ /* 0x000fe200000010ff */
[----:B------:R-:W1:Y:S01]  /*4db0*/  MUFU.EX2 R59, R59 ;  /* 0x0000003b003b7308 */ /* 0x000e620000000800 */
[----:B------:R-:W-:Y:S02]  /*4dc0*/  SHF.R.U32.HI R35, RZ, 0x8, R35 ;  /* 0x00000008ff237819 */ /* 0x000fe40000011623 */
[----:B------:R-:W-:Y:S02]  /*4dd0*/  LOP3.LUT R6, R6, R7, RZ, 0xc0, !PT ;  /* 0x0000000706067212 */ /* 0x000fe400078ec0ff */
[----:B------:R-:W-:Y:S02]  /*4de0*/  HSET2.LE.AND R4, R4, R58, PT ;  /* 0x0000003a04047233 */ /* 0x000fe40003803000 */
[----:B------:R-:W-:Y:S02]  /*4df0*/  PRMT R33, R33, 0x5410, R35 ;  /* 0x0000541021217816 */ /* 0x000fe40000000023 */
[----:B------:R-:W-:-:S02]  /*4e00*/  F2FP.BF16.F32.PACK_AB R7, R189, R192 ;  /* 0x000000c0bd07723e */ /* 0x000fc400000010ff */
[--C-:B------:R-:W-:Y:S02]  /*4e10*/  HSET2.LE.AND R5, R5, R58.reuse, PT ;  /* 0x0000003a05057233 */ /* 0x100fe40003803000 */
[----:B------:R-:W-:Y:S02]  /*4e20*/  LOP3.LUT R7, R4, R7, RZ, 0xc0, !PT ;  /* 0x0000000704077212 */ /* 0x000fe400078ec0ff */
[----:B------:R-:W-:Y:S02]  /*4e30*/  HSET2.LE.AND R4, R33, R58, PT ;  /* 0x0000003a21047233 */ /* 0x000fe40003803000 */
[----:B------:R-:W-:Y:S01]  /*4e40*/  F2FP.BF16.F32.PACK_AB R33, R207, R208 ;  /* 0x000000d0cf21723e */ /* 0x000fe200000010ff */
[----:B-1----:R-:W-:Y:S01]  /*4e50*/  FADD.FTZ R55, R59, R55 ;  /* 0x000000373b377221 */ /* 0x002fe20000010000 */
[----:B------:R-:W-:Y:S02]  /*4e60*/  LOP3.LUT R61, R210, 0xffff, RZ, 0xc0, !PT ;  /* 0x0000ffffd23d7812 */ /* 0x000fe400078ec0ff */
[----:B------:R-:W-:Y:S01]  /*4e70*/  LOP3.LUT R4, R4, R33, RZ, 0xc0, !PT ;  /* 0x0000002104047212 */ /* 0x000fe200078ec0ff */
[----:B------:R-:W-:Y:S01]  /*4e80*/  FADD.FTZ R55, R62, R55 ;  /* 0x000000373e377221 */ /* 0x000fe20000010000 */
[----:B------:R-:W-:-:S02]  /*4e90*/  F2FP.BF16.F32.PACK_AB R33, R193, R187 ;  /* 0x000000bbc121723e */ /* 0x000fc400000010ff */
[--C-:B------:R-:W-:Y:S02]  /*4ea0*/  SHF.R.U32.HI R172, RZ, 0x10, R210.reuse ;  /* 0x00000010ffac7819 */ /* 0x100fe400000116d2 */
[----:B------:R-:W-:Y:S01]  /*4eb0*/  LOP3.LUT R5, R5, R33, RZ, 0xc0, !PT ;  /* 0x0000002105057212 */ /* 0x000fe200078ec0ff */
[----:B------:R-:W-:Y:S01]  /*4ec0*/  IMAD.WIDE.U32 R32, R32, -0x2daee0ad, RZ ;  /* 0xd2511f5320207825 */ /* 0x000fe200078e00ff */
[----:B------:R-:W-:Y:S02]  /*4ed0*/  LOP3.LUT R60, R210, 0xff, RZ, 0xc0, !PT ;  /* 0x000000ffd23c7812 */ /* 0x000fe400078ec0ff */
[----:B------:R-:W-:Y:S02]  /*4ee0*/  SHF.R.U32.HI R210, RZ, 0x18, R210 ;  /* 0x00000018ffd27819 */ /* 0x000fe400000116d2 */
[----:B------:R-:W-:Y:S01]  /*4ef0*/  LOP3.LUT R34, R33, UR5, R34, 0x96, !PT ;  /* 0x0000000521227c12 */ /* 0x000fe2000f8e9622 */
[----:B------:R-:W-:Y:S01]  /*4f00*/  HMMA.16816.F32.BF16 R84, R4, R20, R84 ;  /* 0x000000140454723c */ /* 0x000fe20000041854 */
[----:B------:R-:W-:-:S02]  /*4f10*/  SHF.R.U32.HI R61, RZ, 0x8, R61 ;  /* 0x00000008ff3d7819 */ /* 0x000fc4000001163d */
[----:B------:R-:W-:Y:S02]  /*4f20*/  LOP3.LUT R172, R172, 0xff, RZ, 0xc0, !PT ;  /* 0x000000ffacac7812 */ /* 0x000fe400078ec0ff */
[----:B------:R-:W-:Y:S01]  /*4f30*/  PRMT R60, R60, 0x5410, R61 ;  /* 0x000054103c3c7816 */ /* 0x000fe2000000003d */
[C---:B------:R-:W-:Y:S01]  /*4f40*/  HMMA.16816.F32.BF16 R108, R4.reuse, R18, R108 ;  /* 0x00000012046c723c */ /* 0x040fe2000004186c */
[----:B------:R-:W-:Y:S02]  /*4f50*/  LOP3.LUT R20, R34, 0xffff, RZ, 0xc0, !PT ;  /* 0x0000ffff22147812 */ /* 0x000fe400078ec0ff */
[----:B------:R-:W-:Y:S02]  /*4f60*/  LOP3.LUT R21, R32, 0xffff, RZ, 0xc0, !PT ;  /* 0x0000ffff20157812 */ /* 0x000fe400078ec0ff */
[----:B------:R-:W-:Y:S01]  /*4f70*/  SHF.R.U32.HI R20, RZ, 0x8, R20 ;  /* 0x00000008ff147819 */ /* 0x000fe20000011614 */
[----:B------:R-:W-:Y:S01]  /*4f80*/  HMMA.16816.F32.BF16 R140, R4, R12, R140 ;  /* 0x0000000c048c723c */ /* 0x000fe2000004188c */
[----:B------:R-:W-:-:S02]  /*4f90*/  LOP3.LUT R19, R34, 0xff, RZ, 0xc0, !PT ;  /* 0x000000ff22137812 */ /* 0x000fc400078ec0ff */
[----:B------:R-:W-:Y:S02]  /*4fa0*/  SHF.R.U32.HI R18, RZ, 0x10, R32 ;  /* 0x00000010ff127819 */ /* 0x000fe40000011620 */
[----:B------:R-:W-:Y:S01]  /*4fb0*/  SHF.R.U32.HI R21, RZ, 0x8, R21 ;  /* 0x00000008ff157819 */ /* 0x000fe20000011615 */
[C---:B------:R-:W-:Y:S01]  /*4fc0*/  HMMA.16816.F32.BF16 R100, R4.reuse, R16, R100 ;  /* 0x000000100464723c */ /* 0x040fe20000041864 */
[----:B------:R-:W-:Y:S02]  /*4fd0*/  SHF.R.U32.HI R13, RZ, 0x10, R34 ;  /* 0x00000010ff0d7819 */ /* 0x000fe40000011622 */
[----:B------:R-:W-:Y:S02]  /*4fe0*/  PRMT R12, R19, 0x5410, R20 ;  /* 0x00005410130c7816 */ /* 0x000fe40000000014 */
[----:B------:R-:W-:Y:S01]  /*4ff0*/  SHF.R.U32.HI R34, RZ, 0x18, R34 ;  /* 0x00000018ff227819 */ /* 0x000fe20000011622 */
[----:B------:R-:W-:Y:S01]  /*5000*/  HMMA.16816.F32.BF16 R116, R4, R14, R116 ;  /* 0x0000000e0474723c */ /* 0x000fe20000041874 */
[----:B------:R-:W-:-:S02]  /*5010*/  LOP3.LUT R16, R32, 0xff, RZ, 0xc0, !PT ;  /* 0x000000ff20107812 */ /* 0x000fc400078ec0ff */
[----:B------:R-:W-:Y:S02]  /*5020*/  SHF.R.U32.HI R17, RZ, 0x18, R32 ;  /* 0x00000018ff117819 */ /* 0x000fe40000011620 */
[----:B------:R-:W-:Y:S01]  /*5030*/  LOP3.LUT R18, R18, 0xff, RZ, 0xc0, !PT ;  /* 0x000000ff12127812 */ /* 0x000fe200078ec0ff */
[C---:B------:R-:W-:Y:S01]  /*5040*/  HMMA.16816.F32.BF16 R132, R4.reuse, R8, R132 ;  /* 0x000000080484723c */ /* 0x040fe20000041884 */
[----:B------:R-:W-:Y:S02]  /*5050*/  LOP3.LUT R13, R13, 0xff, RZ, 0xc0, !PT ;  /* 0x000000ff0d0d7812 */ /* 0x000fe400078ec0ff */
[----:B------:R-:W-:Y:S02]  /*5060*/  HSET2.LE.AND R32, R12, R58, PT ;  /* 0x0000003a0c207233 */ /* 0x000fe40003803000 */
[----:B------:R-:W-:Y:S01]  /*5070*/  PRMT R16, R16, 0x5410, R21 ;  /* 0x0000541010107816 */ /* 0x000fe20000000015 */
[----:B------:R-:W-:Y:S01]  /*5080*/  HMMA.16816.F32.BF16 R160, R4, R28, R160 ;  /* 0x0000001c04a0723c */ /* 0x000fe200000418a0 */
[----:B------:R-:W-:-:S02]  /*5090*/  PRMT R17, R18, 0x5410, R17 ;  /* 0x0000541012117816 */ /* 0x000fc40000000011 */
[----:B------:R-:W-:Y:S02]  /*50a0*/  PRMT R12, R13, 0x5410, R34 ;  /* 0x000054100d0c7816 */ /* 0x000fe40000000022 */
[----:B------:R-:W-:Y:S01]  /*50b0*/  F2FP.BF16.F32.PACK_AB R14, R199, R200 ;  /* 0x000000c8c70e723e */ /* 0x000fe200000010ff */
[C---:B------:R-:W-:Y:S01]  /*50c0*/  HMMA.16816.F32.BF16 R148, R4.reuse, R30, R148 ;  /* 0x0000001e0494723c */ /* 0x040fe20000041894 */
[--C-:B------:R-:W-:Y:S01]  /*50d0*/  HSET2.LE.AND R16, R16, R58.reuse, PT ;  /* 0x0000003a10107233 */ /* 0x100fe20003803000 */
[----:B------:R-:W1:Y:S01]  /*50e0*/  LDSM.16.MT88.4 R28, [R217+0x9c00] ;  /* 0x009c0000d91c783b */ /* 0x000e620000004200 */
[--C-:B------:R-:W-:Y:S02]  /*50f0*/  HSET2.LE.AND R35, R17, R58.reuse, PT ;  /* 0x0000003a11237233 */ /* 0x100fe40003803000 */
[----:B------:R-:W-:Y:S01]  /*5100*/  HSET2.LE.AND R12, R12, R58, PT ;  /* 0x0000003a0c0c7233 */ /* 0x000fe20003803000 */
[----:B------:R-:W-:Y:S01]  /*5110*/  HMMA.16816.F32.BF16 R68, R4, R24, R68 ;  /* 0x000000180444723c */ /* 0x000fe20000041844 */
[C---:B------:R-:W-:Y:S01]  /*5120*/  F2FP.BF16.F32.PACK_AB R8, R234.reuse, R184 ;  /* 0x000000b8ea08723e */ /* 0x040fe200000010ff */
[----:B------:R-:W-:Y:S01]  /*5130*/  FADD.FTZ R234, R234, R49 ;  /* 0x00000031eaea7221 */ /* 0x000fe20000010000 */
[----:B------:R-:W-:-:S02]  /*5140*/  F2FP.BF16.F32.PACK_AB R33, R185, R186 ;  /* 0x000000bab921723e */ /* 0x000fc400000010ff */
[C---:B------:R-:W-:Y:S01]  /*5150*/  F2FP.BF16.F32.PACK_AB R34, R235.reuse, R197 ;  /* 0x000000c5eb22723e */ /* 0x040fe200000010ff */
[C---:B------:R-:W-:Y:S01]  /*5160*/  HMMA.16816.F32.BF16 R80, R4.reuse, R26, R80 ;  /* 0x0000001a0450723c */ /* 0x040fe20000041850 */
[----:B------:R-:W-:Y:S01]  /*5170*/  LOP3.LUT R32, R32, R14, RZ, 0xc0, !PT ;  /* 0x0000000e20207212 */ /* 0x000fe200078ec0ff */
[----:B------:R-:W2:Y:S01]  /*5180*/  LDSM.16.MT88.4 R24, [R216+0x9c00] ;  /* 0x009c0000d818783b */ /* 0x000ea20000004200 */
[----:B------:R-:W-:Y:S01]  /*5190*/  LOP3.LUT R33, R12, R33, RZ, 0xc0, !PT ;  /* 0x000000210c217212 */ /* 0x000fe200078ec0ff */
[----:B------:R-:W-:Y:S01]  /*51a0*/  FADD.FTZ R235, R235, R47 ;  /* 0x0000002febeb7221 */ /* 0x000fe20000010000 */
[----:B------:R-:W-:Y:S01]  /*51b0*/  LOP3.LUT R34, R16, R34, RZ, 0xc0, !PT ;  /* 0x0000002210227212 */ /* 0x000fe200078ec0ff */
[----:B------:R-:W-:Y:S01]  /*51c0*/  HMMA.16816.F32.BF16 R96, R4, R22, R96 ;  /* 0x000000160460723c */ /* 0x000fe20000041860 */
[----:B------:R-:W-:Y:S01]  /*51d0*/  LOP3.LUT R35, R35, R8, RZ, 0xc0, !PT ;  /* 0x0000000823237212 */ /* 0x000fe200078ec0ff */
[----:B------:R-:W3:Y:S01]  /*51e0*/  LDSM.16.MT88.4 R20, [R217+0xac00] ;  /* 0x00ac0000d914783b */ /* 0x000ee20000004200 */
[----:B------:R-:W-:-:S02]  /*51f0*/  PRMT R172, R172, 0x5410, R210 ;  /* 0x00005410acac7816 */ /* 0x000fc400000000d2 */
[----:B------:R-:W-:Y:S01]  /*5200*/  F2FP.BF16.F32.PACK_AB R61, R179, R180 ;  /* 0x000000b4b33d723e */ /* 0x000fe200000010ff */
[----:B------:R-:W-:Y:S01]  /*5210*/  HMMA.16816.F32.BF16 R128, R4, R10, R128 ;  /* 0x0000000a0480723c */ /* 0x000fe20000041880 */
[----:B------:R-:W4:Y:S04]  /*5220*/  LDSM.16.MT88.4 R16, [R216+0xac00] ;  /* 0x00ac0000d810783b */ /* 0x000f280000004200 */
[----:B------:R-:W5:Y:S02]  /*5230*/  LDSM.16.MT88.4 R12, [R217+0xbc00] ;  /* 0x00bc0000d90c783b */ /* 0x000f640000004200 */
[----:B------:R-:W-:Y:S02]  /*5240*/  LOP3.LUT R7, R202, 0xffff, RZ, 0xc0, !PT ;  /* 0x0000ffffca077812 */ /* 0x000fe400078ec0ff */
[----:B------:R-:W5:Y:S01]  /*5250*/  LDSM.16.MT88.4 R8, [R216+0xbc00] ;  /* 0x00bc0000d808783b */ /* 0x000f620000004200 */
[----:B------:R-:W-:-:S02]  /*5260*/  SHF.R.U32.HI R6, RZ, 0x10, R202 ;  /* 0x00000010ff067819 */ /* 0x000fc400000116ca */
[----:B------:R-:W-:Y:S02]  /*5270*/  LOP3.LUT R4, R202, 0xff, RZ, 0xc0, !PT ;  /* 0x000000ffca047812 */ /* 0x000fe400078ec0ff */
[----:B------:R-:W-:Y:S02]  /*5280*/  SHF.R.U32.HI R5, RZ, 0x18, R202 ;  /* 0x00000018ff057819 */ /* 0x000fe400000116ca */
[----:B------:R-:W-:Y:S02]  /*5290*/  SHF.R.U32.HI R7, RZ, 0x8, R7 ;  /* 0x00000008ff077819 */ /* 0x000fe40000011607 */
[----:B------:R-:W-:Y:S01]  /*52a0*/  LOP3.LUT R6, R6, 0xff, RZ, 0xc0, !PT ;  /* 0x000000ff06067812 */ /* 0x000fe200078ec0ff */
[----:B-1----:R-:W-:Y:S01]  /*52b0*/  HMMA.16816.F32.BF16 R156, R32, R28, R156 ;  /* 0x0000001c209c723c */ /* 0x002fe2000004189c */
[----:B------:R-:W-:Y:S02]  /*52c0*/  PRMT R4, R4, 0x5410, R7 ;  /* 0x0000541004047816 */ /* 0x000fe40000000007 */
[----:B------:R-:W-:-:S03]  /*52d0*/  PRMT R5, R6, 0x5410, R5 ;  /* 0x0000541006057816 */ /* 0x000fc60000000005 */
[--C-:B------:R-:W-:Y:S01]  /*52e0*/  HSET2.LE.AND R6, R4, R58.reuse, PT ;  /* 0x0000003a04067233 */ /* 0x100fe20003803000 */
[C---:B------:R-:W-:Y:S01]  /*52f0*/  HMMA.16816.F32.BF16 R152, R32.reuse, R30, R152 ;  /* 0x0000001e2098723c */ /* 0x040fe20000041898 */
[--C-:B------:R-:W-:Y:S02]  /*5300*/  HSET2.LE.AND R7, R5, R58.reuse, PT ;  /* 0x0000003a05077233 */ /* 0x100fe40003803000 */
[--C-:B------:R-:W-:Y:S02]  /*5310*/  HSET2.LE.AND R4, R60, R58.reuse, PT ;  /* 0x0000003a3c047233 */ /* 0x100fe40003803000 */
[----:B------:R-:W-:Y:S01]  /*5320*/  HSET2.LE.AND R5, R172, R58, PT ;  /* 0x0000003aac057233 */ /* 0x000fe20003803000 */
[C---:B--2---:R-:W-:Y:S01]  /*5330*/  HMMA.16816.F32.BF16 R72, R32.reuse, R24, R72 ;  /* 0x000000182048723c */ /* 0x044fe20000041848 */
[C---:B------:R-:W-:Y:S01]  /*5340*/  F2FP.BF16.F32.PACK_AB R58, R237.reuse, R178 ;  /* 0x000000b2ed3a723e */ /* 0x040fe200000010ff */
[----:B------:R-:W-:Y:S01]  /*5350*/  FADD.FTZ R237, R237, R52 ;  /* 0x00000034eded7221 */ /* 0x000fe20000010000 */
[C---:B------:R-:W-:Y:S01]  /*5360*/  F2FP.BF16.F32.PACK_AB R60, R236.reuse, R62 ;  /* 0x0000003eec3c723e */ /* 0x040fe200000010ff */
[----:B------:R-:W-:Y:S01]  /*5370*/  FADD.FTZ R236, R236, R55 ;  /* 0x00000037ecec7221 */ /* 0x000fe20000010000 */
[----:B------:R-:W-:Y:S01]  /*5380*/  LOP3.LUT R6, R6, R58, RZ, 0xc0, !PT ;  /* 0x0000003a06067212 */ /* 0x000fe200078ec0ff */
[----:B------:R-:W-:Y:S01]  /*5390*/  HMMA.16816.F32.BF16 R76, R32, R26, R76 ;  /* 0x0000001a204c723c */ /* 0x000fe2000004184c */
[----:B------:R-:W-:-:S02]  /*53a0*/  F2FP.BF16.F32.PACK_AB R58, R59, R63 ;  /* 0x0000003f3b3a723e */ /* 0x000fc400000010ff */
[----:B------:R-:W-:Y:S02]  /*53b0*/  LOP3.LUT R7, R7, R60, RZ, 0xc0, !PT ;  /* 0x0000003c07077212 */ /* 0x000fe400078ec0ff */
[----:B------:R-:W-:Y:S01]  /*53c0*/  LOP3.LUT R4, R4, R61, RZ, 0xc0, !PT ;  /* 0x0000003d04047212 */ /* 0x000fe200078ec0ff */
[----:B---3--:R-:W-:Y:S01]  /*53d0*/  HMMA.16816.F32.BF16 R88, R32, R20, R88 ;  /* 0x000000142058723c */ /* 0x008fe20000041858 */
[----:B------:R-:W-:-:S05]  /*53e0*/  LOP3.LUT R5, R5, R58, RZ, 0xc0, !PT ;  /* 0x0000003a05057212 */ /* 0x000fca00078ec0ff */
        /* <DEDUP_REMOVED lines=24> */
[----:B------:R-:W-:-:S04]  /*5570*/  IMAD.WIDE.U32 R4, R230, UR10, RZ ;  /* 0x0000000ae6047c25 */ /* 0x000fc8000f8e00ff */
[----:B------:R-:W-:Y:S01]  /*5580*/  IMAD R0, R0, UR10, RZ ;  /* 0x0000000a00007c24 */ /* 0x000fe2000f8e02ff */
[----:B------:R-:W-:Y:S01]  /*5590*/  BAR.SYNC.DEFER_BLOCKING 0x0 ;  /* 0x0000000000007b1d */ /* 0x000fe20000010000 */
[----:B------:R-:W-:Y:S02]  /*55a0*/  LEA R2, P0, R4, R246, 0x6 ;  /* 0x000000f604027211 */ /* 0x000fe400078030ff */
[----:B------:R-:W-:Y:S02]  /*55b0*/  IMAD R0, R230, UR11, R0 ;  /* 0x0000000be6007c24 */ /* 0x000fe4000f8e0200 */
[----:B------:R-:W-:Y:S02]  /*55c0*/  LEA R6, P1, R2, UR6, 0x1 ;  /* 0x0000000602067c11 */ /* 0x000fe4000f8208ff */
[----:B------:R-:W-:-:S05]  /*55d0*/  IMAD.IADD R0, R5, 0x1, R0 ;  /* 0x0000000105007824 */ /* 0x000fca00078e0200 */
[----:B------:R-:W-:Y:S02]  /*55e0*/  LEA.HI.X R0, R4, R227, R0, 0x6, P0 ;  /* 0x000000e304007211 */ /* 0x000fe400000f3400 */
[----:B------:R-:W-:Y:S02]  /*55f0*/  IADD3 R4, P0, R6, UR17, RZ ;  /* 0x0000001106047c10 */ /* 0x000fe4000ff1e0ff */
[----:B------:R-:W-:Y:S01]  /*5600*/  LEA.HI.X R7, R2, UR7, R0, 0x1, P1 ;  /* 0x0000000702077c11 */ /* 0x000fe200088f0c00 */
[----:B------:R-:W-:Y:S01]  /*5610*/  VIADD R2, R3, 0xfffffffe ;  /* 0xfffffffe03027836 */ /* 0x000fe20000000000 */
[----:B------:R-:W1:Y:S02]  /*5620*/  S2R R0, SR_TID.X ;  /* 0x0000000000007919 */ /* 0x000e640000002100 */
        /* <DEDUP_REMOVED lines=10> */
[----:B------:R-:W-:Y:S01]  /*56d0*/  LDSM.16.M88.4 R200, [R221] ;  /* 0x00000000ddc8783b */ /* 0x000fe20000000200 */
[----:B-1----:R-:W-:-:S03]  /*56e0*/  IMAD.SHL.U32 R0, R0, 0x2, RZ ;  /* 0x0000000200007824 */ /* 0x002fc600078e00ff */
[----:B------:R-:W2:Y:S02]  /*56f0*/  LDSM.16.M88.4 R60, [R220] ;  /* 0x00000000dc3c783b */ /* 0x000ea40000000200 */
[----:B------:R-:W-:Y:S02]  /*5700*/  LOP3.LUT R0, R0, 0x6, RZ, 0xc0, !PT ;  /* 0x0000000600007812 */ /* 0x000fe400078ec0ff */
[----:B------:R-:W1:Y:S04]  /*5710*/  LDSM.16.M88.4 R20, [R221+0x1000] ;  /* 0x00100000dd14783b */ /* 0x000e680000000200 */
[----:B------:R-:W3:Y:S01]  /*5720*/  LDSM.16.M88.4 R44, [R220+0x400] ;  /* 0x00040000dc2c783b */ /* 0x000ee20000000200 */
[----:B------:R-:W-:-:S03]  /*5730*/  IMAD R0, R2, 0x40, R0 ;  /* 0x0000004002007824 */ /* 0x000fc600078e0200 */
[----:B------:R-:W4:Y:S01]  /*5740*/  LDSM.16.M88.4 R28, [R220+0x800] ;  /* 0x00080000dc1c783b */ /* 0x000f220000000200 */
[C---:B------:R-:W-:Y:S01]  /*5750*/  VIADD R2, R0.reuse, 0x1 ;  /* 0x0000000100027836 */ /* 0x040fe20000000000 */
[CC--:B------:R-:W-:Y:S02]  /*5760*/  ISETP.GE.AND P2, PT, R0.reuse, R239.reuse, PT ;  /* 0x000000ef0000720c */ /* 0x0c0fe40003f46270 */
[----:B------:R-:W5:Y:S01]  /*5770*/  LDSM.16.M88.4 R184, [R220+0xc00] ;  /* 0x000c0000dcb8783b */ /* 0x000f620000000200 */
[-C--:B------:R-:W-:Y:S02]  /*5780*/  ISETP.GE.AND P4, PT, R0, R238.reuse, PT ;  /* 0x000000ee0000720c */ /* 0x080fe40003f86270 */
[C---:B------:R-:W-:Y:S01]  /*5790*/  ISETP.GE.AND P6, PT, R2.reuse, R239, PT ;  /* 0x000000ef0200720c */ /* 0x040fe20003fc6270 */
[----:B------:R-:W-:Y:S01]  /*57a0*/  LDSM.16.M88.4 R180, [R218] ;  /* 0x00000000dab4783b */ /* 0x000fe20000000200 */
[C---:B------:R-:W-:Y:S02]  /*57b0*/  ISETP.GE.AND P5, PT, R2.reuse, R238, PT ;  /* 0x000000ee0200720c */ /* 0x040fe40003fa6270 */
[-C--:B------:R-:W-:Y:S01]  /*57c0*/  ISETP.GE.AND P3, PT, R2, R233.reuse, PT ;  /* 0x000000e90200720c */ /* 0x080fe20003f66270 */
[----:B------:R-:W5:Y:S01]  /*57d0*/  LDSM.16.M88.4 R208, [R219+0x1000] ;  /* 0x00100000dbd0783b */ /* 0x000f620000000200 */
[----:B------:R-:W-:-:S02]  /*57e0*/  ISETP.GE.AND P0, PT, R0, R233, PT ;  /* 0x000000e90000720c */ /* 0x000fc40003f06270 */
[----:B------:R-:W-:Y:S01]  /*57f0*/  ISETP.GE.AND P1, PT, R2, R231, PT ;  /* 0x000000e70200720c */ /* 0x000fe20003f26270 */
[----:B------:R-:W5:Y:S04]  /*5800*/  LDSM.16.M88.4 R176, [R218+0x400] ;  /* 0x00040000dab0783b */ /* 0x000f680000000200 */
[----:B------:R-:W5:Y:S04]  /*5810*/  LDSM.16.M88.4 R16, [R218+0x800] ;  /* 0x00080000da10783b */ /* 0x000f680000000200 */
[----:B------:R-:W5:Y:S04]  /*5820*/  LDSM.16.M88.4 R12, [R218+0xc00] ;  /* 0x000c0000da0c783b */ /* 0x000f680000000200 */
[----:B------:R-:W5:Y:S01]  /*5830*/  LDSM.16.M88.4 R8, [R219] ;  /* 0x00000000db08783b */ /* 0x000f620000000200 */
[-C--:B--2---:R-:W-:Y:S03]  /*5840*/  HMMA.16816.F32.BF16 R4, R200, R60.reuse, RZ ;  /* 0x0000003cc804723c */ /* 0x084fe600000418ff */
[----:B------:R-:W-:Y:S03]  /*5850*/  LDSM.16.M88.4 R212, [R221+0x3000] ;  /* 0x00300000ddd4783b */ /* 0x000fe60000000200 */
[C---:B-1----:R-:W-:Y:S01]  /*5860*/  HMMA.16816.F32.BF16 R172, R20.reuse, R60, RZ ;  /* 0x0000003c14ac723c */ /* 0x042fe200000418ff */
[----:B------:R-:W1:Y:S04]  /*5870*/  LDSM.16.M88.4 R196, [R220+0x1000] ;  /* 0x00100000dcc4783b */ /* 0x000e680000000200 */
[----:B------:R-:W2:Y:S01]  /*5880*/  LDSM.16.M88.4 R192, [R220+0x1400] ;  /* 0x00140000dcc0783b */ /* 0x000ea20000000200 */
[C---:B------:R-:W-:Y:S03]  /*5890*/  HMMA.16816.F32.BF16 R64, R20.reuse, R62, RZ ;  /* 0x0000003e1440723c */ /* 0x040fe600000418ff */
[----:B------:R-:W2:Y:S03]  /*58a0*/  LDSM.16.M88.4 R188, [R220+0x1800] ;  /* 0x00180000dcbc783b */ /* 0x000ea60000000200 */
[C---:B---3--:R-:W-:Y:S01]  /*58b0*/  HMMA.16816.F32.BF16 R52, R20.reuse, R44, RZ ;  /* 0x0000002c1434723c */ /* 0x048fe200000418ff */
[----:B------:R-:W0:Y:S05]  /*58c0*/  LDGDEPBAR ;  /* 0x00000000000079af */ /* 0x000e2a0000000000 */
[C---:B----4-:R-:W-:Y:S06]  /*58d0*/  HMMA.16816.F32.BF16 R36, R20.reuse, R28, RZ ;  /* 0x0000001c1424723c */ /* 0x050fec00000418ff */
[C---:B-----5:R-:W-:Y:S06]  /*58e0*/  HMMA.16816.F32.BF16 R24, R20.reuse, R184, RZ ;  /* 0x000000b81418723c */ /* 0x060fec00000418ff */
[C---:B------:R-:W-:Y:S06]  /*58f0*/  HMMA.16816.F32.BF16 R48, R20.reuse, R46, RZ ;  /* 0x0000002e1430723c */ /* 0x040fec00000418ff */
[----:B------:R-:W-:Y:S06]  /*5900*/  HMMA.16816.F32.BF16 R32, R20, R30, RZ ;  /* 0x0000001e1420723c */ /* 0x000fec00000418ff */
[----:B------:R-:W-:Y:S06]  /*5910*/  HMMA.16816.F32.BF16 R60, R200, R62, RZ ;  /* 0x0000003ec83c723c */ /* 0x000fec00000418ff */
[----:B------:R-:W-:Y:S06]  /*5920*/  HMMA.16816.F32.BF16 R20, R20, R186, RZ ;  /* 0x000000ba1414723c */ /* 0x000fec00000418ff */
[C---:B------:R-:W-:Y:S06]  /*5930*/  HMMA.16816.F32.BF16 R56, R200.reuse, R44, RZ ;  /* 0x0000002cc838723c */ /* 0x040fec00000418ff */
[C---:B------:R-:W-:Y:S06]  /*5940*/  HMMA.16816.F32.BF16 R40, R200.reuse, R28, RZ ;  /* 0x0000001cc828723c */ /* 0x040fec00000418ff */
[C---:B------:R-:W-:Y:S06]  /*5950*/  HMMA.16816.F32.BF16 R44, R200.reuse, R46, RZ ;  /* 0x0000002ec82c723c */ /* 0x040fec00000418ff */
[C---:B------:R-:W-:Y:S06]  /*5960*/  HMMA.16816.F32.BF16 R28, R200.reuse, R30, RZ ;  /* 0x0000001ec81c723c */ /* 0x040fec00000418ff */
[C---:B------:R-:W-:Y:S06]  /*5970*/  HMMA.16816.F32.BF16 R204, R200.reuse, R184, RZ ;  /* 0x000000b8c8cc723c */ /* 0x040fec00000418ff */
[----:B------:R-:W-:Y:S01]  /*5980*/  HMMA.16816.F32.BF16 R200, R200, R186, RZ ;  /* 0x000000bac8c8723c */ /* 0x000fe200000418ff */
[----:B------:R-:W3:Y:S05]  /*5990*/  LDSM.16.M88.4 R184, [R220+0x1c00] ;  /* 0x001c0000dcb8783b */ /* 0x000eea0000000200 */
        /* <DEDUP_REMOVED lines=12> */
[C---:B------:R-:W-:Y:S06]  /*5a60*/  HMMA.16816.F32.BF16 R56, R8.reuse, R176, R56 ;  /* 0x000000b00838723c */ /* 0x040fec0000041838 */
[C---:B------:R-:W-:Y:S06]  /*5a70*/  HMMA.16816.F32.BF16 R40, R8.reuse, R16, R40 ;  /* 0x000000100828723c */ /* 0x040fec0000041828 */
[C---:B------:R-:W-:Y:S01]  /*5a80*/  HMMA.16816.F32.BF16 R44, R8.reuse, R178, R44 ;  /* 0x000000b2082c723c */ /* 0x040fe2000004182c */
[----:B------:R-:W-:Y:S05]  /*5a90*/  LDSM.16.M88.4 R176, [R219+0x3000] ;  /* 0x00300000dbb0783b */ /* 0x000fea0000000200 */
[----:B------:R-:W-:Y:S01]  /*5aa0*/  HMMA.16816.F32.BF16 R28, R8, R18, R28 ;  /* 0x00000012081c723c */ /* 0x000fe2000004181c */
[----:B------:R-:W-:Y:S05]  /*5ab0*/  LDSM.16.M88.4 R16, [R218+0x1000] ;  /* 0x00100000da10783b */ /* 0x000fea0000000200 */
[C---:B-1----:R-:W-:Y:S06]  /*5ac0*/  HMMA.16816.F32.BF16 R172, R212.reuse, R196, R172 ;  /* 0x000000c4d4ac723c */ /* 0x042fec00000418ac */
[C---:B--2---:R-:W-:Y:S06]  /*5ad0*/  HMMA.16816.F32.BF16 R52, R212.reuse, R192, R52 ;  /* 0x000000c0d434723c */ /* 0x044fec0000041834 */
[C---:B------:R-:W-:Y:S06]  /*5ae0*/  HMMA.16816.F32.BF16 R36, R212.reuse, R188, R36 ;  /* 0x000000bcd424723c */ /* 0x040fec0000041824 */
[C---:B---3--:R-:W-:Y:S06]  /*5af0*/  HMMA.16816.F32.BF16 R24, R212.reuse, R184, R24 ;  /* 0x000000b8d418723c */ /* 0x048fec0000041818 */
[C---:B------:R-:W-:Y:S06]  /*5b00*/  HMMA.16816.F32.BF16 R64, R212.reuse, R198, R64 ;  /* 0x000000c6d440723c */ /* 0x040fec0000041840 */
[C---:B------:R-:W-:Y:S06]  /*5b10*/  HMMA.16816.F32.BF16 R48, R212.reuse, R194, R48 ;  /* 0x000000c2d430723c */ /* 0x040fec0000041830 */
[C---:B------:R-:W-:Y:S06]  /*5b20*/  HMMA.16816.F32.BF16 R32, R212.reuse, R190, R32 ;  /* 0x000000bed420723c */ /* 0x040fec0000041820 */
[----:B------:R-:W-:Y:S01]  /*5b30*/  HMMA.16816.F32.BF16 R20, R212, R186, R20 ;  /* 0x000000bad414723c */ /* 0x000fe20000041814 */
[----:B------:R-:W1:Y:S05]  /*5b40*/  LDSM.16.M88.4 R212, [R219+0x2000] ;  /* 0x00200000dbd4783b */ /* 0x000e6a0000000200 */
[C---:B------:R-:W-:Y:S06]  /*5b50*/  HMMA.16816.F32.BF16 R204, R8.reuse, R12, R204 ;  /* 0x0000000c08cc723c */ /* 0x040fec00000418cc */
[----:B------:R-:W-:Y:S01]  /*5b60*/  HMMA.16816.F32.BF16 R200, R8, R14, R200 ;  /* 0x0000000e08c8723c */ /* 0x000fe200000418c8 */
[----:B------:R-:W2:Y:S04]  /*5b70*/  LDSM.16.M88.4 R8, [R218+0x1400] ;  /* 0x00140000da08783b */ /* 0x000ea80000000200 */
[----:B------:R-:W-:Y:S01]  /*5b80*/  LDSM.16.M88.4 R12, [R218+0x1800] ;  /* 0x00180000da0c783b */ /* 0x000fe20000000200 */
[C---:B----4-:R-:W-:Y:S06]  /*5b90*/  HMMA.16816.F32.BF16 R4, R180.reuse, R196, R4 ;  /* 0x000000c4b404723c */ /* 0x050fec0000041804 */
[C---:B------:R-:W-:Y:S01]  /*5ba0*/  HMMA.16816.F32.BF16 R60, R180.reuse, R198, R60 ;  /* 0x000000c6b43c723c */ /* 0x040fe2000004183c */
[----:B------:R-:W-:Y:S05]  /*5bb0*/  LDSM.16.M88.4 R196, [R221+0x4000] ;  /* 0x00400000ddc4783b */ /* 0x000fea0000000200 */
[C---:B------:R-:W-:Y:S06]  /*5bc0*/  HMMA.16816.F32.BF16 R56, R180.reuse, R192, R56 ;  /* 0x000000c0b438723c */ /* 0x040fec0000041838 */
[C---:B------:R-:W-:Y:S01]  /*5bd0*/  HMMA.16816.F32.BF16 R44, R180.reuse, R194, R44 ;  /* 0x000000c2b42c723c */ /* 0x040fe2000004182c */
[----:B------:R-:W-:Y:S05]  /*5be0*/  LDSM.16.M88.4 R192, [R221+0x5000] ;  /* 0x00500000ddc0783b */ /* 0x000fea0000000200 */
[C---:B------:R-:W-:Y:S06]  /*5bf0*/  HMMA.16816.F32.BF16 R40, R180.reuse, R188, R40 ;  /* 0x000000bcb428723c */ /* 0x040fec0000041828 */
[----:B------:R-:W-:Y:S01]  /*5c00*/  HMMA.16816.F32.BF16 R28, R180, R190, R28 ;  /* 0x000000beb41c723c */ /* 0x000fe2000004181c */
[----:B------:R-:W3:Y:S05]  /*5c10*/  LDSM.16.M88.4 R188, [R220+0x2000] ;  /* 0x00200000dcbc783b */ /* 0x000eea0000000200 */
[-C--:B-1----:R-:W-:Y:S06]  /*5c20*/  HMMA.16816.F32.BF16 R4, R212, R16.reuse, R4 ;  /* 0x00000010d404723c */ /* 0x082fec0000041804 */
[C---:B------:R-:W-:Y:S06]  /*5c30*/  HMMA.16816.F32.BF16 R172, R176.reuse, R16, R172 ;  /* 0x00000010b0ac723c */ /* 0x040fec00000418ac */
[C---:B------:R-:W-:Y:S06]  /*5c40*/  HMMA.16816.F32.BF16 R64, R176.reuse, R18, R64 ;  /* 0x00000012b040723c */ /* 0x040fec0000041840 */
[C---:B--2---:R-:W-:Y:S06]  /*5c50*/  HMMA.16816.F32.BF16 R52, R176.reuse, R8, R52 ;  /* 0x00000008b034723c */ /* 0x044fec0000041834 */
[----:B------:R-:W-:Y:S06]  /*5c60*/  HMMA.16816.F32.BF16 R48, R176, R10, R48 ;  /* 0x0000000ab030723c */ /* 0x000fec0000041830 */
[C---:B------:R-:W-:Y:S01]  /*5c70*/  HMMA.16816.F32.BF16 R60, R212.reuse, R18, R60 ;  /* 0x00000012d43c723c */ /* 0x040fe2000004183c */
[----:B------:R-:W-:Y:S05]  /*5c80*/  LDSM.16.M88.4 R16, [R219+0x4000] ;  /* 0x00400000db10783b */ /* 0x000fea0000000200 */
[C---:B------:R-:W-:Y:S06]  /*5c90*/  HMMA.16816.F32.BF16 R56, R212.reuse, R8, R56 ;  /* 0x00000008d438723c */ /* 0x040fec0000041838 */
[----:B------:R-:W-:Y:S01]  /*5ca0*/  HMMA.16816.F32.BF16 R44, R212, R10, R44 ;  /* 0x0000000ad42c723c */ /* 0x000fe2000004182c */
[----:B------:R-:W1:Y:S05]  /*5cb0*/  LDSM.16.M88.4 R8, [R218+0x2000] ;  /* 0x00200000da08783b */ /* 0x000e6a0000000200 */
[----:B---3--:R-:W-:Y:S06]  /*5cc0*/  HMMA.16816.F32.BF16 R4, R196, R188, R4 ;  /* 0x000000bcc404723c */ /* 0x008fec0000041804 */
[C---:B------:R-:W-:Y:S06]  /*5cd0*/  HMMA.16816.F32.BF16 R204, R180.reuse, R184, R204 ;  /* 0x000000b8b4cc723c */ /* 0x040fec00000418cc */
[----:B------:R-:W-:Y:S01]  /*5ce0*/  HMMA.16816.F32.BF16 R200, R180, R186, R200 ;  /* 0x000000bab4c8723c */ /* 0x000fe200000418c8 */
[----:B------:R-:W2:Y:S04]  /*5cf0*/  LDSM.16.M88.4 R184, [R220+0x2400] ;  /* 0x00240000dcb8783b */ /* 0x000ea80000000200 */
[----:B------:R-:W-:Y:S01]  /*5d00*/  LDSM.16.M88.4 R180, [R220+0x2800] ;  /* 0x00280000dcb4783b */ /* 0x000fe20000000200 */
[C---:B------:R-:W-:Y:S06]  /*5d10*/  HMMA.16816.F32.BF16 R36, R176.reuse, R12, R36 ;  /* 0x0000000cb024723c */ /* 0x040fec0000041824 */
[----:B------:R-:W-:Y:S06]  /*5d20*/  HMMA.16816.F32.BF16 R32, R176, R14, R32 ;  /* 0x0000000eb020723c */ /* 0x000fec0000041820 */
[C---:B------:R-:W-:Y:S06]  /*5d30*/  HMMA.16816.F32.BF16 R40, R212.reuse, R12, R40 ;  /* 0x0000000cd428723c */ /* 0x040fec0000041828 */
[----:B------:R-:W-:Y:S01]  /*5d40*/  HMMA.16816.F32.BF16 R28, R212, R14, R28 ;  /* 0x0000000ed41c723c */ /* 0x000fe2000004181c */
[----:B------:R-:W3:Y:S05]  /*5d50*/  LDSM.16.M88.4 R12, [R219+0x5000] ;  /* 0x00500000db0c783b */ /* 0x000eea0000000200 */
[----:B-1----:R-:W-:Y:S06]  /*5d60*/  HMMA.16816.F32.BF16 R4, R16, R8, R4 ;  /* 0x000000081004723c */ /* 0x002fec0000041804 */
[C---:B------:R-:W-:Y:S06]  /*5d70*/  HMMA.16816.F32.BF16 R172, R192.reuse, R188, R172 ;  /* 0x000000bcc0ac723c */ /* 0x040fec00000418ac */
[-C--:B------:R-:W-:Y:S06]  /*5d80*/  HMMA.16816.F32.BF16 R64, R192, R190.reuse, R64 ;  /* 0x000000bec040723c */ /* 0x080fec0000041840 */
[----:B------:R-:W-:Y:S01]  /*5d90*/  HMMA.16816.F32.BF16 R60, R196, R190, R60 ;  /* 0x000000bec43c723c */ /* 0x000fe2000004183c */
[----:B------:R-:W1:Y:S05]  /*5da0*/  LDSM.16.M88.4 R188, [R218+0x2400] ;  /* 0x00240000dabc783b */ /* 0x000e6a0000000200 */
[----:B------:R-:W-:Y:S01]  /*5db0*/  HMMA.16816.F32.BF16 R24, R176, R208, R24 ;  /* 0x000000d0b018723c */ /* 0x000fe20000041818 */
[----:B------:R-:W-:-:S02]  /*5dc0*/  FSEL R242, R6, -INF , !P4 ;  /* 0xff80000006f27808 */ /* 0x000fc40006000000 */
[----:B------:R-:W-:Y:S02]  /*5dd0*/  FSEL R240, R5, -INF , !P6 ;  /* 0xff80000005f07808 */ /* 0x000fe40007000000 */
[----:B------:R-:W-:Y:S01]  /*5de0*/  FSEL R243, R7, -INF , !P5 ;  /* 0xff80000007f37808 */ /* 0x000fe20006800000 */
[----:B------:R-:W-:Y:S01]  /*5df0*/  HMMA.16816.F32.BF16 R20, R176, R210, R20 ;  /* 0x000000d2b014723c */ /* 0x000fe20000041814 */
[----:B------:R-:W4:Y:S05]  /*5e00*/  LDSM.16.M88.4 R176, [R220+0x2c00] ;  /* 0x002c0000dcb0783b */ /* 0x000f2a0000000200 */
[-C--:B--2---:R-:W-:Y:S06]  /*5e10*/  HMMA.16816.F32.BF16 R56, R196, R184.reuse, R56 ;  /* 0x000000b8c438723c */ /* 0x084fec0000041838 */
[----:B------:R-:W-:Y:S06]  /*5e20*/  HMMA.16816.F32.BF16 R52, R192, R184, R52 ;  /* 0x000000b8c034723c */ /* 0x000fec0000041834 */
[----:B---3--:R-:W-:Y:S01]  /*5e30*/  HMMA.16816.F32.BF16 R172, R12, R8, R172 ;  /* 0x000000080cac723c */ /* 0x008fe200000418ac */
[----:B------:R-:W-:-:S02]  /*5e40*/  FSEL R184, R4, -INF , !P2 ;  /* 0xff80000004b87808 */ /* 0x000fc40005000000 */
[----:B------:R-:W2:Y:S01]  /*5e50*/  LDSM.16.M88.4 R4, [R218+0x2800] ;  /* 0x00280000da04783b */ /* 0x000ea20000000200 */
[C---:B------:R-:W-:Y:S02]  /*5e60*/  ISETP.GE.AND P2, PT, R0.reuse, R231, PT ;  /* 0x000000e70000720c */ /* 0x040fe40003f46270 */
[----:B------:R-:W-:Y:S01]  /*5e70*/  HMMA.16816.F32.BF16 R60, R16, R10, R60 ;  /* 0x0000000a103c723c */ /* 0x000fe2000004183c */
[C---:B------:R-:W-:Y:S02]  /*5e80*/  VIADD R8, R0.reuse, 0x8 ;  /* 0x0000000800087836 */ /* 0x040fe40000000000 */
[----:B------:R-:W-:-:S03]  /*5e90*/  VIADD R9, R0, 0x9 ;  /* 0x0000000900097836 */ /* 0x000fc60000000000 */
[----:B------:R-:W-:Y:S01]  /*5ea0*/  HMMA.16816.F32.BF16 R44, R196, R186, R44 ;  /* 0x000000bac42c723c */ /* 0x000fe2000004182c */
[-C--:B------:R-:W-:Y:S02]  /*5eb0*/  ISETP.GE.AND P4, PT, R8, R239.reuse, PT ;  /* 0x000000ef0800720c */ /* 0x080fe40003f86270 */
[C---:B------:R-:W-:Y:S02]  /*5ec0*/  ISETP.GE.AND P6, PT, R9.reuse, R239, PT ;  /* 0x000000ef0900720c */ /* 0x040fe40003fc6270 */
[----:B------:R-:W-:Y:S01]  /*5ed0*/  ISETP.GE.AND P5, PT, R9, R238, PT ;  /* 0x000000ee0900720c */ /* 0x000fe20003fa6270 */
[----:B------:R-:W-:Y:S06]  /*5ee0*/  HMMA.16816.F32.BF16 R64, R12, R10, R64 ;  /* 0x0000000a0c40723c */ /* 0x000fec0000041840 */
[----:B------:R-:W-:Y:S01]  /*5ef0*/  HMMA.16816.F32.BF16 R48, R192, R186, R48 ;  /* 0x000000bac030723c */ /* 0x000fe20000041830 */
[----:B------:R-:W-:-:S02]  /*5f00*/  FSEL R2, R172, -INF , !P0 ;  /* 0xff800000ac027808 */ /* 0x000fc40004000000 */
[----:B------:R-:W-:Y:S02]  /*5f10*/  FSEL R245, R174, -INF , !P2 ;  /* 0xff800000aef57808 */ /* 0x000fe40005000000 */
[C---:B------:R-:W-:Y:S01]  /*5f20*/  ISETP.GE.AND P0, PT, R8.reuse, R238, PT ;  /* 0x000000ee0800720c */ /* 0x040fe20003f06270 */
[----:B------:R-:W-:Y:S01]  /*5f30*/  HMMA.16816.F32.BF16 R40, R196, R180, R40 ;  /* 0x000000b4c428723c */ /* 0x000fe20000041828 */
[-C--:B------:R-:W-:Y:S02]  /*5f40*/  ISETP.GE.AND P2, PT, R8, R233.reuse, PT ;  /* 0x000000e90800720c */ /* 0x080fe40003f46270 */
[----:B------:R-:W-:Y:S02]  /*5f50*/  FSEL R248, R175, -INF , !P1 ;  /* 0xff800000aff87808 */ /* 0x000fe40004800000 */
[----:B------:R-:W-:Y:S01]  /*5f60*/  FSEL R60, R60, -INF , !P4 ;  /* 0xff8000003c3c7808 */ /* 0x000fe20006000000 */
[----:B-1----:R-:W-:Y:S01]  /*5f70*/  HMMA.16816.F32.BF16 R56, R16, R188, R56 ;  /* 0x000000bc1038723c */ /* 0x002fe20000041838 */
[----:B------:R-:W-:-:S02]  /*5f80*/  ISETP.GE.AND P1, PT, R9, R233, PT ;  /* 0x000000e90900720c */ /* 0x000fc40003f26270 */
[----:B------:R-:W-:Y:S01]  /*5f90*/  ISETP.GE.AND P4, PT, R9, R231, PT ;  /* 0x000000e70900720c */ /* 0x000fe20003f86270 */
[----:B------:R-:W-:Y:S01]  /*5fa0*/  VIADD R9, R0, 0x11 ;  /* 0x0000001100097836 */ /* 0x000fe20000000000 */
[----:B------:R-:W-:Y:S01]  /*5fb0*/  FSEL R241, R61, -INF , !P6 ;  /* 0xff8000003df17808 */ /* 0x000fe20007000000 */
[----:B------:R-:W-:Y:S01]  /*5fc0*/  HMMA.16816.F32.BF16 R52, R12, R188, R52 ;  /* 0x000000bc0c34723c */ /* 0x000fe20000041834 */
[----:B------:R-:W-:Y:S02]  /*5fd0*/  FSEL R251, R64, -INF , !P2 ;  /* 0xff80000040fb7808 */ /* 0x000fe40005000000 */
[----:B------:R-:W-:Y:S02]  /*5fe0*/  FSEL R250, R65, -INF , !P1 ;  /* 0xff80000041fa7808 */ /* 0x000fe40004800000 */
[----:B------:R-:W-:Y:S01]  /*5ff0*/  FSEL R61, R63, -INF , !P5 ;  /* 0xff8000003f3d7808 */ /* 0x000fe20006800000 */
[----:B------:R-:W-:Y:S01]  /*6000*/  HMMA.16816.F32.BF16 R36, R192, R180, R36 ;  /* 0x000000b4c024723c */ /* 0x000fe20000041824 */
[----:B------:R-:W-:-:S02]  /*6010*/  FSEL R189, R62, -INF , !P0 ;  /* 0xff8000003ebd7808 */ /* 0x000fc40004000000 */
[----:B------:R-:W-:Y:S02]  /*6020*/  ISETP.GE.AND P5, PT, R9, R239, PT ;  /* 0x000000ef0900720c */ /* 0x000fe40003fa6270 */
[----:B------:R-:W-:Y:S01]  /*6030*/  FSEL R244, R67, -INF , !P4 ;  /* 0xff80000043f47808 */ /* 0x000fe20006000000 */
[----:B------:R-:W-:Y:S01]  /*6040*/  HMMA.16816.F32.BF16 R32, R192, R182, R32 ;  /* 0x000000b6c020723c */ /* 0x000fe20000041820 */
[C---:B------:R-:W-:Y:S02]  /*6050*/  ISETP.GE.AND P6, PT, R9.reuse, R238, PT ;  /* 0x000000ee0900720c */ /* 0x040fe40003fc6270 */
[----:B------:R-:W-:-:S03]  /*6060*/  ISETP.GE.AND P4, PT, R9, R233, PT ;  /* 0x000000e90900720c */ /* 0x000fc60003f86270 */
[C---:B----4-:R-:W-:Y:S06]  /*6070*/  HMMA.16816.F32.BF16 R24, R192.reuse, R176, R24 ;  /* 0x000000b0c018723c */ /* 0x050fec0000041818 */
[----:B------:R-:W-:Y:S01]  /*6080*/  HMMA.16816.F32.BF16 R20, R192, R178, R20 ;  /* 0x000000b2c014723c */ /* 0x000fe20000041814 */
[----:B------:R-:W-:-:S05]  /*6090*/  FSEL R53, R53, -INF , !P4 ;  /* 0xff80000035357808 */ /* 0x000fca0006000000 */
[----:B------:R-:W-:Y:S01]  /*60a0*/  HMMA.16816.F32.BF16 R44, R16, R190, R44 ;  /* 0x000000be102c723c */ /* 0x000fe2000004182c */
[----:B------:R-:W-:Y:S02]  /*60b0*/  FSEL R195, R173, -INF , !P3 ;  /* 0xff800000adc37808 */ /* 0x000fe40005800000 */
[----:B------:R-:W-:Y:S01]  /*60c0*/  ISETP.GE.AND P3, PT, R8, R231, PT ;  /* 0x000000e70800720c */ /* 0x000fe20003f66270 */
[----:B------:R-:W-:Y:S02]  /*60d0*/  VIADD R8, R0, 0x10 ;  /* 0x0000001000087836 */ /* 0x000fe40000000000 */
[C---:B------:R-:W-:Y:S01]  /*60e0*/  HMMA.16816.F32.BF16 R204, R212.reuse, R208, R204 ;  /* 0x000000d0d4cc723c */ /* 0x040fe200000418cc */
[----:B------:R-:W-:Y:S02]  /*60f0*/  FSEL R249, R66, -INF , !P3 ;  /* 0xff80000042f97808 */ /* 0x000fe40005800000 */
[C---:B------:R-:W-:Y:S02]  /*6100*/  ISETP.GE.AND P0, PT, R8.reuse, R239, PT ;  /* 0x000000ef0800720c */ /* 0x040fe40003f06270 */
[C---:B------:R-:W-:Y:S01]  /*6110*/  ISETP.GE.AND P2, PT, R8.reuse, R238, PT ;  /* 0x000000ee0800720c */ /* 0x040fe20003f46270 */
[----:B------:R-:W-:Y:S01]  /*6120*/  HMMA.16816.F32.BF16 R200, R212, R210, R200 ;  /* 0x000000d2d4c8723c */ /* 0x000fe200000418c8 */
[----:B------:R-:W-:-:S02]  /*6130*/  ISETP.GE.AND P3, PT, R8, R233, PT ;  /* 0x000000e90800720c */ /* 0x000fc40003f66270 */
[----:B------:R-:W-:Y:S01]  /*6140*/  ISETP.GE.AND P1, PT, R8, R231, PT ;  /* 0x000000e70800720c */ /* 0x000fe20003f26270 */
[----:B------:R-:W-:Y:S01]  /*6150*/  VIADD R8, R0, 0x18 ;  /* 0x0000001800087836 */ /* 0x000fe20000000000 */
[----:B------:R-:W-:Y:S01]  /*6160*/  FSEL R208, R56, -INF , !P0 ;  /* 0xff80000038d07808 */ /* 0x000fe20004000000 */
[----:B------:R-:W-:Y:S01]  /*6170*/  HMMA.16816.F32.BF16 R48, R12, R190, R48 ;  /* 0x000000be0c30723c */ /* 0x000fe20000041830 */
[----:B------:R-:W-:Y:S01]  /*6180*/  IMAD.MOV.U32 R56, RZ, RZ, R243 ;  /* 0x000000ffff387224 */ /* 0x000fe200078e00f3 */
[----:B------:R-:W-:Y:S01]  /*6190*/  FSEL R62, R52, -INF , !P3 ;  /* 0xff800000343e7808 */ /* 0x000fe20005800000 */
[----:B------:R-:W-:Y:S01]  /*61a0*/  VIADD R52, R0, 0x20 ;  /* 0x0000002000347836 */ /* 0x000fe20000000000 */
[----:B------:R-:W-:Y:S01]  /*61b0*/  FSEL R243, R54, -INF , !P1 ;  /* 0xff80000036f37808 */ /* 0x000fe20004800000 */
[----:B------:R-:W-:Y:S01]  /*61c0*/  VIADD R54, R0, 0x19 ;  /* 0x0000001900367836 */ /* 0x000fe20000000000 */
[----:B--2---:R-:W-:Y:S01]  /*61d0*/  HMMA.16816.F32.BF16 R40, R16, R4, R40 ;  /* 0x000000041028723c */ /* 0x004fe20000041828 */
[----:B------:R-:W-:-:S02]  /*61e0*/  FSEL R191, R58, -INF , !P2 ;  /* 0xff8000003abf7808 */ /* 0x000fc40005000000 */
[----:B------:R-:W-:Y:S01]  /*61f0*/  FSEL R209, R57, -INF , !P5 ;  /* 0xff80000039d17808 */ /* 0x000fe20006800000 */
[----:B------:R-:W-:Y:S01]  /*6200*/  IMAD.MOV.U32 R57, RZ, RZ, R242 ;  /* 0x000000ffff397224 */ /* 0x000fe200078e00f2 */
[----:B------:R-:W-:Y:S01]  /*6210*/  ISETP.GE.AND P0, PT, R9, R231, PT ;  /* 0x000000e70900720c */ /* 0x000fe20003f06270 */
[----:B------:R-:W-:Y:S01]  /*6220*/  HMMA.16816.F32.BF16 R28, R196, R182, R28 ;  /* 0x000000b6c41c723c */ /* 0x000fe2000004181c */
[C---:B------:R-:W-:Y:S02]  /*6230*/  ISETP.GE.AND P2, PT, R8.reuse, R239, PT ;  /* 0x000000ef0800720c */ /* 0x040fe40003f46270 */
[C---:B------:R-:W-:Y:S02]  /*6240*/  ISETP.GE.AND P3, PT, R8.reuse, R238, PT ;  /* 0x000000ee0800720c */ /* 0x040fe40003f66270 */
[C---:B------:R-:W-:Y:S01]  /*6250*/  ISETP.GE.AND P1, PT, R8.reuse, R233, PT ;  /* 0x000000e90800720c */ /* 0x040fe20003f26270 */
[----:B------:R-:W-:Y:S01]  /*6260*/  HMMA.16816.F32.BF16 R36, R12, R4, R36 ;  /* 0x000000040c24723c */ /* 0x000fe20000041824 */
[----:B------:R-:W-:-:S02]  /*6270*/  ISETP.GE.AND P5, PT, R8, R231, PT ;  /* 0x000000e70800720c */ /* 0x000fc40003fa6270 */
[----:B------:R-:W1:Y:S01]  /*6280*/  LDSM.16.M88.4 R8, [R218+0x2c00] ;  /* 0x002c0000da08783b */ /* 0x000e620000000200 */
[----:B------:R-:W-:Y:S01]  /*6290*/  FSEL R210, R59, -INF , !P6 ;  /* 0xff8000003bd27808 */ /* 0x000fe20007000000 */
[----:B------:R-:W-:-:S04]  /*62a0*/  DEPBAR.LE SB0, 0x0 ;  /* 0x000080000000791a */ /* 0x000fc80000000000 */
[----:B------:R-:W-:Y:S01]  /*62b0*/  FSEL R211, R44, -INF , !P2 ;  /* 0xff8000002cd37808 */ /* 0x000fe20005000000 */
[----:B------:R-:W-:Y:S01]  /*62c0*/  VIADD R5, R0, 0x21 ;  /* 0x0000002100057836 */ /* 0x000fe20000000000 */
[----:B------:R-:W-:Y:S01]  /*62d0*/  FSEL R212, R46, -INF , !P3 ;  /* 0xff8000002ed47808 */ /* 0x000fe20005800000 */
[C---:B------:R-:W-:Y:S01]  /*62e0*/  HMMA.16816.F32.BF16 R204, R196.reuse, R176, R204 ;  /* 0x000000b0c4cc723c */ /* 0x040fe200000418cc */
[C---:B------:R-:W-:Y:S01]  /*62f0*/  ISETP.GE.AND P6, PT, R54.reuse, R239, PT ;  /* 0x000000ef3600720c */ /* 0x040fe20003fc6270 */
[----:B------:R-:W-:Y:S01]  /*6300*/  IMAD.MOV.U32 R44, RZ, RZ, R240 ;  /* 0x000000ffff2c7224 */ /* 0x000fe200078e00f0 */
[----:B------:R-:W-:Y:S01]  /*6310*/  ISETP.GE.AND P4, PT, R54, R238, PT ;  /* 0x000000ee3600720c */ /* 0x000fe20003f86270 */
[----:B------:R-:W-:Y:S01]  /*6320*/  VIADD R4, R0, 0x28 ;  /* 0x0000002800047836 */ /* 0x000fe20000000000 */
[----:B------:R-:W-:Y:S01]  /*6330*/  ISETP.GE.AND P2, PT, R54, R231, PT ;  /* 0x000000e73600720c */ /* 0x000fe20003f46270 */
[----:B------:R-:W-:Y:S01]  /*6340*/  HMMA.16816.F32.BF16 R200, R196, R178, R200 ;  /* 0x000000b2c4c8723c */ /* 0x000fe200000418c8 */
[----:B------:R-:W-:-:S02]  /*6350*/  ISETP.GE.AND P3, PT, R52, R239, PT ;  /* 0x000000ef3400720c */ /* 0x000fc40003f66270 */
[----:B------:R-:W-:Y:S02]  /*6360*/  FSEL R51, R51, -INF , !P2 ;  /* 0xff80000033337808 */ /* 0x000fe40005000000 */
[----:B------:R-:W-:Y:S01]  /*6370*/  FSEL R215, R45, -INF , !P6 ;  /* 0xff8000002dd77808 */ /* 0x000fe20007000000 */
[-C--:B------:R-:W-:Y:S01]  /*6380*/  HMMA.16816.F32.BF16 R28, R16, R6.reuse, R28 ;  /* 0x00000006101c723c */ /* 0x080fe2000004181c */
[----:B------:R-:W-:Y:S02]  /*6390*/  FSEL R240, R47, -INF , !P4 ;  /* 0xff8000002ff07808 */ /* 0x000fe40006000000 */
[----:B------:R-:W-:Y:S02]  /*63a0*/  FSEL R173, R40, -INF , !P3 ;  /* 0xff80000028ad7808 */ /* 0x000fe40005800000 */
[C---:B------:R-:W-:Y:S01]  /*63b0*/  ISETP.GE.AND P2, PT, R5.reuse, R239, PT ;  /* 0x000000ef0500720c */ /* 0x040fe20003f46270 */
[----:B------:R-:W-:Y:S01]  /*63c0*/  HMMA.16816.F32.BF16 R32, R12, R6, R32 ;  /* 0x000000060c20723c */ /* 0x000fe20000041820 */
[----:B------:R-:W-:-:S02]  /*63d0*/  ISETP.GE.AND P6, PT, R5, R238, PT ;  /* 0x000000ee0500720c */ /* 0x000fc40003fc6270 */
[C---:B------:R-:W-:Y:S02]  /*63e0*/  ISETP.GE.AND P4, PT, R5.reuse, R233, PT ;  /* 0x000000e90500720c */ /* 0x040fe40003f86270 */
[----:B------:R-:W-:Y:S02]  /*63f0*/  ISETP.GE.AND P3, PT, R5, R231, PT ;  /* 0x000000e70500720c */ /* 0x000fe40003f66270 */
[----:B------:R-:W-:Y:S01]  /*6400*/  FMNMX.FTZ R5, R168, R184, !PT ;  /* 0x000000b8a8057209 */ /* 0x000fe20007810000 */
[----:B------:R-:W-:Y:S01]  /*6410*/  VIADD R6, R0, 0x30 ;  /* 0x0000003000067836 */ /* 0x000fe20000000000 */
[----:B------:R-:W-:Y:S01]  /*6420*/  FSEL R242, R55, -INF , !P0 ;  /* 0xff80000037f27808 */ /* 0x000fe20004000000 */
[----:B------:R-:W-:Y:S01]  /*6430*/  IMAD.MOV.U32 R55, RZ, RZ, R241 ;  /* 0x000000ffff377224 */ /* 0x000fe200078e00f1 */
[----:B------:R-:W-:Y:S02]  /*6440*/  FMNMX.FTZ R5, R44, R5, !PT ;  /* 0x000000052c057209 */ /* 0x000fe40007810000 */
[----:B------:R-:W-:Y:S01]  /*6450*/  ISETP.GE.AND P0, PT, R54, R233, PT ;  /* 0x000000e93600720c */ /* 0x000fe20003f06270 */
[----:B-1----:R-:W-:Y:S01]  /*6460*/  HMMA.16816.F32.BF16 R204, R16, R8, R204 ;  /* 0x0000000810cc723c */ /* 0x002fe200000418cc */
[----:B------:R-:W-:-:S02]  /*6470*/  FMNMX.FTZ R5, R60, R5, !PT ;  /* 0x000000053c057209 */ /* 0x000fc40007810000 */
[----:B------:R-:W-:Y:S02]  /*6480*/  FSEL R48, R48, -INF , !P1 ;  /* 0xff80000030307808 */ /* 0x000fe40004800000 */
[----:B------:R-:W-:Y:S01]  /*6490*/  FMNMX.FTZ R5, R55, R5, !PT ;  /* 0x0000000537057209 */ /* 0x000fe20007810000 */
[----:B------:R-:W-:Y:S01]  /*64a0*/  HMMA.16816.F32.BF16 R200, R16, R10, R200 ;  /* 0x0000000a10c8723c */ /* 0x000fe200000418c8 */
[----:B------:R-:W-:Y:S02]  /*64b0*/  FSEL R252, R50, -INF , !P5 ;  /* 0xff80000032fc7808 */ /* 0x000fe40006800000 */
[----:B------:R-:W-:Y:S02]  /*64c0*/  FMNMX.FTZ R5, R208, R5, !PT ;  /* 0x00000005d0057209 */ /* 0x000fe40007810000 */
[----:B------:R-:W-:Y:S01]  /*64d0*/  FSEL R49, R49, -INF , !P0 ;  /* 0xff80000031317808 */ /* 0x000fe20004000000 */
[----:B------:R-:W-:Y:S01]  /*64e0*/  HMMA.16816.F32.BF16 R24, R12, R8, R24 ;  /* 0x000000080c18723c */ /* 0x000fe20000041818 */
[----:B------:R-:W-:Y:S01]  /*64f0*/  FMNMX.FTZ R7, R209, R5, !PT ;  /* 0x00000005d1077209 */ /* 0x000fe20007810000 */
[----:B------:R-:W-:Y:S01]  /*6500*/  VIADD R5, R0, 0x31 ;  /* 0x0000003100057836 */ /* 0x000fe20000000000 */
[----:B------:R-:W-:-:S02]  /*6510*/  ISETP.GE.AND P1, PT, R52, R238, PT ;  /* 0x000000ee3400720c */ /* 0x000fc40003f26270 */
[C---:B------:R-:W-:Y:S01]  /*6520*/  ISETP.GE.AND P5, PT, R52.reuse, R233, PT ;  /* 0x000000e93400720c */ /* 0x040fe20003fa6270 */
[----:B------:R-:W-:Y:S01]  /*6530*/  HMMA.16816.F32.BF16 R20, R12, R10, R20 ;  /* 0x0000000a0c14723c */ /* 0x000fe20000041814 */
[----:B------:R-:W-:Y:S02]  /*6540*/  ISETP.GE.AND P0, PT, R52, R231, PT ;  /* 0x000000e73400720c */ /* 0x000fe40003f06270 */
[----:B------:R-:W-:Y:S02]  /*6550*/  FMNMX.FTZ R7, R211, R7, !PT ;  /* 0x00000007d3077209 */ /* 0x000fe40007810000 */
[----:B------:R-:W-:Y:S02]  /*6560*/  FSEL R174, R42, -INF , !P1 ;  /* 0xff8000002aae7808 */ /* 0x000fe40004800000 */
        /* <DEDUP_REMOVED lines=10> */
[----:B------:R-:W-:Y:S02]  /*6610*/  FSEL R214, R37, -INF , !P4 ;  /* 0xff80000025d67808 */ /* 0x000fe40006000000 */
[----:B------:R-:W-:Y:S02]  /*6620*/  FSEL R199, R39, -INF , !P3 ;  /* 0xff80000027c77808 */ /* 0x000fe40005800000 */
[----:B------:R-:W-:Y:S02]  /*6630*/  FSEL R177, R28, -INF , !P1 ;  /* 0xff8000001cb17808 */ /* 0x000fe40004800000 */
[----:B------:R-:W-:Y:S01]  /*6640*/  FMNMX.FTZ R7, R173, R7, !PT ;  /* 0x00000007ad077209 */ /* 0x000fe20007810000 */
[----:B------:R-:W-:Y:S01]  /*6650*/  BAR.SYNC.DEFER_BLOCKING 0x0 ;  /* 0x0000000000007b1d */ /* 0x000fe20000010000 */
[----:B------:R-:W-:-:S02]  /*6660*/  ISETP.GE.AND P6, PT, R4, R239, PT ;  /* 0x000000ef0400720c */ /* 0x000fc40003fc6270 */
[C---:B------:R-:W-:Y:S02]  /*6670*/  ISETP.GE.AND P4, PT, R4.reuse, R238, PT ;  /* 0x000000ee0400720c */ /* 0x040fe40003f86270 */
[C---:B------:R-:W-:Y:S02]  /*6680*/  ISETP.GE.AND P3, PT, R4.reuse, R233, PT ;  /* 0x000000e90400720c */ /* 0x040fe40003f66270 */
[----:B------:R-:W-:Y:S01]  /*6690*/  ISETP.GE.AND P1, PT, R4, R231, PT ;  /* 0x000000e70400720c */ /* 0x000fe20003f26270 */
[C---:B------:R-:W-:Y:S01]  /*66a0*/  VIADD R4, R0.reuse, 0x38 ;  /* 0x0000003800047836 */ /* 0x040fe20000000000 */
[----:B------:R-:W-:Y:S01]  /*66b0*/  FMNMX.FTZ R8, R175, R7, !PT ;  /* 0x00000007af087209 */ /* 0x000fe20007810000 */
[----:B------:R-:W-:Y:S01]  /*66c0*/  VIADD R0, R0, 0x39 ;  /* 0x0000003900007836 */ /* 0x000fe20000000000 */
[----:B------:R-:W-:Y:S02]  /*66d0*/  FSEL R181, R29, -INF , !P6 ;  /* 0xff8000001db57808 */ /* 0x000fe40007000000 */
[----:B------:R-:W-:-:S02]  /*66e0*/  FSEL R241, R32, -INF , !P0 ;  /* 0xff80000020f17808 */ /* 0x000fc40004000000 */
[-C--:B------:R-:W-:Y:S02]  /*66f0*/  ISETP.GE.AND P6, PT, R6, R239.reuse, PT ;  /* 0x000000ef0600720c */ /* 0x080fe40003fc6270 */
[-C--:B------:R-:W-:Y:S02]  /*6700*/  ISETP.GE.AND P0, PT, R0, R239.reuse, PT ;  /* 0x000000ef0000720c */ /* 0x080fe40003f06270 */
[----:B------:R-:W-:Y:S02]  /*6710*/  FMNMX.FTZ R8, R177, R8, !PT ;  /* 0x00000008b1087209 */ /* 0x000fe40007810000 */
[----:B------:R-:W-:Y:S02]  /*6720*/  FSEL R180, R30, -INF , !P5 ;  /* 0xff8000001eb47808 */ /* 0x000fe40006800000 */
[----:B------:R-:W-:Y:S02]  /*6730*/  ISETP.GE.AND P5, PT, R5, R239, PT ;  /* 0x000000ef0500720c */ /* 0x000fe40003fa6270 */
[----:B------:R-:W-:-:S02]  /*6740*/  FSEL R172, R204, -INF , !P6 ;  /* 0xff800000ccac7808 */ /* 0x000fc40007000000 */
[----:B------:R-:W-:Y:S02]  /*6750*/  FMNMX.FTZ R7, R167, R57, !PT ;  /* 0x00000039a7077209 */ /* 0x000fe40007810000 */
[----:B------:R-:W-:Y:S02]  /*6760*/  FMNMX.FTZ R8, R181, R8, !PT ;  /* 0x00000008b5087209 */ /* 0x000fe40007810000 */
[----:B------:R-:W-:Y:S02]  /*6770*/  FSEL R64, R201, -INF , !P0 ;  /* 0xff800000c9407808 */ /* 0x000fe40004000000 */
[----:B------:R-:W-:Y:S02]  /*6780*/  ISETP.NE.AND P0, PT, R3, 0x2, PT ;  /* 0x000000020300780c */ /* 0x000fe40003f05270 */
[----:B------:R-:W-:Y:S02]  /*6790*/  FSEL R182, R31, -INF , !P4 ;  /* 0xff8000001fb67808 */ /* 0x000fe40006000000 */
[----:B------:R-:W-:-:S02]  /*67a0*/  ISETP.GE.AND P4, PT, R4, R239, PT ;  /* 0x000000ef0400720c */ /* 0x000fc40003f86270 */
[----:B------:R-:W-:Y:S02]  /*67b0*/  FSEL R67, R205, -INF , !P5 ;  /* 0xff800000cd437808 */ /* 0x000fe40006800000 */
[----:B------:R-:W-:Y:S02]  /*67c0*/  FMNMX.FTZ R7, R56, R7, !PT ;  /* 0x0000000738077209 */ /* 0x000fe40007810000 */
[----:B------:R-:W-:Y:S02]  /*67d0*/  FMNMX.FTZ R8, R172, R8, !PT ;  /* 0x00000008ac087209 */ /* 0x000fe40007810000 */
[----:B------:R-:W-:Y:S02]  /*67e0*/  FSEL R65, R200, -INF , !P4 ;  /* 0xff800000c8417808 */ /* 0x000fe40006000000 */
[----:B------:R-:W-:Y:S02]  /*67f0*/  FMNMX.FTZ R7, R189, R7, !PT ;  /* 0x00000007bd077209 */ /* 0x000fe40007810000 */
[----:B------:R-:W-:-:S02]  /*6800*/  FMNMX.FTZ R8, R67, R8, !PT ;  /* 0x0000000843087209 */ /* 0x000fc40007810000 */
[----:B------:R-:W-:Y:S02]  /*6810*/  FSEL R239, R33, -INF , !P3 ;  /* 0xff80000021ef7808 */ /* 0x000fe40005800000 */
[----:B------:R-:W-:Y:S02]  /*6820*/  ISETP.GE.AND P3, PT, R6, R238, PT ;  /* 0x000000ee0600720c */ /* 0x000fe40003f66270 */
[----:B------:R-:W-:Y:S02]  /*6830*/  FMNMX.FTZ R7, R61, R7, !PT ;  /* 0x000000073d077209 */ /* 0x000fe40007810000 */
[----:B------:R-:W-:Y:S02]  /*6840*/  FMNMX.FTZ R8, R65, R8, !PT ;  /* 0x0000000841087209 */ /* 0x000fe40007810000 */
[----:B------:R-:W-:Y:S02]  /*6850*/  FSEL R63, R206, -INF , !P3 ;  /* 0xff800000ce3f7808 */ /* 0x000fe40005800000 */
[----:B------:R-:W-:-:S02]  /*6860*/  ISETP.GE.AND P6, PT, R5, R238, PT ;  /* 0x000000ee0500720c */ /* 0x000fc40003fc6270 */
[-C--:B------:R-:W-:Y:S02]  /*6870*/  ISETP.GE.AND P5, PT, R4, R238.reuse, PT ;  /* 0x000000ee0400720c */ /* 0x080fe40003fa6270 */
[----:B------:R-:W-:Y:S02]  /*6880*/  ISETP.GE.AND P4, PT, R0, R238, PT ;  /* 0x000000ee0000720c */ /* 0x000fe40003f86270 */
[----:B------:R-:W-:Y:S02]  /*6890*/  ISETP.GE.AND P3, PT, R6, R233, PT ;  /* 0x000000e90600720c */ /* 0x000fe40003f66270 */
[----:B------:R-:W-:Y:S02]  /*68a0*/  FMNMX.FTZ R10, R191, R7, !PT ;  /* 0x00000007bf0a7209 */ /* 0x000fe40007810000 */
[----:B------:R-:W-:Y:S01]  /*68b0*/  FMNMX.FTZ R8, R64, R8, !PT ;  /* 0x0000000840087209 */ /* 0x000fe20007810000 */
[----:B------:R-:W-:Y:S08]  /*68c0*/  @!P0 BRA `(.L_x_365) ;  /* 0x0000000000588947 */ /* 0x000ff00003800000 */
[----:B------:R-:W-:-:S04]  /*68d0*/  VIADD R9, R3, 0xfffffffd ;  /* 0xfffffffd03097836 */ /* 0x000fc80000000000 */
[----:B------:R-:W-:Y:S01]  /*68e0*/  IMAD.WIDE.U32 R12, R9, UR12, RZ ;  /* 0x0000000c090c7c25 */ /* 0x000fe2000f8e00ff */
[----:B------:R-:W-:-:S05]  /*68f0*/  SHF.R.S32.HI R7, RZ, 0x1f, R9 ;  /* 0x0000001fff077819 */ /* 0x000fca0000011409 */
[----:B------:R-:W-:-:S04]  /*6900*/  IMAD R7, R7, UR12, RZ ;  /* 0x0000000c07077c24 */ /* 0x000fc8000f8e02ff */
[----:B------:R-:W-:Y:S01]  /*6910*/  IMAD R7, R9, UR13, R7 ;  /* 0x0000000d09077c24 */ /* 0x000fe2000f8e0207 */
[----:B------:R-:W-:-:S03]  /*6920*/  LEA R9, P0, R12, R224, 0x6 ;  /* 0x000000e00c097211 */ /* 0x000fc600078030ff */
[----:B------:R-:W-:-:S05]  /*6930*/  IMAD.IADD R7, R13, 0x1, R7 ;  /* 0x000000010d077824 */ /* 0x000fca00078e0207 */
        /* <DEDUP_REMOVED lines=15> */
.L_x_365:
[----:B------:R-:W-:Y:S01]  /*6a30*/  FMNMX.FTZ R10, R210, R10, !PT ;  /* 0x0000000ad20a7209 */ /* 0x000fe20007810000 */
[----:B------:R-:W2:Y:S01]  /*6a40*/  SHFL.BFLY PT, R7, R8, 0x2, 0x1f ;  /* 0x0c401f0008077f89 */ /* 0x000ea200000e0000 */
[----:B------:R-:W-:Y:S01]  /*6a50*/  ISETP.GE.AND P0, PT, R6, R231, PT ;  /* 0x000000e70600720c */ /* 0x000fe20003f06270 */
[----:B------:R-:W-:Y:S01]  /*6a60*/  IMAD.MOV.U32 R28, RZ, RZ, R62 ;  /* 0x000000ffff1c7224 */ /* 0x000fe200078e003e */
[----:B------:R-:W-:Y:S01]  /*6a70*/  FMNMX.FTZ R6, R212, R10, !PT ;  /* 0x0000000ad4067209 */ /* 0x000fe20007810000 */
[----:B------:R-:W-:Y:S01]  /*6a80*/  IMAD.MOV.U32 R39, RZ, RZ, R195 ;  /* 0x000000ffff277224 */ /* 0x000fe200078e00c3 */
[----:B------:R-:W-:Y:S01]  /*6a90*/  FSEL R59, R207, -INF , !P6 ;  /* 0xff800000cf3b7808 */ /* 0x000fe20007000000 */
[----:B------:R-:W-:Y:S01]  /*6aa0*/  IMAD.MOV.U32 R38, RZ, RZ, R251 ;  /* 0x000000ffff267224 */ /* 0x000fe200078e00fb */
[----:B------:R-:W-:Y:S01]  /*6ab0*/  FMNMX.FTZ R6, R240, R6, !PT ;  /* 0x00000006f0067209 */ /* 0x000fe20007810000 */
[----:B------:R-:W-:Y:S01]  /*6ac0*/  IMAD.MOV.U32 R33, RZ, RZ, R250 ;  /* 0x000000ffff217224 */ /* 0x000fe200078e00fa */
[----:B------:R-:W-:Y:S01]  /*6ad0*/  FSEL R62, R202, -INF , !P5 ;  /* 0xff800000ca3e7808 */ /* 0x000fe20006800000 */
[----:B------:R-:W-:Y:S01]  /*6ae0*/  IMAD.MOV.U32 R32, RZ, RZ, R245 ;  /* 0x000000ffff207224 */ /* 0x000fe200078e00f5 */
[----:B------:R-:W-:Y:S01]  /*6af0*/  FMNMX.FTZ R6, R174, R6, !PT ;  /* 0x00000006ae067209 */ /* 0x000fe20007810000 */
[----:B------:R-:W-:Y:S01]  /*6b00*/  IMAD.MOV.U32 R238, RZ, RZ, R48 ;  /* 0x000000ffffee7224 */ /* 0x000fe200078e0030 */
[C---:B------:R-:W-:Y:S01]  /*6b10*/  ISETP.GE.AND P6, PT, R5.reuse, R233, PT ;  /* 0x000000e90500720c */ /* 0x040fe20003fc6270 */
[----:B------:R-:W-:Y:S01]  /*6b20*/  IMAD.MOV.U32 R31, RZ, RZ, R248 ;  /* 0x000000ffff1f7224 */ /* 0x000fe200078e00f8 */
[----:B------:R-:W-:Y:S01]  /*6b30*/  FMNMX.FTZ R6, R176, R6, !PT ;  /* 0x00000006b0067209 */ /* 0x000fe20007810000 */
[----:B------:R-:W-:Y:S01]  /*6b40*/  IMAD.WIDE.U32 R196, R232, -0x326172a9, RZ ;  /* 0xcd9e8d57e8c47825 */ /* 0x000fe200078e00ff */
[----:B------:R-:W-:-:S02]  /*6b50*/  ISETP.GE.AND P5, PT, R5, R231, PT ;  /* 0x000000e70500720c */ /* 0x000fc40003fa6270 */
[----:B------:R-:W-:Y:S01]  /*6b60*/  FMNMX.FTZ R5, R166, R2, !PT ;  /* 0x00000002a6057209 */ /* 0x000fe20007810000 */
[----:B------:R-:W-:Y:S01]  /*6b70*/  IMAD.MOV.U32 R204, RZ, RZ, R49 ;  /* 0x000000ffffcc7224 */ /* 0x000fe200078e0031 */
[----:B------:R-:W-:Y:S01]  /*6b80*/  FMNMX.FTZ R6, R180, R6, !PT ;  /* 0x00000006b4067209 */ /* 0x000fe20007810000 */
[----:B------:R-:W-:Y:S01]  /*6b90*/  IMAD.MOV.U32 R30, RZ, RZ, R249 ;  /* 0x000000ffff1e7224 */ /* 0x000fe200078e00f9 */
[----:B------:R-:W-:Y:S01]  /*6ba0*/  FMNMX.FTZ R5, R39, R5, !PT ;  /* 0x0000000527057209 */ /* 0x000fe20007810000 */
[----:B------:R-:W-:Y:S01]  /*6bb0*/  IMAD.MOV.U32 R29, RZ, RZ, R244 ;  /* 0x000000ffff1d7224 */ /* 0x000fe200078e00f4 */
[----:B------:R-:W-:Y:S01]  /*6bc0*/  FMNMX.FTZ R9, R182, R6, !PT ;  /* 0x00000006b6097209 */ /* 0x000fe20007810000 */
[----:B-1----:R-:W-:Y:S01]  /*6bd0*/  IMAD.WIDE.U32 R14, R169, -0x2daee0ad, RZ ;  /* 0xd2511f53a90e7825 */ /* 0x002fe200078e00ff */
[----:B------:R-:W-:Y:S02]  /*6be0*/  FSEL R58, R203, -INF , !P4 ;  /* 0xff800000cb3a7808 */ /* 0x000fe40006000000 */
[----:B------:R-:W-:Y:S01]  /*6bf0*/  FMNMX.FTZ R5, R38, R5, !PT ;  /* 0x0000000526057209 */ /* 0x000fe20007810000 */
[----:B------:R-:W-:Y:S01]  /*6c00*/  IMAD.WIDE.U32 R250, R171, -0x326172a9, RZ ;  /* 0xcd9e8d57abfa7825 */ /* 0x000fe200078e00ff */
[----:B------:R-:W-:-:S02]  /*6c10*/  ISETP.GE.AND P4, PT, R4, R233, PT ;  /* 0x000000e90400720c */ /* 0x000fc40003f86270 */
[----:B------:R-:W-:Y:S01]  /*6c20*/  FMNMX.FTZ R9, R63, R9, !PT ;  /* 0x000000093f097209 */ /* 0x000fe20007810000 */
[----:B------:R-:W-:Y:S01]  /*6c30*/  IMAD.MOV.U32 R205, RZ, RZ, R51 ;  /* 0x000000ffffcd7224 */ /* 0x000fe200078e0033 */
[----:B------:R-:W-:Y:S02]  /*6c40*/  FMNMX.FTZ R11, R33, R5, !PT ;  /* 0x00000005210b7209 */ /* 0x000fe40007810000 */
[----:B------:R-:W-:Y:S02]  /*6c50*/  FSEL R188, R25, -INF , !P6 ;  /* 0xff80000019bc7808 */ /* 0x000fe40007000000 */
[----:B------:R-:W-:Y:S02]  /*6c60*/  FSEL R187, R20, -INF , !P4 ;  /* 0xff80000014bb7808 */ /* 0x000fe40006000000 */
[----:B------:R-:W-:Y:S02]  /*6c70*/  FMNMX.FTZ R9, R59, R9, !PT ;  /* 0x000000093b097209 */ /* 0x000fe40007810000 */
[----:B------:R-:W-:-:S02]  /*6c80*/  ISETP.GE.AND P6, PT, R4, R231, PT ;  /* 0x000000e70400720c */ /* 0x000fc40003fc6270 */
[----:B------:R-:W-:Y:S01]  /*6c90*/  ISETP.GE.AND P4, PT, R0, R231, PT ;  /* 0x000000e70000720c */ /* 0x000fe20003f86270 */
[----:B------:R-:W-:Y:S01]  /*6ca0*/  IMAD.MOV.U32 R231, RZ, RZ, R53 ;  /* 0x000000ffffe77224 */ /* 0x000fe200078e0035 */
[----:B------:R-:W-:Y:S02]  /*6cb0*/  FMNMX.FTZ R11, R28, R11, !PT ;  /* 0x0000000b1c0b7209 */ /* 0x000fe40007810000 */
[----:B------:R-:W-:Y:S02]  /*6cc0*/  FMNMX.FTZ R9, R62, R9, !PT ;  /* 0x000000093e097209 */ /* 0x000fe40007810000 */
[----:B--2---:R-:W-:Y:S02]  /*6cd0*/  FMNMX.FTZ R4, R8, R7, !PT ;  /* 0x0000000708047209 */ /* 0x004fe40007810000 */
[----:B------:R-:W-:Y:S02]  /*6ce0*/  FMNMX.FTZ R11, R231, R11, !PT ;  /* 0x0000000be70b7209 */ /* 0x000fe40007810000 */
[----:B------:R-:W-:-:S02]  /*6cf0*/  FMNMX.FTZ R9, R58, R9, !PT ;  /* 0x000000093a097209 */ /* 0x000fc40007810000 */
[----:B------:R-:W-:Y:S02]  /*6d00*/  FMNMX.FTZ R7, R165, R32, !PT ;  /* 0x00000020a5077209 */ /* 0x000fe40007810000 */
[----:B------:R-:W-:Y:S01]  /*6d10*/  FMNMX.FTZ R11, R238, R11, !PT ;  /* 0x0000000bee0b7209 */ /* 0x000fe20007810000 */
[----:B------:R-:W1:Y:S01]  /*6d20*/  SHFL.BFLY PT, R10, R9, 0x2, 0x1f ;  /* 0x0c401f00090a7f89 */ /* 0x000e6200000e0000 */
[----:B------:R-:W-:Y:S02]  /*6d30*/  FMNMX.FTZ R7, R31, R7, !PT ;  /* 0x000000071f077209 */ /* 0x000fe40007810000 */
[----:B------:R-:W-:Y:S01]  /*6d40*/  LOP3.LUT R194, R197, R170, RZ, 0x3c, !PT ;  /* 0x000000aac5c27212 */ /* 0x000fe200078e3cff */
[----:B------:R-:W-:Y:S01]  /*6d50*/  IMAD.MOV.U32 R197, RZ, RZ, R28 ;  /* 0x000000ffffc57224 */ /* 0x000fe200078e001c */
[----:B------:R-:W-:Y:S02]  /*6d60*/  FMNMX.FTZ R11, R204, R11, !PT ;  /* 0x0000000bcc0b7209 */ /* 0x000fe40007810000 */
[----:B------:R-:W-:Y:S01]  /*6d70*/  FSEL R190, R24, -INF , !P3 ;  /* 0xff80000018be7808 */ /* 0x000fe20005800000 */
[----:B------:R-:W-:Y:S01]  /*6d80*/  IMAD.WIDE.U32 R194, R194, -0x2daee0ad, RZ ;  /* 0xd2511f53c2c27825 */ /* 0x000fe200078e00ff */
[----:B------:R-:W-:-:S02]  /*6d90*/  FMNMX.FTZ R7, R30, R7, !PT ;  /* 0x000000071e077209 */ /* 0x000fc40007810000 */
[----:B------:R-:W-:Y:S01]  /*6da0*/  ISETP.GE.AND P3, PT, R0, R233, PT ;  /* 0x000000e90000720c */ /* 0x000fe20003f66270 */
[----:B------:R-:W-:Y:S01]  /*6db0*/  IMAD.SHL.U32 R233, R230, 0x2, RZ ;  /* 0x00000002e6e97824 */ /* 0x000fe200078e00ff */
[----:B------:R-:W2:Y:S01]  /*6dc0*/  SHFL.BFLY PT, R0, R4, 0x1, 0x1f ;  /* 0x0c201f0004007f89 */ /* 0x000ea200000e0000 */
[----:B------:R-:W-:Y:S02]  /*6dd0*/  FMNMX.FTZ R11, R213, R11, !PT ;  /* 0x0000000bd50b7209 */ /* 0x000fe40007810000 */
[----:B------:R-:W-:Y:S02]  /*6de0*/  FMNMX.FTZ R7, R29, R7, !PT ;  /* 0x000000071d077209 */ /* 0x000fe40007810000 */
[----:B------:R-:W-:Y:S02]  /*6df0*/  LOP3.LUT R12, R15, UR33, R233, 0x96, !PT ;  /* 0x000000210f0c7c12 */ /* 0x000fe4000f8e96e9 */
[----:B------:R-:W-:Y:S02]  /*6e00*/  FMNMX.FTZ R11, R214, R11, !PT ;  /* 0x0000000bd60b7209 */ /* 0x000fe40007810000 */
[----:B------:R-:W-:Y:S01]  /*6e10*/  LOP3.LUT R192, R195, UR26, R14, 0x96, !PT ;  /* 0x0000001ac3c07c12 */ /* 0x000fe2000f8e960e */
[----:B------:R-:W-:Y:S01]  /*6e20*/  IMAD.WIDE.U32 R12, R12, -0x326172a9, RZ ;  /* 0xcd9e8d570c0c7825 */ /* 0x000fe200078e00ff */
[----:B------:R-:W-:-:S02]  /*6e30*/  FMNMX.FTZ R7, R243, R7, !PT ;  /* 0x00000007f3077209 */ /* 0x000fc40007810000 */
[----:B------:R-:W-:Y:S01]  /*6e40*/  LOP3.LUT R248, R251, R170, RZ, 0x3c, !PT ;  /* 0x000000aafbf87212 */ /* 0x000fe200078e3cff */
[----:B------:R-:W-:Y:S01]  /*6e50*/  IMAD.WIDE.U32 R192, R192, -0x326172a9, RZ ;  /* 0xcd9e8d57c0c07825 */ /* 0x000fe200078e00ff */
[----:B------:R-:W-:Y:S02]  /*6e60*/  FMNMX.FTZ R11, R241, R11, !PT ;  /* 0x0000000bf10b7209 */ /* 0x000fe40007810000 */
[----:B------:R-:W-:Y:S01]  /*6e70*/  FMNMX.FTZ R7, R242, R7, !PT ;  /* 0x00000007f2077209 */ /* 0x000fe20007810000 */
[----:B------:R-:W-:Y:S01]  /*6e80*/  IMAD.WIDE.U32 R248, R248, -0x2daee0ad, RZ ;  /* 0xd2511f53f8f87825 */ /* 0x000fe200078e00ff */
[----:B------:R-:W-:Y:S02]  /*6e90*/  FMNMX.FTZ R11, R239, R11, !PT ;  /* 0x0000000bef0b7209 */ /* 0x000fe40007810000 */
[----:B------:R-:W-:Y:S02]  /*6ea0*/  FMNMX.FTZ R7, R252, R7, !PT ;  /* 0x00000007fc077209 */ /* 0x000fe40007810000 */
[----:B------:R-:W-:-:S02]  /*6eb0*/  LOP3.LUT R5, R13, UR27, R196, 0x96, !PT ;  /* 0x0000001b0d057c12 */ /* 0x000fc4000f8e96c4 */
[----:B------:R-:W-:Y:S02]  /*6ec0*/  LOP3.LUT R8, R193, UR25, R12, 0x96, !PT ;  /* 0x00000019c1087c12 */ /* 0x000fe4000f8e960c */
[----:B------:R-:W-:Y:S02]  /*6ed0*/  FMNMX.FTZ R11, R190, R11, !PT ;  /* 0x0000000bbe0b7209 */ /* 0x000fe40007810000 */
[----:B------:R-:W-:Y:S02]  /*6ee0*/  FMNMX.FTZ R7, R205, R7, !PT ;  /* 0x00000007cd077209 */ /* 0x000fe40007810000 */
[----:B------:R-:W-:Y:S01]  /*6ef0*/  LOP3.LUT R244, R249, UR26, R14, 0x96, !PT ;  /* 0x0000001af9f47c12 */ /* 0x000fe2000f8e960e */
[----:B------:R-:W-:Y:S01]  /*6f00*/  IMAD.WIDE.U32 R14, R5, -0x2daee0ad, RZ ;  /* 0xd2511f53050e7825 */ /* 0x000fe200078e00ff */
[----:B-1----:R-:W-:Y:S02]  /*6f10*/  FMNMX.FTZ R10, R9, R10, !PT ;  /* 0x0000000a090a7209 */ /* 0x002fe40007810000 */
[----:B------:R-:W-:Y:S01]  /*6f20*/  FMNMX.FTZ R11, R188, R11, !PT ;  /* 0x0000000bbc0b7209 */ /* 0x000fe20007810000 */
[----:B------:R-:W-:Y:S01]  /*6f30*/  IMAD.WIDE.U32 R8, R8, -0x2daee0ad, RZ ;  /* 0xd2511f5308087825 */ /* 0x000fe200078e00ff */
[----:B------:R-:W-:Y:S01]  /*6f40*/  FMNMX.FTZ R7, R198, R7, !PT ;  /* 0x00000007c6077209 */ /* 0x000fe20007810000 */
[----:B------:R-:W-:Y:S01]  /*6f50*/  SHFL.BFLY PT, R37, R10, 0x1, 0x1f ;  /* 0x0c201f000a257f89 */ /* 0x000fe200000e0000 */
[----:B--2---:R-:W-:Y:S01]  /*6f60*/  FMNMX.FTZ R0, R4, R0, !PT ;  /* 0x0000000004007209 */ /* 0x004fe20007810000 */
[----:B------:R-:W-:Y:S01]  /*6f70*/  IMAD.WIDE.U32 R244, R244, -0x326172a9, RZ ;  /* 0xcd9e8d57f4f47825 */ /* 0x000fe200078e00ff */
[----:B------:R-:W-:-:S02]  /*6f80*/  FSEL R186, R21, -INF , !P3 ;  /* 0xff80000015ba7808 */ /* 0x000fc40005800000 */
[----:B------:R-:W-:Y:S01]  /*6f90*/  FMNMX.FTZ R11, R187, R11, !PT ;  /* 0x0000000bbb0b7209 */ /* 0x000fe20007810000 */
[----:B------:R-:W-:Y:S01]  /*6fa0*/  FMUL.FTZ R66, R0, UR4 ;  /* 0x0000000400427c20 */ /* 0x000fe20008410000 */
[----:B------:R-:W-:Y:S02]  /*6fb0*/  LOP3.LUT R4, R9, UR22, R14, 0x96, !PT ;  /* 0x0000001609047c12 */ /* 0x000fe4000f8e960e */
[----:B------:R-:W-:Y:S02]  /*6fc0*/  FSEL R207, R34, -INF , !P2 ;  /* 0xff80000022cf7808 */ /* 0x000fe40005000000 */
[----:B------:R-:W-:Y:S01]  /*6fd0*/  FMNMX.FTZ R9, R199, R7, !PT ;  /* 0x00000007c7097209 */ /* 0x000fe20007810000 */
[----:B------:R-:W-:Y:S01]  /*6fe0*/  IMAD.WIDE.U32 R202, R4, -0x326172a9, RZ ;  /* 0xcd9e8d5704ca7825 */ /* 0x000fe200078e00ff */
[----:B------:R-:W-:Y:S02]  /*6ff0*/  FMNMX.FTZ R11, R186, R11, !PT ;  /* 0x0000000bba0b7209 */ /* 0x000fe40007810000 */
[----:B------:R-:W-:-:S02]  /*7000*/  FSEL R206, R35, -INF , !P1 ;  /* 0xff80000023ce7808 */ /* 0x000fc40004800000 */
[----:B------:R-:W-:Y:S01]  /*7010*/  FMNMX.FTZ R9, R207, R9, !PT ;  /* 0x00000009cf097209 */ /* 0x000fe20007810000 */
[----:B------:R-:W1:Y:S01]  /*7020*/  SHFL.BFLY PT, R36, R11, 0x2, 0x1f ;  /* 0x0c401f000b247f89 */ /* 0x000e6200000e0000 */
[----:B------:R-:W-:Y:S02]  /*7030*/  FSETP.NEU.FTZ.AND P2, PT, R0, -INF , PT ;  /* 0xff8000000000780b */ /* 0x000fe40003f5d000 */
[----:B------:R-:W-:Y:S02]  /*7040*/  LOP3.LUT R6, R13, UR27, R250, 0x96, !PT ;  /* 0x0000001b0d067c12 */ /* 0x000fe4000f8e96fa */
[----:B------:R-:W-:Y:S02]  /*7050*/  FSEL R185, R26, -INF , !P0 ;  /* 0xff8000001ab97808 */ /* 0x000fe40004000000 */
[----:B------:R-:W-:Y:S02]  /*7060*/  FMNMX.FTZ R9, R206, R9, !PT ;  /* 0x00000009ce097209 */ /* 0x000fe40007810000 */
[----:B------:R-:W-:-:S02]  /*7070*/  FSEL R66, R66, RZ, P2 ;  /* 0x000000ff42427208 */ /* 0x000fc40001000000 */
[----:B------:R-:W-:Y:S01]  /*7080*/  LOP3.LUT R5, R15, UR24, R194, 0x96, !PT ;  /* 0x000000180f057c12 */ /* 0x000fe2000f8e96c2 */
[----:B------:R-:W-:Y:S01]  /*7090*/  IMAD.WIDE.U32 R14, R6, -0x2daee0ad, RZ ;  /* 0xd2511f53060e7825 */ /* 0x000fe200078e00ff */
[----:B------:R-:W-:-:S03]  /*70a0*/  FSEL R183, R27, -INF , !P5 ;  /* 0xff8000001bb77808 */ /* 0x000fc60006800000 */
[----:B------:R-:W-:Y:S01]  /*70b0*/  FFMA.FTZ R53, R184, UR4, -R66 ;  /* 0x00000004b8357c23 */ /* 0x000fe20008010842 */
[----:B------:R-:W-:Y:S01]  /*70c0*/  FMNMX.FTZ R9, R185, R9, !PT ;  /* 0x00000009b9097209 */ /* 0x000fe20007810000 */
[----:B------:R-:W-:Y:S01]  /*70d0*/  IMAD.WIDE.U32 R16, R5, -0x326172a9, RZ ;  /* 0xcd9e8d5705107825 */ /* 0x000fe200078e00ff */
[----:B------:R-:W-:-:S03]  /*70e0*/  FSEL R184, R22, -INF , !P6 ;  /* 0xff80000016b87808 */ /* 0x000fc60007000000 */
[--C-:B------:R-:W-:Y:S01]  /*70f0*/  FFMA.FTZ R51, R60, UR4, -R66.reuse ;  /* 0x000000043c337c23 */ /* 0x100fe20008010842 */
[----:B------:R-:W-:Y:S01]  /*7100*/  FMNMX.FTZ R9, R183, R9, !PT ;  /* 0x00000009b7097209 */ /* 0x000fe20007810000 */
[----:B------:R-:W-:Y:S01]  /*7110*/  FFMA.FTZ R50, R55, UR4, -R66 ;  /* 0x0000000437327c23 */ /* 0x000fe20008010842 */
[----:B------:R-:W-:Y:S01]  /*7120*/  LOP3.LUT R6, R15, UR24, R248, 0x96, !PT ;  /* 0x000000180f067c12 */ /* 0x000fe2000f8e96f8 */
[----:B------:R-:W-:Y:S01]  /*7130*/  FFMA.FTZ R52, R44, UR4, -R66 ;  /* 0x000000042c347c23 */ /* 0x000fe20008010842 */
[----:B------:R-:W-:Y:S01]  /*7140*/  FSEL R178, R23, -INF , !P4 ;  /* 0xff80000017b27808 */ /* 0x000fe20006000000 */
[----:B------:R-:W-:Y:S01]  /*7150*/  MUFU.EX2 R51, R51 ;  /* 0x0000003300337308 */ /* 0x000fe20000000800 */
[----:B------:R-:W-:Y:S01]  /*7160*/  FMNMX.FTZ R9, R184, R9, !PT ;  /* 0x00000009b8097209 */ /* 0x000fe20007810000 */
[----:B------:R-:W-:Y:S01]  /*7170*/  IMAD.WIDE.U32 R200, R6, -0x326172a9, RZ ;  /* 0xcd9e8d5706c87825 */ /* 0x000fe200078e00ff */
[----:B------:R-:W-:-:S03]  /*7180*/  LOP3.LUT R12, R245, UR25, R12, 0x96, !PT ;  /* 0x00000019f50c7c12 */ /* 0x000fc6000f8e960c */
[--C-:B------:R-:W-:Y:S01]  /*7190*/  FFMA.FTZ R211, R211, UR4, -R66.reuse ;  /* 0x00000004d3d37c23 */ /* 0x100fe20008010842 */
[----:B------:R-:W-:Y:S01]  /*71a0*/  FMNMX.FTZ R6, R178, R9, !PT ;  /* 0x00000009b2067209 */ /* 0x000fe20007810000 */
[----:B------:R-:W-:Y:S01]  /*71b0*/  FFMA.FTZ R215, R215, UR4, -R66 ;  /* 0x00000004d7d77c23 */ /* 0x000fe20008010842 */
[----:B-1----:R-:W-:Y:S01]  /*71c0*/  FMNMX.FTZ R36, R11, R36, !PT ;  /* 0x000000240b247209 */ /* 0x002fe20007810000 */
[----:B------:R-:W-:Y:S01]  /*71d0*/  IMAD.WIDE.U32 R12, R12, -0x2daee0ad, RZ ;  /* 0xd2511f530c0c7825 */ /* 0x000fe200078e00ff */
[----:B------:R-:W-:Y:S01]  /*71e0*/  LOP3.LUT R9, R201, UR23, R244, 0x96, !PT ;  /* 0x00000017c9097c12 */ /* 0x000fe2000f8e96f4 */
[----:B------:R-:W1:Y:S01]  /*71f0*/  SHFL.BFLY PT, R5, R6, 0x2, 0x1f ;  /* 0x0c401f0006057f89 */ /* 0x000e6200000e0000 */
[----:B------:R-:W-:Y:S01]  /*7200*/  FMNMX.FTZ R37, R10, R37, !PT ;  /* 0x000000250a257209 */ /* 0x000fe20007810000 */
[----:B------:R-:W2:Y:S01]  /*7210*/  MUFU.EX2 R50, R50 ;  /* 0x0000003200327308 */ /* 0x000ea20000000800 */
[----:B------:R-:W-:Y:S01]  /*7220*/  LOP3.LUT R7, R13, UR22, R14, 0x96, !PT ;  /* 0x000000160d077c12 */ /* 0x000fe2000f8e960e */
[----:B------:R-:W3:Y:S01]  /*7230*/  SHFL.BFLY PT, R4, R36, 0x1, 0x1f ;  /* 0x0c201f0024047f89 */ /* 0x000ee200000e0000 */
[----:B------:R-:W-:Y:S01]  /*7240*/  IMAD.WIDE.U32 R14, R9, -0x2daee0ad, RZ ;  /* 0xd2511f53090e7825 */ /* 0x000fe200078e00ff */
[----:B------:R-:W-:-:S03]  /*7250*/  LOP3.LUT R9, R17, UR23, R192, 0x96, !PT ;  /* 0x0000001711097c12 */ /* 0x000fc6000f8e96c0 */
[C---:B------:R-:W-:Y:S01]  /*7260*/  FMUL.FTZ R60, R37.reuse, UR4 ;  /* 0x00000004253c7c20 */ /* 0x040fe20008410000 */
[----:B------:R-:W-:Y:S01]  /*7270*/  FSETP.NEU.FTZ.AND P3, PT, R37, -INF , PT ;  /* 0xff8000002500780b */ /* 0x000fe20003f7d000 */
[----:B------:R-:W-:Y:S01]  /*7280*/  IMAD.WIDE.U32 R10, R7, -0x326172a9, RZ ;  /* 0xcd9e8d57070a7825 */ /* 0x000fe200078e00ff */
[----:B------:R-:W-:Y:S01]  /*7290*/  LOP3.LUT R7, R203, UR21, R16, 0x96, !PT ;  /* 0x00000015cb077c12 */ /* 0x000fe2000f8e9610 */
[----:B------:R-:W-:Y:S01]  /*72a0*/  MUFU.EX2 R53, R53 ;  /* 0x0000003500357308 */ /* 0x000fe20000000800 */
[----:B------:R-:W-:Y:S01]  /*72b0*/  LOP3.LUT R12, R15, UR20, R12, 0x96, !PT ;  /* 0x000000140f0c7c12 */ /* 0x000fe2000f8e960c */
[----:B------:R-:W-:Y:S01]  /*72c0*/  IMAD.WIDE.U32 R16, R9, -0x2daee0ad, RZ ;  /* 0xd2511f5309107825 */ /* 0x000fe200078e00ff */
[----:B------:R-:W-:-:S03]  /*72d0*/  LOP3.LUT R200, R11, UR21, R200, 0x96, !PT ;  /* 0x000000150bc87c12 */ /* 0x000fc6000f8e96c8 */
[----:B------:R-:W-:Y:S01]  /*72e0*/  FFMA.FTZ R208, R208, UR4, -R66 ;  /* 0x00000004d0d07c23 */ /* 0x000fe20008010842 */
[----:B------:R-:W-:Y:S01]  /*72f0*/  FSEL R60, R60, RZ, P3 ;  /* 0x000000ff3c3c7208 */ /* 0x000fe20001800000 */
[----:B------:R-:W-:Y:S01]  /*7300*/  IMAD.WIDE.U32 R18, R7, -0x2daee0ad, RZ ;  /* 0xd2511f5307127825 */ /* 0x000fe200078e00ff */
[----:B------:R-:W-:Y:S01]  /*7310*/  LOP3.LUT R9, R17, UR20, R8, 0x96, !PT ;  /* 0x0000001411097c12 */ /* 0x000fe2000f8e9608 */
[----:B------:R-:W-:Y:S02]  /*7320*/  MUFU.EX2 R52, R52 ;  /* 0x0000003400347308 */ /* 0x000fe40000000800 */
[----:B------:R-:W-:Y:S01]  /*7330*/  FFMA.FTZ R209, R209, UR4, -R66 ;  /* 0x00000004d1d17c23 */ /* 0x000fe20008010842 */
[----:B------:R-:W-:Y:S01]  /*7340*/  IMAD.WIDE.U32 R12, R12, -0x326172a9, RZ ;  /* 0xcd9e8d570c0c7825 */ /* 0x000fe200078e00ff */
[----:B------:R-:W-:-:S03]  /*7350*/  LOP3.LUT R7, R19, UR18, R16, 0x96, !PT ;  /* 0x0000001213077c12 */ /* 0x000fc6000f8e9610 */
[----:B------:R-:W-:Y:S01]  /*7360*/  FFMA.FTZ R47, R189, UR4, -R60 ;  /* 0x00000004bd2f7c23 */ /* 0x000fe2000801083c */
[----:B-1----:R-:W-:Y:S01]  /*7370*/  FMNMX.FTZ R6, R6, R5, !PT ;  /* 0x0000000506067209 */ /* 0x002fe20007810000 */
[----:B------:R-:W-:Y:S01]  /*7380*/  IMAD.WIDE.U32 R200, R200, -0x2daee0ad, RZ ;  /* 0xd2511f53c8c87825 */ /* 0x000fe200078e00ff */
[----:B------:R-:W-:-:S03]  /*7390*/  LOP3.LUT R195, R13, UR19, R10, 0x96, !PT ;  /* 0x000000130dc37c12 */ /* 0x000fc6000f8e960a */
[----:B------:R-:W-:Y:S01]  /*73a0*/  FFMA.FTZ R46, R61, UR4, -R60 ;  /* 0x000000043d2e7c23 */ /* 0x000fe2000801083c */
[----:B---3--:R-:W-:Y:S01]  /*73b0*/  FMNMX.FTZ R36, R36, R4, !PT ;  /* 0x0000000424247209 */ /* 0x008fe20007810000 */
[----:B------:R-:W-:Y:S01]  /*73c0*/  IMAD.WIDE.U32 R10, R7, -0x326172a9, RZ ;  /* 0xcd9e8d57070a7825 */ /* 0x000fe200078e00ff */
[----:B------:R-:W-:Y:S01]  /*73d0*/  LOP3.LUT R8, R201, UR18, R14, 0x96, !PT ;  /* 0x00000012c9087c12 */ /* 0x000fe2000f8e960e */
[----:B------:R-:W1:Y:S01]  /*73e0*/  SHFL.BFLY PT, R7, R6, 0x1, 0x1f ;  /* 0x0c201f0006077f89 */ /* 0x000e6200000e0000 */
[----:B------:R-:W-:Y:S01]  /*73f0*/  FSETP.NEU.FTZ.AND P1, PT, R36, -INF , PT ;  /* 0xff8000002400780b */ /* 0x000fe20003f3d000 */
[----:B------:R-:W-:-:S04]  /*7400*/  IMAD.WIDE.U32 R20, R9, -0x326172a9, RZ ;  /* 0xcd9e8d5709147825 */ /* 0x000fc800078e00ff */
[----:B------:R-:W-:Y:S01]  /*7410*/  FMUL.FTZ R189, R36, UR4 ;  /* 0x0000000424bd7c20 */ /* 0x000fe20008410000 */
[----:B------:R-:W-:Y:S01]  /*7420*/  LOP3.LUT R13, R10, 0xffff, RZ, 0xc0, !PT ;  /* 0x0000ffff0a0d7812 */ /* 0x000fe200078ec0ff */
[----:B------:R-:W-:Y:S01]  /*7430*/  FFMA.FTZ R49, R57, UR4, -R60 ;  /* 0x0000000439317c23 */ /* 0x000fe2000801083c */
[----:B------:R-:W-:Y:S01]  /*7440*/  IMAD.WIDE.U32 R8, R8, -0x326172a9, RZ ;  /* 0xcd9e8d5708087825 */ /* 0x000fe200078e00ff */
[----:B------:R-:W-:-:S03]  /*7450*/  LOP3.LUT R14, R11, UR28, R20, 0x96, !PT ;  /* 0x0000001c0b0e7c12 */ /* 0x000fc6000f8e9614 */
[----:B------:R-:W-:Y:S01]  /*7460*/  FFMA.FTZ R48, R56, UR4, -R60 ;  /* 0x0000000438307c23 */ /* 0x000fe2000801083c */
[----:B------:R-:W-:Y:S01]  /*7470*/  FSEL R189, R189, RZ, P1 ;  /* 0x000000ffbdbd7208 */ /* 0x000fe20000800000 */
[----:B------:R-:W-:Y:S01]  /*7480*/  MUFU.EX2 R47, R47 ;  /* 0x0000002f002f7308 */ /* 0x000fe20000000800 */
[----:B------:R-:W-:Y:S01]  /*7490*/  LOP3.LUT R12, R9, UR28, R12, 0x96, !PT ;  /* 0x0000001c090c7c12 */ /* 0x000fe2000f8e960c */
[----:B------:R-:W-:Y:S01]  /*74a0*/  FFMA.FTZ R212, R212, UR4, -R60 ;  /* 0x00000004d4d47c23 */ /* 0x000fe2000801083c */
[----:B------:R-:W-:Y:S01]  /*74b0*/  LOP3.LUT R9, R8, 0xffff, RZ, 0xc0, !PT ;  /* 0x0000ffff08097812 */ /* 0x000fe200078ec0ff */
[--C-:B------:R-:W-:Y:S01]  /*74c0*/  FFMA.FTZ R45, R2, UR4, -R189.reuse ;  /* 0x00000004022d7c23 */ /* 0x100fe200080108bd */
[----:B------:R-:W-:Y:S01]  /*74d0*/  LOP3.LUT R5, R10, 0xff, RZ, 0xc0, !PT ;  /* 0x000000ff0a057812 */ /* 0x000fe200078ec0ff */
[--C-:B------:R-:W-:Y:S01]  /*74e0*/  FFMA.FTZ R42, R33, UR4, -R189.reuse ;  /* 0x00000004212a7c23 */ /* 0x100fe200080108bd */
[--C-:B------:R-:W-:Y:S01]  /*74f0*/  SHF.R.U32.HI R11, RZ, 0x10, R10.reuse ;  /* 0x00000010ff0b7819 */ /* 0x100fe2000001160a */
[----:B------:R-:W3:Y:S01]  /*7500*/  MUFU.EX2 R46, R46 ;  /* 0x0000002e002e7308 */ /* 0x000ee20000000800 */
[----:B------:R-:W-:Y:S01]  /*7510*/  SHF.R.U32.HI R4, RZ, 0x18, R10 ;  /* 0x00000018ff047819 */ /* 0x000fe2000001160a */
[--C-:B------:R-:W-:Y:S01]  /*7520*/  FFMA.FTZ R44, R39, UR4, -R189.reuse ;  /* 0x00000004272c7c23 */ /* 0x100fe200080108bd */
[----:B------:R-:W-:Y:S01]  /*7530*/  LOP3.LUT R10, R8, 0xff, RZ, 0xc0, !PT ;  /* 0x000000ff080a7812 */ /* 0x000fe200078ec0ff */
[----:B------:R-:W-:Y:S01]  /*7540*/  FFMA.FTZ R43, R38, UR4, -R189 ;  /* 0x00000004262b7c23 */ /* 0x000fe200080108bd */
[----:B------:R-:W-:Y:S01]  /*7550*/  SHF.R.U32.HI R9, RZ, 0x8, R9 ;  /* 0x00000008ff097819 */ /* 0x000fe20000011609 */
[----:B------:R-:W-:Y:S01]  /*7560*/  FFMA.FTZ R201, R238, UR4, -R189 ;  /* 0x00000004eec97c23 */ /* 0x000fe200080108bd */
[----:B------:R-:W-:Y:S01]  /*7570*/  SHF.R.U32.HI R2, RZ, 0x10, R8 ;  /* 0x00000010ff027819 */ /* 0x000fe20000011608 */
[----:B------:R-:W-:Y:S01]  /*7580*/  MUFU.EX2 R49, R49 ;  /* 0x0000003100317308 */ /* 0x000fe20000000800 */
[----:B------:R-:W-:Y:S01]  /*7590*/  PRMT R10, R10, 0x5410, R9 ;  /* 0x000054100a0a7816 */ /* 0x000fe20000000009 */
[----:B------:R-:W-:Y:S01]  /*75a0*/  FFMA.FTZ R197, R197, UR4, -R189 ;  /* 0x00000004c5c57c23 */ /* 0x000fe200080108bd */
[----:B------:R-:W-:Y:S01]  /*75b0*/  LOP3.LUT R9, R2, 0xff, RZ, 0xc0, !PT ;  /* 0x000000ff02097812 */ /* 0x000fe200078ec0ff */
[--C-:B------:R-:W-:Y:S01]  /*75c0*/  FFMA.FTZ R191, R191, UR4, -R60.reuse ;  /* 0x00000004bfbf7c23 */ /* 0x100fe2000801083c */
[----:B-1----:R-:W-:Y:S01]  /*75d0*/  FMNMX.FTZ R2, R6, R7, !PT ;  /* 0x0000000706027209 */ /* 0x002fe20007810000 */
[----:B------:R-:W-:Y:S01]  /*75e0*/  FFMA.FTZ R210, R210, UR4, -R60 ;  /* 0x00000004d2d27c23 */ /* 0x000fe2000801083c */
[----:B------:R-:W-:Y:S01]  /*75f0*/  LOP3.LUT R11, R11, 0xff, RZ, 0xc0, !PT ;  /* 0x000000ff0b0b7812 */ /* 0x000fe200078ec0ff */
[----:B------:R-:W1:Y:S01]  /*7600*/  MUFU.EX2 R48, R48 ;  /* 0x0000003000307308 */ /* 0x000e620000000800 */
[----:B------:R-:W-:Y:S01]  /*7610*/  SHF.R.U32.HI R13, RZ, 0x8, R13 ;  /* 0x00000008ff0d7819 */ /* 0x000fe2000001160d */
[----:B------:R-:W-:Y:S01]  /*7620*/  FMUL.FTZ R179, R2, UR4 ;  /* 0x0000000402b37c20 */ /* 0x000fe20008410000 */
[----:B------:R-:W-:Y:S01]  /*7630*/  SHF.R.U32.HI R8, RZ, 0x18, R8 ;  /* 0x00000018ff087819 */ /* 0x000fe20000011608 */
[--C-:B------:R-:W-:Y:S01]  /*7640*/  FFMA.FTZ R213, R213, UR4, -R189.reuse ;  /* 0x00000004d5d57c23 */ /* 0x100fe200080108bd */
[----:B------:R-:W-:Y:S01]  /*7650*/  PRMT R4, R11, 0x5410, R4 ;  /* 0x000054100b047816 */ /* 0x000fe20000000004 */
[----:B------:R-:W-:Y:S01]  /*7660*/  FFMA.FTZ R214, R214, UR4, -R189 ;  /* 0x00000004d6d67c23 */ /* 0x000fe200080108bd */
[----:B------:R-:W-:Y:S01]  /*7670*/  FSETP.NEU.FTZ.AND P0, PT, R2, -INF , PT ;  /* 0xff8000000200780b */ /* 0x000fe20003f1d000 */
[----:B------:R-:W-:Y:S01]  /*7680*/  MUFU.EX2 R45, R45 ;  /* 0x0000002d002d7308 */ /* 0x000fe20000000800 */
[----:B------:R-:W-:Y:S01]  /*7690*/  PRMT R5, R5, 0x5410, R13 ;  /* 0x0000541005057816 */ /* 0x000fe2000000000d */
[----:B------:R-:W-:Y:S01]  /*76a0*/  FFMA.FTZ R238, R239, UR4, -R189 ;  /* 0x00000004efee7c23 */ /* 0x000fe200080108bd */
[----:B------:R-:W-:Y:S01]  /*76b0*/  LOP3.LUT R11, R14, 0xffff, RZ, 0xc0, !PT ;  /* 0x0000ffff0e0b7812 */ /* 0x000fe200078ec0ff */
[--C-:B------:R-:W-:Y:S01]  /*76c0*/  FFMA.FTZ R177, R177, UR4, -R66.reuse ;  /* 0x00000004b1b17c23 */ /* 0x100fe20008010842 */
[----:B------:R-:W-:Y:S01]  /*76d0*/  LOP3.LUT R13, R12, 0xffff, RZ, 0xc0, !PT ;  /* 0x0000ffff0c0d7812 */ /* 0x000fe200078ec0ff */
[----:B------:R-:W-:Y:S01]  /*76e0*/  FFMA.FTZ R181, R181, UR4, -R66 ;  /* 0x00000004b5b57c23 */ /* 0x000fe20008010842 */
[----:B------:R-:W-:Y:S01]  /*76f0*/  PRMT R8, R9, 0x5410, R8 ;  /* 0x0000541009087816 */ /* 0x000fe20000000008 */
[----:B------:R-:W-:Y:S01]  /*7700*/  MUFU.EX2 R44, R44 ;  /* 0x0000002c002c7308 */ /* 0x000fe20000000800 */
[----:B------:R-:W-:Y:S01]  /*7710*/  SHF.R.U32.HI R15, RZ, 0x10, R14 ;  /* 0x00000010ff0f7819 */ /* 0x000fe2000001160e */
[--C-:B------:R-:W-:Y:S01]  /*7720*/  FFMA.FTZ R180, R180, UR4, -R60.reuse ;  /* 0x00000004b4b47c23 */ /* 0x100fe2000801083c */
[----:B------:R-:W-:Y:S01]  /*7730*/  FSEL R179, R179, RZ, P0 ;  /* 0x000000ffb3b37208 */ /* 0x000fe20000000000 */
[----:B------:R-:W-:Y:S01]  /*7740*/  FFMA.FTZ R182, R182, UR4, -R60 ;  /* 0x00000004b6b67c23 */ /* 0x000fe2000801083c */
[----:B------:R-:W-:Y:S01]  /*7750*/  SHF.R.U32.HI R9, RZ, 0x10, R12 ;  /* 0x00000010ff097819 */ /* 0x000fe2000001160c */
[----:B------:R-:W-:Y:S01]  /*7760*/  FFMA.FTZ R173, R173, UR4, -R66 ;  /* 0x00000004adad7c23 */ /* 0x000fe20008010842 */
[----:B------:R-:W-:Y:S01]  /*7770*/  SHF.R.U32.HI R7, RZ, 0x8, R11 ;  /* 0x00000008ff077819 */ /* 0x000fe2000001160b */
[--C-:B------:R-:W-:Y:S01]  /*7780*/  FFMA.FTZ R41, R32, UR4, -R179.reuse ;  /* 0x0000000420297c23 */ /* 0x100fe200080108b3 */
[----:B------:R-:W-:Y:S01]  /*7790*/  LOP3.LUT R6, R14, 0xff, RZ, 0xc0, !PT ;  /* 0x000000ff0e067812 */ /* 0x000fe200078ec0ff */
[----:B------:R-:W4:Y:S01]  /*77a0*/  LDSM.16.MT88.4 R32, [R217+0x9000] ;  /* 0x00900000d920783b */ /* 0x000f220000004200 */
[----:B------:R-:W-:Y:S01]  /*77b0*/  LOP3.LUT R11, R12, 0xff, RZ, 0xc0, !PT ;  /* 0x000000ff0c0b7812 */ /* 0x000fe200078ec0ff */
[----:B------:R-:W-:Y:S01]  /*77c0*/  FFMA.FTZ R40, R31, UR4, -R179 ;  /* 0x000000041f287c23 */ /* 0x000fe200080108b3 */
[----:B------:R-:W-:Y:S01]  /*77d0*/  SHF.R.U32.HI R13, RZ, 0x8, R13 ;  /* 0x00000008ff0d7819 */ /* 0x000fe2000001160d */
[--C-:B------:R-:W-:Y:S01]  /*77e0*/  FFMA.FTZ R39, R30, UR4, -R179.reuse ;  /* 0x000000041e277c23 */ /* 0x100fe200080108b3 */
[----:B------:R-:W-:Y:S01]  /*77f0*/  SHF.R.U32.HI R14, RZ, 0x18, R14 ;  /* 0x00000018ff0e7819 */ /* 0x000fe2000001160e */
[--C-:B------:R-:W-:Y:S01]  /*7800*/  FFMA.FTZ R38, R29, UR4, -R179.reuse ;  /* 0x000000041d267c23 */ /* 0x100fe200080108b3 */
[----:B------:R-:W-:Y:S01]  /*7810*/  SHF.R.U32.HI R12, RZ, 0x18, R12 ;  /* 0x00000018ff0c7819 */ /* 0x000fe2000001160c */
[----:B------:R-:W-:Y:S01]  /*7820*/  MUFU.EX2 R43, R43 ;  /* 0x0000002b002b7308 */ /* 0x000fe20000000800 */
[----:B------:R-:W-:Y:S01]  /*7830*/  LOP3.LUT R15, R15, 0xff, RZ, 0xc0, !PT ;  /* 0x000000ff0f0f7812 */ /* 0x000fe200078ec0ff */
[----:B------:R-:W-:Y:S01]  /*7840*/  LDSM.16.MT88.4 R28, [R217+0xa000] ;  /* 0x00a00000d91c783b */ /* 0x000fe20000004200 */
[----:B------:R-:W-:Y:S01]  /*7850*/  LOP3.LUT R9, R9, 0xff, RZ, 0xc0, !PT ;  /* 0x000000ff09097812 */ /* 0x000fe200078ec0ff */
[----:B------:R-:W-:Y:S01]  /*7860*/  FFMA.FTZ R198, R198, UR4, -R179 ;  /* 0x00000004c6c67c23 */ /* 0x000fe200080108b3 */
[----:B------:R-:W-:Y:S01]  /*7870*/  PRMT R6, R6, 0x5410, R7 ;  /* 0x0000541006067816 */ /* 0x000fe20000000007 */
[----:B------:R-:W-:Y:S01]  /*7880*/  FFMA.FTZ R199, R199, UR4, -R179 ;  /* 0x00000004c7c77c23 */ /* 0x000fe200080108b3 */
[----:B------:R-:W-:Y:S01]  /*7890*/  PRMT R11, R11, 0x5410, R13 ;  /* 0x000054100b0b7816 */ /* 0x000fe2000000000d */
[----:B------:R-:W5:Y:S01]  /*78a0*/  MUFU.EX2 R42, R42 ;  /* 0x0000002a002a7308 */ /* 0x000f620000000800 */
[----:B------:R-:W-:Y:S01]  /*78b0*/  FSEL R7, R0, RZ, P2 ;  /* 0x000000ff00077208 */ /* 0x000fe20001000000 */
[--C-:B------:R-:W-:Y:S01]  /*78c0*/  FFMA.FTZ R207, R207, UR4, -R179.reuse ;  /* 0x00000004cfcf7c23 */ /* 0x100fe200080108b3 */
[----:B------:R-:W-:Y:S01]  /*78d0*/  FSEL R13, R36, RZ, P1 ;  /* 0x000000ff240d7208 */ /* 0x000fe20000800000 */
[----:B------:R-:W-:Y:S01]  /*78e0*/  FFMA.FTZ R206, R206, UR4, -R179 ;  /* 0x00000004cece7c23 */ /* 0x000fe200080108b3 */
[----:B------:R-:W-:Y:S01]  /*78f0*/  PRMT R61, R164, 0x7054, R164 ;  /* 0x00007054a43d7816 */ /* 0x000fe200000000a4 */
[----:B------:R-:W-:Y:S01]  /*7900*/  FADD.FTZ R7, R168, -R7 ;  /* 0x80000007a8077221 */ /* 0x000fe20000010000 */
[----:B------:R-:W-:Y:S01]  /*7910*/  PRMT R14, R15, 0x5410, R14 ;  /* 0x000054100f0e7816 */ /* 0x000fe2000000000e */
[----:B------:R-:W-:Y:S01]  /*7920*/  FADD.FTZ R13, R166, -R13 ;  /* 0x8000000da60d7221 */ /* 0x000fe20000010000 */
[----:B------:R-:W-:Y:S01]  /*7930*/  PRMT R9, R9, 0x5410, R12 ;  /* 0x0000541009097816 */ /* 0x000fe2000000000c */
[----:B------:R-:W-:Y:S01]  /*7940*/  IMAD.MOV.U32 R166, RZ, RZ, R18 ;  /* 0x000000ffffa67224 */ /* 0x000fe200078e0012 */
[----:B------:R-:W-:Y:S01]  /*7950*/  FSEL R15, R37, RZ, P3 ;  /* 0x000000ff250f7208 */ /* 0x000fe20001800000 */
[----:B------:R-:W-:Y:S01]  /*7960*/  FMUL.FTZ R57, R7, UR4 ;  /* 0x0000000407397c20 */ /* 0x000fe20008410000 */
[----:B------:R-:W-:Y:S01]  /*7970*/  FSEL R12, R2, RZ, P0 ;  /* 0x000000ff020c7208 */ /* 0x000fe20000000000 */
[----:B------:R-:W-:Y:S01]  /*7980*/  MUFU.EX2 R41, R41 ;  /* 0x0000002900297308 */ /* 0x000fe20000000800 */
[--C-:B------:R-:W-:Y:S01]  /*7990*/  HSET2.LE.AND R5, R5, R61.reuse, PT ;  /* 0x0000003d05057233 */ /* 0x100fe20003803000 */
[----:B------:R-:W-:Y:S01]  /*79a0*/  FADD.FTZ R15, R167, -R15 ;  /* 0x8000000fa70f7221 */ /* 0x000fe20000010000 */
[--C-:B------:R-:W-:Y:S01]  /*79b0*/  HSET2.LE.AND R16, R6, R61.reuse, PT ;  /* 0x0000003d06107233 */ /* 0x100fe20003803000 */
[----:B------:R-:W-:Y:S01]  /*79c0*/  FADD.FTZ R12, R165, -R12 ;  /* 0x8000000ca50c7221 */ /* 0x000fe20000010000 */
[--C-:B------:R-:W-:Y:S01]  /*79d0*/  HSET2.LE.AND R4, R4, R61.reuse, PT ;  /* 0x0000003d04047233 */ /* 0x100fe20003803000 */
[----:B------:R-:W-:Y:S01]  /*79e0*/  FMUL.FTZ R15, R15, UR4 ;  /* 0x000000040f0f7c20 */ /* 0x000fe20008410000 */
[----:B--2---:R-:W-:Y:S01]  /*79f0*/  F2FP.BF16.F32.PACK_AB R6, R50, R51 ;  /* 0x000000333206723e */ /* 0x004fe200000010ff */
[----:B------:R-:W2:Y:S01]  /*7a00*/  MUFU.EX2 R40, R40 ;  /* 0x0000002800287308 */ /* 0x000ea20000000800 */
[----:B---3--:R-:W-:Y:S01]  /*7a10*/  F2FP.BF16.F32.PACK_AB R18, R46, R47 ;  /* 0x0000002f2e12723e */ /* 0x008fe200000010ff */
[----:B------:R-:W-:Y:S01]  /*7a20*/  FMUL.FTZ R13, R13, UR4 ;  /* 0x000000040d0d7c20 */ /* 0x000fe20008410000 */
[----:B------:R-:W-:Y:S01]  /*7a30*/  F2FP.BF16.F32.PACK_AB R17, R52, R53 ;  /* 0x000000353411723e */ /* 0x000fe200000010ff */
[----:B------:R-:W-:Y:S01]  /*7a40*/  FMUL.FTZ R12, R12, UR4 ;  /* 0x000000040c0c7c20 */ /* 0x000fe20008410000 */
[----:B------:R-:W-:Y:S01]  /*7a50*/  LOP3.LUT R6, R5, R6, RZ, 0xc0, !PT ;  /* 0x0000000605067212 */ /* 0x000fe200078ec0ff */
[----:B------:R-:W-:Y:S01]  /*7a60*/  IMAD.MOV.U32 R167, RZ, RZ, R19 ;  /* 0x000000ffffa77224 */ /* 0x000fe200078e0013 */
[----:B------:R-:W-:Y:S01]  /*7a70*/  LOP3.LUT R7, R4, R18, RZ, 0xc0, !PT ;  /* 0x0000001204077212 */ /* 0x000fe200078ec0ff */
[----:B------:R-:W-:Y:S01]  /*7a80*/  MUFU.EX2 R39, R39 ;  /* 0x0000002700277308 */ /* 0x000fe20000000800 */
[--C-:B------:R-:W-:Y:S01]  /*7a90*/  HSET2.LE.AND R5, R14, R61.reuse, PT ;  /* 0x0000003d0e057233 */ /* 0x100fe20003803000 */
[----:B------:R-:W-:Y:S01]  /*7aa0*/  FFMA.FTZ R175, R175, UR4, -R66 ;  /* 0x00000004afaf7c23 */ /* 0x000fe20008010842 */
[----:B------:R-:W-:Y:S01]  /*7ab0*/  LOP3.LUT R4, R16, R17, RZ, 0xc0, !PT ;  /* 0x0000001110047212 */ /* 0x000fe200078ec0ff */
[--C-:B------:R-:W-:Y:S01]  /*7ac0*/  FFMA.FTZ R174, R174, UR4, -R60.reuse ;  /* 0x00000004aeae7c23 */ /* 0x100fe2000801083c */
[----:B-1----:R-:W-:Y:S01]  /*7ad0*/  F2FP.BF16.F32.PACK_AB R14, R48, R49 ;  /* 0x00000031300e723e */ /* 0x002fe200000010ff */
[----:B------:R-:W1:Y:S01]  /*7ae0*/  LDSM.16.MT88.4 R16, [R216+0x9000] ;  /* 0x00900000d810783b */ /* 0x000e620000004200 */
[--C-:B------:R-:W-:Y:S01]  /*7af0*/  HSET2.LE.AND R10, R10, R61.reuse, PT ;  /* 0x0000003d0a0a7233 */ /* 0x100fe20003803000 */
[----:B------:R-:W3:Y:S01]  /*7b00*/  MUFU.EX2 R38, R38 ;  /* 0x0000002600267308 */ /* 0x000ee20000000800 */
[----:B------:R-:W-:Y:S01]  /*7b10*/  LOP3.LUT R5, R5, R14, RZ, 0xc0, !PT ;  /* 0x0000000e05057212 */ /* 0x000fe200078ec0ff */
[----:B------:R-:W-:Y:S01]  /*7b20*/  FFMA.FTZ R176, R176, UR4, -R60 ;  /* 0x00000004b0b07c23 */ /* 0x000fe2000801083c */
[--C-:B------:R-:W-:Y:S01]  /*7b30*/  HSET2.LE.AND R8, R8, R61.reuse, PT ;  /* 0x0000003d08087233 */ /* 0x100fe20003803000 */
[--C-:B------:R-:W-:Y:S01]  /*7b40*/  FFMA.FTZ R190, R190, UR4, -R189.reuse ;  /* 0x00000004bebe7c23 */ /* 0x100fe200080108bd */
[--C-:B------:R-:W-:Y:S01]  /*7b50*/  HSET2.LE.AND R11, R11, R61.reuse, PT ;  /* 0x0000003d0b0b7233 */ /* 0x100fe20003803000 */
[----:B------:R-:W-:Y:S01]  /*7b60*/  FFMA.FTZ R188, R188, UR4, -R189 ;  /* 0x00000004bcbc7c23 */ /* 0x000fe200080108bd */
[----:B------:R-:W-:Y:S01]  /*7b70*/  HSET2.LE.AND R9, R9, R61, PT ;  /* 0x0000003d09097233 */ /* 0x000fe20003803000 */
[----:B------:R-:W4:Y:S01]  /*7b80*/  MUFU.EX2 R57, R57 ;  /* 0x0000003900397308 */ /* 0x000f220000000800 */
[----:B-----5:R-:W-:Y:S01]  /*7b90*/  F2FP.BF16.F32.PACK_AB R26, R42, R43 ;  /* 0x0000002b2a1a723e */ /* 0x020fe200000010ff */
[--C-:B------:R-:W-:Y:S01]  /*7ba0*/  FFMA.FTZ R184, R184, UR4, -R179.reuse ;  /* 0x00000004b8b87c23 */ /* 0x100fe200080108b3 */
[----:B------:R-:W-:Y:S01]  /*7bb0*/  F2FP.BF16.F32.PACK_AB R24, R44, R45 ;  /* 0x0000002d2c18723e */ /* 0x000fe200000010ff */
[----:B------:R-:W-:Y:S01]  /*7bc0*/  FFMA.FTZ R178, R178, UR4, -R179 ;  /* 0x00000004b2b27c23 */ /* 0x000fe200080108b3 */
[----:B--2---:R-:W-:Y:S01]  /*7bd0*/  F2FP.BF16.F32.PACK_AB R25, R40, R41 ;  /* 0x000000292819723e */ /* 0x004fe200000010ff */
[--C-:B------:R-:W-:Y:S01]  /*7be0*/  FFMA.FTZ R187, R187, UR4, -R189.reuse ;  /* 0x00000004bbbb7c23 */ /* 0x100fe200080108bd */
[----:B------:R-:W-:Y:S01]  /*7bf0*/  LOP3.LUT R26, R10, R26, RZ, 0xc0, !PT ;  /* 0x0000001a0a1a7212 */ /* 0x000fe200078ec0ff */
[----:B------:R-:W2:Y:S01]  /*7c00*/  MUFU.EX2 R56, R15 ;  /* 0x0000000f00387308 */ /* 0x000ea20000000800 */
[----:B---3--:R-:W-:Y:S01]  /*7c10*/  F2FP.BF16.F32.PACK_AB R27, R38, R39 ;  /* 0x00000027261b723e */ /* 0x008fe200000010ff */
[----:B------:R-:W-:Y:S01]  /*7c20*/  FFMA.FTZ R186, R186, UR4, -R189 ;  /* 0x00000004baba7c23 */ /* 0x000fe200080108bd */
[----:B------:R-:W-:Y:S01]  /*7c30*/  LOP3.LUT R24, R11, R24, RZ, 0xc0, !PT ;  /* 0x000000180b187212 */ /* 0x000fe200078ec0ff */
[--C-:B------:R-:W-:Y:S01]  /*7c40*/  FFMA.FTZ R185, R185, UR4, -R179.reuse ;  /* 0x00000004b9b97c23 */ /* 0x100fe200080108b3 */
[----:B------:R-:W-:Y:S01]  /*7c50*/  LOP3.LUT R27, R8, R27, RZ, 0xc0, !PT ;  /* 0x0000001b081b7212 */ /* 0x000fe200078ec0ff */
[----:B------:R-:W-:Y:S01]  /*7c60*/  FFMA.FTZ R183, R183, UR4, -R179 ;  /* 0x00000004b7b77c23 */ /* 0x000fe200080108b3 */
[----:B------:R-:W-:Y:S01]  /*7c70*/  LOP3.LUT R25, R9, R25, RZ, 0xc0, !PT ;  /* 0x0000001909197212 */ /* 0x000fe200078ec0ff */
[----:B------:R-:W3:Y:S01]  /*7c80*/  MUFU.EX2 R55, R13 ;  /* 0x0000000d00377308 */ /* 0x000ee20000000800 */
[-C--:B----4-:R-:W-:Y:S01]  /*7c90*/  FMUL.FTZ R160, R160, R57.reuse ;  /* 0x00000039a0a07220 */ /* 0x090fe20000410000 */
[-C--:B------:R-:W-:Y:S01]  /*7ca0*/  FMUL.FTZ R161, R161, R57.reuse ;  /* 0x00000039a1a17220 */ /* 0x080fe20000410000 */
[----:B------:R-:W-:Y:S01]  /*7cb0*/  LDSM.16.MT88.4 R8, [R216+0xb000] ;  /* 0x00b00000d808783b */ /* 0x000fe20000004200 */
[-C--:B------:R-:W-:Y:S01]  /*7cc0*/  FMUL.FTZ R80, R80, R57.reuse ;  /* 0x0000003950507220 */ /* 0x080fe20000410000 */
[-C--:B------:R-:W-:Y:S01]  /*7cd0*/  FMUL.FTZ R81, R81, R57.reuse ;  /* 0x0000003951517220 */ /* 0x080fe20000410000 */
[-C--:B------:R-:W-:Y:S01]  /*7ce0*/  FMUL.FTZ R140, R140, R57.reuse ;  /* 0x000000398c8c7220 */ /* 0x080fe20000410000 */
[-C--:B------:R-:W-:Y:S01]  /*7cf0*/  FMUL.FTZ R141, R141, R57.reuse ;  /* 0x000000398d8d7220 */ /* 0x080fe20000410000 */
[----:B------:R4:W5:Y:S01]  /*7d00*/  MUFU.EX2 R54, R12 ;  /* 0x0000000c00367308 */ /* 0x0009620000000800 */
[-C--:B--2---:R-:W-:Y:S01]  /*7d10*/  FMUL.FTZ R162, R162, R56.reuse ;  /* 0x00000038a2a27220 */ /* 0x084fe20000410000 */
[-C--:B------:R-:W-:Y:S01]  /*7d20*/  FMUL.FTZ R163, R163, R56.reuse ;  /* 0x00000038a3a37220 */ /* 0x080fe20000410000 */
[-C--:B------:R-:W-:Y:S01]  /*7d30*/  FMUL.FTZ R82, R82, R56.reuse ;  /* 0x0000003852527220 */ /* 0x080fe20000410000 */
[-C--:B------:R-:W-:Y:S01]  /*7d40*/  FMUL.FTZ R83, R83, R56.reuse ;  /* 0x0000003853537220 */ /* 0x080fe20000410000 */
[-C--:B------:R-:W-:Y:S01]  /*7d50*/  FMUL.FTZ R142, R142, R56.reuse ;  /* 0x000000388e8e7220 */ /* 0x080fe20000410000 */
[----:B------:R-:W-:Y:S01]  /*7d60*/  FMUL.FTZ R143, R143, R56 ;  /* 0x000000388f8f7220 */ /* 0x000fe20000410000 */
[-C--:B------:R-:W-:Y:S01]  /*7d70*/  FMUL.FTZ R116, R116, R57.reuse ;  /* 0x0000003974747220 */ /* 0x080fe20000410000 */
[----:B------:R-:W-:Y:S01]  /*7d80*/  FMUL.FTZ R117, R117, R57 ;  /* 0x0000003975757220 */ /* 0x000fe20000410000 */
[-C--:B---3--:R-:W-:Y:S01]  /*7d90*/  FMUL.FTZ R156, R156, R55.reuse ;  /* 0x000000379c9c7220 */ /* 0x088fe20000410000 */
[-C--:B------:R-:W-:Y:S01]  /*7da0*/  FMUL.FTZ R157, R157, R55.reuse ;  /* 0x000000379d9d7220 */ /* 0x080fe20000410000 */
[C---:B------:R-:W-:Y:S01]  /*7db0*/  HMMA.16816.F32.BF16 R160, R4.reuse, R32, R160 ;  /* 0x0000002004a0723c */ /* 0x040fe200000418a0 */
[-C--:B------:R-:W-:Y:S01]  /*7dc0*/  FMUL.FTZ R76, R76, R55.reuse ;  /* 0x000000374c4c7220 */ /* 0x080fe20000410000 */
[-C--:B------:R-:W-:Y:S01]  /*7dd0*/  FMUL.FTZ R77, R77, R55.reuse ;  /* 0x000000374d4d7220 */ /* 0x080fe20000410000 */
[-C--:B------:R-:W-:Y:S01]  /*7de0*/  FMUL.FTZ R112, R112, R55.reuse ;  /* 0x0000003770707220 */ /* 0x080fe20000410000 */
[-C--:B------:R-:W-:Y:S01]  /*7df0*/  FMUL.FTZ R113, R113, R55.reuse ;  /* 0x0000003771717220 */ /* 0x080fe20000410000 */
[-C--:B------:R-:W-:Y:S01]  /*7e00*/  FMUL.FTZ R136, R136, R55.reuse ;  /* 0x0000003788887220 */ /* 0x080fe20000410000 */
[----:B----4-:R-:W2:Y:S01]  /*7e10*/  LDSM.16.MT88.4 R12, [R217+0xb000] ;  /* 0x00b00000d90c783b */ /* 0x010ea20000004200 */
[-C--:B-----5:R-:W-:Y:S01]  /*7e20*/  FMUL.FTZ R158, R158, R54.reuse ;  /* 0x000000369e9e7220 */ /* 0x0a0fe20000410000 */
[-C--:B------:R-:W-:Y:S01]  /*7e30*/  FMUL.FTZ R159, R159, R54.reuse ;  /* 0x000000369f9f7220 */ /* 0x080fe20000410000 */
[-C--:B------:R-:W-:Y:S01]  /*7e40*/  FMUL.FTZ R78, R78, R54.reuse ;  /* 0x000000364e4e7220 */ /* 0x080fe20000410000 */
[-C--:B------:R-:W-:Y:S01]  /*7e50*/  FMUL.FTZ R79, R79, R54.reuse ;  /* 0x000000364f4f7220 */ /* 0x080fe20000410000 */
[-C--:B------:R-:W-:Y:S01]  /*7e60*/  FMUL.FTZ R114, R114, R54.reuse ;  /* 0x0000003672727220 */ /* 0x080fe20000410000 */
[-C--:B------:R-:W-:Y:S01]  /*7e70*/  FMUL.FTZ R115, R115, R54.reuse ;  /* 0x0000003673737220 */ /* 0x080fe20000410000 */
[----:B-1----:R-:W-:Y:S01]  /*7e80*/  HMMA.16816.F32.BF16 R80, R4, R18, R80 ;  /* 0x000000120450723c */ /* 0x002fe20000041850 */
[-C--:B------:R-:W-:Y:S01]  /*7e90*/  FMUL.FTZ R137, R137, R55.reuse ;  /* 0x0000003789897220 */ /* 0x080fe20000410000 */
        /* <DEDUP_REMOVED lines=9> */
[----:B------:R-:W-:Y:S01]  /*7f30*/  FMUL.FTZ R68, R68, R57 ;  /* 0x0000003944447220 */ /* 0x000fe20000410000 */
[----:B------:R-:W-:Y:S01]  /*7f40*/  HMMA.16816.F32.BF16 R76, R24, R18, R76 ;  /* 0x00000012184c723c */ /* 0x000fe2000004184c */
[----:B------:R-:W-:-:S02]  /*7f50*/  IMAD.MOV.U32 R32, RZ, RZ, R20 ;  /* 0x000000ffff207224 */ /* 0x000fc400078e0014 */
[----:B------:R-:W-:Y:S01]  /*7f60*/  FMUL.FTZ R69, R69, R57 ;  /* 0x0000003945457220 */ /* 0x000fe20000410000 */
[----:B------:R-:W-:Y:S02]  /*7f70*/  IMAD.MOV.U32 R33, RZ, RZ, R21 ;  /* 0x000000ffff217224 */ /* 0x000fe400078e0015 */
[-C--:B------:R-:W-:Y:S01]  /*7f80*/  FMUL.FTZ R70, R70, R56.reuse ;  /* 0x0000003846467220 */ /* 0x080fe20000410000 */
[----:B------:R-:W1:Y:S01]  /*7f90*/  LDSM.16.MT88.4 R20, [R216+0xa000] ;  /* 0x00a00000d814783b */ /* 0x000e620000004200 */
[----:B------:R-:W-:Y:S01]  /*7fa0*/  FMUL.FTZ R71, R71, R56 ;  /* 0x0000003847477220 */ /* 0x000fe20000410000 */
[----:B------:R-:W-:Y:S01]  /*7fb0*/  IMAD.WIDE.U32 R18, R195, -0x2daee0ad, RZ ;  /* 0xd2511f53c3127825 */ /* 0x000fe200078e00ff */
[----:B------:R-:W-:Y:S03]  /*7fc0*/  MUFU.EX2 R201, R201 ;  /* 0x000000c900c97308 */ /* 0x000fe60000000800 */
        /* <DEDUP_REMOVED lines=14> */
[-C--:B--2---:R-:W-:Y:S01]  /*80b0*/  HMMA.16816.F32.BF16 R112, R24, R12.reuse, R112 ;  /* 0x0000000c1870723c */ /* 0x084fe20000041870 */
        /* <DEDUP_REMOVED lines=8> */
[-C--:B------:R-:W-:Y:S01]  /*8140*/  FMUL.FTZ R91, R91, R54.reuse ;  /* 0x000000365b5b7220 */ /* 0x080fe20000410000 */
[-C--:B------:R-:W-:Y:S01]  /*8150*/  FMUL.FTZ R94, R94, R54.reuse ;  /* 0x000000365e5e7220 */ /* 0x080fe20000410000 */
[-C--:B------:R-:W-:Y:S01]  /*8160*/  FMUL.FTZ R95, R95, R54.reuse ;  /* 0x000000365f5f7220 */ /* 0x080fe20000410000 */
[-C--:B------:R-:W-:Y:S01]  /*8170*/  HMMA.16816.F32.BF16 R136, R24, R14.reuse, R136 ;  /* 0x0000000e1888723c */ /* 0x080fe20000041888 */
[----:B------:R-:W-:Y:S01]  /*8180*/  LOP3.LUT R13, R19, UR5, R200, 0x96, !PT ;  /* 0x00000005130d7c12 */ /* 0x000fe2000f8e96c8 */
[----:B------:R-:W-:Y:S01]  /*8190*/  FFMA.FTZ R200, R204, UR4, -R189 ;  /* 0x00000004ccc87c23 */ /* 0x000fe200080108bd */
[-C--:B------:R-:W-:Y:S01]  /*81a0*/  FMUL.FTZ R145, R145, R55.reuse ;  /* 0x0000003791917220 */ /* 0x080fe20000410000 */
[-C--:B------:R-:W-:Y:S01]  /*81b0*/  FMUL.FTZ R106, R106, R54.reuse ;  /* 0x000000366a6a7220 */ /* 0x080fe20000410000 */
[-C--:B------:R-:W-:Y:S01]  /*81c0*/  FMUL.FTZ R107, R107, R54.reuse ;  /* 0x000000366b6b7220 */ /* 0x080fe20000410000 */
[C---:B------:R-:W-:Y:S01]  /*81d0*/  HMMA.16816.F32.BF16 R116, R4.reuse, R14, R116 ;  /* 0x0000000e0474723c */ /* 0x040fe20000041874 */
[-C--:B------:R-:W-:Y:S01]  /*81e0*/  FMUL.FTZ R146, R146, R54.reuse ;  /* 0x0000003692927220 */ /* 0x080fe20000410000 */
[----:B------:R-:W-:Y:S01]  /*81f0*/  MUFU.EX2 R200, R200 ;  /* 0x000000c800c87308 */ /* 0x000fe20000000800 */
[-C--:B------:R-:W-:Y:S01]  /*8200*/  FMUL.FTZ R147, R147, R54.reuse ;  /* 0x0000003693937220 */ /* 0x080fe20000410000 */
[-C--:B------:R-:W-:Y:S01]  /*8210*/  FMUL.FTZ R124, R124, R55.reuse ;  /* 0x000000377c7c7220 */ /* 0x080fe20000410000 */
[----:B------:R-:W-:Y:S01]  /*8220*/  FMUL.FTZ R125, R125, R55 ;  /* 0x000000377d7d7220 */ /* 0x000fe20000410000 */
[----:B------:R-:W-:Y:S01]  /*8230*/  HMMA.16816.F32.BF16 R68, R4, R16, R68 ;  /* 0x000000100444723c */ /* 0x000fe20000041844 */
[----:B------:R-:W-:Y:S01]  /*8240*/  LOP3.LUT R15, R18, 0xffff, RZ, 0xc0, !PT ;  /* 0x0000ffff120f7812 */ /* 0x000fe200078ec0ff */
[-C--:B------:R-:W-:Y:S01]  /*8250*/  FMUL.FTZ R126, R126, R54.reuse ;  /* 0x000000367e7e7220 */ /* 0x080fe20000410000 */
[----:B------:R-:W-:Y:S01]  /*8260*/  LOP3.LUT R14, R18, 0xff, RZ, 0xc0, !PT ;  /* 0x000000ff120e7812 */ /* 0x000fe200078ec0ff */
[----:B------:R-:W-:Y:S01]  /*8270*/  FMUL.FTZ R127, R127, R54 ;  /* 0x000000367f7f7220 */ /* 0x000fe20000410000 */
[----:B------:R-:W-:Y:S01]  /*8280*/  SHF.R.U32.HI R15, RZ, 0x8, R15 ;  /* 0x00000008ff0f7819 */ /* 0x000fe2000001160f */
[-C--:B------:R-:W-:Y:S01]  /*8290*/  FMUL.FTZ R84, R84, R57.reuse ;  /* 0x0000003954547220 */ /* 0x080fe20000410000 */
[--C-:B------:R-:W-:Y:S01]  /*82a0*/  SHF.R.U32.HI R16, RZ, 0x10, R18.reuse ;  /* 0x00000010ff107819 */ /* 0x100fe20000011612 */
[-C--:B------:R-:W-:Y:S01]  /*82b0*/  FMUL.FTZ R85, R85, R57.reuse ;  /* 0x0000003955557220 */ /* 0x080fe20000410000 */
[-C--:B------:R-:W-:Y:S01]  /*82c0*/  FMUL.FTZ R86, R86, R56.reuse ;  /* 0x0000003856567220 */ /* 0x080fe20000410000 */
[-C--:B------:R-:W-:Y:S01]  /*82d0*/  FMUL.FTZ R87, R87, R56.reuse ;  /* 0x0000003857577220 */ /* 0x080fe20000410000 */
[-C--:B------:R-:W-:Y:S01]  /*82e0*/  FMUL.FTZ R96, R96, R57.reuse ;  /* 0x0000003960607220 */ /* 0x080fe20000410000 */
[-C--:B------:R-:W-:Y:S01]  /*82f0*/  FMUL.FTZ R97, R97, R57.reuse ;  /* 0x0000003961617220 */ /* 0x080fe20000410000 */
[-C--:B------:R-:W-:Y:S01]  /*8300*/  FMUL.FTZ R98, R98, R56.reuse ;  /* 0x0000003862627220 */ /* 0x080fe20000410000 */
[-C--:B------:R-:W-:Y:S01]  /*8310*/  FMUL.FTZ R99, R99, R56.reuse ;  /* 0x0000003863637220 */ /* 0x080fe20000410000 */
[-C--:B------:R-:W-:Y:S01]  /*8320*/  HMMA.16816.F32.BF16 R120, R24, R8.reuse, R120 ;  /* 0x000000081878723c */ /* 0x080fe20000041878 */
[----:B------:R-:W-:Y:S01]  /*8330*/  PRMT R14, R14, 0x5410, R15 ;  /* 0x000054100e0e7816 */ /* 0x000fe2000000000f */
[-C--:B------:R-:W-:Y:S01]  /*8340*/  FMUL.FTZ R148, R148, R57.reuse ;  /* 0x0000003994947220 */ /* 0x080fe20000410000 */
[----:B------:R-:W-:Y:S01]  /*8350*/  SHF.R.U32.HI R12, RZ, 0x18, R18 ;  /* 0x00000018ff0c7819 */ /* 0x000fe20000011612 */
[-C--:B------:R-:W-:Y:S01]  /*8360*/  FMUL.FTZ R149, R149, R57.reuse ;  /* 0x0000003995957220 */ /* 0x080fe20000410000 */
[----:B------:R-:W-:Y:S01]  /*8370*/  LOP3.LUT R16, R16, 0xff, RZ, 0xc0, !PT ;  /* 0x000000ff10107812 */ /* 0x000fe200078ec0ff */
[----:B------:R-:W-:Y:S01]  /*8380*/  HMMA.16816.F32.BF16 R132, R4, R8, R132 ;  /* 0x000000080484723c */ /* 0x000fe20000041884 */
[-C--:B------:R-:W-:Y:S01]  /*8390*/  FMUL.FTZ R150, R150, R56.reuse ;  /* 0x0000003896967220 */ /* 0x080fe20000410000 */
[-C--:B------:R-:W-:Y:S01]  /*83a0*/  FMUL.FTZ R151, R151, R56.reuse ;  /* 0x0000003897977220 */ /* 0x080fe20000410000 */
[-C--:B------:R-:W-:Y:S01]  /*83b0*/  FMUL.FTZ R100, R100, R57.reuse ;  /* 0x0000003964647220 */ /* 0x080fe20000410000 */
[-C--:B------:R-:W-:Y:S01]  /*83c0*/  FMUL.FTZ R101, R101, R57.reuse ;  /* 0x0000003965657220 */ /* 0x080fe20000410000 */
[-C--:B------:R-:W-:Y:S01]  /*83d0*/  FMUL.FTZ R102, R102, R56.reuse ;  /* 0x0000003866667220 */ /* 0x080fe20000410000 */
[-C--:B------:R-:W-:Y:S01]  /*83e0*/  FMUL.FTZ R103, R103, R56.reuse ;  /* 0x0000003867677220 */ /* 0x080fe20000410000 */
[----:B------:R-:W-:Y:S01]  /*83f0*/  LOP3.LUT R9, R13, 0xffff, RZ, 0xc0, !PT ;  /* 0x0000ffff0d097812 */ /* 0x000fe200078ec0ff */
[-C--:B------:R-:W-:Y:S01]  /*8400*/  FMUL.FTZ R108, R108, R57.reuse ;  /* 0x000000396c6c7220 */ /* 0x080fe20000410000 */
[----:B------:R-:W-:Y:S01]  /*8410*/  SHF.R.U32.HI R8, RZ, 0x10, R13 ;  /* 0x00000010ff087819 */ /* 0x000fe2000001160d */
        /* <DEDUP_REMOVED lines=8> */
[----:B------:R-:W-:Y:S01]  /*84a0*/  PRMT R12, R16, 0x5410, R12 ;  /* 0x00005410100c7816 */ /* 0x000fe2000000000c */
[----:B------:R-:W-:Y:S01]  /*84b0*/  FFMA.FTZ R195, R231, UR4, -R189 ;  /* 0x00000004e7c37c23 */ /* 0x000fe200080108bd */
[----:B------:R-:W-:Y:S01]  /*84c0*/  SHF.R.U32.HI R9, RZ, 0x8, R9 ;  /* 0x00000008ff097819 */ /* 0x000fe20000011609 */
[----:B------:R-:W-:Y:S01]  /*84d0*/  LDSM.16.MT88.4 R16, [R217+0xa400] ;  /* 0x00a40000d910783b */ /* 0x000fe20000004200 */
[----:B------:R-:W-:Y:S01]  /*84e0*/  LOP3.LUT R8, R8, 0xff, RZ, 0xc0, !PT ;  /* 0x000000ff08087812 */ /* 0x000fe200078ec0ff */
[C---:B------:R-:W-:Y:S01]  /*84f0*/  HMMA.16816.F32.BF16 R88, R24.reuse, R28, R88 ;  /* 0x0000001c1858723c */ /* 0x040fe20000041858 */
[----:B------:R-:W-:Y:S01]  /*8500*/  HSET2.LE.AND R14, R14, R61, PT ;  /* 0x0000003d0e0e7233 */ /* 0x000fe20003803000 */
[----:B------:R-:W-:Y:S01]  /*8510*/  FFMA.FTZ R204, R243, UR4, -R179 ;  /* 0x00000004f3cc7c23 */ /* 0x000fe200080108b3 */
[----:B------:R-:W2:Y:S01]  /*8520*/  MUFU.EX2 R197, R197 ;  /* 0x000000c500c57308 */ /* 0x000ea20000000800 */
[----:B------:R-:W-:Y:S01]  /*8530*/  FFMA.FTZ R231, R240, UR4, -R60 ;  /* 0x00000004f0e77c23 */ /* 0x000fe2000801083c */
[----:B------:R-:W-:Y:S01]  /*8540*/  FFMA.FTZ R53, R237, R57, R53 ;  /* 0x00000039ed357223 */ /* 0x000fe20000010035 */
[C---:B------:R-:W-:Y:S01]  /*8550*/  HMMA.16816.F32.BF16 R92, R24.reuse, R30, R92 ;  /* 0x0000001e185c723c */ /* 0x040fe2000004185c */
[----:B------:R-:W-:Y:S01]  /*8560*/  FFMA.FTZ R49, R236, R56, R49 ;  /* 0x00000038ec317223 */ /* 0x000fe20000010031 */
[----:B------:R-:W-:Y:S01]  /*8570*/  FFMA.FTZ R45, R235, R55, R45 ;  /* 0x00000037eb2d7223 */ /* 0x000fe2000001002d */
[----:B------:R-:W-:Y:S01]  /*8580*/  FFMA.FTZ R41, R234, R54, R41 ;  /* 0x00000036ea297223 */ /* 0x000fe20000010029 */
[----:B------:R-:W-:Y:S01]  /*8590*/  FADD.FTZ R53, R52, R53 ;  /* 0x0000003534357221 */ /* 0x000fe20000010000 */
[----:B------:R-:W3:Y:S01]  /*85a0*/  MUFU.EX2 R195, R195 ;  /* 0x000000c300c37308 */ /* 0x000ee20000000800 */
[C---:B-1----:R-:W-:Y:S01]  /*85b0*/  HMMA.16816.F32.BF16 R104, R24.reuse, R20, R104 ;  /* 0x000000141868723c */ /* 0x042fe20000041868 */
[----:B------:R-:W-:Y:S01]  /*85c0*/  FADD.FTZ R49, R48, R49 ;  /* 0x0000003130317221 */ /* 0x000fe20000010000 */
[----:B------:R-:W-:Y:S01]  /*85d0*/  FADD.FTZ R45, R44, R45 ;  /* 0x0000002d2c2d7221 */ /* 0x000fe20000010000 */
[----:B------:R-:W-:Y:S01]  /*85e0*/  FADD.FTZ R41, R40, R41 ;  /* 0x0000002928297221 */ /* 0x000fe20000010000 */
[----:B------:R-:W-:Y:S01]  /*85f0*/  FADD.FTZ R53, R51, R53 ;  /* 0x0000003533357221 */ /* 0x000fe20000010000 */
[----:B------:R-:W-:Y:S01]  /*8600*/  FADD.FTZ R49, R47, R49 ;  /* 0x000000312f317221 */ /* 0x000fe20000010000 */
[C---:B------:R-:W-:Y:S01]  /*8610*/  HMMA.16816.F32.BF16 R144, R24.reuse, R22, R144 ;  /* 0x000000161890723c */ /* 0x040fe20000041890 */
[----:B------:R-:W1:Y:S01]  /*8620*/  MUFU.EX2 R204, R204 ;  /* 0x000000cc00cc7308 */ /* 0x000e620000000800 */
[----:B------:R-:W-:Y:S01]  /*8630*/  FADD.FTZ R45, R43, R45 ;  /* 0x0000002d2b2d7221 */ /* 0x000fe20000010000 */
[----:B------:R-:W-:Y:S01]  /*8640*/  FADD.FTZ R41, R39, R41 ;  /* 0x0000002927297221 */ /* 0x000fe20000010000 */
[----:B------:R-:W-:Y:S01]  /*8650*/  FADD.FTZ R53, R50, R53 ;  /* 0x0000003532357221 */ /* 0x000fe20000010000 */
[----:B------:R-:W-:Y:S01]  /*8660*/  FADD.FTZ R49, R46, R49 ;  /* 0x000000312e317221 */ /* 0x000fe20000010000 */
[----:B------:R-:W-:Y:S01]  /*8670*/  HMMA.16816.F32.BF16 R124, R24, R10, R124 ;  /* 0x0000000a187c723c */ /* 0x000fe2000004187c */
[----:B------:R-:W-:Y:S01]  /*8680*/  FADD.FTZ R45, R42, R45 ;  /* 0x0000002d2a2d7221 */ /* 0x000fe20000010000 */
[----:B------:R-:W-:Y:S01]  /*8690*/  FADD.FTZ R41, R38, R41 ;  /* 0x0000002926297221 */ /* 0x000fe20000010000 */
[----:B------:R-:W-:Y:S01]  /*86a0*/  MUFU.EX2 R211, R211 ;  /* 0x000000d300d37308 */ /* 0x000fe20000000800 */
[----:B------:R-:W-:Y:S01]  /*86b0*/  FFMA.FTZ R65, R65, UR4, -R66 ;  /* 0x0000000441417c23 */ /* 0x000fe20008010842 */
[----:B--2---:R-:W-:Y:S01]  /*86c0*/  FADD.FTZ R45, R197, R45 ;  /* 0x0000002dc52d7221 */ /* 0x004fe20000010000 */
[----:B------:R-:W-:Y:S01]  /*86d0*/  HMMA.16816.F32.BF16 R84, R4, R28, R84 ;  /* 0x0000001c0454723c */ /* 0x000fe20000041854 */
[----:B------:R-:W-:-:S02]  /*86e0*/  IMAD.MOV.U32 R26, RZ, RZ, R32 ;  /* 0x000000ffff1a7224 */ /* 0x000fc400078e0020 */
[----:B------:R-:W-:Y:S01]  /*86f0*/  FFMA.FTZ R64, R64, UR4, -R66 ;  /* 0x0000000440407c23 */ /* 0x000fe20008010842 */
[----:B------:R-:W-:Y:S02]  /*8700*/  IMAD.MOV.U32 R27, RZ, RZ, R33 ;  /* 0x000000ffff1b7224 */ /* 0x000fe400078e0021 */
[----:B---3--:R-:W-:Y:S01]  /*8710*/  FADD.FTZ R45, R195, R45 ;  /* 0x0000002dc32d7221 */ /* 0x008fe20000010000 */
[----:B------:R-:W-:Y:S01]  /*8720*/  IMAD.MOV.U32 R32, RZ, RZ, R202 ;  /* 0x000000ffff207224 */ /* 0x000fe200078e00ca */
[C---:B------:R-:W-:Y:S01]  /*8730*/  HMMA.16816.F32.BF16 R96, R4.reuse, R30, R96 ;  /* 0x0000001e0460723c */ /* 0x040fe20000041860 */
[----:B------:R-:W-:Y:S01]  /*8740*/  IMAD.MOV.U32 R33, RZ, RZ, R203 ;  /* 0x000000ffff217224 */ /* 0x000fe200078e00cb */
[----:B------:R-:W-:Y:S01]  /*8750*/  LOP3.LUT R28, R13, 0xff, RZ, 0xc0, !PT ;  /* 0x000000ff0d1c7812 */ /* 0x000fe200078ec0ff */
[----:B------:R-:W-:Y:S01]  /*8760*/  FFMA.FTZ R203, R252, UR4, -R179 ;  /* 0x00000004fccb7c23 */ /* 0x000fe200080108b3 */
[----:B------:R-:W-:Y:S01]  /*8770*/  SHF.R.U32.HI R29, RZ, 0x18, R13 ;  /* 0x00000018ff1d7819 */ /* 0x000fe2000001160d */
[--C-:B------:R-:W-:Y:S01]  /*8780*/  FFMA.FTZ R202, R205, UR4, -R179.reuse ;  /* 0x00000004cdca7c23 */ /* 0x100fe200080108b3 */
[C---:B------:R-:W-:Y:S01]  /*8790*/  HMMA.16816.F32.BF16 R148, R4.reuse, R34, R148 ;  /* 0x000000220494723c */ /* 0x040fe20000041894 */
[----:B------:R-:W-:Y:S01]  /*87a0*/  F2FP.BF16.F32.PACK_AB R30, R200, R201 ;  /* 0x000000c9c81e723e */ /* 0x000fe200000010ff */
[----:B------:R-:W-:Y:S01]  /*87b0*/  FFMA.FTZ R205, R242, UR4, -R179 ;  /* 0x00000004f2cd7c23 */ /* 0x000fe200080108b3 */
[----:B------:R-:W-:Y:S01]  /*87c0*/  PRMT R28, R28, 0x5410, R9 ;  /* 0x000054101c1c7816 */ /* 0x000fe20000000009 */
[----:B------:R-:W-:Y:S01]  /*87d0*/  MUFU.EX2 R203, R203 ;  /* 0x000000cb00cb7308 */ /* 0x000fe20000000800 */
[----:B------:R-:W-:Y:S01]  /*87e0*/  PRMT R29, R8, 0x5410, R29 ;  /* 0x00005410081d7816 */ /* 0x000fe2000000001d */
[C---:B------:R-:W-:Y:S01]  /*87f0*/  HMMA.16816.F32.BF16 R100, R4.reuse, R20, R100 ;  /* 0x000000140464723c */ /* 0x040fe20000041864 */
[----:B------:R-:W-:Y:S01]  /*8800*/  IMAD.MOV.U32 R34, RZ, RZ, R26 ;  /* 0x000000ffff227224 */ /* 0x000fe200078e001a */
[----:B------:R-:W-:Y:S01]  /*8810*/  LOP3.LUT R30, R14, R30, RZ, 0xc0, !PT ;  /* 0x0000001e0e1e7212 */ /* 0x000fe200078ec0ff */
[----:B------:R-:W-:Y:S01]  /*8820*/  IMAD.MOV.U32 R35, RZ, RZ, R27 ;  /* 0x000000ffff237224 */ /* 0x000fe200078e001b */
[--C-:B------:R-:W-:Y:S01]  /*8830*/  HSET2.LE.AND R31, R12, R61.reuse, PT ;  /* 0x0000003d0c1f7233 */ /* 0x100fe20003803000 */
[----:B------:R-:W2:Y:S01]  /*8840*/  LDSM.16.MT88.4 R24, [R217+0x9400] ;  /* 0x00940000d918783b */ /* 0x000ea20000004200 */
[C---:B------:R-:W-:Y:S01]  /*8850*/  HMMA.16816.F32.BF16 R108, R4.reuse, R22, R108 ;  /* 0x00000016046c723c */ /* 0x040fe2000004186c */
[----:B------:R-:W3:Y:S01]  /*8860*/  MUFU.EX2 R202, R202 ;  /* 0x000000ca00ca7308 */ /* 0x000ee20000000800 */
[----:B------:R-:W-:Y:S01]  /*8870*/  IMAD.MOV.U32 R242, RZ, RZ, R32 ;  /* 0x000000fffff27224 */ /* 0x000fe200078e0020 */
[----:B------:R-:W4:Y:S01]  /*8880*/  LDSM.16.MT88.4 R20, [R216+0x9400] ;  /* 0x00940000d814783b */ /* 0x000f220000004200 */
[--C-:B------:R-:W-:Y:S01]  /*8890*/  HSET2.LE.AND R28, R28, R61.reuse, PT ;  /* 0x0000003d1c1c7233 */ /* 0x100fe20003803000 */
[----:B------:R-:W-:Y:S01]  /*88a0*/  IMAD.MOV.U32 R243, RZ, RZ, R33 ;  /* 0x000000fffff37224 */ /* 0x000fe200078e0021 */
[----:B------:R-:W-:Y:S01]  /*88b0*/  HMMA.16816.F32.BF16 R128, R4, R10, R128 ;  /* 0x0000000a0480723c */ /* 0x000fe20000041880 */
[----:B------:R-:W5:Y:S01]  /*88c0*/  LDSM.16.MT88.4 R12, [R216+0xa400] ;  /* 0x00a40000d80c783b */ /* 0x000f620000004200 */
[----:B------:R-:W-:Y:S01]  /*88d0*/  HSET2.LE.AND R29, R29, R61, PT ;  /* 0x0000003d1d1d7233 */ /* 0x000fe20003803000 */
[----:B------:R-:W3:Y:S01]  /*88e0*/  MUFU.EX2 R205, R205 ;  /* 0x000000cd00cd7308 */ /* 0x000ee20000000800 */
[----:B-1----:R-:W-:Y:S01]  /*88f0*/  FADD.FTZ R41, R204, R41 ;  /* 0x00000029cc297221 */ /* 0x002fe20000010000 */
[----:B------:R-:W1:Y:S01]  /*8900*/  LDSM.16.MT88.4 R8, [R217+0xb400] ;  /* 0x00b40000d908783b */ /* 0x000e620000004200 */
[--C-:B------:R-:W-:Y:S01]  /*8910*/  FFMA.FTZ R172, R172, UR4, -R66.reuse ;  /* 0x00000004acac7c23 */ /* 0x100fe20008010842 */
[----:B------:R-:W-:Y:S01]  /*8920*/  FFMA.FTZ R67, R67, UR4, -R66 ;  /* 0x0000000443437c23 */ /* 0x000fe20008010842 */
[--C-:B------:R-:W-:Y:S01]  /*8930*/  FFMA.FTZ R63, R63, UR4, -R60.reuse ;  /* 0x000000043f3f7c23 */ /* 0x100fe2000801083c */
[----:B------:R-:W1:Y:S01]  /*8940*/  LDSM.16.MT88.4 R4, [R216+0xb400] ;  /* 0x00b40000d804783b */ /* 0x000e620000004200 */
[--C-:B------:R-:W-:Y:S01]  /*8950*/  FFMA.FTZ R62, R62, UR4, -R60.reuse ;  /* 0x000000043e3e7c23 */ /* 0x100fe2000801083c */
[----:B------:R-:W-:Y:S01]  /*8960*/  MUFU.EX2 R215, R215 ;  /* 0x000000d700d77308 */ /* 0x000fe20000000800 */
[----:B---3--:R-:W-:Y:S01]  /*8970*/  F2FP.BF16.F32.PACK_AB R32, R202, R203 ;  /* 0x000000cbca20723e */ /* 0x008fe200000010ff */
[--C-:B------:R-:W-:Y:S01]  /*8980*/  FFMA.FTZ R58, R58, UR4, -R60.reuse ;  /* 0x000000043a3a7c23 */ /* 0x100fe2000801083c */
[----:B------:R-:W-:Y:S01]  /*8990*/  FFMA.FTZ R59, R59, UR4, -R60 ;  /* 0x000000043b3b7c23 */ /* 0x000fe2000801083c */
[----:B------:R-:W-:Y:S01]  /*89a0*/  FADD.FTZ R45, R201, R45 ;  /* 0x0000002dc92d7221 */ /* 0x000fe20000010000 */
[----:B------:R-:W-:Y:S01]  /*89b0*/  LOP3.LUT R31, R31, R32, RZ, 0xc0, !PT ;  /* 0x000000201f1f7212 */ /* 0x000fe200078ec0ff */
[----:B------:R-:W-:Y:S01]  /*89c0*/  IMAD.MOV.U32 R168, RZ, RZ, R0 ;  /* 0x000000ffffa87224 */ /* 0x000fe200078e0000 */
[----:B------:R-:W-:Y:S01]  /*89d0*/  F2FP.BF16.F32.PACK_AB R32, R195, R197 ;  /* 0x000000c5c320723e */ /* 0x000fe200000010ff */
[----:B------:R-:W-:Y:S01]  /*89e0*/  MUFU.EX2 R212, R212 ;  /* 0x000000d400d47308 */ /* 0x000fe20000000800 */
[----:B------:R-:W-:Y:S01]  /*89f0*/  FADD.FTZ R41, R205, R41 ;  /* 0x00000029cd297221 */ /* 0x000fe20000010000 */
[----:B------:R-:W-:Y:S01]  /*8a00*/  FADD.FTZ R45, R200, R45 ;  /* 0x0000002dc82d7221 */ /* 0x000fe20000010000 */
[----:B------:R-:W-:-:S02]  /*8a10*/  LOP3.LUT R28, R28, R32, RZ, 0xc0, !PT ;  /* 0x000000201c1c7212 */ /* 0x000fc400078ec0ff */
[----:B------:R-:W-:Y:S01]  /*8a20*/  F2FP.BF16.F32.PACK_AB R32, R205, R204 ;  /* 0x000000cccd20723e */ /* 0x000fe200000010ff */
[----:B------:R-:W-:Y:S01]  /*8a30*/  FADD.FTZ R41, R203, R41 ;  /* 0x00000029cb297221 */ /* 0x000fe20000010000 */
[----:B------:R-:W-:Y:S01]  /*8a40*/  ISETP.GE.AND P0, PT, R3, 0x3, PT ;  /* 0x000000030300780c */ /* 0x000fe20003f06270 */
[----:B------:R-:W-:Y:S01]  /*8a50*/  MUFU.EX2 R231, R231 ;  /* 0x000000e700e77308 */ /* 0x000fe20000000800 */
[----:B------:R-:W-:Y:S01]  /*8a60*/  LOP3.LUT R29, R29, R32, RZ, 0xc0, !PT ;  /* 0x000000201d1d7212 */ /* 0x000fe200078ec0ff */
[----:B------:R-:W-:-:S06]  /*8a70*/  FADD.FTZ R41, R202, R41 ;  /* 0x00000029ca297221 */ /* 0x000fcc0000010000 */
[C---:B--2---:R-:W-:Y:S01]  /*8a80*/  HMMA.16816.F32.BF16 R156, R28.reuse, R24, R156 ;  /* 0x000000181c9c723c */ /* 0x044fe2000004189c */
[----:B------:R-:W2:Y:S03]  /*8a90*/  MUFU.EX2 R208, R208 ;  /* 0x000000d000d07308 */ /* 0x000ea60000000800 */
[----:B------:R-:W-:Y:S02]  /*8aa0*/  @P0 IMAD.MOV.U32 R168, RZ, RZ, R0 ;  /* 0x000000ffffa80224 */ /* 0x000fe400078e0000 */
[C---:B------:R-:W-:Y:S03]  /*8ab0*/  HMMA.16816.F32.BF16 R152, R28.reuse, R26, R152 ;  /* 0x0000001a1c98723c */ /* 0x040fe60000041898 */
[----:B------:R-:W3:Y:S03]  /*8ac0*/  MUFU.EX2 R209, R209 ;  /* 0x000000d100d17308 */ /* 0x000ee60000000800 */
[C---:B----4-:R-:W-:Y:S05]  /*8ad0*/  HMMA.16816.F32.BF16 R72, R28.reuse, R20, R72 ;  /* 0x000000141c48723c */ /* 0x050fea0000041848 */
[----:B------:R-:W4:Y:S01]  /*8ae0*/  MUFU.EX2 R191, R191 ;  /* 0x000000bf00bf7308 */ /* 0x000f220000000800 */
[----:B------:R-:W-:Y:S01]  /*8af0*/  HMMA.16816.F32.BF16 R76, R28, R22, R76 ;  /* 0x000000161c4c723c */ /* 0x000fe2000004184c */
[----:B--2---:R-:W-:-:S05]  /*8b00*/  FADD.FTZ R53, R208, R53 ;  /* 0x00000035d0357221 */ /* 0x004fca0000010000 */
[----:B------:R-:W-:Y:S01]  /*8b10*/  HMMA.16816.F32.BF16 R88, R28, R16, R88 ;  /* 0x000000101c58723c */ /* 0x000fe20000041858 */
[----:B------:R-:W2:Y:S01]  /*8b20*/  MUFU.EX2 R210, R210 ;  /* 0x000000d200d27308 */ /* 0x000ea20000000800 */
[----:B---3--:R-:W-:-:S04]  /*8b30*/  FADD.FTZ R53, R209, R53 ;  /* 0x00000035d1357221 */ /* 0x008fc80000010000 */
[C---:B------:R-:W-:Y:S01]  /*8b40*/  HMMA.16816.F32.BF16 R92, R28.reuse, R18, R92 ;  /* 0x000000121c5c723c */ /* 0x040fe2000004185c */
[----:B------:R-:W-:Y:S02]  /*8b50*/  FADD.FTZ R53, R211, R53 ;  /* 0x00000035d3357221 */ /* 0x000fe40000010000 */
[----:B------:R-:W3:Y:S01]  /*8b60*/  MUFU.EX2 R213, R213 ;  /* 0x000000d500d57308 */ /* 0x000ee20000000800 */
[----:B----4-:R-:W-:Y:S01]  /*8b70*/  FADD.FTZ R49, R191, R49 ;  /* 0x00000031bf317221 */ /* 0x010fe20000010000 */
[----:B------:R-:W-:Y:S01]  /*8b80*/  FADD.FTZ R53, R215, R53 ;  /* 0x00000035d7357221 */ /* 0x000fe20000010000 */
[C---:B-----5:R-:W-:Y:S05]  /*8b90*/  HMMA.16816.F32.BF16 R104, R28.reuse, R12, R104 ;  /* 0x0000000c1c68723c */ /* 0x060fea0000041868 */
[----:B------:R-:W4:Y:S01]  /*8ba0*/  MUFU.EX2 R214, R214 ;  /* 0x000000d600d67308 */ /* 0x000f220000000800 */
[----:B------:R-:W-:Y:S01]  /*8bb0*/  HMMA.16816.F32.BF16 R144, R28, R14, R144 ;  /* 0x0000000e1c90723c */ /* 0x000fe20000041890 */
[----:B--2---:R-:W-:-:S04]  /*8bc0*/  FADD.FTZ R49, R210, R49 ;  /* 0x00000031d2317221 */ /* 0x004fc80000010000 */
[----:B------:R-:W-:Y:S01]  /*8bd0*/  FADD.FTZ R49, R212, R49 ;  /* 0x00000031d4317221 */ /* 0x000fe20000010000 */
[----:B-1----:R-:W-:Y:S01]  /*8be0*/  HMMA.16816.F32.BF16 R112, R28, R8, R112 ;  /* 0x000000081c70723c */ /* 0x002fe20000041870 */
[----:B------:R-:W1:Y:S01]  /*8bf0*/  MUFU.EX2 R198, R198 ;  /* 0x000000c600c67308 */ /* 0x000e620000000800 */
[----:B---3--:R-:W-:Y:S01]  /*8c00*/  FADD.FTZ R45, R213, R45 ;  /* 0x0000002dd52d7221 */ /* 0x008fe20000010000 */
[----:B------:R-:W-:-:S03]  /*8c10*/  FADD.FTZ R49, R231, R49 ;  /* 0x00000031e7317221 */ /* 0x000fc60000010000 */
[C---:B------:R-:W-:Y:S03]  /*8c20*/  HMMA.16816.F32.BF16 R136, R28.reuse, R10, R136 ;  /* 0x0000000a1c88723c */ /* 0x040fe60000041888 */
[----:B------:R-:W2:Y:S01]  /*8c30*/  MUFU.EX2 R199, R199 ;  /* 0x000000c700c77308 */ /* 0x000ea20000000800 */
[----:B----4-:R-:W-:Y:S02]  /*8c40*/  FADD.FTZ R45, R214, R45 ;  /* 0x0000002dd62d7221 */ /* 0x010fe40000010000 */
[C---:B------:R-:W-:Y:S05]  /*8c50*/  HMMA.16816.F32.BF16 R120, R28.reuse, R4, R120 ;  /* 0x000000041c78723c */ /* 0x040fea0000041878 */
[----:B------:R-:W-:Y:S01]  /*8c60*/  MUFU.EX2 R238, R238 ;  /* 0x000000ee00ee7308 */ /* 0x000fe20000000800 */
[----:B------:R-:W-:Y:S01]  /*8c70*/  HMMA.16816.F32.BF16 R124, R28, R6, R124 ;  /* 0x000000061c7c723c */ /* 0x000fe2000004187c */
[----:B-1----:R-:W-:-:S06]  /*8c80*/  FADD.FTZ R41, R198, R41 ;  /* 0x00000029c6297221 */ /* 0x002fcc0000010000 */
[----:B------:R-:W-:Y:S01]  /*8c90*/  LOP3.LUT R28, R35, UR19, R242, 0x96, !PT ;  /* 0x00000013231c7c12 */ /* 0x000fe2000f8e96f2 */
[----:B------:R-:W1:Y:S01]  /*8ca0*/  MUFU.EX2 R207, R207 ;  /* 0x000000cf00cf7308 */ /* 0x000e620000000800 */
[----:B--2---:R-:W-:-:S03]  /*8cb0*/  FADD.FTZ R41, R199, R41 ;  /* 0x00000029c7297221 */ /* 0x004fc60000010000 */
[----:B------:R-:W-:-:S04]  /*8cc0*/  IMAD.WIDE.U32 R28, R28, -0x2daee0ad, RZ ;  /* 0xd2511f531c1c7825 */ /* 0x000fc800078e00ff */
[----:B------:R-:W2:Y:S01]  /*8cd0*/  MUFU.EX2 R206, R206 ;  /* 0x000000ce00ce7308 */ /* 0x000ea20000000800 */
[----:B------:R-:W-:Y:S01]  /*8ce0*/  LOP3.LUT R31, R29, UR5, R166, 0x96, !PT ;  /* 0x000000051d1f7c12 */ /* 0x000fe2000f8e96a6 */
[----:B------:R-:W-:Y:S01]  /*8cf0*/  IMAD.WIDE.U32 R166, R169, -0x2daee0ad, RZ ;  /* 0xd2511f53a9a67825 */ /* 0x000fe200078e00ff */
[C---:B------:R-:W-:Y:S02]  /*8d00*/  LOP3.LUT R32, R28.reuse, 0xffff, RZ, 0xc0, !PT ;  /* 0x0000ffff1c207812 */ /* 0x040fe400078ec0ff */
[--C-:B------:R-:W-:Y:S02]  /*8d10*/  SHF.R.U32.HI R29, RZ, 0x10, R28.reuse ;  /* 0x00000010ff1d7819 */ /* 0x100fe4000001161c */
[----:B------:R-:W-:Y:S01]  /*8d20*/  LOP3.LUT R30, R28, 0xff, RZ, 0xc0, !PT ;  /* 0x000000ff1c1e7812 */ /* 0x000fe200078ec0ff */
[----:B------:R-:W-:Y:S01]  /*8d30*/  MUFU.EX2 R177, R177 ;  /* 0x000000b100b17308 */ /* 0x000fe20000000800 */
[----:B------:R-:W-:Y:S01]  /*8d40*/  SHF.R.U32.HI R28, RZ, 0x18, R28 ;  /* 0x00000018ff1c7819 */ /* 0x000fe2000001161c */
[----:B-1----:R-:W-:Y:S01]  /*8d50*/  FADD.FTZ R41, R207, R41 ;  /* 0x00000029cf297221 */ /* 0x002fe20000010000 */
[----:B------:R-:W-:-:S02]  /*8d60*/  LOP3.LUT R29, R29, 0xff, RZ, 0xc0, !PT ;  /* 0x000000ff1d1d7812 */ /* 0x000fc400078ec0ff */
[----:B------:R-:W-:Y:S02]  /*8d70*/  SHF.R.U32.HI R32, RZ, 0x8, R32 ;  /* 0x00000008ff207819 */ /* 0x000fe40000011620 */
[----:B------:R-:W-:Y:S01]  /*8d80*/  PRMT R28, R29, 0x5410, R28 ;  /* 0x000054101d1c7816 */ /* 0x000fe2000000001c */
[----:B------:R-:W-:Y:S01]  /*8d90*/  MUFU.EX2 R181, R181 ;  /* 0x000000b500b57308 */ /* 0x000fe20000000800 */
[----:B------:R-:W-:Y:S01]  /*8da0*/  SHF.R.U32.HI R29, RZ, 0x10, R31 ;  /* 0x00000010ff1d7819 */ /* 0x000fe2000001161f */
[----:B--2---:R-:W-:Y:S01]  /*8db0*/  FADD.FTZ R41, R206, R41 ;  /* 0x00000029ce297221 */ /* 0x004fe20000010000 */
[----:B------:R-:W-:Y:S02]  /*8dc0*/  PRMT R30, R30, 0x5410, R32 ;  /* 0x000054101e1e7816 */ /* 0x000fe40000000020 */
[C---:B------:R-:W-:Y:S02]  /*8dd0*/  LOP3.LUT R33, R31.reuse, 0xffff, RZ, 0xc0, !PT ;  /* 0x0000ffff1f217812 */ /* 0x040fe400078ec0ff */
[----:B------:R-:W-:Y:S01]  /*8de0*/  LOP3.LUT R32, R31, 0xff, RZ, 0xc0, !PT ;  /* 0x000000ff1f207812 */ /* 0x000fe200078ec0ff */
[----:B------:R-:W-:Y:S01]  /*8df0*/  MUFU.EX2 R180, R180 ;  /* 0x000000b400b47308 */ /* 0x000fe20000000800 */
[----:B------:R-:W-:-:S02]  /*8e00*/  SHF.R.U32.HI R31, RZ, 0x18, R31 ;  /* 0x00000018ff1f7819 */ /* 0x000fc4000001161f */
[----:B------:R-:W-:Y:S02]  /*8e10*/  LOP3.LUT R29, R29, 0xff, RZ, 0xc0, !PT ;  /* 0x000000ff1d1d7812 */ /* 0x000fe400078ec0ff */
[----:B------:R-:W-:Y:S02]  /*8e20*/  HSET2.LE.AND R30, R30, R61, PT ;  /* 0x0000003d1e1e7233 */ /* 0x000fe40003803000 */
[----:B------:R-:W-:Y:S01]  /*8e30*/  PRMT R29, R29, 0x5410, R31 ;  /* 0x000054101d1d7816 */ /* 0x000fe2000000001f */
[----:B------:R-:W-:Y:S01]  /*8e40*/  MUFU.EX2 R182, R182 ;  /* 0x000000b600b67308 */ /* 0x000fe20000000800 */
[----:B------:R-:W-:Y:S02]  /*8e50*/  F2FP.BF16.F32.PACK_AB R31, R215, R211 ;  /* 0x000000d3d71f723e */ /* 0x000fe400000010ff */
[----:B------:R-:W-:Y:S02]  /*8e60*/  SHF.R.U32.HI R33, RZ, 0x8, R33 ;  /* 0x00000008ff217819 */ /* 0x000fe40000011621 */
[----:B------:R-:W-:-:S02]  /*8e70*/  LOP3.LUT R30, R30, R31, RZ, 0xc0, !PT ;  /* 0x0000001f1e1e7212 */ /* 0x000fc400078ec0ff */
[--C-:B------:R-:W-:Y:S01]  /*8e80*/  HSET2.LE.AND R28, R28, R61.reuse, PT ;  /* 0x0000003d1c1c7233 */ /* 0x100fe20003803000 */
[----:B------:R-:W1:Y:S01]  /*8e90*/  MUFU.EX2 R173, R173 ;  /* 0x000000ad00ad7308 */ /* 0x000e620000000800 */
[----:B------:R-:W-:Y:S02]  /*8ea0*/  PRMT R32, R32, 0x5410, R33 ;  /* 0x0000541020207816 */ /* 0x000fe40000000021 */
[----:B------:R-:W-:Y:S01]  /*8eb0*/  F2FP.BF16.F32.PACK_AB R31, R231, R212 ;  /* 0x000000d4e71f723e */ /* 0x000fe200000010ff */
[----:B------:R-:W-:Y:S01]  /*8ec0*/  @P0 VIADD R231, R3, 0xfffffffd ;  /* 0xfffffffd03e70836 */ /* 0x000fe20000000000 */
[--C-:B------:R-:W-:Y:S02]  /*8ed0*/  HSET2.LE.AND R29, R29, R61.reuse, PT ;  /* 0x0000003d1d1d7233 */ /* 0x100fe40003803000 */
[----:B------:R-:W-:Y:S01]  /*8ee0*/  LOP3.LUT R31, R28, R31, RZ, 0xc0, !PT ;  /* 0x0000001f1c1f7212 */ /* 0x000fe200078ec0ff */
[----:B------:R-:W2:Y:S01]  /*8ef0*/  MUFU.EX2 R175, R175 ;  /* 0x000000af00af7308 */ /* 0x000ea20000000800 */
[----:B------:R-:W-:-:S02]  /*8f00*/  HSET2.LE.AND R28, R32, R61, PT ;  /* 0x0000003d201c7233 */ /* 0x000fc40003803000 */
[----:B------:R-:W-:-:S04]  /*8f10*/  F2FP.BF16.F32.PACK_AB R32, R209, R208 ;  /* 0x000000d0d120723e */ /* 0x000fc800000010ff */
[----:B------:R-:W-:Y:S01]  /*8f20*/  LOP3.LUT R28, R28, R32, RZ, 0xc0, !PT ;  /* 0x000000201c1c7212 */ /* 0x000fe200078ec0ff */
[----:B------:R-:W3:Y:S01]  /*8f30*/  MUFU.EX2 R174, R174 ;  /* 0x000000ae00ae7308 */ /* 0x000ee20000000800 */
[----:B------:R-:W-:Y:S01]  /*8f40*/  F2FP.BF16.F32.PACK_AB R32, R210, R191 ;  /* 0x000000bfd220723e */ /* 0x000fe200000010ff */
[----:B-1----:R-:W-:-:S03]  /*8f50*/  FADD.FTZ R53, R173, R53 ;  /* 0x00000035ad357221 */ /* 0x002fc60000010000 */
[----:B------:R-:W-:Y:S02]  /*8f60*/  LOP3.LUT R29, R29, R32, RZ, 0xc0, !PT ;  /* 0x000000201d1d7212 */ /* 0x000fe400078ec0ff */
[----:B------:R-:W-:Y:S01]  /*8f70*/  F2FP.BF16.F32.PACK_AB R32, R214, R213 ;  /* 0x000000d5d620723e */ /* 0x000fe200000010ff */
[----:B------:R-:W1:Y:S01]  /*8f80*/  MUFU.EX2 R176, R176 ;  /* 0x000000b000b07308 */ /* 0x000e620000000800 */
[----:B--2---:R-:W-:-:S03]  /*8f90*/  FADD.FTZ R53, R175, R53 ;  /* 0x00000035af357221 */ /* 0x004fc60000010000 */
[----:B------:R-:W-:Y:S01]  /*8fa0*/  HMMA.16816.F32.BF16 R160, R28, R24, R160 ;  /* 0x000000181ca0723c */ /* 0x000fe200000418a0 */
[----:B------:R-:W-:-:S03]  /*8fb0*/  FADD.FTZ R53, R177, R53 ;  /* 0x00000035b1357221 */ /* 0x000fc60000010000 */
[----:B------:R-:W-:Y:S01]  /*8fc0*/  MUFU.EX2 R190, R190 ;  /* 0x000000be00be7308 */ /* 0x000fe20000000800 */
[----:B---3--:R-:W-:Y:S01]  /*8fd0*/  FADD.FTZ R49, R174, R49 ;  /* 0x00000031ae317221 */ /* 0x008fe20000010000 */
[C---:B------:R-:W-:Y:S01]  /*8fe0*/  HMMA.16816.F32.BF16 R148, R28.reuse, R26, R148 ;  /* 0x0000001a1c94723c */ /* 0x040fe20000041894 */
[----:B------:R-:W-:Y:S02]  /*8ff0*/  VIADD R24, R233, 0x1 ;  /* 0x00000001e9187836 */ /* 0x000fe40000000000 */
[----:B------:R-:W-:Y:S01]  /*9000*/  FFMA.FTZ R233, R241, UR4, -R189 ;  /* 0x00000004f1e97c23 */ /* 0x000fe200080108bd */
[----:B------:R-:W-:Y:S02]  /*9010*/  FADD.FTZ R53, R181, R53 ;  /* 0x00000035b5357221 */ /* 0x000fe40000010000 */
[----:B------:R-:W-:Y:S01]  /*9020*/  LOP3.LUT R24, R167, UR33, R24, 0x96, !PT ;  /* 0x00000021a7187c12 */ /* 0x000fe2000f8e9618 */
[----:B------:R-:W-:Y:S02]  /*9030*/  HMMA.16816.F32.BF16 R68, R28, R20, R68 ;  /* 0x000000141c44723c */ /* 0x000fe40000041844 */
[----:B------:R-:W2:Y:S01]  /*9040*/  MUFU.EX2 R233, R233 ;  /* 0x000000e900e97308 */ /* 0x000ea20000000800 */
[----:B-1----:R-:W-:Y:S01]  /*9050*/  FADD.FTZ R49, R176, R49 ;  /* 0x00000031b0317221 */ /* 0x002fe20000010000 */
[----:B------:R-:W-:-:S02]  /*9060*/  IMAD.WIDE.U32 R26, R24, -0x326172a9, RZ ;  /* 0xcd9e8d57181a7825 */ /* 0x000fc400078e00ff */
[C---:B------:R-:W-:Y:S02]  /*9070*/  HMMA.16816.F32.BF16 R100, R28.reuse, R12, R100 ;  /* 0x0000000c1c64723c */ /* 0x040fe40000041864 */
[----:B------:R-:W-:Y:S01]  /*9080*/  FADD.FTZ R49, R180, R49 ;  /* 0x00000031b4317221 */ /* 0x000fe20000010000 */
[----:B------:R-:W-:Y:S01]  /*9090*/  LOP3.LUT R250, R27, UR27, R250, 0x96, !PT ;  /* 0x0000001b1bfa7c12 */ /* 0x000fe2000f8e96fa */
[----:B------:R-:W1:Y:S01]  /*90a0*/  MUFU.EX2 R188, R188 ;  /* 0x000000bc00bc7308 */ /* 0x000e620000000800 */
[----:B------:R-:W-:Y:S01]  /*90b0*/  LOP3.LUT R20, R245, UR25, R26, 0x96, !PT ;  /* 0x00000019f5147c12 */ /* 0x000fe2000f8e961a */
[----:B------:R-:W-:Y:S01]  /*90c0*/  HMMA.16816.F32.BF16 R108, R28, R14, R108 ;  /* 0x0000000e1c6c723c */ /* 0x000fe2000004186c */
[----:B------:R-:W-:Y:S01]  /*90d0*/  FADD.FTZ R49, R182, R49 ;  /* 0x00000031b6317221 */ /* 0x000fe20000010000 */
[----:B------:R-:W-:-:S04]  /*90e0*/  IMAD.WIDE.U32 R250, R250, -0x2daee0ad, RZ ;  /* 0xd2511f53fafa7825 */ /* 0x000fc800078e00ff */
[----:B------:R-:W-:Y:S01]  /*90f0*/  IMAD.WIDE.U32 R20, R20, -0x2daee0ad, RZ ;  /* 0xd2511f5314147825 */ /* 0x000fe200078e00ff */
[----:B------:R-:W-:Y:S01]  /*9100*/  LOP3.LUT R248, R251, UR24, R248, 0x96, !PT ;  /* 0x00000018fbf87c12 */ /* 0x000fe2000f8e96f8 */
[----:B------:R-:W-:Y:S01]  /*9110*/  HMMA.16816.F32.BF16 R140, R28, R8, R140 ;  /* 0x000000081c8c723c */ /* 0x000fe2000004188c */
[----:B------:R-:W-:Y:S01]  /*9120*/  MUFU.EX2 R184, R184 ;  /* 0x000000b800b87308 */ /* 0x000fe20000000800 */
[----:B------:R-:W-:Y:S01]  /*9130*/  IMAD.MOV.U32 R251, RZ, RZ, R27 ;  /* 0x000000fffffb7224 */ /* 0x000fe200078e001b */
[----:B------:R-:W-:Y:S01]  /*9140*/  LOP3.LUT R166, R21, UR22, R250, 0x96, !PT ;  /* 0x0000001615a67c12 */ /* 0x000fe2000f8e96fa */
[----:B------:R-:W-:-:S04]  /*9150*/  IMAD.WIDE.U32 R248, R248, -0x326172a9, RZ ;  /* 0xcd9e8d57f8f87825 */ /* 0x000fc800078e00ff */
[----:B--2---:R-:W-:Y:S01]  /*9160*/  FADD.FTZ R45, R233, R45 ;  /* 0x0000002de92d7221 */ /* 0x004fe20000010000 */
[C---:B------:R-:W-:Y:S01]  /*9170*/  HMMA.16816.F32.BF16 R132, R28.reuse, R4, R132 ;  /* 0x000000041c84723c */ /* 0x040fe20000041884 */
[----:B------:R-:W-:Y:S01]  /*9180*/  LOP3.LUT R196, R251, UR27, R196, 0x96, !PT ;  /* 0x0000001bfbc47c12 */ /* 0x000fe2000f8e96c4 */
[----:B------:R-:W-:Y:S01]  /*9190*/  IMAD.WIDE.U32 R166, R166, -0x326172a9, RZ ;  /* 0xcd9e8d57a6a67825 */ /* 0x000fe200078e00ff */
[----:B------:R-:W-:Y:S01]  /*91a0*/  LOP3.LUT R244, R249, UR23, R244, 0x96, !PT ;  /* 0x00000017f9f47c12 */ /* 0x000fe2000f8e96f4 */
[----:B------:R-:W-:Y:S02]  /*91b0*/  MUFU.EX2 R178, R178 ;  /* 0x000000b200b27308 */ /* 0x000fe40000000800 */
[----:B------:R-:W-:Y:S01]  /*91c0*/  FADD.FTZ R45, R238, R45 ;  /* 0x0000002dee2d7221 */ /* 0x000fe20000010000 */
[----:B------:R-:W-:Y:S01]  /*91d0*/  HMMA.16816.F32.BF16 R116, R28, R10, R116 ;  /* 0x0000000a1c74723c */ /* 0x000fe20000041874 */
[----:B------:R-:W-:Y:S01]  /*91e0*/  LOP3.LUT R242, R167, UR21, R248, 0x96, !PT ;  /* 0x00000015a7f27c12 */ /* 0x000fe2000f8e96f8 */
[----:B------:R-:W-:-:S04]  /*91f0*/  IMAD.WIDE.U32 R244, R244, -0x2daee0ad, RZ ;  /* 0xd2511f53f4f47825 */ /* 0x000fc800078e00ff */
[----:B------:R-:W-:Y:S01]  /*9200*/  FADD.FTZ R45, R190, R45 ;  /* 0x0000002dbe2d7221 */ /* 0x000fe20000010000 */
[----:B------:R-:W-:Y:S01]  /*9210*/  IMAD.WIDE.U32 R242, R242, -0x2daee0ad, RZ ;  /* 0xd2511f53f2f27825 */ /* 0x000fe200078e00ff */
[----:B------:R-:W-:Y:S01]  /*9220*/  LOP3.LUT R240, R245, UR20, R20, 0x96, !PT ;  /* 0x00000014f5f07c12 */ /* 0x000fe2000f8e9614 */
[C---:B------:R-:W-:Y:S01]  /*9230*/  HMMA.16816.F32.BF16 R80, R28.reuse, R22, R80 ;  /* 0x000000161c50723c */ /* 0x040fe20000041850 */
[----:B------:R-:W-:Y:S01]  /*9240*/  LDSM.16.MT88.4 R20, [R216+0x9800] ;  /* 0x00980000d814783b */ /* 0x000fe20000004200 */
[----:B------:R-:W-:Y:S01]  /*9250*/  IMAD.MOV.U32 R250, RZ, RZ, R26 ;  /* 0x000000fffffa7224 */ /* 0x000fe200078e001a */
[----:B------:R-:W-:Y:S01]  /*9260*/  LOP3.LUT R12, R243, UR18, R244, 0x96, !PT ;  /* 0x00000012f30c7c12 */ /* 0x000fe2000f8e96f4 */
[----:B------:R-:W-:Y:S01]  /*9270*/  IMAD.WIDE.U32 R240, R240, -0x326172a9, RZ ;  /* 0xcd9e8d57f0f07825 */ /* 0x000fe200078e00ff */
[----:B------:R-:W2:Y:S01]  /*9280*/  LDSM.16.MT88.4 R24, [R217+0x9800] ;  /* 0x00980000d918783b */ /* 0x000ea20000004200 */
[----:B------:R-:W-:Y:S01]  /*9290*/  HMMA.16816.F32.BF16 R84, R28, R16, R84 ;  /* 0x000000101c54723c */ /* 0x000fe20000041854 */
[----:B------:R-:W3:Y:S01]  /*92a0*/  MUFU.EX2 R187, R187 ;  /* 0x000000bb00bb7308 */ /* 0x000ee20000000800 */
[----:B------:R-:W-:Y:S01]  /*92b0*/  IMAD.WIDE.U32 R14, R12, -0x326172a9, RZ ;  /* 0xcd9e8d570c0e7825 */ /* 0x000fe200078e00ff */
[----:B------:R-:W-:-:S03]  /*92c0*/  LOP3.LUT R166, R241, UR19, R166, 0x96, !PT ;  /* 0x00000013f1a67c12 */ /* 0x000fc6000f8e96a6 */
[----:B-1----:R-:W-:Y:S01]  /*92d0*/  FADD.FTZ R45, R188, R45 ;  /* 0x0000002dbc2d7221 */ /* 0x002fe20000010000 */
[C---:B------:R-:W-:Y:S01]  /*92e0*/  HMMA.16816.F32.BF16 R96, R28.reuse, R18, R96 ;  /* 0x000000121c60723c */ /* 0x040fe20000041860 */
[----:B------:R-:W-:Y:S01]  /*92f0*/  LOP3.LUT R9, R15, UR28, R240, 0x96, !PT ;  /* 0x0000001c0f097c12 */ /* 0x000fe2000f8e96f0 */
[----:B------:R-:W1:Y:S01]  /*9300*/  LDSM.16.MT88.4 R16, [R217+0xa800] ;  /* 0x00a80000d910783b */ /* 0x000e620000004200 */
[----:B------:R-:W-:Y:S01]  /*9310*/  LOP3.LUT R11, R14, 0xffff, RZ, 0xc0, !PT ;  /* 0x0000ffff0e0b7812 */ /* 0x000fe200078ec0ff */
[----:B------:R-:W-:Y:S01]  /*9320*/  IMAD.WIDE.U32 R244, R196, -0x2daee0ad, RZ ;  /* 0xd2511f53c4f47825 */ /* 0x000fe200078e00ff */
[C---:B------:R-:W-:Y:S01]  /*9330*/  LOP3.LUT R12, R9.reuse, 0xffff, RZ, 0xc0, !PT ;  /* 0x0000ffff090c7812 */ /* 0x040fe200078ec0ff */
[----:B------:R-:W-:Y:S01]  /*9340*/  HMMA.16816.F32.BF16 R128, R28, R6, R128 ;  /* 0x000000061c80723c */ /* 0x000fe20000041880 */
[----:B------:R-:W-:Y:S01]  /*9350*/  LOP3.LUT R8, R9, 0xff, RZ, 0xc0, !PT ;  /* 0x000000ff09087812 */ /* 0x000fe200078ec0ff */
[----:B------:R-:W-:Y:S01]  /*9360*/  IMAD.WIDE.U32 R166, R166, -0x2daee0ad, RZ ;  /* 0xd2511f53a6a67825 */ /* 0x000fe200078e00ff */
[----:B------:R-:W-:Y:S01]  /*9370*/  SHF.R.U32.HI R12, RZ, 0x8, R12 ;  /* 0x00000008ff0c7819 */ /* 0x000fe2000001160c */
[----:B------:R-:W4:Y:S01]  /*9380*/  MUFU.EX2 R186, R186 ;  /* 0x000000ba00ba7308 */ /* 0x000f220000000800 */
[----:B------:R-:W-:Y:S01]  /*9390*/  SHF.R.U32.HI R4, RZ, 0x10, R9 ;  /* 0x00000010ff047819 */ /* 0x000fe20000011609 */
[----:B---3--:R-:W-:Y:S01]  /*93a0*/  FADD.FTZ R45, R187, R45 ;  /* 0x0000002dbb2d7221 */ /* 0x008fe20000010000 */
[----:B------:R-:W-:-:S02]  /*93b0*/  PRMT R8, R8, 0x5410, R12 ;  /* 0x0000541008087816 */ /* 0x000fc4000000000c */
[--C-:B------:R-:W-:Y:S02]  /*93c0*/  SHF.R.U32.HI R10, RZ, 0x10, R14.reuse ;  /* 0x00000010ff0a7819 */ /* 0x100fe4000001160e */
[----:B------:R-:W-:Y:S01]  /*93d0*/  SHF.R.U32.HI R33, RZ, 0x18, R9 ;  /* 0x00000018ff217819 */ /* 0x000fe20000011609 */
[----:B------:R-:W3:Y:S01]  /*93e0*/  MUFU.EX2 R185, R185 ;  /* 0x000000b900b97308 */ /* 0x000ee20000000800 */
[----:B------:R-:W-:Y:S02]  /*93f0*/  LOP3.LUT R4, R4, 0xff, RZ, 0xc0, !PT ;  /* 0x000000ff04047812 */ /* 0x000fe400078ec0ff */
[----:B------:R-:W-:Y:S02]  /*9400*/  SHF.R.U32.HI R11, RZ, 0x8, R11 ;  /* 0x00000008ff0b7819 */ /* 0x000fe4000001160b */
[----:B------:R-:W-:Y:S02]  /*9410*/  LOP3.LUT R10, R10, 0xff, RZ, 0xc0, !PT ;  /* 0x000000ff0a0a7812 */ /* 0x000fe400078ec0ff */
[----:B------:R-:W-:Y:S01]  /*9420*/  HSET2.LE.AND R8, R8, R61, PT ;  /* 0x0000003d08087233 */ /* 0x000fe20003803000 */
[----:B------:R-:W5:Y:S01]  /*9430*/  MUFU.EX2 R183, R183 ;  /* 0x000000b700b77308 */ /* 0x000f620000000800 */
[----:B------:R-:W-:Y:S01]  /*9440*/  LOP3.LUT R34, R14, 0xff, RZ, 0xc0, !PT ;  /* 0x000000ff0e227812 */ /* 0x000fe200078ec0ff */
[----:B----4-:R-:W-:Y:S01]  /*9450*/  FADD.FTZ R235, R186, R45 ;  /* 0x0000002dbaeb7221 */ /* 0x010fe20000010000 */
[----:B------:R-:W-:-:S02]  /*9460*/  SHF.R.U32.HI R35, RZ, 0x18, R14 ;  /* 0x00000018ff237819 */ /* 0x000fc4000001160e */
[----:B------:R-:W-:Y:S01]  /*9470*/  PRMT R33, R4, 0x5410, R33 ;  /* 0x0000541004217816 */ /* 0x000fe20000000021 */
[----:B------:R-:W4:Y:S01]  /*9480*/  LDSM.16.MT88.4 R12, [R216+0xa800] ;  /* 0x00a80000d80c783b */ /* 0x000f220000004200 */
[----:B------:R-:W-:Y:S01]  /*9490*/  PRMT R34, R34, 0x5410, R11 ;  /* 0x0000541022227816 */ /* 0x000fe2000000000b */
[----:B------:R-:W-:Y:S01]  /*94a0*/  MUFU.EX2 R65, R65 ;  /* 0x0000004100417308 */ /* 0x000fe20000000800 */
[----:B------:R-:W-:Y:S01]  /*94b0*/  PRMT R35, R10, 0x5410, R35 ;  /* 0x000054100a237816 */ /* 0x000fe20000000023 */
[----:B------:R-:W-:Y:S01]  /*94c0*/  LDSM.16.MT88.4 R4, [R216+0xb800] ;  /* 0x00b80000d804783b */ /* 0x000fe20000004200 */
[----:B------:R-:W-:Y:S01]  /*94d0*/  LOP3.LUT R32, R8, R32, RZ, 0xc0, !PT ;  /* 0x0000002008207212 */ /* 0x000fe200078ec0ff */
[----:B---3--:R-:W-:Y:S01]  /*94e0*/  FADD.FTZ R41, R185, R41 ;  /* 0x00000029b9297221 */ /* 0x008fe20000010000 */
[--C-:B------:R-:W-:Y:S01]  /*94f0*/  HSET2.LE.AND R33, R33, R61.reuse, PT ;  /* 0x0000003d21217233 */ /* 0x100fe20003803000 */
[----:B------:R-:W3:Y:S01]  /*9500*/  LDSM.16.MT88.4 R8, [R217+0xb800] ;  /* 0x00b80000d908783b */ /* 0x000ee20000004200 */
[----:B------:R-:W-:Y:S01]  /*9510*/  F2FP.BF16.F32.PACK_AB R28, R199, R198 ;  /* 0x000000c6c71c723e */ /* 0x000fe200000010ff */
[----:B------:R-:W-:Y:S01]  /*9520*/  MUFU.EX2 R64, R64 ;  /* 0x0000004000407308 */ /* 0x000fe20000000800 */
[----:B------:R-:W-:Y:S01]  /*9530*/  HSET2.LE.AND R34, R34, R61, PT ;  /* 0x0000003d22227233 */ /* 0x000fe20003803000 */
[----:B-----5:R-:W-:Y:S01]  /*9540*/  FADD.FTZ R41, R183, R41 ;  /* 0x00000029b7297221 */ /* 0x020fe20000010000 */
[----:B------:R-:W-:-:S02]  /*9550*/  LOP3.LUT R33, R33, R28, RZ, 0xc0, !PT ;  /* 0x0000001c21217212 */ /* 0x000fc400078ec0ff */
[----:B------:R-:W-:Y:S01]  /*9560*/  F2FP.BF16.F32.PACK_AB R28, R238, R233 ;  /* 0x000000e9ee1c723e */ /* 0x000fe200000010ff */
[----:B------:R-:W-:Y:S01]  /*9570*/  FADD.FTZ R41, R184, R41 ;  /* 0x00000029b8297221 */ /* 0x000fe20000010000 */
[----:B------:R-:W-:Y:S01]  /*9580*/  HSET2.LE.AND R35, R35, R61, PT ;  /* 0x0000003d23237233 */ /* 0x000fe20003803000 */
[----:B------:R-:W5:Y:S01]  /*9590*/  MUFU.EX2 R172, R172 ;  /* 0x000000ac00ac7308 */ /* 0x000f620000000800 */
[----:B------:R-:W-:Y:S01]  /*95a0*/  LOP3.LUT R34, R34, R28, RZ, 0xc0, !PT ;  /* 0x0000001c22227212 */ /* 0x000fe200078ec0ff */
[----:B------:R-:W-:Y:S01]  /*95b0*/  FADD.FTZ R234, R178, R41 ;  /* 0x00000029b2ea7221 */ /* 0x000fe20000010000 */
[----:B------:R-:W-:Y:S02]  /*95c0*/  F2FP.BF16.F32.PACK_AB R28, R206, R207 ;  /* 0x000000cfce1c723e */ /* 0x000fe400000010ff */
[----:B------:R-:W-:Y:S02]  /*95d0*/  LOP3.LUT R194, R245, UR24, R194, 0x96, !PT ;  /* 0x00000018f5c27c12 */ /* 0x000fe4000f8e96c2 */
[----:B------:R-:W-:Y:S01]  /*95e0*/  LOP3.LUT R35, R35, R28, RZ, 0xc0, !PT ;  /* 0x0000001c23237212 */ /* 0x000fe200078ec0ff */
[----:B------:R-:W1:Y:S01]  /*95f0*/  MUFU.EX2 R67, R67 ;  /* 0x0000004300437308 */ /* 0x000e620000000800 */
[----:B------:R-:W-:Y:S01]  /*9600*/  LOP3.LUT R28, R193, UR25, R250, 0x96, !PT ;  /* 0x00000019c11c7c12 */ /* 0x000fe2000f8e96fa */
[----:B------:R-:W-:Y:S01]  /*9610*/  IMAD.WIDE.U32 R30, R194, -0x326172a9, RZ ;  /* 0xcd9e8d57c21e7825 */ /* 0x000fe200078e00ff */
[----:B------:R-:W-:-:S03]  /*9620*/  LOP3.LUT R242, R167, UR5, R242, 0x96, !PT ;  /* 0x00000005a7f27c12 */ /* 0x000fc6000f8e96f2 */
[----:B------:R-:W-:Y:S01]  /*9630*/  IMAD.WIDE.U32 R28, R28, -0x2daee0ad, RZ ;  /* 0xd2511f531c1c7825 */ /* 0x000fe200078e00ff */
[----:B------:R-:W-:Y:S01]  /*9640*/  LOP3.LUT R193, R31, UR23, R192, 0x96, !PT ;  /* 0x000000171fc17c12 */ /* 0x000fe2000f8e96c0 */
[----:B--2---:R-:W-:Y:S01]  /*9650*/  HMMA.16816.F32.BF16 R156, R32, R24, R156 ;  /* 0x00000018209c723c */ /* 0x004fe2000004189c */
[----:B------:R-:W2:Y:S01]  /*9660*/  MUFU.EX2 R63, R63 ;  /* 0x0000003f003f7308 */ /* 0x000ea20000000800 */
[----:B-----5:R-:W-:Y:S01]  /*9670*/  FADD.FTZ R53, R172, R53 ;  /* 0x00000035ac357221 */ /* 0x020fe20000010000 */
[----:B------:R-:W-:-:S03]  /*9680*/  LOP3.LUT R244, R29, UR22, R244, 0x96, !PT ;  /* 0x000000161df47c12 */ /* 0x000fc6000f8e96f4 */
[C---:B------:R-:W-:Y:S02]  /*9690*/  HMMA.16816.F32.BF16 R152, R32.reuse, R26, R152 ;  /* 0x0000001a2098723c */ /* 0x040fe40000041898 */
[----:B------:R-:W-:Y:S01]  /*96a0*/  IMAD.WIDE.U32 R244, R244, -0x326172a9, RZ ;  /* 0xcd9e8d57f4f47825 */ /* 0x000fe200078e00ff */
[----:B------:R-:W-:Y:S03]  /*96b0*/  MUFU.EX2 R62, R62 ;  /* 0x0000003e003e7308 */ /* 0x000fe60000000800 */
[----:B-1----:R-:W-:Y:S01]  /*96c0*/  FADD.FTZ R53, R67, R53 ;  /* 0x0000003543357221 */ /* 0x002fe20000010000 */
[C---:B------:R-:W-:Y:S01]  /*96d0*/  HMMA.16816.F32.BF16 R72, R32.reuse, R20, R72 ;  /* 0x000000142048723c */ /* 0x040fe20000041848 */
[----:B------:R-:W-:Y:S02]  /*96e0*/  LOP3.LUT R192, R245, UR21, R30, 0x96, !PT ;  /* 0x00000015f5c07c12 */ /* 0x000fe4000f8e961e */
[----:B------:R-:W-:Y:S01]  /*96f0*/  FADD.FTZ R53, R65, R53 ;  /* 0x0000003541357221 */ /* 0x000fe20000010000 */
[----:B------:R-:W-:Y:S02]  /*9700*/  MUFU.EX2 R58, R58 ;  /* 0x0000003a003a7308 */ /* 0x000fe40000000800 */
[----:B------:R-:W-:Y:S01]  /*9710*/  HMMA.16816.F32.BF16 R76, R32, R22, R76 ;  /* 0x00000016204c723c */ /* 0x000fe2000004184c */
[----:B--2---:R-:W-:Y:S01]  /*9720*/  FADD.FTZ R49, R63, R49 ;  /* 0x000000313f317221 */ /* 0x004fe20000010000 */
[----:B------:R-:W-:-:S04]  /*9730*/  FADD.FTZ R237, R64, R53 ;  /* 0x0000003540ed7221 */ /* 0x000fc80000010000 */
[C---:B------:R-:W-:Y:S01]  /*9740*/  HMMA.16816.F32.BF16 R88, R32.reuse, R16, R88 ;  /* 0x000000102058723c */ /* 0x040fe20000041858 */
[----:B------:R-:W1:Y:S05]  /*9750*/  MUFU.EX2 R59, R59 ;  /* 0x0000003b003b7308 */ /* 0x000e6a0000000800 */
[C---:B------:R-:W-:Y:S06]  /*9760*/  HMMA.16816.F32.BF16 R92, R32.reuse, R18, R92 ;  /* 0x00000012205c723c */ /* 0x040fec000004185c */
[C---:B----4-:R-:W-:Y:S06]  /*9770*/  HMMA.16816.F32.BF16 R104, R32.reuse, R12, R104 ;  /* 0x0000000c2068723c */ /* 0x050fec0000041868 */
[----:B------:R-:W-:Y:S01]  /*9780*/  HMMA.16816.F32.BF16 R144, R32, R14, R144 ;  /* 0x0000000e2090723c */ /* 0x000fe20000041890 */
[----:B-1----:R-:W-:-:S04]  /*9790*/  FADD.FTZ R49, R59, R49 ;  /* 0x000000313b317221 */ /* 0x002fc80000010000 */
[----:B------:R-:W-:Y:S01]  /*97a0*/  FADD.FTZ R49, R62, R49 ;  /* 0x000000313e317221 */ /* 0x000fe20000010000 */
[----:B---3--:R-:W-:Y:S03]  /*97b0*/  HMMA.16816.F32.BF16 R112, R32, R8, R112 ;  /* 0x000000082070723c */ /* 0x008fe60000041870 */
[----:B------:R-:W-:-:S03]  /*97c0*/  FADD.FTZ R236, R58, R49 ;  /* 0x000000313aec7221 */ /* 0x000fc60000010000 */
[C---:B------:R-:W-:Y:S06]  /*97d0*/  HMMA.16816.F32.BF16 R136, R32.reuse, R10, R136 ;  /* 0x0000000a2088723c */ /* 0x040fec0000041888 */
[C---:B------:R-:W-:Y:S06]  /*97e0*/  HMMA.16816.F32.BF16 R120, R32.reuse, R4, R120 ;  /* 0x000000042078723c */ /* 0x040fec0000041878 */
[----:B------:R-:W-:Y:S07]  /*97f0*/  HMMA.16816.F32.BF16 R124, R32, R6, R124 ;  /* 0x00000006207c723c */ /* 0x000fee000004187c */
[----:B------:R-:W-:Y:S01]  /*9800*/  IMAD.WIDE.U32 R32, R193, -0x2daee0ad, RZ ;  /* 0xd2511f53c1207825 */ /* 0x000fe200078e00ff */
[----:B------:R-:W-:-:S03]  /*9810*/  F2FP.BF16.F32.PACK_AB R34, R186, R187 ;  /* 0x000000bbba22723e */ /* 0x000fc600000010ff */
[----:B------:R-:W-:Y:S01]  /*9820*/  IMAD.WIDE.U32 R192, R192, -0x2daee0ad, RZ ;  /* 0xd2511f53c0c07825 */ /* 0x000fe200078e00ff */
[----:B------:R-:W-:-:S04]  /*9830*/  LOP3.LUT R248, R33, UR20, R28, 0x96, !PT ;  /* 0x0000001421f87c12 */ /* 0x000fc8000f8e961c */
[----:B------:R-:W-:Y:S01]  /*9840*/  LOP3.LUT R32, R193, UR18, R32, 0x96, !PT ;  /* 0x00000012c1207c12 */ /* 0x000fe2000f8e9620 */
[----:B------:R-:W-:-:S04]  /*9850*/  IMAD.WIDE.U32 R248, R248, -0x326172a9, RZ ;  /* 0xcd9e8d57f8f87825 */ /* 0x000fc800078e00ff */
[----:B------:R-:W-:-:S03]  /*9860*/  IMAD.WIDE.U32 R32, R32, -0x326172a9, RZ ;  /* 0xcd9e8d5720207825 */ /* 0x000fc600078e00ff */
[C---:B------:R-:W-:Y:S02]  /*9870*/  LOP3.LUT R28, R32.reuse, 0xffff, RZ, 0xc0, !PT ;  /* 0x0000ffff201c7812 */ /* 0x040fe400078ec0ff */
[----:B------:R-:W-:Y:S02]  /*9880*/  LOP3.LUT R30, R32, 0xff, RZ, 0xc0, !PT ;  /* 0x000000ff201e7812 */ /* 0x000fe400078ec0ff */
[----:B------:R-:W-:Y:S02]  /*9890*/  SHF.R.U32.HI R28, RZ, 0x8, R28 ;  /* 0x00000008ff1c7819 */ /* 0x000fe4000001161c */
[----:B------:R-:W-:Y:S02]  /*98a0*/  SHF.R.U32.HI R29, RZ, 0x18, R32 ;  /* 0x00000018ff1d7819 */ /* 0x000fe40000011620 */
[----:B------:R-:W-:Y:S02]  /*98b0*/  PRMT R30, R30, 0x5410, R28 ;  /* 0x000054101e1e7816 */ /* 0x000fe4000000001c */
[----:B------:R-:W-:-:S02]  /*98c0*/  SHF.R.U32.HI R28, RZ, 0x10, R32 ;  /* 0x00000010ff1c7819 */ /* 0x000fc40000011620 */
[----:B------:R-:W-:Y:S02]  /*98d0*/  LOP3.LUT R31, R33, UR28, R248, 0x96, !PT ;  /* 0x0000001c211f7c12 */ /* 0x000fe4000f8e96f8 */
[----:B------:R-:W-:Y:S02]  /*98e0*/  LOP3.LUT R28, R28, 0xff, RZ, 0xc0, !PT ;  /* 0x000000ff1c1c7812 */ /* 0x000fe400078ec0ff */
[C---:B------:R-:W-:Y:S02]  /*98f0*/  LOP3.LUT R33, R31.reuse, 0xffff, RZ, 0xc0, !PT ;  /* 0x0000ffff1f217812 */ /* 0x040fe400078ec0ff */
[----:B------:R-:W-:Y:S02]  /*9900*/  PRMT R28, R28, 0x5410, R29 ;  /* 0x000054101c1c7816 */ /* 0x000fe4000000001d */
[----:B------:R-:W-:Y:S02]  /*9910*/  SHF.R.U32.HI R29, RZ, 0x10, R31 ;  /* 0x00000010ff1d7819 */ /* 0x000fe4000001161f */
[----:B------:R-:W-:-:S02]  /*9920*/  LOP3.LUT R32, R31, 0xff, RZ, 0xc0, !PT ;  /* 0x000000ff1f207812 */ /* 0x000fc400078ec0ff */
[----:B------:R-:W-:Y:S02]  /*9930*/  SHF.R.U32.HI R31, RZ, 0x18, R31 ;  /* 0x00000018ff1f7819 */ /* 0x000fe4000001161f */
[----:B------:R-:W-:Y:S02]  /*9940*/  LOP3.LUT R29, R29, 0xff, RZ, 0xc0, !PT ;  /* 0x000000ff1d1d7812 */ /* 0x000fe400078ec0ff */
[----:B------:R-:W-:Y:S02]  /*9950*/  HSET2.LE.AND R30, R30, R61, PT ;  /* 0x0000003d1e1e7233 */ /* 0x000fe40003803000 */
[----:B------:R-:W-:Y:S02]  /*9960*/  PRMT R29, R29, 0x5410, R31 ;  /* 0x000054101d1d7816 */ /* 0x000fe4000000001f */
[----:B------:R-:W-:Y:S02]  /*9970*/  F2FP.BF16.F32.PACK_AB R31, R181, R177 ;  /* 0x000000b1b51f723e */ /* 0x000fe400000010ff */
[----:B------:R-:W-:-:S02]  /*9980*/  SHF.R.U32.HI R33, RZ, 0x8, R33 ;  /* 0x00000008ff217819 */ /* 0x000fc40000011621 */
[----:B------:R-:W-:Y:S02]  /*9990*/  LOP3.LUT R30, R30, R31, RZ, 0xc0, !PT ;  /* 0x0000001f1e1e7212 */ /* 0x000fe400078ec0ff */
[--C-:B------:R-:W-:Y:S02]  /*99a0*/  HSET2.LE.AND R28, R28, R61.reuse, PT ;  /* 0x0000003d1c1c7233 */ /* 0x100fe40003803000 */
[----:B------:R-:W-:Y:S02]  /*99b0*/  PRMT R32, R32, 0x5410, R33 ;  /* 0x0000541020207816 */ /* 0x000fe40000000021 */
[----:B------:R-:W-:Y:S02]  /*99c0*/  F2FP.BF16.F32.PACK_AB R31, R182, R180 ;  /* 0x000000b4b61f723e */ /* 0x000fe400000010ff */
[----:B------:R-:W-:Y:S02]  /*99d0*/  HSET2.LE.AND R29, R29, R61, PT ;  /* 0x0000003d1d1d7233 */ /* 0x000fe40003803000 */
[----:B------:R-:W-:-:S02]  /*99e0*/  LOP3.LUT R31, R28, R31, RZ, 0xc0, !PT ;  /* 0x0000001f1c1f7212 */ /* 0x000fc400078ec0ff */
[----:B------:R-:W-:Y:S02]  /*99f0*/  HSET2.LE.AND R28, R32, R61, PT ;  /* 0x0000003d201c7233 */ /* 0x000fe40003803000 */
[----:B------:R-:W-:Y:S02]  /*9a00*/  F2FP.BF16.F32.PACK_AB R32, R175, R173 ;  /* 0x000000adaf20723e */ /* 0x000fe400000010ff */
[----:B------:R-:W-:Y:S02]  /*9a10*/  F2FP.BF16.F32.PACK_AB R33, R183, R185 ;  /* 0x000000b9b721723e */ /* 0x000fe400000010ff */
[----:B------:R-:W-:Y:S02]  /*9a20*/  LOP3.LUT R28, R28, R32, RZ, 0xc0, !PT ;  /* 0x000000201c1c7212 */ /* 0x000fe400078ec0ff */
[----:B------:R-:W-:-:S04]  /*9a30*/  F2FP.BF16.F32.PACK_AB R32, R176, R174 ;  /* 0x000000aeb020723e */ /* 0x000fc800000010ff */
[----:B------:R-:W-:-:S07]  /*9a40*/  LOP3.LUT R29, R29, R32, RZ, 0xc0, !PT ;  /* 0x000000201d1d7212 */ /* 0x000fce00078ec0ff */
[C---:B------:R-:W-:Y:S06]  /*9a50*/  HMMA.16816.F32.BF16 R84, R28.reuse, R16, R84 ;  /* 0x000000101c54723c */ /* 0x040fec0000041854 */
        /* <DEDUP_REMOVED lines=30> */
[----:B------:R-:W-:-:S02]  /*9c40*/  F2FP.BF16.F32.PACK_AB R4, R178, R184 ;  /* 0x000000b8b204723e */ /* 0x000fc400000010ff */
[----:B------:R-:W-:Y:S02]  /*9c50*/  LOP3.LUT R166, R249, UR19, R244, 0x96, !PT ;  /* 0x00000013f9a67c12 */ /* 0x000fe4000f8e96f4 */
[----:B------:R-:W-:Y:S01]  /*9c60*/  LOP3.LUT R32, R32, R10, RZ, 0xc0, !PT ;  /* 0x0000000a20207212 */ /* 0x000fe200078ec0ff */
[C---:B------:R-:W-:Y:S01]  /*9c70*/  HMMA.16816.F32.BF16 R80, R28.reuse, R22, R80 ;  /* 0x000000161c50723c */ /* 0x040fe20000041850 */
[----:B------:R-:W-:Y:S01]  /*9c80*/  LOP3.LUT R33, R8, R33, RZ, 0xc0, !PT ;  /* 0x0000002108217212 */ /* 0x000fe200078ec0ff */
[----:B------:R-:W2:Y:S01]  /*9c90*/  LDSM.16.MT88.4 R20, [R216+0x9c00] ;  /* 0x009c0000d814783b */ /* 0x000ea20000004200 */
[----:B------:R-:W-:Y:S01]  /*9ca0*/  LOP3.LUT R34, R12, R34, RZ, 0xc0, !PT ;  /* 0x000000220c227212 */ /* 0x000fe200078ec0ff */
[----:B------:R-:W-:Y:S01]  /*9cb0*/  IMAD.WIDE.U32 R166, R166, -0x2daee0ad, RZ ;  /* 0xd2511f53a6a67825 */ /* 0x000fe200078e00ff */
[----:B------:R-:W-:Y:S01]  /*9cc0*/  LOP3.LUT R35, R35, R4, RZ, 0xc0, !PT ;  /* 0x0000000423237212 */ /* 0x000fe200078ec0ff */
[----:B------:R-:W-:Y:S01]  /*9cd0*/  HMMA.16816.F32.BF16 R96, R28, R18, R96 ;  /* 0x000000121c60723c */ /* 0x000fe20000041860 */
[----:B------:R-:W3:Y:S02]  /*9ce0*/  LDSM.16.MT88.4 R16, [R217+0xac00] ;  /* 0x00ac0000d910783b */ /* 0x000ee40000004200 */
[----:B------:R-:W-:-:S02]  /*9cf0*/  LOP3.LUT R192, R167, UR5, R192, 0x96, !PT ;  /* 0x00000005a7c07c12 */ /* 0x000fc4000f8e96c0 */
[----:B------:R-:W4:Y:S01]  /*9d00*/  LDSM.16.MT88.4 R12, [R216+0xac00] ;  /* 0x00ac0000d80c783b */ /* 0x000f220000004200 */
[----:B------:R-:W-:Y:S01]  /*9d10*/  HMMA.16816.F32.BF16 R128, R28, R6, R128 ;  /* 0x000000061c80723c */ /* 0x000fe20000041880 */
[C---:B------:R-:W-:Y:S02]  /*9d20*/  LOP3.LUT R66, R192.reuse, 0xffff, RZ, 0xc0, !PT ;  /* 0x0000ffffc0427812 */ /* 0x040fe400078ec0ff */
[----:B------:R-:W5:Y:S01]  /*9d30*/  LDSM.16.MT88.4 R8, [R217+0xbc00] ;  /* 0x00bc0000d908783b */ /* 0x000f620000004200 */
[----:B------:R-:W-:Y:S02]  /*9d40*/  LOP3.LUT R60, R192, 0xff, RZ, 0xc0, !PT ;  /* 0x000000ffc03c7812 */ /* 0x000fe400078ec0ff */
[----:B------:R-:W-:Y:S01]  /*9d50*/  SHF.R.U32.HI R66, RZ, 0x8, R66 ;  /* 0x00000008ff427819 */ /* 0x000fe20000011642 */
[----:B------:R-:W5:Y:S01]  /*9d60*/  LDSM.16.MT88.4 R4, [R216+0xbc00] ;  /* 0x00bc0000d804783b */ /* 0x000f620000004200 */
[C---:B------:R-:W-:Y:S01]  /*9d70*/  LOP3.LUT R31, R166.reuse, 0xffff, RZ, 0xc0, !PT ;  /* 0x0000ffffa61f7812 */ /* 0x040fe200078ec0ff */
[--C-:B------:R-:W-:Y:S01]  /*9d80*/  IMAD.MOV.U32 R167, RZ, RZ, R37.reuse ;  /* 0x000000ffffa77224 */ /* 0x100fe200078e0025 */
[----:B------:R-:W-:Y:S01]  /*9d90*/  LOP3.LUT R28, R166, 0xff, RZ, 0xc0, !PT ;  /* 0x000000ffa61c7812 */ /* 0x000fe200078ec0ff */
[----:B------:R-:W-:Y:S01]  /*9da0*/  @P0 IMAD.MOV.U32 R167, RZ, RZ, R37 ;  /* 0x000000ffffa70224 */ /* 0x000fe200078e0025 */
[----:B------:R-:W-:-:S02]  /*9db0*/  SHF.R.U32.HI R30, RZ, 0x10, R166 ;  /* 0x00000010ff1e7819 */ /* 0x000fc400000116a6 */
[----:B------:R-:W-:Y:S02]  /*9dc0*/  SHF.R.U32.HI R31, RZ, 0x8, R31 ;  /* 0x00000008ff1f7819 */ /* 0x000fe4000001161f */
[----:B------:R-:W-:Y:S02]  /*9dd0*/  SHF.R.U32.HI R165, RZ, 0x10, R192 ;  /* 0x00000010ffa57819 */ /* 0x000fe400000116c0 */
[----:B------:R-:W-:Y:S01]  /*9de0*/  SHF.R.U32.HI R29, RZ, 0x18, R166 ;  /* 0x00000018ff1d7819 */ /* 0x000fe200000116a6 */
[C---:B-1----:R-:W-:Y:S01]  /*9df0*/  HMMA.16816.F32.BF16 R156, R32.reuse, R24, R156 ;  /* 0x00000018209c723c */ /* 0x042fe2000004189c */
[----:B------:R-:W-:Y:S01]  /*9e00*/  LOP3.LUT R30, R30, 0xff, RZ, 0xc0, !PT ;  /* 0x000000ff1e1e7812 */ /* 0x000fe200078ec0ff */
[--C-:B------:R-:W-:Y:S01]  /*9e10*/  IMAD.MOV.U32 R166, RZ, RZ, R36.reuse ;  /* 0x000000ffffa67224 */ /* 0x100fe200078e0024 */
[----:B------:R-:W-:Y:S01]  /*9e20*/  PRMT R28, R28, 0x5410, R31 ;  /* 0x000054101c1c7816 */ /* 0x000fe2000000001f */
[----:B------:R-:W-:Y:S01]  /*9e30*/  @P0 IMAD.MOV.U32 R166, RZ, RZ, R36 ;  /* 0x000000ffffa60224 */ /* 0x000fe200078e0024 */
[----:B------:R-:W-:Y:S01]  /*9e40*/  PRMT R60, R60, 0x5410, R66 ;  /* 0x000054103c3c7816 */ /* 0x000fe20000000042 */
[----:B------:R-:W-:Y:S01]  /*9e50*/  HMMA.16816.F32.BF16 R152, R32, R26, R152 ;  /* 0x0000001a2098723c */ /* 0x000fe20000041898 */
[----:B------:R-:W-:-:S02]  /*9e60*/  SHF.R.U32.HI R192, RZ, 0x18, R192 ;  /* 0x00000018ffc07819 */ /* 0x000fc400000116c0 */
[----:B------:R-:W-:Y:S02]  /*9e70*/  LOP3.LUT R165, R165, 0xff, RZ, 0xc0, !PT ;  /* 0x000000ffa5a57812 */ /* 0x000fe400078ec0ff */
[----:B------:R-:W-:Y:S01]  /*9e80*/  PRMT R29, R30, 0x5410, R29 ;  /* 0x000054101e1d7816 */ /* 0x000fe2000000001d */
[C---:B--2---:R-:W-:Y:S01]  /*9e90*/  HMMA.16816.F32.BF16 R72, R32.reuse, R20, R72 ;  /* 0x000000142048723c */ /* 0x044fe20000041848 */
[--C-:B------:R-:W-:Y:S02]  /*9ea0*/  HSET2.LE.AND R30, R28, R61.reuse, PT ;  /* 0x0000003d1c1e7233 */ /* 0x100fe40003803000 */
[----:B------:R-:W-:Y:S02]  /*9eb0*/  PRMT R165, R165, 0x5410, R192 ;  /* 0x00005410a5a57816 */ /* 0x000fe400000000c0 */
[----:B------:R-:W-:Y:S01]  /*9ec0*/  HSET2.LE.AND R28, R60, R61, PT ;  /* 0x0000003d3c1c7233 */ /* 0x000fe20003803000 */
[----:B------:R-:W-:Y:S01]  /*9ed0*/  HMMA.16816.F32.BF16 R76, R32, R22, R76 ;  /* 0x00000016204c723c */ /* 0x000fe2000004184c */
[----:B------:R-:W-:-:S02]  /*9ee0*/  F2FP.BF16.F32.PACK_AB R60, R64, R65 ;  /* 0x00000041403c723e */ /* 0x000fc400000010ff */
[--C-:B------:R-:W-:Y:S02]  /*9ef0*/  HSET2.LE.AND R31, R29, R61.reuse, PT ;  /* 0x0000003d1d1f7233 */ /* 0x100fe40003803000 */
[----:B------:R-:W-:Y:S01]  /*9f00*/  HSET2.LE.AND R29, R165, R61, PT ;  /* 0x0000003da51d7233 */ /* 0x000fe20003803000 */
[C---:B---3--:R-:W-:Y:S01]  /*9f10*/  HMMA.16816.F32.BF16 R88, R32.reuse, R16, R88 ;  /* 0x000000102058723c */ /* 0x048fe20000041858 */
[----:B------:R-:W-:Y:S01]  /*9f20*/  LOP3.LUT R30, R30, R60, RZ, 0xc0, !PT ;  /* 0x0000003c1e1e7212 */ /* 0x000fe200078ec0ff */
[--C-:B------:R-:W-:Y:S01]  /*9f30*/  IMAD.MOV.U32 R165, RZ, RZ, R2.reuse ;  /* 0x000000ffffa57224 */ /* 0x100fe200078e0002 */
[----:B------:R-:W-:Y:S01]  /*9f40*/  F2FP.BF16.F32.PACK_AB R61, R58, R62 ;  /* 0x0000003e3a3d723e */ /* 0x000fe200000010ff */
[----:B------:R-:W-:Y:S01]  /*9f50*/  @P0 IMAD.MOV.U32 R165, RZ, RZ, R2 ;  /* 0x000000ffffa50224 */ /* 0x000fe200078e0002 */
[----:B------:R-:W-:Y:S01]  /*9f60*/  F2FP.BF16.F32.PACK_AB R66, R67, R172 ;  /* 0x000000ac4342723e */ /* 0x000fe200000010ff */
[----:B------:R-:W-:Y:S01]  /*9f70*/  HMMA.16816.F32.BF16 R92, R32, R18, R92 ;  /* 0x00000012205c723c */ /* 0x000fe2000004185c */
[----:B------:R-:W-:-:S02]  /*9f80*/  F2FP.BF16.F32.PACK_AB R60, R59, R63 ;  /* 0x0000003f3b3c723e */ /* 0x000fc400000010ff */
[----:B------:R-:W-:Y:S02]  /*9f90*/  LOP3.LUT R31, R31, R61, RZ, 0xc0, !PT ;  /* 0x0000003d1f1f7212 */ /* 0x000fe400078ec0ff */
[----:B------:R-:W-:Y:S01]  /*9fa0*/  LOP3.LUT R28, R28, R66, RZ, 0xc0, !PT ;  /* 0x000000421c1c7212 */ /* 0x000fe200078ec0ff */
[----:B----4-:R-:W-:Y:S01]  /*9fb0*/  HMMA.16816.F32.BF16 R104, R32, R12, R104 ;  /* 0x0000000c2068723c */ /* 0x010fe20000041868 */
[----:B------:R-:W-:-:S05]  /*9fc0*/  LOP3.LUT R29, R29, R60, RZ, 0xc0, !PT ;  /* 0x0000003c1d1d7212 */ /* 0x000fca00078ec0ff */
        /* <DEDUP_REMOVED lines=19> */
.L_x_364:
[----:B------:R-:W-:-:S07]  /*a100*/  IADD3 R231, R230, -0x1, RZ ;  /* 0xffffffffe6e77810 */ /* 0x000fce0007ffe0ff */
.L_x_366:
[----:B------:R-:W-:-:S13]  /*a110*/  ISETP.GE.AND P0, PT, R231, RZ, PT ;  /* 0x000000ffe700720c */ /* 0x000fda0003f06270 */
[----:B------:R-:W-:Y:S05]  /*a120*/  @!P0 BRA `(.L_x_367) ;  /* 0x0000004000688947 */ /* 0x000fea0003800000 */
[----:B------:R-:W-:Y:S01]  /*a130*/  IMAD.WIDE.U32 R242, R232, -0x326172a9, RZ ;  /* 0xcd9e8d57e8f27825 */ /* 0x000fe200078e00ff */
[----:B------:R-:W-:Y:S01]  /*a140*/  USHF.L.U64.HI UR12, UR10, 0x5, UR11 ;  /* 0x000000050a0c7899 */ /* 0x000fe2000801020b */
[----:B------:R-:W-:Y:S01]  /*a150*/  PRMT R230, R164, 0x7054, R164 ;  /* 0x00007054a4e67816 */ /* 0x000fe200000000a4 */
[----:B------:R-:W-:Y:S01]  /*a160*/  USHF.L.U32 UR10, UR10, 0x5, URZ ;  /* 0x000000050a0a7899 */ /* 0x000fe2000800063f */
[----:B------:R-:W-:Y:S01]  /*a170*/  IMAD.WIDE.U32 R238, R171, -0x326172a9, RZ ;  /* 0xcd9e8d57abee7825 */ /* 0x000fe200078e00ff */
[-C--:B------:R-:W-:Y:S01]  /*a180*/  LOP3.LUT R240, R243, R170.reuse, RZ, 0x3c, !PT ;  /* 0x000000aaf3f07212 */ /* 0x080fe200078e3cff */
[----:B------:R-:W-:Y:S01]  /*a190*/  ULDC UR4, c[0x0][0x2ec] ;  /* 0x0000bb0000047ab9 */ /* 0x000fe20000000800 */
[----:B------:R-:W-:Y:S01]  /*a1a0*/  MOV R164, R167 ;  /* 0x000000a700a47202 */ /* 0x000fe20000000f00 */
[----:B------:R-:W-:Y:S01]  /*a1b0*/  IMAD.WIDE.U32 R244, R169, -0x2daee0ad, RZ ;  /* 0xd2511f53a9f47825 */ /* 0x000fe200078e00ff */
[----:B------:R-:W-:Y:S01]  /*a1c0*/  LOP3.LUT R232, R239, R170, RZ, 0x3c, !PT ;  /* 0x000000aaefe87212 */ /* 0x000fe200078e3cff */
[----:B------:R-:W-:Y:S01]  /*a1d0*/  USHF.L.U64.HI UR12, UR10, 0x1, UR12 ;  /* 0x000000010a0c7899 */ /* 0x000fe2000801020c */
[----:B------:R-:W-:Y:S01]  /*a1e0*/  MOV R3, R168 ;  /* 0x000000a800037202 */ /* 0x000fe20000000f00 */
[----:B------:R-:W-:Y:S01]  /*a1f0*/  IMAD.WIDE.U32 R240, R240, -0x2daee0ad, RZ ;  /* 0xd2511f53f0f07825 */ /* 0x000fe200078e00ff */
[----:B------:R-:W-:Y:S01]  /*a200*/  MOV R2, R165 ;  /* 0x000000a500027202 */ /* 0x000fe20000000f00 */
[----:B------:R-:W-:Y:S01]  /*a210*/  USHF.L.U32 UR13, UR10, 0x1, URZ ;  /* 0x000000010a0d7899 */ /* 0x000fe2000800063f */
[----:B------:R-:W-:Y:S01]  /*a220*/  MOV R0, R166 ;  /* 0x000000a600007202 */ /* 0x000fe20000000f00 */
[----:B------:R-:W-:Y:S01]  /*a230*/  IMAD.WIDE.U32 R232, R232, -0x2daee0ad, RZ ;  /* 0xd2511f53e8e87825 */ /* 0x000fe200078e00ff */
[----:B------:R-:W-:Y:S01]  /*a240*/  MOV R226, R246 ;  /* 0x000000f600e27202 */ /* 0x000fe20000000f00 */
[----:B------:R-:W-:Y:S01]  /*a250*/  ULDC.64 UR10, c[0x0][0x220] ;  /* 0x00008800000a7ab9 */ /* 0x000fe20000000a00 */
[----:B------:R-:W-:Y:S01]  /*a260*/  ULDC.64 UR6, c[0x0][0x218] ;  /* 0x0000860000067ab9 */ /* 0x000fe20000000a00 */
[----:B------:R-:W-:Y:S01]  /*a270*/  ULDC.64 UR8, c[0x0][0x248] ;  /* 0x0000920000087ab9 */ /* 0x000fe20000000a00 */
[----:B------:R-:W-:Y:S05]  /*a280*/  BRA `(.L_x_368) ;  /* 0x00000000005c7947 */ /* 0x000fea0003800000 */
.L_x_370:
[----:B------:R-:W-:Y:S04]  /*a290*/  VIADD R166, R231, 0xffffffff ;  /* 0xffffffffe7a67836 */ /* 0x000fe80000000000 */
[C---:B------:R-:W-:Y:S01]  /*a2a0*/  IMAD.WIDE.U32 R170, R166.reuse, UR8, RZ ;  /* 0x00000008a6aa7c25 */ /* 0x040fe2000f8e00ff */
[----:B------:R-:W-:Y:S05]  /*a2b0*/  SHF.R.S32.HI R165, RZ, 0x1f, R166 ;  /* 0x0000001fffa57819 */ /* 0x000fea00000114a6 */
[----:B------:R-:W-:Y:S04]  /*a2c0*/  IMAD R165, R165, UR8, RZ ;  /* 0x00000008a5a57c24 */ /* 0x000fe8000f8e02ff */
        /* <DEDUP_REMOVED lines=19> */
.L_x_368:
[----:B------:R-:W-:Y:S04]  /*a400*/  DEPBAR.LE SB0, 0x0 ;  /* 0x000080000000791a */ /* 0x000fe80000000000 */
[----:B------:R-:W-:Y:S01]  /*a410*/  BAR.SYNC.DEFER_BLOCKING 0x0 ;  /* 0x0000000000007b1d */ /* 0x000fe20000010000 */
[----:B------:R-:W-:Y:S01]  /*a420*/  SHF.R.S32.HI R5, RZ, 0x1f, R231 ;  /* 0x0000001fff057819 */ /* 0x000fe200000114e7 */
[C---:B------:R-:W-:Y:S02]  /*a430*/  IMAD R4, R231.reuse, UR16, RZ ;  /* 0x00000010e7047c24 */ /* 0x040fe4000f8e02ff */
[----:B------:R-:W-:Y:S04]  /*a440*/  IMAD.WIDE.U32 R6, R231, UR17, R226 ;  /* 0x00000011e7067c25 */ /* 0x000fe8000f8e00e2 */
[----:B------:R-:W-:Y:S01]  /*a450*/  IMAD R4, R5, UR17, R4 ;  /* 0x0000001105047c24 */ /* 0x000fe2000f8e0204 */
[----:B------:R-:W-:Y:S03]  /*a460*/  LEA R8, P1, R6, UR10, 0x1 ;  /* 0x0000000a06087c11 */ /* 0x000fe6000f8208ff */
[----:B------:R-:W-:Y:S01]  /*a470*/  IMAD.IADD R4, R7, 0x1, R4 ;  /* 0x0000000107047824 */ /* 0x000fe200078e0204 */
[----:B------:R-:W-:Y:S04]  /*a480*/  IADD3 R10, P0, R8, UR13, RZ ;  /* 0x0000000d080a7c10 */ /* 0x000fe8000ff1e0ff */
[----:B------:R-:W-:Y:S04]  /*a490*/  LEA.HI.X R9, R6, UR11, R4, 0x1, P1 ;  /* 0x0000000b06097c11 */ /* 0x000fe800088f0c04 */
[----:B------:R-:W-:Y:S02]  /*a4a0*/  IADD3.X R11, R9, UR12, RZ, P0, !PT ;  /* 0x0000000c090b7c10 */ /* 0x000fe400087fe4ff */
        /* <DEDUP_REMOVED lines=12> */
[----:B------:R-:W1:Y:S06]  /*a570*/  LDSM.16.M88.4 R60, [R221+0x1000] ;  /* 0x00100000dd3c783b */ /* 0x000e6c0000000200 */
[----:B------:R-:W3:Y:S06]  /*a580*/  LDSM.16.M88.4 R32, [R220+0x400] ;  /* 0x00040000dc20783b */ /* 0x000eec0000000200 */
[----:B------:R-:W0:Y:S06]  /*a590*/  LDGDEPBAR ;  /* 0x00000000000079af */ /* 0x000e2c0000000000 */
[----:B------:R-:W4:Y:S06]  /*a5a0*/  LDSM.16.M88.4 R48, [R220+0x800] ;  /* 0x00080000dc30783b */ /* 0x000f2c0000000200 */
[----:B------:R-:W5:Y:S06]  /*a5b0*/  LDSM.16.M88.4 R168, [R220+0xc00] ;  /* 0x000c0000dca8783b */ /* 0x000f6c0000000200 */
[----:B------:R-:W-:Y:S01]  /*a5c0*/  LDSM.16.M88.4 R172, [R219] ;  /* 0x00000000dbac783b */ /* 0x000fe20000000200 */
[-C--:B--2---:R-:W-:Y:S05]  /*a5d0*/  HMMA.16816.F32.BF16 R4, R64, R16.reuse, RZ ;  /* 0x000000104004723c */ /* 0x084fea00000418ff */
[----:B------:R-:W2:Y:S01]  /*a5e0*/  LDSM.16.M88.4 R176, [R218] ;  /* 0x00000000dab0783b */ /* 0x000ea20000000200 */
[C---:B-1----:R-:W-:Y:S05]  /*a5f0*/  HMMA.16816.F32.BF16 R8, R60.reuse, R16, RZ ;  /* 0x000000103c08723c */ /* 0x042fea00000418ff */
[----:B------:R-:W1:Y:S01]  /*a600*/  LDSM.16.M88.4 R180, [R219+0x1000] ;  /* 0x00100000dbb4783b */ /* 0x000e620000000200 */
[-C--:B------:R-:W-:Y:S05]  /*a610*/  HMMA.16816.F32.BF16 R12, R60, R18.reuse, RZ ;  /* 0x000000123c0c723c */ /* 0x080fea00000418ff */
[----:B------:R-:W1:Y:S01]  /*a620*/  LDSM.16.M88.4 R184, [R218+0x400] ;  /* 0x00040000dab8783b */ /* 0x000e620000000200 */
[C---:B------:R-:W-:Y:S05]  /*a630*/  HMMA.16816.F32.BF16 R16, R64.reuse, R18, RZ ;  /* 0x000000124010723c */ /* 0x040fea00000418ff */
[----:B------:R-:W1:Y:S01]  /*a640*/  LDSM.16.M88.4 R188, [R218+0x800] ;  /* 0x00080000dabc783b */ /* 0x000e620000000200 */
[-C--:B---3--:R-:W-:Y:S05]  /*a650*/  HMMA.16816.F32.BF16 R20, R64, R32.reuse, RZ ;  /* 0x000000204014723c */ /* 0x088fea00000418ff */
[----:B------:R-:W3:Y:S01]  /*a660*/  LDSM.16.M88.4 R192, [R218+0xc00] ;  /* 0x000c0000dac0783b */ /* 0x000ee20000000200 */
[C---:B------:R-:W-:Y:S05]  /*a670*/  HMMA.16816.F32.BF16 R24, R60.reuse, R32, RZ ;  /* 0x000000203c18723c */ /* 0x040fea00000418ff */
[----:B------:R-:W-:Y:S01]  /*a680*/  LDSM.16.M88.4 R196, [R220+0x1000] ;  /* 0x00100000dcc4783b */ /* 0x000fe20000000200 */
[-C--:B------:R-:W-:Y:S05]  /*a690*/  HMMA.16816.F32.BF16 R28, R60, R34.reuse, RZ ;  /* 0x000000223c1c723c */ /* 0x080fea00000418ff */
[----:B------:R-:W-:Y:S01]  /*a6a0*/  LDSM.16.M88.4 R200, [R221+0x3000] ;  /* 0x00300000ddc8783b */ /* 0x000fe20000000200 */
[C---:B------:R-:W-:Y:S05]  /*a6b0*/  HMMA.16816.F32.BF16 R32, R64.reuse, R34, RZ ;  /* 0x000000224020723c */ /* 0x040fea00000418ff */
[----:B------:R-:W-:Y:S01]  /*a6c0*/  LDSM.16.M88.4 R204, [R219+0x2000] ;  /* 0x00200000dbcc783b */ /* 0x000fe20000000200 */
[-C--:B----4-:R-:W-:Y:S05]  /*a6d0*/  HMMA.16816.F32.BF16 R36, R64, R48.reuse, RZ ;  /* 0x000000304024723c */ /* 0x090fea00000418ff */
[----:B------:R-:W-:Y:S01]  /*a6e0*/  LDSM.16.M88.4 R208, [R218+0x1000] ;  /* 0x00100000dad0783b */ /* 0x000fe20000000200 */
[C---:B------:R-:W-:Y:S05]  /*a6f0*/  HMMA.16816.F32.BF16 R40, R60.reuse, R48, RZ ;  /* 0x000000303c28723c */ /* 0x040fea00000418ff */
[----:B------:R-:W-:Y:S01]  /*a700*/  LDSM.16.M88.4 R212, [R219+0x3000] ;  /* 0x00300000dbd4783b */ /* 0x000fe20000000200 */
[-C--:B------:R-:W-:Y:S06]  /*a710*/  HMMA.16816.F32.BF16 R44, R60, R50.reuse, RZ ;  /* 0x000000323c2c723c */ /* 0x080fec00000418ff */
[C---:B------:R-:W-:Y:S06]  /*a720*/  HMMA.16816.F32.BF16 R48, R64.reuse, R50, RZ ;  /* 0x000000324030723c */ /* 0x040fec00000418ff */
[-C--:B-----5:R-:W-:Y:S06]  /*a730*/  HMMA.16816.F32.BF16 R52, R64, R168.reuse, RZ ;  /* 0x000000a84034723c */ /* 0x0a0fec00000418ff */
[C---:B------:R-:W-:Y:S06]  /*a740*/  HMMA.16816.F32.BF16 R56, R60.reuse, R168, RZ ;  /* 0x000000a83c38723c */ /* 0x040fec00000418ff */
[-C--:B------:R-:W-:Y:S06]  /*a750*/  HMMA.16816.F32.BF16 R60, R60, R170.reuse, RZ ;  /* 0x000000aa3c3c723c */ /* 0x080fec00000418ff */
[----:B------:R-:W-:Y:S01]  /*a760*/  HMMA.16816.F32.BF16 R64, R64, R170, RZ ;  /* 0x000000aa4040723c */ /* 0x000fe200000418ff */
[----:B------:R-:W4:Y:S05]  /*a770*/  LDSM.16.M88.4 R168, [R221+0x2000] ;  /* 0x00200000dda8783b */ /* 0x000f2a0000000200 */
[-C--:B--2---:R-:W-:Y:S06]  /*a780*/  HMMA.16816.F32.BF16 R4, R172, R176.reuse, R4 ;  /* 0x000000b0ac04723c */ /* 0x084fec0000041804 */
        /* <DEDUP_REMOVED lines=13> */
[----:B------:R-:W5:Y:S05]  /*a860*/  LDSM.16.M88.4 R188, [R220+0x1c00] ;  /* 0x001c0000dcbc783b */ /* 0x000f6a0000000200 */
[-C--:B---3--:R-:W-:Y:S06]  /*a870*/  HMMA.16816.F32.BF16 R52, R172, R192.reuse, R52 ;  /* 0x000000c0ac34723c */ /* 0x088fec0000041834 */
[C---:B------:R-:W-:Y:S06]  /*a880*/  HMMA.16816.F32.BF16 R56, R180.reuse, R192, R56 ;  /* 0x000000c0b438723c */ /* 0x040fec0000041838 */
[-C--:B------:R-:W-:Y:S01]  /*a890*/  HMMA.16816.F32.BF16 R60, R180, R194.reuse, R60 ;  /* 0x000000c2b43c723c */ /* 0x080fe2000004183c */
[----:B------:R-:W-:Y:S05]  /*a8a0*/  LDSM.16.M88.4 R180, [R218+0x1800] ;  /* 0x00180000dab4783b */ /* 0x000fea0000000200 */
[----:B------:R-:W-:Y:S01]  /*a8b0*/  HMMA.16816.F32.BF16 R64, R172, R194, R64 ;  /* 0x000000c2ac40723c */ /* 0x000fe20000041840 */
[----:B------:R-:W3:Y:S05]  /*a8c0*/  LDSM.16.M88.4 R172, [R218+0x1400] ;  /* 0x00140000daac783b */ /* 0x000eea0000000200 */
[-C--:B----4-:R-:W-:Y:S01]  /*a8d0*/  HMMA.16816.F32.BF16 R4, R168, R196.reuse, R4 ;  /* 0x000000c4a804723c */ /* 0x090fe20000041804 */
[----:B------:R-:W-:Y:S05]  /*a8e0*/  LDSM.16.M88.4 R192, [R220+0x2c00] ;  /* 0x002c0000dcc0783b */ /* 0x000fea0000000200 */
        /* <DEDUP_REMOVED lines=12> */
[C---:B------:R-:W-:Y:S01]  /*a9b0*/  HMMA.16816.F32.BF16 R48, R168.reuse, R186, R48 ;  /* 0x000000baa830723c */ /* 0x040fe20000041830 */
[----:B------:R-:W-:Y:S05]  /*a9c0*/  LDSM.16.M88.4 R184, [R220+0x2000] ;  /* 0x00200000dcb8783b */ /* 0x000fea0000000200 */
[-C--:B-----5:R-:W-:Y:S06]  /*a9d0*/  HMMA.16816.F32.BF16 R52, R168, R188.reuse, R52 ;  /* 0x000000bca834723c */ /* 0x0a0fec0000041834 */
[C---:B------:R-:W-:Y:S06]  /*a9e0*/  HMMA.16816.F32.BF16 R56, R200.reuse, R188, R56 ;  /* 0x000000bcc838723c */ /* 0x040fec0000041838 */
[-C--:B------:R-:W-:Y:S01]  /*a9f0*/  HMMA.16816.F32.BF16 R60, R200, R190.reuse, R60 ;  /* 0x000000bec83c723c */ /* 0x080fe2000004183c */
[----:B------:R-:W-:Y:S05]  /*aa00*/  LDSM.16.M88.4 R200, [R218+0x2000] ;  /* 0x00200000dac8783b */ /* 0x000fea0000000200 */
[----:B------:R-:W-:Y:S01]  /*aa10*/  HMMA.16816.F32.BF16 R64, R168, R190, R64 ;  /* 0x000000bea840723c */ /* 0x000fe20000041840 */
[----:B------:R-:W2:Y:S05]  /*aa20*/  LDSM.16.M88.4 R168, [R221+0x4000] ;  /* 0x00400000dda8783b */ /* 0x000eaa0000000200 */
[-C--:B------:R-:W-:Y:S01]  /*aa30*/  HMMA.16816.F32.BF16 R4, R204, R208.reuse, R4 ;  /* 0x000000d0cc04723c */ /* 0x080fe20000041804 */
[----:B------:R-:W4:Y:S05]  /*aa40*/  LDSM.16.M88.4 R188, [R221+0x5000] ;  /* 0x00500000ddbc783b */ /* 0x000f2a0000000200 */
        /* <DEDUP_REMOVED lines=17> */
[----:B------:R-:W-:Y:S01]  /*ab60*/  HMMA.16816.F32.BF16 R64, R204, R178, R64 ;  /* 0x000000b2cc40723c */ /* 0x000fe20000041840 */
[----:B------:R-:W1:Y:S05]  /*ab70*/  LDSM.16.M88.4 R176, [R218+0x2400] ;  /* 0x00240000dab0783b */ /* 0x000e6a0000000200 */
[-C--:B--2---:R-:W-:Y:S06]  /*ab80*/  HMMA.16816.F32.BF16 R4, R168, R184.reuse, R4 ;  /* 0x000000b8a804723c */ /* 0x084fec0000041804 */
[C---:B----4-:R-:W-:Y:S06]  /*ab90*/  HMMA.16816.F32.BF16 R8, R188.reuse, R184, R8 ;  /* 0x000000b8bc08723c */ /* 0x050fec0000041808 */
[-C--:B------:R-:W-:Y:S06]  /*aba0*/  HMMA.16816.F32.BF16 R12, R188, R186.reuse, R12 ;  /* 0x000000babc0c723c */ /* 0x080fec000004180c */
[C---:B------:R-:W-:Y:S01]  /*abb0*/  HMMA.16816.F32.BF16 R16, R168.reuse, R186, R16 ;  /* 0x000000baa810723c */ /* 0x040fe20000041810 */
[----:B------:R-:W2:Y:S05]  /*abc0*/  LDSM.16.M88.4 R184, [R218+0x2800] ;  /* 0x00280000dab8783b */ /* 0x000eaa0000000200 */
[-C--:B---3--:R-:W-:Y:S06]  /*abd0*/  HMMA.16816.F32.BF16 R20, R168, R172.reuse, R20 ;  /* 0x000000aca814723c */ /* 0x088fec0000041814 */
[C---:B------:R-:W-:Y:S06]  /*abe0*/  HMMA.16816.F32.BF16 R24, R188.reuse, R172, R24 ;  /* 0x000000acbc18723c */ /* 0x040fec0000041818 */
[-C--:B------:R-:W-:Y:S06]  /*abf0*/  HMMA.16816.F32.BF16 R28, R188, R174.reuse, R28 ;  /* 0x000000aebc1c723c */ /* 0x080fec000004181c */
[C---:B------:R-:W-:Y:S06]  /*ac00*/  HMMA.16816.F32.BF16 R32, R168.reuse, R174, R32 ;  /* 0x000000aea820723c */ /* 0x040fec0000041820 */
[-C--:B-----5:R-:W-:Y:S06]  /*ac10*/  HMMA.16816.F32.BF16 R36, R168, R180.reuse, R36 ;  /* 0x000000b4a824723c */ /* 0x0a0fec0000041824 */
[C---:B------:R-:W-:Y:S06]  /*ac20*/  HMMA.16816.F32.BF16 R40, R188.reuse, R180, R40 ;  /* 0x000000b4bc28723c */ /* 0x040fec0000041828 */
[-C--:B------:R-:W-:Y:S06]  /*ac30*/  HMMA.16816.F32.BF16 R44, R188, R182.reuse, R44 ;  /* 0x000000b6bc2c723c */ /* 0x080fec000004182c */
[C---:B------:R-:W-:Y:S06]  /*ac40*/  HMMA.16816.F32.BF16 R48, R168.reuse, R182, R48 ;  /* 0x000000b6a830723c */ /* 0x040fec0000041830 */
        /* <DEDUP_REMOVED lines=8> */
[C---:B------:R-:W-:Y:S06]  /*acd0*/  HMMA.16816.F32.BF16 R8, R208.reuse, R200, R8 ;  /* 0x000000c8d008723c */ /* 0x040fec0000041808 */
[-C--:B------:R-:W-:Y:S06]  /*ace0*/  HMMA.16816.F32.BF16 R12, R208, R202.reuse, R12 ;  /* 0x000000cad00c723c */ /* 0x080fec000004180c */
[C---:B------:R-:W-:Y:S06]  /*acf0*/  HMMA.16816.F32.BF16 R16, R196.reuse, R202, R16 ;  /* 0x000000cac410723c */ /* 0x040fec0000041810 */
        /* <DEDUP_REMOVED lines=14> */
[C---:B------:R-:W-:Y:S05]  /*ade0*/  HMMA.16816.F32.BF16 R48, R196.reuse, R186, R48 ;  /* 0x000000bac430723c */ /* 0x040fea0000041830 */
[----:B------:R-:W-:Y:S01]  /*adf0*/  FMNMX.FTZ R165, R19, R165, !PT ;  /* 0x000000a513a57209 */ /* 0x000fe20007810000 */
[-C--:B---3--:R-:W-:Y:S05]  /*ae00*/  HMMA.16816.F32.BF16 R52, R196, R168.reuse, R52 ;  /* 0x000000a8c434723c */ /* 0x088fea0000041834 */
        /* <DEDUP_REMOVED lines=28> */
.L_x_369:
[----:B------:R-:W-:Y:S01]  /*afd0*/  FMNMX.FTZ R166, R8, R0, !PT ;  /* 0x0000000008a67209 */ /* 0x000fe20007810000 */
[----:B-1----:R-:W1:Y:S01]  /*afe0*/  SHFL.BFLY PT, R170, R168, 0x2, 0x1f ;  /* 0x0c401f00a8aa7f89 */ /* 0x002e6200000e0000 */
[----:B------:R-:W-:Y:S01]  /*aff0*/  FMNMX.FTZ R169, R10, R2, !PT ;  /* 0x000000020aa97209 */ /* 0x000fe20007810000 */
[----:B------:R-:W-:Y:S01]  /*b000*/  IMAD.SHL.U32 R213, R231, 0x2, RZ ;  /* 0x00000002e7d57824 */ /* 0x000fe200078e00ff */
[----:B------:R-:W-:Y:S05]  /*b010*/  FMNMX.FTZ R166, R9, R166, !PT ;  /* 0x000000a609a67209 */ /* 0x000fea0007810000 */
[----:B------:R-:W2:Y:S01]  /*b020*/  SHFL.BFLY PT, R165, R167, 0x2, 0x1f ;  /* 0x0c401f00a7a57f89 */ /* 0x000ea200000e0000 */
[----:B------:R-:W-:Y:S01]  /*b030*/  FMNMX.FTZ R169, R11, R169, !PT ;  /* 0x000000a90ba97209 */ /* 0x000fe20007810000 */
[----:B------:R-:W-:Y:S01]  /*b040*/  VIADD R231, R231, 0xffffffff ;  /* 0xffffffffe7e77836 */ /* 0x000fe20000000000 */
[----:B------:R-:W-:Y:S05]  /*b050*/  FMNMX.FTZ R166, R12, R166, !PT ;  /* 0x000000a60ca67209 */ /* 0x000fea0007810000 */
[----:B------:R-:W-:Y:S01]  /*b060*/  LDSM.16.MT88.4 R184, [R216+0x9000] ;  /* 0x00900000d8b8783b */ /* 0x000fe20000004200 */
        /* <DEDUP_REMOVED lines=28> */
[C---:B------:R-:W-:Y:S01]  /*b230*/  FADD.FTZ R165, -R168.reuse, R3 ;  /* 0x00000003a8a57221 */ /* 0x040fe20000010100 */
[----:B------:R-:W-:Y:S01]  /*b240*/  FMNMX.FTZ R166, R61, R166, !PT ;  /* 0x000000a63da67209 */ /* 0x000fe20007810000 */
[C---:B------:R-:W-:Y:S01]  /*b250*/  FMUL.FTZ R204, R168.reuse, UR4 ;  /* 0x00000004a8cc7c20 */ /* 0x040fe20008410000 */
[----:B------:R-:W-:Y:S01]  /*b260*/  FSETP.NEU.FTZ.AND P1, PT, R168, -INF , PT ;  /* 0xff800000a800780b */ /* 0x000fe20003f3d000 */
[----:B------:R-:W-:Y:S01]  /*b270*/  FMUL.FTZ R165, R165, UR4 ;  /* 0x00000004a5a57c20 */ /* 0x000fe20008410000 */
[C---:B------:R-:W-:Y:S01]  /*b280*/  FADD.FTZ R3, -R167.reuse, R164 ;  /* 0x000000a4a7037221 */ /* 0x040fe20000010100 */
[----:B------:R-:W1:Y:S01]  /*b290*/  SHFL.BFLY PT, R171, R166, 0x2, 0x1f ;  /* 0x0c401f00a6ab7f89 */ /* 0x000e6200000e0000 */
[----:B------:R-:W-:Y:S01]  /*b2a0*/  FSEL R204, R204, RZ, P1 ;  /* 0x000000ffcccc7208 */ /* 0x000fe20000800000 */
[----:B------:R2:W3:Y:S01]  /*b2b0*/  MUFU.EX2 R164, R165 ;  /* 0x000000a500a47308 */ /* 0x0004e20000000800 */
[C---:B------:R-:W-:Y:S01]  /*b2c0*/  FMUL.FTZ R203, R167.reuse, UR4 ;  /* 0x00000004a7cb7c20 */ /* 0x040fe20008410000 */
[----:B------:R-:W-:Y:S01]  /*b2d0*/  FSETP.NEU.FTZ.AND P1, PT, R167, -INF , PT ;  /* 0xff800000a700780b */ /* 0x000fe20003f3d000 */
[----:B------:R-:W-:Y:S01]  /*b2e0*/  FMUL.FTZ R3, R3, UR4 ;  /* 0x0000000403037c20 */ /* 0x000fe20008410000 */
[----:B------:R-:W-:Y:S01]  /*b2f0*/  LOP3.LUT R246, R241, UR26, R244, 0x96, !PT ;  /* 0x0000001af1f67c12 */ /* 0x000fe2000f8e96f4 */
[--C-:B------:R-:W-:Y:S01]  /*b300*/  FFMA.FTZ R170, R17, UR4, -R204.reuse ;  /* 0x0000000411aa7c23 */ /* 0x100fe200080108cc */
[----:B------:R-:W-:Y:S01]  /*b310*/  FSEL R203, R203, RZ, P1 ;  /* 0x000000ffcbcb7208 */ /* 0x000fe20000800000 */
[----:B------:R-:W-:Y:S01]  /*b320*/  FFMA.FTZ R189, R4, UR4, -R204 ;  /* 0x0000000404bd7c23 */ /* 0x000fe200080108cc */
[----:B------:R-:W-:Y:S01]  /*b330*/  LOP3.LUT R214, R233, UR26, R244, 0x96, !PT ;  /* 0x0000001ae9d67c12 */ /* 0x000fe2000f8e96f4 */
[----:B------:R-:W-:Y:S04]  /*b340*/  IMAD.WIDE.U32 R246, R246, -0x326172a9, RZ ;  /* 0xcd9e8d57f6f67825 */ /* 0x000fe800078e00ff */
[--C-:B------:R-:W-:Y:S01]  /*b350*/  FFMA.FTZ R190, R5, UR4, -R204.reuse ;  /* 0x0000000405be7c23 */ /* 0x100fe200080108cc */
[----:B------:R-:W-:Y:S01]  /*b360*/  MUFU.EX2 R170, R170 ;  /* 0x000000aa00aa7308 */ /* 0x000fe20000000800 */
[--C-:B------:R-:W-:Y:S01]  /*b370*/  FFMA.FTZ R18, R18, UR4, -R203.reuse ;  /* 0x0000000412127c23 */ /* 0x100fe200080108cb */
[----:B------:R-:W-:Y:S04]  /*b380*/  IMAD.WIDE.U32 R214, R214, -0x326172a9, RZ ;  /* 0xcd9e8d57d6d67825 */ /* 0x000fe800078e00ff */
[--C-:B------:R-:W-:Y:S01]  /*b390*/  FFMA.FTZ R188, R19, UR4, -R203.reuse ;  /* 0x0000000413bc7c23 */ /* 0x100fe200080108cb */
[----:B------:R-:W-:Y:S01]  /*b3a0*/  FFMA.FTZ R194, R6, UR4, -R203 ;  /* 0x0000000406c27c23 */ /* 0x000fe200080108cb */
[----:B--2---:R-:W-:Y:S01]  /*b3b0*/  FMNMX.FTZ R165, R58, R169, !PT ;  /* 0x000000a93aa57209 */ /* 0x004fe20007810000 */
[----:B------:R-:W-:Y:S01]  /*b3c0*/  FFMA.FTZ R169, R16, UR4, -R204 ;  /* 0x0000000410a97c23 */ /* 0x000fe200080108cc */
[----:B------:R-:W-:Y:S01]  /*b3d0*/  LOP3.LUT R16, R245, UR33, R213, 0x96, !PT ;  /* 0x00000021f5107c12 */ /* 0x000fe2000f8e96d5 */
[----:B------:R-:W-:Y:S01]  /*b3e0*/  FFMA.FTZ R193, R7, UR4, -R203 ;  /* 0x0000000407c17c23 */ /* 0x000fe200080108cb */
[----:B------:R-:W-:Y:S01]  /*b3f0*/  FMNMX.FTZ R165, R59, R165, !PT ;  /* 0x000000a53ba57209 */ /* 0x000fe20007810000 */
[----:B------:R-:W-:Y:S01]  /*b400*/  MUFU.EX2 R188, R188 ;  /* 0x000000bc00bc7308 */ /* 0x000fe20000000800 */
[----:B-1----:R-:W-:Y:S01]  /*b410*/  FMNMX.FTZ R166, R166, R171, !PT ;  /* 0x000000aba6a67209 */ /* 0x002fe20007810000 */
[----:B------:R-:W-:Y:S01]  /*b420*/  IMAD.WIDE.U32 R248, R16, -0x326172a9, RZ ;  /* 0xcd9e8d5710f87825 */ /* 0x000fe200078e00ff */
[----:B------:R-:W-:Y:S03]  /*b430*/  FMNMX.FTZ R165, R62, R165, !PT ;  /* 0x000000a53ea57209 */ /* 0x000fe60007810000 */
[C---:B---3--:R-:W-:Y:S01]  /*b440*/  FMUL.FTZ R68, R164.reuse, R68 ;  /* 0x00000044a4447220 */ /* 0x048fe20000410000 */
[C---:B------:R-:W-:Y:S01]  /*b450*/  FMUL.FTZ R69, R164.reuse, R69 ;  /* 0x00000045a4457220 */ /* 0x040fe20000410000 */
[----:B------:R-:W-:Y:S02]  /*b460*/  FMNMX.FTZ R165, R63, R165, !PT ;  /* 0x000000a53fa57209 */ /* 0x000fe40007810000 */
[----:B------:R1:W-:Y:S01]  /*b470*/  MUFU.EX2 R171, R18 ;  /* 0x0000001200ab7308 */ /* 0x0003e20000000800 */
[C---:B------:R-:W-:Y:S01]  /*b480*/  LOP3.LUT R173, R249.reuse, UR27, R242, 0x96, !PT ;  /* 0x0000001bf9ad7c12 */ /* 0x040fe2000f8e96f2 */
[C---:B------:R-:W-:Y:S01]  /*b490*/  FMUL.FTZ R80, R164.reuse, R80 ;  /* 0x00000050a4507220 */ /* 0x040fe20000410000 */
[----:B------:R-:W-:Y:S01]  /*b4a0*/  LOP3.LUT R17, R249, UR27, R238, 0x96, !PT ;  /* 0x0000001bf9117c12 */ /* 0x000fe2000f8e96ee */
[----:B------:R-:W2:Y:S01]  /*b4b0*/  SHFL.BFLY PT, R16, R165, 0x2, 0x1f ;  /* 0x0c401f00a5107f89 */ /* 0x000ea200000e0000 */
[--C-:B------:R-:W-:Y:S01]  /*b4c0*/  LOP3.LUT R172, R247, UR25, R248.reuse, 0x96, !PT ;  /* 0x00000019f7ac7c12 */ /* 0x100fe2000f8e96f8 */
[----:B------:R-:W-:Y:S01]  /*b4d0*/  IMAD.WIDE.U32 R250, R173, -0x2daee0ad, RZ ;  /* 0xd2511f53adfa7825 */ /* 0x000fe200078e00ff */
[----:B------:R-:W-:Y:S03]  /*b4e0*/  LOP3.LUT R248, R215, UR25, R248, 0x96, !PT ;  /* 0x00000019d7f87c12 */ /* 0x000fe6000f8e96f8 */
[----:B------:R-:W-:Y:S01]  /*b4f0*/  MUFU.EX2 R169, R169 ;  /* 0x000000a900a97308 */ /* 0x000fe20000000800 */
[C---:B------:R-:W-:Y:S01]  /*b500*/  FMUL.FTZ R81, R164.reuse, R81 ;  /* 0x00000051a4517220 */ /* 0x040fe20000410000 */
[----:B------:R-:W-:Y:S01]  /*b510*/  IMAD.WIDE.U32 R208, R17, -0x2daee0ad, RZ ;  /* 0xd2511f5311d07825 */ /* 0x000fe200078e00ff */
[----:B------:R-:W-:Y:S01]  /*b520*/  LOP3.LUT R19, R251, UR24, R240, 0x96, !PT ;  /* 0x00000018fb137c12 */ /* 0x000fe2000f8e96f0 */
[----:B------:R-:W3:Y:S02]  /*b530*/  SHFL.BFLY PT, R17, R166, 0x1, 0x1f ;  /* 0x0c201f00a6117f89 */ /* 0x000ee400000e0000 */
[----:B------:R-:W-:Y:S01]  /*b540*/  FMUL.FTZ R84, R164, R84 ;  /* 0x00000054a4547220 */ /* 0x000fe20000410000 */
[----:B------:R-:W-:Y:S04]  /*b550*/  IMAD.WIDE.U32 R172, R172, -0x2daee0ad, RZ ;  /* 0xd2511f53acac7825 */ /* 0x000fe800078e00ff */
[----:B------:R-:W-:Y:S01]  /*b560*/  FMUL.FTZ R85, R164, R85 ;  /* 0x00000055a4557220 */ /* 0x000fe20000410000 */
[----:B------:R-:W-:Y:S01]  /*b570*/  MUFU.EX2 R189, R189 ;  /* 0x000000bd00bd7308 */ /* 0x000fe20000000800 */
[----:B-1----:R-:W-:Y:S01]  /*b580*/  LOP3.LUT R18, R209, UR24, R232, 0x96, !PT ;  /* 0x00000018d1127c12 */ /* 0x002fe2000f8e96e8 */
[----:B------:R-:W-:Y:S01]  /*b590*/  IMAD.WIDE.U32 R248, R248, -0x2daee0ad, RZ ;  /* 0xd2511f53f8f87825 */ /* 0x000fe200078e00ff */
[----:B------:R-:W-:Y:S03]  /*b5a0*/  LOP3.LUT R250, R173, UR22, R250, 0x96, !PT ;  /* 0x00000016adfa7c12 */ /* 0x000fe6000f8e96fa */
[C---:B------:R-:W-:Y:S01]  /*b5b0*/  FMUL.FTZ R96, R164.reuse, R96 ;  /* 0x00000060a4607220 */ /* 0x040fe20000410000 */
[----:B------:R-:W-:Y:S01]  /*b5c0*/  IMAD.WIDE.U32 R210, R19, -0x326172a9, RZ ;  /* 0xcd9e8d5713d27825 */ /* 0x000fe200078e00ff */
[----:B------:R-:W-:Y:S02]  /*b5d0*/  LOP3.LUT R208, R249, UR22, R208, 0x96, !PT ;  /* 0x00000016f9d07c12 */ /* 0x000fe4000f8e96d0 */
[----:B------:R-:W-:Y:S01]  /*b5e0*/  MUFU.EX2 R190, R190 ;  /* 0x000000be00be7308 */ /* 0x000fe20000000800 */
[----:B------:R-:W-:Y:S01]  /*b5f0*/  FMUL.FTZ R97, R164, R97 ;  /* 0x00000061a4617220 */ /* 0x000fe20000410000 */
[----:B------:R-:W-:Y:S04]  /*b600*/  IMAD.WIDE.U32 R250, R250, -0x326172a9, RZ ;  /* 0xcd9e8d57fafa7825 */ /* 0x000fe800078e00ff */
[----:B------:R-:W-:Y:S01]  /*b610*/  FMUL.FTZ R100, R164, R100 ;  /* 0x00000064a4647220 */ /* 0x000fe20000410000 */
[----:B--2---:R-:W-:Y:S01]  /*b620*/  FMNMX.FTZ R4, R165, R16, !PT ;  /* 0x00000010a5047209 */ /* 0x004fe20007810000 */
[----:B------:R-:W-:Y:S01]  /*b630*/  IMAD.WIDE.U32 R208, R208, -0x326172a9, RZ ;  /* 0xcd9e8d57d0d07825 */ /* 0x000fe200078e00ff */
[----:B------:R-:W-:Y:S01]  /*b640*/  LOP3.LUT R16, R211, UR23, R246, 0x96, !PT ;  /* 0x00000017d3107c12 */ /* 0x000fe2000f8e96f6 */
[----:B------:R-:W-:Y:S01]  /*b650*/  MUFU.EX2 R194, R194 ;  /* 0x000000c200c27308 */ /* 0x000fe20000000800 */
[----:B------:R-:W-:Y:S01]  /*b660*/  LOP3.LUT R210, R251, UR21, R210, 0x96, !PT ;  /* 0x00000015fbd27c12 */ /* 0x000fe2000f8e96d2 */
[----:B------:R-:W1:Y:S01]  /*b670*/  SHFL.BFLY PT, R165, R4, 0x1, 0x1f ;  /* 0x0c201f0004a57f89 */ /* 0x000e6200000e0000 */
[----:B------:R-:W-:Y:S01]  /*b680*/  IMAD.WIDE.U32 R206, R18, -0x326172a9, RZ ;  /* 0xcd9e8d5712ce7825 */ /* 0x000fe200078e00ff */
[----:B---3--:R-:W-:Y:S03]  /*b690*/  FMNMX.FTZ R166, R166, R17, !PT ;  /* 0x00000011a6a67209 */ /* 0x008fe60007810000 */
[----:B------:R-:W-:Y:S01]  /*b6a0*/  FMUL.FTZ R101, R164, R101 ;  /* 0x00000065a4657220 */ /* 0x000fe20000410000 */
[----:B------:R-:W-:Y:S01]  /*b6b0*/  IMAD.WIDE.U32 R18, R16, -0x2daee0ad, RZ ;  /* 0xd2511f5310127825 */ /* 0x000fe200078e00ff */
[----:B------:R-:W-:Y:S01]  /*b6c0*/  LOP3.LUT R206, R209, UR21, R206, 0x96, !PT ;  /* 0x00000015d1ce7c12 */ /* 0x000fe2000f8e96ce */
[----:B------:R-:W-:Y:S01]  /*b6d0*/  MUFU.EX2 R193, R193 ;  /* 0x000000c100c17308 */ /* 0x000fe20000000800 */
[----:B------:R-:W-:Y:S01]  /*b6e0*/  LOP3.LUT R16, R207, UR23, R214, 0x96, !PT ;  /* 0x00000017cf107c12 */ /* 0x000fe2000f8e96d6 */
[----:B------:R-:W-:Y:S01]  /*b6f0*/  IMAD.WIDE.U32 R210, R210, -0x2daee0ad, RZ ;  /* 0xd2511f53d2d27825 */ /* 0x000fe200078e00ff */
[----:B------:R-:W-:Y:S03]  /*b700*/  LOP3.LUT R5, R19, UR20, R172, 0x96, !PT ;  /* 0x0000001413057c12 */ /* 0x000fe6000f8e96ac */
[----:B------:R-:W-:Y:S01]  /*b710*/  FMUL.FTZ R202, R166, UR4 ;  /* 0x00000004a6ca7c20 */ /* 0x000fe20008410000 */
[----:B------:R-:W-:Y:S01]  /*b720*/  IMAD.WIDE.U32 R16, R16, -0x2daee0ad, RZ ;  /* 0xd2511f5310107825 */ /* 0x000fe200078e00ff */
[----:B------:R-:W-:Y:S02]  /*b730*/  LOP3.LUT R6, R211, UR18, R18, 0x96, !PT ;  /* 0x00000012d3067c12 */ /* 0x000fe4000f8e9612 */
[----:B------:R-:W2:Y:S01]  /*b740*/  MUFU.EX2 R3, R3 ;  /* 0x0000000300037308 */ /* 0x000ea20000000800 */
[----:B------:R-:W-:Y:S01]  /*b750*/  FSETP.NEU.FTZ.AND P1, PT, R166, -INF , PT ;  /* 0xff800000a600780b */ /* 0x000fe20003f3d000 */
[----:B------:R-:W-:Y:S01]  /*b760*/  IMAD.WIDE.U32 R206, R206, -0x2daee0ad, RZ ;  /* 0xd2511f53cece7825 */ /* 0x000fe200078e00ff */
[----:B------:R-:W-:Y:S02]  /*b770*/  LOP3.LUT R248, R17, UR20, R248, 0x96, !PT ;  /* 0x0000001411f87c12 */ /* 0x000fe4000f8e96f8 */
[----:B------:R-:W-:Y:S01]  /*b780*/  FSEL R202, R202, RZ, P1 ;  /* 0x000000ffcaca7208 */ /* 0x000fe20000800000 */
[----:B------:R-:W-:Y:S01]  /*b790*/  IMAD.WIDE.U32 R18, R6, -0x326172a9, RZ ;  /* 0xcd9e8d5706127825 */ /* 0x000fe200078e00ff */
[----:B------:R-:W-:Y:S02]  /*b7a0*/  LOP3.LUT R16, R207, UR18, R16, 0x96, !PT ;  /* 0x00000012cf107c12 */ /* 0x000fe4000f8e9610 */
[----:B-1----:R-:W-:Y:S01]  /*b7b0*/  FMNMX.FTZ R165, R4, R165, !PT ;  /* 0x000000a504a57209 */ /* 0x002fe20007810000 */
[----:B------:R-:W-:Y:S01]  /*b7c0*/  IMAD.WIDE.U32 R176, R5, -0x326172a9, RZ ;  /* 0xcd9e8d5705b07825 */ /* 0x000fe200078e00ff */
[----:B------:R-:W-:Y:S02]  /*b7d0*/  SHF.R.U32.HI R7, RZ, 0x10, R18 ;  /* 0x00000010ff077819 */ /* 0x000fe40000011612 */
[----:B------:R-:W-:Y:S01]  /*b7e0*/  LOP3.LUT R4, R18, 0xffff, RZ, 0xc0, !PT ;  /* 0x0000ffff12047812 */ /* 0x000fe200078ec0ff */
[----:B------:R-:W-:Y:S01]  /*b7f0*/  IMAD.WIDE.U32 R16, R16, -0x326172a9, RZ ;  /* 0xcd9e8d5710107825 */ /* 0x000fe200078e00ff */
[----:B------:R-:W-:Y:S02]  /*b800*/  LOP3.LUT R5, R19, UR28, R176, 0x96, !PT ;  /* 0x0000001c13057c12 */ /* 0x000fe4000f8e96b0 */
[----:B------:R-:W-:Y:S01]  /*b810*/  SHF.R.U32.HI R175, RZ, 0x18, R18 ;  /* 0x00000018ffaf7819 */ /* 0x000fe20000011612 */
[----:B------:R-:W-:Y:S01]  /*b820*/  FFMA.FTZ R192, R13, UR4, -R202 ;  /* 0x000000040dc07c23 */ /* 0x000fe200080108ca */
[----:B------:R-:W-:Y:S01]  /*b830*/  LOP3.LUT R7, R7, 0xff, RZ, 0xc0, !PT ;  /* 0x000000ff07077812 */ /* 0x000fe200078ec0ff */
[C---:B------:R-:W-:Y:S01]  /*b840*/  FMUL.FTZ R201, R165.reuse, UR4 ;  /* 0x00000004a5c97c20 */ /* 0x040fe20008410000 */
[----:B------:R-:W-:Y:S01]  /*b850*/  LOP3.LUT R174, R18, 0xff, RZ, 0xc0, !PT ;  /* 0x000000ff12ae7812 */ /* 0x000fe200078ec0ff */
[----:B------:R-:W-:Y:S01]  /*b860*/  IMAD.WIDE.U32 R248, R248, -0x326172a9, RZ ;  /* 0xcd9e8d57f8f87825 */ /* 0x000fe200078e00ff */
[----:B------:R-:W-:Y:S01]  /*b870*/  SHF.R.U32.HI R6, RZ, 0x10, R16 ;  /* 0x00000010ff067819 */ /* 0x000fe20000011610 */
[----:B------:R-:W-:Y:S01]  /*b880*/  MUFU.EX2 R192, R192 ;  /* 0x000000c000c07308 */ /* 0x000fe20000000800 */
[----:B------:R-:W-:Y:S01]  /*b890*/  SHF.R.U32.HI R13, RZ, 0x8, R4 ;  /* 0x00000008ff0d7819 */ /* 0x000fe20000011604 */
[----:B------:R-:W-:Y:S01]  /*b8a0*/  IMAD.MOV.U32 R18, RZ, RZ, R176 ;  /* 0x000000ffff127224 */ /* 0x000fe200078e00b0 */
[----:B------:R-:W-:Y:S01]  /*b8b0*/  FSETP.NEU.FTZ.AND P1, PT, R165, -INF , PT ;  /* 0xff800000a500780b */ /* 0x000fe20003f3d000 */
[----:B------:R-:W-:Y:S01]  /*b8c0*/  IMAD.MOV.U32 R19, RZ, RZ, R177 ;  /* 0x000000ffff137224 */ /* 0x000fe200078e00b1 */
[----:B------:R-:W-:Y:S01]  /*b8d0*/  SHF.R.U32.HI R173, RZ, 0x10, R5 ;  /* 0x00000010ffad7819 */ /* 0x000fe20000011605 */
[----:B------:R-:W1:Y:S01]  /*b8e0*/  LDSM.16.MT88.4 R176, [R217+0x9000] ;  /* 0x00900000d9b0783b */ /* 0x000e620000004200 */
[----:B------:R-:W-:Y:S01]  /*b8f0*/  PRMT R175, R7, 0x5410, R175 ;  /* 0x0000541007af7816 */ /* 0x000fe200000000af */
[--C-:B------:R-:W-:Y:S01]  /*b900*/  FFMA.FTZ R191, R12, UR4, -R202.reuse ;  /* 0x000000040cbf7c23 */ /* 0x100fe200080108ca */
[C---:B------:R-:W-:Y:S01]  /*b910*/  LOP3.LUT R7, R5.reuse, 0xffff, RZ, 0xc0, !PT ;  /* 0x0000ffff05077812 */ /* 0x040fe200078ec0ff */
[--C-:B------:R-:W-:Y:S01]  /*b920*/  FFMA.FTZ R198, R8, UR4, -R202.reuse ;  /* 0x0000000408c67c23 */ /* 0x100fe200080108ca */
[----:B------:R-:W-:Y:S01]  /*b930*/  LOP3.LUT R172, R5, 0xff, RZ, 0xc0, !PT ;  /* 0x000000ff05ac7812 */ /* 0x000fe200078ec0ff */
[----:B------:R-:W-:Y:S01]  /*b940*/  FFMA.FTZ R197, R9, UR4, -R202 ;  /* 0x0000000409c57c23 */ /* 0x000fe200080108ca */
[----:B------:R-:W-:Y:S01]  /*b950*/  FSEL R201, R201, RZ, P1 ;  /* 0x000000ffc9c97208 */ /* 0x000fe20000800000 */
[----:B------:R-:W-:Y:S01]  /*b960*/  MUFU.EX2 R191, R191 ;  /* 0x000000bf00bf7308 */ /* 0x000fe20000000800 */
[----:B------:R-:W-:Y:S01]  /*b970*/  SHF.R.U32.HI R183, RZ, 0x18, R16 ;  /* 0x00000018ffb77819 */ /* 0x000fe20000011610 */
[----:B--2---:R-:W-:Y:S01]  /*b980*/  FMUL.FTZ R70, R3, R70 ;  /* 0x0000004603467220 */ /* 0x004fe20000410000 */
[----:B------:R-:W-:Y:S01]  /*b990*/  PRMT R174, R174, 0x5410, R13 ;  /* 0x00005410aeae7816 */ /* 0x000fe2000000000d */
[--C-:B------:R-:W-:Y:S01]  /*b9a0*/  FFMA.FTZ R195, R14, UR4, -R201.reuse ;  /* 0x000000040ec37c23 */ /* 0x100fe200080108c9 */
[----:B------:R-:W-:Y:S01]  /*b9b0*/  LOP3.LUT R6, R6, 0xff, RZ, 0xc0, !PT ;  /* 0x000000ff06067812 */ /* 0x000fe200078ec0ff */
[----:B------:R-:W-:Y:S01]  /*b9c0*/  FFMA.FTZ R196, R15, UR4, -R201 ;  /* 0x000000040fc47c23 */ /* 0x000fe200080108c9 */
[----:B------:R-:W-:Y:S01]  /*b9d0*/  SHF.R.U32.HI R5, RZ, 0x18, R5 ;  /* 0x00000018ff057819 */ /* 0x000fe20000011605 */
[--C-:B------:R-:W-:Y:S01]  /*b9e0*/  FFMA.FTZ R200, R10, UR4, -R201.reuse ;  /* 0x000000040ac87c23 */ /* 0x100fe200080108c9 */
[----:B------:R-:W-:Y:S01]  /*b9f0*/  LOP3.LUT R173, R173, 0xff, RZ, 0xc0, !PT ;  /* 0x000000ffadad7812 */ /* 0x000fe200078ec0ff */
[----:B------:R-:W-:Y:S01]  /*ba00*/  FFMA.FTZ R199, R11, UR4, -R201 ;  /* 0x000000040bc77c23 */ /* 0x000fe200080108c9 */
[----:B------:R-:W-:Y:S01]  /*ba10*/  LOP3.LUT R4, R17, UR28, R248, 0x96, !PT ;  /* 0x0000001c11047c12 */ /* 0x000fe2000f8e96f8 */
[----:B------:R-:W-:Y:S01]  /*ba20*/  MUFU.EX2 R195, R195 ;  /* 0x000000c300c37308 */ /* 0x000fe20000000800 */
[----:B------:R-:W-:Y:S01]  /*ba30*/  PRMT R183, R6, 0x5410, R183 ;  /* 0x0000541006b77816 */ /* 0x000fe200000000b7 */
[----:B------:R-:W-:Y:S01]  /*ba40*/  FMUL.FTZ R71, R3, R71 ;  /* 0x0000004703477220 */ /* 0x000fe20000410000 */
[----:B------:R-:W-:Y:S01]  /*ba50*/  PRMT R173, R173, 0x5410, R5 ;  /* 0x00005410adad7816 */ /* 0x000fe20000000005 */
[C---:B------:R-:W-:Y:S01]  /*ba60*/  FMUL.FTZ R82, R3.reuse, R82 ;  /* 0x0000005203527220 */ /* 0x040fe20000410000 */
[--C-:B------:R-:W-:Y:S01]  /*ba70*/  HSET2.LE.AND R174, R174, R230.reuse, PT ;  /* 0x000000e6aeae7233 */ /* 0x100fe20003803000 */
[C---:B------:R-:W-:Y:S01]  /*ba80*/  FMUL.FTZ R83, R3.reuse, R83 ;  /* 0x0000005303537220 */ /* 0x040fe20000410000 */
[C---:B------:R-:W-:Y:S03]  /*ba90*/  LOP3.LUT R6, R4.reuse, 0xffff, RZ, 0xc0, !PT ;  /* 0x0000ffff04067812 */ /* 0x040fe600078ec0ff */
[----:B------:R-:W-:Y:S01]  /*baa0*/  MUFU.EX2 R196, R196 ;  /* 0x000000c400c47308 */ /* 0x000fe20000000800 */
[--C-:B------:R-:W-:Y:S01]  /*bab0*/  SHF.R.U32.HI R5, RZ, 0x10, R4.reuse ;  /* 0x00000010ff057819 */ /* 0x100fe20000011604 */
[C---:B------:R-:W-:Y:S01]  /*bac0*/  FMUL.FTZ R86, R3.reuse, R86 ;  /* 0x0000005603567220 */ /* 0x040fe20000410000 */
[----:B------:R-:W-:Y:S01]  /*bad0*/  LOP3.LUT R180, R4, 0xff, RZ, 0xc0, !PT ;  /* 0x000000ff04b47812 */ /* 0x000fe200078ec0ff */
[C---:B------:R-:W-:Y:S01]  /*bae0*/  FMUL.FTZ R87, R3.reuse, R87 ;  /* 0x0000005703577220 */ /* 0x040fe20000410000 */
[----:B------:R-:W-:Y:S01]  /*baf0*/  SHF.R.U32.HI R181, RZ, 0x18, R4 ;  /* 0x00000018ffb57819 */ /* 0x000fe20000011604 */
[C---:B------:R-:W-:Y:S01]  /*bb00*/  FMUL.FTZ R98, R3.reuse, R98 ;  /* 0x0000006203627220 */ /* 0x040fe20000410000 */
[----:B------:R-:W-:Y:S03]  /*bb10*/  F2FP.BF16.F32.PACK_AB R4, R170, R169 ;  /* 0x000000a9aa04723e */ /* 0x000fe600000010ff */
[----:B------:R-:W-:Y:S01]  /*bb20*/  MUFU.EX2 R198, R198 ;  /* 0x000000c600c67308 */ /* 0x000fe20000000800 */
[----:B------:R-:W-:Y:S01]  /*bb30*/  SHF.R.U32.HI R7, RZ, 0x8, R7 ;  /* 0x00000008ff077819 */ /* 0x000fe20000011607 */
[----:B------:R-:W-:Y:S01]  /*bb40*/  FMUL.FTZ R99, R3, R99 ;  /* 0x0000006303637220 */ /* 0x000fe20000410000 */
[----:B------:R-:W-:Y:S01]  /*bb50*/  LOP3.LUT R174, R174, R4, RZ, 0xc0, !PT ;  /* 0x00000004aeae7212 */ /* 0x000fe200078ec0ff */
[----:B------:R-:W-:Y:S01]  /*bb60*/  FADD.FTZ R4, -R166, R0 ;  /* 0x00000000a6047221 */ /* 0x000fe20000010100 */
[----:B------:R-:W-:Y:S01]  /*bb70*/  FADD.FTZ R0, -R165, R2 ;  /* 0x00000002a5007221 */ /* 0x000fe20000010100 */
[----:B------:R-:W-:Y:S01]  /*bb80*/  LOP3.LUT R12, R16, 0xffff, RZ, 0xc0, !PT ;  /* 0x0000ffff100c7812 */ /* 0x000fe200078ec0ff */
[----:B------:R-:W-:Y:S03]  /*bb90*/  FMUL.FTZ R17, R164, R149 ;  /* 0x00000095a4117220 */ /* 0x000fe60000410000 */
[----:B------:R-:W-:Y:S01]  /*bba0*/  MUFU.EX2 R197, R197 ;  /* 0x000000c500c57308 */ /* 0x000fe20000000800 */
[----:B------:R-:W-:Y:S01]  /*bbb0*/  FMUL.FTZ R2, R4, UR4 ;  /* 0x0000000404027c20 */ /* 0x000fe20008410000 */
[----:B------:R-:W-:Y:S01]  /*bbc0*/  FMUL.FTZ R0, R0, UR4 ;  /* 0x0000000400007c20 */ /* 0x000fe20008410000 */
[----:B------:R-:W-:Y:S01]  /*bbd0*/  PRMT R172, R172, 0x5410, R7 ;  /* 0x00005410acac7816 */ /* 0x000fe20000000007 */
[C---:B------:R-:W-:Y:S01]  /*bbe0*/  FMUL.FTZ R102, R3.reuse, R102 ;  /* 0x0000006603667220 */ /* 0x040fe20000410000 */
[----:B------:R-:W-:Y:S01]  /*bbf0*/  LOP3.LUT R182, R16, 0xff, RZ, 0xc0, !PT ;  /* 0x000000ff10b67812 */ /* 0x000fe200078ec0ff */
[----:B------:R-:W-:Y:S01]  /*bc00*/  FMUL.FTZ R16, R164, R148 ;  /* 0x00000094a4107220 */ /* 0x000fe20000410000 */
[----:B------:R-:W-:Y:S03]  /*bc10*/  SHF.R.U32.HI R12, RZ, 0x8, R12 ;  /* 0x00000008ff0c7819 */ /* 0x000fe6000001160c */
[----:B------:R-:W-:Y:S01]  /*bc20*/  MUFU.EX2 R200, R200 ;  /* 0x000000c800c87308 */ /* 0x000fe20000000800 */
[----:B------:R-:W-:Y:S01]  /*bc30*/  SHF.R.U32.HI R6, RZ, 0x8, R6 ;  /* 0x00000008ff067819 */ /* 0x000fe20000011606 */
[----:B------:R-:W-:Y:S01]  /*bc40*/  FMUL.FTZ R103, R3, R103 ;  /* 0x0000006703677220 */ /* 0x000fe20000410000 */
[----:B------:R-:W-:Y:S01]  /*bc50*/  LOP3.LUT R5, R5, 0xff, RZ, 0xc0, !PT ;  /* 0x000000ff05057812 */ /* 0x000fe200078ec0ff */
[--C-:B------:R-:W-:Y:S01]  /*bc60*/  FFMA.FTZ R59, R59, UR4, -R201.reuse ;  /* 0x000000043b3b7c23 */ /* 0x100fe200080108c9 */
[----:B------:R-:W-:Y:S01]  /*bc70*/  PRMT R182, R182, 0x5410, R12 ;  /* 0x00005410b6b67816 */ /* 0x000fe2000000000c */
[----:B------:R-:W-:Y:S01]  /*bc80*/  FFMA.FTZ R62, R62, UR4, -R201 ;  /* 0x000000043e3e7c23 */ /* 0x000fe200080108c9 */
[--C-:B------:R-:W-:Y:S03]  /*bc90*/  HSET2.LE.AND R175, R175, R230.reuse, PT ;  /* 0x000000e6afaf7233 */ /* 0x100fe60003803000 */
[----:B------:R-:W-:Y:S01]  /*bca0*/  MUFU.EX2 R199, R199 ;  /* 0x000000c700c77308 */ /* 0x000fe20000000800 */
[--C-:B------:R-:W-:Y:S01]  /*bcb0*/  HSET2.LE.AND R172, R172, R230.reuse, PT ;  /* 0x000000e6acac7233 */ /* 0x100fe20003803000 */
[C---:B------:R-:W-:Y:S01]  /*bcc0*/  FMUL.FTZ R108, R164.reuse, R108 ;  /* 0x0000006ca46c7220 */ /* 0x040fe20000410000 */
[--C-:B------:R-:W-:Y:S01]  /*bcd0*/  HSET2.LE.AND R173, R173, R230.reuse, PT ;  /* 0x000000e6adad7233 */ /* 0x100fe20003803000 */
[----:B------:R-:W-:Y:S01]  /*bce0*/  FMUL.FTZ R109, R164, R109 ;  /* 0x0000006da46d7220 */ /* 0x000fe20000410000 */
[----:B------:R-:W-:Y:S01]  /*bcf0*/  PRMT R180, R180, 0x5410, R6 ;  /* 0x00005410b4b47816 */ /* 0x000fe20000000006 */
[----:B------:R-:W-:Y:S01]  /*bd00*/  FMUL.FTZ R110, R3, R110 ;  /* 0x0000006e036e7220 */ /* 0x000fe20000410000 */
[----:B------:R-:W-:Y:S03]  /*bd10*/  PRMT R181, R5, 0x5410, R181 ;  /* 0x0000541005b57816 */ /* 0x000fe600000000b5 */
[----:B------:R-:W2:Y:S01]  /*bd20*/  MUFU.EX2 R2, R2 ;  /* 0x0000000200027308 */ /* 0x000ea20000000800 */
[----:B------:R-:W-:Y:S01]  /*bd30*/  F2FP.BF16.F32.PACK_AB R6, R188, R171 ;  /* 0x000000abbc06723e */ /* 0x000fe200000010ff */
[----:B------:R-:W-:Y:S01]  /*bd40*/  FMUL.FTZ R111, R3, R111 ;  /* 0x0000006f036f7220 */ /* 0x000fe20000410000 */
[----:B------:R-:W-:Y:S01]  /*bd50*/  F2FP.BF16.F32.PACK_AB R5, R190, R189 ;  /* 0x000000bdbe05723e */ /* 0x000fe200000010ff */
[--C-:B------:R-:W-:Y:S01]  /*bd60*/  FFMA.FTZ R205, R24, UR4, -R202.reuse ;  /* 0x0000000418cd7c23 */ /* 0x100fe200080108ca */
[----:B------:R-:W-:Y:S01]  /*bd70*/  F2FP.BF16.F32.PACK_AB R4, R193, R194 ;  /* 0x000000c2c104723e */ /* 0x000fe200000010ff */
[--C-:B------:R-:W-:Y:S01]  /*bd80*/  FFMA.FTZ R207, R26, UR4, -R201.reuse ;  /* 0x000000041acf7c23 */ /* 0x100fe200080108c9 */
[----:B------:R-:W-:Y:S03]  /*bd90*/  LOP3.LUT R175, R175, R6, RZ, 0xc0, !PT ;  /* 0x00000006afaf7212 */ /* 0x000fe600078ec0ff */
[----:B------:R-:W3:Y:S01]  /*bda0*/  MUFU.EX2 R0, R0 ;  /* 0x0000000000007308 */ /* 0x000ee20000000800 */
[----:B------:R-:W-:Y:S01]  /*bdb0*/  LOP3.LUT R172, R172, R5, RZ, 0xc0, !PT ;  /* 0x00000005acac7212 */ /* 0x000fe200078ec0ff */
[----:B------:R-:W-:Y:S01]  /*bdc0*/  FFMA.FTZ R209, R28, UR4, -R202 ;  /* 0x000000041cd17c23 */ /* 0x000fe200080108ca */
[----:B------:R-:W-:Y:S01]  /*bdd0*/  LOP3.LUT R173, R173, R4, RZ, 0xc0, !PT ;  /* 0x00000004adad7212 */ /* 0x000fe200078ec0ff */
[--C-:B------:R-:W-:Y:S01]  /*bde0*/  FFMA.FTZ R211, R30, UR4, -R201.reuse ;  /* 0x000000041ed37c23 */ /* 0x100fe200080108c9 */
[--C-:B------:R-:W-:Y:S01]  /*bdf0*/  HSET2.LE.AND R182, R182, R230.reuse, PT ;  /* 0x000000e6b6b67233 */ /* 0x100fe20003803000 */
[----:B------:R-:W-:Y:S01]  /*be00*/  FFMA.FTZ R212, R31, UR4, -R201 ;  /* 0x000000041fd47c23 */ /* 0x000fe200080108c9 */
[--C-:B------:R-:W-:Y:S01]  /*be10*/  HSET2.LE.AND R183, R183, R230.reuse, PT ;  /* 0x000000e6b7b77233 */ /* 0x100fe20003803000 */
[----:B------:R-:W-:Y:S01]  /*be20*/  FMUL.FTZ R28, R164, R132 ;  /* 0x00000084a41c7220 */ /* 0x000fe20000410000 */
[--C-:B------:R-:W-:Y:S01]  /*be30*/  HSET2.LE.AND R180, R180, R230.reuse, PT ;  /* 0x000000e6b4b47233 */ /* 0x100fe20003803000 */
[C---:B--2---:R-:W-:Y:S01]  /*be40*/  FMUL.FTZ R8, R2.reuse, R156 ;  /* 0x0000009c02087220 */ /* 0x044fe20000410000 */
[--C-:B------:R-:W-:Y:S01]  /*be50*/  HSET2.LE.AND R181, R181, R230.reuse, PT ;  /* 0x000000e6b5b57233 */ /* 0x100fe20003803000 */
[----:B------:R-:W-:Y:S01]  /*be60*/  FMUL.FTZ R9, R2, R157 ;  /* 0x0000009d02097220 */ /* 0x000fe20000410000 */
[----:B------:R-:W-:Y:S01]  /*be70*/  F2FP.BF16.F32.PACK_AB R7, R192, R191 ;  /* 0x000000bfc007723e */ /* 0x000fe200000010ff */
[----:B------:R-:W-:Y:S01]  /*be80*/  FMUL.FTZ R12, R2, R152 ;  /* 0x00000098020c7220 */ /* 0x000fe20000410000 */
[----:B------:R-:W-:Y:S01]  /*be90*/  F2FP.BF16.F32.PACK_AB R6, R196, R195 ;  /* 0x000000c3c406723e */ /* 0x000fe200000010ff */
[----:B------:R-:W-:Y:S01]  /*bea0*/  FMUL.FTZ R13, R2, R153 ;  /* 0x00000099020d7220 */ /* 0x000fe20000410000 */
[----:B------:R-:W-:Y:S01]  /*beb0*/  F2FP.BF16.F32.PACK_AB R5, R197, R198 ;  /* 0x000000c6c505723e */ /* 0x000fe200000010ff */
[C---:B---3--:R-:W-:Y:S01]  /*bec0*/  FMUL.FTZ R10, R0.reuse, R158 ;  /* 0x0000009e000a7220 */ /* 0x048fe20000410000 */
[----:B------:R-:W-:Y:S01]  /*bed0*/  F2FP.BF16.F32.PACK_AB R4, R199, R200 ;  /* 0x000000c8c704723e */ /* 0x000fe200000010ff */
[----:B------:R-:W-:Y:S01]  /*bee0*/  FMUL.FTZ R11, R0, R159 ;  /* 0x0000009f000b7220 */ /* 0x000fe20000410000 */
[----:B------:R-:W-:Y:S01]  /*bef0*/  LOP3.LUT R182, R182, R7, RZ, 0xc0, !PT ;  /* 0x00000007b6b67212 */ /* 0x000fe200078ec0ff */
[----:B------:R-:W-:Y:S01]  /*bf00*/  FMUL.FTZ R7, R3, R163 ;  /* 0x000000a303077220 */ /* 0x000fe20000410000 */
[----:B------:R-:W-:Y:S01]  /*bf10*/  LOP3.LUT R183, R183, R6, RZ, 0xc0, !PT ;  /* 0x00000006b7b77212 */ /* 0x000fe200078ec0ff */
[----:B------:R-:W-:Y:S01]  /*bf20*/  FMUL.FTZ R6, R3, R162 ;  /* 0x000000a203067220 */ /* 0x000fe20000410000 */
[----:B------:R-:W-:Y:S01]  /*bf30*/  LOP3.LUT R180, R180, R5, RZ, 0xc0, !PT ;  /* 0x00000005b4b47212 */ /* 0x000fe200078ec0ff */
[C---:B------:R-:W-:Y:S01]  /*bf40*/  FMUL.FTZ R5, R164.reuse, R161 ;  /* 0x000000a1a4057220 */ /* 0x040fe20000410000 */
[----:B------:R-:W-:Y:S01]  /*bf50*/  LOP3.LUT R181, R181, R4, RZ, 0xc0, !PT ;  /* 0x00000004b5b57212 */ /* 0x000fe200078ec0ff */
[----:B------:R-:W-:Y:S01]  /*bf60*/  FMUL.FTZ R4, R164, R160 ;  /* 0x000000a0a4047220 */ /* 0x000fe20000410000 */
[C---:B------:R-:W-:Y:S01]  /*bf70*/  FMUL.FTZ R14, R0.reuse, R154 ;  /* 0x0000009a000e7220 */ /* 0x040fe20000410000 */
[----:B------:R-:W-:Y:S01]  /*bf80*/  FMUL.FTZ R15, R0, R155 ;  /* 0x0000009b000f7220 */ /* 0x000fe20000410000 */
[----:B------:R-:W-:Y:S01]  /*bf90*/  IMAD.MOV.U32 R160, RZ, RZ, R18 ;  /* 0x000000ffffa07224 */ /* 0x000fe200078e0012 */
[----:B------:R-:W2:Y:S01]  /*bfa0*/  LDSM.16.MT88.4 R152, [R217+0xa000] ;  /* 0x00a00000d998783b */ /* 0x000ea20000004200 */
[C---:B------:R-:W-:Y:S01]  /*bfb0*/  FMUL.FTZ R18, R3.reuse, R150 ;  /* 0x0000009603127220 */ /* 0x040fe20000410000 */
[----:B------:R-:W-:Y:S01]  /*bfc0*/  IMAD.MOV.U32 R161, RZ, RZ, R19 ;  /* 0x000000ffffa17224 */ /* 0x000fe200078e0013 */
[-C--:B-1----:R-:W-:Y:S01]  /*bfd0*/  HMMA.16816.F32.BF16 R4, R172, R176.reuse, R4 ;  /* 0x000000b0ac04723c */ /* 0x082fe20000041804 */
[----:B------:R-:W-:Y:S04]  /*bfe0*/  MUFU.EX2 R211, R211 ;  /* 0x000000d300d37308 */ /* 0x000fe80000000800 */
[----:B------:R-:W-:Y:S01]  /*bff0*/  FMUL.FTZ R19, R3, R151 ;  /* 0x0000009703137220 */ /* 0x000fe20000410000 */
[C---:B------:R-:W-:Y:S01]  /*c000*/  HMMA.16816.F32.BF16 R8, R180.reuse, R176, R8 ;  /* 0x000000b0b408723c */ /* 0x040fe20000041808 */
[----:B------:R-:W1:Y:S04]  /*c010*/  LDSM.16.MT88.4 R148, [R216+0xa000] ;  /* 0x00a00000d894783b */ /* 0x000e680000004200 */
[----:B------:R-:W-:Y:S01]  /*c020*/  MUFU.EX2 R212, R212 ;  /* 0x000000d400d47308 */ /* 0x000fe20000000800 */
[C---:B------:R-:W-:Y:S01]  /*c030*/  FMUL.FTZ R92, R2.reuse, R92 ;  /* 0x0000005c025c7220 */ /* 0x040fe20000410000 */
[-C--:B------:R-:W-:Y:S04]  /*c040*/  HMMA.16816.F32.BF16 R12, R180, R178.reuse, R12 ;  /* 0x000000b2b40c723c */ /* 0x080fe8000004180c */
[C---:B------:R-:W-:Y:S02]  /*c050*/  FMUL.FTZ R93, R2.reuse, R93 ;  /* 0x0000005d025d7220 */ /* 0x040fe40000410000 */
[C---:B------:R-:W-:Y:S02]  /*c060*/  HMMA.16816.F32.BF16 R16, R172.reuse, R178, R16 ;  /* 0x000000b2ac10723c */ /* 0x040fe40000041810 */
[----:B------:R-:W-:Y:S03]  /*c070*/  MUFU.EX2 R209, R209 ;  /* 0x000000d100d17308 */ /* 0x000fe60000000800 */
[C---:B------:R-:W-:Y:S01]  /*c080*/  FMUL.FTZ R72, R2.reuse, R72 ;  /* 0x0000004802487220 */ /* 0x040fe20000410000 */
[-C--:B------:R-:W-:Y:S06]  /*c090*/  HMMA.16816.F32.BF16 R68, R172, R184.reuse, R68 ;  /* 0x000000b8ac44723c */ /* 0x080fec0000041844 */
[----:B------:R-:W-:Y:S01]  /*c0a0*/  MUFU.EX2 R205, R205 ;  /* 0x000000cd00cd7308 */ /* 0x000fe20000000800 */
[----:B------:R-:W-:Y:S01]  /*c0b0*/  FMUL.FTZ R73, R2, R73 ;  /* 0x0000004902497220 */ /* 0x000fe20000410000 */
[C---:B------:R-:W-:Y:S03]  /*c0c0*/  FMUL.FTZ R74, R0.reuse, R74 ;  /* 0x0000004a004a7220 */ /* 0x040fe60000410000 */
[----:B------:R-:W-:Y:S01]  /*c0d0*/  FMUL.FTZ R75, R0, R75 ;  /* 0x0000004b004b7220 */ /* 0x000fe20000410000 */
[C---:B------:R-:W-:Y:S01]  /*c0e0*/  FMUL.FTZ R76, R2.reuse, R76 ;  /* 0x0000004c024c7220 */ /* 0x040fe20000410000 */
[----:B------:R-:W-:Y:S01]  /*c0f0*/  FMUL.FTZ R77, R2, R77 ;  /* 0x0000004d024d7220 */ /* 0x000fe20000410000 */
[C---:B------:R-:W-:Y:S01]  /*c100*/  FMUL.FTZ R78, R0.reuse, R78 ;  /* 0x0000004e004e7220 */ /* 0x040fe20000410000 */
[C---:B------:R-:W-:Y:S03]  /*c110*/  FMUL.FTZ R79, R0.reuse, R79 ;  /* 0x0000004f004f7220 */ /* 0x040fe60000410000 */
[C---:B------:R-:W-:Y:S01]  /*c120*/  HMMA.16816.F32.BF16 R72, R180.reuse, R184, R72 ;  /* 0x000000b8b448723c */ /* 0x040fe20000041848 */
[----:B------:R-:W-:Y:S03]  /*c130*/  MUFU.EX2 R207, R207 ;  /* 0x000000cf00cf7308 */ /* 0x000fe60000000800 */
[C---:B------:R-:W-:Y:S01]  /*c140*/  FMUL.FTZ R94, R0.reuse, R94 ;  /* 0x0000005e005e7220 */ /* 0x040fe20000410000 */
[----:B------:R-:W-:Y:S01]  /*c150*/  FMUL.FTZ R95, R0, R95 ;  /* 0x0000005f005f7220 */ /* 0x000fe20000410000 */
[-C--:B------:R-:W-:Y:S05]  /*c160*/  HMMA.16816.F32.BF16 R76, R180, R186.reuse, R76 ;  /* 0x000000bab44c723c */ /* 0x080fea000004184c */
[----:B------:R-:W-:Y:S01]  /*c170*/  LOP3.LUT R156, R161, UR19, R250, 0x96, !PT ;  /* 0x00000013a19c7c12 */ /* 0x000fe2000f8e96fa */
[C---:B------:R-:W-:Y:S05]  /*c180*/  HMMA.16816.F32.BF16 R80, R172.reuse, R186, R80 ;  /* 0x000000baac50723c */ /* 0x040fea0000041850 */
[C---:B------:R-:W-:Y:S01]  /*c190*/  FMUL.FTZ R88, R2.reuse, R88 ;  /* 0x0000005802587220 */ /* 0x040fe20000410000 */
[-C--:B--2---:R-:W-:Y:S05]  /*c1a0*/  HMMA.16816.F32.BF16 R84, R172, R152.reuse, R84 ;  /* 0x00000098ac54723c */ /* 0x084fea0000041854 */
[----:B------:R-:W-:Y:S01]  /*c1b0*/  FMUL.FTZ R89, R2, R89 ;  /* 0x0000005902597220 */ /* 0x000fe20000410000 */
[C---:B------:R-:W-:Y:S01]  /*c1c0*/  FMUL.FTZ R90, R0.reuse, R90 ;  /* 0x0000005a005a7220 */ /* 0x040fe20000410000 */
[----:B------:R-:W-:Y:S01]  /*c1d0*/  FMUL.FTZ R91, R0, R91 ;  /* 0x0000005b005b7220 */ /* 0x000fe20000410000 */
[--C-:B------:R-:W-:Y:S03]  /*c1e0*/  FFMA.FTZ R250, R47, UR4, -R201.reuse ;  /* 0x000000042ffa7c23 */ /* 0x100fe600080108c9 */
[----:B------:R-:W-:Y:S01]  /*c1f0*/  LOP3.LUT R160, R249, UR19, R208, 0x96, !PT ;  /* 0x00000013f9a07c12 */ /* 0x000fe2000f8e96d0 */
[----:B------:R-:W-:Y:S01]  /*c200*/  FFMA.FTZ R249, R46, UR4, -R201 ;  /* 0x000000042ef97c23 */ /* 0x000fe200080108c9 */
[----:B------:R-:W-:Y:S01]  /*c210*/  FFMA.FTZ R185, R21, UR4, -R204 ;  /* 0x0000000415b97c23 */ /* 0x000fe200080108cc */
[C---:B------:R-:W-:Y:S01]  /*c220*/  HMMA.16816.F32.BF16 R88, R180.reuse, R152, R88 ;  /* 0x00000098b458723c */ /* 0x040fe20000041858 */
[----:B------:R-:W-:Y:S03]  /*c230*/  MUFU.EX2 R250, R250 ;  /* 0x000000fa00fa7308 */ /* 0x000fe60000000800 */
[----:B------:R-:W-:Y:S01]  /*c240*/  FMUL.FTZ R21, R164, R141 ;  /* 0x0000008da4157220 */ /* 0x000fe20000410000 */
[----:B------:R-:W-:Y:S01]  /*c250*/  IMAD.WIDE.U32 R160, R160, -0x2daee0ad, RZ ;  /* 0xd2511f53a0a07825 */ /* 0x000fe200078e00ff */
[-C--:B------:R-:W-:Y:S05]  /*c260*/  HMMA.16816.F32.BF16 R92, R180, R154.reuse, R92 ;  /* 0x0000009ab45c723c */ /* 0x080fea000004185c */
[----:B------:R-:W-:Y:S01]  /*c270*/  MUFU.EX2 R249, R249 ;  /* 0x000000f900f97308 */ /* 0x000fe20000000800 */
[----:B------:R-:W-:Y:S01]  /*c280*/  SHF.R.U32.HI R152, RZ, 0x10, R160 ;  /* 0x00000010ff987819 */ /* 0x000fe200000116a0 */
[C---:B------:R-:W-:Y:S04]  /*c290*/  HMMA.16816.F32.BF16 R96, R172.reuse, R154, R96 ;  /* 0x0000009aac60723c */ /* 0x040fe80000041860 */
[C---:B------:R-:W-:Y:S02]  /*c2a0*/  FMUL.FTZ R104, R2.reuse, R104 ;  /* 0x0000006802687220 */ /* 0x040fe40000410000 */
[-C--:B-1----:R-:W-:Y:S02]  /*c2b0*/  HMMA.16816.F32.BF16 R100, R172, R148.reuse, R100 ;  /* 0x00000094ac64723c */ /* 0x082fe40000041864 */
[----:B------:R-:W-:Y:S03]  /*c2c0*/  MUFU.EX2 R185, R185 ;  /* 0x000000b900b97308 */ /* 0x000fe60000000800 */
[----:B------:R-:W-:Y:S01]  /*c2d0*/  FMUL.FTZ R105, R2, R105 ;  /* 0x0000006902697220 */ /* 0x000fe20000410000 */
[C---:B------:R-:W-:Y:S01]  /*c2e0*/  FMUL.FTZ R106, R0.reuse, R106 ;  /* 0x0000006a006a7220 */ /* 0x040fe20000410000 */
[----:B------:R-:W-:Y:S01]  /*c2f0*/  FMUL.FTZ R107, R0, R107 ;  /* 0x0000006b006b7220 */ /* 0x000fe20000410000 */
[----:B------:R-:W-:Y:S03]  /*c300*/  LOP3.LUT R206, R161, UR5, R206, 0x96, !PT ;  /* 0x00000005a1ce7c12 */ /* 0x000fe6000f8e96ce */
[----:B------:R-:W-:Y:S04]  /*c310*/  IMAD.WIDE.U32 R156, R156, -0x2daee0ad, RZ ;  /* 0xd2511f539c9c7825 */ /* 0x000fe800078e00ff */
[----:B------:R-:W-:Y:S01]  /*c320*/  FFMA.FTZ R186, R22, UR4, -R203 ;  /* 0x0000000416ba7c23 */ /* 0x000fe200080108cb */
[C---:B------:R-:W-:Y:S04]  /*c330*/  HMMA.16816.F32.BF16 R104, R180.reuse, R148, R104 ;  /* 0x00000094b468723c */ /* 0x040fe80000041868 */
[C---:B------:R-:W-:Y:S01]  /*c340*/  LOP3.LUT R153, R156.reuse, 0xffff, RZ, 0xc0, !PT ;  /* 0x0000ffff9c997812 */ /* 0x040fe200078ec0ff */
[--C-:B------:R-:W-:Y:S01]  /*c350*/  FFMA.FTZ R177, R33, UR4, -R204.reuse ;  /* 0x0000000421b17c23 */ /* 0x100fe200080108cc */
[----:B------:R-:W-:Y:S01]  /*c360*/  LOP3.LUT R158, R156, 0xff, RZ, 0xc0, !PT ;  /* 0x000000ff9c9e7812 */ /* 0x000fe200078ec0ff */
[--C-:B------:R-:W-:Y:S01]  /*c370*/  FFMA.FTZ R176, R32, UR4, -R204.reuse ;  /* 0x0000000420b07c23 */ /* 0x100fe200080108cc */
[----:B------:R-:W-:Y:S01]  /*c380*/  SHF.R.U32.HI R153, RZ, 0x8, R153 ;  /* 0x00000008ff997819 */ /* 0x000fe20000011699 */
[----:B------:R-:W-:Y:S02]  /*c390*/  MUFU.EX2 R186, R186 ;  /* 0x000000ba00ba7308 */ /* 0x000fe40000000800 */
[----:B------:R-:W-:Y:S01]  /*c3a0*/  LOP3.LUT R148, R152, 0xff, RZ, 0xc0, !PT ;  /* 0x000000ff98947812 */ /* 0x000fe200078ec0ff */
[----:B------:R-:W-:Y:S01]  /*c3b0*/  FFMA.FTZ R184, R20, UR4, -R204 ;  /* 0x0000000414b87c23 */ /* 0x000fe200080108cc */
[----:B------:R-:W-:Y:S01]  /*c3c0*/  PRMT R158, R158, 0x5410, R153 ;  /* 0x000054109e9e7816 */ /* 0x000fe20000000099 */
[--C-:B------:R-:W-:Y:S01]  /*c3d0*/  FFMA.FTZ R178, R34, UR4, -R203.reuse ;  /* 0x0000000422b27c23 */ /* 0x100fe200080108cb */
[----:B------:R-:W1:Y:S01]  /*c3e0*/  LDSM.16.MT88.4 R152, [R217+0xb000] ;  /* 0x00b00000d998783b */ /* 0x000e620000004200 */
[----:B------:R-:W-:Y:S01]  /*c3f0*/  SHF.R.U32.HI R159, RZ, 0x10, R156 ;  /* 0x00000010ff9f7819 */ /* 0x000fe2000001169c */
[--C-:B------:R-:W-:Y:S01]  /*c400*/  FFMA.FTZ R179, R35, UR4, -R203.reuse ;  /* 0x0000000423b37c23 */ /* 0x100fe200080108cb */
[----:B------:R-:W-:Y:S01]  /*c410*/  LOP3.LUT R210, R157, UR5, R210, 0x96, !PT ;  /* 0x000000059dd27c12 */ /* 0x000fe2000f8e96d2 */
[C---:B------:R-:W-:Y:S01]  /*c420*/  FMUL.FTZ R34, R0.reuse, R146 ;  /* 0x0000009200227220 */ /* 0x040fe20000410000 */
[----:B------:R-:W-:Y:S01]  /*c430*/  SHF.R.U32.HI R157, RZ, 0x18, R156 ;  /* 0x00000018ff9d7819 */ /* 0x000fe2000001169c */
[----:B------:R-:W-:Y:S01]  /*c440*/  FMUL.FTZ R35, R0, R147 ;  /* 0x0000009300237220 */ /* 0x000fe20000410000 */
[----:B------:R-:W-:Y:S01]  /*c450*/  LOP3.LUT R33, R159, 0xff, RZ, 0xc0, !PT ;  /* 0x000000ff9f217812 */ /* 0x000fe200078ec0ff */
[----:B------:R-:W-:Y:S01]  /*c460*/  FFMA.FTZ R187, R23, UR4, -R203 ;  /* 0x0000000417bb7c23 */ /* 0x000fe200080108cb */
[C---:B------:R-:W-:Y:S01]  /*c470*/  LOP3.LUT R32, R160.reuse, 0xffff, RZ, 0xc0, !PT ;  /* 0x0000ffffa0207812 */ /* 0x040fe200078ec0ff */
[C---:B------:R-:W-:Y:S01]  /*c480*/  FMUL.FTZ R22, R3.reuse, R142 ;  /* 0x0000008e03167220 */ /* 0x040fe20000410000 */
[----:B------:R-:W-:Y:S01]  /*c490*/  LOP3.LUT R159, R160, 0xff, RZ, 0xc0, !PT ;  /* 0x000000ffa09f7812 */ /* 0x000fe200078ec0ff */
[----:B------:R-:W-:Y:S01]  /*c4a0*/  FMUL.FTZ R23, R3, R143 ;  /* 0x0000008f03177220 */ /* 0x000fe20000410000 */
[----:B------:R-:W-:Y:S01]  /*c4b0*/  SHF.R.U32.HI R156, RZ, 0x18, R160 ;  /* 0x00000018ff9c7819 */ /* 0x000fe200000116a0 */
[----:B------:R-:W-:Y:S01]  /*c4c0*/  MUFU.EX2 R176, R176 ;  /* 0x000000b000b07308 */ /* 0x000fe20000000800 */
[----:B------:R-:W-:Y:S01]  /*c4d0*/  LOP3.LUT R160, R210, 0xffff, RZ, 0xc0, !PT ;  /* 0x0000ffffd2a07812 */ /* 0x000fe200078ec0ff */
[----:B------:R-:W-:Y:S01]  /*c4e0*/  FMUL.FTZ R112, R2, R112 ;  /* 0x0000007002707220 */ /* 0x000fe20000410000 */
[----:B------:R-:W-:Y:S01]  /*c4f0*/  LOP3.LUT R20, R210, 0xff, RZ, 0xc0, !PT ;  /* 0x000000ffd2147812 */ /* 0x000fe200078ec0ff */
[----:B------:R-:W-:Y:S01]  /*c500*/  FMUL.FTZ R113, R2, R113 ;  /* 0x0000007102717220 */ /* 0x000fe20000410000 */
[----:B------:R-:W-:Y:S01]  /*c510*/  SHF.R.U32.HI R160, RZ, 0x8, R160 ;  /* 0x00000008ffa07819 */ /* 0x000fe200000116a0 */
[----:B------:R-:W-:Y:S01]  /*c520*/  FMUL.FTZ R114, R0, R114 ;  /* 0x0000007200727220 */ /* 0x000fe20000410000 */
[----:B------:R-:W-:Y:S01]  /*c530*/  PRMT R157, R33, 0x5410, R157 ;  /* 0x00005410219d7816 */ /* 0x000fe2000000009d */
[C---:B------:R-:W-:Y:S01]  /*c540*/  FMUL.FTZ R33, R2.reuse, R145 ;  /* 0x0000009102217220 */ /* 0x040fe20000410000 */
[----:B------:R-:W-:Y:S01]  /*c550*/  SHF.R.U32.HI R149, RZ, 0x8, R32 ;  /* 0x00000008ff957819 */ /* 0x000fe20000011620 */
[----:B------:R-:W-:Y:S01]  /*c560*/  FMUL.FTZ R32, R2, R144 ;  /* 0x0000009002207220 */ /* 0x000fe20000410000 */
[----:B------:R-:W-:Y:S01]  /*c570*/  PRMT R144, R20, 0x5410, R160 ;  /* 0x0000541014907816 */ /* 0x000fe200000000a0 */
[----:B------:R-:W-:Y:S01]  /*c580*/  FFMA.FTZ R208, R27, UR4, -R201 ;  /* 0x000000041bd07c23 */ /* 0x000fe200080108c9 */
[----:B------:R-:W-:Y:S01]  /*c590*/  SHF.R.U32.HI R20, RZ, 0x10, R206 ;  /* 0x00000010ff147819 */ /* 0x000fe200000116ce */
[----:B------:R-:W-:Y:S01]  /*c5a0*/  FMUL.FTZ R30, R3, R134 ;  /* 0x00000086031e7220 */ /* 0x000fe20000410000 */
[----:B------:R-:W-:Y:S01]  /*c5b0*/  PRMT R147, R159, 0x5410, R149 ;  /* 0x000054109f937816 */ /* 0x000fe20000000095 */
[----:B------:R-:W-:Y:S01]  /*c5c0*/  FMUL.FTZ R31, R3, R135 ;  /* 0x00000087031f7220 */ /* 0x000fe20000410000 */
[-C--:B------:R-:W-:Y:S01]  /*c5d0*/  HMMA.16816.F32.BF16 R32, R180, R150.reuse, R32 ;  /* 0x00000096b420723c */ /* 0x080fe20000041820 */
[----:B------:R-:W2:Y:S02]  /*c5e0*/  MUFU.EX2 R177, R177 ;  /* 0x000000b100b17308 */ /* 0x000ea40000000800 */
[----:B------:R-:W-:Y:S01]  /*c5f0*/  LOP3.LUT R24, R20, 0xff, RZ, 0xc0, !PT ;  /* 0x000000ff14187812 */ /* 0x000fe200078ec0ff */
[----:B------:R-:W-:Y:S01]  /*c600*/  FMUL.FTZ R20, R164, R140 ;  /* 0x0000008ca4147220 */ /* 0x000fe20000410000 */
[--C-:B------:R-:W-:Y:S01]  /*c610*/  HSET2.LE.AND R144, R144, R230.reuse, PT ;  /* 0x000000e690907233 */ /* 0x100fe20003803000 */
[C---:B------:R-:W-:Y:S01]  /*c620*/  HMMA.16816.F32.BF16 R108, R172.reuse, R150, R108 ;  /* 0x00000096ac6c723c */ /* 0x040fe2000004186c */
[----:B------:R-:W3:Y:S04]  /*c630*/  LDSM.16.MT88.4 R140, [R216+0xb000] ;  /* 0x00b00000d88c783b */ /* 0x000ee80000004200 */
[----:B------:R-:W-:Y:S01]  /*c640*/  MUFU.EX2 R178, R178 ;  /* 0x000000b200b27308 */ /* 0x000fe20000000800 */
[----:B------:R-:W-:Y:S01]  /*c650*/  SHF.R.U32.HI R146, RZ, 0x10, R210 ;  /* 0x00000010ff927819 */ /* 0x000fe200000116d2 */
[-C--:B-1----:R-:W-:Y:S08]  /*c660*/  HMMA.16816.F32.BF16 R20, R172, R152.reuse, R20 ;  /* 0x00000098ac14723c */ /* 0x082ff00000041814 */
[----:B------:R-:W1:Y:S03]  /*c670*/  MUFU.EX2 R179, R179 ;  /* 0x000000b300b37308 */ /* 0x000e660000000800 */
[----:B------:R-:W-:Y:S01]  /*c680*/  LOP3.LUT R145, R206, 0xffff, RZ, 0xc0, !PT ;  /* 0x0000ffffce917812 */ /* 0x000fe200078ec0ff */
[----:B------:R-:W-:Y:S01]  /*c690*/  FMUL.FTZ R115, R0, R115 ;  /* 0x0000007300737220 */ /* 0x000fe20000410000 */
[----:B------:R-:W-:Y:S02]  /*c6a0*/  PRMT R156, R148, 0x5410, R156 ;  /* 0x00005410949c7816 */ /* 0x000fe4000000009c */
[----:B------:R-:W-:Y:S01]  /*c6b0*/  SHF.R.U32.HI R150, RZ, 0x18, R210 ;  /* 0x00000018ff967819 */ /* 0x000fe200000116d2 */
[----:B------:R-:W-:Y:S02]  /*c6c0*/  FFMA.FTZ R210, R29, UR4, -R202 ;  /* 0x000000041dd27c23 */ /* 0x000fe400080108ca */
[----:B------:R-:W4:Y:S01]  /*c6d0*/  MUFU.EX2 R184, R184 ;  /* 0x000000b800b87308 */ /* 0x000f220000000800 */
[C---:B------:R-:W-:Y:S04]  /*c6e0*/  HMMA.16816.F32.BF16 R112, R180.reuse, R152, R112 ;  /* 0x00000098b470723c */ /* 0x040fe80000041870 */
[----:B------:R-:W-:Y:S01]  /*c6f0*/  LOP3.LUT R149, R206, 0xff, RZ, 0xc0, !PT ;  /* 0x000000ffce957812 */ /* 0x000fe200078ec0ff */
[C---:B------:R-:W-:Y:S01]  /*c700*/  FMUL.FTZ R26, R0.reuse, R138 ;  /* 0x0000008a001a7220 */ /* 0x040fe20000410000 */
[----:B------:R-:W-:Y:S01]  /*c710*/  SHF.R.U32.HI R148, RZ, 0x18, R206 ;  /* 0x00000018ff947819 */ /* 0x000fe200000116ce */
[----:B------:R-:W-:Y:S01]  /*c720*/  FMUL.FTZ R27, R0, R139 ;  /* 0x0000008b001b7220 */ /* 0x000fe20000410000 */
[----:B------:R-:W-:Y:S01]  /*c730*/  LOP3.LUT R146, R146, 0xff, RZ, 0xc0, !PT ;  /* 0x000000ff92927812 */ /* 0x000fe200078ec0ff */
[----:B------:R-:W5:Y:S02]  /*c740*/  MUFU.EX2 R187, R187 ;  /* 0x000000bb00bb7308 */ /* 0x000f640000000800 */
[----:B------:R-:W-:Y:S01]  /*c750*/  SHF.R.U32.HI R145, RZ, 0x8, R145 ;  /* 0x00000008ff917819 */ /* 0x000fe20000011691 */
[----:B------:R-:W-:Y:S01]  /*c760*/  FFMA.FTZ R206, R25, UR4, -R202 ;  /* 0x0000000419ce7c23 */ /* 0x000fe200080108ca */
[----:B------:R-:W-:Y:S01]  /*c770*/  PRMT R150, R146, 0x5410, R150 ;  /* 0x0000541092967816 */ /* 0x000fe20000000096 */
[----:B------:R-:W-:Y:S01]  /*c780*/  FMUL.FTZ R25, R2, R137 ;  /* 0x0000008902197220 */ /* 0x000fe20000410000 */
[----:B------:R-:W-:Y:S01]  /*c790*/  PRMT R149, R149, 0x5410, R145 ;  /* 0x0000541095957816 */ /* 0x000fe20000000091 */
[----:B------:R-:W-:Y:S01]  /*c7a0*/  FMUL.FTZ R116, R164, R116 ;  /* 0x00000074a4747220 */ /* 0x000fe20000410000 */
[----:B------:R-:W-:Y:S01]  /*c7b0*/  PRMT R148, R24, 0x5410, R148 ;  /* 0x0000541018947816 */ /* 0x000fe20000000094 */
[----:B------:R-:W-:Y:S01]  /*c7c0*/  FMUL.FTZ R24, R2, R136 ;  /* 0x0000008802187220 */ /* 0x000fe20000410000 */
[--C-:B------:R-:W-:Y:S01]  /*c7d0*/  HSET2.LE.AND R146, R158, R230.reuse, PT ;  /* 0x000000e69e927233 */ /* 0x100fe20003803000 */
[C---:B------:R-:W-:Y:S01]  /*c7e0*/  FMUL.FTZ R117, R164.reuse, R117 ;  /* 0x00000075a4757220 */ /* 0x040fe20000410000 */
[--C-:B------:R-:W-:Y:S01]  /*c7f0*/  HSET2.LE.AND R145, R157, R230.reuse, PT ;  /* 0x000000e69d917233 */ /* 0x100fe20003803000 */
[----:B------:R-:W-:Y:S01]  /*c800*/  FMUL.FTZ R118, R3, R118 ;  /* 0x0000007603767220 */ /* 0x000fe20000410000 */
[----:B--2---:R-:W-:Y:S01]  /*c810*/  F2FP.BF16.F32.PACK_AB R138, R177, R176 ;  /* 0x000000b0b18a723e */ /* 0x004fe200000010ff */
[----:B------:R-:W-:Y:S01]  /*c820*/  FMUL.FTZ R119, R3, R119 ;  /* 0x0000007703777220 */ /* 0x000fe20000410000 */
[-C--:B------:R-:W-:Y:S01]  /*c830*/  HMMA.16816.F32.BF16 R24, R180, R154.reuse, R24 ;  /* 0x0000009ab418723c */ /* 0x080fe20000041818 */
[----:B------:R-:W-:Y:S02]  /*c840*/  MUFU.EX2 R158, R59 ;  /* 0x0000003b009e7308 */ /* 0x000fe40000000800 */
[----:B-1----:R-:W-:Y:S01]  /*c850*/  F2FP.BF16.F32.PACK_AB R139, R179, R178 ;  /* 0x000000b2b38b723e */ /* 0x002fe200000010ff */
[----:B------:R-:W-:Y:S01]  /*c860*/  FMUL.FTZ R29, R164, R133 ;  /* 0x00000085a41d7220 */ /* 0x000fe20000410000 */
[----:B----4-:R-:W-:Y:S01]  /*c870*/  F2FP.BF16.F32.PACK_AB R136, R185, R184 ;  /* 0x000000b8b988723e */ /* 0x010fe200000010ff */
[C---:B------:R-:W-:Y:S05]  /*c880*/  HMMA.16816.F32.BF16 R116, R172.reuse, R154, R116 ;  /* 0x0000009aac74723c */ /* 0x040fea0000041874 */
[----:B------:R-:W1:Y:S01]  /*c890*/  MUFU.EX2 R210, R210 ;  /* 0x000000d200d27308 */ /* 0x000e620000000800 */
[----:B------:R-:W-:Y:S01]  /*c8a0*/  LOP3.LUT R138, R146, R138, RZ, 0xc0, !PT ;  /* 0x0000008a928a7212 */ /* 0x000fe200078ec0ff */
[-C--:B---3--:R-:W-:Y:S04]  /*c8b0*/  HMMA.16816.F32.BF16 R28, R172, R140.reuse, R28 ;  /* 0x0000008cac1c723c */ /* 0x088fe8000004181c */
[----:B------:R-:W-:Y:S01]  /*c8c0*/  LOP3.LUT R139, R145, R139, RZ, 0xc0, !PT ;  /* 0x0000008b918b7212 */ /* 0x000fe200078ec0ff */
[----:B------:R-:W-:Y:S01]  /*c8d0*/  FMUL.FTZ R120, R2, R120 ;  /* 0x0000007802787220 */ /* 0x000fe20000410000 */
[----:B------:R-:W-:Y:S01]  /*c8e0*/  LOP3.LUT R136, R144, R136, RZ, 0xc0, !PT ;  /* 0x0000008890887212 */ /* 0x000fe200078ec0ff */
[----:B------:R-:W-:Y:S01]  /*c8f0*/  FMUL.FTZ R121, R2, R121 ;  /* 0x0000007902797220 */ /* 0x000fe20000410000 */
[----:B------:R-:W2:Y:S03]  /*c900*/  MUFU.EX2 R206, R206 ;  /* 0x000000ce00ce7308 */ /* 0x000ea60000000800 */
[--C-:B------:R-:W-:Y:S01]  /*c910*/  HSET2.LE.AND R152, R147, R230.reuse, PT ;  /* 0x000000e693987233 */ /* 0x100fe20003803000 */
[C---:B------:R-:W-:Y:S01]  /*c920*/  FMUL.FTZ R122, R0.reuse, R122 ;  /* 0x0000007a007a7220 */ /* 0x040fe20000410000 */
[----:B------:R-:W3:Y:S01]  /*c930*/  LDSM.16.MT88.4 R144, [R217+0x9400] ;  /* 0x00940000d990783b */ /* 0x000ee20000004200 */
[----:B------:R-:W-:Y:S01]  /*c940*/  FMUL.FTZ R123, R0, R123 ;  /* 0x0000007b007b7220 */ /* 0x000fe20000410000 */
[C---:B------:R-:W-:Y:S01]  /*c950*/  FMUL.FTZ R124, R2.reuse, R124 ;  /* 0x0000007c027c7220 */ /* 0x040fe20000410000 */
[----:B------:R-:W-:Y:S02]  /*c960*/  FMUL.FTZ R125, R2, R125 ;  /* 0x0000007d027d7220 */ /* 0x000fe40000410000 */
[----:B------:R-:W4:Y:S01]  /*c970*/  MUFU.EX2 R208, R208 ;  /* 0x000000d000d07308 */ /* 0x000f220000000800 */
[C---:B------:R-:W-:Y:S01]  /*c980*/  FMUL.FTZ R126, R0.reuse, R126 ;  /* 0x0000007e007e7220 */ /* 0x040fe20000410000 */
[----:B------:R-:W-:Y:S01]  /*c990*/  FMUL.FTZ R127, R0, R127 ;  /* 0x0000007f007f7220 */ /* 0x000fe20000410000 */
[--C-:B------:R-:W-:Y:S01]  /*c9a0*/  HSET2.LE.AND R137, R150, R230.reuse, PT ;  /* 0x000000e696897233 */ /* 0x100fe20003803000 */
[C---:B------:R-:W-:Y:S04]  /*c9b0*/  HMMA.16816.F32.BF16 R120, R180.reuse, R140, R120 ;  /* 0x0000008cb478723c */ /* 0x040fe80000041878 */
[--C-:B------:R-:W-:Y:S01]  /*c9c0*/  HSET2.LE.AND R154, R149, R230.reuse, PT ;  /* 0x000000e6959a7233 */ /* 0x100fe20003803000 */
[C---:B------:R-:W-:Y:S01]  /*c9d0*/  FMUL.FTZ R128, R164.reuse, R128 ;  /* 0x00000080a4807220 */ /* 0x040fe20000410000 */
[-C--:B------:R-:W-:Y:S05]  /*c9e0*/  HMMA.16816.F32.BF16 R124, R180, R142.reuse, R124 ;  /* 0x0000008eb47c723c */ /* 0x080fea000004187c */
[--C-:B------:R-:W-:Y:S01]  /*c9f0*/  HSET2.LE.AND R153, R148, R230.reuse, PT ;  /* 0x000000e694997233 */ /* 0x100fe20003803000 */
[----:B------:R-:W-:Y:S01]  /*ca00*/  FMUL.FTZ R129, R164, R129 ;  /* 0x00000081a4817220 */ /* 0x000fe20000410000 */
[----:B------:R-:W4:Y:S01]  /*ca10*/  LDSM.16.MT88.4 R148, [R216+0x9400] ;  /* 0x00940000d894783b */ /* 0x000f220000004200 */
[C---:B------:R-:W-:Y:S03]  /*ca20*/  FMUL.FTZ R130, R3.reuse, R130 ;  /* 0x0000008203827220 */ /* 0x040fe60000410000 */
[----:B------:R-:W-:Y:S01]  /*ca30*/  FMUL.FTZ R131, R3, R131 ;  /* 0x0000008303837220 */ /* 0x000fe20000410000 */
[----:B-----5:R-:W-:Y:S01]  /*ca40*/  F2FP.BF16.F32.PACK_AB R134, R187, R186 ;  /* 0x000000babb86723e */ /* 0x020fe200000010ff */
[----:B------:R-:W-:Y:S01]  /*ca50*/  FFMA.FTZ R181, R37, UR4, -R204 ;  /* 0x0000000425b57c23 */ /* 0x000fe200080108cc */
[----:B-1----:R-:W-:Y:S01]  /*ca60*/  F2FP.BF16.F32.PACK_AB R135, R210, R209 ;  /* 0x000000d1d287723e */ /* 0x002fe200000010ff */
[--C-:B------:R-:W-:Y:S01]  /*ca70*/  FFMA.FTZ R182, R38, UR4, -R203.reuse ;  /* 0x0000000426b67c23 */ /* 0x100fe200080108cb */
[----:B------:R-:W-:Y:S01]  /*ca80*/  LOP3.LUT R137, R137, R134, RZ, 0xc0, !PT ;  /* 0x0000008689897212 */ /* 0x000fe200078ec0ff */
[--C-:B------:R-:W-:Y:S01]  /*ca90*/  FFMA.FTZ R183, R39, UR4, -R203.reuse ;  /* 0x0000000427b77c23 */ /* 0x100fe200080108cb */
[----:B------:R-:W-:Y:S01]  /*caa0*/  HMMA.16816.F32.BF16 R128, R172, R142, R128 ;  /* 0x0000008eac80723c */ /* 0x000fe20000041880 */
[----:B------:R-:W-:Y:S03]  /*cab0*/  MUFU.EX2 R181, R181 ;  /* 0x000000b500b57308 */ /* 0x000fe60000000800 */
[----:B------:R-:W-:Y:S01]  /*cac0*/  LOP3.LUT R134, R152, R135, RZ, 0xc0, !PT ;  /* 0x0000008798867212 */ /* 0x000fe200078ec0ff */
[----:B------:R-:W-:Y:S01]  /*cad0*/  FFMA.FTZ R248, R45, UR4, -R202 ;  /* 0x000000042df87c23 */ /* 0x000fe200080108ca */
[--C-:B------:R-:W-:Y:S01]  /*cae0*/  HSET2.LE.AND R135, R156, R230.reuse, PT ;  /* 0x000000e69c877233 */ /* 0x100fe20003803000 */
[--C-:B------:R-:W-:Y:S01]  /*caf0*/  FFMA.FTZ R175, R50, UR4, -R203.reuse ;  /* 0x0000000432af7c23 */ /* 0x100fe200080108cb */
[-C--:B---3--:R-:W-:Y:S03]  /*cb00*/  HMMA.16816.F32.BF16 R4, R136, R144.reuse, R4 ;  /* 0x000000908804723c */ /* 0x088fe60000041804 */
[----:B------:R-:W-:Y:S02]  /*cb10*/  MUFU.EX2 R182, R182 ;  /* 0x000000b600b67308 */ /* 0x000fe40000000800 */
[----:B------:R-:W-:Y:S01]  /*cb20*/  F2FP.BF16.F32.PACK_AB R140, R212, R211 ;  /* 0x000000d3d48c723e */ /* 0x000fe200000010ff */
[----:B------:R-:W-:Y:S01]  /*cb30*/  VIADD R213, R213, 0x1 ;  /* 0x00000001d5d57836 */ /* 0x000fe20000000000 */
[----:B--2---:R-:W-:Y:S01]  /*cb40*/  F2FP.BF16.F32.PACK_AB R132, R206, R205 ;  /* 0x000000cdce84723e */ /* 0x004fe200000010ff */
[--C-:B------:R-:W-:Y:S05]  /*cb50*/  FFMA.FTZ R172, R48, UR4, -R204.reuse ;  /* 0x0000000430ac7c23 */ /* 0x100fea00080108cc */
[----:B------:R-:W-:Y:S01]  /*cb60*/  MUFU.EX2 R248, R248 ;  /* 0x000000f800f87308 */ /* 0x000fe20000000800 */
[----:B----4-:R-:W-:Y:S01]  /*cb70*/  F2FP.BF16.F32.PACK_AB R133, R208, R207 ;  /* 0x000000cfd085723e */ /* 0x010fe200000010ff */
[----:B------:R-:W-:Y:S01]  /*cb80*/  FFMA.FTZ R173, R49, UR4, -R204 ;  /* 0x0000000431ad7c23 */ /* 0x000fe200080108cc */
[----:B------:R-:W-:Y:S01]  /*cb90*/  LOP3.LUT R135, R135, R140, RZ, 0xc0, !PT ;  /* 0x0000008c87877212 */ /* 0x000fe200078ec0ff */
[--C-:B------:R-:W-:Y:S01]  /*cba0*/  FFMA.FTZ R174, R51, UR4, -R203.reuse ;  /* 0x0000000433ae7c23 */ /* 0x100fe200080108cb */
[----:B------:R-:W-:Y:S01]  /*cbb0*/  LOP3.LUT R132, R154, R132, RZ, 0xc0, !PT ;  /* 0x000000849a847212 */ /* 0x000fe200078ec0ff */
[----:B------:R-:W1:Y:S01]  /*cbc0*/  LDSM.16.MT88.4 R140, [R217+0xa400] ;  /* 0x00a40000d98c783b */ /* 0x000e620000004200 */
[----:B------:R-:W-:Y:S01]  /*cbd0*/  LOP3.LUT R133, R153, R133, RZ, 0xc0, !PT ;  /* 0x0000008599857212 */ /* 0x000fe200078ec0ff */
[--C-:B------:R-:W-:Y:S01]  /*cbe0*/  FFMA.FTZ R66, R66, UR4, -R203.reuse ;  /* 0x0000000442427c23 */ /* 0x100fe200080108cb */
[----:B------:R-:W-:Y:S01]  /*cbf0*/  FFMA.FTZ R67, R67, UR4, -R203 ;  /* 0x0000000443437c23 */ /* 0x000fe200080108cb */
[----:B------:R-:W-:Y:S01]  /*cc00*/  FFMA.FTZ R57, R57, UR4, -R202 ;  /* 0x0000000439397c23 */ /* 0x000fe200080108ca */
[----:B------:R-:W-:Y:S01]  /*cc10*/  FFMA.FTZ R58, R58, UR4, -R201 ;  /* 0x000000043a3a7c23 */ /* 0x000fe200080108c9 */
[----:B------:R-:W-:Y:S01]  /*cc20*/  FFMA.FTZ R252, R65, UR4, -R204 ;  /* 0x0000000441fc7c23 */ /* 0x000fe200080108cc */
[--C-:B------:R-:W-:Y:S01]  /*cc30*/  FFMA.FTZ R65, R56, UR4, -R202.reuse ;  /* 0x0000000438417c23 */ /* 0x100fe200080108ca */
[C---:B------:R-:W-:Y:S01]  /*cc40*/  HMMA.16816.F32.BF16 R8, R132.reuse, R144, R8 ;  /* 0x000000908408723c */ /* 0x040fe20000041808 */
[----:B------:R-:W-:Y:S03]  /*cc50*/  MUFU.EX2 R160, R57 ;  /* 0x0000003900a07308 */ /* 0x000fe60000000800 */
[----:B------:R-:W-:Y:S01]  /*cc60*/  FFMA.FTZ R60, R60, UR4, -R202 ;  /* 0x000000043c3c7c23 */ /* 0x000fe200080108ca */
[----:B------:R-:W-:Y:S01]  /*cc70*/  LOP3.LUT R156, R245, UR33, R213, 0x96, !PT ;  /* 0x00000021f59c7c12 */ /* 0x000fe2000f8e96d5 */
[-C--:B------:R-:W-:Y:S05]  /*cc80*/  HMMA.16816.F32.BF16 R12, R132, R146.reuse, R12 ;  /* 0x00000092840c723c */ /* 0x080fea000004180c */
[----:B------:R-:W-:Y:S01]  /*cc90*/  MUFU.EX2 R161, R65 ;  /* 0x0000004100a17308 */ /* 0x000fe20000000800 */
[----:B------:R-:W-:Y:S01]  /*cca0*/  IMAD.WIDE.U32 R156, R156, -0x326172a9, RZ ;  /* 0xcd9e8d579c9c7825 */ /* 0x000fe200078e00ff */
[C---:B------:R-:W-:Y:S04]  /*ccb0*/  HMMA.16816.F32.BF16 R16, R136.reuse, R146, R16 ;  /* 0x000000928810723c */ /* 0x040fe80000041810 */
[C---:B------:R-:W-:Y:S02]  /*ccc0*/  LOP3.LUT R144, R157.reuse, UR27, R242, 0x96, !PT ;  /* 0x0000001b9d907c12 */ /* 0x040fe4000f8e96f2 */
[-C--:B------:R-:W-:Y:S02]  /*ccd0*/  HMMA.16816.F32.BF16 R68, R136, R148.reuse, R68 ;  /* 0x000000948844723c */ /* 0x080fe40000041844 */
[----:B------:R-:W-:Y:S03]  /*cce0*/  MUFU.EX2 R159, R58 ;  /* 0x0000003a009f7308 */ /* 0x000fe60000000800 */
[----:B------:R-:W-:Y:S01]  /*ccf0*/  LOP3.LUT R48, R157, UR27, R238, 0x96, !PT ;  /* 0x0000001b9d307c12 */ /* 0x000fe2000f8e96ee */
[C---:B------:R-:W-:Y:S06]  /*cd00*/  HMMA.16816.F32.BF16 R72, R132.reuse, R148, R72 ;  /* 0x000000948448723c */ /* 0x040fec0000041848 */
[----:B------:R-:W-:Y:S01]  /*cd10*/  MUFU.EX2 R172, R172 ;  /* 0x000000ac00ac7308 */ /* 0x000fe20000000800 */
[----:B------:R-:W-:Y:S01]  /*cd20*/  FFMA.FTZ R213, R40, UR4, -R202 ;  /* 0x0000000428d57c23 */ /* 0x000fe200080108ca */
[-C--:B------:R-:W-:Y:S03]  /*cd30*/  HMMA.16816.F32.BF16 R76, R132, R150.reuse, R76 ;  /* 0x00000096844c723c */ /* 0x080fe6000004184c */
[----:B------:R-:W-:Y:S03]  /*cd40*/  IMAD.WIDE.U32 R148, R144, -0x2daee0ad, RZ ;  /* 0xd2511f5390947825 */ /* 0x000fe600078e00ff */
[C---:B------:R-:W-:Y:S01]  /*cd50*/  HMMA.16816.F32.BF16 R80, R136.reuse, R150, R80 ;  /* 0x000000968850723c */ /* 0x040fe20000041850 */
[----:B------:R-:W2:Y:S01]  /*cd60*/  LDSM.16.MT88.4 R144, [R216+0xa400] ;  /* 0x00a40000d890783b */ /* 0x000ea20000004200 */
[----:B------:R-:W-:Y:S03]  /*cd70*/  MUFU.EX2 R213, R213 ;  /* 0x000000d500d57308 */ /* 0x000fe60000000800 */
[----:B------:R-:W-:Y:S01]  /*cd80*/  LOP3.LUT R49, R149, UR24, R240, 0x96, !PT ;  /* 0x0000001895317c12 */ /* 0x000fe2000f8e96f0 */
[-C--:B-1----:R-:W-:Y:S06]  /*cd90*/  HMMA.16816.F32.BF16 R84, R136, R140.reuse, R84 ;  /* 0x0000008c8854723c */ /* 0x082fec0000041854 */
[----:B------:R-:W1:Y:S05]  /*cda0*/  MUFU.EX2 R173, R173 ;  /* 0x000000ad00ad7308 */ /* 0x000e6a0000000800 */
[----:B------:R-:W-:Y:S01]  /*cdb0*/  IMAD.WIDE.U32 R150, R48, -0x2daee0ad, RZ ;  /* 0xd2511f5330967825 */ /* 0x000fe200078e00ff */
[C---:B------:R-:W-:Y:S04]  /*cdc0*/  HMMA.16816.F32.BF16 R88, R132.reuse, R140, R88 ;  /* 0x0000008c8458723c */ /* 0x040fe80000041858 */
[----:B------:R-:W-:Y:S02]  /*cdd0*/  LOP3.LUT R48, R151, UR24, R232, 0x96, !PT ;  /* 0x0000001897307c12 */ /* 0x000fe4000f8e96e8 */
[-C--:B------:R-:W-:Y:S01]  /*cde0*/  HMMA.16816.F32.BF16 R92, R132, R142.reuse, R92 ;  /* 0x0000008e845c723c */ /* 0x080fe2000004185c */
[----:B------:R-:W-:Y:S04]  /*cdf0*/  MUFU.EX2 R175, R175 ;  /* 0x000000af00af7308 */ /* 0x000fe80000000800 */
[--C-:B------:R-:W-:Y:S01]  /*ce00*/  LOP3.LUT R154, R247, UR25, R156.reuse, 0x96, !PT ;  /* 0x00000019f79a7c12 */ /* 0x100fe2000f8e969c */
[C---:B------:R-:W-:Y:S05]  /*ce10*/  HMMA.16816.F32.BF16 R96, R136.reuse, R142, R96 ;  /* 0x0000008e8860723c */ /* 0x040fea0000041860 */
[----:B------:R-:W3:Y:S01]  /*ce20*/  MUFU.EX2 R174, R174 ;  /* 0x000000ae00ae7308 */ /* 0x000ee20000000800 */
[----:B------:R-:W-:Y:S01]  /*ce30*/  IMAD.WIDE.U32 R152, R49, -0x326172a9, RZ ;  /* 0xcd9e8d5731987825 */ /* 0x000fe200078e00ff */
[----:B------:R-:W-:Y:S04]  /*ce40*/  LOP3.LUT R156, R215, UR25, R156, 0x96, !PT ;  /* 0x00000019d79c7c12 */ /* 0x000fe8000f8e969c */
[----:B------:R-:W-:Y:S01]  /*ce50*/  FFMA.FTZ R180, R36, UR4, -R204 ;  /* 0x0000000424b47c23 */ /* 0x000fe200080108cc */
[----:B------:R-:W-:Y:S01]  /*ce60*/  IMAD.WIDE.U32 R140, R48, -0x326172a9, RZ ;  /* 0xcd9e8d57308c7825 */ /* 0x000fe200078e00ff */
[----:B------:R-:W-:Y:S01]  /*ce70*/  LOP3.LUT R246, R153, UR23, R246, 0x96, !PT ;  /* 0x0000001799f67c12 */ /* 0x000fe2000f8e96f6 */
[----:B------:R-:W4:Y:S02]  /*ce80*/  LDSM.16.MT88.4 R48, [R217+0xb400] ;  /* 0x00b40000d930783b */ /* 0x000f240000004200 */
[----:B------:R-:W-:Y:S01]  /*ce90*/  FFMA.FTZ R52, R52, UR4, -R204 ;  /* 0x0000000434347c23 */ /* 0x000fe200080108cc */
[----:B------:R-:W-:Y:S01]  /*cea0*/  IMAD.WIDE.U32 R154, R154, -0x2daee0ad, RZ ;  /* 0xd2511f539a9a7825 */ /* 0x000fe200078e00ff */
[----:B------:R-:W-:Y:S01]  /*ceb0*/  LOP3.LUT R214, R141, UR23, R214, 0x96, !PT ;  /* 0x000000178dd67c12 */ /* 0x000fe2000f8e96d6 */
[-C--:B--2---:R-:W-:Y:S01]  /*cec0*/  HMMA.16816.F32.BF16 R100, R136, R144.reuse, R100 ;  /* 0x000000908864723c */ /* 0x084fe20000041864 */
[----:B------:R-:W-:Y:S02]  /*ced0*/  MUFU.EX2 R162, R52 ;  /* 0x0000003400a27308 */ /* 0x000fe40000000800 */
[----:B------:R-:W-:Y:S01]  /*cee0*/  LOP3.LUT R148, R155, UR22, R148, 0x96, !PT ;  /* 0x000000169b947c12 */ /* 0x000fe2000f8e9694 */
[----:B------:R-:W-:Y:S04]  /*cef0*/  IMAD.WIDE.U32 R156, R156, -0x2daee0ad, RZ ;  /* 0xd2511f539c9c7825 */ /* 0x000fe800078e00ff */
[----:B------:R-:W-:Y:S01]  /*cf00*/  FFMA.FTZ R54, R54, UR4, -R203 ;  /* 0x0000000436367c23 */ /* 0x000fe200080108cb */
[C---:B------:R-:W-:Y:S03]  /*cf10*/  HMMA.16816.F32.BF16 R104, R132.reuse, R144, R104 ;  /* 0x000000908468723c */ /* 0x040fe60000041868 */
[----:B------:R-:W-:Y:S01]  /*cf20*/  MUFU.EX2 R163, R54 ;  /* 0x0000003600a37308 */ /* 0x000fe20000000800 */
[----:B------:R-:W-:Y:S02]  /*cf30*/  IMAD.WIDE.U32 R148, R148, -0x326172a9, RZ ;  /* 0xcd9e8d5794947825 */ /* 0x000fe400078e00ff */
[-C--:B------:R-:W-:Y:S05]  /*cf40*/  HMMA.16816.F32.BF16 R32, R132, R146.reuse, R32 ;  /* 0x000000928420723c */ /* 0x080fea0000041820 */
[----:B------:R-:W-:Y:S01]  /*cf50*/  LOP3.LUT R150, R157, UR22, R150, 0x96, !PT ;  /* 0x000000169d967c12 */ /* 0x000fe2000f8e9696 */
[C---:B------:R-:W-:Y:S01]  /*cf60*/  HMMA.16816.F32.BF16 R108, R136.reuse, R146, R108 ;  /* 0x00000092886c723c */ /* 0x040fe2000004186c */
[----:B------:R-:W-:Y:S04]  /*cf70*/  MUFU.EX2 R252, R252 ;  /* 0x000000fc00fc7308 */ /* 0x000fe80000000800 */
[----:B------:R-:W-:Y:S01]  /*cf80*/  LOP3.LUT R152, R149, UR21, R152, 0x96, !PT ;  /* 0x0000001595987c12 */ /* 0x000fe2000f8e9698 */
[----:B------:R-:W-:Y:S05]  /*cf90*/  IMAD.WIDE.U32 R150, R150, -0x326172a9, RZ ;  /* 0xcd9e8d5796967825 */ /* 0x000fea00078e00ff */
[----:B------:R-:W-:Y:S01]  /*cfa0*/  FFMA.FTZ R251, R64, UR4, -R204 ;  /* 0x0000000440fb7c23 */ /* 0x000fe200080108cc */
[----:B------:R-:W2:Y:S01]  /*cfb0*/  MUFU.EX2 R180, R180 ;  /* 0x000000b400b47308 */ /* 0x000ea20000000800 */
[----:B------:R-:W-:Y:S01]  /*cfc0*/  IMAD.WIDE.U32 R246, R246, -0x2daee0ad, RZ ;  /* 0xd2511f53f6f67825 */ /* 0x000fe200078e00ff */
[----:B------:R-:W-:Y:S03]  /*cfd0*/  LOP3.LUT R140, R151, UR21, R140, 0x96, !PT ;  /* 0x00000015978c7c12 */ /* 0x000fe6000f8e968c */
[----:B------:R-:W-:Y:S01]  /*cfe0*/  FFMA.FTZ R204, R53, UR4, -R204 ;  /* 0x0000000435cc7c23 */ /* 0x000fe200080108cc */
[----:B------:R-:W-:Y:S01]  /*cff0*/  IMAD.WIDE.U32 R152, R152, -0x2daee0ad, RZ ;  /* 0xd2511f5398987825 */ /* 0x000fe200078e00ff */
[----:B------:R-:W-:Y:S03]  /*d000*/  LOP3.LUT R155, R247, UR20, R154, 0x96, !PT ;  /* 0x00000014f79b7c12 */ /* 0x000fe6000f8e969a */
[----:B------:R-:W-:Y:S01]  /*d010*/  MUFU.EX2 R251, R251 ;  /* 0x000000fb00fb7308 */ /* 0x000fe20000000800 */
[-C--:B----4-:R-:W-:Y:S03]  /*d020*/  HMMA.16816.F32.BF16 R20, R136, R48.reuse, R20 ;  /* 0x000000308814723c */ /* 0x090fe60000041814 */
[----:B------:R-:W-:Y:S01]  /*d030*/  IMAD.WIDE.U32 R214, R214, -0x2daee0ad, RZ ;  /* 0xd2511f53d6d67825 */ /* 0x000fe200078e00ff */
[----:B------:R-:W-:Y:S02]  /*d040*/  LOP3.LUT R36, R153, UR18, R246, 0x96, !PT ;  /* 0x0000001299247c12 */ /* 0x000fe4000f8e96f6 */
[C---:B------:R-:W-:Y:S03]  /*d050*/  HMMA.16816.F32.BF16 R112, R132.reuse, R48, R112 ;  /* 0x000000308470723c */ /* 0x040fe60000041870 */
[----:B------:R-:W-:Y:S02]  /*d060*/  MUFU.EX2 R204, R204 ;  /* 0x000000cc00cc7308 */ /* 0x000fe40000000800 */
[----:B------:R-:W-:Y:S01]  /*d070*/  IMAD.WIDE.U32 R140, R140, -0x2daee0ad, RZ ;  /* 0xd2511f538c8c7825 */ /* 0x000fe200078e00ff */
[-C--:B------:R-:W-:Y:S07]  /*d080*/  HMMA.16816.F32.BF16 R24, R132, R50.reuse, R24 ;  /* 0x000000328418723c */ /* 0x080fee0000041818 */
[----:B------:R-:W4:Y:S01]  /*d090*/  MUFU.EX2 R183, R183 ;  /* 0x000000b700b77308 */ /* 0x000f220000000800 */
[----:B------:R-:W-:Y:S01]  /*d0a0*/  LOP3.LUT R154, R215, UR20, R156, 0x96, !PT ;  /* 0x00000014d79a7c12 */ /* 0x000fe2000f8e969c */
[C---:B------:R-:W-:Y:S04]  /*d0b0*/  HMMA.16816.F32.BF16 R116, R136.reuse, R50, R116 ;  /* 0x000000328874723c */ /* 0x040fe80000041874 */
[----:B------:R-:W-:Y:S01]  /*d0c0*/  IMAD.WIDE.U32 R156, R36, -0x326172a9, RZ ;  /* 0xcd9e8d57249c7825 */ /* 0x000fe200078e00ff */
[----:B------:R-:W-:Y:S03]  /*d0d0*/  LOP3.LUT R36, R141, UR18, R214, 0x96, !PT ;  /* 0x000000128d247c12 */ /* 0x000fe6000f8e96d6 */
[--C-:B------:R-:W-:Y:S03]  /*d0e0*/  FFMA.FTZ R215, R43, UR4, -R201.reuse ;  /* 0x000000042bd77c23 */ /* 0x100fe600080108c9 */
[----:B------:R-:W-:Y:S01]  /*d0f0*/  IMAD.WIDE.U32 R142, R155, -0x326172a9, RZ ;  /* 0xcd9e8d579b8e7825 */ /* 0x000fe200078e00ff */
[----:B------:R-:W-:Y:S02]  /*d100*/  SHF.R.U32.HI R151, RZ, 0x10, R156 ;  /* 0x00000010ff977819 */ /* 0x000fe4000001169c */
[C---:B------:R-:W-:Y:S01]  /*d110*/  LOP3.LUT R155, R156.reuse, 0xffff, RZ, 0xc0, !PT ;  /* 0x0000ffff9c9b7812 */ /* 0x040fe200078ec0ff */
[----:B------:R-:W-:Y:S01]  /*d120*/  FFMA.FTZ R214, R41, UR4, -R202 ;  /* 0x0000000429d67c23 */ /* 0x000fe200080108ca */
[----:B------:R-:W-:Y:S01]  /*d130*/  LOP3.LUT R153, R156, 0xff, RZ, 0xc0, !PT ;  /* 0x000000ff9c997812 */ /* 0x000fe200078ec0ff */
[--C-:B------:R-:W-:Y:S01]  /*d140*/  FFMA.FTZ R246, R42, UR4, -R201.reuse ;  /* 0x000000042af67c23 */ /* 0x100fe200080108c9 */
[----:B------:R-:W-:Y:S01]  /*d150*/  LOP3.LUT R149, R157, UR28, R142, 0x96, !PT ;  /* 0x0000001c9d957c12 */ /* 0x000fe2000f8e968e */
[----:B------:R-:W-:Y:S01]  /*d160*/  IMAD.WIDE.U32 R144, R154, -0x326172a9, RZ ;  /* 0xcd9e8d579a907825 */ /* 0x000fe200078e00ff */
[----:B------:R-:W-:Y:S01]  /*d170*/  SHF.R.U32.HI R141, RZ, 0x18, R156 ;  /* 0x00000018ff8d7819 */ /* 0x000fe2000001169c */
[----:B------:R-:W5:Y:S01]  /*d180*/  MUFU.EX2 R214, R214 ;  /* 0x000000d600d67308 */ /* 0x000f620000000800 */
[----:B------:R-:W-:Y:S01]  /*d190*/  LOP3.LUT R48, R149, 0xffff, RZ, 0xc0, !PT ;  /* 0x0000ffff95307812 */ /* 0x000fe200078ec0ff */
[----:B------:R-:W-:Y:S01]  /*d1a0*/  IMAD.WIDE.U32 R156, R36, -0x326172a9, RZ ;  /* 0xcd9e8d57249c7825 */ /* 0x000fe200078e00ff */
[----:B------:R-:W-:Y:S01]  /*d1b0*/  LOP3.LUT R43, R151, 0xff, RZ, 0xc0, !PT ;  /* 0x000000ff972b7812 */ /* 0x000fe200078ec0ff */
[----:B------:R-:W1:Y:S01]  /*d1c0*/  LDSM.16.MT88.4 R36, [R216+0xb400] ;  /* 0x00b40000d824783b */ /* 0x000e620000004200 */
[----:B------:R-:W-:Y:S01]  /*d1d0*/  SHF.R.U32.HI R48, RZ, 0x8, R48 ;  /* 0x00000008ff307819 */ /* 0x000fe20000011630 */
[----:B------:R-:W-:Y:S01]  /*d1e0*/  FFMA.FTZ R201, R63, UR4, -R201 ;  /* 0x000000043fc97c23 */ /* 0x000fe200080108c9 */
[----:B------:R-:W-:Y:S01]  /*d1f0*/  SHF.R.U32.HI R147, RZ, 0x10, R156 ;  /* 0x00000010ff937819 */ /* 0x000fe2000001169c */
[----:B------:R-:W-:Y:S01]  /*d200*/  FFMA.FTZ R247, R44, UR4, -R202 ;  /* 0x000000042cf77c23 */ /* 0x000fe200080108ca */
[----:B------:R-:W-:Y:S01]  /*d210*/  SHF.R.U32.HI R41, RZ, 0x18, R156 ;  /* 0x00000018ff297819 */ /* 0x000fe2000001169c */
[----:B------:R-:W-:Y:S01]  /*d220*/  FFMA.FTZ R202, R61, UR4, -R202 ;  /* 0x000000043dca7c23 */ /* 0x000fe200080108ca */
[----:B------:R-:W-:Y:S01]  /*d230*/  LOP3.LUT R147, R147, 0xff, RZ, 0xc0, !PT ;  /* 0x000000ff93937812 */ /* 0x000fe200078ec0ff */
[----:B------:R-:W-:Y:S01]  /*d240*/  MUFU.EX2 R246, R246 ;  /* 0x000000f600f67308 */ /* 0x000fe20000000800 */
[----:B------:R-:W-:Y:S01]  /*d250*/  LOP3.LUT R42, R149, 0xff, RZ, 0xc0, !PT ;  /* 0x000000ff952a7812 */ /* 0x000fe200078ec0ff */
[----:B------:R-:W-:Y:S01]  /*d260*/  FFMA.FTZ R203, R55, UR4, -R203 ;  /* 0x0000000437cb7c23 */ /* 0x000fe200080108cb */
[----:B------:R-:W-:Y:S01]  /*d270*/  PRMT R43, R43, 0x5410, R141 ;  /* 0x000054102b2b7816 */ /* 0x000fe2000000008d */
[----:B------:R-:W-:Y:S01]  /*d280*/  FFMA.FTZ R189, R164, R237, R189 ;  /* 0x000000eda4bd7223 */ /* 0x000fe200000100bd */
[----:B------:R-:W-:Y:S01]  /*d290*/  PRMT R141, R147, 0x5410, R41 ;  /* 0x00005410938d7816 */ /* 0x000fe20000000029 */
[----:B------:R-:W-:Y:S01]  /*d2a0*/  IMAD.MOV.U32 R164, RZ, RZ, R167 ;  /* 0x000000ffffa47224 */ /* 0x000fe200078e00a7 */
[----:B------:R-:W-:Y:S03]  /*d2b0*/  PRMT R41, R42, 0x5410, R48 ;  /* 0x000054102a297816 */ /* 0x000fe60000000030 */
[----:B------:R-:W5:Y:S01]  /*d2c0*/  MUFU.EX2 R215, R215 ;  /* 0x000000d700d77308 */ /* 0x000f620000000800 */
[--C-:B------:R-:W-:Y:S01]  /*d2d0*/  SHF.R.U32.HI R48, RZ, 0x10, R149.reuse ;  /* 0x00000010ff307819 */ /* 0x100fe20000011695 */
[----:B------:R-:W-:Y:S01]  /*d2e0*/  FFMA.FTZ R194, R3, R236, R194 ;  /* 0x000000ec03c27223 */ /* 0x000fe200000100c2 */
[----:B------:R-:W-:Y:S01]  /*d2f0*/  LOP3.LUT R146, R156, 0xffff, RZ, 0xc0, !PT ;  /* 0x0000ffff9c927812 */ /* 0x000fe200078ec0ff */
[----:B------:R-:W-:Y:S01]  /*d300*/  FFMA.FTZ R198, R2, R235, R198 ;  /* 0x000000eb02c67223 */ /* 0x000fe200000100c6 */
[----:B------:R-:W-:Y:S01]  /*d310*/  LOP3.LUT R45, R48, 0xff, RZ, 0xc0, !PT ;  /* 0x000000ff302d7812 */ /* 0x000fe200078ec0ff */
[----:B------:R-:W-:Y:S01]  /*d320*/  FFMA.FTZ R200, R0, R234, R200 ;  /* 0x000000ea00c87223 */ /* 0x000fe200000100c8 */
[----:B------:R-:W5:Y:S01]  /*d330*/  LDSM.16.MT88.4 R48, [R217+0x9800] ;  /* 0x00980000d930783b */ /* 0x000f620000004200 */
[----:B------:R-:W-:Y:S02]  /*d340*/  LOP3.LUT R144, R157, UR28, R144, 0x96, !PT ;  /* 0x0000001c9d907c12 */ /* 0x000fe4000f8e9690 */
[----:B------:R-:W5:Y:S01]  /*d350*/  MUFU.EX2 R247, R247 ;  /* 0x000000f700f77308 */ /* 0x000f620000000800 */
[----:B------:R-:W-:Y:S01]  /*d360*/  SHF.R.U32.HI R149, RZ, 0x18, R149 ;  /* 0x00000018ff957819 */ /* 0x000fe20000011695 */
[----:B------:R-:W-:Y:S01]  /*d370*/  FADD.FTZ R189, R190, R189 ;  /* 0x000000bdbebd7221 */ /* 0x000fe20000010000 */
[----:B------:R-:W-:Y:S01]  /*d380*/  SHF.R.U32.HI R44, RZ, 0x10, R144 ;  /* 0x00000010ff2c7819 */ /* 0x000fe20000011690 */
[----:B------:R-:W-:Y:S01]  /*d390*/  FADD.FTZ R194, R193, R194 ;  /* 0x000000c2c1c27221 */ /* 0x000fe20000010000 */
[----:B------:R-:W-:Y:S01]  /*d3a0*/  PRMT R149, R45, 0x5410, R149 ;  /* 0x000054102d957816 */ /* 0x000fe20000000095 */
[----:B------:R-:W-:Y:S01]  /*d3b0*/  FADD.FTZ R198, R197, R198 ;  /* 0x000000c6c5c67221 */ /* 0x000fe20000010000 */
[----:B------:R-:W-:Y:S03]  /*d3c0*/  LOP3.LUT R44, R44, 0xff, RZ, 0xc0, !PT ;  /* 0x000000ff2c2c7812 */ /* 0x000fe600078ec0ff */
[----:B------:R-:W-:Y:S01]  /*d3d0*/  MUFU.EX2 R157, R62 ;  /* 0x0000003e009d7308 */ /* 0x000fe20000000800 */
[----:B------:R-:W-:Y:S01]  /*d3e0*/  LOP3.LUT R142, R156, 0xff, RZ, 0xc0, !PT ;  /* 0x000000ff9c8e7812 */ /* 0x000fe200078ec0ff */
[----:B------:R-:W-:Y:S01]  /*d3f0*/  FADD.FTZ R200, R199, R200 ;  /* 0x000000c8c7c87221 */ /* 0x000fe20000010000 */
[----:B------:R-:W-:Y:S01]  /*d400*/  SHF.R.U32.HI R146, RZ, 0x8, R146 ;  /* 0x00000008ff927819 */ /* 0x000fe20000011692 */
[----:B------:R-:W-:Y:S01]  /*d410*/  FADD.FTZ R189, R169, R189 ;  /* 0x000000bda9bd7221 */ /* 0x000fe20000010000 */
[----:B------:R-:W-:Y:S01]  /*d420*/  SHF.R.U32.HI R40, RZ, 0x8, R155 ;  /* 0x00000008ff287819 */ /* 0x000fe2000001169b */
[----:B------:R-:W-:Y:S01]  /*d430*/  FADD.FTZ R194, R171, R194 ;  /* 0x000000c2abc27221 */ /* 0x000fe20000010000 */
[-C--:B-1----:R-:W-:Y:S03]  /*d440*/  HMMA.16816.F32.BF16 R28, R136, R36.reuse, R28 ;  /* 0x00000024881c723c */ /* 0x082fe6000004181c */
[----:B------:R1:W-:Y:S01]  /*d450*/  MUFU.EX2 R154, R66 ;  /* 0x00000042009a7308 */ /* 0x0003e20000000800 */
[----:B------:R-:W-:Y:S01]  /*d460*/  PRMT R142, R142, 0x5410, R146 ;  /* 0x000054108e8e7816 */ /* 0x000fe20000000092 */
[----:B------:R-:W-:Y:S01]  /*d470*/  FADD.FTZ R198, R191, R198 ;  /* 0x000000c6bfc67221 */ /* 0x000fe20000010000 */
[C---:B------:R-:W-:Y:S01]  /*d480*/  LOP3.LUT R42, R144.reuse, 0xffff, RZ, 0xc0, !PT ;  /* 0x0000ffff902a7812 */ /* 0x040fe200078ec0ff */
[C---:B------:R-:W-:Y:S06]  /*d490*/  HMMA.16816.F32.BF16 R120, R132.reuse, R36, R120 ;  /* 0x000000248478723c */ /* 0x040fec0000041878 */
[----:B------:R1:W1:Y:S01]  /*d4a0*/  MUFU.EX2 R156, R67 ;  /* 0x00000043009c7308 */ /* 0x0002620000000800 */
[----:B------:R-:W-:Y:S01]  /*d4b0*/  LOP3.LUT R146, R144, 0xff, RZ, 0xc0, !PT ;  /* 0x000000ff90927812 */ /* 0x000fe200078ec0ff */
[-C--:B------:R-:W-:Y:S03]  /*d4c0*/  HMMA.16816.F32.BF16 R124, R132, R38.reuse, R124 ;  /* 0x00000026847c723c */ /* 0x080fe6000004187c */
[----:B------:R-:W-:Y:S03]  /*d4d0*/  SHF.R.U32.HI R144, RZ, 0x18, R144 ;  /* 0x00000018ff907819 */ /* 0x000fe60000011690 */
[----:B------:R-:W-:Y:S02]  /*d4e0*/  HMMA.16816.F32.BF16 R128, R136, R38, R128 ;  /* 0x000000268880723c */ /* 0x000fe40000041880 */
[----:B------:R1:W1:Y:S03]  /*d4f0*/  MUFU.EX2 R155, R60 ;  /* 0x0000003c009b7308 */ /* 0x0002660000000800 */
[----:B------:R-:W-:Y:S01]  /*d500*/  PRMT R40, R153, 0x5410, R40 ;  /* 0x0000541099287816 */ /* 0x000fe20000000028 */
[----:B------:R-:W-:Y:S01]  /*d510*/  FADD.FTZ R200, R195, R200 ;  /* 0x000000c8c3c87221 */ /* 0x000fe20000010000 */
[----:B------:R-:W-:Y:S01]  /*d520*/  SHF.R.U32.HI R42, RZ, 0x8, R42 ;  /* 0x00000008ff2a7819 */ /* 0x000fe2000001162a */
[----:B------:R-:W-:Y:S04]  /*d530*/  FADD.FTZ R189, R170, R189 ;  /* 0x000000bdaabd7221 */ /* 0x000fe80000010000 */
[----:B------:R-:W1:Y:S01]  /*d540*/  MUFU.EX2 R203, R203 ;  /* 0x000000cb00cb7308 */ /* 0x000e620000000800 */
[----:B------:R-:W-:Y:S01]  /*d550*/  PRMT R144, R44, 0x5410, R144 ;  /* 0x000054102c907816 */ /* 0x000fe20000000090 */
[----:B------:R-:W-:Y:S01]  /*d560*/  FADD.FTZ R194, R188, R194 ;  /* 0x000000c2bcc27221 */ /* 0x000fe20000010000 */
[----:B------:R-:W1:Y:S01]  /*d570*/  LDSM.16.MT88.4 R44, [R216+0x9800] ;  /* 0x00980000d82c783b */ /* 0x000e620000004200 */
[----:B------:R-:W-:Y:S01]  /*d580*/  PRMT R146, R146, 0x5410, R42 ;  /* 0x0000541092927816 */ /* 0x000fe2000000002a */
[----:B------:R-:W-:Y:S01]  /*d590*/  FADD.FTZ R198, R192, R198 ;  /* 0x000000c6c0c67221 */ /* 0x000fe20000010000 */
[--C-:B------:R-:W-:Y:S04]  /*d5a0*/  HSET2.LE.AND R42, R40, R230.reuse, PT ;  /* 0x000000e6282a7233 */ /* 0x100fe80003803000 */
[----:B------:R-:W1:Y:S01]  /*d5b0*/  MUFU.EX2 R201, R201 ;  /* 0x000000c900c97308 */ /* 0x000e620000000800 */
[--C-:B------:R-:W-:Y:S01]  /*d5c0*/  HSET2.LE.AND R40, R41, R230.reuse, PT ;  /* 0x000000e629287233 */ /* 0x100fe20003803000 */
[----:B------:R-:W-:Y:S01]  /*d5d0*/  FADD.FTZ R200, R196, R200 ;  /* 0x000000c8c4c87221 */ /* 0x000fe20000010000 */
[--C-:B------:R-:W-:Y:S01]  /*d5e0*/  HSET2.LE.AND R41, R149, R230.reuse, PT ;  /* 0x000000e695297233 */ /* 0x100fe20003803000 */
[----:B------:R-:W-:Y:S01]  /*d5f0*/  FADD.FTZ R189, R184, R189 ;  /* 0x000000bdb8bd7221 */ /* 0x000fe20000010000 */
[--C-:B------:R-:W-:Y:S01]  /*d600*/  HSET2.LE.AND R43, R43, R230.reuse, PT ;  /* 0x000000e62b2b7233 */ /* 0x100fe20003803000 */
[----:B------:R-:W-:Y:S01]  /*d610*/  FADD.FTZ R194, R186, R194 ;  /* 0x000000c2bac27221 */ /* 0x000fe20000010000 */
[----:B------:R-:W-:Y:S03]  /*d620*/  F2FP.BF16.F32.PACK_AB R133, R173, R172 ;  /* 0x000000acad85723e */ /* 0x000fe600000010ff */
[----:B------:R-:W1:Y:S01]  /*d630*/  MUFU.EX2 R202, R202 ;  /* 0x000000ca00ca7308 */ /* 0x000e620000000800 */
[----:B---3--:R-:W-:Y:S01]  /*d640*/  F2FP.BF16.F32.PACK_AB R132, R174, R175 ;  /* 0x000000afae84723e */ /* 0x008fe200000010ff */
[----:B------:R-:W-:Y:S01]  /*d650*/  FADD.FTZ R198, R205, R198 ;  /* 0x000000c6cdc67221 */ /* 0x000fe20000010000 */
[----:B--2---:R-:W-:Y:S01]  /*d660*/  F2FP.BF16.F32.PACK_AB R37, R181, R180 ;  /* 0x000000b4b525723e */ /* 0x004fe200000010ff */
[----:B------:R-:W-:Y:S01]  /*d670*/  FADD.FTZ R200, R207, R200 ;  /* 0x000000c8cfc87221 */ /* 0x000fe20000010000 */
[----:B----4-:R-:W-:Y:S01]  /*d680*/  F2FP.BF16.F32.PACK_AB R36, R183, R182 ;  /* 0x000000b6b724723e */ /* 0x010fe200000010ff */
        /* <DEDUP_REMOVED lines=9> */
[--C-:B------:R-:W-:Y:S01]  /*d720*/  HSET2.LE.AND R38, R142, R230.reuse, PT ;  /* 0x000000e68e267233 */ /* 0x100fe20003803000 */
[----:B------:R-:W-:Y:S01]  /*d730*/  FADD.FTZ R194, R178, R194 ;  /* 0x000000c2b2c27221 */ /* 0x000fe20000010000 */
[--C-:B------:R-:W-:Y:S01]  /*d740*/  HSET2.LE.AND R39, R141, R230.reuse, PT ;  /* 0x000000e68d277233 */ /* 0x100fe20003803000 */
[----:B------:R-:W-:Y:S01]  /*d750*/  FADD.FTZ R198, R209, R198 ;  /* 0x000000c6d1c67221 */ /* 0x000fe20000010000 */
[--C-:B------:R-:W-:Y:S01]  /*d760*/  HSET2.LE.AND R36, R146, R230.reuse, PT ;  /* 0x000000e692247233 */ /* 0x100fe20003803000 */
[-C--:B-----5:R-:W-:Y:S05]  /*d770*/  HMMA.16816.F32.BF16 R4, R40, R48.reuse, R4 ;  /* 0x000000302804723c */ /* 0x0a0fea0000041804 */
[--C-:B------:R-:W-:Y:S01]  /*d780*/  HSET2.LE.AND R37, R144, R230.reuse, PT ;  /* 0x000000e690257233 */ /* 0x100fe20003803000 */
[----:B------:R-:W-:Y:S01]  /*d790*/  FADD.FTZ R200, R211, R200 ;  /* 0x000000c8d3c87221 */ /* 0x000fe20000010000 */
        /* <DEDUP_REMOVED lines=16> */
[----:B------:R-:W2:Y:S01]  /*d8a0*/  LDSM.16.MT88.4 R132, [R217+0xa800] ;  /* 0x00a80000d984783b */ /* 0x000ea20000004200 */
[----:B-1----:R-:W-:Y:S01]  /*d8b0*/  LOP3.LUT R66, R145, UR19, R150, 0x96, !PT ;  /* 0x0000001391427c12 */ /* 0x002fe2000f8e9696 */
[----:B------:R-:W-:Y:S01]  /*d8c0*/  FADD.FTZ R189, R181, R189 ;  /* 0x000000bdb5bd7221 */ /* 0x000fe20000010000 */
[----:B------:R-:W-:Y:S01]  /*d8d0*/  LOP3.LUT R142, R143, UR19, R148, 0x96, !PT ;  /* 0x000000138f8e7c12 */ /* 0x000fe2000f8e9694 */
[----:B------:R-:W-:Y:S01]  /*d8e0*/  FADD.FTZ R194, R183, R194 ;  /* 0x000000c2b7c27221 */ /* 0x000fe20000010000 */
[C---:B------:R-:W-:Y:S03]  /*d8f0*/  HMMA.16816.F32.BF16 R8, R36.reuse, R48, R8 ;  /* 0x000000302408723c */ /* 0x040fe60000041808 */
[----:B------:R-:W-:Y:S01]  /*d900*/  LDSM.16.MT88.4 R148, [R217+0x9c00] ;  /* 0x009c0000d994783b */ /* 0x000fe20000004200 */
[----:B------:R-:W-:Y:S04]  /*d910*/  IMAD.WIDE.U32 R66, R66, -0x2daee0ad, RZ ;  /* 0xd2511f5342427825 */ /* 0x000fe800078e00ff */
[----:B------:R-:W-:Y:S01]  /*d920*/  FADD.FTZ R198, R214, R198 ;  /* 0x000000c6d6c67221 */ /* 0x000fe20000010000 */
[-C--:B------:R-:W-:Y:S03]  /*d930*/  HMMA.16816.F32.BF16 R12, R36, R50.reuse, R12 ;  /* 0x00000032240c723c */ /* 0x080fe6000004180c */
[----:B------:R-:W-:Y:S03]  /*d940*/  LOP3.LUT R53, R66, 0xffff, RZ, 0xc0, !PT ;  /* 0x0000ffff42357812 */ /* 0x000fe600078ec0ff */
[C---:B------:R-:W-:Y:S01]  /*d950*/  HMMA.16816.F32.BF16 R16, R40.reuse, R50, R16 ;  /* 0x000000322810723c */ /* 0x040fe20000041810 */
[----:B------:R-:W1:Y:S04]  /*d960*/  LDSM.16.MT88.4 R48, [R216+0xa800] ;  /* 0x00a80000d830783b */ /* 0x000e680000004200 */
[----:B------:R-:W-:Y:S01]  /*d970*/  SHF.R.U32.HI R56, RZ, 0x10, R66 ;  /* 0x00000010ff387819 */ /* 0x000fe20000011642 */
[-C--:B------:R-:W-:Y:S05]  /*d980*/  HMMA.16816.F32.BF16 R68, R40, R44.reuse, R68 ;  /* 0x0000002c2844723c */ /* 0x080fea0000041844 */
[----:B------:R-:W-:Y:S01]  /*d990*/  LOP3.LUT R140, R67, UR5, R140, 0x96, !PT ;  /* 0x00000005438c7c12 */ /* 0x000fe2000f8e968c */
[C---:B------:R-:W-:Y:S05]  /*d9a0*/  HMMA.16816.F32.BF16 R72, R36.reuse, R44, R72 ;  /* 0x0000002c2448723c */ /* 0x040fea0000041848 */
[----:B------:R-:W-:Y:S01]  /*d9b0*/  LOP3.LUT R56, R56, 0xff, RZ, 0xc0, !PT ;  /* 0x000000ff38387812 */ /* 0x000fe200078ec0ff */
[-C--:B------:R-:W-:Y:S05]  /*d9c0*/  HMMA.16816.F32.BF16 R76, R36, R46.reuse, R76 ;  /* 0x0000002e244c723c */ /* 0x080fea000004184c */
[----:B------:R-:W-:Y:S01]  /*d9d0*/  LOP3.LUT R57, R140, 0xffff, RZ, 0xc0, !PT ;  /* 0x0000ffff8c397812 */ /* 0x000fe200078ec0ff */
[C---:B------:R-:W-:Y:S01]  /*d9e0*/  HMMA.16816.F32.BF16 R80, R40.reuse, R46, R80 ;  /* 0x0000002e2850723c */ /* 0x040fe20000041850 */
[----:B------:R-:W3:Y:S04]  /*d9f0*/  LDSM.16.MT88.4 R44, [R217+0xb800] ;  /* 0x00b80000d92c783b */ /* 0x000ee80000004200 */
[----:B------:R-:W-:Y:S01]  /*da00*/  SHF.R.U32.HI R57, RZ, 0x8, R57 ;  /* 0x00000008ff397819 */ /* 0x000fe20000011639 */
[-C--:B--2---:R-:W-:Y:S05]  /*da10*/  HMMA.16816.F32.BF16 R84, R40, R132.reuse, R84 ;  /* 0x000000842854723c */ /* 0x084fea0000041854 */
[----:B------:R-:W-:Y:S01]  /*da20*/  IMAD.WIDE.U32 R142, R142, -0x2daee0ad, RZ ;  /* 0xd2511f538e8e7825 */ /* 0x000fe200078e00ff */
[C---:B------:R-:W-:Y:S05]  /*da30*/  HMMA.16816.F32.BF16 R88, R36.reuse, R132, R88 ;  /* 0x000000842458723c */ /* 0x040fea0000041858 */
[----:B------:R-:W-:Y:S01]  /*da40*/  LOP3.LUT R64, R142, 0xffff, RZ, 0xc0, !PT ;  /* 0x0000ffff8e407812 */ /* 0x000fe200078ec0ff */
[-C--:B------:R-:W-:Y:S05]  /*da50*/  HMMA.16816.F32.BF16 R92, R36, R134.reuse, R92 ;  /* 0x00000086245c723c */ /* 0x080fea000004185c */
[----:B------:R-:W-:Y:S01]  /*da60*/  SHF.R.U32.HI R133, RZ, 0x18, R66 ;  /* 0x00000018ff857819 */ /* 0x000fe20000011642 */
[C---:B------:R-:W-:Y:S05]  /*da70*/  HMMA.16816.F32.BF16 R96, R40.reuse, R134, R96 ;  /* 0x000000862860723c */ /* 0x040fea0000041860 */
[----:B------:R-:W-:Y:S01]  /*da80*/  SHF.R.U32.HI R64, RZ, 0x8, R64 ;  /* 0x00000008ff407819 */ /* 0x000fe20000011640 */
[-C--:B-1----:R-:W-:Y:S05]  /*da90*/  HMMA.16816.F32.BF16 R100, R40, R48.reuse, R100 ;  /* 0x000000302864723c */ /* 0x082fea0000041864 */
[----:B------:R-:W-:Y:S01]  /*daa0*/  LOP3.LUT R134, R66, 0xff, RZ, 0xc0, !PT ;  /* 0x000000ff42867812 */ /* 0x000fe200078ec0ff */
[C---:B------:R-:W-:Y:S05]  /*dab0*/  HMMA.16816.F32.BF16 R104, R36.reuse, R48, R104 ;  /* 0x000000302468723c */ /* 0x040fea0000041868 */
[----:B------:R-:W-:Y:S01]  /*dac0*/  LOP3.LUT R54, R142, 0xff, RZ, 0xc0, !PT ;  /* 0x000000ff8e367812 */ /* 0x000fe200078ec0ff */
[-C--:B------:R-:W-:Y:S05]  /*dad0*/  HMMA.16816.F32.BF16 R32, R36, R50.reuse, R32 ;  /* 0x000000322420723c */ /* 0x080fea0000041820 */
[----:B------:R-:W-:Y:S01]  /*dae0*/  PRMT R54, R54, 0x5410, R64 ;  /* 0x0000541036367816 */ /* 0x000fe20000000040 */
[C---:B------:R-:W-:Y:S01]  /*daf0*/  HMMA.16816.F32.BF16 R108, R40.reuse, R50, R108 ;  /* 0x00000032286c723c */ /* 0x040fe2000004186c */
[----:B------:R-:W1:Y:S04]  /*db00*/  LDSM.16.MT88.4 R48, [R216+0xb800] ;  /* 0x00b80000d830783b */ /* 0x000e680000004200 */
[----:B------:R-:W-:Y:S01]  /*db10*/  PRMT R133, R56, 0x5410, R133 ;  /* 0x0000541038857816 */ /* 0x000fe20000000085 */
[-C--:B---3--:R-:W-:Y:S03]  /*db20*/  HMMA.16816.F32.BF16 R20, R40, R44.reuse, R20 ;  /* 0x0000002c2814723c */ /* 0x088fe60000041814 */
[----:B------:R-:W-:Y:S02]  /*db30*/  LDSM.16.MT88.4 R64, [R216+0xac00] ;  /* 0x00ac0000d840783b */ /* 0x000fe40000004200 */
[----:B------:R-:W-:Y:S01]  /*db40*/  LOP3.LUT R56, R140, 0xff, RZ, 0xc0, !PT ;  /* 0x000000ff8c387812 */ /* 0x000fe200078ec0ff */
[C---:B------:R-:W-:Y:S05]  /*db50*/  HMMA.16816.F32.BF16 R112, R36.reuse, R44, R112 ;  /* 0x0000002c2470723c */ /* 0x040fea0000041870 */
[----:B------:R-:W-:Y:S01]  /*db60*/  PRMT R60, R56, 0x5410, R57 ;  /* 0x00005410383c7816 */ /* 0x000fe20000000039 */
[-C--:B------:R-:W-:Y:S05]  /*db70*/  HMMA.16816.F32.BF16 R24, R36, R46.reuse, R24 ;  /* 0x0000002e2418723c */ /* 0x080fea0000041818 */
[----:B------:R-:W-:Y:S01]  /*db80*/  F2FP.BF16.F32.PACK_AB R44, R252, R251 ;  /* 0x000000fbfc2c723e */ /* 0x000fe200000010ff */
[C---:B------:R-:W-:Y:S05]  /*db90*/  HMMA.16816.F32.BF16 R116, R40.reuse, R46, R116 ;  /* 0x0000002e2874723c */ /* 0x040fea0000041874 */
[----:B------:R-:W-:Y:S01]  /*dba0*/  SHF.R.U32.HI R52, RZ, 0x10, R142 ;  /* 0x00000010ff347819 */ /* 0x000fe2000001168e */
[----:B------:R-:W-:Y:S01]  /*dbb0*/  IMAD.MOV.U32 R2, RZ, RZ, R165 ;  /* 0x000000ffff027224 */ /* 0x000fe200078e00a5 */
[----:B------:R-:W-:Y:S01]  /*dbc0*/  LOP3.LUT R152, R143, UR5, R152, 0x96, !PT ;  /* 0x000000058f987c12 */ /* 0x000fe2000f8e9698 */
[----:B------:R-:W-:Y:S03]  /*dbd0*/  FADD.FTZ R200, R215, R200 ;  /* 0x000000c8d7c87221 */ /* 0x000fe60000010000 */
[----:B------:R-:W-:Y:S01]  /*dbe0*/  SHF.R.U32.HI R53, RZ, 0x8, R53 ;  /* 0x00000008ff357819 */ /* 0x000fe20000011635 */
[----:B------:R-:W-:Y:S01]  /*dbf0*/  FADD.FTZ R189, R172, R189 ;  /* 0x000000bdacbd7221 */ /* 0x000fe20000010000 */
[----:B------:R-:W-:Y:S01]  /*dc00*/  LOP3.LUT R58, R152, 0xffff, RZ, 0xc0, !PT ;  /* 0x0000ffff983a7812 */ /* 0x000fe200078ec0ff */
[----:B------:R-:W-:Y:S01]  /*dc10*/  FADD.FTZ R194, R175, R194 ;  /* 0x000000c2afc27221 */ /* 0x000fe20000010000 */
[----:B------:R-:W-:Y:S01]  /*dc20*/  F2FP.BF16.F32.PACK_AB R47, R156, R154 ;  /* 0x0000009a9c2f723e */ /* 0x000fe200000010ff */
[----:B------:R-:W-:Y:S01]  /*dc30*/  FADD.FTZ R198, R247, R198 ;  /* 0x000000c6f7c67221 */ /* 0x000fe20000010000 */
[-C--:B-1----:R-:W-:Y:S03]  /*dc40*/  HMMA.16816.F32.BF16 R28, R40, R48.reuse, R28 ;  /* 0x00000030281c723c */ /* 0x082fe6000004181c */
[----:B------:R-:W-:Y:S01]  /*dc50*/  LOP3.LUT R52, R52, 0xff, RZ, 0xc0, !PT ;  /* 0x000000ff34347812 */ /* 0x000fe200078ec0ff */
[----:B------:R-:W-:Y:S01]  /*dc60*/  FADD.FTZ R200, R249, R200 ;  /* 0x000000c8f9c87221 */ /* 0x000fe20000010000 */
[----:B------:R-:W-:Y:S01]  /*dc70*/  SHF.R.U32.HI R55, RZ, 0x18, R142 ;  /* 0x00000018ff377819 */ /* 0x000fe2000001168e */
[C---:B------:R-:W-:Y:S05]  /*dc80*/  HMMA.16816.F32.BF16 R120, R36.reuse, R48, R120 ;  /* 0x000000302478723c */ /* 0x040fea0000041878 */
[----:B------:R-:W-:Y:S01]  /*dc90*/  PRMT R134, R134, 0x5410, R53 ;  /* 0x0000541086867816 */ /* 0x000fe20000000035 */
[-C--:B------:R-:W-:Y:S05]  /*dca0*/  HMMA.16816.F32.BF16 R124, R36, R50.reuse, R124 ;  /* 0x00000032247c723c */ /* 0x080fea000004187c */
[----:B------:R-:W-:Y:S01]  /*dcb0*/  SHF.R.U32.HI R53, RZ, 0x10, R152 ;  /* 0x00000010ff357819 */ /* 0x000fe20000011698 */
[----:B------:R-:W-:Y:S05]  /*dcc0*/  HMMA.16816.F32.BF16 R128, R40, R50, R128 ;  /* 0x000000322880723c */ /* 0x000fea0000041880 */
[----:B------:R-:W-:Y:S01]  /*dcd0*/  PRMT R55, R52, 0x5410, R55 ;  /* 0x0000541034377816 */ /* 0x000fe20000000037 */
[----:B------:R-:W-:Y:S01]  /*dce0*/  IMAD.MOV.U32 R39, RZ, RZ, R157 ;  /* 0x000000ffff277224 */ /* 0x000fe200078e009d */
[----:B------:R-:W-:Y:S01]  /*dcf0*/  SHF.R.U32.HI R58, RZ, 0x8, R58 ;  /* 0x00000008ff3a7819 */ /* 0x000fe2000001163a */
[----:B------:R-:W-:Y:S03]  /*dd00*/  IMAD.MOV.U32 R50, RZ, RZ, R161 ;  /* 0x000000ffff327224 */ /* 0x000fe600078e00a1 */
[----:B------:R-:W-:Y:S01]  /*dd10*/  LOP3.LUT R52, R152, 0xff, RZ, 0xc0, !PT ;  /* 0x000000ff98347812 */ /* 0x000fe200078ec0ff */
[----:B------:R-:W-:Y:S01]  /*dd20*/  IMAD.MOV.U32 R43, RZ, RZ, R163 ;  /* 0x000000ffff2b7224 */ /* 0x000fe200078e00a3 */
[----:B------:R-:W-:Y:S01]  /*dd30*/  SHF.R.U32.HI R152, RZ, 0x18, R152 ;  /* 0x00000018ff987819 */ /* 0x000fe20000011698 */
[----:B------:R-:W-:Y:S01]  /*dd40*/  IMAD.MOV.U32 R42, RZ, RZ, R162 ;  /* 0x000000ffff2a7224 */ /* 0x000fe200078e00a2 */
[----:B------:R-:W-:Y:S01]  /*dd50*/  LOP3.LUT R53, R53, 0xff, RZ, 0xc0, !PT ;  /* 0x000000ff35357812 */ /* 0x000fe200078ec0ff */
[----:B------:R-:W-:Y:S01]  /*dd60*/  IMAD.MOV.U32 R36, RZ, RZ, R158 ;  /* 0x000000ffff247224 */ /* 0x000fe200078e009e */
[----:B------:R-:W-:Y:S01]  /*dd70*/  SHF.R.U32.HI R135, RZ, 0x10, R140 ;  /* 0x00000010ff877819 */ /* 0x000fe2000001168c */
[----:B------:R-:W-:Y:S01]  /*dd80*/  IMAD.MOV.U32 R51, RZ, RZ, R159 ;  /* 0x000000ffff337224 */ /* 0x000fe200078e009f */
[----:B------:R-:W-:Y:S01]  /*dd90*/  PRMT R52, R52, 0x5410, R58 ;  /* 0x0000541034347816 */ /* 0x000fe2000000003a */
[----:B------:R-:W-:Y:S01]  /*dda0*/  IMAD.MOV.U32 R38, RZ, RZ, R155 ;  /* 0x000000ffff267224 */ /* 0x000fe200078e009b */
[--C-:B------:R-:W-:Y:S01]  /*ddb0*/  HSET2.LE.AND R54, R54, R230.reuse, PT ;  /* 0x000000e636367233 */ /* 0x100fe20003803000 */
[----:B------:R-:W1:Y:S01]  /*ddc0*/  LDSM.16.MT88.4 R56, [R216+0x9c00] ;  /* 0x009c0000d838783b */ /* 0x000e620000004200 */
[----:B------:R-:W-:Y:S01]  /*ddd0*/  PRMT R53, R53, 0x5410, R152 ;  /* 0x0000541035357816 */ /* 0x000fe20000000098 */
[----:B------:R-:W-:Y:S01]  /*dde0*/  IMAD.MOV.U32 R37, RZ, RZ, R154 ;  /* 0x000000ffff257224 */ /* 0x000fe200078e009a */
[----:B------:R-:W-:Y:S01]  /*ddf0*/  SHF.R.U32.HI R140, RZ, 0x18, R140 ;  /* 0x00000018ff8c7819 */ /* 0x000fe2000001168c */
[----:B------:R-:W-:Y:S01]  /*de00*/  FADD.FTZ R189, R173, R189 ;  /* 0x000000bdadbd7221 */ /* 0x000fe20000010000 */
[----:B------:R-:W-:Y:S01]  /*de10*/  LOP3.LUT R135, R135, 0xff, RZ, 0xc0, !PT ;  /* 0x000000ff87877812 */ /* 0x000fe200078ec0ff */
[----:B------:R-:W-:Y:S01]  /*de20*/  FADD.FTZ R194, R174, R194 ;  /* 0x000000c2aec27221 */ /* 0x000fe20000010000 */
[--C-:B------:R-:W-:Y:S01]  /*de30*/  HSET2.LE.AND R55, R55, R230.reuse, PT ;  /* 0x000000e637377233 */ /* 0x100fe20003803000 */
        /* <DEDUP_REMOVED lines=8> */
[----:B------:R-:W-:Y:S01]  /*dec0*/  FADD.FTZ R198, R50, R198 ;  /* 0x000000c632c67221 */ /* 0x000fe20000010000 */
[C---:B------:R-:W-:Y:S01]  /*ded0*/  F2FP.BF16.F32.PACK_AB R46, R204.reuse, R162 ;  /* 0x000000a2cc2e723e */ /* 0x040fe200000010ff */
[----:B------:R-:W2:Y:S01]  /*dee0*/  LDSM.16.MT88.4 R60, [R217+0xac00] ;  /* 0x00ac0000d93c783b */ /* 0x000ea20000004200 */
[----:B------:R-:W-:Y:S01]  /*def0*/  F2FP.BF16.F32.PACK_AB R45, R203, R163 ;  /* 0x000000a3cb2d723e */ /* 0x000fe200000010ff */
[----:B------:R-:W-:Y:S01]  /*df00*/  FADD.FTZ R200, R51, R200 ;  /* 0x000000c833c87221 */ /* 0x000fe20000010000 */
[----:B------:R-:W-:Y:S01]  /*df10*/  PRMT R135, R135, 0x5410, R140 ;  /* 0x0000541087877816 */ /* 0x000fe2000000008c */
[----:B------:R-:W-:Y:S01]  /*df20*/  FADD.FTZ R189, R204, R189 ;  /* 0x000000bdccbd7221 */ /* 0x000fe20000010000 */
[----:B------:R-:W-:Y:S01]  /*df30*/  F2FP.BF16.F32.PACK_AB R132, R160, R161 ;  /* 0x000000a1a084723e */ /* 0x000fe200000010ff */
[----:B------:R-:W-:Y:S01]  /*df40*/  FADD.FTZ R194, R203, R194 ;  /* 0x000000c2cbc27221 */ /* 0x000fe20000010000 */
[----:B------:R-:W-:Y:S01]  /*df50*/  LOP3.LUT R55, R55, R47, RZ, 0xc0, !PT ;  /* 0x0000002f37377212 */ /* 0x000fe200078ec0ff */
[----:B------:R-:W-:Y:S01]  /*df60*/  FADD.FTZ R200, R36, R200 ;  /* 0x000000c824c87221 */ /* 0x000fe20000010000 */
[--C-:B------:R-:W-:Y:S01]  /*df70*/  HSET2.LE.AND R47, R133, R230.reuse, PT ;  /* 0x000000e6852f7233 */ /* 0x100fe20003803000 */
[----:B------:R-:W-:Y:S01]  /*df80*/  FADD.FTZ R189, R251, R189 ;  /* 0x000000bdfbbd7221 */ /* 0x000fe20000010000 */
[----:B------:R-:W-:Y:S01]  /*df90*/  LOP3.LUT R52, R52, R46, RZ, 0xc0, !PT ;  /* 0x0000002e34347212 */ /* 0x000fe200078ec0ff */
[----:B------:R-:W-:Y:S01]  /*dfa0*/  FADD.FTZ R194, R37, R194 ;  /* 0x000000c225c27221 */ /* 0x000fe20000010000 */
[----:B------:R-:W-:Y:S01]  /*dfb0*/  LOP3.LUT R53, R53, R45, RZ, 0xc0, !PT ;  /* 0x0000002d35357212 */ /* 0x000fe200078ec0ff */
[----:B------:R-:W-:Y:S01]  /*dfc0*/  FADD.FTZ R200, R39, R200 ;  /* 0x000000c827c87221 */ /* 0x000fe20000010000 */
[C---:B------:R-:W-:Y:S01]  /*dfd0*/  F2FP.BF16.F32.PACK_AB R48, R201.reuse, R157 ;  /* 0x0000009dc930723e */ /* 0x040fe200000010ff */
[----:B------:R-:W-:Y:S01]  /*dfe0*/  FADD.FTZ R237, R252, R189 ;  /* 0x000000bdfced7221 */ /* 0x000fe20000010000 */
[----:B------:R-:W-:Y:S01]  /*dff0*/  LOP3.LUT R44, R44, R132, RZ, 0xc0, !PT ;  /* 0x000000842c2c7212 */ /* 0x000fe200078ec0ff */
[----:B------:R-:W-:Y:S01]  /*e000*/  FADD.FTZ R234, R201, R200 ;  /* 0x000000c8c9ea7221 */ /* 0x000fe20000010000 */
[--C-:B------:R-:W-:Y:S01]  /*e010*/  HSET2.LE.AND R46, R134, R230.reuse, PT ;  /* 0x000000e6862e7233 */ /* 0x100fe20003803000 */
[----:B------:R-:W-:Y:S01]  /*e020*/  IMAD.MOV.U32 R3, RZ, RZ, R168 ;  /* 0x000000ffff037224 */ /* 0x000fe200078e00a8 */
[----:B------:R-:W-:Y:S01]  /*e030*/  HSET2.LE.AND R45, R135, R230, PT ;  /* 0x000000e6872d7233 */ /* 0x000fe20003803000 */
[----:B------:R-:W-:Y:S01]  /*e040*/  IMAD.MOV.U32 R0, RZ, RZ, R166 ;  /* 0x000000ffff007224 */ /* 0x000fe200078e00a6 */
[----:B------:R-:W-:Y:S02]  /*e050*/  F2FP.BF16.F32.PACK_AB R132, R158, R159 ;  /* 0x0000009f9e84723e */ /* 0x000fe400000010ff */
[----:B------:R-:W-:Y:S02]  /*e060*/  F2FP.BF16.F32.PACK_AB R49, R202, R155 ;  /* 0x0000009bca31723e */ /* 0x000fe400000010ff */
[----:B------:R-:W-:Y:S01]  /*e070*/  LOP3.LUT R47, R47, R48, RZ, 0xc0, !PT ;  /* 0x000000302f2f7212 */ /* 0x000fe200078ec0ff */
[----:B------:R-:W-:Y:S01]  /*e080*/  IMAD.MOV.U32 R48, RZ, RZ, R160 ;  /* 0x000000ffff307224 */ /* 0x000fe200078e00a0 */
[----:B------:R-:W-:Y:S01]  /*e090*/  LOP3.LUT R45, R45, R132, RZ, 0xc0, !PT ;  /* 0x000000842d2d7212 */ /* 0x000fe200078ec0ff */
[-C--:B------:R-:W-:Y:S01]  /*e0a0*/  HMMA.16816.F32.BF16 R160, R52, R148.reuse, R4 ;  /* 0x0000009434a0723c */ /* 0x080fe20000041804 */
[----:B------:R-:W3:Y:S04]  /*e0b0*/  LDSM.16.MT88.4 R4, [R217+0xbc00] ;  /* 0x00bc0000d904783b */ /* 0x000ee80000004200 */
[----:B------:R-:W-:Y:S01]  /*e0c0*/  LOP3.LUT R46, R46, R49, RZ, 0xc0, !PT ;  /* 0x000000312e2e7212 */ /* 0x000fe200078ec0ff */
[----:B------:R-:W-:Y:S02]  /*e0d0*/  IMAD.MOV.U32 R49, RZ, RZ, R156 ;  /* 0x000000ffff317224 */ /* 0x000fe400078e009c */
[----:B------:R-:W-:Y:S04]  /*e0e0*/  FADD.FTZ R198, R48, R198 ;  /* 0x000000c630c67221 */ /* 0x000fe80000010000 */
[----:B------:R-:W-:Y:S01]  /*e0f0*/  FADD.FTZ R198, R38, R198 ;  /* 0x000000c626c67221 */ /* 0x000fe20000010000 */
[C---:B------:R-:W-:Y:S01]  /*e100*/  HMMA.16816.F32.BF16 R156, R44.reuse, R148, R8 ;  /* 0x000000942c9c723c */ /* 0x040fe20000041808 */
[----:B------:R-:W4:Y:S03]  /*e110*/  LDSM.16.MT88.4 R8, [R216+0xbc00] ;  /* 0x00bc0000d808783b */ /* 0x000f260000004200 */
[----:B------:R-:W-:Y:S01]  /*e120*/  FADD.FTZ R236, R49, R194 ;  /* 0x000000c231ec7221 */ /* 0x000fe20000010000 */
[----:B------:R-:W-:Y:S01]  /*e130*/  FADD.FTZ R235, R202, R198 ;  /* 0x000000c6caeb7221 */ /* 0x000fe20000010000 */
[-C--:B------:R-:W-:Y:S06]  /*e140*/  HMMA.16816.F32.BF16 R152, R44, R150.reuse, R12 ;  /* 0x000000962c98723c */ /* 0x080fec000004180c */
[C---:B------:R-:W-:Y:S06]  /*e150*/  HMMA.16816.F32.BF16 R148, R52.reuse, R150, R16 ;  /* 0x000000963494723c */ /* 0x040fec0000041810 */
[-C--:B-1----:R-:W-:Y:S06]  /*e160*/  HMMA.16816.F32.BF16 R68, R52, R56.reuse, R68 ;  /* 0x000000383444723c */ /* 0x082fec0000041844 */
        /* <DEDUP_REMOVED lines=15> */
[-C--:B----4-:R-:W-:Y:S06]  /*e260*/  HMMA.16816.F32.BF16 R132, R52, R8.reuse, R28 ;  /* 0x000000083484723c */ /* 0x090fec000004181c */
[C---:B------:R-:W-:Y:S06]  /*e270*/  HMMA.16816.F32.BF16 R120, R44.reuse, R8, R120 ;  /* 0x000000082c78723c */ /* 0x040fec0000041878 */
[-C--:B------:R-:W-:Y:S06]  /*e280*/  HMMA.16816.F32.BF16 R124, R44, R10.reuse, R124 ;  /* 0x0000000a2c7c723c */ /* 0x080fec000004187c */
[----:B------:R-:W-:Y:S01]  /*e290*/  HMMA.16816.F32.BF16 R128, R52, R10, R128 ;  /* 0x0000000a3480723c */ /* 0x000fe20000041880 */
[----:B------:R-:W-:Y:S11]  /*e2a0*/  @!UPT UIADD3 URZ, URZ, URZ, URZ ;  /* 0x0000003f3f3ff290 */ /* 0x000ff6000fffe03f */
[----:B------:R-:W-:Y:S01]  /*e2b0*/  @!UPT UIADD3 URZ, URZ, URZ, URZ ;  /* 0x0000003f3f3ff290 */ /* 0x000fe2000fffe03f */
[----:B------:R-:W-:Y:S11]  /*e2c0*/  @P0 BRA `(.L_x_368) ;  /* 0xffffffc0004c0947 */ /* 0x000ff6000383ffff */
.L_x_367:
[----:B------:R-:W1:Y:S01]  /*e2d0*/  SHFL.BFLY PT, R2, R237, 0x2, 0x1f ;  /* 0x0c401f00ed027f89 */ /* 0x000e6200000e0000 */
[----:B------:R-:W-:Y:S01]  /*e2e0*/  MOV R12, 0x3f800000 ;  /* 0x3f800000000c7802 */ /* 0x000fe20000000f00 */
[----:B------:R-:W-:Y:S01]  /*e2f0*/  ULDC UR4, c[0x0][0x38c] ;  /* 0x0000e30000047ab9 */ /* 0x000fe20000000800 */
[----:B------:R-:W-:Y:S01]  /*e300*/  MOV R13, 0x3f800000 ;  /* 0x3f800000000d7802 */ /* 0x000fe20000000f00 */
[----:B------:R-:W2:Y:S01]  /*e310*/  SHFL.BFLY PT, R0, R236, 0x2, 0x1f ;  /* 0x0c401f00ec007f89 */ /* 0x000ea200000e0000 */
[----:B------:R-:W-:Y:S01]  /*e320*/  UMOV UR5, 0x400 ;  /* 0x0000040000057882 */ /* 0x000fe20000000000 */
[----:B------:R-:W-:Y:S01]  /*e330*/  S2UR UR11, SR_CTAID.Y ;  /* 0x00000000000b79c3 */ /* 0x000fe20000002600 */
[----:B------:R-:W-:Y:S01]  /*e340*/  UMOV UR14, URZ ;  /* 0x0000003f000e7c82 */ /* 0x000fe20008000000 */
[----:B------:R-:W3:Y:S01]  /*e350*/  SHFL.BFLY PT, R10, R235, 0x2, 0x1f ;  /* 0x0c401f00eb0a7f89 */ /* 0x000ee200000e0000 */
[----:B------:R-:W-:Y:S01]  /*e360*/  UMOV UR15, URZ ;  /* 0x0000003f000f7c82 */ /* 0x000fe20008000000 */
[----:B------:R-:W-:Y:S01]  /*e370*/  BSSY B0, `(.L_x_371) ;  /* 0x000016d000007945 */ /* 0x000fe20003800000 */
[----:B------:R-:W-:Y:S01]  /*e380*/  MOV R18, 0x7f800000 ;  /* 0x7f80000000127802 */ /* 0x000fe20000000f00 */
[----:B------:R-:W4:Y:S01]  /*e390*/  SHFL.BFLY PT, R4, R234, 0x2, 0x1f ;  /* 0x0c401f00ea047f89 */ /* 0x000f2200000e0000 */
[----:B------:R-:W-:Y:S01]  /*e3a0*/  MOV R16, 0x7f800000 ;  /* 0x7f80000000107802 */ /* 0x000fe20000000f00 */
[----:B------:R-:W-:Y:S01]  /*e3b0*/  S2UR UR10, SR_CTAID.X ;  /* 0x00000000000a79c3 */ /* 0x000fe20000002500 */
[----:B------:R-:W-:Y:S01]  /*e3c0*/  MOV R17, 0x7f800000 ;  /* 0x7f80000000117802 */ /* 0x000fe20000000f00 */
[----:B-1----:R-:W-:-:S02]  /*e3d0*/  FADD.FTZ R237, R2, R237 ;  /* 0x000000ed02ed7221 */ /* 0x002fc40000010000 */
[----:B------:R-:W1:Y:S01]  /*e3e0*/  S2R R2, SR_TID.X ;  /* 0x0000000000027919 */ /* 0x000e620000002100 */
[----:B--2---:R-:W-:Y:S02]  /*e3f0*/  FADD.FTZ R236, R0, R236 ;  /* 0x000000ec00ec7221 */ /* 0x004fe40000010000 */
[----:B------:R-:W2:Y:S01]  /*e400*/  S2R R0, SR_TID.X ;  /* 0x0000000000007919 */ /* 0x000ea20000002100 */
[----:B---3--:R-:W-:Y:S01]  /*e410*/  FADD.FTZ R10, R10, R235 ;  /* 0x000000eb0a0a7221 */ /* 0x008fe20000010000 */
[----:B------:R-:W3:Y:S01]  /*e420*/  SHFL.BFLY PT, R3, R237, 0x1, 0x1f ;  /* 0x0c201f00ed037f89 */ /* 0x000ee200000e0000 */
[----:B----4-:R-:W-:-:S03]  /*e430*/  FADD.FTZ R234, R4, R234 ;  /* 0x000000ea04ea7221 */ /* 0x010fc60000010000 */
[----:B------:R-:W4:Y:S04]  /*e440*/  SHFL.BFLY PT, R11, R236, 0x1, 0x1f ;  /* 0x0c201f00ec0b7f89 */ /* 0x000f2800000e0000 */
[----:B------:R-:W5:Y:S04]  /*e450*/  SHFL.BFLY PT, R4, R10, 0x1, 0x1f ;  /* 0x0c201f000a047f89 */ /* 0x000f6800000e0000 */
[----:B------:R-:W5:Y:S01]  /*e460*/  SHFL.BFLY PT, R14, R234, 0x1, 0x1f ;  /* 0x0c201f00ea0e7f89 */ /* 0x000f6200000e0000 */
[----:B-1----:R-:W-:Y:S01]  /*e470*/  SHF.R.S32.HI R9, RZ, 0x1f, R2 ;  /* 0x0000001fff097819 */ /* 0x002fe20000011402 */
[----:B---3--:R-:W-:Y:S01]  /*e480*/  FADD.FTZ R3, R237, R3 ;  /* 0x00000003ed037221 */ /* 0x008fe20000010000 */
[----:B--2---:R-:W-:Y:S01]  /*e490*/  SHF.R.S32.HI R5, RZ, 0x1f, R0 ;  /* 0x0000001fff057819 */ /* 0x004fe20000011400 */
[----:B----4-:R-:W-:Y:S01]  /*e4a0*/  FADD.FTZ R11, R236, R11 ;  /* 0x0000000bec0b7221 */ /* 0x010fe20000010000 */
[CC--:B------:R-:W-:Y:S01]  /*e4b0*/  LEA.HI R8, R9.reuse, R2.reuse, RZ, 0x5 ;  /* 0x0000000209087211 */ /* 0x0c0fe200078f28ff */
[----:B-----5:R-:W-:Y:S01]  /*e4c0*/  FADD.FTZ R10, R10, R4 ;  /* 0x000000040a0a7221 */ /* 0x020fe20000010000 */
[----:B------:R-:W-:-:S02]  /*e4d0*/  LEA.HI R9, R9, R2, RZ, 0x2 ;  /* 0x0000000209097211 */ /* 0x000fc400078f10ff */
[----:B------:R-:W-:Y:S01]  /*e4e0*/  LEA.HI R5, R5, R0, RZ, 0x2 ;  /* 0x0000000005057211 */ /* 0x000fe200078f10ff */
[----:B------:R-:W-:Y:S01]  /*e4f0*/  FADD.FTZ R14, R234, R14 ;  /* 0x0000000eea0e7221 */ /* 0x000fe20000010000 */
[----:B------:R-:W-:Y:S02]  /*e500*/  FSETP.NE.FTZ.AND P5, PT, R3, RZ, PT ;  /* 0x000000ff0300720b */ /* 0x000fe40003fb5000 */
[----:B------:R-:W-:Y:S02]  /*e510*/  FSETP.NE.FTZ.AND P4, PT, R11, RZ, PT ;  /* 0x000000ff0b00720b */ /* 0x000fe40003f95000 */
[----:B------:R-:W-:Y:S02]  /*e520*/  FSETP.NE.FTZ.AND P3, PT, R10, RZ, PT ;  /* 0x000000ff0a00720b */ /* 0x000fe40003f75000 */
[----:B------:R-:W-:Y:S02]  /*e530*/  FSETP.NE.FTZ.AND P2, PT, R14, RZ, PT ;  /* 0x000000ff0e00720b */ /* 0x000fe40003f55000 */
[----:B------:R-:W-:-:S02]  /*e540*/  LOP3.LUT R6, R8, 0xffffffe0, RZ, 0xc0, !PT ;  /* 0xffffffe008067812 */ /* 0x000fc400078ec0ff */
[----:B------:R-:W-:Y:S02]  /*e550*/  LOP3.LUT R7, R9, 0xfffffffc, RZ, 0xc0, !PT ;  /* 0xfffffffc09077812 */ /* 0x000fe400078ec0ff */
[----:B------:R-:W-:Y:S01]  /*e560*/  LOP3.LUT R4, R5, 0xfffffffc, RZ, 0xc0, !PT ;  /* 0xfffffffc05047812 */ /* 0x000fe200078ec0ff */
[----:B------:R-:W1:Y:S01]  /*e570*/  @P5 MUFU.RCP R12, R3 ;  /* 0x00000003000c5308 */ /* 0x000e620000001000 */
[-C--:B------:R-:W-:Y:S02]  /*e580*/  IADD3 R6, -R6, R2.reuse, RZ ;  /* 0x0000000206067210 */ /* 0x080fe40007ffe1ff */
[----:B------:R-:W-:Y:S02]  /*e590*/  IADD3 R7, -R7, R2, RZ ;  /* 0x0000000207077210 */ /* 0x000fe40007ffe1ff */
[----:B------:R-:W-:Y:S02]  /*e5a0*/  IADD3 R4, -R4, R0, RZ ;  /* 0x0000000004047210 */ /* 0x000fe40007ffe1ff */
[----:B------:R-:W-:Y:S01]  /*e5b0*/  MOV R0, 0x3f800000 ;  /* 0x3f80000000007802 */ /* 0x000fe20000000f00 */
[----:B------:R-:W2:Y:S01]  /*e5c0*/  @P4 MUFU.RCP R13, R11 ;  /* 0x0000000b000d4308 */ /* 0x000ea20000001000 */
[----:B------:R-:W-:-:S02]  /*e5d0*/  MOV R2, 0x3f800000 ;  /* 0x3f80000000027802 */ /* 0x000fc40000000f00 */
[----:B------:R-:W-:Y:S02]  /*e5e0*/  SHF.R.S32.HI R9, RZ, 0x2, R9 ;  /* 0x00000002ff097819 */ /* 0x000fe40000011409 */
[----:B------:R-:W-:Y:S02]  /*e5f0*/  LOP3.LUT P6, RZ, R6, 0x3, RZ, 0xc0, !PT ;  /* 0x0000000306ff7812 */ /* 0x000fe400078cc0ff */
[----:B------:R-:W-:Y:S01]  /*e600*/  SHF.R.S32.HI R6, RZ, 0x1f, R9 ;  /* 0x0000001fff067819 */ /* 0x000fe20000011409 */
[----:B------:R-:W3:Y:S01]  /*e610*/  @P3 MUFU.RCP R0, R10 ;  /* 0x0000000a00003308 */ /* 0x000ee20000001000 */
[----:B-1----:R-:W-:Y:S01]  /*e620*/  FMUL.FTZ R12, R12, UR4 ;  /* 0x000000040c0c7c20 */ /* 0x002fe20008410000 */
[----:B------:R-:W-:Y:S02]  /*e630*/  SHF.R.S32.HI R8, RZ, 0x5, R8 ;  /* 0x00000005ff087819 */ /* 0x000fe40000011408 */
[----:B------:R-:W-:Y:S01]  /*e640*/  LEA.HI R6, R6, R9, RZ, 0x3 ;  /* 0x0000000906067211 */ /* 0x000fe200078f18ff */
[----:B------:R-:W-:Y:S01]  /*e650*/  FMUL.FTZ R160, R12, R160 ;  /* 0x000000a00ca07220 */ /* 0x000fe20000410000 */
[----:B------:R-:W-:Y:S01]  /*e660*/  LEA R7, R8, R7, 0x8 ;  /* 0x0000000708077211 */ /* 0x000fe200078e40ff */
[----:B------:R-:W-:Y:S01]  /*e670*/  FMUL.FTZ R161, R12, R161 ;  /* 0x000000a10ca17220 */ /* 0x000fe20000410000 */
[----:B------:R-:W1:Y:S01]  /*e680*/  @P2 MUFU.RCP R2, R14 ;  /* 0x0000000e00022308 */ /* 0x000e620000001000 */
[----:B------:R-:W-:Y:S01]  /*e690*/  LOP3.LUT R6, R6, 0xfffffff8, RZ, 0xc0, !PT ;  /* 0xfffffff806067812 */ /* 0x000fe200078ec0ff */
[----:B--2---:R-:W-:Y:S01]  /*e6a0*/  FMUL.FTZ R13, R13, UR4 ;  /* 0x000000040d0d7c20 */ /* 0x004fe20008410000 */
[C---:B------:R-:W-:Y:S01]  /*e6b0*/  FMUL.FTZ R148, R12.reuse, R148 ;  /* 0x000000940c947220 */ /* 0x040fe20000410000 */
[----:B------:R-:W-:Y:S01]  /*e6c0*/  FMUL.FTZ R149, R12, R149 ;  /* 0x000000950c957220 */ /* 0x000fe20000410000 */
[----:B------:R-:W-:Y:S01]  /*e6d0*/  IADD3 R6, R9, -R6, RZ ;  /* 0x8000000609067210 */ /* 0x000fe20007ffe0ff */
[C---:B------:R-:W-:Y:S01]  /*e6e0*/  FMUL.FTZ R162, R13.reuse, R162 ;  /* 0x000000a20da27220 */ /* 0x040fe20000410000 */
[C---:B------:R-:W-:Y:S01]  /*e6f0*/  FMUL.FTZ R163, R13.reuse, R163 ;  /* 0x000000a30da37220 */ /* 0x040fe20000410000 */
[C---:B------:R-:W-:Y:S01]  /*e700*/  FMUL.FTZ R150, R13.reuse, R150 ;  /* 0x000000960d967220 */ /* 0x040fe20000410000 */
[----:B---3--:R-:W-:Y:S01]  /*e710*/  FMUL.FTZ R0, R0, UR4 ;  /* 0x0000000400007c20 */ /* 0x008fe20008410000 */
[----:B------:R-:W-:Y:S01]  /*e720*/  LEA.HI R9, R6, R6, RZ, 0x1 ;  /* 0x0000000606097211 */ /* 0x000fe200078f08ff */
[----:B------:R-:W-:Y:S01]  /*e730*/  FMUL.FTZ R151, R13, R151 ;  /* 0x000000970d977220 */ /* 0x000fe20000410000 */
[----:B------:R-:W-:Y:S01]  /*e740*/  FMUL.FTZ R68, R12, R68 ;  /* 0x000000440c447220 */ /* 0x000fe20000410000 */
[C---:B------:R-:W-:Y:S01]  /*e750*/  FMUL.FTZ R156, R0.reuse, R156 ;  /* 0x0000009c009c7220 */ /* 0x040fe20000410000 */
[----:B------:R-:W-:Y:S01]  /*e760*/  LOP3.LUT R15, R9, 0x3fffffe, RZ, 0xc0, !PT ;  /* 0x03fffffe090f7812 */ /* 0x000fe200078ec0ff */
[----:B------:R-:W-:Y:S01]  /*e770*/  FMUL.FTZ R157, R0, R157 ;  /* 0x0000009d009d7220 */ /* 0x000fe20000410000 */
[----:B------:R-:W-:Y:S01]  /*e780*/  SHF.R.S32.HI R9, RZ, 0x1, R9 ;  /* 0x00000001ff097819 */ /* 0x000fe20000011409 */
[----:B-1----:R-:W-:Y:S01]  /*e790*/  FMUL.FTZ R2, R2, UR4 ;  /* 0x0000000402027c20 */ /* 0x002fe20008410000 */
[----:B------:R-:W1:Y:S01]  /*e7a0*/  S2UR UR4, SR_CgaCtaId ;  /* 0x00000000000479c3 */ /* 0x000e620000008800 */
[----:B------:R-:W-:Y:S01]  /*e7b0*/  IADD3 R15, R6, -R15, RZ ;  /* 0x8000000f060f7210 */ /* 0x000fe20007ffe0ff */
[----:B------:R-:W-:Y:S01]  /*e7c0*/  FMUL.FTZ R152, R0, R152 ;  /* 0x0000009800987220 */ /* 0x000fe20000410000 */
[----:B------:R-:W-:Y:S01]  /*e7d0*/  SHF.L.U32 R6, R9, 0x6, RZ ;  /* 0x0000000609067819 */ /* 0x000fe200000006ff */
[C---:B------:R-:W-:Y:S01]  /*e7e0*/  FMUL.FTZ R158, R2.reuse, R158 ;  /* 0x0000009e029e7220 */ /* 0x040fe20000410000 */
[----:B------:R-:W-:Y:S01]  /*e7f0*/  LEA R7, R15, R7, 0x4 ;  /* 0x000000070f077211 */ /* 0x000fe200078e20ff */
[----:B------:R-:W-:Y:S01]  /*e800*/  FMUL.FTZ R159, R2, R159 ;  /* 0x0000009f029f7220 */ /* 0x000fe20000410000 */
[----:B------:R-:W-:Y:S01]  /*e810*/  LOP3.LUT R6, R6, 0xc0, RZ, 0xc0, !PT ;  /* 0x000000c006067812 */ /* 0x000fe200078ec0ff */
[----:B------:R-:W-:Y:S01]  /*e820*/  FMUL.FTZ R153, R0, R153 ;  /* 0x0000009900997220 */ /* 0x000fe20000410000 */
[----:B------:R-:W-:Y:S01]  /*e830*/  LOP3.LUT R15, R9, 0x1, RZ, 0xc0, !PT ;  /* 0x00000001090f7812 */ /* 0x000fe200078ec0ff */
[----:B------:R-:W-:Y:S01]  /*e840*/  FMUL.FTZ R154, R2, R154 ;  /* 0x0000009a029a7220 */ /* 0x000fe20000410000 */
[----:B------:R-:W-:Y:S01]  /*e850*/  LEA.HI R6, R6, R6, RZ, 0x1d ;  /* 0x0000000606067211 */ /* 0x000fe200078fe8ff */
[----:B------:R-:W-:Y:S01]  /*e860*/  FMUL.FTZ R155, R2, R155 ;  /* 0x0000009b029b7220 */ /* 0x000fe20000410000 */
[----:B------:R-:W-:Y:S01]  /*e870*/  ISETP.NE.U32.AND P1, PT, R15, 0x1, PT ;  /* 0x000000010f00780c */ /* 0x000fe20003f25070 */
[C---:B------:R-:W-:Y:S01]  /*e880*/  FMUL.FTZ R69, R12.reuse, R69 ;  /* 0x000000450c457220 */ /* 0x040fe20000410000 */
[----:B------:R-:W-:Y:S01]  /*e890*/  LEA R6, R7, R6, 0x1 ;  /* 0x0000000607067211 */ /* 0x000fe200078e08ff */
[----:B------:R-:W-:Y:S01]  /*e8a0*/  FMUL.FTZ R70, R13, R70 ;  /* 0x000000460d467220 */ /* 0x000fe20000410000 */
[----:B------:R-:W-:Y:S01]  /*e8b0*/  LOP3.LUT P0, RZ, R9, 0x2, RZ, 0xc0, !PT ;  /* 0x0000000209ff7812 */ /* 0x000fe2000780c0ff */
[C---:B------:R-:W-:Y:S01]  /*e8c0*/  FMUL.FTZ R71, R13.reuse, R71 ;  /* 0x000000470d477220 */ /* 0x040fe20000410000 */
[----:B------:R-:W-:Y:S01]  /*e8d0*/  MOV R9, 0x20 ;  /* 0x0000002000097802 */ /* 0x000fe20000000f00 */
[C---:B------:R-:W-:Y:S01]  /*e8e0*/  FMUL.FTZ R80, R12.reuse, R80 ;  /* 0x000000500c507220 */ /* 0x040fe20000410000 */
[----:B------:R-:W-:Y:S01]  /*e8f0*/  FMUL.FTZ R81, R12, R81 ;  /* 0x000000510c517220 */ /* 0x000fe20000410000 */
[C---:B------:R-:W-:Y:S01]  /*e900*/  FMUL.FTZ R82, R13.reuse, R82 ;  /* 0x000000520d527220 */ /* 0x040fe20000410000 */
[----:B------:R-:W-:Y:S01]  /*e910*/  FMUL.FTZ R83, R13, R83 ;  /* 0x000000530d537220 */ /* 0x000fe20000410000 */
[----:B-1----:R-:W-:Y:S01]  /*e920*/  ULEA UR4, UR4, UR5, 0x18 ;  /* 0x0000000504047291 */ /* 0x002fe2000f8ec03f */
[----:B------:R-:W-:Y:S01]  /*e930*/  F2FP.BF16.F32.PACK_AB R160, R161, R160 ;  /* 0x000000a0a1a0723e */ /* 0x000fe200000010ff */
[C---:B------:R-:W-:Y:S01]  /*e940*/  FMUL.FTZ R72, R0.reuse, R72 ;  /* 0x0000004800487220 */ /* 0x040fe20000410000 */
[----:B------:R-:W-:Y:S01]  /*e950*/  F2FP.BF16.F32.PACK_AB R162, R163, R162 ;  /* 0x000000a2a3a2723e */ /* 0x000fe200000010ff */
[----:B------:R-:W-:Y:S01]  /*e960*/  FMUL.FTZ R73, R0, R73 ;  /* 0x0000004900497220 */ /* 0x000fe20000410000 */
[----:B------:R-:W-:Y:S01]  /*e970*/  SEL R9, R9, 0xffffffe0, !P0 ;  /* 0xffffffe009097807 */ /* 0x000fe20004000000 */
[----:B------:R-:W-:Y:S01]  /*e980*/  FMUL.FTZ R74, R2, R74 ;  /* 0x0000004a024a7220 */ /* 0x000fe20000410000 */
[----:B------:R-:W-:Y:S01]  /*e990*/  LEA R6, R6, UR4, 0x1 ;  /* 0x0000000406067c11 */ /* 0x000fe2000f8e08ff */
[----:B------:R-:W-:Y:S01]  /*e9a0*/  FMUL.FTZ R75, R2, R75 ;  /* 0x0000004b024b7220 */ /* 0x000fe20000410000 */
[----:B------:R-:W-:Y:S01]  /*e9b0*/  F2FP.BF16.F32.PACK_AB R148, R149, R148 ;  /* 0x000000949594723e */ /* 0x000fe200000010ff */
[----:B------:R-:W-:Y:S01]  /*e9c0*/  FMUL.FTZ R76, R0, R76 ;  /* 0x0000004c004c7220 */ /* 0x000fe20000410000 */
[----:B------:R-:W-:Y:S01]  /*e9d0*/  IADD3 R7, R6, -0x10, RZ ;  /* 0xfffffff006077810 */ /* 0x000fe20007ffe0ff */
[----:B------:R-:W-:Y:S01]  /*e9e0*/  FMUL.FTZ R77, R0, R77 ;  /* 0x0000004d004d7220 */ /* 0x000fe20000410000 */
[----:B------:R-:W-:Y:S01]  /*e9f0*/  F2FP.BF16.F32.PACK_AB R150, R151, R150 ;  /* 0x000000969796723e */ /* 0x000fe200000010ff */
[----:B------:R-:W-:Y:S01]  /*ea00*/  FMUL.FTZ R78, R2, R78 ;  /* 0x0000004e024e7220 */ /* 0x000fe20000410000 */
[----:B------:R-:W-:Y:S01]  /*ea10*/  @P1 IADD3 R7, R6, 0x10, RZ ;  /* 0x0000001006071810 */ /* 0x000fe20007ffe0ff */
[----:B------:R-:W-:Y:S01]  /*ea20*/  FMUL.FTZ R79, R2, R79 ;  /* 0x0000004f024f7220 */ /* 0x000fe20000410000 */
[----:B------:R-:W-:Y:S01]  /*ea30*/  F2FP.BF16.F32.PACK_AB R156, R157, R156 ;  /* 0x0000009c9d9c723e */ /* 0x000fe200000010ff */
[C---:B------:R-:W-:Y:S01]  /*ea40*/  FMUL.FTZ R84, R12.reuse, R84 ;  /* 0x000000540c547220 */ /* 0x040fe20000410000 */
[----:B------:R-:W-:Y:S01]  /*ea50*/  F2FP.BF16.F32.PACK_AB R158, R159, R158 ;  /* 0x0000009e9f9e723e */ /* 0x000fe200000010ff */
[C---:B------:R-:W-:Y:S01]  /*ea60*/  FMUL.FTZ R85, R12.reuse, R85 ;  /* 0x000000550c557220 */ /* 0x040fe20000410000 */
[C---:B------:R-:W-:Y:S01]  /*ea70*/  FMUL.FTZ R86, R13.reuse, R86 ;  /* 0x000000560d567220 */ /* 0x040fe20000410000 */
[----:B------:R-:W-:Y:S01]  /*ea80*/  FMUL.FTZ R87, R13, R87 ;  /* 0x000000570d577220 */ /* 0x000fe20000410000 */
[----:B------:R-:W-:Y:S01]  /*ea90*/  F2FP.BF16.F32.PACK_AB R152, R153, R152 ;  /* 0x000000989998723e */ /* 0x000fe200000010ff */
[C---:B------:R-:W-:Y:S01]  /*eaa0*/  FMUL.FTZ R96, R12.reuse, R96 ;  /* 0x000000600c607220 */ /* 0x040fe20000410000 */
[----:B------:R-:W-:Y:S01]  /*eab0*/  F2FP.BF16.F32.PACK_AB R154, R155, R154 ;  /* 0x0000009a9b9a723e */ /* 0x000fe200000010ff */
[----:B------:R-:W-:Y:S01]  /*eac0*/  FMUL.FTZ R97, R12, R97 ;  /* 0x000000610c617220 */ /* 0x000fe20000410000 */
[C---:B------:R-:W-:Y:S01]  /*ead0*/  FMUL.FTZ R98, R13.reuse, R98 ;  /* 0x000000620d627220 */ /* 0x040fe20000410000 */
[----:B------:R-:W-:Y:S01]  /*eae0*/  FMUL.FTZ R99, R13, R99 ;  /* 0x000000630d637220 */ /* 0x000fe20000410000 */
[----:B------:R-:W-:Y:S01]  /*eaf0*/  F2FP.BF16.F32.PACK_AB R68, R69, R68 ;  /* 0x000000444544723e */ /* 0x000fe200000010ff */
[C---:B------:R-:W-:Y:S01]  /*eb00*/  FMUL.FTZ R88, R0.reuse, R88 ;  /* 0x0000005800587220 */ /* 0x040fe20000410000 */
[----:B------:R-:W-:Y:S01]  /*eb10*/  F2FP.BF16.F32.PACK_AB R70, R71, R70 ;  /* 0x000000464746723e */ /* 0x000fe200000010ff */
[----:B------:R-:W-:Y:S01]  /*eb20*/  FMUL.FTZ R89, R0, R89 ;  /* 0x0000005900597220 */ /* 0x000fe20000410000 */
[----:B------:R-:W-:Y:S01]  /*eb30*/  IADD3 R15, R6, R9, RZ ;  /* 0x00000009060f7210 */ /* 0x000fe20007ffe0ff */
[C---:B------:R-:W-:Y:S01]  /*eb40*/  FMUL.FTZ R90, R2.reuse, R90 ;  /* 0x0000005a025a7220 */ /* 0x040fe20000410000 */
[----:B------:R-:W-:Y:S01]  /*eb50*/  FMUL.FTZ R91, R2, R91 ;  /* 0x0000005b025b7220 */ /* 0x000fe20000410000 */
[----:B------:R-:W-:Y:S01]  /*eb60*/  F2FP.BF16.F32.PACK_AB R80, R81, R80 ;  /* 0x000000505150723e */ /* 0x000fe200000010ff */
[----:B------:R-:W-:Y:S01]  /*eb70*/  STS [R6], R160 ;  /* 0x000000a006007388 */ /* 0x000fe20000000800 */
[----:B------:R-:W-:Y:S01]  /*eb80*/  F2FP.BF16.F32.PACK_AB R82, R83, R82 ;  /* 0x000000525352723e */ /* 0x000fe200000010ff */
[C---:B------:R-:W-:Y:S01]  /*eb90*/  FMUL.FTZ R92, R0.reuse, R92 ;  /* 0x0000005c005c7220 */ /* 0x040fe20000410000 */
[----:B------:R-:W-:Y:S01]  /*eba0*/  IADD3 R9, R9, R7, RZ ;  /* 0x0000000709097210 */ /* 0x000fe20007ffe0ff */
[----:B------:R-:W-:Y:S01]  /*ebb0*/  STS [R6+0x200], R162 ;  /* 0x000200a206007388 */ /* 0x000fe20000000800 */
[----:B------:R-:W-:Y:S01]  /*ebc0*/  FMUL.FTZ R93, R0, R93 ;  /* 0x0000005d005d7220 */ /* 0x000fe20000410000 */
[C---:B------:R-:W-:Y:S01]  /*ebd0*/  FMUL.FTZ R94, R2.reuse, R94 ;  /* 0x0000005e025e7220 */ /* 0x040fe20000410000 */
[----:B------:R-:W-:Y:S01]  /*ebe0*/  FMUL.FTZ R95, R2, R95 ;  /* 0x0000005f025f7220 */ /* 0x000fe20000410000 */
[----:B------:R-:W-:Y:S01]  /*ebf0*/  F2FP.BF16.F32.PACK_AB R72, R73, R72 ;  /* 0x000000484948723e */ /* 0x000fe200000010ff */
[----:B------:R-:W-:Y:S01]  /*ec00*/  STS [R7], R148 ;  /* 0x0000009407007388 */ /* 0x000fe20000000800 */
[----:B------:R-:W-:Y:S01]  /*ec10*/  F2FP.BF16.F32.PACK_AB R74, R75, R74 ;  /* 0x0000004a4b4a723e */ /* 0x000fe200000010ff */
        /* <DEDUP_REMOVED lines=22> */
[----:B------:R-:W-:Y:S01]  /*ed80*/  STS [R15], R68 ;  /* 0x000000440f007388 */ /* 0x000fe20000000800 */
        /* <DEDUP_REMOVED lines=49> */
[----:B------:R-:W-:Y:S01]  /*f0a0*/  @UP0 ULDC.64 UR8, c[0x0][0x2c0] ;  /* 0x0000b00000080ab9 */ /* 0x000fe20000000a00 */
[----:B------:R-:W-:Y:S01]  /*f0b0*/  F2FP.BF16.F32.PACK_AB R112, R113, R112 ;  /* 0x000000707170723e */ /* 0x000fe200000010ff */
[----:B------:R-:W-:Y:S01]  /*f0c0*/  STS [R6+0x3200], R90 ;  /* 0x0032005a06007388 */ /* 0x000fe20000000800 */
[----:B------:R-:W-:Y:S01]  /*f0d0*/  F2FP.BF16.F32.PACK_AB R114, R115, R114 ;  /* 0x000000727372723e */ /* 0x000fe200000010ff */
[C---:B------:R-:W-:Y:S01]  /*f0e0*/  FMUL.FTZ R138, R2.reuse, R138 ;  /* 0x0000008a028a7220 */ /* 0x040fe20000410000 */
[----:B------:R-:W-:Y:S01]  /*f0f0*/  FMUL.FTZ R139, R2, R139 ;  /* 0x0000008b028b7220 */ /* 0x000fe20000410000 */
[----:B------:R-:W-:Y:S01]  /*f100*/  STS [R7+0x3000], R92 ;  /* 0x0030005c07007388 */ /* 0x000fe20000000800 */
[C---:B------:R-:W-:Y:S01]  /*f110*/  FMUL.FTZ R132, R12.reuse, R132 ;  /* 0x000000840c847220 */ /* 0x040fe20000410000 */
[C---:B------:R-:W-:Y:S01]  /*f120*/  FMUL.FTZ R133, R12.reuse, R133 ;  /* 0x000000850c857220 */ /* 0x040fe20000410000 */
[C---:B------:R-:W-:Y:S01]  /*f130*/  FMUL.FTZ R128, R12.reuse, R128 ;  /* 0x000000800c807220 */ /* 0x040fe20000410000 */
[----:B------:R-:W-:Y:S01]  /*f140*/  STS [R7+0x3200], R94 ;  /* 0x0032005e07007388 */ /* 0x000fe20000000800 */
[C---:B------:R-:W-:Y:S01]  /*f150*/  FMUL.FTZ R134, R13.reuse, R134 ;  /* 0x000000860d867220 */ /* 0x040fe20000410000 */
[C---:B------:R-:W-:Y:S01]  /*f160*/  FMUL.FTZ R135, R13.reuse, R135 ;  /* 0x000000870d877220 */ /* 0x040fe20000410000 */
[C---:B------:R-:W-:Y:S01]  /*f170*/  FMUL.FTZ R130, R13.reuse, R130 ;  /* 0x000000820d827220 */ /* 0x040fe20000410000 */
[----:B------:R-:W-:Y:S01]  /*f180*/  STS [R15+0x2000], R100 ;  /* 0x002000640f007388 */ /* 0x000fe20000000800 */
[----:B------:R-:W-:Y:S01]  /*f190*/  FMUL.FTZ R12, R12, R129 ;  /* 0x000000810c0c7220 */ /* 0x000fe20000410000 */
[----:B------:R-:W-:Y:S01]  /*f1a0*/  FMUL.FTZ R13, R13, R131 ;  /* 0x000000830d0d7220 */ /* 0x000fe20000410000 */
[----:B------:R-:W-:Y:S01]  /*f1b0*/  @UP0 UIMAD UR13, UR9, UR8, URZ ;  /* 0x00000008090d02a4 */ /* 0x000fe2000f8e023f */
[----:B------:R-:W-:Y:S01]  /*f1c0*/  STS [R15+0x2200], R102 ;  /* 0x002200660f007388 */ /* 0x000fe20000000800 */
[C---:B------:R-:W-:Y:S01]  /*f1d0*/  FMUL.FTZ R120, R0.reuse, R120 ;  /* 0x0000007800787220 */ /* 0x040fe20000410000 */
[C---:B------:R-:W-:Y:S01]  /*f1e0*/  FMUL.FTZ R121, R0.reuse, R121 ;  /* 0x0000007900797220 */ /* 0x040fe20000410000 */
[----:B------:R-:W-:Y:S01]  /*f1f0*/  FMUL.FTZ R124, R0, R124 ;  /* 0x0000007c007c7220 */ /* 0x000fe20000410000 */
[----:B------:R-:W-:Y:S01]  /*f200*/  STS [R9+0x2000], R108 ;  /* 0x0020006c09007388 */ /* 0x000fe20000000800 */
[C---:B------:R-:W-:Y:S01]  /*f210*/  FMUL.FTZ R122, R2.reuse, R122 ;  /* 0x0000007a027a7220 */ /* 0x040fe20000410000 */
[C---:B------:R-:W-:Y:S01]  /*f220*/  FMUL.FTZ R123, R2.reuse, R123 ;  /* 0x0000007b027b7220 */ /* 0x040fe20000410000 */
[----:B------:R-:W-:Y:S01]  /*f230*/  FMUL.FTZ R126, R2, R126 ;  /* 0x0000007e027e7220 */ /* 0x000fe20000410000 */
[----:B------:R-:W-:Y:S01]  /*f240*/  STS [R9+0x2200], R110 ;  /* 0x0022006e09007388 */ /* 0x000fe20000000800 */
[----:B------:R-:W1:Y:S01]  /*f250*/  S2UR UR8, SR_CTAID.Z ;  /* 0x00000000000879c3 */ /* 0x000e620000002700 */
[----:B------:R-:W-:Y:S01]  /*f260*/  FMUL.FTZ R0, R0, R125 ;  /* 0x0000007d00007220 */ /* 0x000fe20000410000 */
[----:B------:R-:W-:Y:S01]  /*f270*/  FMUL.FTZ R2, R2, R127 ;  /* 0x0000007f02027220 */ /* 0x000fe20000410000 */
[----:B------:R-:W-:Y:S01]  /*f280*/  STS [R15+0x3000], R104 ;  /* 0x003000680f007388 */ /* 0x000fe20000000800 */
[----:B------:R-:W-:Y:S01]  /*f290*/  ULDC.U8 UR5, c[0x0][0x3d8] ;  /* 0x0000f60000057ab9 */ /* 0x000fe20000000000 */
[----:B------:R-:W-:Y:S01]  /*f2a0*/  F2FP.BF16.F32.PACK_AB R136, R137, R136 ;  /* 0x000000888988723e */ /* 0x000fe200000010ff */
[----:B------:R-:W-:Y:S01]  /*f2b0*/  UISETP.NE.AND UP1, UPT, UR5, URZ, UPT ;  /* 0x0000003f0500728c */ /* 0x000fe2000bf25270 */
[----:B------:R-:W-:Y:S01]  /*f2c0*/  STS [R15+0x3200], R106 ;  /* 0x0032006a0f007388 */ /* 0x000fe20000000800 */
[----:B------:R-:W-:Y:S01]  /*f2d0*/  F2FP.BF16.F32.PACK_AB R138, R139, R138 ;  /* 0x0000008a8b8a723e */ /* 0x000fe200000010ff */
[----:B------:R-:W-:Y:S01]  /*f2e0*/  @!UP0 ULDC UR6, c[0x0][0x2e4] ;  /* 0x0000b90000068ab9 */ /* 0x000fe20000000800 */
[----:B------:R-:W-:Y:S01]  /*f2f0*/  F2FP.BF16.F32.PACK_AB R132, R133, R132 ;  /* 0x000000848584723e */ /* 0x000fe200000010ff */
[----:B------:R-:W-:Y:S01]  /*f300*/  STS [R9+0x3000], R144 ;  /* 0x0030009009007388 */ /* 0x000fe20000000800 */
[----:B------:R-:W-:Y:S01]  /*f310*/  F2FP.BF16.F32.PACK_AB R134, R135, R134 ;  /* 0x000000868786723e */ /* 0x000fe200000010ff */
[----:B------:R-:W-:Y:S01]  /*f320*/  @!UP0 ULDC UR9, c[0x0][0x2c4] ;  /* 0x0000b10000098ab9 */ /* 0x000fe20000000800 */
[----:B------:R-:W-:Y:S01]  /*f330*/  F2FP.BF16.F32.PACK_AB R12, R12, R128 ;  /* 0x000000800c0c723e */ /* 0x000fe200000010ff */
[----:B------:R-:W-:Y:S01]  /*f340*/  STS [R9+0x3200], R146 ;  /* 0x0032009209007388 */ /* 0x000fe20000000800 */
[----:B------:R-:W-:Y:S01]  /*f350*/  F2FP.BF16.F32.PACK_AB R13, R13, R130 ;  /* 0x000000820d0d723e */ /* 0x000fe200000010ff */
[----:B------:R-:W-:Y:S01]  /*f360*/  UISETP.NE.OR UP2, UPT, UR4, URZ, !UP1 ;  /* 0x0000003f0400728c */ /* 0x000fe2000cf45670 */
[----:B------:R-:W-:Y:S01]  /*f370*/  F2FP.BF16.F32.PACK_AB R120, R121, R120 ;  /* 0x000000787978723e */ /* 0x000fe200000010ff */
[----:B------:R-:W-:Y:S01]  /*f380*/  STS [R6+0x4000], R140 ;  /* 0x0040008c06007388 */ /* 0x000fe20000000800 */
[----:B------:R-:W-:Y:S01]  /*f390*/  F2FP.BF16.F32.PACK_AB R122, R123, R122 ;  /* 0x0000007a7b7a723e */ /* 0x000fe200000010ff */
[----:B------:R-:W-:Y:S01]  /*f3a0*/  @!UP0 USEL UR13, UR9, UR6, !UP1 ;  /* 0x00000006090d8287 */ /* 0x000fe2000c800000 */
[----:B------:R-:W-:Y:S01]  /*f3b0*/  F2FP.BF16.F32.PACK_AB R0, R0, R124 ;  /* 0x0000007c0000723e */ /* 0x000fe200000010ff */
[----:B------:R-:W-:Y:S01]  /*f3c0*/  STS [R6+0x4200], R142 ;  /* 0x0042008e06007388 */ /* 0x000fe20000000800 */
[----:B------:R-:W-:Y:S01]  /*f3d0*/  F2FP.BF16.F32.PACK_AB R2, R2, R126 ;  /* 0x0000007e0202723e */ /* 0x000fe200000010ff */
[----:B------:R-:W-:Y:S01]  /*f3e0*/  @!UP0 ULDC UR4, c[0x0][0x270] ;  /* 0x00009c0000048ab9 */ /* 0x000fe20000000800 */
[----:B------:R-:W-:Y:S01]  /*f3f0*/  @UP0 UMOV UR7, 0x1 ;  /* 0x0000000100070882 */ /* 0x000fe20000000000 */
[----:B------:R-:W-:Y:S01]  /*f400*/  STS [R7+0x4000], R116 ;  /* 0x0040007407007388 */ /* 0x000fe20000000800 */
[----:B------:R-:W-:Y:S01]  /*f410*/  @!UP0 UIMAD UR7, UR13, UR4, URZ ;  /* 0x000000040d0782a4 */ /* 0x000fe2000f8e023f */
[----:B------:R-:W2:Y:S01]  /*f420*/  @P4 MUFU.LG2 R11, R11 ;  /* 0x0000000b000b4308 */ /* 0x000ea20000000c00 */
[----:B------:R-:W-:Y:S01]  /*f430*/  @UP0 ULDC UR12, c[0x0][0x2c0] ;  /* 0x0000b000000c0ab9 */ /* 0x000fe20000000800 */
[----:B------:R-:W-:Y:S01]  /*f440*/  STS [R7+0x4200], R118 ;  /* 0x0042007607007388 */ /* 0x000fe20000000800 */
[----:B------:R-:W-:Y:S01]  /*f450*/  UIMAD UR6, UR11, UR7, URZ ;  /* 0x000000070b0672a4 */ /* 0x000fe2000f8e023f */
[----:B------:R-:W-:-:S02]  /*f460*/  @!UP2 ULDC UR5, c[0x0][0x2c4] ;  /* 0x0000b1000005aab9 */ /* 0x000fc40000000800 */
[----:B------:R-:W-:Y:S01]  /*f470*/  STS [R6+0x5000], R112 ;  /* 0x0050007006007388 */ /* 0x000fe20000000800 */
[----:B------:R-:W-:Y:S01]  /*f480*/  @!UP0 UMOV UR12, 0x1 ;  /* 0x00000001000c8882 */ /* 0x000fe20000000000 */
[----:B------:R-:W3:Y:S01]  /*f490*/  @P2 MUFU.LG2 R14, R14 ;  /* 0x0000000e000e2308 */ /* 0x000ee20000000c00 */
[----:B------:R-:W-:Y:S01]  /*f4a0*/  @!UP2 UIMAD UR5, UR11, UR5, URZ ;  /* 0x000000050b05a2a4 */ /* 0x000fe2000f8e023f */
[----:B------:R4:W-:Y:S01]  /*f4b0*/  STS [R6+0x5200], R114 ;  /* 0x0052007206007388 */ /* 0x0009e20000000800 */
[----:B------:R-:W-:Y:S02]  /*f4c0*/  USEL UR6, UR6, URZ, UP2 ;  /* 0x0000003f06067287 */ /* 0x000fe40009000000 */
[----:B------:R-:W-:Y:S01]  /*f4d0*/  UIMAD UR4, UR10, UR12, URZ ;  /* 0x0000000c0a0472a4 */ /* 0x000fe2000f8e023f */
[----:B------:R-:W-:Y:S01]  /*f4e0*/  STS [R7+0x5000], R136 ;  /* 0x0050008807007388 */ /* 0x000fe20000000800 */
[----:B-1----:R-:W-:Y:S02]  /*f4f0*/  UIMAD UR13, UR8, UR13, UR6 ;  /* 0x0000000d080d72a4 */ /* 0x002fe4000f8e0206 */
[----:B------:R-:W-:Y:S01]  /*f500*/  USHF.L.U32 UR7, UR4, 0x7, URZ ;  /* 0x0000000704077899 */ /* 0x000fe2000800063f */
[----:B------:R-:W-:Y:S01]  /*f510*/  STS [R7+0x5200], R138 ;  /* 0x0052008a07007388 */ /* 0x000fe20000000800 */
[----:B------:R-:W-:Y:S01]  /*f520*/  @!UP2 UMOV UR14, UR5 ;  /* 0x00000005000eac82 */ /* 0x000fe20008000000 */
[----:B------:R-:W-:Y:S01]  /*f530*/  USHF.R.S32.HI UR6, URZ, 0x1f, UR13 ;  /* 0x0000001f3f067899 */ /* 0x000fe2000801140d */
[----:B--2---:R-:W-:Y:S01]  /*f540*/  @P4 FMUL.FTZ R11, R11, 0.69314718246459960938 ;  /* 0x3f3172180b0b4820 */ /* 0x004fe20000410000 */
[----:B------:R-:W-:Y:S01]  /*f550*/  STS [R15+0x4000], R132 ;  /* 0x004000840f007388 */ /* 0x000fe20000000800 */
[----:B------:R-:W-:-:S02]  /*f560*/  @!UP2 USHF.R.S32.HI UR15, URZ, 0x1f, UR5 ;  /* 0x0000001f3f0fa899 */ /* 0x000fc40008011405 */
[----:B------:R-:W-:Y:S01]  /*f570*/  USHF.R.S32.HI UR4, URZ, 0x1f, UR7 ;  /* 0x0000001f3f047899 */ /* 0x000fe20008011407 */
[----:B------:R-:W-:Y:S01]  /*f580*/  STS [R15+0x4200], R134 ;  /* 0x004200860f007388 */ /* 0x000fe20000000800 */
[----:B------:R-:W-:Y:S01]  /*f590*/  UIADD3 UR13, UP1, UP0, UR7, UR14, UR13 ;  /* 0x0000000e070d7290 */ /* 0x000fe2000f83e00d */
[----:B---3--:R-:W-:Y:S02]  /*f5a0*/  @P2 FMUL.FTZ R14, R14, 0.69314718246459960938 ;  /* 0x3f3172180e0e2820 */ /* 0x008fe40000410000 */
[----:B------:R-:W-:Y:S01]  /*f5b0*/  STS [R9+0x4000], R12 ;  /* 0x0040000c09007388 */ /* 0x000fe20000000800 */
[----:B------:R-:W-:-:S03]  /*f5c0*/  UIADD3.X UR14, UR4, UR15, UR6, UP1, UP0 ;  /* 0x0000000f040e7290 */ /* 0x000fc60008fe0406 */
[----:B------:R1:W-:Y:S01]  /*f5d0*/  STS [R9+0x4200], R13 ;  /* 0x0042000d09007388 */ /* 0x0003e20000000800 */
[----:B----4-:R2:W3:Y:S03]  /*f5e0*/  @P5 MUFU.LG2 R6, R3 ;  /* 0x0000000300065308 */ /* 0x0104e60000000c00 */
[----:B------:R-:W-:Y:S04]  /*f5f0*/  STS [R15+0x5000], R120 ;  /* 0x005000780f007388 */ /* 0x000fe80000000800 */
[----:B------:R-:W-:Y:S04]  /*f600*/  STS [R15+0x5200], R122 ;  /* 0x0052007a0f007388 */ /* 0x000fe80000000800 */
[----:B------:R4:W-:Y:S04]  /*f610*/  STS [R9+0x5000], R0 ;  /* 0x0050000009007388 */ /* 0x0009e80000000800 */
[----:B------:R5:W-:Y:S01]  /*f620*/  STS [R9+0x5200], R2 ;  /* 0x0052000209007388 */ /* 0x000be20000000800 */
[----:B--2---:R-:W2:Y:S01]  /*f630*/  @P5 LDC R3, c[0x0][0x2e8] ;  /* 0x0000ba00ff035b82 */ /* 0x004ea20000000800 */
[----:B---3--:R-:W-:Y:S01]  /*f640*/  @P5 FMUL.FTZ R6, R6, 0.69314718246459960938 ;  /* 0x3f31721806065820 */ /* 0x008fe20000410000 */
[----:B-1----:R-:W1:Y:S06]  /*f650*/  @P3 MUFU.LG2 R13, R10 ;  /* 0x0000000a000d3308 */ /* 0x002e6c0000000c00 */
[----:B------:R-:W3:Y:S01]  /*f660*/  @P4 LDC R12, c[0x0][0x2e8] ;  /* 0x0000ba00ff0c4b82 */ /* 0x000ee20000000800 */
[----:B----4-:R-:W-:-:S07]  /*f670*/  MOV R0, 0x7f800000 ;  /* 0x7f80000000007802 */ /* 0x010fce0000000f00 */
[----:B-----5:R-:W4:Y:S01]  /*f680*/  @P2 LDC R9, c[0x0][0x2e8] ;  /* 0x0000ba00ff092b82 */ /* 0x020f220000000800 */
[----:B--2---:R-:W-:Y:S01]  /*f690*/  @P5 FFMA.FTZ R0, R168, R3, R6 ;  /* 0x00000003a8005223 */ /* 0x004fe20000010006 */
[----:B-1----:R-:W-:-:S06]  /*f6a0*/  @P3 FMUL.FTZ R13, R13, 0.69314718246459960938 ;  /* 0x3f3172180d0d3820 */ /* 0x002fcc0000410000 */
[----:B------:R-:W1:Y:S01]  /*f6b0*/  @P3 LDC R10, c[0x0][0x2e8] ;  /* 0x0000ba00ff0a3b82 */ /* 0x000e620000000800 */
[----:B---3--:R-:W-:-:S07]  /*f6c0*/  @P4 FFMA.FTZ R18, R167, R12, R11 ;  /* 0x0000000ca7124223 */ /* 0x008fce000001000b */
[----:B------:R-:W2:Y:S08]  /*f6d0*/  LDC.64 R6, c[0x0][0x290] ;  /* 0x0000a400ff067b82 */ /* 0x000eb00000000a00 */
[----:B------:R-:W3:Y:S01]  /*f6e0*/  LDC.64 R2, c[0x0][0x2a0] ;  /* 0x0000a800ff027b82 */ /* 0x000ee20000000a00 */
[----:B----4-:R-:W-:Y:S01]  /*f6f0*/  @P2 FFMA.FTZ R17, R165, R9, R14 ;  /* 0x00000009a5112223 */ /* 0x010fe2000001000e */
[----:B-1----:R-:W-:-:S06]  /*f700*/  @P3 FFMA.FTZ R16, R166, R10, R13 ;  /* 0x0000000aa6103223 */ /* 0x002fcc000001000d */
[----:B------:R-:W-:Y:S06]  /*f710*/  BAR.SYNC.DEFER_BLOCKING 0x0 ;  /* 0x0000000000007b1d */ /* 0x000fec0000010000 */
[----:B------:R-:W-:Y:S05]  /*f720*/  @P6 BRA `(.L_x_372) ;  /* 0x0000000000c46947 */ /* 0x000fea0003800000 */
[----:B------:R-:W1:Y:S01]  /*f730*/  S2R R10, SR_TID.X ;  /* 0x00000000000a7919 */ /* 0x000e620000002100 */
[----:B------:R-:W-:Y:S01]  /*f740*/  SHF.R.S32.HI R11, RZ, 0x1f, R8 ;  /* 0x0000001fff0b7819 */ /* 0x000fe20000011408 */
[----:B------:R-:W-:-:S03]  /*f750*/  UIMAD UR4, UR10, -0x80, UR9 ;  /* 0xffffff800a0478a4 */ /* 0x000fc6000f8e0209 */
        /* <DEDUP_REMOVED lines=19> */
[----:B------:R-:W-:-:S03]  /*f890*/  @!P6 IMAD R19, R19, UR12, RZ ;  /* 0x0000000c1313ec24 */ /* 0x000fc6000f8e02ff */
[----:B------:R-:W-:Y:S02]  /*f8a0*/  @!P5 IMAD R23, R23, UR12, RZ ;  /* 0x0000000c1717dc24 */ /* 0x000fe4000f8e02ff */
[----:B------:R-:W-:Y:S01]  /*f8b0*/  @!P6 IADD3 R20, P0, R19, UR13, RZ ;  /* 0x0000000d1314ec10 */ /* 0x000fe2000ff1e0ff */
[----:B------:R-:W-:Y:S01]  /*f8c0*/  @!P4 IMAD R22, R22, UR12, RZ ;  /* 0x0000000c1616cc24 */ /* 0x000fe2000f8e02ff */
[----:B------:R-:W4:Y:S01]  /*f8d0*/  @!P5 LDC.64 R12, c[0x0][0x2b0] ;  /* 0x0000ac00ff0cdb82 */ /* 0x000f220000000a00 */
[----:B------:R-:W-:Y:S01]  /*f8e0*/  @!P3 IMAD R21, R21, UR12, RZ ;  /* 0x0000000c1515bc24 */ /* 0x000fe2000f8e02ff */
[----:B------:R-:W-:-:S06]  /*f8f0*/  @!P6 LEA.HI.X.SX32 R19, R19, UR14, 0x1, P0 ;  /* 0x0000000e1313ec11 */ /* 0x000fcc00080f0eff */
[----:B------:R-:W5:Y:S08]  /*f900*/  @!P4 LDC.64 R10, c[0x0][0x2b0] ;  /* 0x0000ac00ff0acb82 */ /* 0x000f700000000a00 */
[----:B------:R-:W2:Y:S01]  /*f910*/  @!P3 LDC.64 R8, c[0x0][0x2b0] ;  /* 0x0000ac00ff08bb82 */ /* 0x000ea20000000a00 */
[----:B-1----:R-:W-:Y:S02]  /*f920*/  @!P6 LEA R24, P1, R20, R14, 0x2 ;  /* 0x0000000e1418e211 */ /* 0x002fe400078210ff */
[----:B------:R-:W-:-:S02]  /*f930*/  @!P5 IADD3 R14, P0, R23, UR13, RZ ;  /* 0x0000000d170edc10 */ /* 0x000fc4000ff1e0ff */
[----:B------:R-:W-:Y:S02]  /*f940*/  @!P6 LEA.HI.X R25, R20, R15, R19, 0x2, P1 ;  /* 0x0000000f1419e211 */ /* 0x000fe400008f1413 */
[----:B------:R-:W-:Y:S02]  /*f950*/  @!P5 LEA.HI.X.SX32 R23, R23, UR14, 0x1, P0 ;  /* 0x0000000e1717dc11 */ /* 0x000fe400080f0eff */
[----:B----4-:R-:W-:Y:S01]  /*f960*/  @!P5 LEA R26, P2, R14, R12, 0x2 ;  /* 0x0000000c0e1ad211 */ /* 0x010fe200078410ff */
[----:B------:R1:W-:Y:S01]  /*f970*/  @!P6 STG.E desc[UR30][R24.64], R0 ;  /* 0x000000001800e986 */ /* 0x0003e2000c10191e */
[C---:B------:R-:W-:Y:S02]  /*f980*/  @!P4 IADD3 R12, P1, R22.reuse, UR13, RZ ;  /* 0x0000000d160ccc10 */ /* 0x040fe4000ff3e0ff */
[----:B------:R-:W-:Y:S02]  /*f990*/  @!P3 IADD3 R15, P0, R21, UR13, RZ ;  /* 0x0000000d150fbc10 */ /* 0x000fe4000ff1e0ff */
[----:B------:R-:W-:-:S02]  /*f9a0*/  @!P4 LEA.HI.X.SX32 R22, R22, UR14, 0x1, P1 ;  /* 0x0000000e1616cc11 */ /* 0x000fc400088f0eff */
[----:B------:R-:W-:Y:S02]  /*f9b0*/  @!P3 LEA.HI.X.SX32 R21, R21, UR14, 0x1, P0 ;  /* 0x0000000e1515bc11 */ /* 0x000fe400080f0eff */
[----:B-----5:R-:W-:Y:S02]  /*f9c0*/  @!P4 LEA R10, P1, R12, R10, 0x2 ;  /* 0x0000000a0c0ac211 */ /* 0x020fe400078210ff */
[----:B------:R-:W-:Y:S02]  /*f9d0*/  @!P5 LEA.HI.X R27, R14, R13, R23, 0x2, P2 ;  /* 0x0000000d0e1bd211 */ /* 0x000fe400010f1417 */
[----:B------:R-:W-:Y:S02]  /*f9e0*/  @!P4 LEA.HI.X R11, R12, R11, R22, 0x2, P1 ;  /* 0x0000000b0c0bc211 */ /* 0x000fe400008f1416 */
[C---:B--2---:R-:W-:Y:S01]  /*f9f0*/  @!P3 LEA R8, P0, R15.reuse, R8, 0x2 ;  /* 0x000000080f08b211 */ /* 0x044fe200078010ff */
[----:B------:R1:W-:Y:S03]  /*fa00*/  @!P5 STG.E desc[UR30][R26.64], R18 ;  /* 0x000000121a00d986 */ /* 0x0003e6000c10191e */
[----:B------:R-:W-:Y:S01]  /*fa10*/  @!P3 LEA.HI.X R9, R15, R9, R21, 0x2, P0 ;  /* 0x000000090f09b211 */ /* 0x000fe200000f1415 */
[----:B------:R1:W-:Y:S04]  /*fa20*/  @!P4 STG.E desc[UR30][R10.64], R16 ;  /* 0x000000100a00c986 */ /* 0x0003e8000c10191e */
[----:B------:R1:W-:Y:S04]  /*fa30*/  @!P3 STG.E desc[UR30][R8.64], R17 ;  /* 0x000000110800b986 */ /* 0x0003e8000c10191e */
.L_x_372:
[----:B------:R-:W-:Y:S05]  /*fa40*/  BSYNC B0 ;  /* 0x0000000000007941 */ /* 0x000fea0003800000 */
.L_x_371:
[----:B------:R-:W-:Y:S01]  /*fa50*/  IMAD.SHL.U32 R4, R4, 0x8, RZ ;  /* 0x0000000804047824 */ /* 0x000fe200078e00ff */
[----:B------:R-:W-:Y:S01]  /*fa60*/  USHF.R.S32.HI UR4, URZ, 0x1f, UR11 ;  /* 0x0000001f3f047899 */ /* 0x000fe2000801140b */
[----:B------:R-:W-:Y:S01]  /*fa70*/  SHF.R.S32.HI R52, RZ, 0x2, R5 ;  /* 0x00000002ff347819 */ /* 0x000fe20000011405 */
[----:B------:R-:W4:Y:S01]  /*fa80*/  LDS.128 R44, [R223] ;  /* 0x00000000df2c7984 */ /* 0x000f220000000c00 */
[----:B------:R-:W-:Y:S01]  /*fa90*/  ULDC.64 UR6, c[0x0][0x298] ;  /* 0x0000a60000067ab9 */ /* 0x000fe20000000a00 */
[--C-:B------:R-:W-:Y:S02]  /*faa0*/  SHF.R.S32.HI R5, RZ, 0x1f, R4.reuse ;  /* 0x0000001fff057819 */ /* 0x100fe40000011404 */
[C---:B-12---:R-:W-:Y:S01]  /*fab0*/  IMAD R0, R6.reuse, UR4, RZ ;  /* 0x0000000406007c24 */ /* 0x046fe2000f8e02ff */
[----:B------:R-:W1:Y:S01]  /*fac0*/  LDS.128 R12, [R223+0x4000] ;  /* 0x00400000df0c7984 */ /* 0x000e620000000c00 */
[----:B------:R-:W-:Y:S01]  /*fad0*/  USHF.R.S32.HI UR4, URZ, 0x1f, UR8 ;  /* 0x0000001f3f047899 */ /* 0x000fe20008011408 */
[----:B------:R-:W-:Y:S01]  /*fae0*/  IMAD.WIDE.U32 R4, R6, UR11, R4 ;  /* 0x0000000b06047c25 */ /* 0x000fe2000f8e0004 */
[----:B------:R-:W-:Y:S01]  /*faf0*/  SHF.R.S32.HI R53, RZ, 0x1f, R52 ;  /* 0x0000001fff357819 */ /* 0x000fe20000011434 */
[----:B------:R-:W2:Y:S02]  /*fb00*/  LDS.128 R28, [R223+0x2000] ;  /* 0x00200000df1c7984 */ /* 0x000ea40000000c00 */
[----:B------:R-:W-:-:S02]  /*fb10*/  IMAD R7, R7, UR11, R0 ;  /* 0x0000000b07077c24 */ /* 0x000fc4000f8e0200 */
[----:B---3--:R-:W-:Y:S01]  /*fb20*/  IMAD R0, R2, UR4, RZ ;  /* 0x0000000402007c24 */ /* 0x008fe2000f8e02ff */
[----:B------:R-:W3:Y:S01]  /*fb30*/  LDS.128 R40, [R223+0x800] ;  /* 0x00080000df287984 */ /* 0x000ee20000000c00 */
[----:B------:R-:W-:Y:S01]  /*fb40*/  IMAD.WIDE R52, R222, 0x80, R52 ;  /* 0x00000080de347825 */ /* 0x000fe200078e0234 */
[----:B------:R-:W-:Y:S01]  /*fb50*/  IADD3 R5, R5, R7, RZ ;  /* 0x0000000705057210 */ /* 0x000fe20007ffe0ff */
[----:B------:R-:W-:Y:S01]  /*fb60*/  ULDC.64 UR4, c[0x0][0x280] ;  /* 0x0000a00000047ab9 */ /* 0x000fe20000000a00 */
[----:B------:R-:W5:Y:S01]  /*fb70*/  LDS.128 R24, [R223+0x2800] ;  /* 0x00280000df187984 */ /* 0x000f620000000c00 */
[----:B------:R-:W-:Y:S02]  /*fb80*/  IMAD R3, R3, UR8, R0 ;  /* 0x0000000803037c24 */ /* 0x000fe4000f8e0200 */
[----:B------:R-:W-:Y:S01]  /*fb90*/  IMAD.WIDE.U32 R54, R2, UR8, R4 ;  /* 0x0000000802367c25 */ /* 0x000fe2000f8e0004 */
[----:B------:R-:W5:Y:S03]  /*fba0*/  LDS.128 R8, [R223+0x4800] ;  /* 0x00480000df087984 */ /* 0x000f660000000c00 */
[----:B------:R-:W-:Y:S01]  /*fbb0*/  IMAD.IADD R3, R55, 0x1, R3 ;  /* 0x0000000137037824 */ /* 0x000fe200078e0203 */
[----:B------:R-:W5:Y:S01]  /*fbc0*/  LDS.128 R36, [R223+0x1000] ;  /* 0x00100000df247984 */ /* 0x000f620000000c00 */
[----:B------:R-:W-:Y:S01]  /*fbd0*/  MOV R2, R54 ;  /* 0x0000003600027202 */ /* 0x000fe20000000f00 */
[----:B------:R-:W-:-:S02]  /*fbe0*/  IMAD R0, R53, UR6, RZ ;  /* 0x0000000635007c24 */ /* 0x000fc4000f8e02ff */
[----:B------:R-:W5:Y:S02]  /*fbf0*/  LDS.128 R20, [R223+0x3000] ;  /* 0x00300000df147984 */ /* 0x000f640000000c00 */
[C---:B------:R-:W-:Y:S02]  /*fc00*/  IMAD.WIDE.U32 R2, R52.reuse, UR6, R2 ;  /* 0x0000000634027c25 */ /* 0x040fe4000f8e0002 */
[----:B------:R-:W5:Y:S02]  /*fc10*/  LDS.128 R4, [R223+0x5000] ;  /* 0x00500000df047984 */ /* 0x000f640000000c00 */
[----:B------:R-:W-:Y:S01]  /*fc20*/  IMAD R0, R52, UR7, R0 ;  /* 0x0000000734007c24 */ /* 0x000fe2000f8e0200 */
[C---:B------:R-:W-:Y:S01]  /*fc30*/  LEA R52, P0, R2.reuse, UR4, 0x1 ;  /* 0x0000000402347c11 */ /* 0x040fe2000f8008ff */
[----:B------:R-:W5:Y:S01]  /*fc40*/  LDS.128 R32, [R223+0x1800] ;  /* 0x00180000df207984 */ /* 0x000f620000000c00 */
[----:B------:R-:W-:Y:S01]  /*fc50*/  USHF.L.U32 UR4, UR6, 0x6, URZ ;  /* 0x0000000606047899 */ /* 0x000fe2000800063f */
[----:B------:R-:W-:Y:S01]  /*fc60*/  IMAD.IADD R0, R3, 0x1, R0 ;  /* 0x0000000103007824 */ /* 0x000fe200078e0200 */
[----:B------:R-:W-:Y:S01]  /*fc70*/  USHF.L.U64.HI UR6, UR6, 0x6, UR7 ;  /* 0x0000000606067899 */ /* 0x000fe20008010207 */
[----:B------:R-:W5:Y:S03]  /*fc80*/  LDS.128 R16, [R223+0x3800] ;  /* 0x00380000df107984 */ /* 0x000f660000000c00 */
[----:B------:R-:W-:Y:S01]  /*fc90*/  LEA.HI.X R53, R2, UR5, R0, 0x1, P0 ;  /* 0x0000000502357c11 */ /* 0x000fe200080f0c00 */
[----:B------:R-:W5:Y:S01]  /*fca0*/  LDS.128 R48, [R223+0x5800] ;  /* 0x00580000df307984 */ /* 0x000f620000000c00 */
[----:B------:R-:W-:-:S03]  /*fcb0*/  IADD3 R2, P0, R52, UR4, RZ ;  /* 0x0000000434027c10 */ /* 0x000fc6000ff1e0ff */
[----:B----4-:R4:W-:Y:S01]  /*fcc0*/  STG.E.128 desc[UR30][R52.64], R44 ;  /* 0x0000002c34007986 */ /* 0x0109e2000c101d1e */
[----:B------:R-:W-:-:S03]  /*fcd0*/  IADD3.X R3, R53, UR6, RZ, P0, !PT ;  /* 0x0000000635037c10 */ /* 0x000fc600087fe4ff */
[----:B-1----:R1:W-:Y:S04]  /*fce0*/  STG.E.128 desc[UR30][R52.64+0x80], R12 ;  /* 0x0000800c34007986 */ /* 0x0023e8000c101d1e */
[----:B--2---:R-:W-:Y:S04]  /*fcf0*/  STG.E.128 desc[UR30][R52.64+0x40], R28 ;  /* 0x0000401c34007986 */ /* 0x004fe8000c101d1e */
[----:B---3--:R-:W-:Y:S04]  /*fd00*/  STG.E.128 desc[UR30][R2.64], R40 ;  /* 0x0000002802007986 */ /* 0x008fe8000c101d1e */
[----:B-----5:R-:W-:Y:S04]  /*fd10*/  STG.E.128 desc[UR30][R2.64+0x40], R24 ;  /* 0x0000401802007986 */ /* 0x020fe8000c101d1e */
[----:B------:R-:W-:Y:S01]  /*fd20*/  STG.E.128 desc[UR30][R2.64+0x80], R8 ;  /* 0x0000800802007986 */ /* 0x000fe2000c101d1e */
[----:B----4-:R-:W-:-:S04]  /*fd30*/  IADD3 R44, P0, R2, UR4, RZ ;  /* 0x00000004022c7c10 */ /* 0x010fc8000ff1e0ff */
[----:B------:R-:W-:Y:S02]  /*fd40*/  IADD3.X R45, R3, UR6, RZ, P0, !PT ;  /* 0x00000006032d7c10 */ /* 0x000fe400087fe4ff */
[----:B-1----:R-:W-:-:S03]  /*fd50*/  IADD3 R12, P0, R44, UR4, RZ ;  /* 0x000000042c0c7c10 */ /* 0x002fc6000ff1e0ff */
[----:B------:R-:W-:Y:S01]  /*fd60*/  STG.E.128 desc[UR30][R44.64], R36 ;  /* 0x000000242c007986 */ /* 0x000fe2000c101d1e */
[----:B------:R-:W-:-:S03]  /*fd70*/  IADD3.X R13, R45, UR6, RZ, P0, !PT ;  /* 0x000000062d0d7c10 */ /* 0x000fc600087fe4ff */
[----:B------:R-:W-:Y:S04]  /*fd80*/  STG.E.128 desc[UR30][R44.64+0x40], R20 ;  /* 0x000040142c007986 */ /* 0x000fe8000c101d1e */
[----:B------:R-:W-:Y:S04]  /*fd90*/  STG.E.128 desc[UR30][R44.64+0x80], R4 ;  /* 0x000080042c007986 */ /* 0x000fe8000c101d1e */
[----:B------:R-:W-:Y:S04]  /*fda0*/  STG.E.128 desc[UR30][R12.64], R32 ;  /* 0x000000200c007986 */ /* 0x000fe8000c101d1e */
[----:B------:R-:W-:Y:S04]  /*fdb0*/  STG.E.128 desc[UR30][R12.64+0x40], R16 ;  /* 0x000040100c007986 */ /* 0x000fe8000c101d1e */
[----:B------:R-:W-:Y:S01]  /*fdc0*/  STG.E.128 desc[UR30][R12.64+0x80], R48 ;  /* 0x000080300c007986 */ /* 0x000fe2000c101d1e */
[----:B------:R-:W-:Y:S05]  /*fdd0*/  EXIT ;  /* 0x000000000000794d */ /* 0x000fea0003800000 */
.L_x_362:
[----:B------:R-:W-:Y:S01]  /*fde0*/  LEA.HI R2, R14, R122, RZ, 0x2 ;  /* 0x0000007a0e027211 */ /* 0x000fe200078f10ff */
[----:B------:R-:W-:Y:S01]  /*fdf0*/  ULDC.64 UR4, c[0x0][0x290] ;  /* 0x0000a40000047ab9 */ /* 0x000fe20000000a00 */
[----:B------:R-:W-:Y:S01]  /*fe00*/  SHF.R.S32.HI R3, RZ, 0x1f, R12 ;  /* 0x0000001fff037819 */ /* 0x000fe2000001140c */
[----:B------:R-:W-:Y:S01]  /*fe10*/  ULDC.U8 UR9, c[0x0][0x3d9] ;  /* 0x0000f64000097ab9 */ /* 0x000fe20000000000 */
[----:B------:R-:W-:Y:S01]  /*fe20*/  LOP3.LUT R4, R2, 0x1ffffffc, RZ, 0xc0, !PT ;  /* 0x1ffffffc02047812 */ /* 0x000fe200078ec0ff */
[----:B------:R-:W-:Y:S01]  /*fe30*/  UISETP.NE.AND UP1, UPT, UR9, URZ, UPT ;  /* 0x0000003f0900728c */ /* 0x000fe2000bf25270 */
[----:B------:R-:W-:Y:S01]  /*fe40*/  SHF.R.S32.HI R0, RZ, 0x1f, R11 ;  /* 0x0000001fff007819 */ /* 0x000fe2000001140b */
[----:B------:R-:W-:Y:S01]  /*fe50*/  IMAD R3, R3, UR4, RZ ;  /* 0x0000000403037c24 */ /* 0x000fe2000f8e02ff */
[----:B------:R-:W-:Y:S01]  /*fe60*/  ULDC.U8 UR10, c[0x0][0x3d8] ;  /* 0x0000f600000a7ab9 */ /* 0x000fe20000000000 */
[----:B------:R-:W-:Y:S01]  /*fe70*/  IMAD.IADD R4, R122, 0x1, -R4 ;  /* 0x000000017a047824 */ /* 0x000fe200078e0a04 */
[----:B------:R-:W-:Y:S01]  /*fe80*/  SHF.R.S32.HI R2, RZ, 0x2, R2 ;  /* 0x00000002ff027819 */ /* 0x000fe20000011402 */
[----:B------:R-:W-:Y:S01]  /*fe90*/  IMAD R3, R12, UR5, R3 ;  /* 0x000000050c037c24 */ /* 0x000fe2000f8e0203 */
[----:B------:R-:W-:Y:S01]  /*fea0*/  ULDC.64 UR6, c[0x0][0x298] ;  /* 0x0000a60000067ab9 */ /* 0x000fe20000000a00 */
[----:B------:R-:W-:Y:S01]  /*feb0*/  IMAD.SHL.U32 R4, R4, 0x8, RZ ;  /* 0x0000000804047824 */ /* 0x000fe200078e00ff */
[----:B------:R-:W-:Y:S01]  /*fec0*/  ISETP.NE.AND P0, PT, RZ, UR10, PT ;  /* 0x0000000aff007c0c */ /* 0x000fe2000bf05270 */
[----:B------:R-:W-:Y:S01]  /*fed0*/  BSSY B0, `(.L_x_373) ;  /* 0x000004f000007945 */ /* 0x000fe20003800000 */
[----:B------:R-:W-:Y:S01]  /*fee0*/  @!UP1 UISETP.NE.AND UP0, UPT, UR10, URZ, UPT ;  /* 0x0000003f0a00928c */ /* 0x000fe2000bf05270 */
[----:B------:R-:W-:Y:S01]  /*fef0*/  LOP3.LUT P3, RZ, R122, 0x3, RZ, 0xc0, !PT ;  /* 0x000000037aff7812 */ /* 0x000fe2000786c0ff */
[----:B------:R-:W-:Y:S01]  /*ff00*/  @UP1 ULDC UR11, c[0x0][0x2c0] ;  /* 0x0000b000000b1ab9 */ /* 0x000fe20000000800 */
[--C-:B------:R-:W-:Y:S01]  /*ff10*/  SHF.R.S32.HI R5, RZ, 0x1f, R4.reuse ;  /* 0x0000001fff057819 */ /* 0x100fe20000011404 */
[----:B------:R-:W-:Y:S01]  /*ff20*/  @UP1 UIMAD UR11, UR19, UR11, URZ ;  /* 0x0000000b130b12a4 */ /* 0x000fe2000f8e023f */
[----:B------:R-:W-:Y:S01]  /*ff30*/  ISETP.EQ.AND P0, PT, RZ, UR9, P0 ;  /* 0x00000009ff007c0c */ /* 0x000fe20008702270 */
[----:B------:R-:W-:Y:S01]  /*ff40*/  IMAD.WIDE.U32 R4, R12, UR4, R4 ;  /* 0x000000040c047c25 */ /* 0x000fe2000f8e0004 */
[----:B------:R-:W-:-:S03]  /*ff50*/  ULDC.64 UR4, c[0x0][0x2a0] ;  /* 0x0000a80000047ab9 */ /* 0x000fc60000000a00 */
[----:B------:R-:W-:Y:S01]  /*ff60*/  IMAD.IADD R5, R3, 0x1, R5 ;  /* 0x0000000103057824 */ /* 0x000fe200078e0205 */
[----:B------:R-:W-:Y:S01]  /*ff70*/  SHF.R.S32.HI R3, RZ, 0x1f, R2 ;  /* 0x0000001fff037819 */ /* 0x000fe20000011402 */
[----:B------:R-:W-:Y:S02]  /*ff80*/  IMAD R0, R0, UR4, RZ ;  /* 0x0000000400007c24 */ /* 0x000fe4000f8e02ff */
[C---:B------:R-:W-:Y:S01]  /*ff90*/  IMAD.WIDE.U32 R4, R11.reuse, UR4, R4 ;  /* 0x000000040b047c25 */ /* 0x040fe2000f8e0004 */
[----:B------:R-:W-:Y:S02]  /*ffa0*/  @!UP1 ULDC UR4, c[0x0][0x2e4] ;  /* 0x0000b90000049ab9 */ /* 0x000fe40000000800 */
[----:B------:R-:W-:Y:S01]  /*ffb0*/  @!UP1 USEL UR11, UR19, UR4, !UP0 ;  /* 0x00000004130b9287 */ /* 0x000fe2000c000000 */
[----:B------:R-:W-:Y:S02]  /*ffc0*/  IMAD R0, R11, UR5, R0 ;  /* 0x000000050b007c24 */ /* 0x000fe4000f8e0200 */
[----:B------:R-:W-:Y:S01]  /*ffd0*/  IMAD.WIDE R6, R222, 0x80, R2 ;  /* 0x00000080de067825 */ /* 0x000fe200078e0202 */
[----:B------:R-:W-:Y:S01]  /*ffe0*/  @UP1 UMOV UR4, 0x1 ;  /* 0x0000000100041882 */ /* 0x000fe20000000000 */
[----:B------:R-:W-:-:S02]  /*fff0*/  @!UP1 UIMAD UR4, UR11, UR8, URZ ;  /* 0x000000080b0492a4 */ /* 0x000fc4000f8e023f */
[----:B------:R-:W-:Y:S02]  /*10000*/  IMAD.IADD R9, R0, 0x1, R5 ;  /* 0x0000000100097824 */ /* 0x000fe400078e0205 */
[----:B------:R-:W-:Y:S02]  /*10010*/  IMAD R0, R7, UR6, RZ ;  /* 0x0000000607007c24 */ /* 0x000fe4000f8e02ff */
[----:B------:R-:W-:Y:S02]  /*10020*/  IMAD.MOV.U32 R8, RZ, RZ, R4 ;  /* 0x000000ffff087224 */ /* 0x000fe400078e0004 */
[----:B------:R-:W-:Y:S01]  /*10030*/  IMAD R5, R12, UR4, RZ ;  /* 0x000000040c057c24 */ /* 0x000fe2000f8e02ff */
[----:B------:R-:W-:Y:S01]  /*10040*/  ULDC.64 UR4, c[0x0][0x280] ;  /* 0x0000a00000047ab9 */ /* 0x000fe20000000a00 */
[C---:B------:R-:W-:Y:S01]  /*10050*/  IMAD R0, R6.reuse, UR7, R0 ;  /* 0x0000000706007c24 */ /* 0x040fe2000f8e0200 */
[----:B------:R-:W-:Y:S01]  /*10060*/  USHF.L.U64.HI UR7, UR6, 0x6, UR7 ;  /* 0x0000000606077899 */ /* 0x000fe20008010207 */
[----:B------:R-:W-:Y:S01]  /*10070*/  IMAD.WIDE.U32 R6, R6, UR6, R8 ;  /* 0x0000000606067c25 */ /* 0x000fe2000f8e0008 */
[----:B------:R-:W-:-:S02]  /*10080*/  SEL R5, R5, RZ, !P0 ;  /* 0x000000ff05057207 */ /* 0x000fc40004000000 */
[----:B------:R-:W-:Y:S01]  /*10090*/  IADD3 R8, -R124, UR19, RZ ;  /* 0x000000137c087c10 */ /* 0x000fe2000fffe1ff */
[----:B------:R-:W-:Y:S01]  /*100a0*/  IMAD.IADD R0, R0, 0x1, R7 ;  /* 0x0000000100007824 */ /* 0x000fe200078e0207 */
[----:B------:R-:W-:Y:S01]  /*100b0*/  LEA R4, P1, R6, UR4, 0x1 ;  /* 0x0000000406047c11 */ /* 0x000fe2000f8208ff */
[----:B------:R-:W-:Y:S01]  /*100c0*/  IMAD R12, R12, UR19, RZ ;  /* 0x000000130c0c7c24 */ /* 0x000fe2000f8e02ff */
[----:B------:R-:W-:Y:S01]  /*100d0*/  USHF.L.U32 UR4, UR6, 0x6, URZ ;  /* 0x0000000606047899 */ /* 0x000fe2000800063f */
[----:B------:R-:W-:Y:S01]  /*100e0*/  IMAD R11, R11, UR11, R5 ;  /* 0x0000000b0b0b7c24 */ /* 0x000fe2000f8e0205 */
[----:B------:R-:W-:Y:S01]  /*100f0*/  LEA.HI.X R5, R6, UR5, R0, 0x1, P1 ;  /* 0x0000000506057c11 */ /* 0x000fe200088f0c00 */
[----:B------:R-:W-:Y:S01]  /*10100*/  @UP1 ULDC UR6, c[0x0][0x2c0] ;  /* 0x0000b00000061ab9 */ /* 0x000fe20000000800 */
[----:B------:R-:W-:Y:S01]  /*10110*/  @!UP1 UMOV UR6, 0x1 ;  /* 0x0000000100069882 */ /* 0x000fe20000000000 */
[----:B------:R-:W-:Y:S01]  /*10120*/  SHF.R.S32.HI R0, RZ, 0x1f, R12 ;  /* 0x0000001fff007819 */ /* 0x000fe2000001140c */
[----:B------:R-:W-:Y:S01]  /*10130*/  IMAD R124, R124, UR6, RZ ;  /* 0x000000067c7c7c24 */ /* 0x000fe2000f8e02ff */
[----:B------:R-:W-:Y:S01]  /*10140*/  SEL R12, R12, RZ, P0 ;  /* 0x000000ff0c0c7207 */ /* 0x000fe20000000000 */
[----:B------:R-:W-:Y:S01]  /*10150*/  STG.E.128 desc[UR30][R4.64], RZ ;  /* 0x000000ff04007986 */ /* 0x000fe2000c101d1e */
[----:B------:R-:W-:Y:S01]  /*10160*/  SEL R0, R0, RZ, P0 ;  /* 0x000000ff00007207 */ /* 0x000fe20000000000 */
[----:B------:R-:W-:Y:S01]  /*10170*/  VIADD R7, R2, 0x20 ;  /* 0x0000002002077836 */ /* 0x000fe20000000000 */
[--C-:B------:R-:W-:Y:S01]  /*10180*/  IADD3 R12, P2, P1, R124, R12, R11.reuse ;  /* 0x0000000c7c0c7210 */ /* 0x100fe2000795e00b */
[----:B------:R-:W-:Y:S01]  /*10190*/  STG.E.128 desc[UR30][R4.64+0x40], RZ ;  /* 0x000040ff04007986 */ /* 0x000fe2000c101d1e */
[----:B------:R-:W-:Y:S01]  /*101a0*/  SHF.R.S32.HI R124, RZ, 0x1f, R124 ;  /* 0x0000001fff7c7819 */ /* 0x000fe2000001147c */
[----:B------:R-:W-:Y:S01]  /*101b0*/  VIADD R6, R2, 0x40 ;  /* 0x0000004002067836 */ /* 0x000fe20000000000 */
[----:B------:R-:W-:Y:S01]  /*101c0*/  SHF.R.S32.HI R11, RZ, 0x1f, R11 ;  /* 0x0000001fff0b7819 */ /* 0x000fe2000001140b */
[----:B------:R1:W-:Y:S01]  /*101d0*/  STG.E.128 desc[UR30][R4.64+0x80], RZ ;  /* 0x000080ff04007986 */ /* 0x0003e2000c101d1e */
[----:B------:R-:W-:Y:S01]  /*101e0*/  IADD3 R10, P0, R4, UR4, RZ ;  /* 0x00000004040a7c10 */ /* 0x000fe2000ff1e0ff */
[----:B------:R-:W-:Y:S01]  /*101f0*/  VIADD R9, R2, 0x60 ;  /* 0x0000006002097836 */ /* 0x000fe20000000000 */
[----:B------:R-:W-:-:S02]  /*10200*/  IADD3.X R0, R124, R0, R11, P2, P1 ;  /* 0x000000007c007210 */ /* 0x000fc400017e240b */
[----:B------:R-:W-:Y:S02]  /*10210*/  IADD3.X R11, R5, UR7, RZ, P0, !PT ;  /* 0x00000007050b7c10 */ /* 0x000fe400087fe4ff */
[----:B------:R-:W-:Y:S02]  /*10220*/  IADD3 R14, P0, R10, UR4, RZ ;  /* 0x000000040a0e7c10 */ /* 0x000fe4000ff1e0ff */
[-C--:B------:R-:W-:Y:S01]  /*10230*/  ISETP.GE.OR P6, PT, R2, R8.reuse, P3 ;  /* 0x000000080200720c */ /* 0x080fe20001fc6670 */
[----:B------:R2:W-:Y:S01]  /*10240*/  STG.E.128 desc[UR30][R10.64], RZ ;  /* 0x000000ff0a007986 */ /* 0x0005e2000c101d1e */
[----:B------:R-:W-:Y:S02]  /*10250*/  IADD3.X R15, R11, UR7, RZ, P0, !PT ;  /* 0x000000070b0f7c10 */ /* 0x000fe400087fe4ff */
[-C--:B------:R-:W-:Y:S01]  /*10260*/  ISETP.GE.OR P5, PT, R7, R8.reuse, P3 ;  /* 0x000000080700720c */ /* 0x080fe20001fa6670 */
[----:B------:R2:W-:Y:S01]  /*10270*/  STG.E.128 desc[UR30][R10.64+0x40], RZ ;  /* 0x000040ff0a007986 */ /* 0x0005e2000c101d1e */
[----:B------:R-:W-:-:S02]  /*10280*/  ISETP.GE.OR P4, PT, R6, R8, P3 ;  /* 0x000000080600720c */ /* 0x000fc40001f86670 */
[----:B------:R-:W-:Y:S01]  /*10290*/  ISETP.GE.OR P3, PT, R9, R8, P3 ;  /* 0x000000080900720c */ /* 0x000fe20001f66670 */
[----:B------:R2:W-:Y:S04]  /*102a0*/  STG.E.128 desc[UR30][R10.64+0x80], RZ ;  /* 0x000080ff0a007986 */ /* 0x0005e8000c101d1e */
[----:B------:R2:W-:Y:S01]  /*102b0*/  STG.E.128 desc[UR30][R14.64], RZ ;  /* 0x000000ff0e007986 */ /* 0x0005e2000c101d1e */
[----:B-1----:R-:W-:-:S03]  /*102c0*/  IADD3 R4, P0, R14, UR4, RZ ;  /* 0x000000040e047c10 */ /* 0x002fc6000ff1e0ff */
[----:B------:R2:W-:Y:S01]  /*102d0*/  STG.E.128 desc[UR30][R14.64+0x40], RZ ;  /* 0x000040ff0e007986 */ /* 0x0005e2000c101d1e */
[----:B------:R-:W-:-:S03]  /*102e0*/  IADD3.X R5, R15, UR7, RZ, P0, !PT ;  /* 0x000000070f057c10 */ /* 0x000fc600087fe4ff */
[----:B------:R2:W-:Y:S04]  /*102f0*/  STG.E.128 desc[UR30][R14.64+0x80], RZ ;  /* 0x000080ff0e007986 */ /* 0x0005e8000c101d1e */
[----:B------:R2:W-:Y:S04]  /*10300*/  STG.E.128 desc[UR30][R4.64], RZ ;  /* 0x000000ff04007986 */ /* 0x0005e8000c101d1e */
[----:B------:R2:W-:Y:S04]  /*10310*/  STG.E.128 desc[UR30][R4.64+0x40], RZ ;  /* 0x000040ff04007986 */ /* 0x0005e8000c101d1e */
[----:B------:R2:W-:Y:S01]  /*10320*/  STG.E.128 desc[UR30][R4.64+0x80], RZ ;  /* 0x000080ff04007986 */ /* 0x0005e2000c101d1e */
[----:B------:R-:W-:Y:S05]  /*10330*/  @P6 BRA `(.L_x_374) ;  /* 0x0000000000206947 */ /* 0x000fea0003800000 */
[----:B------:R-:W-:Y:S01]  /*10340*/  IMAD R2, R2, UR6, RZ ;  /* 0x0000000602027c24 */ /* 0x000fe2000f8e02ff */
[----:B------:R-:W-:-:S04]  /*10350*/  ULDC.64 UR4, c[0x0][0x2b0] ;  /* 0x0000ac0000047ab9 */ /* 0x000fc80000000a00 */
[----:B------:R-:W-:-:S04]  /*10360*/  IADD3 R3, P0, R2, R12, RZ ;  /* 0x0000000c02037210 */ /* 0x000fc80007f1e0ff */
[----:B------:R-:W-:Y:S02]  /*10370*/  LEA.HI.X.SX32 R2, R2, R0, 0x1, P0 ;  /* 0x0000000002027211 */ /* 0x000fe400000f0eff */
[----:B--2---:R-:W-:-:S04]  /*10380*/  LEA R4, P0, R3, UR4, 0x2 ;  /* 0x0000000403047c11 */ /* 0x004fc8000f8010ff */
[----:B------:R-:W-:Y:S01]  /*10390*/  LEA.HI.X R5, R3, UR5, R2, 0x2, P0 ;  /* 0x0000000503057c11 */ /* 0x000fe200080f1402 */
[----:B------:R-:W-:-:S05]  /*103a0*/  IMAD.MOV.U32 R2, RZ, RZ, 0x7f800000 ;  /* 0x7f800000ff027424 */ /* 0x000fca00078e00ff */
[----:B------:R1:W-:Y:S03]  /*103b0*/  STG.E desc[UR30][R4.64], R2 ;  /* 0x0000000204007986 */ /* 0x0003e6000c10191e */
.L_x_374:
[----:B------:R-:W-:Y:S05]  /*103c0*/  BSYNC B0 ;  /* 0x0000000000007941 */ /* 0x000fea0003800000 */
.L_x_373:
[----:B------:R-:W-:Y:S04]  /*103d0*/  BSSY B0, `(.L_x_375) ;  /* 0x000000a000007945 */ /* 0x000fe80003800000 */
[----:B------:R-:W-:Y:S05]  /*103e0*/  @P5 BRA `(.L_x_376) ;  /* 0x0000000000205947 */ /* 0x000fea0003800000 */
[----:B-1----:R-:W-:Y:S01]  /*103f0*/  IMAD R2, R7, UR6, RZ ;  /* 0x0000000607027c24 */ /* 0x002fe2000f8e02ff */
[----:B------:R-:W-:-:S04]  /*10400*/  ULDC.64 UR4, c[0x0][0x2b0] ;  /* 0x0000ac0000047ab9 */ /* 0x000fc80000000a00 */
[----:B------:R-:W-:-:S04]  /*10410*/  IADD3 R3, P0, R2, R12, RZ ;  /* 0x0000000c02037210 */ /* 0x000fc80007f1e0ff */
[----:B------:R-:W-:Y:S02]  /*10420*/  LEA.HI.X.SX32 R2, R2, R0, 0x1, P0 ;  /* 0x0000000002027211 */ /* 0x000fe400000f0eff */
[----:B--2---:R-:W-:-:S04]  /*10430*/  LEA R4, P0, R3, UR4, 0x2 ;  /* 0x0000000403047c11 */ /* 0x004fc8000f8010ff */
[----:B------:R-:W-:Y:S01]  /*10440*/  LEA.HI.X R5, R3, UR5, R2, 0x2, P0 ;  /* 0x0000000503057c11 */ /* 0x000fe200080f1402 */
[----:B------:R-:W-:-:S05]  /*10450*/  IMAD.MOV.U32 R2, RZ, RZ, 0x7f800000 ;  /* 0x7f800000ff027424 */ /* 0x000fca00078e00ff */
[----:B------:R3:W-:Y:S03]  /*10460*/  STG.E desc[UR30][R4.64], R2 ;  /* 0x0000000204007986 */ /* 0x0007e6000c10191e */
.L_x_376:
[----:B------:R-:W-:Y:S05]  /*10470*/  BSYNC B0 ;  /* 0x0000000000007941 */ /* 0x000fea0003800000 */
.L_x_375:
[----:B------:R-:W-:Y:S04]  /*10480*/  BSSY B0, `(.L_x_377) ;  /* 0x000000a000007945 */ /* 0x000fe80003800000 */
[----:B------:R-:W-:Y:S05]  /*10490*/  @P4 BRA `(.L_x_378) ;  /* 0x0000000000204947 */ /* 0x000fea0003800000 */
[----:B-1-3--:R-:W-:Y:S01]  /*104a0*/  IMAD R2, R6, UR6, RZ ;  /* 0x0000000606027c24 */ /* 0x00afe2000f8e02ff */
[----:B------:R-:W-:-:S04]  /*104b0*/  ULDC.64 UR4, c[0x0][0x2b0] ;  /* 0x0000ac0000047ab9 */ /* 0x000fc80000000a00 */
[----:B------:R-:W-:-:S04]  /*104c0*/  IADD3 R3, P0, R2, R12, RZ ;  /* 0x0000000c02037210 */ /* 0x000fc80007f1e0ff */
[----:B------:R-:W-:Y:S02]  /*104d0*/  LEA.HI.X.SX32 R2, R2, R0, 0x1, P0 ;  /* 0x0000000002027211 */ /* 0x000fe400000f0eff */
[----:B--2---:R-:W-:-:S04]  /*104e0*/  LEA R4, P0, R3, UR4, 0x2 ;  /* 0x0000000403047c11 */ /* 0x004fc8000f8010ff */
[----:B------:R-:W-:Y:S01]  /*104f0*/  LEA.HI.X R5, R3, UR5, R2, 0x2, P0 ;  /* 0x0000000503057c11 */ /* 0x000fe200080f1402 */
[----:B------:R-:W-:-:S05]  /*10500*/  IMAD.MOV.U32 R2, RZ, RZ, 0x7f800000 ;  /* 0x7f800000ff027424 */ /* 0x000fca00078e00ff */
[----:B------:R4:W-:Y:S03]  /*10510*/  STG.E desc[UR30][R4.64], R2 ;  /* 0x0000000204007986 */ /* 0x0009e6000c10191e */
.L_x_378:
[----:B------:R-:W-:Y:S05]  /*10520*/  BSYNC B0 ;  /* 0x0000000000007941 */ /* 0x000fea0003800000 */
.L_x_377:
[----:B------:R-:W-:Y:S05]  /*10530*/  @P3 EXIT ;  /* 0x000000000000394d */ /* 0x000fea0003800000 */
[----:B------:R-:W-:Y:S01]  /*10540*/  IMAD R9, R9, UR6, RZ ;  /* 0x0000000609097c24 */ /* 0x000fe2000f8e02ff */
[----:B------:R-:W-:-:S04]  /*10550*/  ULDC.64 UR4, c[0x0][0x2b0] ;  /* 0x0000ac0000047ab9 */ /* 0x000fc80000000a00 */
[----:B------:R-:W-:-:S04]  /*10560*/  IADD3 R12, P0, R9, R12, RZ ;  /* 0x0000000c090c7210 */ /* 0x000fc80007f1e0ff */
[----:B------:R-:W-:Y:S02]  /*10570*/  LEA.HI.X.SX32 R0, R9, R0, 0x1, P0 ;  /* 0x0000000009007211 */ /* 0x000fe400000f0eff */
[----:B-1-34-:R-:W-:-:S04]  /*10580*/  LEA R2, P0, R12, UR4, 0x2 ;  /* 0x000000040c027c11 */ /* 0x01afc8000f8010ff */
[----:B------:R-:W-:Y:S01]  /*10590*/  LEA.HI.X R3, R12, UR5, R0, 0x2, P0 ;  /* 0x000000050c037c11 */ /* 0x000fe200080f1400 */
[----:B------:R-:W-:-:S05]  /*105a0*/  IMAD.MOV.U32 R0, RZ, RZ, 0x7f800000 ;  /* 0x7f800000ff007424 */ /* 0x000fca00078e00ff */
[----:B------:R-:W-:Y:S01]  /*105b0*/  STG.E desc[UR30][R2.64], R0 ;  /* 0x0000000002007986 */ /* 0x000fe2000c10191e */
[----:B------:R-:W-:Y:S05]  /*105c0*/  EXIT ;  /* 0x000000000000794d */ /* 0x000fea0003800000 */
.L_x_379:
        /* <DEDUP_REMOVED lines=11> */
.L_x_1150:


//--------------------- .text._ZN5flash16flash_fwd_kernelI23Flash_fwd_kernel_traitsILi96ELi128ELi64ELi4ELb0ELb0EN7cutlass10bfloat16_tE19Flash_kernel_traitsILi96ELi128ELi64ELi4ES3_EELb0ELb1ELb0ELb0ELb1ELb1ELb1ELb0EEEvNS_16Flash_fwd_paramsE --------------------------
	.section	.text._ZN5flash16flash_fwd_kernelI23Flash_fwd_kernel_traitsILi96ELi128ELi64ELi4ELb0ELb0EN7cutlass10bfloat16_tE19Flash_kernel_traitsILi96ELi128ELi64ELi4ES3_EELb0ELb1ELb0ELb0ELb1ELb1ELb1ELb0EEEvNS_16Flash_fwd_paramsE,"ax",@progbits
	.align	128
        .global         _ZN5flash16flash_fwd_kernelI23Flash_fwd_kernel_traitsILi96ELi128ELi64ELi4ELb0ELb0EN7cutlass10bfloat16_tE19Flash_kernel_traitsILi96ELi128ELi64ELi4ES3_EELb0ELb1ELb0ELb0ELb1ELb1ELb1ELb0EEEvNS_16Flash_fwd_paramsE
        .type           _ZN5flash16flash_fwd_kernelI23Flash_fwd_kernel_traitsILi96ELi128ELi64ELi4ELb0ELb0EN7cutlass10bfloat16_tE19Flash_kernel_traitsILi96ELi128ELi64ELi4ES3_EELb0ELb1ELb0ELb0ELb1ELb1ELb1ELb0EEEvNS_16Flash_fwd_paramsE,@function
        .size           _ZN5flash16flash_fwd_kernelI23Flash_fwd_kernel_traitsILi96ELi128ELi64ELi4ELb0ELb0EN7cutlass10bfloat16_tE19Flash_kernel_traitsILi96ELi128ELi64ELi4ES3_EELb0ELb1ELb0ELb0ELb1ELb1ELb1ELb0EEEvNS_16Flash_fwd_paramsE,(.L_x_1151 - _ZN5flash16flash_fwd_kernelI23Flash_fwd_kernel_traitsILi96ELi128ELi64ELi4ELb0ELb0EN7cutlass10bfloat16_tE19Flash_kernel_traitsILi96ELi128ELi64ELi4ES3_EELb0ELb1ELb0ELb0ELb1ELb1ELb1ELb0EEEvNS_16Flash_fwd_paramsE)
        .other          _ZN5flash16flash_fwd_kernelI23Flash_fwd_kernel_traitsILi96ELi128ELi64ELi4ELb0ELb0EN7cutlass10bfloat16_tE19Flash_kernel_traitsILi96ELi128ELi64ELi4ES3_EELb0ELb1ELb0ELb0ELb1ELb1ELb1ELb0EEEvNS_16Flash_fwd_paramsE,@"STO_CUDA_ENTRY STV_DEFAULT"
_ZN5flash16flash_fwd_kernelI23Flash_fwd_kernel_traitsILi96ELi128ELi64ELi4ELb0ELb0EN7cutlass10bfloat16_tE19Flash_kernel_traitsILi96ELi128ELi64ELi4ES3_EELb0ELb1ELb0ELb0ELb1ELb1ELb1ELb0EEEvNS_16Flash_fwd_paramsE:
.text._ZN5flash16flash_fwd_kernelI23Flash_fwd_kernel_traitsILi96ELi128ELi64ELi4ELb0ELb0EN7cutlass10bfloat16_tE19Flash_kernel_traitsILi96ELi128ELi64ELi4ES3_EELb0ELb1ELb0ELb0ELb1ELb1ELb1ELb0EEEvNS_16Flash_fwd_paramsE:
        /* <DEDUP_REMOVED lines=14> */
[----:B---3--:R-:W-:-:S05]  /*00e0*/  @P0 IMAD.WIDE R4, R23, 0x4, R2 ;  /* 0x0000000417040825 */ /* 0x008fca00078e0202 */
[----:B------:R2:W3:Y:S01]  /*00f0*/  @P0 LDG.E R8, desc[UR12][R4.64] ;  /* 0x0000000c04080981 */ /* 0x0004e2000c1e1900 */
[----:B-1----:R-:W-:-:S05]  /*0100*/  @P2 IMAD.WIDE R2, R23, 0x4, R6 ;  /* 0x0000000417022825 */ /* 0x002fca00078e0206 */
[----:B------:R-:W3:Y:S01]  /*0110*/  @P2 LDG.E R0, desc[UR12][R2.64] ;  /* 0x0000000c02002981 */ /* 0x000ee2000c1e1900 */
[----:B------:R-:W1:Y:S01]  /*0120*/  S2R R16, SR_CTAID.X ;  /* 0x0000000000107919 */ /* 0x000e620000002500 */
[----:B--2---:R-:W2:Y:S08]  /*0130*/  @!P2 LDC.64 R4, c[0x0][0x2c8] ;  /* 0x0000b200ff04ab82 */ /* 0x004eb00000000a00 */
[----:B------:R-:W4:Y:S01]  /*0140*/  @!P2 LDC.64 R2, c[0x0][0x318] ;  /* 0x0000c600ff02ab82 */ /* 0x000f220000000a00 */
[----:B-1----:R-:W-:-:S05]  /*0150*/  IMAD.SHL.U32 R184, R16, 0x80, RZ ;  /* 0x0000008010b87824 */ /* 0x002fca00078e00ff */
[----:B------:R-:W-:Y:S02]  /*0160*/  ISETP.GE.AND P1, PT, R184, UR15, PT ;  /* 0x0000000fb8007c0c */ /* 0x000fe4000bf26270 */
[----:B----4-:R-:W-:-:S04]  /*0170*/  @!P2 ISETP.NE.U32.AND P0, PT, R2, RZ, PT ;  /* 0x000000ff0200a20c */ /* 0x010fc80003f05070 */
[----:B------:R-:W-:Y:S01]  /*0180*/  @!P2 ISETP.NE.AND.EX P0, PT, R3, RZ, PT, P0 ;  /* 0x000000ff0300a20c */ /* 0x000fe20003f05300 */
[----:B---3--:R-:W-:-:S03]  /*0190*/  @P2 IMAD.IADD R140, R0, 0x1, -R8 ;  /* 0x00000001008c2824 */ /* 0x008fc600078e0a08 */
[----:B--2---:R-:W-:-:S03]  /*01a0*/  @!P2 SEL R0, R5, RZ, P0 ;  /* 0x000000ff0500a207 */ /* 0x004fc60000000000 */
        /* <DEDUP_REMOVED lines=27> */
[----:B------:R-:W-:Y:S01]  /*0360*/  LOP3.LUT R7, R3, 0xfffffffc, RZ, 0xc0, !PT ;  /* 0xfffffffc03077812 */ /* 0x000fe200078ec0ff */
[----:B------:R-:W-:Y:S01]  /*0370*/  ULDC.64 UR8, c[0x0][0x210] ;  /* 0x0000840000087ab9 */ /* 0x000fe20000000a00 */
[----:B------:R-:W-:Y:S01]  /*0380*/  SHF.R.S32.HI R2, RZ, 0x2, R3 ;  /* 0x00000002ff027819 */ /* 0x000fe20000011403 */
[----:B------:R-:W-:Y:S01]  /*0390*/  VIADD R141, R244, 0xffffffff ;  /* 0xfffffffff48d7836 */ /* 0x000fe20000000000 */
[----:B------:R-:W-:Y:S01]  /*03a0*/  SHF.R.S32.HI R6, RZ, 0x3, R21 ;  /* 0x00000003ff067819 */ /* 0x000fe20000011415 */
[----:B------:R-:W-:Y:S01]  /*03b0*/  IMAD.IADD R7, R182, 0x1, -R7 ;  /* 0x00000001b6077824 */ /* 0x000fe200078e0a07 */
[----:B------:R-:W-:Y:S01]  /*03c0*/  IADD3 R13, P0, R2, R8, RZ ;  /* 0x00000008020d7210 */ /* 0x000fe20007f1e0ff */
[----:B------:R-:W3:Y:S01]  /*03d0*/  S2UR UR16, SR_CgaCtaId ;  /* 0x00000000001079c3 */ /* 0x000ee20000008800 */
[-C--:B------:R-:W-:Y:S01]  /*03e0*/  LEA.HI R10, R12, R182.reuse, RZ, 0x4 ;  /* 0x000000b60c0a7211 */ /* 0x080fe200078f20ff */
[----:B------:R-:W-:Y:S01]  /*03f0*/  IMAD.SHL.U32 R6, R6, 0x40, RZ ;  /* 0x0000004006067824 */ /* 0x000fe200078e00ff */
[----:B------:R-:W-:Y:S01]  /*0400*/  LEA.HI R183, R12, R182, RZ, 0x5 ;  /* 0x000000b60cb77211 */ /* 0x000fe200078f28ff */
[----:B------:R-:W-:Y:S01]  /*0410*/  IMAD.SHL.U32 R26, R7, 0x8, RZ ;  /* 0x00000008071a7824 */ /* 0x000fe200078e00ff */
[----:B------:R-:W-:Y:S01]  /*0420*/  SHF.R.S32.HI R11, RZ, 0x4, R10 ;  /* 0x00000004ff0b7819 */ /* 0x000fe2000001140a */
[----:B------:R-:W-:Y:S01]  /*0430*/  IMAD R12, R22, UR6, RZ ;  /* 0x00000006160c7c24 */ /* 0x000fe2000f8e02ff */
[----:B------:R-:W-:Y:S01]  /*0440*/  SHF.R.S32.HI R181, RZ, 0x5, R183 ;  /* 0x00000005ffb57819 */ /* 0x000fe200000114b7 */
[----:B------:R-:W4:Y:S01]  /*0450*/  LDC.64 R246, c[0x0][0x250] ;  /* 0x00009400fff67b82 */ /* 0x000f220000000a00 */
[----:B-1----:R-:W-:Y:S01]  /*0460*/  IABS R0, R24 ;  /* 0x0000001800007213 */ /* 0x002fe20000000000 */
[----:B------:R-:W-:Y:S01]  /*0470*/  IMAD R12, R23, UR7, R12 ;  /* 0x00000007170c7c24 */ /* 0x000fe2000f8e020c */
[----:B------:R-:W-:-:S02]  /*0480*/  LEA.HI R9, R10, R11, RZ, 0x1 ;  /* 0x0000000b0a097211 */ /* 0x000fc400078f08ff */
[----:B------:R-:W-:Y:S01]  /*0490*/  SHF.R.S32.HI R27, RZ, 0x1f, R26 ;  /* 0x0000001fff1b7819 */ /* 0x000fe2000001141a */
[----:B------:R-:W-:Y:S01]  /*04a0*/  IMAD.MOV.U32 R14, RZ, RZ, R0 ;  /* 0x000000ffff0e7224 */ /* 0x000fe200078e0000 */
[C---:B--2---:R-:W-:Y:S01]  /*04b0*/  SHF.L.U64.HI R188, R248.reuse, 0x6, R249 ;  /* 0x00000006f8bc7819 */ /* 0x044fe200000102f9 */
[----:B------:R-:W-:Y:S02]  /*04c0*/  IMAD.SHL.U32 R185, R248, 0x40, RZ ;  /* 0x00000040f8b97824 */ /* 0x000fe400078e00ff */
[----:B------:R-:W1:Y:S08]  /*04d0*/  I2F.RP R0, R14 ;  /* 0x0000000e00007306 */ /* 0x000e700000209400 */
[----:B-1----:R-:W1:Y:S02]  /*04e0*/  MUFU.RCP R0, R0 ;  /* 0x0000000000007308 */ /* 0x002e640000001000 */
[----:B-1----:R-:W-:Y:S01]  /*04f0*/  VIADD R4, R0, 0xffffffe ;  /* 0x0ffffffe00047836 */ /* 0x002fe20000000000 */
[----:B------:R-:W-:-:S02]  /*0500*/  LEA.HI R0, R3, R2, RZ, 0x1 ;  /* 0x0000000203007211 */ /* 0x000fc400078f08ff */
[----:B------:R-:W-:-:S03]  /*0510*/  SHF.R.S32.HI R3, RZ, 0x1f, R2 ;  /* 0x0000001fff037819 */ /* 0x000fc60000011402 */
[----:B------:R1:W2:Y:S01]  /*0520*/  F2I.FTZ.U32.TRUNC.NTZ R5, R4 ;  /* 0x0000000400057305 */ /* 0x0002a2000021f000 */
[----:B------:R-:W-:Y:S01]  /*0530*/  LEA.HI.X.SX32 R15, R8, R3, 0x1, P0 ;  /* 0x00000003080f7211 */ /* 0x000fe200000f0eff */
[----:B------:R-:W-:Y:S01]  /*0540*/  IMAD.WIDE R28, R16, 0x80, R2 ;  /* 0x00000080101c7825 */ /* 0x000fe200078e0202 */
[----:B------:R-:W-:-:S04]  /*0550*/  LOP3.LUT R3, R9, 0xfffffffe, RZ, 0xc0, !PT ;  /* 0xfffffffe09037812 */ /* 0x000fc800078ec0ff */
[----:B------:R5:W-:Y:S01]  /*0560*/  STL.64 [R1+0x58], R28 ;  /* 0x0000581c01007387 */ /* 0x000be20000100a00 */
[----:B------:R-:W-:Y:S02]  /*0570*/  IMAD.IADD R18, R11, 0x1, -R3 ;  /* 0x000000010b127824 */ /* 0x000fe400078e0a03 */
[----:B------:R-:W-:Y:S01]  /*0580*/  IMAD R3, R22, UR4, RZ ;  /* 0x0000000416037c24 */ /* 0x000fe2000f8e02ff */
[----:B------:R4:W-:Y:S01]  /*0590*/  STL.64 [R1+0x50], R26 ;  /* 0x0000501a01007387 */ /* 0x0009e20000100a00 */
[----:B-1----:R-:W-:Y:S02]  /*05a0*/  LOP3.LUT R4, R0, 0x7fffffe, RZ, 0xc0, !PT ;  /* 0x07fffffe00047812 */ /* 0x002fe400078ec0ff */
[----:B------:R-:W-:Y:S01]  /*05b0*/  LOP3.LUT R0, R6, 0xc0, RZ, 0xc0, !PT ;  /* 0x000000c006007812 */ /* 0x000fe200078ec0ff */
[----:B------:R-:W-:Y:S01]  /*05c0*/  STL [R1+0x4c], R188 ;  /* 0x00004cbc01007387 */ /* 0x000fe20000100800 */
[----:B------:R-:W-:Y:S01]  /*05d0*/  IABS R6, R17 ;  /* 0x0000001100067213 */ /* 0x000fe20000000000 */
[----:B------:R-:W-:Y:S01]  /*05e0*/  IMAD.IADD R7, R2, 0x1, -R4 ;  /* 0x0000000102077824 */ /* 0x000fe200078e0a04 */
[----:B------:R-:W-:-:S02]  /*05f0*/  LOP3.LUT R4, R0, 0x18, R26, 0xf8, !PT ;  /* 0x0000001800047812 */ /* 0x000fc400078ef81a */
[----:B--2---:R-:W-:Y:S01]  /*0600*/  IADD3 R2, RZ, -R5, RZ ;  /* 0x80000005ff027210 */ /* 0x004fe20007ffe0ff */
[----:B------:R-:W-:Y:S01]  /*0610*/  IMAD R7, R181, 0x8, R7 ;  /* 0x00000008b5077824 */ /* 0x000fe200078e0207 */
[----:B------:R-:W-:-:S04]  /*0620*/  SHF.R.U32.HI R0, RZ, 0x3, R0 ;  /* 0x00000003ff007819 */ /* 0x000fc80000011600 */
[----:B------:R-:W-:Y:S01]  /*0630*/  LOP3.LUT R230, R4, R0, RZ, 0x3c, !PT ;  /* 0x0000000004e67212 */ /* 0x000fe200078e3cff */
[----:B------:R-:W-:Y:S01]  /*0640*/  IMAD R0, R2, R14, RZ ;  /* 0x0000000e02007224 */ /* 0x000fe200078e02ff */
[----:B------:R-:W-:Y:S01]  /*0650*/  LOP3.LUT R2, R10, 0xfffffff0, RZ, 0xc0, !PT ;  /* 0xfffffff00a027812 */ /* 0x000fe200078ec0ff */
[----:B------:R-:W-:Y:S02]  /*0660*/  IMAD.MOV.U32 R4, RZ, RZ, RZ ;  /* 0x000000ffff047224 */ /* 0x000fe400078e00ff */
[----:B------:R-:W-:Y:S02]  /*0670*/  IMAD.MOV.U32 R10, RZ, RZ, R6 ;  /* 0x000000ffff0a7224 */ /* 0x000fe400078e0006 */
[----:B------:R-:W-:-:S04]  /*0680*/  IMAD.HI.U32 R5, R5, R0, R4 ;  /* 0x0000000005057227 */ /* 0x000fc800078e0004 */
[----:B------:R-:W-:Y:S02]  /*0690*/  IMAD.IADD R0, R182, 0x1, -R2 ;  /* 0x00000001b6007824 */ /* 0x000fe400078e0a02 */
[----:B------:R-:W-:-:S03]  /*06a0*/  IMAD.HI.U32 R8, R5, R10, RZ ;  /* 0x0000000a05087227 */ /* 0x000fc600078e00ff */
[----:B------:R-:W-:Y:S01]  /*06b0*/  SHF.R.S32.HI R6, RZ, 0x1f, R0 ;  /* 0x0000001fff067819 */ /* 0x000fe20000011400 */
[C---:B------:R-:W-:Y:S01]  /*06c0*/  IMAD R4, R23.reuse, UR5, R3 ;  /* 0x0000000517047c24 */ /* 0x040fe2000f8e0203 */
[-C--:B------:R-:W-:Y:S01]  /*06d0*/  LEA.HI R9, R0, R0.reuse, RZ, 0x1 ;  /* 0x0000000000097211 */ /* 0x080fe200078f08ff */
[----:B------:R-:W-:Y:S01]  /*06e0*/  IMAD.WIDE.U32 R2, R23, UR4, R26 ;  /* 0x0000000417027c25 */ /* 0x000fe2000f8e001a */
[----:B------:R-:W-:Y:S01]  /*06f0*/  LEA.HI R20, R6, R0, RZ, 0x3 ;  /* 0x0000000006147211 */ /* 0x000fe200078f18ff */
[----:B------:R-:W-:Y:S01]  /*0700*/  ULDC.64 UR4, c[0x0][0x258] ;  /* 0x0000960000047ab9 */ /* 0x000fe20000000a00 */
[----:B------:R-:W-:Y:S01]  /*0710*/  LOP3.LUT R5, R9, 0x7fffffe, RZ, 0xc0, !PT ;  /* 0x07fffffe09057812 */ /* 0x000fe200078ec0ff */
[----:B------:R-:W-:Y:S01]  /*0720*/  IMAD.MOV R6, RZ, RZ, -R8 ;  /* 0x000000ffff067224 */ /* 0x000fe200078e0a08 */
[----:B------:R-:W-:Y:S01]  /*0730*/  SHF.R.S32.HI R11, RZ, 0x1, R9 ;  /* 0x00000001ff0b7819 */ /* 0x000fe20000011409 */
[----:B------:R-:W-:Y:S01]  /*0740*/  IMAD.IADD R3, R3, 0x1, R4 ;  /* 0x0000000103037824 */ /* 0x000fe200078e0204 */
[----:B------:R-:W-:Y:S01]  /*0750*/  LOP3.LUT R4, R21, 0xfffffff8, RZ, 0xc0, !PT ;  /* 0xfffffff815047812 */ /* 0x000fe200078ec0ff */
[----:B------:R-:W-:Y:S01]  /*0760*/  IMAD R6, R14, R6, R10 ;  /* 0x000000060e067224 */ /* 0x000fe200078e020a */
[----:B------:R-:W-:Y:S01]  /*0770*/  IADD3 R180, R0, -R5, RZ ;  /* 0x8000000500b47210 */ /* 0x000fe20007ffe0ff */
[----:B------:R-:W-:Y:S01]  /*0780*/  IMAD.WIDE.U32 R2, R17, UR4, R2 ;  /* 0x0000000411027c25 */ /* 0x000fe2000f8e0002 */
[----:B------:R-:W-:-:S02]  /*0790*/  SHF.R.S32.HI R5, RZ, 0x1f, R17 ;  /* 0x0000001fff057819 */ /* 0x000fc40000011411 */
[----:B------:R-:W-:Y:S01]  /*07a0*/  ISETP.GT.U32.AND P2, PT, R14, R6, PT ;  /* 0x000000060e00720c */ /* 0x000fe20003f44070 */
[----:B------:R-:W-:Y:S01]  /*07b0*/  IMAD.IADD R0, R182, 0x1, -R4 ;  /* 0x00000001b6007824 */ /* 0x000fe200078e0a04 */
[----:B------:R-:W-:Y:S01]  /*07c0*/  LOP3.LUT R10, R17, R24, RZ, 0x3c, !PT ;  /* 0x00000018110a7212 */ /* 0x000fe200078e3cff */
[----:B------:R-:W-:Y:S01]  /*07d0*/  IMAD R5, R5, UR4, RZ ;  /* 0x0000000405057c24 */ /* 0x000fe2000f8e02ff */
[----:B------:R-:W-:Y:S01]  /*07e0*/  SHF.R.S32.HI R9, RZ, 0x1f, R9 ;  /* 0x0000001fff097819 */ /* 0x000fe20000011409 */
[----:B------:R-:W-:Y:S01]  /*07f0*/  IMAD.U32 R230, R7, 0x20, R230 ;  /* 0x0000002007e67824 */ /* 0x000fe200078e00e6 */
[----:B------:R-:W-:Y:S01]  /*0800*/  LEA.HI R16, R0, R0, RZ, 0x1 ;  /* 0x0000000000107211 */ /* 0x000fe200078f08ff */
[----:B------:R-:W-:Y:S01]  /*0810*/  IMAD R5, R17, UR5, R5 ;  /* 0x0000000511057c24 */ /* 0x000fe2000f8e0205 */
[----:B------:R-:W-:Y:S01]  /*0820*/  ISETP.GE.AND P1, PT, R10, RZ, PT ;  /* 0x000000ff0a00720c */ /* 0x000fe20003f26270 */
[----:B------:R-:W-:Y:S01]  /*0830*/  UMOV UR5, 0x400 ;  /* 0x0000040000057882 */ /* 0x000fe20000000000 */
[----:B------:R-:W-:Y:S01]  /*0840*/  LOP3.LUT R4, R16, 0x3fffffe, RZ, 0xc0, !PT ;  /* 0x03fffffe10047812 */ /* 0x000fe200078ec0ff */
[----:B------:R-:W-:Y:S01]  /*0850*/  IMAD.IADD R3, R3, 0x1, R5 ;  /* 0x0000000103037824 */ /* 0x000fe200078e0205 */
[----:B---3--:R-:W-:Y:S01]  /*0860*/  ULEA UR5, UR16, UR5, 0x18 ;  /* 0x0000000510057291 */ /* 0x008fe2000f8ec03f */
[----:B------:R-:W-:Y:S01]  /*0870*/  @!P2 IMAD.IADD R6, R6, 0x1, -R14 ;  /* 0x000000010606a824 */ /* 0x000fe200078e0a0e */
[----:B------:R-:W-:Y:S01]  /*0880*/  LEA.HI R9, R9, R11, RZ, 0x2 ;  /* 0x0000000b09097211 */ /* 0x000fe200078f10ff */
[----:B------:R-:W-:Y:S01]  /*0890*/  IMAD.IADD R19, R0, 0x1, -R4 ;  /* 0x0000000100137824 */ /* 0x000fe200078e0a04 */
[----:B------:R-:W-:Y:S01]  /*08a0*/  USHF.L.U32 UR4, UR10, 0x6, URZ ;  /* 0x000000060a047899 */ /* 0x000fe2000800063f */
[----:B------:R-:W-:Y:S01]  /*08b0*/  IMAD R0, R15, R248, RZ ;  /* 0x000000f80f007224 */ /* 0x000fe200078e02ff */
[----:B------:R-:W-:Y:S01]  /*08c0*/  ISETP.GE.U32.AND P0, PT, R6, R14, PT ;  /* 0x0000000e0600720c */ /* 0x000fe20003f06070 */
[----:B------:R-:W-:Y:S01]  /*08d0*/  IMAD.WIDE.U32 R4, R13, R248, R26 ;  /* 0x000000f80d047225 */ /* 0x000fe200078e001a */
[----:B------:R-:W-:-:S02]  /*08e0*/  LEA R230, R230, UR5, 0x1 ;  /* 0x00000005e6e67c11 */ /* 0x000fc4000f8e08ff */
[----:B------:R-:W-:Y:S01]  /*08f0*/  SHF.R.S32.HI R14, RZ, 0x1f, R141 ;  /* 0x0000001fff0e7819 */ /* 0x000fe2000001148d */
[----:B------:R-:W-:Y:S01]  /*0900*/  IMAD R0, R13, R249, R0 ;  /* 0x000000f90d007224 */ /* 0x000fe200078e0200 */
[----:B------:R-:W-:Y:S01]  /*0910*/  SHF.R.S32.HI R16, RZ, 0x1, R16 ;  /* 0x00000001ff107819 */ /* 0x000fe20000011410 */
[----:B------:R-:W-:Y:S01]  /*0920*/  @!P2 VIADD R8, R8, 0x1 ;  /* 0x000000010808a836 */ /* 0x000fe20000000000 */
[----:B------:R-:W-:Y:S01]  /*0930*/  ISETP.NE.AND P2, PT, R24, RZ, PT ;  /* 0x000000ff1800720c */ /* 0x000fe20003f45270 */
[----:B------:R-:W-:Y:S01]  /*0940*/  IMAD.WIDE.U32 R6, R28, UR10, R2 ;  /* 0x0000000a1c067c25 */ /* 0x000fe2000f8e0002 */
[----:B------:R-:W-:-:S03]  /*0950*/  IADD3 R5, R5, R0, RZ ;  /* 0x0000000005057210 */ /* 0x000fc60007ffe0ff */
[----:B------:R-:W-:Y:S01]  /*0960*/  IMAD R0, R29, UR10, RZ ;  /* 0x0000000a1d007c24 */ /* 0x000fe2000f8e02ff */
[----:B------:R-:W-:Y:S01]  /*0970*/  USHF.L.U64.HI UR10, UR10, 0x6, UR11 ;  /* 0x000000060a0a7899 */ /* 0x000fe2000801020b */
[----:B------:R-:W-:Y:S01]  /*0980*/  @P0 VIADD R8, R8, 0x1 ;  /* 0x0000000108080836 */ /* 0x000fe20000000000 */
[----:B------:R-:W-:Y:S01]  /*0990*/  LEA R2, P0, R6, UR8, 0x1 ;  /* 0x0000000806027c11 */ /* 0x000fe2000f8008ff */
[----:B------:R-:W-:Y:S02]  /*09a0*/  IMAD R0, R28, UR11, R0 ;  /* 0x0000000b1c007c24 */ /* 0x000fe4000f8e0200 */
[----:B------:R-:W-:Y:S02]  /*09b0*/  IMAD.MOV.U32 R10, RZ, RZ, R8 ;  /* 0x000000ffff0a7224 */ /* 0x000fe400078e0008 */
[----:B------:R-:W-:Y:S01]  /*09c0*/  IMAD.IADD R3, R7, 0x1, R0 ;  /* 0x0000000107037824 */ /* 0x000fe200078e0200 */
[----:B------:R-:W-:Y:S01]  /*09d0*/  LOP3.LUT R0, R9, 0xfffffffc, RZ, 0xc0, !PT ;  /* 0xfffffffc09007812 */ /* 0x000fe200078ec0ff */
[----:B------:R-:W-:Y:S01]  /*09e0*/  IMAD.WIDE.U32 R4, R23, UR6, R4 ;  /* 0x0000000617047c25 */ /* 0x000fe2000f8e0004 */
[----:B------:R-:W-:-:S02]  /*09f0*/  ULDC.64 UR6, c[0x0][0x260] ;  /* 0x0000980000067ab9 */ /* 0x000fc40000000a00 */
[----:B------:R-:W-:Y:S01]  /*0a00*/  LEA.HI.X R3, R6, UR9, R3, 0x1, P0 ;  /* 0x0000000906037c11 */ /* 0x000fe200080f0c03 */
[----:B------:R-:W-:Y:S01]  /*0a10*/  @!P1 IMAD.MOV R10, RZ, RZ, -R10 ;  /* 0x000000ffff0a9224 */ /* 0x000fe200078e0a0a */
[----:B------:R-:W-:Y:S01]  /*0a20*/  @!P2 LOP3.LUT R10, RZ, R24, RZ, 0x33, !PT ;  /* 0x00000018ff0aa212 */ /* 0x000fe200078e33ff */
[----:B------:R-:W-:Y:S01]  /*0a30*/  IMAD.IADD R5, R5, 0x1, R12 ;  /* 0x0000000105057824 */ /* 0x000fe200078e020c */
[----:B------:R-:W-:Y:S01]  /*0a40*/  IADD3 R17, R11, -R0, RZ ;  /* 0x800000000b117210 */ /* 0x000fe20007ffe0ff */
[----:B------:R-:W-:Y:S01]  /*0a50*/  @!PT LDS RZ, [RZ] ;  /* 0x00000000fffff984 */ /* 0x000fe20000000800 */
[----:B------:R-:W-:Y:S01]  /*0a60*/  @!PT LDS RZ, [RZ] ;  /* 0x00000000fffff984 */ /* 0x000fe20000000800 */
[----:B------:R-:W-:Y:S01]  /*0a70*/  @!PT LDS RZ, [RZ] ;  /* 0x00000000fffff984 */ /* 0x000fe20000000800 */
[----:B------:R-:W-:Y:S01]  /*0a80*/  LDGSTS.E.BYPASS.LTC128B.128 [R230], desc[UR12][R2.64] ;  /* 0x0000000002e67fae */ /* 0x000fe2000b901d4c */
[----:B------:R-:W-:Y:S01]  /*0a90*/  SHF.R.S32.HI R12, RZ, 0x1f, R10 ;  /* 0x0000001fff0c7819 */ /* 0x000fe2000001140a */
[----:B-----5:R-:W-:Y:S01]  /*0aa0*/  IMAD.WIDE.U32 R28, R10, UR6, R4 ;  /* 0x000000060a1c7c25 */ /* 0x020fe2000f8e0004 */
[----:B------:R-:W-:Y:S01]  /*0ab0*/  ULDC.64 UR8, c[0x0][0x218] ;  /* 0x0000860000087ab9 */ /* 0x000fe20000000a00 */
[----:B------:R-:W-:Y:S01]  /*0ac0*/  LDGSTS.E.BYPASS.LTC128B.128 [R230+0x2000], desc[UR12][R2.64+0x40] ;  /* 0x0200004002e67fae */ /* 0x000fe2000b901d4c */
[----:B------:R-:W-:Y:S01]  /*0ad0*/  LOP3.LUT P1, RZ, R17, 0x2, RZ, 0xc0, !PT ;  /* 0x0000000211ff7812 */ /* 0x000fe2000782c0ff */
[----:B------:R-:W-:-:S02]  /*0ae0*/  IMAD R0, R12, UR6, RZ ;  /* 0x000000060c007c24 */ /* 0x000fc4000f8e02ff */
[----:B------:R1:W-:Y:S01]  /*0af0*/  LDGSTS.E.BYPASS.LTC128B.128 [R230+0x4000], desc[UR12][R2.64+0x80] ;  /* 0x0400008002e67fae */ /* 0x0003e2000b901d4c */
[----:B------:R-:W-:Y:S02]  /*0b00*/  IMAD.MOV.U32 R186, RZ, RZ, R28 ;  /* 0x000000ffffba7224 */ /* 0x000fe400078e001c */
[----:B------:R-:W-:Y:S01]  /*0b10*/  IMAD R6, R10, UR7, R0 ;  /* 0x000000070a067c24 */ /* 0x000fe2000f8e0200 */
[----:B------:R-:W-:Y:S01]  /*0b20*/  ULDC.64 UR6, c[0x0][0x238] ;  /* 0x00008e0000067ab9 */ /* 0x000fe20000000a00 */
[----:B------:R-:W-:Y:S01]  /*0b30*/  IMAD R0, R188, R141, RZ ;  /* 0x0000008dbc007224 */ /* 0x000fe200078e02ff */
[----:B------:R-:W-:Y:S01]  /*0b40*/  STL.64 [R1+0x40], R28 ;  /* 0x0000401c01007387 */ /* 0x000fe20000100a00 */
[----:B------:R-:W-:Y:S02]  /*0b50*/  IMAD.IADD R187, R29, 0x1, R6 ;  /* 0x000000011dbb7824 */ /* 0x000fe400078e0206 */
[-C--:B------:R-:W-:Y:S01]  /*0b60*/  IMAD R0, R14, R185.reuse, R0 ;  /* 0x000000b90e007224 */ /* 0x080fe200078e0200 */
[----:B------:R-:W-:Y:S01]  /*0b70*/  STL [R1+0x34], R185 ;  /* 0x000034b901007387 */ /* 0x000fe20000100800 */
[----:B------:R-:W-:-:S03]  /*0b80*/  IMAD.WIDE.U32 R8, R141, R185, R186 ;  /* 0x000000b98d087225 */ /* 0x000fc600078e00ba */
[----:B------:R-:W-:Y:S01]  /*0b90*/  STL.64 [R1+0x38], R186 ;  /* 0x000038ba01007387 */ /* 0x000fe20000100a00 */
[----:B----4-:R-:W-:Y:S01]  /*0ba0*/  IMAD R11, R15, R246, RZ ;  /* 0x000000f60f0b7224 */ /* 0x010fe200078e02ff */
[----:B------:R-:W-:Y:S01]  /*0bb0*/  IADD3 R0, R9, R0, RZ ;  /* 0x0000000009007210 */ /* 0x000fe20007ffe0ff */
[----:B------:R-:W-:Y:S01]  /*0bc0*/  IMAD.SHL.U32 R15, R246, 0x40, RZ ;  /* 0x00000040f60f7824 */ /* 0x000fe200078e00ff */
[----:B-1----:R-:W-:-:S04]  /*0bd0*/  IADD3 R2, P0, R2, UR4, RZ ;  /* 0x0000000402027c10 */ /* 0x002fc8000ff1e0ff */
[----:B------:R-:W-:Y:S02]  /*0be0*/  IADD3.X R3, R3, UR10, RZ, P0, !PT ;  /* 0x0000000a03037c10 */ /* 0x000fe400087fe4ff */
[----:B------:R-:W-:-:S03]  /*0bf0*/  IADD3 R4, P0, R2, UR4, RZ ;  /* 0x0000000402047c10 */ /* 0x000fc6000ff1e0ff */
[----:B------:R-:W-:Y:S01]  /*0c00*/  LDGSTS.E.BYPASS.LTC128B.128 [R230+0x800], desc[UR12][R2.64] ;  /* 0x0080000002e67fae */ /* 0x000fe2000b901d4c */
[----:B------:R-:W-:Y:S02]  /*0c10*/  IADD3.X R5, R3, UR10, RZ, P0, !PT ;  /* 0x0000000a03057c10 */ /* 0x000fe400087fe4ff */
[----:B------:R-:W-:Y:S01]  /*0c20*/  IADD3 R6, P0, R4, UR4, RZ ;  /* 0x0000000404067c10 */ /* 0x000fe2000ff1e0ff */
[----:B------:R-:W-:Y:S01]  /*0c30*/  LDGSTS.E.BYPASS.LTC128B.128 [R230+0x2800], desc[UR12][R2.64+0x40] ;  /* 0x0280004002e67fae */ /* 0x000fe2000b901d4c */
[----:B------:R-:W-:Y:S02]  /*0c40*/  UIADD3 UR4, UR5, 0x6000, URZ ;  /* 0x0000600005047890 */ /* 0x000fe4000fffe03f */
[----:B------:R-:W-:Y:S01]  /*0c50*/  IADD3.X R7, R5, UR10, RZ, P0, !PT ;  /* 0x0000000a05077c10 */ /* 0x000fe200087fe4ff */
[----:B------:R1:W-:Y:S04]  /*0c60*/  LDGSTS.E.BYPASS.LTC128B.128 [R230+0x4800], desc[UR12][R2.64+0x80] ;  /* 0x0480008002e67fae */ /* 0x0003e8000b901d4c */
[----:B------:R-:W-:Y:S04]  /*0c70*/  LDGSTS.E.BYPASS.LTC128B.128 [R230+0x1000], desc[UR12][R4.64] ;  /* 0x0100000004e67fae */ /* 0x000fe8000b901d4c */
[----:B------:R-:W-:Y:S04]  /*0c80*/  LDGSTS.E.BYPASS.LTC128B.128 [R230+0x3000], desc[UR12][R4.64+0x40] ;  /* 0x0300004004e67fae */ /* 0x000fe8000b901d4c */
[----:B------:R2:W-:Y:S04]  /*0c90*/  LDGSTS.E.BYPASS.LTC128B.128 [R230+0x5000], desc[UR12][R4.64+0x80] ;  /* 0x0500008004e67fae */ /* 0x0005e8000b901d4c */
[----:B------:R-:W-:Y:S04]  /*0ca0*/  LDGSTS.E.BYPASS.LTC128B.128 [R230+0x1800], desc[UR12][R6.64] ;  /* 0x0180000006e67fae */ /* 0x000fe8000b901d4c */
[----:B------:R-:W-:Y:S04]  /*0cb0*/  LDGSTS.E.BYPASS.LTC128B.128 [R230+0x3800], desc[UR12][R6.64+0x40] ;  /* 0x0380004006e67fae */ /* 0x000fe8000b901d4c */
[----:B------:R3:W-:Y:S01]  /*0cc0*/  LDGSTS.E.BYPASS.LTC128B.128 [R230+0x5800], desc[UR12][R6.64+0x80] ;  /* 0x0580008006e67fae */ /* 0x0007e2000b901d4c */
[----:B-1----:R-:W-:-:S04]  /*0cd0*/  LEA R2, P0, R8, UR8, 0x1 ;  /* 0x0000000808027c11 */ /* 0x002fc8000f8008ff */
[----:B------:R-:W-:Y:S01]  /*0ce0*/  LEA.HI.X R3, R8, UR9, R0, 0x1, P0 ;  /* 0x0000000908037c11 */ /* 0x000fe200080f0c00 */
[----:B------:R-:W-:Y:S01]  /*0cf0*/  IMAD R0, R13, R247, R11 ;  /* 0x000000f70d007224 */ /* 0x000fe200078e020b */
[----:B------:R-:W-:-:S03]  /*0d00*/  SHF.L.U64.HI R11, R246, 0x6, R247 ;  /* 0x00000006f60b7819 */ /* 0x000fc600000102f7 */
[----:B------:R-:W-:Y:S01]  /*0d10*/  LDGSTS.E.BYPASS.LTC128B.128 [R230+0x6000], desc[UR12][R2.64] ;  /* 0x0600000002e67fae */ /* 0x000fe2000b901d4c */
[----:B--2---:R-:W-:-:S03]  /*0d20*/  IMAD.WIDE.U32 R4, R13, R246, R26 ;  /* 0x000000f60d047225 */ /* 0x004fc600078e001a */
[----:B------:R-:W-:Y:S01]  /*0d30*/  LDGSTS.E.BYPASS.LTC128B.128 [R230+0x7000], desc[UR12][R2.64+0x40] ;  /* 0x0700004002e67fae */ /* 0x000fe2000b901d4c */
[----:B------:R-:W-:-:S03]  /*0d40*/  IMAD.IADD R5, R5, 0x1, R0 ;  /* 0x0000000105057824 */ /* 0x000fc600078e0200 */
[----:B------:R1:W-:Y:S01]  /*0d50*/  LDGSTS.E.BYPASS.LTC128B.128 [R230+0x8000], desc[UR12][R2.64+0x80] ;  /* 0x0800008002e67fae */ /* 0x0003e2000b901d4c */
[----:B------:R-:W-:Y:S02]  /*0d60*/  IMAD R0, R22, UR6, RZ ;  /* 0x0000000616007c24 */ /* 0x000fe4000f8e02ff */
[C---:B------:R-:W-:Y:S01]  /*0d70*/  IMAD.WIDE.U32 R4, R23.reuse, UR6, R4 ;  /* 0x0000000617047c25 */ /* 0x040fe2000f8e0004 */
[----:B------:R-:W-:Y:S03]  /*0d80*/  STL [R1+0x48], R11 ;  /* 0x0000480b01007387 */ /* 0x000fe60000100800 */
[----:B------:R-:W-:Y:S01]  /*0d90*/  IMAD R0, R23, UR7, R0 ;  /* 0x0000000717007c24 */ /* 0x000fe2000f8e0200 */
[----:B------:R-:W-:Y:S01]  /*0da0*/  ULDC.64 UR6, c[0x0][0x268] ;  /* 0x00009a0000067ab9 */ /* 0x000fe20000000a00 */
[----:B---3--:R-:W-:Y:S01]  /*0db0*/  IMAD R6, R11, R141, RZ ;  /* 0x0000008d0b067224 */ /* 0x008fe200078e02ff */
[----:B------:R-:W-:Y:S01]  /*0dc0*/  STL [R1+0x30], R15 ;  /* 0x0000300f01007387 */ /* 0x000fe20000100800 */
[----:B------:R-:W-:-:S02]  /*0dd0*/  IMAD.IADD R5, R5, 0x1, R0 ;  /* 0x0000000105057824 */ /* 0x000fc400078e0200 */
[----:B------:R-:W-:Y:S02]  /*0de0*/  IMAD R0, R12, UR6, RZ ;  /* 0x000000060c007c24 */ /* 0x000fe4000f8e02ff */
[----:B------:R-:W-:-:S04]  /*0df0*/  IMAD.WIDE.U32 R26, R10, UR6, R4 ;  /* 0x000000060a1a7c25 */ /* 0x000fc8000f8e0004 */
[----:B------:R-:W-:Y:S01]  /*0e00*/  IMAD.SHL.U32 R4, R17, 0x40, RZ ;  /* 0x0000004011047824 */ /* 0x000fe200078e00ff */
[----:B------:R-:W-:Y:S01]  /*0e10*/  STL.64 [R1+0x60], R26 ;  /* 0x0000601a01007387 */ /* 0x000fe20000100a00 */
[----:B------:R-:W-:Y:S02]  /*0e20*/  IMAD.MOV.U32 R24, RZ, RZ, R26 ;  /* 0x000000ffff187224 */ /* 0x000fe400078e001a */
[----:B------:R-:W-:Y:S01]  /*0e30*/  IMAD R9, R14, R15, R6 ;  /* 0x0000000f0e097224 */ /* 0x000fe200078e0206 */
[----:B------:R-:W-:Y:S02]  /*0e40*/  SHF.L.U32 R6, R18, 0x3, RZ ;  /* 0x0000000312067819 */ /* 0x000fe400000006ff */
[----:B------:R-:W-:Y:S02]  /*0e50*/  LOP3.LUT R4, R4, 0xc0, RZ, 0xc0, !PT ;  /* 0x000000c004047812 */ /* 0x000fe400078ec0ff */
[----:B-1----:R-:W-:Y:S02]  /*0e60*/  IADD3 R2, P0, R185, R2, RZ ;  /* 0x00000002b9027210 */ /* 0x002fe40007f1e0ff */
[----:B------:R-:W-:-:S02]  /*0e70*/  LOP3.LUT R6, R4, 0x8, R6, 0xf8, !PT ;  /* 0x0000000804067812 */ /* 0x000fc400078ef806 */
[----:B------:R-:W-:Y:S01]  /*0e80*/  SHF.R.U32.HI R5, RZ, 0x3, R4 ;  /* 0x00000003ff057819 */ /* 0x000fe20000011604 */
[----:B------:R-:W-:-:S03]  /*0e90*/  IMAD.X R3, R188, 0x1, R3, P0 ;  /* 0x00000001bc037824 */ /* 0x000fc600000e0603 */
[----:B------:R-:W-:Y:S02]  /*0ea0*/  LOP3.LUT R143, R6, R5, RZ, 0x3c, !PT ;  /* 0x00000005068f7212 */ /* 0x000fe400078e3cff */
[----:B------:R-:W-:Y:S04]  /*0eb0*/  LDGSTS.E.BYPASS.LTC128B.128 [R230+0x6800], desc[UR12][R2.64] ;  /* 0x0680000002e67fae */ /* 0x000fe8000b901d4c */
[----:B------:R-:W-:Y:S04]  /*0ec0*/  LDGSTS.E.BYPASS.LTC128B.128 [R230+0x7800], desc[UR12][R2.64+0x40] ;  /* 0x0780004002e67fae */ /* 0x000fe8000b901d4c */
[----:B------:R1:W-:Y:S04]  /*0ed0*/  LDGSTS.E.BYPASS.LTC128B.128 [R230+0x8800], desc[UR12][R2.64+0x80] ;  /* 0x0880008002e67fae */ /* 0x0003e8000b901d4c */
[----:B------:R-:W0:Y:S01]  /*0ee0*/  LDGDEPBAR ;  /* 0x00000000000079af */ /* 0x000e220000000000 */
[----:B-1----:R-:W-:Y:S01]  /*0ef0*/  IMAD R3, R10, UR7, R0 ;  /* 0x000000070a037c24 */ /* 0x002fe2000f8e0200 */
[----:B------:R-:W-:-:S04]  /*0f00*/  DEPBAR.LE SB0, 0x0 ;  /* 0x000080000000791a */ /* 0x000fc80000000000 */
[----:B------:R-:W-:Y:S01]  /*0f10*/  IMAD.SHL.U32 R2, R20, 0x20, RZ ;  /* 0x0000002014027824 */ /* 0x000fe200078e00ff */
[----:B------:R-:W-:Y:S01]  /*0f20*/  ULDC.64 UR6, c[0x0][0x220] ;  /* 0x0000880000067ab9 */ /* 0x000fe20000000a00 */
[----:B------:R-:W-:Y:S02]  /*0f30*/  IMAD.SHL.U32 R0, R16, 0x40, RZ ;  /* 0x0000004010007824 */ /* 0x000fe400078e00ff */
[----:B------:R-:W-:Y:S01]  /*0f40*/  IMAD.IADD R25, R27, 0x1, R3 ;  /* 0x000000011b197824 */ /* 0x000fe200078e0203 */
[----:B------:R-:W-:Y:S01]  /*0f50*/  LOP3.LUT R142, R2, 0xffffff00, RZ, 0xc0, !PT ;  /* 0xffffff00028e7812 */ /* 0x000fe200078ec0ff */
[----:B------:R-:W-:Y:S01]  /*0f60*/  IMAD R10, R18, 0x8, R19 ;  /* 0x00000008120a7824 */ /* 0x000fe200078e0213 */
[----:B------:R-:W-:Y:S01]  /*0f70*/  LOP3.LUT R0, R0, 0xc0, RZ, 0xc0, !PT ;  /* 0x000000c000007812 */ /* 0x000fe200078ec0ff */
[----:B------:R-:W-:Y:S01]  /*0f80*/  IMAD.WIDE.U32 R2, R141, R15, R24 ;  /* 0x0000000f8d027225 */ /* 0x000fe200078e0018 */
[----:B------:R1:W-:Y:S02]  /*0f90*/  STL.64 [R1+0x8], R24 ;  /* 0x0000081801007387 */ /* 0x0003e40000100a00 */
[----:B------:R-:W-:-:S02]  /*0fa0*/  LOP3.LUT R8, R0, 0x8, R21, 0xf8, !PT ;  /* 0x0000000800087812 */ /* 0x000fc400078ef815 */
[----:B------:R-:W-:Y:S01]  /*0fb0*/  SHF.R.U32.HI R7, RZ, 0x3, R0 ;  /* 0x00000003ff077819 */ /* 0x000fe20000011600 */
[----:B------:R-:W-:Y:S01]  /*0fc0*/  STL [R1], R141 ;  /* 0x0000008d01007387 */ /* 0x000fe20000100800 */
[----:B------:R-:W-:Y:S01]  /*0fd0*/  IADD3 R0, R3, R9, RZ ;  /* 0x0000000903007210 */ /* 0x000fe20007ffe0ff */
[----:B------:R-:W-:Y:S01]  /*0fe0*/  IMAD R3, R181, 0x200, R142 ;  /* 0x00000200b5037824 */ /* 0x000fe200078e028e */
[----:B------:R-:W-:Y:S01]  /*0ff0*/  BAR.SYNC.DEFER_BLOCKING 0x0 ;  /* 0x0000000000007b1d */ /* 0x000fe20000010000 */
[----:B------:R-:W-:Y:S02]  /*1000*/  LEA R4, P0, R2, UR6, 0x1 ;  /* 0x0000000602047c11 */ /* 0x000fe4000f8008ff */
[----:B------:R-:W-:Y:S02]  /*1010*/  LOP3.LUT R7, R8, R7, RZ, 0x3c, !PT ;  /* 0x0000000708077212 */ /* 0x000fe400078e3cff */
[----:B------:R-:W-:Y:S01]  /*1020*/  LEA.HI.X R5, R2, UR7, R0, 0x1, P0 ;  /* 0x0000000702057c11 */ /* 0x000fe200080f0c00 */
[----:B------:R-:W-:Y:S01]  /*1030*/  IMAD R2, R180, 0x20, R3 ;  /* 0x00000020b4027824 */ /* 0x000fe200078e0203 */
[----:B------:R-:W-:Y:S01]  /*1040*/  IADD3 R6, P0, R15, R4, RZ ;  /* 0x000000040f067210 */ /* 0x000fe20007f1e0ff */
[----:B------:R-:W-:Y:S01]  /*1050*/  IMAD.U32 R0, R10, 0x20, R7 ;  /* 0x000000200a007824 */ /* 0x000fe200078e0007 */
[----:B------:R-:W-:Y:S01]  /*1060*/  MOV R3, 0x20 ;  /* 0x0000002000037802 */ /* 0x000fe20000000f00 */
[----:B------:R-:W-:-:S02]  /*1070*/  IMAD.IADD R2, R143, 0x1, R2 ;  /* 0x000000018f027824 */ /* 0x000fc400078e0202 */
[----:B------:R-:W-:Y:S01]  /*1080*/  IMAD.X R7, R11, 0x1, R5, P0 ;  /* 0x000000010b077824 */ /* 0x000fe200000e0605 */
[----:B------:R-:W-:Y:S02]  /*1090*/  LOP3.LUT P0, RZ, R16, 0x2, RZ, 0xc0, !PT ;  /* 0x0000000210ff7812 */ /* 0x000fe4000780c0ff */
[----:B------:R-:W-:Y:S02]  /*10a0*/  LEA R228, R2, UR5, 0x1 ;  /* 0x0000000502e47c11 */ /* 0x000fe4000f8e08ff */
[C---:B------:R-:W-:Y:S02]  /*10b0*/  SEL R2, R3.reuse, 0xffffffe0, !P0 ;  /* 0xffffffe003027807 */ /* 0x040fe40004000000 */
[C---:B-1----:R-:W-:Y:S02]  /*10c0*/  LEA R24, R0.reuse, UR5, 0x1 ;  /* 0x0000000500187c11 */ /* 0x042fe4000f8e08ff */
[----:B------:R-:W-:Y:S02]  /*10d0*/  SEL R3, R3, 0xffffffe0, !P1 ;  /* 0xffffffe003037807 */ /* 0x000fe40004800000 */
[----:B------:R-:W-:Y:S01]  /*10e0*/  LEA R227, R0, UR4, 0x1 ;  /* 0x0000000400e37c11 */ /* 0x000fe2000f8e08ff */
[----:B------:R-:W-:Y:S01]  /*10f0*/  @!PT LDS RZ, [RZ] ;  /* 0x00000000fffff984 */ /* 0x000fe20000000800 */
[----:B------:R-:W-:Y:S01]  /*1100*/  @!PT LDS RZ, [RZ] ;  /* 0x00000000fffff984 */ /* 0x000fe20000000800 */
[----:B------:R-:W-:Y:S01]  /*1110*/  @!PT LDS RZ, [RZ] ;  /* 0x00000000fffff984 */ /* 0x000fe20000000800 */
[----:B------:R-:W-:Y:S01]  /*1120*/  LDGSTS.E.BYPASS.LTC128B.128 [R230+0x9000], desc[UR12][R4.64] ;  /* 0x0900000004e67fae */ /* 0x000fe2000b901d4c */
[----:B------:R-:W-:Y:S01]  /*1130*/  ULDC UR4, c[0x0][0x39c] ;  /* 0x0000e70000047ab9 */ /* 0x000fe20000000800 */
[----:B------:R-:W-:-:S02]  /*1140*/  IMAD.IADD R229, R228, 0x1, R3 ;  /* 0x00000001e4e57824 */ /* 0x000fc400078e0203 */
[----:B------:R-:W-:Y:S01]  /*1150*/  LDGSTS.E.BYPASS.LTC128B.128 [R230+0xa000], desc[UR12][R4.64+0x40] ;  /* 0x0a00004004e67fae */ /* 0x000fe2000b901d4c */
[----:B------:R-:W-:-:S03]  /*1160*/  IMAD.IADD R226, R227, 0x1, R2 ;  /* 0x00000001e3e27824 */ /* 0x000fc600078e0202 */
[----:B------:R-:W-:Y:S04]  /*1170*/  LDGSTS.E.BYPASS.LTC128B.128 [R230+0xb000], desc[UR12][R4.64+0x80] ;  /* 0x0b00008004e67fae */ /* 0x000fe8000b901d4c */
[----:B------:R-:W-:Y:S04]  /*1180*/  LDGSTS.E.BYPASS.LTC128B.128 [R230+0x9800], desc[UR12][R6.64] ;  /* 0x0980000006e67fae */ /* 0x000fe8000b901d4c */
[----:B------:R-:W-:Y:S04]  /*1190*/  LDGSTS.E.BYPASS.LTC128B.128 [R230+0xa800], desc[UR12][R6.64+0x40] ;  /* 0x0a80004006e67fae */ /* 0x000fe8000b901d4c */
[----:B------:R1:W-:Y:S04]  /*11a0*/  LDGSTS.E.BYPASS.LTC128B.128 [R230+0xb800], desc[UR12][R6.64+0x80] ;  /* 0x0b80008006e67fae */ /* 0x0003e8000b901d4c */
[----:B------:R-:W-:Y:S04]  /*11b0*/  LDSM.16.M88.4 R8, [R228] ;  /* 0x00000000e408783b */ /* 0x000fe80000000200 */
[----:B------:R-:W2:Y:S04]  /*11c0*/  LDSM.16.M88.4 R12, [R24+0x6000] ;  /* 0x00600000180c783b */ /* 0x000ea80000000200 */
[----:B------:R-:W-:Y:S04]  /*11d0*/  LDSM.16.M88.4 R40, [R229] ;  /* 0x00000000e528783b */ /* 0x000fe80000000200 */
[----:B------:R-:W-:Y:S04]  /*11e0*/  LDSM.16.M88.4 R48, [R226] ;  /* 0x00000000e230783b */ /* 0x000fe80000000200 */
[----:B------:R-:W3:Y:S04]  /*11f0*/  LDSM.16.M88.4 R28, [R24+0x6800] ;  /* 0x00680000181c783b */ /* 0x000ee80000000200 */
[----:B------:R-:W-:Y:S04]  /*1200*/  LDSM.16.M88.4 R44, [R24+0x6c00] ;  /* 0x006c0000182c783b */ /* 0x000fe80000000200 */
[----:B-1----:R-:W1:Y:S04]  /*1210*/  LDSM.16.M88.4 R4, [R228+0x1000] ;  /* 0x00100000e404783b */ /* 0x002e680000000200 */
[----:B------:R-:W4:Y:S04]  /*1220*/  LDSM.16.M88.4 R16, [R24+0x6400] ;  /* 0x006400001810783b */ /* 0x000f280000000200 */
[----:B------:R-:W-:Y:S04]  /*1230*/  LDSM.16.M88.4 R76, [R24+0x7000] ;  /* 0x00700000184c783b */ /* 0x000fe80000000200 */
[----:B------:R-:W5:Y:S04]  /*1240*/  LDSM.16.M88.4 R36, [R228+0x2000] ;  /* 0x00200000e424783b */ /* 0x000f680000000200 */
[----:B------:R-:W5:Y:S01]  /*1250*/  LDSM.16.M88.4 R20, [R229+0x1000] ;  /* 0x00100000e514783b */ /* 0x000f620000000200 */
[C---:B--2---:R-:W-:Y:S03]  /*1260*/  HMMA.16816.F32.BF16 R52, R8.reuse, R12, RZ ;  /* 0x0000000c0834723c */ /* 0x044fe600000418ff */
[----:B------:R-:W2:Y:S04]  /*1270*/  LDSM.16.M88.4 R92, [R226+0x800] ;  /* 0x00080000e25c783b */ /* 0x000ea80000000200 */
[----:B------:R-:W2:Y:S01]  /*1280*/  LDSM.16.M88.4 R84, [R226+0xc00] ;  /* 0x000c0000e254783b */ /* 0x000ea20000000200 */
[C---:B------:R-:W-:Y:S03]  /*1290*/  HMMA.16816.F32.BF16 R108, R8.reuse, R14, RZ ;  /* 0x0000000e086c723c */ /* 0x040fe600000418ff */
[----:B------:R-:W-:Y:S03]  /*12a0*/  LDSM.16.M88.4 R88, [R226+0x1000] ;  /* 0x00100000e258783b */ /* 0x000fe60000000200 */
[C---:B---3--:R-:W-:Y:S01]  /*12b0*/  HMMA.16816.F32.BF16 R120, R8.reuse, R28, RZ ;  /* 0x0000001c0878723c */ /* 0x048fe200000418ff */
[----:B------:R-:W-:Y:S04]  /*12c0*/  LDSM.16.M88.4 R32, [R228+0x3000] ;  /* 0x00300000e420783b */ /* 0x000fe80000000200 */
[----:B------:R-:W-:Y:S01]  /*12d0*/  LDSM.16.M88.4 R80, [R226+0x400] ;  /* 0x00040000e250783b */ /* 0x000fe20000000200 */
[----:B------:R-:W-:Y:S03]  /*12e0*/  HMMA.16816.F32.BF16 R128, R8, R30, RZ ;  /* 0x0000001e0880723c */ /* 0x000fe600000418ff */
[----:B------:R-:W0:Y:S03]  /*12f0*/  LDGDEPBAR ;  /* 0x00000000000079af */ /* 0x000e260000000000 */
[C---:B-1----:R-:W-:Y:S06]  /*1300*/  HMMA.16816.F32.BF16 R56, R4.reuse, R12, RZ ;  /* 0x0000000c0438723c */ /* 0x042fec00000418ff */
[----:B------:R-:W-:Y:S06]  /*1310*/  HMMA.16816.F32.BF16 R72, R4, R14, RZ ;  /* 0x0000000e0448723c */ /* 0x000fec00000418ff */
[----:B------:R-:W-:Y:S01]  /*1320*/  HMMA.16816.F32.BF16 R12, R40, R48, R52 ;  /* 0x00000030280c723c */ /* 0x000fe20000041834 */
[----:B------:R-:W-:Y:S05]  /*1330*/  LDSM.16.M88.4 R52, [R24+0x7400] ;  /* 0x007400001834783b */ /* 0x000fea0000000200 */
[C---:B------:R-:W-:Y:S06]  /*1340*/  HMMA.16816.F32.BF16 R64, R4.reuse, R28, RZ ;  /* 0x0000001c0440723c */ /* 0x040fec00000418ff */
[C---:B------:R-:W-:Y:S01]  /*1350*/  HMMA.16816.F32.BF16 R104, R4.reuse, R30, RZ ;  /* 0x0000001e0468723c */ /* 0x040fe200000418ff */
[----:B------:R-:W1:Y:S05]  /*1360*/  LDSM.16.M88.4 R28, [R229+0x2000] ;  /* 0x00200000e51c783b */ /* 0x000e6a0000000200 */
[C---:B------:R-:W-:Y:S06]  /*1370*/  HMMA.16816.F32.BF16 R60, R4.reuse, R44, RZ ;  /* 0x0000002c043c723c */ /* 0x040fec00000418ff */
[----:B------:R-:W-:Y:S06]  /*1380*/  HMMA.16816.F32.BF16 R96, R4, R46, RZ ;  /* 0x0000002e0460723c */ /* 0x000fec00000418ff */
[C---:B------:R-:W-:Y:S06]  /*1390*/  HMMA.16816.F32.BF16 R112, R8.reuse, R44, RZ ;  /* 0x0000002c0870723c */ /* 0x040fec00000418ff */
[----:B------:R-:W-:Y:S06]  /*13a0*/  HMMA.16816.F32.BF16 R164, R8, R46, RZ ;  /* 0x0000002e08a4723c */ /* 0x000fec00000418ff */
[C---:B----4-:R-:W-:Y:S06]  /*13b0*/  HMMA.16816.F32.BF16 R68, R4.reuse, R16, RZ ;  /* 0x000000100444723c */ /* 0x050fec00000418ff */
[----:B------:R-:W-:Y:S06]  /*13c0*/  HMMA.16816.F32.BF16 R100, R4, R18, RZ ;  /* 0x000000120464723c */ /* 0x000fec00000418ff */
[----:B-----5:R-:W-:Y:S01]  /*13d0*/  HMMA.16816.F32.BF16 R44, R36, R76, R12 ;  /* 0x0000004c242c723c */ /* 0x020fe2000004180c */
[----:B------:R-:W-:Y:S05]  /*13e0*/  LDSM.16.M88.4 R12, [R228+0x4000] ;  /* 0x00400000e40c783b */ /* 0x000fea0000000200 */
[C---:B------:R-:W-:Y:S01]  /*13f0*/  HMMA.16816.F32.BF16 R4, R20.reuse, R48, R56 ;  /* 0x000000301404723c */ /* 0x040fe20000041838 */
[----:B------:R-:W-:Y:S05]  /*1400*/  LDSM.16.M88.4 R56, [R226+0x2000] ;  /* 0x00200000e238783b */ /* 0x000fea0000000200 */
[----:B--2---:R-:W-:Y:S01]  /*1410*/  HMMA.16816.F32.BF16 R172, R20, R92, R64 ;  /* 0x0000005c14ac723c */ /* 0x004fe20000041840 */
[----:B------:R-:W2:Y:S05]  /*1420*/  LDSM.16.M88.4 R64, [R24+0x8000] ;  /* 0x008000001840783b */ /* 0x000eaa0000000200 */
[C---:B------:R-:W-:Y:S06]  /*1430*/  HMMA.16816.F32.BF16 R116, R8.reuse, R16, RZ ;  /* 0x000000100874723c */ /* 0x040fec00000418ff */
[----:B------:R-:W-:Y:S01]  /*1440*/  HMMA.16816.F32.BF16 R124, R8, R18, RZ ;  /* 0x00000012087c723c */ /* 0x000fe200000418ff */
[----:B------:R-:W3:Y:S04]  /*1450*/  LDSM.16.M88.4 R16, [R229+0x3000] ;  /* 0x00300000e510783b */ /* 0x000ee80000000200 */
[----:B------:R-:W-:Y:S01]  /*1460*/  LDSM.16.M88.4 R8, [R228+0x5000] ;  /* 0x00500000e408783b */ /* 0x000fe20000000200 */
[----:B------:R-:W-:Y:S06]  /*1470*/  HMMA.16816.F32.BF16 R168, R20, R84, R60 ;  /* 0x0000005414a8723c */ /* 0x000fec000004183c */
[----:B-1----:R-:W-:Y:S06]  /*1480*/  HMMA.16816.F32.BF16 R44, R28, R88, R44 ;  /* 0x000000581c2c723c */ /* 0x002fec000004182c */
[----:B------:R-:W-:Y:S06]  /*1490*/  HMMA.16816.F32.BF16 R144, R20, R50, R72 ;  /* 0x000000321490723c */ /* 0x000fec0000041848 */
[----:B------:R-:W-:Y:S01]  /*14a0*/  HMMA.16816.F32.BF16 R60, R32, R76, R4 ;  /* 0x0000004c203c723c */ /* 0x000fe20000041804 */
[----:B------:R-:W1:Y:S05]  /*14b0*/  LDSM.16.M88.4 R4, [R229+0x4000] ;  /* 0x00400000e504783b */ /* 0x000e6a0000000200 */
[----:B------:R-:W-:Y:S01]  /*14c0*/  HMMA.16816.F32.BF16 R72, R40, R50, R108 ;  /* 0x000000322848723c */ /* 0x000fe2000004186c */
[----:B------:R-:W4:Y:S05]  /*14d0*/  LDSM.16.M88.4 R48, [R24+0x7800] ;  /* 0x007800001830783b */ /* 0x000f2a0000000200 */
[C---:B------:R-:W-:Y:S06]  /*14e0*/  HMMA.16816.F32.BF16 R176, R20.reuse, R80, R68 ;  /* 0x0000005014b0723c */ /* 0x040fec0000041844 */
[C---:B------:R-:W-:Y:S06]  /*14f0*/  HMMA.16816.F32.BF16 R156, R20.reuse, R82, R100 ;  /* 0x00000052149c723c */ /* 0x040fec0000041864 */
[C---:B------:R-:W-:Y:S01]  /*1500*/  HMMA.16816.F32.BF16 R152, R20.reuse, R94, R104 ;  /* 0x0000005e1498723c */ /* 0x040fe20000041868 */
[----:B------:R-:W-:Y:S05]  /*1510*/  LDSM.16.M88.4 R104, [R226+0x1800] ;  /* 0x00180000e268783b */ /* 0x000fea0000000200 */
[----:B------:R-:W-:Y:S01]  /*1520*/  HMMA.16816.F32.BF16 R160, R20, R86, R96 ;  /* 0x0000005614a0723c */ /* 0x000fe20000041860 */
[----:B------:R-:W5:Y:S05]  /*1530*/  LDSM.16.M88.4 R20, [R24+0x7c00] ;  /* 0x007c00001814783b */ /* 0x000f6a0000000200 */
[----:B--2---:R-:W-:Y:S01]  /*1540*/  HMMA.16816.F32.BF16 R108, R12, R64, R44 ;  /* 0x000000400c6c723c */ /* 0x004fe2000004182c */
[----:B------:R-:W2:Y:S05]  /*1550*/  LDSM.16.M88.4 R44, [R229+0x5000] ;  /* 0x00500000e52c783b */ /* 0x000eaa0000000200 */
[----:B---3--:R-:W-:Y:S01]  /*1560*/  HMMA.16816.F32.BF16 R68, R16, R88, R60 ;  /* 0x000000581044723c */ /* 0x008fe2000004183c */
[----:B------:R-:W3:Y:S05]  /*1570*/  LDSM.16.M88.4 R60, [R226+0x1400] ;  /* 0x00140000e23c783b */ /* 0x000eea0000000200 */
[----:B------:R-:W-:Y:S06]  /*1580*/  HMMA.16816.F32.BF16 R132, R40, R84, R112 ;  /* 0x000000542884723c */ /* 0x000fec0000041870 */
[----:B------:R-:W-:Y:S06]  /*1590*/  HMMA.16816.F32.BF16 R112, R36, R78, R72 ;  /* 0x0000004e2470723c */ /* 0x000fec0000041848 */
[C---:B------:R-:W-:Y:S06]  /*15a0*/  HMMA.16816.F32.BF16 R136, R40.reuse, R92, R120 ;  /* 0x0000005c2888723c */ /* 0x040fec0000041878 */
[C---:B------:R-:W-:Y:S01]  /*15b0*/  HMMA.16816.F32.BF16 R120, R40.reuse, R82, R124 ;  /* 0x000000522878723c */ /* 0x040fe2000004187c */
[----:B------:R-:W3:Y:S05]  /*15c0*/  LDSM.16.M88.4 R124, [R226+0x1c00] ;  /* 0x001c0000e27c783b */ /* 0x000eea0000000200 */
[C---:B------:R-:W-:Y:S06]  /*15d0*/  HMMA.16816.F32.BF16 R148, R40.reuse, R80, R116 ;  /* 0x000000502894723c */ /* 0x040fec0000041874 */
[----:B------:R-:W-:Y:S06]  /*15e0*/  HMMA.16816.F32.BF16 R100, R40, R86, R164 ;  /* 0x000000562864723c */ /* 0x000fec00000418a4 */
[----:B------:R-:W-:Y:S06]  /*15f0*/  HMMA.16816.F32.BF16 R84, R32, R78, R144 ;  /* 0x0000004e2054723c */ /* 0x000fec0000041890 */
[----:B------:R-:W-:Y:S06]  /*1600*/  HMMA.16816.F32.BF16 R128, R40, R94, R128 ;  /* 0x0000005e2880723c */ /* 0x000fec0000041880 */
[----:B-1----:R-:W-:Y:S06]  /*1610*/  HMMA.16816.F32.BF16 R116, R4, R56, R108 ;  /* 0x000000380474723c */ /* 0x002fec000004186c */
[----:B------:R-:W-:Y:S06]  /*1620*/  HMMA.16816.F32.BF16 R40, R8, R64, R68 ;  /* 0x000000400828723c */ /* 0x000fec0000041844 */
[C---:B------:R-:W-:Y:S06]  /*1630*/  HMMA.16816.F32.BF16 R96, R32.reuse, R52, R176 ;  /* 0x000000342060723c */ /* 0x040fec00000418b0 */
[C---:B----4-:R-:W-:Y:S06]  /*1640*/  HMMA.16816.F32.BF16 R80, R32.reuse, R48, R172 ;  /* 0x000000302050723c */ /* 0x050fec00000418ac */
[----:B-----5:R-:W-:Y:S01]  /*1650*/  HMMA.16816.F32.BF16 R72, R32, R20, R168 ;  /* 0x000000142048723c */ /* 0x020fe200000418a8 */
[----:B------:R-:W-:-:S04]  /*1660*/  FMUL.FTZ R0, R116, UR4 ;  /* 0x0000000474007c20 */ /* 0x000fc80008410000 */
[----:B------:R1:W-:Y:S01]  /*1670*/  MUFU.TANH R145, R0 ;  /* 0x0000000000917308 */ /* 0x0003e20000002400 */
[C---:B------:R-:W-:Y:S06]  /*1680*/  HMMA.16816.F32.BF16 R92, R32.reuse, R54, R156 ;  /* 0x00000036205c723c */ /* 0x040fec000004189c */
[C---:B------:R-:W-:Y:S06]  /*1690*/  HMMA.16816.F32.BF16 R76, R32.reuse, R50, R152 ;  /* 0x00000032204c723c */ /* 0x040fec0000041898 */
[----:B------:R-:W-:Y:S01]  /*16a0*/  HMMA.16816.F32.BF16 R108, R32, R22, R160 ;  /* 0x00000016206c723c */ /* 0x000fe200000418a0 */
[----:B-1----:R-:W-:-:S05]  /*16b0*/  FMUL.FTZ R0, R117, UR4 ;  /* 0x0000000475007c20 */ /* 0x002fca0008410000 */
[----:B------:R-:W-:Y:S01]  /*16c0*/  HMMA.16816.F32.BF16 R68, R28, R90, R112 ;  /* 0x0000005a1c44723c */ /* 0x000fe20000041870 */
[----:B------:R1:W4:Y:S05]  /*16d0*/  MUFU.TANH R144, R0 ;  /* 0x0000000000907308 */ /* 0x00032a0000002400 */
[----:B------:R-:W-:Y:S06]  /*16e0*/  HMMA.16816.F32.BF16 R112, R36, R52, R148 ;  /* 0x000000342470723c */ /* 0x000fec0000041894 */
[----:B------:R-:W-:Y:S06]  /*16f0*/  HMMA.16816.F32.BF16 R32, R16, R90, R84 ;  /* 0x0000005a1020723c */ /* 0x000fec0000041854 */
[----:B------:R-:W-:Y:S01]  /*1700*/  HMMA.16816.F32.BF16 R120, R36, R54, R120 ;  /* 0x000000362478723c */ /* 0x000fe20000041878 */
[----:B-1----:R-:W-:-:S05]  /*1710*/  FMUL.FTZ R0, R118, UR4 ;  /* 0x0000000476007c20 */ /* 0x002fca0008410000 */
[C---:B------:R-:W-:Y:S01]  /*1720*/  HMMA.16816.F32.BF16 R52, R36.reuse, R48, R136 ;  /* 0x000000302434723c */ /* 0x040fe20000041888 */
[----:B------:R1:W-:Y:S05]  /*1730*/  MUFU.TANH R139, R0 ;  /* 0x00000000008b7308 */ /* 0x0003ea0000002400 */
[----:B------:R-:W-:Y:S06]  /*1740*/  HMMA.16816.F32.BF16 R128, R36, R50, R128 ;  /* 0x000000322480723c */ /* 0x000fec0000041880 */
[----:B--2---:R-:W-:Y:S06]  /*1750*/  HMMA.16816.F32.BF16 R48, R44, R56, R40 ;  /* 0x000000382c30723c */ /* 0x004fec0000041828 */
[----:B---3--:R-:W-:Y:S01]  /*1760*/  HMMA.16816.F32.BF16 R96, R16, R60, R96 ;  /* 0x0000003c1060723c */ /* 0x008fe20000041860 */
[----:B-1----:R-:W-:-:S04]  /*1770*/  FMUL.FTZ R0, R119, UR4 ;  /* 0x0000000477007c20 */ /* 0x002fc80008410000 */
[----:B------:R1:W-:Y:S01]  /*1780*/  MUFU.TANH R138, R0 ;  /* 0x00000000008a7308 */ /* 0x0003e20000002400 */
[C---:B------:R-:W-:Y:S06]  /*1790*/  HMMA.16816.F32.BF16 R92, R16.reuse, R62, R92 ;  /* 0x0000003e105c723c */ /* 0x040fec000004185c */
[C---:B------:R-:W-:Y:S06]  /*17a0*/  HMMA.16816.F32.BF16 R80, R16.reuse, R104, R80 ;  /* 0x000000681050723c */ /* 0x040fec0000041850 */
[----:B------:R-:W-:Y:S01]  /*17b0*/  HMMA.16816.F32.BF16 R84, R16, R106, R76 ;  /* 0x0000006a1054723c */ /* 0x000fe2000004184c */
[----:B-1----:R-:W-:-:S05]  /*17c0*/  FMUL.FTZ R0, R48, UR4 ;  /* 0x0000000430007c20 */ /* 0x002fca0008410000 */
[C---:B------:R-:W-:Y:S06]  /*17d0*/  HMMA.16816.F32.BF16 R88, R16.reuse, R124, R72 ;  /* 0x0000007c1058723c */ /* 0x040fec0000041848 */
[----:B------:R-:W-:Y:S01]  /*17e0*/  HMMA.16816.F32.BF16 R108, R16, R126, R108 ;  /* 0x0000007e106c723c */ /* 0x000fe2000004186c */
[----:B------:R-:W1:Y:S05]  /*17f0*/  LDSM.16.M88.4 R16, [R24+0x8400] ;  /* 0x008400001810783b */ /* 0x000e6a0000000200 */
[----:B------:R-:W-:Y:S06]  /*1800*/  HMMA.16816.F32.BF16 R40, R12, R66, R68 ;  /* 0x000000420c28723c */ /* 0x000fec0000041844 */
[C---:B------:R-:W-:Y:S06]  /*1810*/  HMMA.16816.F32.BF16 R132, R36.reuse, R20, R132 ;  /* 0x000000142484723c */ /* 0x040fec0000041884 */
[----:B------:R-:W-:Y:S01]  /*1820*/  HMMA.16816.F32.BF16 R100, R36, R22, R100 ;  /* 0x000000162464723c */ /* 0x000fe20000041864 */
[----:B------:R-:W2:Y:S05]  /*1830*/  LDSM.16.M88.4 R20, [R226+0x2400] ;  /* 0x00240000e214783b */ /* 0x000eaa0000000200 */
[----:B------:R-:W-:Y:S01]  /*1840*/  HMMA.16816.F32.BF16 R36, R28, R60, R112 ;  /* 0x0000003c1c24723c */ /* 0x000fe20000041870 */
[----:B------:R3:W-:Y:S05]  /*1850*/  MUFU.TANH R114, R0 ;  /* 0x0000000000727308 */ /* 0x0007ea0000002400 */
[----:B------:R-:W-:Y:S06]  /*1860*/  HMMA.16816.F32.BF16 R32, R8, R66, R32 ;  /* 0x000000420820723c */ /* 0x000fec0000041820 */
[----:B------:R-:W-:Y:S01]  /*1870*/  HMMA.16816.F32.BF16 R40, R4, R58, R40 ;  /* 0x0000003a0428723c */ /* 0x000fe20000041828 */
[----:B---3--:R-:W-:-:S05]  /*1880*/  FMUL.FTZ R0, R49, UR4 ;  /* 0x0000000431007c20 */ /* 0x008fca0008410000 */
[----:B------:R-:W-:Y:S01]  /*1890*/  HMMA.16816.F32.BF16 R60, R28, R62, R120 ;  /* 0x0000003e1c3c723c */ /* 0x000fe20000041878 */
[----:B------:R3:W-:Y:S05]  /*18a0*/  MUFU.TANH R113, R0 ;  /* 0x0000000000717308 */ /* 0x0007ea0000002400 */
[----:B-1----:R-:W-:Y:S06]  /*18b0*/  HMMA.16816.F32.BF16 R36, R12, R16, R36 ;  /* 0x000000100c24723c */ /* 0x002fec0000041824 */
[----:B------:R-:W-:Y:S01]  /*18c0*/  HMMA.16816.F32.BF16 R56, R44, R58, R32 ;  /* 0x0000003a2c38723c */ /* 0x000fe20000041820 */
[----:B------:R-:W-:Y:S04]  /*18d0*/  LDSM.16.M88.4 R32, [R24+0x8800] ;  /* 0x008800001820783b */ /* 0x000fe80000000200 */
[----:B------:R-:W1:Y:S01]  /*18e0*/  LDSM.16.M88.4 R24, [R24+0x8c00] ;  /* 0x008c00001818783b */ /* 0x000e620000000200 */
[----:B------:R-:W-:Y:S01]  /*18f0*/  HMMA.16816.F32.BF16 R76, R28, R104, R52 ;  /* 0x000000681c4c723c */ /* 0x000fe20000041834 */
[----:B---3--:R-:W-:-:S04]  /*1900*/  FMUL.FTZ R0, R50, UR4 ;  /* 0x0000000432007c20 */ /* 0x008fc80008410000 */
[----:B------:R3:W-:Y:S01]  /*1910*/  MUFU.TANH R115, R0 ;  /* 0x0000000000737308 */ /* 0x0007e20000002400 */
[----:B------:R-:W-:Y:S06]  /*1920*/  HMMA.16816.F32.BF16 R52, R8, R18, R92 ;  /* 0x000000120834723c */ /* 0x000fec000004185c */
[----:B--2---:R-:W-:Y:S06]  /*1930*/  HMMA.16816.F32.BF16 R36, R4, R20, R36 ;  /* 0x000000140424723c */ /* 0x004fec0000041824 */
[----:B------:R-:W-:Y:S01]  /*1940*/  HMMA.16816.F32.BF16 R104, R28, R106, R128 ;  /* 0x0000006a1c68723c */ /* 0x000fe20000041880 */
[----:B---3--:R-:W-:-:S05]  /*1950*/  FMUL.FTZ R0, R51, UR4 ;  /* 0x0000000433007c20 */ /* 0x008fca0008410000 */
[----:B------:R-:W-:Y:S01]  /*1960*/  HMMA.16816.F32.BF16 R48, R8, R16, R96 ;  /* 0x000000100830723c */ /* 0x000fe20000041860 */
[----:B------:R2:W-:Y:S05]  /*1970*/  MUFU.TANH R112, R0 ;  /* 0x0000000000707308 */ /* 0x0005ea0000002400 */
[----:B------:R-:W-:Y:S06]  /*1980*/  HMMA.16816.F32.BF16 R16, R12, R18, R60 ;  /* 0x000000120c10723c */ /* 0x000fec000004183c */
[C---:B------:R-:W-:Y:S06]  /*1990*/  HMMA.16816.F32.BF16 R72, R28.reuse, R124, R132 ;  /* 0x0000007c1c48723c */ /* 0x040fec0000041884 */
[----:B------:R-:W-:Y:S01]  /*19a0*/  HMMA.16816.F32.BF16 R64, R28, R126, R100 ;  /* 0x0000007e1c40723c */ /* 0x000fe20000041864 */
[----:B--2---:R-:W-:-:S04]  /*19b0*/  FMUL.FTZ R0, R40, UR4 ;  /* 0x0000000428007c20 */ /* 0x004fc80008410000 */
[----:B------:R2:W3:Y:S01]  /*19c0*/  MUFU.TANH R119, R0 ;  /* 0x0000000000777308 */ /* 0x0004e20000002400 */
[----:B------:R-:W-:Y:S06]  /*19d0*/  HMMA.16816.F32.BF16 R28, R44, R20, R48 ;  /* 0x000000142c1c723c */ /* 0x000fec0000041830 */
[----:B------:R-:W-:Y:S01]  /*19e0*/  HMMA.16816.F32.BF16 R48, R4, R22, R16 ;  /* 0x000000160430723c */ /* 0x000fe20000041810 */
[----:B------:R-:W5:Y:S05]  /*19f0*/  LDSM.16.M88.4 R16, [R226+0x2800] ;  /* 0x00280000e210783b */ /* 0x000f6a0000000200 */
[----:B-1----:R-:W-:Y:S01]  /*1a00*/  HMMA.16816.F32.BF16 R68, R8, R24, R88 ;  /* 0x000000180844723c */ /* 0x002fe20000041858 */
[----:B--2---:R-:W-:-:S05]  /*1a10*/  FMUL.FTZ R0, R41, UR4 ;  /* 0x0000000429007c20 */ /* 0x004fca0008410000 */
[----:B------:R-:W-:Y:S01]  /*1a20*/  HMMA.16816.F32.BF16 R20, R44, R22, R52 ;  /* 0x000000162c14723c */ /* 0x000fe20000041834 */
[----:B------:R1:W2:Y:S05]  /*1a30*/  MUFU.TANH R118, R0 ;  /* 0x0000000000767308 */ /* 0x0002aa0000002400 */
[C---:B------:R-:W-:Y:S06]  /*1a40*/  HMMA.16816.F32.BF16 R60, R8.reuse, R34, R84 ;  /* 0x00000022083c723c */ /* 0x040fec0000041854 */
[----:B------:R-:W-:Y:S01]  /*1a50*/  HMMA.16816.F32.BF16 R84, R8, R26, R108 ;  /* 0x0000001a0854723c */ /* 0x000fe2000004186c */
[----:B-1----:R-:W-:-:S04]  /*1a60*/  FMUL.FTZ R0, R42, UR4 ;  /* 0x000000042a007c20 */ /* 0x002fc80008410000 */
[----:B------:R1:W-:Y:S07]  /*1a70*/  MUFU.TANH R117, R0 ;  /* 0x0000000000757308 */ /* 0x0003ee0000002400 */
[----:B------:R-:W-:-:S06]  /*1a80*/  FMUL.FTZ R2, R23, UR4 ;  /* 0x0000000417027c20 */ /* 0x000fcc0008410000 */
[----:B-----5:R-:W-:Y:S01]  /*1a90*/  HMMA.16816.F32.BF16 R60, R44, R18, R60 ;  /* 0x000000122c3c723c */ /* 0x020fe2000004183c */
[----:B-1----:R-:W-:Y:S02]  /*1aa0*/  FMUL.FTZ R0, R43, UR4 ;  /* 0x000000042b007c20 */ /* 0x002fe40008410000 */
[----:B------:R-:W1:Y:S01]  /*1ab0*/  LDSM.16.M88.4 R40, [R226+0x2c00] ;  /* 0x002c0000e228783b */ /* 0x000e620000000200 */
[----:B------:R-:W-:-:S04]  /*1ac0*/  DEPBAR.LE SB0, 0x0 ;  /* 0x000080000000791a */ /* 0x000fc80000000000 */
[----:B------:R5:W-:Y:S02]  /*1ad0*/  MUFU.TANH R116, R0 ;  /* 0x0000000000747308 */ /* 0x000be40000002400 */
[----:B-----5:R-:W-:-:S06]  /*1ae0*/  FMUL.FTZ R0, R56, UR4 ;  /* 0x0000000438007c20 */ /* 0x020fcc0008410000 */
[----:B------:R5:W-:Y:S01]  /*1af0*/  MUFU.TANH R97, R0 ;  /* 0x0000000000617308 */ /* 0x000be20000002400 */
[----:B-1----:R-:W-:Y:S01]  /*1b00*/  HMMA.16816.F32.BF16 R52, R44, R40, R68 ;  /* 0x000000282c34723c */ /* 0x002fe20000041844 */
[----:B-----5:R-:W-:-:S06]  /*1b10*/  FMUL.FTZ R0, R57, UR4 ;  /* 0x0000000439007c20 */ /* 0x020fcc0008410000 */
[----:B------:R1:W-:Y:S02]  /*1b20*/  MUFU.TANH R96, R0 ;  /* 0x0000000000607308 */ /* 0x0003e40000002400 */
[----:B-1----:R-:W-:-:S06]  /*1b30*/  FMUL.FTZ R0, R58, UR4 ;  /* 0x000000043a007c20 */ /* 0x002fcc0008410000 */
[----:B------:R1:W-:Y:S02]  /*1b40*/  MUFU.TANH R93, R0 ;  /* 0x00000000005d7308 */ /* 0x0003e40000002400 */
[----:B-1----:R-:W-:Y:S02]  /*1b50*/  FMUL.FTZ R0, R59, UR4 ;  /* 0x000000043b007c20 */ /* 0x002fe40008410000 */
[----:B------:R-:W-:Y:S04]  /*1b60*/  HMMA.16816.F32.BF16 R56, R8, R32, R80 ;  /* 0x000000200838723c */ /* 0x000fe80000041850 */
[----:B------:R1:W-:Y:S02]  /*1b70*/  MUFU.TANH R92, R0 ;  /* 0x00000000005c7308 */ /* 0x0003e40000002400 */
[----:B------:R-:W-:Y:S01]  /*1b80*/  HMMA.16816.F32.BF16 R8, R12, R24, R72 ;  /* 0x000000180c08723c */ /* 0x000fe20000041848 */
[----:B-1----:R-:W-:-:S05]  /*1b90*/  FMUL.FTZ R0, R36, UR4 ;  /* 0x0000000424007c20 */ /* 0x002fca0008410000 */
[----:B------:R1:W5:Y:S02]  /*1ba0*/  MUFU.TANH R95, R0 ;  /* 0x00000000005f7308 */ /* 0x0003640000002400 */
[----:B-1----:R-:W-:-:S06]  /*1bb0*/  FMUL.FTZ R0, R37, UR4 ;  /* 0x0000000425007c20 */ /* 0x002fcc0008410000 */
[----:B------:R1:W5:Y:S02]  /*1bc0*/  MUFU.TANH R130, R0 ;  /* 0x0000000000827308 */ /* 0x0003640000002400 */
[----:B-1----:R-:W-:-:S06]  /*1bd0*/  FMUL.FTZ R0, R38, UR4 ;  /* 0x0000000426007c20 */ /* 0x002fcc0008410000 */
[----:B------:R1:W-:Y:S02]  /*1be0*/  MUFU.TANH R98, R0 ;  /* 0x0000000000627308 */ /* 0x0003e40000002400 */
[----:B-1----:R-:W-:Y:S02]  /*1bf0*/  FMUL.FTZ R0, R39, UR4 ;  /* 0x0000000427007c20 */ /* 0x002fe40008410000 */
[C---:B------:R-:W-:Y:S04]  /*1c00*/  HMMA.16816.F32.BF16 R36, R12.reuse, R32, R76 ;  /* 0x000000200c24723c */ /* 0x040fe8000004184c */
[----:B------:R1:W-:Y:S02]  /*1c10*/  MUFU.TANH R99, R0 ;  /* 0x0000000000637308 */ /* 0x0003e40000002400 */
[C---:B------:R-:W-:Y:S06]  /*1c20*/  HMMA.16816.F32.BF16 R32, R12.reuse, R34, R104 ;  /* 0x000000220c20723c */ /* 0x040fec0000041868 */
[----:B------:R-:W-:Y:S06]  /*1c30*/  HMMA.16816.F32.BF16 R12, R12, R26, R64 ;  /* 0x0000001a0c0c723c */ /* 0x000fec0000041840 */
[----:B------:R-:W-:Y:S01]  /*1c40*/  HMMA.16816.F32.BF16 R76, R4, R40, R8 ;  /* 0x00000028044c723c */ /* 0x000fe20000041808 */
[----:B-1----:R-:W-:-:S04]  /*1c50*/  FMUL.FTZ R0, R28, UR4 ;  /* 0x000000041c007c20 */ /* 0x002fc80008410000 */
[----:B------:R1:W-:Y:S01]  /*1c60*/  MUFU.TANH R89, R0 ;  /* 0x0000000000597308 */ /* 0x0003e20000002400 */
[C---:B------:R-:W-:Y:S06]  /*1c70*/  HMMA.16816.F32.BF16 R24, R4.reuse, R16, R36 ;  /* 0x000000100418723c */ /* 0x040fec0000041824 */
[C---:B------:R-:W-:Y:S06]  /*1c80*/  HMMA.16816.F32.BF16 R64, R4.reuse, R18, R32 ;  /* 0x000000120440723c */ /* 0x040fec0000041820 */
[----:B------:R-:W-:Y:S01]  /*1c90*/  HMMA.16816.F32.BF16 R72, R4, R42, R12 ;  /* 0x0000002a0448723c */ /* 0x000fe2000004180c */
[----:B-1----:R-:W-:-:S06]  /*1ca0*/  FMUL.FTZ R0, R29, UR4 ;  /* 0x000000041d007c20 */ /* 0x002fcc0008410000 */
[----:B------:R-:W-:Y:S01]  /*1cb0*/  IMAD R4, R181, 0x10, R184 ;  /* 0x00000010b5047824 */ /* 0x000fe200078e02b8 */
[----:B------:R1:W-:Y:S04]  /*1cc0*/  MUFU.TANH R88, R0 ;  /* 0x0000000000587308 */ /* 0x0003e80000002400 */
[----:B------:R-:W-:Y:S01]  /*1cd0*/  FMUL.FTZ R7, R27, UR4 ;  /* 0x000000041b077c20 */ /* 0x000fe20008410000 */
[----:B------:R-:W-:-:S03]  /*1ce0*/  FMUL.FTZ R6, R26, UR4 ;  /* 0x000000041a067c20 */ /* 0x000fc60008410000 */
[----:B------:R-:W-:Y:S08]  /*1cf0*/  MUFU.TANH R105, R7 ;  /* 0x0000000700697308 */ /* 0x000ff00000002400 */
[----:B------:R-:W-:Y:S01]  /*1d00*/  MUFU.TANH R100, R6 ;  /* 0x0000000600647308 */ /* 0x000fe20000002400 */
[----:B-1----:R-:W-:-:S07]  /*1d10*/  FMUL.FTZ R0, R30, UR4 ;  /* 0x000000041e007c20 */ /* 0x002fce0008410000 */
[----:B------:R1:W-:Y:S02]  /*1d20*/  MUFU.TANH R83, R0 ;  /* 0x0000000000537308 */ /* 0x0003e40000002400 */
[----:B-1----:R-:W-:-:S06]  /*1d30*/  FMUL.FTZ R0, R31, UR4 ;  /* 0x000000041f007c20 */ /* 0x002fcc0008410000 */
[----:B------:R1:W-:Y:S02]  /*1d40*/  MUFU.TANH R90, R0 ;  /* 0x00000000005a7308 */ /* 0x0003e40000002400 */
[----:B-1----:R-:W-:-:S06]  /*1d50*/  FMUL.FTZ R0, R48, UR4 ;  /* 0x0000000430007c20 */ /* 0x002fcc0008410000 */
        /* <DEDUP_REMOVED lines=8> */
[----:B------:R-:W-:Y:S06]  /*1de0*/  HMMA.16816.F32.BF16 R44, R44, R42, R84 ;  /* 0x0000002a2c2c723c */ /* 0x000fec0000041854 */
[----:B------:R4:W-:Y:S01]  /*1df0*/  MUFU.TANH R91, R0 ;  /* 0x00000000005b7308 */ /* 0x0009e20000002400 */
[----:B-1----:R-:W-:-:S07]  /*1e00*/  FMUL.FTZ R2, R24, UR4 ;  /* 0x0000000418027c20 */ /* 0x002fce0008410000 */
[----:B------:R-:W1:Y:S01]  /*1e10*/  MUFU.TANH R12, R2 ;  /* 0x00000002000c7308 */ /* 0x000e620000002400 */
[----:B----4-:R-:W-:-:S07]  /*1e20*/  FMUL.FTZ R0, R20, UR4 ;  /* 0x0000000414007c20 */ /* 0x010fce0008410000 */
[----:B------:R4:W-:Y:S02]  /*1e30*/  MUFU.TANH R81, R0 ;  /* 0x0000000000517308 */ /* 0x0009e40000002400 */
[----:B----4-:R-:W-:-:S06]  /*1e40*/  FMUL.FTZ R0, R21, UR4 ;  /* 0x0000000415007c20 */ /* 0x010fcc0008410000 */
[----:B------:R4:W-:Y:S02]  /*1e50*/  MUFU.TANH R80, R0 ;  /* 0x0000000000507308 */ /* 0x0009e40000002400 */
[----:B----4-:R-:W-:-:S06]  /*1e60*/  FMUL.FTZ R0, R22, UR4 ;  /* 0x0000000416007c20 */ /* 0x010fcc0008410000 */
[----:B------:R4:W-:Y:S02]  /*1e70*/  MUFU.TANH R82, R0 ;  /* 0x0000000000527308 */ /* 0x0009e40000002400 */
[----:B----4-:R-:W-:-:S05]  /*1e80*/  LOP3.LUT R0, R183, 0xffffffe0, RZ, 0xc0, !PT ;  /* 0xffffffe0b7007812 */ /* 0x010fca00078ec0ff */
[C---:B------:R-:W-:Y:S02]  /*1e90*/  IMAD.IADD R0, R182.reuse, 0x1, -R0 ;  /* 0x00000001b6007824 */ /* 0x040fe400078e0a00 */
[----:B------:R-:W-:-:S03]  /*1ea0*/  IMAD.SHL.U32 R182, R182, 0x2, RZ ;  /* 0x00000002b6b67824 */ /* 0x000fc600078e00ff */
[----:B------:R-:W-:Y:S02]  /*1eb0*/  SHF.R.S32.HI R5, RZ, 0x1f, R0 ;  /* 0x0000001fff057819 */ /* 0x000fe40000011400 */
[----:B------:R-:W-:Y:S02]  /*1ec0*/  LOP3.LUT R189, R182, 0x6, RZ, 0xc0, !PT ;  /* 0x00000006b6bd7812 */ /* 0x000fe400078ec0ff */
[----:B------:R-:W-:Y:S01]  /*1ed0*/  LEA.HI R2, R5, R0, RZ, 0x2 ;  /* 0x0000000005027211 */ /* 0x000fe200078f10ff */
[----:B------:R-:W-:Y:S01]  /*1ee0*/  FMUL.FTZ R5, R25, UR4 ;  /* 0x0000000419057c20 */ /* 0x000fe20008410000 */
[----:B------:R-:W-:Y:S02]  /*1ef0*/  LEA R0, R141, R189, 0x6 ;  /* 0x000000bd8d007211 */ /* 0x000fe400078e30ff */
[----:B------:R-:W-:Y:S01]  /*1f00*/  SHF.R.S32.HI R2, RZ, 0x2, R2 ;  /* 0x00000002ff027819 */ /* 0x000fe20000011402 */
[----:B------:R-:W4:Y:S01]  /*1f10*/  MUFU.TANH R11, R5 ;  /* 0x00000005000b7308 */ /* 0x000f220000002400 */
[C---:B------:R-:W-:Y:S01]  /*1f20*/  IADD3 R25, R0.reuse, 0x18, RZ ;  /* 0x0000001800197810 */ /* 0x040fe20007ffe0ff */
[----:B------:R-:W-:-:S02]  /*1f30*/  VIADD R29, R0, 0x1 ;  /* 0x00000001001d7836 */ /* 0x000fc40000000000 */
[----:B------:R3:W-:Y:S01]  /*1f40*/  STL [R1+0x68], R2 ;  /* 0x0000680201007387 */ /* 0x0007e20000100800 */
[C---:B------:R-:W-:Y:S02]  /*1f50*/  VIADD R27, R0.reuse, 0x8 ;  /* 0x00000008001b7836 */ /* 0x040fe40000000000 */
[C---:B------:R-:W-:Y:S02]  /*1f60*/  VIADD R26, R0.reuse, 0x9 ;  /* 0x00000009001a7836 */ /* 0x040fe40000000000 */
[C---:B------:R-:W-:Y:S02]  /*1f70*/  VIADD R24, R0.reuse, 0x10 ;  /* 0x0000001000187836 */ /* 0x040fe40000000000 */
[C---:B------:R-:W-:Y:S02]  /*1f80*/  VIADD R23, R0.reuse, 0x11 ;  /* 0x0000001100177836 */ /* 0x040fe40000000000 */
[C---:B------:R-:W-:Y:S02]  /*1f90*/  VIADD R22, R0.reuse, 0x19 ;  /* 0x0000001900167836 */ /* 0x040fe40000000000 */
[----:B------:R-:W-:-:S02]  /*1fa0*/  VIADD R16, R0, 0x20 ;  /* 0x0000002000107836 */ /* 0x000fc40000000000 */
[C---:B------:R-:W-:Y:S02]  /*1fb0*/  VIADD R15, R0.reuse, 0x21 ;  /* 0x00000021000f7836 */ /* 0x040fe40000000000 */
[C---:B------:R-:W-:Y:S02]  /*1fc0*/  VIADD R28, R0.reuse, 0x28 ;  /* 0x00000028001c7836 */ /* 0x040fe40000000000 */
[C---:B------:R-:W-:Y:S02]  /*1fd0*/  VIADD R31, R0.reuse, 0x30 ;  /* 0x00000030001f7836 */ /* 0x040fe40000000000 */
[C---:B------:R-:W-:Y:S02]  /*1fe0*/  VIADD R30, R0.reuse, 0x29 ;  /* 0x00000029001e7836 */ /* 0x040fe40000000000 */
[C---:B------:R-:W-:Y:S02]  /*1ff0*/  VIADD R36, R0.reuse, 0x38 ;  /* 0x0000003800247836 */ /* 0x040fe40000000000 */
[----:B------:R-:W-:Y:S01]  /*2000*/  VIADD R32, R0, 0x31 ;  /* 0x0000003100207836 */ /* 0x000fe20000000000 */
[----:B---3--:R-:W-:Y:S01]  /*2010*/  IADD3 R2, R4, 0x1, R2 ;  /* 0x0000000104027810 */ /* 0x008fe20007ffe002 */
[----:B------:R-:W-:Y:S01]  /*2020*/  FMUL.FTZ R4, R76, UR4 ;  /* 0x000000044c047c20 */ /* 0x000fe20008410000 */
[----:B------:R-:W-:-:S02]  /*2030*/  VIADD R37, R0, 0x39 ;  /* 0x0000003900257836 */ /* 0x000fc40000000000 */
[----:B------:R-:W-:Y:S01]  /*2040*/  IADD3 R2, R140, -UR15, R2 ;  /* 0x8000000f8c027c10 */ /* 0x000fe2000fffe002 */
[----:B------:R3:W-:Y:S03]  /*2050*/  MUFU.TANH R8, R4 ;  /* 0x0000000400087308 */ /* 0x0007e60000002400 */
[----:B------:R-:W-:Y:S01]  /*2060*/  IADD3 R14, R2, UR14, RZ ;  /* 0x0000000e020e7c10 */ /* 0x000fe2000fffe0ff */
[----:B------:R-:W-:-:S03]  /*2070*/  FMUL.FTZ R2, R64, UR4 ;  /* 0x0000000440027c20 */ /* 0x000fc60008410000 */
[----:B------:R-:W-:Y:S01]  /*2080*/  VIMNMX R21, R14, R140, PT ;  /* 0x0000008c0e157248 */ /* 0x000fe20003fe0100 */
[----:B------:R2:W4:Y:S01]  /*2090*/  MUFU.TANH R9, R2 ;  /* 0x0000000200097308 */ /* 0x0005220000002400 */
[----:B------:R-:W-:Y:S02]  /*20a0*/  BAR.SYNC.DEFER_BLOCKING 0x0 ;  /* 0x0000000000007b1d */ /* 0x000fe40000010000 */
[-C--:B------:R-:W-:Y:S02]  /*20b0*/  ISETP.GE.AND P2, PT, R29, R21.reuse, PT ;  /* 0x000000151d00720c */ /* 0x080fe40003f46270 */
[-C--:B------:R-:W-:Y:S02]  /*20c0*/  ISETP.GE.AND P3, PT, R0, R21.reuse, PT ;  /* 0x000000150000720c */ /* 0x080fe40003f66270 */
[----:B------:R-:W-:Y:S02]  /*20d0*/  ISETP.GE.AND P1, PT, R27, R21, PT ;  /* 0x000000151b00720c */ /* 0x000fe40003f26270 */
[----:B------:R-:W-:Y:S01]  /*20e0*/  FSEL R57, R144, -INF , !P2 ;  /* 0xff80000090397808 */ /* 0x000fe20005000000 */
[----:B---3--:R-:W-:Y:S01]  /*20f0*/  FMUL.FTZ R4, R77, UR4 ;  /* 0x000000044d047c20 */ /* 0x008fe20008410000 */
[----:B------:R-:W-:-:S02]  /*2100*/  FSEL R56, R145, -INF , !P3 ;  /* 0xff80000091387808 */ /* 0x000fc40005800000 */
[-C--:B------:R-:W-:Y:S01]  /*2110*/  ISETP.GE.AND P0, PT, R26, R21.reuse, PT ;  /* 0x000000151a00720c */ /* 0x080fe20003f06270 */
[----:B------:R3:W-:Y:S01]  /*2120*/  MUFU.TANH R7, R4 ;  /* 0x0000000400077308 */ /* 0x0007e20000002400 */
[----:B------:R-:W-:Y:S01]  /*2130*/  FSEL R64, R119, -INF , !P1 ;  /* 0xff80000077407808 */ /* 0x000fe20004800000 */
[----:B--2---:R-:W-:Y:S01]  /*2140*/  FMUL.FTZ R2, R65, UR4 ;  /* 0x0000000441027c20 */ /* 0x004fe20008410000 */
[----:B------:R-:W-:Y:S02]  /*2150*/  ISETP.GE.AND P2, PT, R24, R21, PT ;  /* 0x000000151800720c */ /* 0x000fe40003f46270 */
[----:B------:R-:W-:-:S03]  /*2160*/  FSEL R103, R118, -INF , !P0 ;  /* 0xff80000076677808 */ /* 0x000fc60004000000 */
[----:B------:R2:W4:Y:S01]  /*2170*/  MUFU.TANH R10, R2 ;  /* 0x00000002000a7308 */ /* 0x0005220000002400 */
[-C--:B------:R-:W-:Y:S02]  /*2180*/  ISETP.GE.AND P1, PT, R23, R21.reuse, PT ;  /* 0x000000151700720c */ /* 0x080fe40003f26270 */
[----:B-----5:R-:W-:Y:S02]  /*2190*/  FSEL R106, R95, -INF , !P2 ;  /* 0xff8000005f6a7808 */ /* 0x020fe40005000000 */
[-C--:B------:R-:W-:Y:S02]  /*21a0*/  ISETP.GE.AND P0, PT, R25, R21.reuse, PT ;  /* 0x000000151900720c */ /* 0x080fe40003f06270 */
[----:B------:R-:W-:Y:S02]  /*21b0*/  FSEL R130, R130, -INF , !P1 ;  /* 0xff80000082827808 */ /* 0x000fe40004800000 */
[----:B------:R-:W-:Y:S01]  /*21c0*/  ISETP.GE.AND P2, PT, R22, R21, PT ;  /* 0x000000151600720c */ /* 0x000fe20003f46270 */
[----:B---3--:R-:W-:Y:S01]  /*21d0*/  FMUL.FTZ R4, R72, UR4 ;  /* 0x0000000448047c20 */ /* 0x008fe20008410000 */
[----:B------:R-:W-:-:S02]  /*21e0*/  FSEL R137, R137, -INF , !P0 ;  /* 0xff80000089897808 */ /* 0x000fc40004000000 */
[----:B------:R-:W-:Y:S01]  /*21f0*/  ISETP.GE.AND P1, PT, R16, R21, PT ;  /* 0x000000151000720c */ /* 0x000fe20003f26270 */
[----:B------:R3:W5:Y:S01]  /*2200*/  MUFU.TANH R5, R4 ;  /* 0x0000000400057308 */ /* 0x0007620000002400 */
[----:B------:R-:W-:Y:S02]  /*2210*/  FSEL R136, R136, -INF , !P2 ;  /* 0xff80000088887808 */ /* 0x000fe40005000000 */
[----:B--2---:R-:W-:Y:S02]  /*2220*/  FMNMX.FTZ R2, R56, R57, !PT ;  /* 0x0000003938027209 */ /* 0x004fe40007810000 */
[----:B------:R-:W-:Y:S02]  /*2230*/  ISETP.GE.AND P0, PT, R15, R21, PT ;  /* 0x000000150f00720c */ /* 0x000fe40003f06270 */
[----:B------:R-:W-:Y:S02]  /*2240*/  FMNMX.FTZ R2, R64, R2, !PT ;  /* 0x0000000240027209 */ /* 0x000fe40007810000 */
[----:B-1----:R-:W-:-:S02]  /*2250*/  FSEL R172, R12, -INF , !P1 ;  /* 0xff8000000cac7808 */ /* 0x002fc40004800000 */
[----:B------:R-:W-:Y:S02]  /*2260*/  FMNMX.FTZ R2, R103, R2, !PT ;  /* 0x0000000267027209 */ /* 0x000fe40007810000 */
[-C--:B------:R-:W-:Y:S02]  /*2270*/  ISETP.GE.AND P2, PT, R28, R21.reuse, PT ;  /* 0x000000151c00720c */ /* 0x080fe40003f46270 */
[----:B------:R-:W-:Y:S02]  /*2280*/  FMNMX.FTZ R2, R106, R2, !PT ;  /* 0x000000026a027209 */ /* 0x000fe40007810000 */
[----:B----4-:R-:W-:Y:S01]  /*2290*/  FSEL R177, R11, -INF , !P0 ;  /* 0xff8000000bb17808 */ /* 0x010fe20004000000 */
[----:B---3--:R-:W-:Y:S01]  /*22a0*/  FMUL.FTZ R4, R73, UR4 ;  /* 0x0000000449047c20 */ /* 0x008fe20008410000 */
[----:B------:R-:W-:Y:S01]  /*22b0*/  FMNMX.FTZ R2, R130, R2, !PT ;  /* 0x0000000282027209 */ /* 0x000fe20007810000 */
[----:B------:R-:W-:Y:S01]  /*22c0*/  FMUL.FTZ R11, R50, UR4 ;  /* 0x00000004320b7c20 */ /* 0x000fe20008410000 */
[----:B------:R-:W-:Y:S01]  /*22d0*/  ISETP.GE.AND P0, PT, R31, R21, PT ;  /* 0x000000151f00720c */ /* 0x000fe20003f06270 */
[----:B------:R1:W2:Y:S01]  /*22e0*/  MUFU.TANH R6, R4 ;  /* 0x0000000400067308 */ /* 0x0002a20000002400 */
[----:B------:R-:W-:-:S02]  /*22f0*/  FMNMX.FTZ R2, R137, R2, !PT ;  /* 0x0000000289027209 */ /* 0x000fc40007810000 */
[----:B------:R-:W-:Y:S02]  /*2300*/  ISETP.GE.AND P1, PT, R30, R21, PT ;  /* 0x000000151e00720c */ /* 0x000fe40003f26270 */
[----:B------:R-:W-:Y:S02]  /*2310*/  FMNMX.FTZ R2, R136, R2, !PT ;  /* 0x0000000288027209 */ /* 0x000fe40007810000 */
[----:B------:R-:W-:Y:S02]  /*2320*/  FSEL R178, R9, -INF , !P2 ;  /* 0xff80000009b27808 */ /* 0x000fe40005000000 */
[----:B------:R-:W-:Y:S02]  /*2330*/  FMNMX.FTZ R2, R172, R2, !PT ;  /* 0x00000002ac027209 */ /* 0x000fe40007810000 */
[----:B------:R-:W-:Y:S02]  /*2340*/  FSEL R192, R8, -INF , !P0 ;  /* 0xff80000008c07808 */ /* 0x000fe40004000000 */
[----:B------:R-:W-:-:S02]  /*2350*/  FMNMX.FTZ R2, R177, R2, !PT ;  /* 0x00000002b1027209 */ /* 0x000fc40007810000 */
[----:B------:R-:W-:Y:S01]  /*2360*/  FSEL R179, R10, -INF , !P1 ;  /* 0xff8000000ab37808 */ /* 0x000fe20004800000 */
[----:B-1----:R-:W-:Y:S01]  /*2370*/  FMUL.FTZ R4, R48, UR4 ;  /* 0x0000000430047c20 */ /* 0x002fe20008410000 */
[----:B------:R-:W-:Y:S02]  /*2380*/  FMNMX.FTZ R2, R178, R2, !PT ;  /* 0x00000002b2027209 */ /* 0x000fe40007810000 */
[-C--:B------:R-:W-:Y:S01]  /*2390*/  ISETP.GE.AND P0, PT, R36, R21.reuse, PT ;  /* 0x000000152400720c */ /* 0x080fe20003f06270 */
[----:B------:R1:W3:Y:S01]  /*23a0*/  MUFU.TANH R41, R4 ;  /* 0x0000000400297308 */ /* 0x0002e20000002400 */
[----:B------:R-:W-:Y:S02]  /*23b0*/  ISETP.GE.AND P1, PT, R32, R21, PT ;  /* 0x000000152000720c */ /* 0x000fe40003f26270 */
[----:B------:R-:W-:Y:S02]  /*23c0*/  FMNMX.FTZ R2, R179, R2, !PT ;  /* 0x00000002b3027209 */ /* 0x000fe40007810000 */
[----:B-----5:R-:W-:-:S02]  /*23d0*/  FSEL R194, R5, -INF , !P0 ;  /* 0xff80000005c27808 */ /* 0x020fc40004000000 */
[----:B------:R-:W-:Y:S02]  /*23e0*/  ISETP.NE.AND P0, PT, R244, 0x1, PT ;  /* 0x00000001f400780c */ /* 0x000fe40003f05270 */
[----:B------:R-:W-:Y:S02]  /*23f0*/  FSEL R193, R7, -INF , !P1 ;  /* 0xff80000007c17808 */ /* 0x000fe40004800000 */
[----:B------:R-:W-:Y:S02]  /*2400*/  FMNMX.FTZ R2, R192, R2, !PT ;  /* 0x00000002c0027209 */ /* 0x000fe40007810000 */
[----:B------:R-:W-:Y:S02]  /*2410*/  ISETP.GE.AND P1, PT, R37, R21, PT ;  /* 0x000000152500720c */ /* 0x000fe40003f26270 */
[----:B------:R-:W-:Y:S01]  /*2420*/  FMNMX.FTZ R2, R193, R2, !PT ;  /* 0x00000002c1027209 */ /* 0x000fe20007810000 */
[----:B-1----:R-:W-:Y:S01]  /*2430*/  FMUL.FTZ R4, R49, UR4 ;  /* 0x0000000431047c20 */ /* 0x002fe20008410000 */
[----:B--2---:R-:W-:-:S02]  /*2440*/  FSEL R219, R6, -INF , !P1 ;  /* 0xff80000006db7808 */ /* 0x004fc40004800000 */
[----:B------:R-:W-:Y:S01]  /*2450*/  FMNMX.FTZ R2, R194, R2, !PT ;  /* 0x00000002c2027209 */ /* 0x000fe20007810000 */
[----:B------:R1:W2:Y:S03]  /*2460*/  MUFU.TANH R18, R4 ;  /* 0x0000000400127308 */ /* 0x0002a60000002400 */
[----:B------:R-:W-:Y:S01]  /*2470*/  FMNMX.FTZ R10, R219, R2, !PT ;  /* 0x00000002db0a7209 */ /* 0x000fe20007810000 */
[----:B---3--:R-:W-:Y:S06]  /*2480*/  @!P0 BRA `(.L_x_381) ;  /* 0x0000000000588947 */ /* 0x008fec0003800000 */
[----:B------:R-:W-:Y:S02]  /*2490*/  VIADD R2, R244, 0xfffffffe ;  /* 0xfffffffef4027836 */ /* 0x000fe40000000000 */
[----:B------:R-:W-:Y:S02]  /*24a0*/  IMAD.SHL.U32 R7, R248, 0x20, RZ ;  /* 0x00000020f8077824 */ /* 0x000fe400078e00ff */
[----:B-1----:R-:W-:Y:S01]  /*24b0*/  IMAD R4, R188, R2, RZ ;  /* 0x00000002bc047224 */ /* 0x002fe200078e02ff */
[----:B------:R-:W-:Y:S01]  /*24c0*/  SHF.R.S32.HI R5, RZ, 0x1f, R2 ;  /* 0x0000001fff057819 */ /* 0x000fe20000011402 */
[----:B------:R-:W-:-:S04]  /*24d0*/  IMAD.WIDE.U32 R8, R2, R185, R186 ;  /* 0x000000b902087225 */ /* 0x000fc800078e00ba */
[----:B------:R-:W-:Y:S01]  /*24e0*/  IMAD R2, R5, R185, R4 ;  /* 0x000000b905027224 */ /* 0x000fe200078e0204 */
[----:B------:R-:W-:-:S03]  /*24f0*/  LEA R4, P1, R8, UR8, 0x1 ;  /* 0x0000000808047c11 */ /* 0x000fc6000f8208ff */
[----:B------:R-:W-:Y:S01]  /*2500*/  IMAD.IADD R2, R9, 0x1, R2 ;  /* 0x0000000109027824 */ /* 0x000fe200078e0202 */
[----:B------:R-:W-:Y:S02]  /*2510*/  SHF.L.U64.HI R9, R248, 0x5, R249 ;  /* 0x00000005f8097819 */ /* 0x000fe400000102f9 */
        /* <DEDUP_REMOVED lines=13> */
.L_x_381:
[----:B------:R-:W4:Y:S01]  /*25f0*/  SHFL.BFLY PT, R8, R10, 0x2, 0x1f ;  /* 0x0c401f000a087f89 */ /* 0x000f2200000e0000 */
[--C-:B------:R-:W-:Y:S01]  /*2600*/  VIADDMNMX R20, R14, 0x40, R140.reuse, PT ;  /* 0x000000400e147846 */ /* 0x100fe2000380018c */
[----:B------:R-:W-:Y:S01]  /*2610*/  FMUL.FTZ R2, R51, UR4 ;  /* 0x0000000433027c20 */ /* 0x000fe20008410000 */
[----:B---3--:R-:W-:Y:S01]  /*2620*/  FMUL.FTZ R6, R62, UR4 ;  /* 0x000000043e067c20 */ /* 0x008fe20008410000 */
[----:B------:R-:W-:Y:S01]  /*2630*/  FMUL.FTZ R12, R45, UR4 ;  /* 0x000000042d0c7c20 */ /* 0x000fe20008410000 */
[-C--:B------:R-:W-:Y:S01]  /*2640*/  ISETP.GE.AND P6, PT, R27, R20.reuse, PT ;  /* 0x000000141b00720c */ /* 0x080fe20003fc6270 */
[----:B------:R3:W-:Y:S01]  /*2650*/  MUFU.TANH R50, R2 ;  /* 0x0000000200327308 */ /* 0x0007e20000002400 */
[-C--:B------:R-:W-:Y:S01]  /*2660*/  ISETP.GE.AND P4, PT, R29, R20.reuse, PT ;  /* 0x000000141d00720c */ /* 0x080fe20003f86270 */
[----:B-1----:R-:W-:Y:S01]  /*2670*/  FMUL.FTZ R4, R60, UR4 ;  /* 0x000000043c047c20 */ /* 0x002fe20008410000 */
[----:B------:R-:W-:Y:S01]  /*2680*/  FSEL R33, R97, -INF , !P6 ;  /* 0xff80000061217808 */ /* 0x000fe20007000000 */
[----:B------:R-:W-:Y:S01]  /*2690*/  FMUL.FTZ R7, R61, UR4 ;  /* 0x000000043d077c20 */ /* 0x000fe20008410000 */
[-C--:B------:R-:W-:Y:S01]  /*26a0*/  ISETP.GE.AND P6, PT, R0, R20.reuse, PT ;  /* 0x000000140000720c */ /* 0x080fe20003fc6270 */
[----:B------:R-:W-:Y:S01]  /*26b0*/  FMUL.FTZ R5, R63, UR4 ;  /* 0x000000043f057c20 */ /* 0x000fe20008410000 */
[----:B------:R-:W-:Y:S01]  /*26c0*/  FSEL R34, R113, -INF , !P4 ;  /* 0xff80000071227808 */ /* 0x000fe20006000000 */
[----:B------:R-:W-:Y:S01]  /*26d0*/  MUFU.TANH R45, R6 ;  /* 0x00000006002d7308 */ /* 0x000fe20000002400 */
[----:B------:R-:W-:Y:S01]  /*26e0*/  VIADDMNMX R19, R14, 0x48, R140, PT ;  /* 0x000000480e137846 */ /* 0x000fe2000380018c */
[----:B------:R-:W-:Y:S01]  /*26f0*/  FMUL.FTZ R9, R54, UR4 ;  /* 0x0000000436097c20 */ /* 0x000fe20008410000 */
[-C--:B------:R-:W-:Y:S01]  /*2700*/  ISETP.GE.AND P2, PT, R26, R20.reuse, PT ;  /* 0x000000141a00720c */ /* 0x080fe20003f46270 */
[----:B------:R-:W-:Y:S01]  /*2710*/  FMUL.FTZ R13, R55, UR4 ;  /* 0x00000004370d7c20 */ /* 0x000fe20008410000 */
[----:B------:R-:W-:Y:S01]  /*2720*/  ISETP.GE.AND P0, PT, R29, R19, PT ;  /* 0x000000131d00720c */ /* 0x000fe20003f06270 */
[----:B------:R-:W-:Y:S01]  /*2730*/  FMUL.FTZ R46, R46, UR4 ;  /* 0x000000042e2e7c20 */ /* 0x000fe20008410000 */
[----:B------:R-:W-:Y:S01]  /*2740*/  ISETP.GE.AND P1, PT, R24, R20, PT ;  /* 0x000000141800720c */ /* 0x000fe20003f26270 */
[----:B------:R1:W5:Y:S01]  /*2750*/  MUFU.TANH R48, R4 ;  /* 0x0000000400307308 */ /* 0x0003620000002400 */
[----:B---3--:R-:W-:Y:S01]  /*2760*/  FMUL.FTZ R2, R52, UR4 ;  /* 0x0000000434027c20 */ /* 0x008fe20008410000 */
[----:B----4-:R-:W-:Y:S01]  /*2770*/  FMNMX.FTZ R8, R10, R8, !PT ;  /* 0x000000080a087209 */ /* 0x010fe20007810000 */
[----:B------:R-:W-:Y:S01]  /*2780*/  FMUL.FTZ R47, R47, UR4 ;  /* 0x000000042f2f7c20 */ /* 0x000fe20008410000 */
[----:B------:R-:W-:Y:S01]  /*2790*/  FSEL R10, R114, -INF , !P6 ;  /* 0xff800000720a7808 */ /* 0x000fe20007000000 */
[----:B------:R-:W-:Y:S01]  /*27a0*/  ULDC UR10, c[0x0][0x2ec] ;  /* 0x0000bb00000a7ab9 */ /* 0x000fe20000000800 */
[----:B------:R-:W-:Y:S01]  /*27b0*/  FSEL R35, R96, -INF , !P2 ;  /* 0xff80000060237808 */ /* 0x000fe20005000000 */
[----:B------:R-:W-:Y:S01]  /*27c0*/  SHFL.BFLY PT, R104, R8, 0x1, 0x1f ;  /* 0x0c201f0008687f89 */ /* 0x000fe200000e0000 */
[----:B------:R3:W-:Y:S01]  /*27d0*/  MUFU.TANH R6, R2 ;  /* 0x0000000200067308 */ /* 0x0007e20000002400 */
[----:B------:R-:W-:-:S02]  /*27e0*/  FSEL R38, R112, -INF , !P0 ;  /* 0xff80000070267808 */ /* 0x000fc40004000000 */
[-C--:B------:R-:W-:Y:S02]  /*27f0*/  ISETP.GE.AND P0, PT, R23, R20.reuse, PT ;  /* 0x000000141700720c */ /* 0x080fe40003f06270 */
[----:B------:R-:W-:Y:S02]  /*2800*/  FSEL R43, R89, -INF , !P1 ;  /* 0xff800000592b7808 */ /* 0x000fe40004800000 */
[-C--:B------:R-:W-:Y:S01]  /*2810*/  ISETP.GE.AND P5, PT, R26, R19.reuse, PT ;  /* 0x000000131a00720c */ /* 0x080fe20003fa6270 */
[----:B------:R-:W4:Y:S01]  /*2820*/  MUFU.TANH R7, R7 ;  /* 0x0000000700077308 */ /* 0x000f220000002400 */
[----:B------:R-:W-:Y:S01]  /*2830*/  ISETP.GE.AND P6, PT, R25, R20, PT ;  /* 0x000000141900720c */ /* 0x000fe20003fc6270 */
[----:B-1----:R-:W-:Y:S01]  /*2840*/  FMUL.FTZ R4, R53, UR4 ;  /* 0x0000000435047c20 */ /* 0x002fe20008410000 */
[----:B------:R-:W-:Y:S02]  /*2850*/  FSEL R42, R88, -INF , !P0 ;  /* 0xff800000582a7808 */ /* 0x000fe40004000000 */
[----:B------:R-:W-:-:S02]  /*2860*/  ISETP.GE.AND P4, PT, R24, R19, PT ;  /* 0x000000131800720c */ /* 0x000fc40003f86270 */
[----:B------:R-:W-:Y:S01]  /*2870*/  FSEL R40, R92, -INF , !P5 ;  /* 0xff8000005c287808 */ /* 0x000fe20006800000 */
[----:B------:R1:W-:Y:S01]  /*2880*/  MUFU.TANH R17, R11 ;  /* 0x0000000b00117308 */ /* 0x0003e20000002400 */
[----:B---3--:R-:W-:Y:S02]  /*2890*/  FMNMX.FTZ R2, R10, R34, !PT ;  /* 0x000000220a027209 */ /* 0x008fe40007810000 */
[----:B------:R-:W-:Y:S02]  /*28a0*/  ISETP.GE.AND P5, PT, R22, R20, PT ;  /* 0x000000141600720c */ /* 0x000fe40003fa6270 */
[----:B------:R-:W-:Y:S02]  /*28b0*/  FMNMX.FTZ R2, R33, R2, !PT ;  /* 0x0000000221027209 */ /* 0x000fe40007810000 */
[----:B------:R-:W-:Y:S01]  /*28c0*/  FSEL R60, R81, -INF , !P6 ;  /* 0xff800000513c7808 */ /* 0x000fe20007000000 */
[----:B------:R-:W-:Y:S01]  /*28d0*/  MUFU.TANH R49, R5 ;  /* 0x0000000500317308 */ /* 0x000fe20000002400 */
[----:B------:R-:W-:-:S02]  /*28e0*/  FMNMX.FTZ R2, R35, R2, !PT ;  /* 0x0000000223027209 */ /* 0x000fc40007810000 */
[----:B------:R-:W-:Y:S02]  /*28f0*/  FSEL R61, R83, -INF , !P4 ;  /* 0xff800000533d7808 */ /* 0x000fe40006000000 */
[----:B------:R-:W-:Y:S02]  /*2900*/  FMNMX.FTZ R2, R43, R2, !PT ;  /* 0x000000022b027209 */ /* 0x000fe40007810000 */
[----:B------:R-:W-:Y:S01]  /*2910*/  ISETP.GE.AND P4, PT, R16, R20, PT ;  /* 0x000000141000720c */ /* 0x000fe20003f86270 */
[----:B------:R3:W-:Y:S01]  /*2920*/  MUFU.TANH R5, R4 ;  /* 0x0000000400057308 */ /* 0x0007e20000002400 */
[----:B------:R-:W-:Y:S01]  /*2930*/  FMNMX.FTZ R2, R42, R2, !PT ;  /* 0x000000022a027209 */ /* 0x000fe20007810000 */
[----:B-1----:R-:W-:Y:S01]  /*2940*/  FMUL.FTZ R11, R44, UR4 ;  /* 0x000000042c0b7c20 */ /* 0x002fe20008410000 */
[----:B------:R-:W-:Y:S02]  /*2950*/  FSEL R59, R80, -INF , !P5 ;  /* 0xff800000503b7808 */ /* 0x000fe40006800000 */
[----:B------:R-:W-:-:S02]  /*2960*/  ISETP.GE.AND P5, PT, R28, R20, PT ;  /* 0x000000141c00720c */ /* 0x000fc40003fa6270 */
[----:B------:R-:W-:Y:S01]  /*2970*/  FMNMX.FTZ R2, R60, R2, !PT ;  /* 0x000000023c027209 */ /* 0x000fe20007810000 */
[----:B------:R-:W1:Y:S01]  /*2980*/  MUFU.TANH R11, R11 ;  /* 0x0000000b000b7308 */ /* 0x000e620000002400 */
[----:B------:R-:W-:Y:S02]  /*2990*/  FSEL R131, R41, -INF , !P4 ;  /* 0xff80000029837808 */ /* 0x000fe40006000000 */
[-C--:B------:R-:W-:Y:S02]  /*29a0*/  ISETP.GE.AND P6, PT, R15, R20.reuse, PT ;  /* 0x000000140f00720c */ /* 0x080fe40003fc6270 */
[----:B------:R-:W-:Y:S02]  /*29b0*/  ISETP.GE.AND P4, PT, R30, R20, PT ;  /* 0x000000141e00720c */ /* 0x000fe40003f86270 */
[----:B------:R-:W-:Y:S01]  /*29c0*/  FMNMX.FTZ R2, R59, R2, !PT ;  /* 0x000000023b027209 */ /* 0x000fe20007810000 */
[----:B------:R-:W1:Y:S01]  /*29d0*/  MUFU.TANH R12, R12 ;  /* 0x0000000c000c7308 */ /* 0x000e620000002400 */
[----:B-----5:R-:W-:-:S02]  /*29e0*/  FSEL R135, R48, -INF , !P5 ;  /* 0xff80000030877808 */ /* 0x020fc40006800000 */
[-C--:B------:R-:W-:Y:S02]  /*29f0*/  ISETP.GE.AND P5, PT, R0, R19.reuse, PT ;  /* 0x000000130000720c */ /* 0x080fe40003fa6270 */
[----:B--2---:R-:W-:Y:S02]  /*2a00*/  FSEL R133, R18, -INF , !P6 ;  /* 0xff80000012857808 */ /* 0x004fe40007000000 */
[----:B------:R-:W-:Y:S01]  /*2a10*/  FMNMX.FTZ R2, R131, R2, !PT ;  /* 0x0000000283027209 */ /* 0x000fe20007810000 */
[----:B------:R2:W5:Y:S01]  /*2a20*/  MUFU.TANH R44, R9 ;  /* 0x00000009002c7308 */ /* 0x0005620000002400 */
[----:B----4-:R-:W-:Y:S02]  /*2a30*/  FSEL R134, R7, -INF , !P4 ;  /* 0xff80000007867808 */ /* 0x010fe40006000000 */
[----:B------:R-:W-:Y:S02]  /*2a40*/  ISETP.GE.AND P3, PT, R27, R19, PT ;  /* 0x000000131b00720c */ /* 0x000fe40003f66270 */
[----:B------:R-:W-:-:S02]  /*2a50*/  FSEL R7, R115, -INF , !P5 ;  /* 0xff80000073077808 */ /* 0x000fc40006800000 */
[----:B---3--:R-:W-:Y:S01]  /*2a60*/  FMNMX.FTZ R4, R133, R2, !PT ;  /* 0x0000000285047209 */ /* 0x008fe20007810000 */
[----:B------:R-:W3:Y:S01]  /*2a70*/  MUFU.TANH R13, R13 ;  /* 0x0000000d000d7308 */ /* 0x000ee20000002400 */
[----:B------:R-:W-:Y:S02]  /*2a80*/  FSEL R39, R93, -INF , !P3 ;  /* 0xff8000005d277808 */ /* 0x000fe40005800000 */
[----:B------:R-:W-:Y:S02]  /*2a90*/  FMNMX.FTZ R2, R7, R38, !PT ;  /* 0x0000002607027209 */ /* 0x000fe40007810000 */
[----:B------:R-:W-:Y:S02]  /*2aa0*/  ISETP.GE.AND P3, PT, R23, R19, PT ;  /* 0x000000131700720c */ /* 0x000fe40003f66270 */
[----:B------:R-:W-:Y:S01]  /*2ab0*/  FMNMX.FTZ R2, R39, R2, !PT ;  /* 0x0000000227027209 */ /* 0x000fe20007810000 */
[----:B------:R-:W4:Y:S01]  /*2ac0*/  MUFU.TANH R46, R46 ;  /* 0x0000002e002e7308 */ /* 0x000f220000002400 */
[----:B------:R-:W-:-:S02]  /*2ad0*/  ISETP.GE.AND P6, PT, R31, R20, PT ;  /* 0x000000141f00720c */ /* 0x000fc40003fc6270 */
[----:B------:R-:W-:Y:S02]  /*2ae0*/  FMNMX.FTZ R2, R40, R2, !PT ;  /* 0x0000000228027209 */ /* 0x000fe40007810000 */
[----:B------:R-:W-:Y:S02]  /*2af0*/  ISETP.GE.AND P5, PT, R36, R20, PT ;  /* 0x000000142400720c */ /* 0x000fe40003fa6270 */
[----:B------:R-:W-:Y:S01]  /*2b00*/  FMNMX.FTZ R4, R135, R4, !PT ;  /* 0x0000000487047209 */ /* 0x000fe20007810000 */
[----:B------:R-:W4:Y:S01]  /*2b10*/  MUFU.TANH R47, R47 ;  /* 0x0000002f002f7308 */ /* 0x000f220000002400 */
[----:B------:R-:W-:Y:S02]  /*2b20*/  ISETP.GE.AND P2, PT, R25, R19, PT ;  /* 0x000000131900720c */ /* 0x000fe40003f46270 */
[----:B--2---:R-:W-:Y:S02]  /*2b30*/  FSEL R9, R90, -INF , !P3 ;  /* 0xff8000005a097808 */ /* 0x004fe40005800000 */
[----:B------:R-:W-:-:S02]  /*2b40*/  FMNMX.FTZ R2, R61, R2, !PT ;  /* 0x000000023d027209 */ /* 0x000fc40007810000 */
[----:B------:R-:W-:Y:S02]  /*2b50*/  FSEL R175, R6, -INF , !P6 ;  /* 0xff80000006af7808 */ /* 0x000fe40007000000 */
[-C--:B------:R-:W-:Y:S02]  /*2b60*/  ISETP.GE.AND P4, PT, R32, R20.reuse, PT ;  /* 0x000000142000720c */ /* 0x080fe40003f86270 */
[----:B------:R-:W-:Y:S02]  /*2b70*/  ISETP.GE.AND P6, PT, R37, R20, PT ;  /* 0x000000142500720c */ /* 0x000fe40003fc6270 */
[----:B------:R-:W-:Y:S02]  /*2b80*/  FMNMX.FTZ R4, R134, R4, !PT ;  /* 0x0000000486047209 */ /* 0x000fe40007810000 */
[----:B-1----:R-:W-:Y:S02]  /*2b90*/  FSEL R212, R11, -INF , !P5 ;  /* 0xff8000000bd47808 */ /* 0x002fe40006800000 */
[----:B------:R-:W-:-:S02]  /*2ba0*/  ISETP.GE.AND P1, PT, R22, R19, PT ;  /* 0x000000131600720c */ /* 0x000fc40003f26270 */
[----:B------:R-:W-:Y:S02]  /*2bb0*/  FSEL R11, R82, -INF , !P2 ;  /* 0xff800000520b7808 */ /* 0x000fe40005000000 */
[----:B------:R-:W-:Y:S02]  /*2bc0*/  FMNMX.FTZ R2, R9, R2, !PT ;  /* 0x0000000209027209 */ /* 0x000fe40007810000 */
[----:B------:R-:W-:Y:S02]  /*2bd0*/  FSEL R176, R5, -INF , !P4 ;  /* 0xff80000005b07808 */ /* 0x000fe40006000000 */
[----:B------:R-:W-:Y:S02]  /*2be0*/  FMNMX.FTZ R4, R175, R4, !PT ;  /* 0x00000004af047209 */ /* 0x000fe40007810000 */
[----:B------:R-:W-:Y:S02]  /*2bf0*/  FSEL R215, R12, -INF , !P6 ;  /* 0xff8000000cd77808 */ /* 0x000fe40007000000 */
[----:B------:R-:W-:-:S02]  /*2c00*/  ISETP.GE.AND P0, PT, R16, R19, PT ;  /* 0x000000131000720c */ /* 0x000fc40003f06270 */
[----:B------:R-:W-:Y:S02]  /*2c10*/  FSEL R12, R58, -INF , !P1 ;  /* 0xff8000003a0c7808 */ /* 0x000fe40004800000 */
[----:B------:R-:W-:Y:S02]  /*2c20*/  FMNMX.FTZ R2, R11, R2, !PT ;  /* 0x000000020b027209 */ /* 0x000fe40007810000 */
[----:B------:R-:W-:Y:S02]  /*2c30*/  FMNMX.FTZ R4, R176, R4, !PT ;  /* 0x00000004b0047209 */ /* 0x000fe40007810000 */
[----:B------:R-:W-:Y:S02]  /*2c40*/  ISETP.GE.AND P2, PT, R15, R19, PT ;  /* 0x000000130f00720c */ /* 0x000fe40003f46270 */
[----:B------:R-:W-:Y:S02]  /*2c50*/  FSEL R107, R17, -INF , !P0 ;  /* 0xff800000116b7808 */ /* 0x000fe40004000000 */
[----:B------:R-:W-:-:S02]  /*2c60*/  FMNMX.FTZ R2, R12, R2, !PT ;  /* 0x000000020c027209 */ /* 0x000fc40007810000 */
[----:B------:R-:W-:Y:S02]  /*2c70*/  FMNMX.FTZ R4, R212, R4, !PT ;  /* 0x00000004d4047209 */ /* 0x000fe40007810000 */
[-C--:B------:R-:W-:Y:S02]  /*2c80*/  ISETP.GE.AND P1, PT, R28, R19.reuse, PT ;  /* 0x000000131c00720c */ /* 0x080fe40003f26270 */
[----:B------:R-:W-:Y:S02]  /*2c90*/  FSEL R128, R50, -INF , !P2 ;  /* 0xff80000032807808 */ /* 0x000fe40005000000 */
[----:B------:R-:W-:Y:S02]  /*2ca0*/  FMNMX.FTZ R2, R107, R2, !PT ;  /* 0x000000026b027209 */ /* 0x000fe40007810000 */
[----:B------:R-:W-:Y:S01]  /*2cb0*/  FMNMX.FTZ R102, R215, R4, !PT ;  /* 0x00000004d7667209 */ /* 0x000fe20007810000 */
[----:B------:R-:W-:Y:S01]  /*2cc0*/  FMUL.FTZ R4, R66, UR4 ;  /* 0x0000000442047c20 */ /* 0x000fe20008410000 */
[----:B------:R-:W-:-:S02]  /*2cd0*/  ISETP.GE.AND P2, PT, R30, R19, PT ;  /* 0x000000131e00720c */ /* 0x000fc40003f46270 */
[----:B------:R-:W-:Y:S01]  /*2ce0*/  FSEL R129, R45, -INF , !P1 ;  /* 0xff8000002d817808 */ /* 0x000fe20004800000 */
[----:B------:R-:W1:Y:S01]  /*2cf0*/  SHFL.BFLY PT, R5, R102, 0x2, 0x1f ;  /* 0x0c401f0066057f89 */ /* 0x000e6200000e0000 */
[----:B------:R-:W-:Y:S01]  /*2d00*/  FMNMX.FTZ R2, R128, R2, !PT ;  /* 0x0000000280027209 */ /* 0x000fe20007810000 */
[----:B------:R2:W-:Y:S01]  /*2d10*/  MUFU.TANH R65, R4 ;  /* 0x0000000400417308 */ /* 0x0005e20000002400 */
[-C--:B------:R-:W-:Y:S02]  /*2d20*/  ISETP.GE.AND P0, PT, R31, R19.reuse, PT ;  /* 0x000000131f00720c */ /* 0x080fe40003f06270 */
[----:B------:R-:W-:Y:S02]  /*2d30*/  FSEL R132, R49, -INF , !P2 ;  /* 0xff80000031847808 */ /* 0x000fe40005000000 */
[----:B------:R-:W-:Y:S02]  /*2d40*/  FMNMX.FTZ R2, R129, R2, !PT ;  /* 0x0000000281027209 */ /* 0x000fe40007810000 */
[----:B------:R-:W-:-:S02]  /*2d50*/  ISETP.GE.AND P1, PT, R32, R19, PT ;  /* 0x000000132000720c */ /* 0x000fc40003f26270 */
[----:B-----5:R-:W-:Y:S02]  /*2d60*/  FSEL R173, R44, -INF , !P0 ;  /* 0xff8000002cad7808 */ /* 0x020fe40004000000 */
[----:B------:R-:W-:Y:S02]  /*2d70*/  FMNMX.FTZ R2, R132, R2, !PT ;  /* 0x0000000284027209 */ /* 0x000fe40007810000 */
[-C--:B------:R-:W-:Y:S02]  /*2d80*/  ISETP.GE.AND P2, PT, R36, R19.reuse, PT ;  /* 0x000000132400720c */ /* 0x080fe40003f46270 */
[----:B---3--:R-:W-:Y:S02]  /*2d90*/  FSEL R174, R13, -INF , !P1 ;  /* 0xff8000000dae7808 */ /* 0x008fe40004800000 */
[----:B------:R-:W-:Y:S01]  /*2da0*/  FMNMX.FTZ R2, R173, R2, !PT ;  /* 0x00000002ad027209 */ /* 0x000fe20007810000 */
[----:B--2---:R-:W-:Y:S01]  /*2db0*/  FMUL.FTZ R4, R67, UR4 ;  /* 0x0000000443047c20 */ /* 0x004fe20008410000 */
[----:B------:R-:W-:-:S02]  /*2dc0*/  ISETP.GE.AND P0, PT, R37, R19, PT ;  /* 0x000000132500720c */ /* 0x000fc40003f06270 */
[----:B----4-:R-:W-:Y:S01]  /*2dd0*/  FSEL R213, R46, -INF , !P2 ;  /* 0xff8000002ed57808 */ /* 0x010fe20005000000 */
[----:B------:R2:W-:Y:S01]  /*2de0*/  MUFU.TANH R63, R4 ;  /* 0x00000004003f7308 */ /* 0x0005e20000002400 */
[----:B------:R-:W-:Y:S02]  /*2df0*/  FMNMX.FTZ R2, R174, R2, !PT ;  /* 0x00000002ae027209 */ /* 0x000fe40007810000 */
[----:B------:R-:W-:Y:S02]  /*2e00*/  FSEL R218, R47, -INF , !P0 ;  /* 0xff8000002fda7808 */ /* 0x000fe40004000000 */
[----:B------:R-:W-:Y:S01]  /*2e10*/  FMNMX.FTZ R101, R213, R2, !PT ;  /* 0x00000002d5657209 */ /* 0x000fe20007810000 */
[----:B------:R-:W-:Y:S01]  /*2e20*/  FMUL.FTZ R2, R78, UR4 ;  /* 0x000000044e027c20 */ /* 0x000fe20008410000 */
[----:B-1----:R-:W-:Y:S02]  /*2e30*/  FMNMX.FTZ R102, R102, R5, !PT ;  /* 0x0000000566667209 */ /* 0x002fe40007810000 */
[----:B------:R-:W-:Y:S01]  /*2e40*/  FMNMX.FTZ R101, R218, R101, !PT ;  /* 0x00000065da657209 */ /* 0x000fe20007810000 */
[----:B------:R1:W3:Y:S01]  /*2e50*/  MUFU.TANH R62, R2 ;  /* 0x00000002003e7308 */ /* 0x0002e20000002400 */
[----:B------:R-:W-:Y:S01]  /*2e60*/  FMNMX.FTZ R104, R8, R104, !PT ;  /* 0x0000006808687209 */ /* 0x000fe20007810000 */
[----:B------:R-:W4:Y:S01]  /*2e70*/  SHFL.BFLY PT, R5, R102, 0x1, 0x1f ;  /* 0x0c201f0066057f89 */ /* 0x000f2200000e0000 */
[----:B------:R-:W-:-:S02]  /*2e80*/  VIADDMNMX R18, R14, 0x8, R140, PT ;  /* 0x000000080e127846 */ /* 0x000fc4000380018c */
[----:B------:R-:W-:Y:S01]  /*2e90*/  FSETP.NEU.FTZ.AND P0, PT, R104, -INF , PT ;  /* 0xff8000006800780b */ /* 0x000fe20003f1d000 */
[----:B------:R-:W5:Y:S01]  /*2ea0*/  SHFL.BFLY PT, R6, R101, 0x2, 0x1f ;  /* 0x0c401f0065067f89 */ /* 0x000f6200000e0000 */
[----:B--2---:R-:W-:Y:S01]  /*2eb0*/  FMUL.FTZ R4, R75, UR4 ;  /* 0x000000044b047c20 */ /* 0x004fe20008410000 */
[-C--:B------:R-:W-:Y:S02]  /*2ec0*/  ISETP.GE.AND P3, PT, R29, R18.reuse, PT ;  /* 0x000000121d00720c */ /* 0x080fe40003f66270 */
[-C--:B------:R-:W-:Y:S01]  /*2ed0*/  ISETP.GE.AND P1, PT, R26, R18.reuse, PT ;  /* 0x000000121a00720c */ /* 0x080fe20003f26270 */
[----:B------:R-:W-:Y:S01]  /*2ee0*/  MUFU.TANH R68, R4 ;  /* 0x0000000400447308 */ /* 0x000fe20000002400 */
[-C--:B------:R-:W-:Y:S02]  /*2ef0*/  ISETP.GE.AND P2, PT, R27, R18.reuse, PT ;  /* 0x000000121b00720c */ /* 0x080fe40003f46270 */
[----:B------:R-:W-:Y:S02]  /*2f00*/  FSEL R58, R138, -INF , !P3 ;  /* 0xff8000008a3a7808 */ /* 0x000fe40005800000 */
[-C--:B------:R-:W-:Y:S01]  /*2f10*/  ISETP.GE.AND P6, PT, R23, R18.reuse, PT ;  /* 0x000000121700720c */ /* 0x080fe20003fc6270 */
[----:B-1----:R-:W-:Y:S01]  /*2f20*/  FMUL.FTZ R2, R79, UR4 ;  /* 0x000000044f027c20 */ /* 0x002fe20008410000 */
[----:B------:R-:W-:-:S02]  /*2f30*/  ISETP.GE.AND P3, PT, R16, R18, PT ;  /* 0x000000121000720c */ /* 0x000fc40003f66270 */
[-C--:B------:R-:W-:Y:S01]  /*2f40*/  ISETP.GE.AND P5, PT, R25, R18.reuse, PT ;  /* 0x000000121900720c */ /* 0x080fe20003fa6270 */
[----:B------:R1:W2:Y:S01]  /*2f50*/  MUFU.TANH R41, R2 ;  /* 0x0000000200297308 */ /* 0x0002a20000002400 */
[----:B------:R-:W-:Y:S02]  /*2f60*/  FSEL R14, R99, -INF , !P6 ;  /* 0xff800000630e7808 */ /* 0x000fe40007000000 */
[----:B------:R-:W-:Y:S02]  /*2f70*/  ISETP.GE.AND P4, PT, R22, R18, PT ;  /* 0x000000121600720c */ /* 0x000fe40003f86270 */
[----:B----4-:R-:W-:Y:S02]  /*2f80*/  FMNMX.FTZ R102, R102, R5, !PT ;  /* 0x0000000566667209 */ /* 0x010fe40007810000 */
[----:B------:R-:W-:Y:S02]  /*2f90*/  FSEL R13, R94, -INF , !P5 ;  /* 0xff8000005e0d7808 */ /* 0x000fe40006800000 */
[----:B-----5:R-:W-:Y:S01]  /*2fa0*/  FMNMX.FTZ R101, R101, R6, !PT ;  /* 0x0000000665657209 */ /* 0x020fe20007810000 */
[----:B------:R-:W-:Y:S01]  /*2fb0*/  FMUL.FTZ R17, R102, UR10 ;  /* 0x0000000a66117c20 */ /* 0x000fe20008410000 */
[----:B------:R-:W-:Y:S01]  /*2fc0*/  IMAD R6, R180, 0x20, R142 ;  /* 0x00000020b4067824 */ /* 0x000fe200078e028e */
[----:B------:R-:W-:-:S02]  /*2fd0*/  FSEL R22, R91, -INF , !P4 ;  /* 0xff8000005b167808 */ /* 0x000fc40006000000 */
[----:B------:R-:W4:Y:S01]  /*2fe0*/  SHFL.BFLY PT, R5, R101, 0x1, 0x1f ;  /* 0x0c201f0065057f89 */ /* 0x000f2200000e0000 */
[----:B------:R-:W-:Y:S01]  /*2ff0*/  FSEL R100, R100, -INF , !P3 ;  /* 0xff80000064647808 */ /* 0x000fe20005800000 */
[----:B-1----:R-:W-:Y:S01]  /*3000*/  FMUL.FTZ R2, R74, UR4 ;  /* 0x000000044a027c20 */ /* 0x002fe20008410000 */
[-C--:B------:R-:W-:Y:S02]  /*3010*/  ISETP.GE.AND P6, PT, R31, R18.reuse, PT ;  /* 0x000000121f00720c */ /* 0x080fe40003fc6270 */
[-C--:B------:R-:W-:Y:S01]  /*3020*/  ISETP.GE.AND P5, PT, R32, R18.reuse, PT ;  /* 0x000000122000720c */ /* 0x080fe20003fa6270 */
[----:B------:R1:W5:Y:S01]  /*3030*/  MUFU.TANH R69, R2 ;  /* 0x0000000200457308 */ /* 0x0003620000002400 */
[----:B---3--:R-:W-:Y:S02]  /*3040*/  FSEL R250, R62, -INF , !P6 ;  /* 0xff8000003efa7808 */ /* 0x008fe40007000000 */
[----:B------:R-:W-:Y:S02]  /*3050*/  ISETP.GE.AND P4, PT, R36, R18, PT ;  /* 0x000000122400720c */ /* 0x000fe40003f86270 */
[----:B--2---:R-:W-:-:S02]  /*3060*/  FSEL R251, R41, -INF , !P5 ;  /* 0xff80000029fb7808 */ /* 0x004fc40006800000 */
[----:B------:R-:W-:-:S04]  /*3070*/  ISETP.GE.AND P3, PT, R37, R18, PT ;  /* 0x000000122500720c */ /* 0x000fc80003f66270 */
[----:B------:R-:W-:Y:S01]  /*3080*/  FSEL R195, R68, -INF , !P3 ;  /* 0xff80000044c37808 */ /* 0x000fe20005800000 */
[----:B-1----:R-:W-:Y:S01]  /*3090*/  FMUL.FTZ R2, R104, UR10 ;  /* 0x0000000a68027c20 */ /* 0x002fe20008410000 */
[----:B----4-:R-:W-:Y:S02]  /*30a0*/  FMNMX.FTZ R101, R101, R5, !PT ;  /* 0x0000000565657209 */ /* 0x010fe40007810000 */
[----:B-----5:R-:W-:Y:S02]  /*30b0*/  FSEL R252, R69, -INF , !P4 ;  /* 0xff80000045fc7808 */ /* 0x020fe40006000000 */
[----:B------:R-:W-:Y:S01]  /*30c0*/  FSEL R2, R2, RZ, P0 ;  /* 0x000000ff02027208 */ /* 0x000fe20000000000 */
[----:B------:R-:W-:Y:S01]  /*30d0*/  FMUL.FTZ R16, R101, UR10 ;  /* 0x0000000a65107c20 */ /* 0x000fe20008410000 */
[----:B------:R-:W-:-:S03]  /*30e0*/  FSETP.NEU.FTZ.AND P0, PT, R102, -INF , PT ;  /* 0xff8000006600780b */ /* 0x000fc60003f1d000 */
[----:B------:R-:W-:Y:S01]  /*30f0*/  FFMA.FTZ R4, R56, UR10, -R2 ;  /* 0x0000000a38047c23 */ /* 0x000fe20008010802 */
[----:B------:R-:W-:Y:S02]  /*3100*/  FSEL R17, R17, RZ, P0 ;  /* 0x000000ff11117208 */ /* 0x000fe40000000000 */
[-C--:B------:R-:W-:Y:S01]  /*3110*/  ISETP.GE.AND P0, PT, R24, R18.reuse, PT ;  /* 0x000000121800720c */ /* 0x080fe20003f06270 */
[----:B------:R1:W-:Y:S01]  /*3120*/  MUFU.EX2 R141, R4 ;  /* 0x00000004008d7308 */ /* 0x0003e20000000800 */
[----:B------:R-:W-:Y:S01]  /*3130*/  FSEL R56, R116, -INF , !P1 ;  /* 0xff80000074387808 */ /* 0x000fe20004800000 */
[--C-:B------:R-:W-:Y:S01]  /*3140*/  FFMA.FTZ R8, R42, UR10, -R17.reuse ;  /* 0x0000000a2a087c23 */ /* 0x100fe20008010811 */
[----:B------:R-:W-:Y:S01]  /*3150*/  ISETP.GE.AND P1, PT, R0, R18, PT ;  /* 0x000000120000720c */ /* 0x000fe20003f26270 */
[----:B------:R-:W-:Y:S01]  /*3160*/  FFMA.FTZ R0, R35, UR10, -R17 ;  /* 0x0000000a23007c23 */ /* 0x000fe20008010811 */
[----:B------:R-:W-:Y:S02]  /*3170*/  FSEL R23, R98, -INF , !P0 ;  /* 0xff80000062177808 */ /* 0x000fe40004000000 */
[----:B------:R-:W-:Y:S01]  /*3180*/  FSETP.NEU.FTZ.AND P0, PT, R101, -INF , PT ;  /* 0xff8000006500780b */ /* 0x000fe20003f1d000 */
[----:B------:R2:W-:Y:S03]  /*3190*/  MUFU.EX2 R239, R0 ;  /* 0x0000000000ef7308 */ /* 0x0005e60000000800 */
[----:B------:R-:W-:-:S02]  /*31a0*/  FSEL R16, R16, RZ, P0 ;  /* 0x000000ff10107208 */ /* 0x000fc40000000000 */
[----:B------:R-:W-:-:S03]  /*31b0*/  ISETP.GE.AND P0, PT, R30, R18, PT ;  /* 0x000000121e00720c */ /* 0x000fc60003f06270 */
[----:B------:R-:W-:Y:S01]  /*31c0*/  MUFU.EX2 R233, R8 ;  /* 0x0000000800e97308 */ /* 0x000fe20000000800 */
[----:B-1----:R-:W-:Y:S01]  /*31d0*/  FFMA.FTZ R4, R57, UR10, -R2 ;  /* 0x0000000a39047c23 */ /* 0x002fe20008010802 */
[----:B------:R-:W-:Y:S02]  /*31e0*/  FSEL R57, R117, -INF , !P2 ;  /* 0xff80000075397808 */ /* 0x000fe40005000000 */
[----:B------:R-:W-:Y:S02]  /*31f0*/  ISETP.GE.AND P2, PT, R15, R18, PT ;  /* 0x000000120f00720c */ /* 0x000fe40003f46270 */
[----:B------:R-:W-:Y:S02]  /*3200*/  FSEL R15, R139, -INF , !P1 ;  /* 0xff8000008b0f7808 */ /* 0x000fe40004800000 */
[----:B------:R1:W-:Y:S01]  /*3210*/  MUFU.EX2 R120, R4 ;  /* 0x0000000400787308 */ /* 0x0003e20000000800 */
[----:B--2---:R-:W-:Y:S01]  /*3220*/  IMAD.IADD R0, R143, 0x1, R6 ;  /* 0x000000018f007824 */ /* 0x004fe200078e0206 */
[----:B------:R-:W-:-:S02]  /*3230*/  FMNMX.FTZ R5, R15, R58, !PT ;  /* 0x0000003a0f057209 */ /* 0x000fc40007810000 */
[----:B------:R-:W-:Y:S02]  /*3240*/  ISETP.GE.AND P1, PT, R28, R18, PT ;  /* 0x000000121c00720c */ /* 0x000fe40003f26270 */
[----:B------:R-:W-:Y:S02]  /*3250*/  FMNMX.FTZ R5, R57, R5, !PT ;  /* 0x0000000539057209 */ /* 0x000fe40007810000 */
[----:B------:R-:W-:Y:S01]  /*3260*/  LEA R224, R0, UR5, 0x1 ;  /* 0x0000000500e07c11 */ /* 0x000fe2000f8e08ff */
[----:B------:R-:W-:Y:S01]  /*3270*/  FFMA.FTZ R0, R38, UR10, -R16 ;  /* 0x0000000a26007c23 */ /* 0x000fe20008010810 */
[----:B------:R-:W-:Y:S02]  /*3280*/  FSEL R105, R105, -INF , !P2 ;  /* 0xff80000069697808 */ /* 0x000fe40005000000 */
[----:B------:R-:W-:Y:S01]  /*3290*/  FSEL R243, R65, -INF , !P1 ;  /* 0xff80000041f37808 */ /* 0x000fe20004800000 */
[----:B------:R-:W-:Y:S01]  /*32a0*/  MUFU.EX2 R235, R0 ;  /* 0x0000000000eb7308 */ /* 0x000fe20000000800 */
[----:B------:R-:W-:-:S02]  /*32b0*/  IMAD.IADD R225, R3, 0x1, R224 ;  /* 0x0000000103e17824 */ /* 0x000fc400078e02e0 */
[----:B------:R-:W-:Y:S01]  /*32c0*/  FFMA.FTZ R3, R39, UR10, -R16 ;  /* 0x0000000a27037c23 */ /* 0x000fe20008010810 */
[----:B------:R-:W-:Y:S01]  /*32d0*/  FSEL R245, R63, -INF , !P0 ;  /* 0xff8000003ff57808 */ /* 0x000fe20004000000 */
[--C-:B-1----:R-:W-:Y:S01]  /*32e0*/  FFMA.FTZ R4, R10, UR10, -R17.reuse ;  /* 0x0000000a0a047c23 */ /* 0x102fe20008010811 */
[----:B------:R-:W1:Y:S03]  /*32f0*/  LDSM.16.MT88.4 R52, [R224+0xa000] ;  /* 0x00a00000e034783b */ /* 0x000e660000004200 */
[----:B------:R2:W-:Y:S01]  /*3300*/  MUFU.EX2 R242, R4 ;  /* 0x0000000400f27308 */ /* 0x0005e20000000800 */
[----:B------:R-:W3:Y:S04]  /*3310*/  LDSM.16.MT88.4 R44, [R224+0x9000] ;  /* 0x00900000e02c783b */ /* 0x000ee80000004200 */
[----:B------:R-:W4:Y:S03]  /*3320*/  LDSM.16.MT88.4 R48, [R225+0x9000] ;  /* 0x00900000e130783b */ /* 0x000f260000004200 */
[----:B------:R5:W-:Y:S01]  /*3330*/  MUFU.EX2 R236, R3 ;  /* 0x0000000300ec7308 */ /* 0x000be20000000800 */
[----:B------:R-:W-:Y:S04]  /*3340*/  LDSM.16.MT88.4 R84, [R224+0xb000] ;  /* 0x00b00000e054783b */ /* 0x000fe80000004200 */
[----:B------:R-:W-:Y:S01]  /*3350*/  LDSM.16.MT88.4 R108, [R225+0xb000] ;  /* 0x00b00000e16c783b */ /* 0x000fe20000004200 */
[----:B--2---:R-:W-:-:S03]  /*3360*/  FFMA.FTZ R4, R34, UR10, -R17 ;  /* 0x0000000a22047c23 */ /* 0x004fc60008010811 */
[----:B------:R-:W-:Y:S01]  /*3370*/  LDSM.16.MT88.4 R92, [R224+0xa400] ;  /* 0x00a40000e05c783b */ /* 0x000fe20000004200 */
[----:B------:R2:W-:Y:S03]  /*3380*/  MUFU.EX2 R241, R4 ;  /* 0x0000000400f17308 */ /* 0x0005e60000000800 */
[----:B------:R-:W-:Y:S01]  /*3390*/  LDSM.16.MT88.4 R80, [R224+0x9400] ;  /* 0x00940000e050783b */ /* 0x000fe20000004200 */
[----:B-----5:R-:W-:-:S03]  /*33a0*/  FFMA.FTZ R3, R40, UR10, -R16 ;  /* 0x0000000a28037c23 */ /* 0x020fc60008010810 */
[----:B------:R-:W-:Y:S01]  /*33b0*/  LDSM.16.MT88.4 R88, [R225+0x9400] ;  /* 0x00940000e158783b */ /* 0x000fe20000004200 */
[----:B------:R5:W-:Y:S03]  /*33c0*/  MUFU.EX2 R237, R3 ;  /* 0x0000000300ed7308 */ /* 0x000be60000000800 */
[----:B------:R-:W-:Y:S04]  /*33d0*/  LDSM.16.MT88.4 R112, [R225+0xa400] ;  /* 0x00a40000e170783b */ /* 0x000fe80000004200 */
[----:B------:R-:W-:Y:S01]  /*33e0*/  LDSM.16.MT88.4 R124, [R225+0xb400] ;  /* 0x00b40000e17c783b */ /* 0x000fe20000004200 */
[----:B--2---:R-:W-:-:S04]  /*33f0*/  FFMA.FTZ R4, R33, UR10, -R17 ;  /* 0x0000000a21047c23 */ /* 0x004fc80008010811 */
[----:B------:R2:W1:Y:S01]  /*3400*/  MUFU.EX2 R240, R4 ;  /* 0x0000000400f07308 */ /* 0x0004620000000800 */
[----:B-----5:R-:W-:Y:S02]  /*3410*/  FFMA.FTZ R3, R64, UR10, -R2 ;  /* 0x0000000a40037c23 */ /* 0x020fe40008010802 */
[----:B------:R-:W5:Y:S05]  /*3420*/  LDSM.16.MT88.4 R64, [R225+0xa000] ;  /* 0x00a00000e140783b */ /* 0x000f6a0000004200 */
[----:B------:R-:W-:Y:S01]  /*3430*/  MUFU.EX2 R186, R3 ;  /* 0x0000000300ba7308 */ /* 0x000fe20000000800 */
[----:B--2---:R-:W-:Y:S01]  /*3440*/  FFMA.FTZ R4, R7, UR10, -R16 ;  /* 0x0000000a07047c23 */ /* 0x004fe20008010810 */
[----:B-1----:R-:W-:-:S02]  /*3450*/  F2FP.BF16.F32.PACK_AB R6, R239, R240 ;  /* 0x000000f0ef06723e */ /* 0x002fc400000010ff */
[----:B------:R-:W-:-:S04]  /*3460*/  F2FP.BF16.F32.PACK_AB R7, R237, R236 ;  /* 0x000000eced07723e */ /* 0x000fc800000010ff */
[----:B------:R1:W2:Y:S02]  /*3470*/  MUFU.EX2 R238, R4 ;  /* 0x0000000400ee7308 */ /* 0x0002a40000000800 */
[----:B-1----:R-:W-:Y:S02]  /*3480*/  FMNMX.FTZ R4, R56, R5, !PT ;  /* 0x0000000538047209 */ /* 0x002fe40007810000 */
[----:B--2---:R-:W-:Y:S02]  /*3490*/  F2FP.BF16.F32.PACK_AB R5, R235, R238 ;  /* 0x000000eeeb05723e */ /* 0x004fe400000010ff */
[----:B------:R-:W-:-:S04]  /*34a0*/  FMNMX.FTZ R4, R23, R4, !PT ;  /* 0x0000000417047209 */ /* 0x000fc80007810000 */
[----:B------:R-:W-:Y:S02]  /*34b0*/  FMNMX.FTZ R0, R14, R4, !PT ;  /* 0x000000040e007209 */ /* 0x000fe40007810000 */
[----:B------:R-:W-:Y:S02]  /*34c0*/  F2FP.BF16.F32.PACK_AB R4, R241, R242 ;  /* 0x000000f2f104723e */ /* 0x000fe400000010ff */
[----:B------:R-:W-:-:S04]  /*34d0*/  FMNMX.FTZ R0, R13, R0, !PT ;  /* 0x000000000d007209 */ /* 0x000fc80007810000 */
[----:B------:R-:W-:Y:S01]  /*34e0*/  FMNMX.FTZ R0, R22, R0, !PT ;  /* 0x0000000016007209 */ /* 0x000fe20007810000 */
[----:B------:R-:W-:Y:S03]  /*34f0*/  HMMA.16816.F32.BF16 R24, R4, R54, RZ ;  /* 0x000000360418723c */ /* 0x000fe600000418ff */
[----:B------:R-:W-:-:S03]  /*3500*/  FMNMX.FTZ R0, R100, R0, !PT ;  /* 0x0000000064007209 */ /* 0x000fc60007810000 */
[----:B---3--:R-:W-:Y:S01]  /*3510*/  HMMA.16816.F32.BF16 R116, R4, R44, RZ ;  /* 0x0000002c0474723c */ /* 0x008fe200000418ff */
[----:B------:R-:W-:-:S04]  /*3520*/  FMNMX.FTZ R0, R105, R0, !PT ;  /* 0x0000000069007209 */ /* 0x000fc80007810000 */
[----:B------:R-:W-:Y:S01]  /*3530*/  FMNMX.FTZ R0, R243, R0, !PT ;  /* 0x00000000f3007209 */ /* 0x000fe20007810000 */
[C---:B----4-:R-:W-:Y:S03]  /*3540*/  HMMA.16816.F32.BF16 R96, R4.reuse, R48, RZ ;  /* 0x000000300460723c */ /* 0x050fe600000418ff */
[----:B------:R-:W-:Y:S01]  /*3550*/  FMNMX.FTZ R3, R245, R0, !PT ;  /* 0x00000000f5037209 */ /* 0x000fe20007810000 */
[--C-:B------:R-:W-:Y:S02]  /*3560*/  FFMA.FTZ R0, R43, UR10, -R17.reuse ;  /* 0x0000000a2b007c23 */ /* 0x100fe40008010811 */
[C---:B------:R-:W-:Y:S01]  /*3570*/  HMMA.16816.F32.BF16 R76, R4.reuse, R52, RZ ;  /* 0x00000034044c723c */ /* 0x040fe200000418ff */
[----:B------:R-:W-:Y:S01]  /*3580*/  FMNMX.FTZ R3, R250, R3, !PT ;  /* 0x00000003fa037209 */ /* 0x000fe20007810000 */
[----:B------:R1:W2:Y:S04]  /*3590*/  MUFU.EX2 R231, R0 ;  /* 0x0000000000e77308 */ /* 0x0002a80000000800 */
[C---:B-----5:R-:W-:Y:S06]  /*35a0*/  HMMA.16816.F32.BF16 R72, R4.reuse, R64, RZ ;  /* 0x000000400448723c */ /* 0x060fec00000418ff */
[C---:B------:R-:W-:Y:S06]  /*35b0*/  HMMA.16816.F32.BF16 R40, R4.reuse, R84, RZ ;  /* 0x000000540428723c */ /* 0x040fec00000418ff */
[----:B------:R-:W-:Y:S01]  /*35c0*/  HMMA.16816.F32.BF16 R68, R4, R108, RZ ;  /* 0x0000006c0444723c */ /* 0x000fe200000418ff */
[----:B-1----:R-:W-:Y:S01]  /*35d0*/  FMNMX.FTZ R0, R251, R3, !PT ;  /* 0x00000003fb007209 */ /* 0x002fe20007810000 */
[----:B------:R-:W-:-:S03]  /*35e0*/  FFMA.FTZ R3, R60, UR10, -R17 ;  /* 0x0000000a3c037c23 */ /* 0x000fc60008010811 */
[----:B------:R-:W-:Y:S01]  /*35f0*/  FMNMX.FTZ R0, R252, R0, !PT ;  /* 0x00000000fc007209 */ /* 0x000fe20007810000 */
[----:B------:R1:W-:Y:S01]  /*3600*/  MUFU.EX2 R232, R3 ;  /* 0x0000000300e87308 */ /* 0x0003e20000000800 */
[----:B------:R-:W-:Y:S02]  /*3610*/  HMMA.16816.F32.BF16 R32, R4, R46, RZ ;  /* 0x0000002e0420723c */ /* 0x000fe400000418ff */
[----:B------:R-:W-:-:S04]  /*3620*/  FMNMX.FTZ R0, R195, R0, !PT ;  /* 0x00000000c3007209 */ /* 0x000fc80007810000 */
[C---:B------:R-:W-:Y:S01]  /*3630*/  HMMA.16816.F32.BF16 R28, R4.reuse, R50, RZ ;  /* 0x00000032041c723c */ /* 0x040fe200000418ff */
[----:B------:R-:W3:Y:S05]  /*3640*/  SHFL.BFLY PT, R8, R0, 0x2, 0x1f ;  /* 0x0c401f0000087f89 */ /* 0x000eea00000e0000 */
[----:B------:R-:W-:Y:S01]  /*3650*/  HMMA.16816.F32.BF16 R36, R4, R86, RZ ;  /* 0x000000560424723c */ /* 0x000fe200000418ff */
[----:B-1----:R-:W-:-:S04]  /*3660*/  FFMA.FTZ R3, R59, UR10, -R17 ;  /* 0x0000000a3b037c23 */ /* 0x002fc80008010811 */
[----:B------:R1:W4:Y:S01]  /*3670*/  MUFU.EX2 R234, R3 ;  /* 0x0000000300ea7308 */ /* 0x0003220000000800 */
[----:B---3--:R-:W-:Y:S02]  /*3680*/  FMNMX.FTZ R0, R0, R8, !PT ;  /* 0x0000000800007209 */ /* 0x008fe40007810000 */
[----:B--2---:R-:W-:Y:S01]  /*3690*/  F2FP.BF16.F32.PACK_AB R8, R233, R231 ;  /* 0x000000e7e908723e */ /* 0x004fe200000010ff */
[--C-:B-1----:R-:W-:Y:S01]  /*36a0*/  FFMA.FTZ R3, R61, UR10, -R16.reuse ;  /* 0x0000000a3d037c23 */ /* 0x102fe20008010810 */
[----:B----4-:R-:W-:Y:S01]  /*36b0*/  F2FP.BF16.F32.PACK_AB R10, R234, R232 ;  /* 0x000000e8ea0a723e */ /* 0x010fe200000010ff */
[C---:B------:R-:W-:Y:S02]  /*36c0*/  HMMA.16816.F32.BF16 R60, R4.reuse, R66, RZ ;  /* 0x00000042043c723c */ /* 0x040fe400000418ff */
[----:B------:R1:W-:Y:S04]  /*36d0*/  MUFU.EX2 R220, R3 ;  /* 0x0000000300dc7308 */ /* 0x0003e80000000800 */
[----:B------:R-:W-:Y:S01]  /*36e0*/  HMMA.16816.F32.BF16 R4, R4, R110, RZ ;  /* 0x0000006e0404723c */ /* 0x000fe200000418ff */
[----:B-1----:R-:W-:-:S04]  /*36f0*/  FFMA.FTZ R3, R9, UR10, -R16 ;  /* 0x0000000a09037c23 */ /* 0x002fc80008010810 */
[----:B------:R1:W2:Y:S02]  /*3700*/  MUFU.EX2 R221, R3 ;  /* 0x0000000300dd7308 */ /* 0x0002a40000000800 */
[----:B-1----:R-:W-:Y:S01]  /*3710*/  FFMA.FTZ R3, R11, UR10, -R16 ;  /* 0x0000000a0b037c23 */ /* 0x002fe20008010810 */
[----:B--2---:R-:W-:-:S05]  /*3720*/  F2FP.BF16.F32.PACK_AB R9, R221, R220 ;  /* 0x000000dcdd09723e */ /* 0x004fca00000010ff */
[----:B------:R1:W-:Y:S02]  /*3730*/  MUFU.EX2 R223, R3 ;  /* 0x0000000300df7308 */ /* 0x0003e40000000800 */
[----:B-1----:R-:W-:Y:S02]  /*3740*/  FFMA.FTZ R3, R12, UR10, -R16 ;  /* 0x0000000a0c037c23 */ /* 0x002fe40008010810 */
[----:B------:R-:W1:Y:S04]  /*3750*/  SHFL.BFLY PT, R12, R0, 0x1, 0x1f ;  /* 0x0c201f00000c7f89 */ /* 0x000e6800000e0000 */
[----:B------:R2:W3:Y:S02]  /*3760*/  MUFU.EX2 R222, R3 ;  /* 0x0000000300de7308 */ /* 0x0004e40000000800 */
[----:B--2---:R-:W-:Y:S01]  /*3770*/  FFMA.FTZ R3, R103, UR10, -R2 ;  /* 0x0000000a67037c23 */ /* 0x004fe20008010802 */
[----:B---3--:R-:W-:-:S05]  /*3780*/  F2FP.BF16.F32.PACK_AB R11, R222, R223 ;  /* 0x000000dfde0b723e */ /* 0x008fca00000010ff */
[----:B------:R2:W-:Y:S01]  /*3790*/  MUFU.EX2 R184, R3 ;  /* 0x0000000300b87308 */ /* 0x0005e20000000800 */
[----:B-1----:R-:W-:Y:S01]  /*37a0*/  FMNMX.FTZ R103, R0, R12, !PT ;  /* 0x0000000c00677209 */ /* 0x002fe20007810000 */
[C---:B------:R-:W-:Y:S03]  /*37b0*/  HMMA.16816.F32.BF16 R152, R8.reuse, R94, R24 ;  /* 0x0000005e0898723c */ /* 0x040fe60000041818 */
[C---:B------:R-:W-:Y:S01]  /*37c0*/  FSETP.NEU.FTZ.AND P0, PT, R103.reuse, -INF , PT ;  /* 0xff8000006700780b */ /* 0x040fe20003f1d000 */
[----:B------:R-:W-:Y:S02]  /*37d0*/  FMUL.FTZ R0, R103, UR10 ;  /* 0x0000000a67007c20 */ /* 0x000fe40008410000 */
[----:B------:R-:W-:Y:S03]  /*37e0*/  HMMA.16816.F32.BF16 R164, R8, R80, R116 ;  /* 0x0000005008a4723c */ /* 0x000fe60000041874 */
[----:B------:R-:W-:-:S02]  /*37f0*/  FSEL R0, R0, RZ, P0 ;  /* 0x000000ff00007208 */ /* 0x000fc40000000000 */
[----:B------:R-:W-:Y:S01]  /*3800*/  ISETP.GE.AND P0, PT, R244, 0x2, PT ;  /* 0x00000002f400780c */ /* 0x000fe20003f06270 */
[C---:B------:R-:W-:Y:S01]  /*3810*/  HMMA.16816.F32.BF16 R156, R8.reuse, R88, R96 ;  /* 0x00000058089c723c */ /* 0x040fe20000041860 */
[----:B--2---:R-:W-:Y:S01]  /*3820*/  FFMA.FTZ R3, R106, UR10, -R2 ;  /* 0x0000000a6a037c23 */ /* 0x004fe20008010802 */
[----:B------:R-:W-:Y:S02]  /*3830*/  IMAD.MOV.U32 R106, RZ, RZ, R120 ;  /* 0x000000ffff6a7224 */ /* 0x000fe400078e0078 */
[----:B------:R-:W1:Y:S01]  /*3840*/  LDSM.16.MT88.4 R120, [R224+0xb400] ;  /* 0x00b40000e078783b */ /* 0x000e620000004200 */
[----:B------:R2:W-:Y:S01]  /*3850*/  MUFU.EX2 R59, R3 ;  /* 0x00000003003b7308 */ /* 0x0005e20000000800 */
[C---:B------:R-:W-:Y:S06]  /*3860*/  HMMA.16816.F32.BF16 R144, R8.reuse, R92, R76 ;  /* 0x0000005c0890723c */ /* 0x040fec000004184c */
[C---:B------:R-:W-:Y:S06]  /*3870*/  HMMA.16816.F32.BF16 R160, R8.reuse, R112, R72 ;  /* 0x0000007008a0723c */ /* 0x040fec0000041848 */
[----:B------:R-:W-:Y:S01]  /*3880*/  HMMA.16816.F32.BF16 R148, R8, R82, R32 ;  /* 0x000000520894723c */ /* 0x000fe20000041820 */
[----:B--2---:R-:W-:Y:S01]  /*3890*/  FFMA.FTZ R3, R130, UR10, -R2 ;  /* 0x0000000a82037c23 */ /* 0x004fe20008010802 */
[----:B------:R-:W-:-:S04]  /*38a0*/  IMAD.MOV.U32 R130, RZ, RZ, R141 ;  /* 0x000000ffff827224 */ /* 0x000fc800078e008d */
[----:B------:R-:W-:Y:S01]  /*38b0*/  HMMA.16816.F32.BF16 R168, R8, R114, R60 ;  /* 0x0000007208a8723c */ /* 0x000fe2000004183c */
[----:B------:R2:W-:Y:S01]  /*38c0*/  MUFU.EX2 R138, R3 ;  /* 0x00000003008a7308 */ /* 0x0005e20000000800 */
[----:B------:R-:W-:-:S04]  /*38d0*/  F2FP.BF16.F32.PACK_AB R12, R106, R130 ;  /* 0x000000826a0c723e */ /* 0x000fc800000010ff */
[C---:B------:R-:W-:Y:S06]  /*38e0*/  HMMA.16816.F32.BF16 R140, R8.reuse, R124, R68 ;  /* 0x0000007c088c723c */ /* 0x040fec0000041844 */
[----:B------:R-:W-:Y:S01]  /*38f0*/  HMMA.16816.F32.BF16 R180, R8, R126, R4 ;  /* 0x0000007e08b4723c */ /* 0x000fe20000041804 */
[----:B--2---:R-:W-:-:S05]  /*3900*/  FFMA.FTZ R3, R137, UR10, -R2 ;  /* 0x0000000a89037c23 */ /* 0x004fca0008010802 */
[C---:B-1----:R-:W-:Y:S01]  /*3910*/  HMMA.16816.F32.BF16 R188, R8.reuse, R120, R40 ;  /* 0x0000007808bc723c */ /* 0x042fe20000041828 */
[----:B------:R1:W-:Y:S05]  /*3920*/  MUFU.EX2 R187, R3 ;  /* 0x0000000300bb7308 */ /* 0x0003ea0000000800 */
[----:B------:R-:W-:Y:S01]  /*3930*/  HMMA.16816.F32.BF16 R116, R8, R122, R36 ;  /* 0x0000007a0874723c */ /* 0x000fe20000041824 */
[----:B-1----:R-:W-:-:S04]  /*3940*/  FFMA.FTZ R3, R136, UR10, -R2 ;  /* 0x0000000a88037c23 */ /* 0x002fc80008010802 */
[----:B------:R1:W-:Y:S02]  /*3950*/  MUFU.EX2 R185, R3 ;  /* 0x0000000300b97308 */ /* 0x0003e40000000800 */
[----:B-1----:R-:W-:-:S06]  /*3960*/  FFMA.FTZ R3, R15, UR10, -R0 ;  /* 0x0000000a0f037c23 */ /* 0x002fcc0008010800 */
[----:B------:R1:W-:Y:S02]  /*3970*/  MUFU.EX2 R217, R3 ;  /* 0x0000000300d97308 */ /* 0x0003e40000000800 */
[----:B-1----:R-:W-:-:S06]  /*3980*/  FFMA.FTZ R3, R58, UR10, -R0 ;  /* 0x0000000a3a037c23 */ /* 0x002fcc0008010800 */
[----:B------:R1:W-:Y:S02]  /*3990*/  MUFU.EX2 R211, R3 ;  /* 0x0000000300d37308 */ /* 0x0003e40000000800 */
[----:B-1----:R-:W-:-:S06]  /*39a0*/  FFMA.FTZ R3, R57, UR10, -R0 ;  /* 0x0000000a39037c23 */ /* 0x002fcc0008010800 */
[----:B------:R1:W-:Y:S02]  /*39b0*/  MUFU.EX2 R209, R3 ;  /* 0x0000000300d17308 */ /* 0x0003e40000000800 */
[----:B-1----:R-:W-:-:S06]  /*39c0*/  FFMA.FTZ R3, R56, UR10, -R0 ;  /* 0x0000000a38037c23 */ /* 0x002fcc0008010800 */
[----:B------:R1:W2:Y:S02]  /*39d0*/  MUFU.EX2 R210, R3 ;  /* 0x0000000300d27308 */ /* 0x0002a40000000800 */
[----:B-1----:R-:W-:Y:S01]  /*39e0*/  FFMA.FTZ R3, R23, UR10, -R0 ;  /* 0x0000000a17037c23 */ /* 0x002fe20008010800 */
[----:B--2---:R-:W-:Y:S01]  /*39f0*/  F2FP.BF16.F32.PACK_AB R15, R210, R209 ;  /* 0x000000d1d20f723e */ /* 0x004fe200000010ff */
[----:B------:R-:W-:-:S04]  /*3a00*/  IMAD.MOV.U32 R23, RZ, RZ, R138 ;  /* 0x000000ffff177224 */ /* 0x000fc800078e008a */
[----:B------:R1:W-:Y:S01]  /*3a10*/  MUFU.EX2 R214, R3 ;  /* 0x0000000300d67308 */ /* 0x0003e20000000800 */
[----:B------:R-:W-:Y:S01]  /*3a20*/  HMMA.16816.F32.BF16 R136, R8, R90, R28 ;  /* 0x0000005a0888723c */ /* 0x000fe2000004181c */
[----:B------:R-:W-:Y:S01]  /*3a30*/  F2FP.BF16.F32.PACK_AB R4, R23, R59 ;  /* 0x0000003b1704723e */ /* 0x000fe200000010ff */
[----:B-1----:R-:W-:Y:S01]  /*3a40*/  FFMA.FTZ R3, R14, UR10, -R0 ;  /* 0x0000000a0e037c23 */ /* 0x002fe20008010800 */
[----:B------:R-:W-:-:S04]  /*3a50*/  F2FP.BF16.F32.PACK_AB R14, R184, R186 ;  /* 0x000000bab80e723e */ /* 0x000fc800000010ff */
[----:B------:R1:W2:Y:S02]  /*3a60*/  MUFU.EX2 R216, R3 ;  /* 0x0000000300d87308 */ /* 0x0002a40000000800 */
[----:B-1----:R-:W-:Y:S01]  /*3a70*/  FFMA.FTZ R3, R13, UR10, -R0 ;  /* 0x0000000a0d037c23 */ /* 0x002fe20008010800 */
[----:B------:R-:W-:Y:S02]  /*3a80*/  F2FP.BF16.F32.PACK_AB R13, R211, R217 ;  /* 0x000000d9d30d723e */ /* 0x000fe400000010ff */
[----:B--2---:R-:W-:-:S03]  /*3a90*/  F2FP.BF16.F32.PACK_AB R5, R216, R214 ;  /* 0x000000d6d805723e */ /* 0x004fc600000010ff */
[----:B------:R1:W-:Y:S02]  /*3aa0*/  MUFU.EX2 R208, R3 ;  /* 0x0000000300d07308 */ /* 0x0003e40000000800 */
[C---:B------:R-:W-:Y:S06]  /*3ab0*/  HMMA.16816.F32.BF16 R24, R12.reuse, R44, RZ ;  /* 0x0000002c0c18723c */ /* 0x040fec00000418ff */
[C---:B------:R-:W-:Y:S06]  /*3ac0*/  HMMA.16816.F32.BF16 R44, R12.reuse, R46, RZ ;  /* 0x0000002e0c2c723c */ /* 0x040fec00000418ff */
[----:B------:R-:W-:Y:S01]  /*3ad0*/  HMMA.16816.F32.BF16 R8, R12, R48, RZ ;  /* 0x000000300c08723c */ /* 0x000fe200000418ff */
[----:B-1----:R-:W-:Y:S01]  /*3ae0*/  FFMA.FTZ R3, R22, UR10, -R0 ;  /* 0x0000000a16037c23 */ /* 0x002fe20008010800 */
[----:B------:R-:W-:-:S03]  /*3af0*/  IMAD.MOV.U32 R22, RZ, RZ, R187 ;  /* 0x000000ffff167224 */ /* 0x000fc600078e00bb */
[----:B------:R1:W2:Y:S01]  /*3b00*/  MUFU.EX2 R203, R3 ;  /* 0x0000000300cb7308 */ /* 0x0002a20000000800 */
[----:B------:R-:W-:Y:S01]  /*3b10*/  HMMA.16816.F32.BF16 R40, R12, R108, RZ ;  /* 0x0000006c0c28723c */ /* 0x000fe200000418ff */
[----:B------:R-:W-:-:S05]  /*3b20*/  F2FP.BF16.F32.PACK_AB R6, R185, R22 ;  /* 0x00000016b906723e */ /* 0x000fca00000010ff */
[----:B------:R-:W-:Y:S01]  /*3b30*/  HMMA.16816.F32.BF16 R28, R12, R52, RZ ;  /* 0x000000340c1c723c */ /* 0x000fe200000418ff */
[----:B------:R-:W-:Y:S02]  /*3b40*/  IMAD.MOV.U32 R108, RZ, RZ, R186 ;  /* 0x000000ffff6c7224 */ /* 0x000fe400078e00ba */
[----:B------:R-:W-:-:S03]  /*3b50*/  IMAD.MOV.U32 R109, RZ, RZ, R59 ;  /* 0x000000ffff6d7224 */ /* 0x000fc600078e003b */
[----:B------:R-:W-:Y:S01]  /*3b60*/  HMMA.16816.F32.BF16 R60, R12, R110, RZ ;  /* 0x0000006e0c3c723c */ /* 0x000fe200000418ff */
[----:B-1----:R-:W-:Y:S01]  /*3b70*/  FFMA.FTZ R3, R172, UR10, -R2 ;  /* 0x0000000aac037c23 */ /* 0x002fe20008010802 */
[----:B--2---:R-:W-:-:S04]  /*3b80*/  F2FP.BF16.F32.PACK_AB R7, R203, R208 ;  /* 0x000000d0cb07723e */ /* 0x004fc800000010ff */
[----:B------:R-:W-:Y:S01]  /*3b90*/  HMMA.16816.F32.BF16 R36, R12, R84, RZ ;  /* 0x000000540c24723c */ /* 0x000fe200000418ff */
[----:B------:R-:W-:Y:S01]  /*3ba0*/  IMAD.MOV.U32 R110, RZ, RZ, R23 ;  /* 0x000000ffff6e7224 */ /* 0x000fe200078e0017 */
[----:B------:R1:W2:Y:S01]  /*3bb0*/  MUFU.EX2 R56, R3 ;  /* 0x0000000300387308 */ /* 0x0002a20000000800 */
[----:B------:R-:W-:-:S03]  /*3bc0*/  IMAD.MOV.U32 R23, RZ, RZ, R195 ;  /* 0x000000ffff177224 */ /* 0x000fc600078e00c3 */
[C---:B------:R-:W-:Y:S06]  /*3bd0*/  HMMA.16816.F32.BF16 R76, R4.reuse, R88, R8 ;  /* 0x00000058044c723c */ /* 0x040fec0000041808 */
[C---:B------:R-:W-:Y:S01]  /*3be0*/  HMMA.16816.F32.BF16 R204, R4.reuse, R124, R40 ;  /* 0x0000007c04cc723c */ /* 0x040fe20000041828 */
[----:B------:R-:W-:Y:S01]  /*3bf0*/  IMAD.MOV.U32 R11, RZ, RZ, R184 ;  /* 0x000000ffff0b7224 */ /* 0x000fe200078e00b8 */
[----:B------:R-:W-:Y:S04]  /*3c00*/  LDSM.16.MT88.4 R40, [R225+0xa800] ;  /* 0x00a80000e128783b */ /* 0x000fe80000004200 */
[----:B------:R-:W-:Y:S01]  /*3c10*/  HMMA.16816.F32.BF16 R72, R4, R92, R28 ;  /* 0x0000005c0448723c */ /* 0x000fe2000004181c */
[----:B-1----:R-:W-:Y:S01]  /*3c20*/  FFMA.FTZ R3, R131, UR10, -R17 ;  /* 0x0000000a83037c23 */ /* 0x002fe20008010811 */
[----:B------:R-:W-:Y:S01]  /*3c30*/  LDSM.16.MT88.4 R28, [R224+0xa800] ;  /* 0x00a80000e01c783b */ /* 0x000fe20000004200 */
[----:B------:R-:W-:-:S02]  /*3c40*/  IMAD.MOV.U32 R125, RZ, RZ, R11 ;  /* 0x000000ffff7d7224 */ /* 0x000fc400078e000b */
[----:B------:R1:W-:Y:S01]  /*3c50*/  MUFU.EX2 R202, R3 ;  /* 0x0000000300ca7308 */ /* 0x0003e20000000800 */
[C---:B------:R-:W-:Y:S06]  /*3c60*/  HMMA.16816.F32.BF16 R32, R12.reuse, R64, RZ ;  /* 0x000000400c20723c */ /* 0x040fec00000418ff */
[C---:B------:R-:W-:Y:S06]  /*3c70*/  HMMA.16816.F32.BF16 R48, R12.reuse, R50, RZ ;  /* 0x000000320c30723c */ /* 0x040fec00000418ff */
[----:B------:R-:W-:Y:S01]  /*3c80*/  HMMA.16816.F32.BF16 R52, R12, R54, RZ ;  /* 0x000000360c34723c */ /* 0x000fe200000418ff */
[----:B-1----:R-:W-:-:S05]  /*3c90*/  FFMA.FTZ R3, R133, UR10, -R17 ;  /* 0x0000000a85037c23 */ /* 0x002fca0008010811 */
[C---:B------:R-:W-:Y:S01]  /*3ca0*/  HMMA.16816.F32.BF16 R64, R12.reuse, R66, RZ ;  /* 0x000000420c40723c */ /* 0x040fe200000418ff */
[----:B------:R1:W3:Y:S05]  /*3cb0*/  MUFU.EX2 R201, R3 ;  /* 0x0000000300c97308 */ /* 0x0002ea0000000800 */
[----:B------:R-:W-:Y:S01]  /*3cc0*/  HMMA.16816.F32.BF16 R84, R12, R86, RZ ;  /* 0x000000560c54723c */ /* 0x000fe200000418ff */
[----:B------:R-:W-:Y:S05]  /*3cd0*/  LDSM.16.MT88.4 R12, [R224+0x9800] ;  /* 0x00980000e00c783b */ /* 0x000fea0000004200 */
[C---:B------:R-:W-:Y:S01]  /*3ce0*/  HMMA.16816.F32.BF16 R196, R4.reuse, R120, R36 ;  /* 0x0000007804c4723c */ /* 0x040fe20000041824 */
[----:B------:R-:W4:Y:S05]  /*3cf0*/  LDSM.16.MT88.4 R36, [R224+0xb800] ;  /* 0x00b80000e024783b */ /* 0x000f2a0000004200 */
[C---:B------:R-:W-:Y:S01]  /*3d00*/  HMMA.16816.F32.BF16 R96, R4.reuse, R80, R24 ;  /* 0x000000500460723c */ /* 0x040fe20000041818 */
[----:B-1----:R-:W-:Y:S01]  /*3d10*/  FFMA.FTZ R3, R135, UR10, -R17 ;  /* 0x0000000a87037c23 */ /* 0x002fe20008010811 */
[----:B--2---:R-:W-:Y:S01]  /*3d20*/  IMAD.MOV.U32 R135, RZ, RZ, R56 ;  /* 0x000000ffff877224 */ /* 0x004fe200078e0038 */
[----:B------:R-:W1:Y:S02]  /*3d30*/  LDSM.16.MT88.4 R24, [R225+0x9800] ;  /* 0x00980000e118783b */ /* 0x000e640000004200 */
[----:B------:R2:W-:Y:S01]  /*3d40*/  MUFU.EX2 R200, R3 ;  /* 0x0000000300c87308 */ /* 0x0005e20000000800 */
[----:B------:R-:W-:Y:S01]  /*3d50*/  HMMA.16816.F32.BF16 R56, R4, R82, R44 ;  /* 0x000000520438723c */ /* 0x000fe2000004182c */
[----:B------:R-:W-:-:S02]  /*3d60*/  IMAD.MOV.U32 R80, RZ, RZ, R106 ;  /* 0x000000ffff507224 */ /* 0x000fc400078e006a */
[----:B------:R-:W-:Y:S02]  /*3d70*/  IMAD.MOV.U32 R81, RZ, RZ, R130 ;  /* 0x000000ffff517224 */ /* 0x000fe400078e0082 */
[----:B------:R-:W-:Y:S01]  /*3d80*/  IMAD.MOV.U32 R133, RZ, RZ, R80 ;  /* 0x000000ffff857224 */ /* 0x000fe200078e0050 */
[----:B------:R-:W-:Y:S01]  /*3d90*/  MOV R80, R109 ;  /* 0x0000006d00507202 */ /* 0x000fe20000000f00 */
[----:B------:R-:W-:Y:S01]  /*3da0*/  IMAD.MOV.U32 R83, RZ, RZ, R108 ;  /* 0x000000ffff537224 */ /* 0x000fe200078e006c */
[C---:B------:R-:W-:Y:S01]  /*3db0*/  HMMA.16816.F32.BF16 R68, R4.reuse, R112, R32 ;  /* 0x000000700444723c */ /* 0x040fe20000041820 */
[----:B------:R-:W-:Y:S01]  /*3dc0*/  IMAD.MOV.U32 R108, RZ, RZ, R185 ;  /* 0x000000ffff6c7224 */ /* 0x000fe200078e00b9 */
[----:B------:R-:W5:Y:S01]  /*3dd0*/  LDSM.16.MT88.4 R32, [R225+0xb800] ;  /* 0x00b80000e120783b */ /* 0x000f620000004200 */
[----:B------:R-:W-:Y:S02]  /*3de0*/  IMAD.MOV.U32 R92, RZ, RZ, R81 ;  /* 0x000000ffff5c7224 */ /* 0x000fe400078e0051 */
[----:B------:R-:W-:Y:S01]  /*3df0*/  IMAD.MOV.U32 R81, RZ, RZ, R110 ;  /* 0x000000ffff517224 */ /* 0x000fe200078e006e */
[----:B------:R-:W-:Y:S01]  /*3e00*/  HMMA.16816.F32.BF16 R44, R4, R94, R52 ;  /* 0x0000005e042c723c */ /* 0x000fe20000041834 */
[----:B--2---:R-:W-:Y:S01]  /*3e10*/  FFMA.FTZ R3, R134, UR10, -R17 ;  /* 0x0000000a86037c23 */ /* 0x004fe20008010811 */
[----:B------:R-:W-:-:S03]  /*3e20*/  IMAD.MOV.U32 R134, RZ, RZ, R108 ;  /* 0x000000ffff867224 */ /* 0x000fc600078e006c */
[----:B------:R2:W4:Y:S01]  /*3e30*/  MUFU.EX2 R187, R3 ;  /* 0x0000000300bb7308 */ /* 0x0005220000000800 */
[C---:B------:R-:W-:Y:S06]  /*3e40*/  HMMA.16816.F32.BF16 R48, R4.reuse, R90, R48 ;  /* 0x0000005a0430723c */ /* 0x040fec0000041830 */
[C---:B------:R-:W-:Y:S06]  /*3e50*/  HMMA.16816.F32.BF16 R64, R4.reuse, R114, R64 ;  /* 0x000000720440723c */ /* 0x040fec0000041840 */
[----:B------:R-:W-:Y:S01]  /*3e60*/  HMMA.16816.F32.BF16 R52, R4, R122, R84 ;  /* 0x0000007a0434723c */ /* 0x000fe20000041854 */
[----:B--2---:R-:W-:-:S05]  /*3e70*/  FFMA.FTZ R3, R107, UR10, -R16 ;  /* 0x0000000a6b037c23 */ /* 0x004fca0008010810 */
[----:B------:R-:W-:Y:S01]  /*3e80*/  HMMA.16816.F32.BF16 R60, R4, R126, R60 ;  /* 0x0000007e043c723c */ /* 0x000fe2000004183c */
[----:B------:R2:W-:Y:S06]  /*3e90*/  MUFU.EX2 R186, R3 ;  /* 0x0000000300ba7308 */ /* 0x0005ec0000000800 */
[----:B---3--:R-:W-:Y:S02]  /*3ea0*/  F2FP.BF16.F32.PACK_AB R4, R201, R202 ;  /* 0x000000cac904723e */ /* 0x008fe400000010ff */
[----:B----4-:R-:W-:Y:S01]  /*3eb0*/  F2FP.BF16.F32.PACK_AB R6, R187, R200 ;  /* 0x000000c8bb06723e */ /* 0x010fe200000010ff */
[----:B--2---:R-:W-:-:S04]  /*3ec0*/  FFMA.FTZ R3, R128, UR10, -R16 ;  /* 0x0000000a80037c23 */ /* 0x004fc80008010810 */
[----:B------:R2:W3:Y:S02]  /*3ed0*/  MUFU.EX2 R185, R3 ;  /* 0x0000000300b97308 */ /* 0x0004e40000000800 */
[----:B--2---:R-:W-:Y:S01]  /*3ee0*/  FFMA.FTZ R3, R129, UR10, -R16 ;  /* 0x0000000a81037c23 */ /* 0x004fe20008010810 */
[----:B---3--:R-:W-:-:S05]  /*3ef0*/  F2FP.BF16.F32.PACK_AB R5, R185, R186 ;  /* 0x000000bab905723e */ /* 0x008fca00000010ff */
[----:B------:R2:W-:Y:S02]  /*3f00*/  MUFU.EX2 R184, R3 ;  /* 0x0000000300b87308 */ /* 0x0005e40000000800 */
[----:B--2---:R-:W-:-:S06]  /*3f10*/  FFMA.FTZ R3, R132, UR10, -R16 ;  /* 0x0000000a84037c23 */ /* 0x004fcc0008010810 */
[----:B------:R2:W3:Y:S02]  /*3f20*/  MUFU.EX2 R111, R3 ;  /* 0x00000003006f7308 */ /* 0x0004e40000000800 */
[----:B--2---:R-:W-:Y:S01]  /*3f30*/  FFMA.FTZ R3, R177, UR10, -R2 ;  /* 0x0000000ab1037c23 */ /* 0x004fe20008010802 */
[----:B---3--:R-:W-:-:S05]  /*3f40*/  F2FP.BF16.F32.PACK_AB R7, R111, R184 ;  /* 0x000000b86f07723e */ /* 0x008fca00000010ff */
[----:B------:R2:W-:Y:S02]  /*3f50*/  MUFU.EX2 R124, R3 ;  /* 0x00000003007c7308 */ /* 0x0005e40000000800 */
[C---:B------:R-:W-:Y:S06]  /*3f60*/  HMMA.16816.F32.BF16 R88, R4.reuse, R38, R116 ;  /* 0x000000260458723c */ /* 0x040fec0000041874 */
[C---:B------:R-:W-:Y:S06]  /*3f70*/  HMMA.16816.F32.BF16 R120, R4.reuse, R14, R148 ;  /* 0x0000000e0478723c */ /* 0x040fec0000041894 */
[----:B------:R-:W-:Y:S01]  /*3f80*/  HMMA.16816.F32.BF16 R112, R4, R12, R164 ;  /* 0x0000000c0470723c */ /* 0x000fe200000418a4 */
[----:B--2---:R-:W-:-:S04]  /*3f90*/  FFMA.FTZ R3, R178, UR10, -R2 ;  /* 0x0000000ab2037c23 */ /* 0x004fc80008010802 */
[----:B------:R2:W-:Y:S01]  /*3fa0*/  MUFU.EX2 R93, R3 ;  /* 0x00000003005d7308 */ /* 0x0005e20000000800 */
[C---:B-1----:R-:W-:Y:S01]  /*3fb0*/  HMMA.16816.F32.BF16 R128, R4.reuse, R24, R156 ;  /* 0x000000180480723c */ /* 0x042fe2000004189c */
[----:B------:R-:W-:Y:S05]  /*3fc0*/  LDSM.16.MT88.4 R156, [R224+0xac00] ;  /* 0x00ac0000e09c783b */ /* 0x000fea0000004200 */
[C---:B------:R-:W-:Y:S06]  /*3fd0*/  HMMA.16816.F32.BF16 R144, R4.reuse, R28, R144 ;  /* 0x0000001c0490723c */ /* 0x040fec0000041890 */
[----:B------:R-:W-:Y:S01]  /*3fe0*/  HMMA.16816.F32.BF16 R160, R4, R40, R160 ;  /* 0x0000002804a0723c */ /* 0x000fe200000418a0 */
[----:B--2---:R-:W-:-:S05]  /*3ff0*/  FFMA.FTZ R3, R179, UR10, -R2 ;  /* 0x0000000ab3037c23 */ /* 0x004fca0008010802 */
[C---:B------:R-:W-:Y:S01]  /*4000*/  HMMA.16816.F32.BF16 R188, R4.reuse, R36, R188 ;  /* 0x0000002404bc723c */ /* 0x040fe200000418bc */
[----:B------:R1:W-:Y:S05]  /*4010*/  MUFU.EX2 R172, R3 ;  /* 0x0000000300ac7308 */ /* 0x0003ea0000000800 */
[C---:B------:R-:W-:Y:S06]  /*4020*/  HMMA.16816.F32.BF16 R136, R4.reuse, R26, R136 ;  /* 0x0000001a0488723c */ /* 0x040fec0000041888 */
[C---:B------:R-:W-:Y:S06]  /*4030*/  HMMA.16816.F32.BF16 R152, R4.reuse, R30, R152 ;  /* 0x0000001e0498723c */ /* 0x040fec0000041898 */
[----:B------:R-:W-:Y:S01]  /*4040*/  HMMA.16816.F32.BF16 R168, R4, R42, R168 ;  /* 0x0000002a04a8723c */ /* 0x000fe200000418a8 */
[----:B-1----:R-:W-:-:S04]  /*4050*/  FFMA.FTZ R3, R192, UR10, -R2 ;  /* 0x0000000ac0037c23 */ /* 0x002fc80008010802 */
[----:B------:R1:W2:Y:S01]  /*4060*/  MUFU.EX2 R8, R3 ;  /* 0x0000000300087308 */ /* 0x0002a20000000800 */
[----:B-----5:R-:W-:Y:S01]  /*4070*/  HMMA.16816.F32.BF16 R180, R4, R34, R180 ;  /* 0x0000002204b4723c */ /* 0x020fe200000418b4 */
[----:B-1----:R-:W-:-:S06]  /*4080*/  FFMA.FTZ R3, R193, UR10, -R2 ;  /* 0x0000000ac1037c23 */ /* 0x002fcc0008010802 */
[----:B------:R1:W-:Y:S02]  /*4090*/  MUFU.EX2 R9, R3 ;  /* 0x0000000300097308 */ /* 0x0003e40000000800 */
[--C-:B-1----:R-:W-:Y:S01]  /*40a0*/  FFMA.FTZ R3, R194, UR10, -R2.reuse ;  /* 0x0000000ac2037c23 */ /* 0x102fe20008010802 */
[----:B------:R-:W-:Y:S01]  /*40b0*/  FFMA.FTZ R2, R219, UR10, -R2 ;  /* 0x0000000adb027c23 */ /* 0x000fe20008010802 */
[----:B------:R-:W-:Y:S01]  /*40c0*/  HMMA.16816.F32.BF16 R192, R4, R32, R140 ;  /* 0x0000002004c0723c */ /* 0x000fe2000004188c */
[----:B------:R-:W-:Y:S03]  /*40d0*/  LDSM.16.MT88.4 R4, [R225+0xbc00] ;  /* 0x00bc0000e104783b */ /* 0x000fe60000004200 */
[----:B------:R1:W3:Y:S01]  /*40e0*/  MUFU.EX2 R10, R3 ;  /* 0x00000003000a7308 */ /* 0x0002e20000000800 */
[----:B------:R-:W-:Y:S07]  /*40f0*/  LDSM.16.MT88.4 R140, [R225+0x9c00] ;  /* 0x009c0000e18c783b */ /* 0x000fee0000004200 */
[----:B------:R4:W-:Y:S01]  /*4100*/  MUFU.EX2 R219, R2 ;  /* 0x0000000200db7308 */ /* 0x0009e20000000800 */
[----:B-1----:R-:W-:-:S07]  /*4110*/  FFMA.FTZ R3, R100, UR10, -R0 ;  /* 0x0000000a64037c23 */ /* 0x002fce0008010800 */
[----:B------:R1:W-:Y:S01]  /*4120*/  MUFU.EX2 R100, R3 ;  /* 0x0000000300647308 */ /* 0x0003e20000000800 */
[----:B----4-:R-:W-:Y:S01]  /*4130*/  FFMA.FTZ R2, R250, UR10, -R0 ;  /* 0x0000000afa027c23 */ /* 0x010fe20008010800 */
[----:B--2---:R-:W-:Y:S01]  /*4140*/  IMAD.MOV.U32 R250, RZ, RZ, R8 ;  /* 0x000000fffffa7224 */ /* 0x004fe200078e0008 */
[----:B------:R-:W-:-:S05]  /*4150*/  F2FP.BF16.F32.PACK_AB R8, R124, R135 ;  /* 0x000000877c08723e */ /* 0x000fca00000010ff */
[----:B------:R2:W-:Y:S01]  /*4160*/  MUFU.EX2 R110, R2 ;  /* 0x00000002006e7308 */ /* 0x0005e20000000800 */
[----:B-1----:R-:W-:-:S07]  /*4170*/  FFMA.FTZ R3, R105, UR10, -R0 ;  /* 0x0000000a69037c23 */ /* 0x002fce0008010800 */
[----:B------:R1:W4:Y:S01]  /*4180*/  MUFU.EX2 R106, R3 ;  /* 0x00000003006a7308 */ /* 0x0003220000000800 */
[----:B--2---:R-:W-:-:S07]  /*4190*/  FFMA.FTZ R2, R175, UR10, -R17 ;  /* 0x0000000aaf027c23 */ /* 0x004fce0008010811 */
[----:B------:R2:W-:Y:S01]  /*41a0*/  MUFU.EX2 R107, R2 ;  /* 0x00000002006b7308 */ /* 0x0005e20000000800 */
[----:B-1----:R-:W-:Y:S01]  /*41b0*/  FFMA.FTZ R3, R243, UR10, -R0 ;  /* 0x0000000af3037c23 */ /* 0x002fe20008010800 */
[----:B---3--:R-:W-:Y:S01]  /*41c0*/  IMAD.MOV.U32 R243, RZ, RZ, R10 ;  /* 0x000000fffff37224 */ /* 0x008fe200078e000a */
[----:B------:R-:W-:-:S05]  /*41d0*/  F2FP.BF16.F32.PACK_AB R10, R172, R93 ;  /* 0x0000005dac0a723e */ /* 0x000fca00000010ff */
[----:B------:R1:W-:Y:S01]  /*41e0*/  MUFU.EX2 R108, R3 ;  /* 0x00000003006c7308 */ /* 0x0003e20000000800 */
[----:B--2---:R-:W-:-:S07]  /*41f0*/  FFMA.FTZ R2, R176, UR10, -R17 ;  /* 0x0000000ab0027c23 */ /* 0x004fce0008010811 */
[----:B------:R2:W-:Y:S01]  /*4200*/  MUFU.EX2 R105, R2 ;  /* 0x0000000200697308 */ /* 0x0005e20000000800 */
[----:B-1----:R-:W-:Y:S01]  /*4210*/  FFMA.FTZ R3, R245, UR10, -R0 ;  /* 0x0000000af5037c23 */ /* 0x002fe20008010800 */
[----:B------:R-:W-:Y:S01]  /*4220*/  IMAD.MOV.U32 R245, RZ, RZ, R9 ;  /* 0x000000fffff57224 */ /* 0x000fe200078e0009 */
[----:B----4-:R-:W-:-:S05]  /*4230*/  F2FP.BF16.F32.PACK_AB R9, R106, R100 ;  /* 0x000000646a09723e */ /* 0x010fca00000010ff */
[----:B------:R-:W1:Y:S01]  /*4240*/  MUFU.EX2 R109, R3 ;  /* 0x00000003006d7308 */ /* 0x000e620000000800 */
[----:B--2---:R-:W-:Y:S01]  /*4250*/  FFMA.FTZ R2, R212, UR10, -R17 ;  /* 0x0000000ad4027c23 */ /* 0x004fe20008010811 */
[----:B------:R-:W-:Y:S01]  /*4260*/  IMAD.MOV.U32 R212, RZ, RZ, R133 ;  /* 0x000000ffffd47224 */ /* 0x000fe200078e0085 */
[----:B-1----:R-:W-:Y:S01]  /*4270*/  F2FP.BF16.F32.PACK_AB R11, R109, R108 ;  /* 0x0000006c6d0b723e */ /* 0x002fe200000010ff */
[----:B------:R-:W-:Y:S01]  /*4280*/  IMAD.MOV.U32 R3, RZ, RZ, R92 ;  /* 0x000000ffff037224 */ /* 0x000fe200078e005c */
[----:B------:R-:W-:-:S05]  /*4290*/  F2FP.BF16.F32.PACK_AB R92, R105, R107 ;  /* 0x0000006b695c723e */ /* 0x000fca00000010ff */
[C---:B------:R-:W-:Y:S01]  /*42a0*/  HMMA.16816.F32.BF16 R176, R8.reuse, R14, R56 ;  /* 0x0000000e08b0723c */ /* 0x040fe20000041838 */
[----:B------:R1:W-:Y:S05]  /*42b0*/  MUFU.EX2 R56, R2 ;  /* 0x0000000200387308 */ /* 0x0003ea0000000800 */
[C---:B------:R-:W-:Y:S01]  /*42c0*/  HMMA.16816.F32.BF16 R116, R8.reuse, R12, R96 ;  /* 0x0000000c0874723c */ /* 0x040fe20000041860 */
[----:B------:R-:W-:Y:S02]  /*42d0*/  IMAD.MOV.U32 R57, RZ, RZ, R135 ;  /* 0x000000ffff397224 */ /* 0x000fe400078e0087 */
[----:B------:R-:W-:Y:S02]  /*42e0*/  IMAD.MOV.U32 R58, RZ, RZ, R93 ;  /* 0x000000ffff3a7224 */ /* 0x000fe400078e005d */
[----:B------:R-:W-:Y:S01]  /*42f0*/  IMAD.MOV.U32 R59, RZ, RZ, R172 ;  /* 0x000000ffff3b7224 */ /* 0x000fe200078e00ac */
[----:B------:R-:W-:Y:S01]  /*4300*/  HMMA.16816.F32.BF16 R164, R8, R40, R68 ;  /* 0x0000002808a4723c */ /* 0x000fe20000041844 */
[----:B------:R-:W-:-:S02]  /*4310*/  IMAD.MOV.U32 R96, RZ, RZ, R134 ;  /* 0x000000ffff607224 */ /* 0x000fc400078e0086 */
[----:B------:R-:W-:Y:S02]  /*4320*/  IMAD.MOV.U32 R99, RZ, RZ, R83 ;  /* 0x000000ffff637224 */ /* 0x000fe400078e0053 */
[----:B------:R-:W-:Y:S02]  /*4330*/  IMAD.MOV.U32 R97, RZ, RZ, R125 ;  /* 0x000000ffff617224 */ /* 0x000fe400078e007d */
[----:B-1----:R-:W-:Y:S01]  /*4340*/  FFMA.FTZ R2, R215, UR10, -R17 ;  /* 0x0000000ad7027c23 */ /* 0x002fe20008010811 */
[C---:B------:R-:W-:Y:S01]  /*4350*/  HMMA.16816.F32.BF16 R132, R8.reuse, R24, R76 ;  /* 0x000000180884723c */ /* 0x040fe2000004184c */
[----:B------:R-:W-:Y:S02]  /*4360*/  IMAD.MOV.U32 R98, RZ, RZ, R124 ;  /* 0x000000ffff627224 */ /* 0x000fe400078e007c */
[----:B------:R-:W1:Y:S03]  /*4370*/  LDSM.16.MT88.4 R124, [R224+0x9c00] ;  /* 0x009c0000e07c783b */ /* 0x000e660000004200 */
[----:B------:R-:W-:Y:S01]  /*4380*/  HMMA.16816.F32.BF16 R48, R8, R26, R48 ;  /* 0x0000001a0830723c */ /* 0x000fe20000041830 */
[----:B------:R-:W-:Y:S01]  /*4390*/  IMAD.MOV.U32 R76, RZ, RZ, R23 ;  /* 0x000000ffff4c7224 */ /* 0x000fe200078e0017 */
[----:B------:R-:W-:Y:S01]  /*43a0*/  MOV R77, R22 ;  /* 0x00000016004d7202 */ /* 0x000fe20000000f00 */
[----:B------:R2:W3:Y:S01]  /*43b0*/  MUFU.EX2 R23, R2 ;  /* 0x0000000200177308 */ /* 0x0004e20000000800 */
[----:B------:R-:W-:-:S02]  /*43c0*/  IMAD.MOV.U32 R79, RZ, RZ, R80 ;  /* 0x000000ffff4f7224 */ /* 0x000fc400078e0050 */
[----:B------:R-:W-:Y:S01]  /*43d0*/  IMAD.MOV.U32 R78, RZ, RZ, R81 ;  /* 0x000000ffff4e7224 */ /* 0x000fe200078e0051 */
[C---:B------:R-:W-:Y:S01]  /*43e0*/  HMMA.16816.F32.BF16 R148, R8.reuse, R28, R72 ;  /* 0x0000001c0894723c */ /* 0x040fe20000041848 */
[----:B------:R-:W4:Y:S01]  /*43f0*/  LDSM.16.MT88.4 R80, [R224+0xbc00] ;  /* 0x00bc0000e050783b */ /* 0x000f220000004200 */
[----:B------:R-:W-:Y:S02]  /*4400*/  IMAD.MOV.U32 R26, RZ, RZ, R97 ;  /* 0x000000ffff1a7224 */ /* 0x000fe400078e0061 */
[----:B------:R-:W-:Y:S01]  /*4410*/  IMAD.MOV.U32 R25, RZ, RZ, R96 ;  /* 0x000000ffff197224 */ /* 0x000fe200078e0060 */
[----:B------:R-:W-:Y:S01]  /*4420*/  F2FP.BF16.F32.PACK_AB R96, R245, R250 ;  /* 0x000000faf560723e */ /* 0x000fe200000010ff */
[----:B------:R-:W-:Y:S01]  /*4430*/  HMMA.16816.F32.BF16 R44, R8, R30, R44 ;  /* 0x0000001e082c723c */ /* 0x000fe2000004182c */
[----:B------:R-:W-:Y:S02]  /*4440*/  IMAD.MOV.U32 R28, RZ, RZ, R212 ;  /* 0x000000ffff1c7224 */ /* 0x000fe400078e00d4 */
[----:B------:R-:W-:-:S02]  /*4450*/  IMAD.MOV.U32 R29, RZ, RZ, R99 ;  /* 0x000000ffff1d7224 */ /* 0x000fc400078e0063 */
[----:B------:R-:W-:Y:S01]  /*4460*/  FADD.FTZ R3, R3, R28 ;  /* 0x0000001c03037221 */ /* 0x000fe20000010000 */
[C---:B------:R-:W-:Y:S01]  /*4470*/  HMMA.16816.F32.BF16 R64, R8.reuse, R42, R64 ;  /* 0x0000002a0840723c */ /* 0x040fe20000041840 */
[----:B--2---:R-:W-:Y:S01]  /*4480*/  FFMA.FTZ R2, R173, UR10, -R16 ;  /* 0x0000000aad027c23 */ /* 0x004fe20008010810 */
[----:B------:R-:W-:Y:S01]  /*4490*/  IMAD.MOV.U32 R212, RZ, RZ, R57 ;  /* 0x000000ffffd47224 */ /* 0x000fe200078e0039 */
[----:B---3--:R-:W-:Y:S01]  /*44a0*/  F2FP.BF16.F32.PACK_AB R94, R23, R56 ;  /* 0x00000038175e723e */ /* 0x008fe200000010ff */
[----:B------:R-:W-:Y:S01]  /*44b0*/  IMAD.MOV.U32 R57, RZ, RZ, R98 ;  /* 0x000000ffff397224 */ /* 0x000fe200078e0062 */
[----:B------:R2:W-:Y:S01]  /*44c0*/  MUFU.EX2 R22, R2 ;  /* 0x0000000200167308 */ /* 0x0005e20000000800 */
[----:B------:R-:W-:Y:S01]  /*44d0*/  HMMA.16816.F32.BF16 R68, R8, R36, R196 ;  /* 0x000000240844723c */ /* 0x000fe200000418c4 */
[----:B------:R-:W-:Y:S01]  /*44e0*/  F2FP.BF16.F32.PACK_AB R98, R219, R243 ;  /* 0x000000f3db62723e */ /* 0x000fe200000010ff */
[----:B------:R-:W-:Y:S02]  /*44f0*/  IMAD.MOV.U32 R27, RZ, RZ, R79 ;  /* 0x000000ffff1b7224 */ /* 0x000fe400078e004f */
[----:B------:R-:W-:-:S02]  /*4500*/  IMAD.MOV.U32 R24, RZ, RZ, R77 ;  /* 0x000000ffff187224 */ /* 0x000fc400078e004d */
[----:B------:R-:W-:Y:S01]  /*4510*/  HMMA.16816.F32.BF16 R52, R8, R38, R52 ;  /* 0x000000260834723c */ /* 0x000fe20000041834 */
[----:B------:R-:W-:-:S05]  /*4520*/  IMAD.MOV.U32 R215, RZ, RZ, R78 ;  /* 0x000000ffffd77224 */ /* 0x000fca00078e004e */
[----:B------:R-:W-:Y:S01]  /*4530*/  HMMA.16816.F32.BF16 R84, R8, R32, R204 ;  /* 0x000000200854723c */ /* 0x000fe200000418cc */
[----:B--2---:R-:W-:-:S05]  /*4540*/  FFMA.FTZ R2, R174, UR10, -R16 ;  /* 0x0000000aae027c23 */ /* 0x004fca0008010810 */
[----:B------:R-:W-:Y:S01]  /*4550*/  HMMA.16816.F32.BF16 R60, R8, R34, R60 ;  /* 0x00000022083c723c */ /* 0x000fe2000004183c */
[----:B------:R-:W2:Y:S01]  /*4560*/  LDSM.16.MT88.4 R172, [R225+0xac00] ;  /* 0x00ac0000e1ac783b */ /* 0x000ea20000004200 */
[----:B------:R3:W5:Y:S05]  /*4570*/  MUFU.EX2 R15, R2 ;  /* 0x00000002000f7308 */ /* 0x00076a0000000800 */
[----:B------:R-:W-:Y:S01]  /*4580*/  FADD.FTZ R8, R238, R235 ;  /* 0x000000ebee087221 */ /* 0x000fe20000010000 */
[----:B------:R-:W-:-:S03]  /*4590*/  FADD.FTZ R9, R29, R3 ;  /* 0x000000031d097221 */ /* 0x000fc60000010000 */
[----:B------:R-:W-:Y:S01]  /*45a0*/  FADD.FTZ R8, R236, R8 ;  /* 0x00000008ec087221 */ /* 0x000fe20000010000 */
[----:B------:R-:W-:-:S04]  /*45b0*/  FADD.FTZ R9, R26, R9 ;  /* 0x000000091a097221 */ /* 0x000fc80000010000 */
[----:B------:R-:W-:Y:S01]  /*45c0*/  FADD.FTZ R9, R27, R9 ;  /* 0x000000091b097221 */ /* 0x000fe20000010000 */
[----:B---3--:R-:W-:Y:S01]  /*45d0*/  FFMA.FTZ R2, R213, UR10, -R16 ;  /* 0x0000000ad5027c23 */ /* 0x008fe20008010810 */
[----:B-----5:R-:W-:-:S03]  /*45e0*/  F2FP.BF16.F32.PACK_AB R93, R15, R22 ;  /* 0x000000160f5d723e */ /* 0x020fc600000010ff */
[----:B------:R3:W-:Y:S02]  /*45f0*/  MUFU.EX2 R17, R2 ;  /* 0x0000000200117308 */ /* 0x0007e40000000800 */
[----:B---3--:R-:W-:-:S06]  /*4600*/  FFMA.FTZ R2, R218, UR10, -R16 ;  /* 0x0000000ada027c23 */ /* 0x008fcc0008010810 */
[----:B------:R3:W5:Y:S02]  /*4610*/  MUFU.EX2 R14, R2 ;  /* 0x00000002000e7308 */ /* 0x0007640000000800 */
[----:B---3--:R-:W-:Y:S01]  /*4620*/  FFMA.FTZ R2, R251, UR10, -R0 ;  /* 0x0000000afb027c23 */ /* 0x008fe20008010800 */
[----:B-----5:R-:W-:-:S05]  /*4630*/  F2FP.BF16.F32.PACK_AB R95, R14, R17 ;  /* 0x000000110e5f723e */ /* 0x020fca00000010ff */
[----:B------:R3:W5:Y:S02]  /*4640*/  MUFU.EX2 R13, R2 ;  /* 0x00000002000d7308 */ /* 0x0007640000000800 */
[C---:B-1----:R-:W-:Y:S06]  /*4650*/  HMMA.16816.F32.BF16 R112, R92.reuse, R124, R112 ;  /* 0x0000007c5c70723c */ /* 0x042fec0000041870 */
[C---:B------:R-:W-:Y:S06]  /*4660*/  HMMA.16816.F32.BF16 R120, R92.reuse, R126, R120 ;  /* 0x0000007e5c78723c */ /* 0x040fec0000041878 */
[C---:B------:R-:W-:Y:S01]  /*4670*/  HMMA.16816.F32.BF16 R128, R92.reuse, R140, R128 ;  /* 0x0000008c5c80723c */ /* 0x040fe20000041880 */
[--C-:B---3--:R-:W-:Y:S01]  /*4680*/  FFMA.FTZ R2, R252, UR10, -R0.reuse ;  /* 0x0000000afc027c23 */ /* 0x108fe20008010800 */
[----:B------:R-:W-:Y:S01]  /*4690*/  FFMA.FTZ R0, R76, UR10, -R0 ;  /* 0x0000000a4c007c23 */ /* 0x000fe20008010800 */
[----:B-----5:R-:W-:Y:S01]  /*46a0*/  F2FP.BF16.F32.PACK_AB R97, R13, R110 ;  /* 0x0000006e0d61723e */ /* 0x020fe200000010ff */
[----:B------:R-:W-:Y:S01]  /*46b0*/  IMAD.SHL.U32 R252, R246, 0x20, RZ ;  /* 0x00000020f6fc7824 */ /* 0x000fe200078e00ff */
[----:B------:R1:W-:Y:S01]  /*46c0*/  MUFU.EX2 R12, R2 ;  /* 0x00000002000c7308 */ /* 0x0003e20000000800 */
[C---:B----4-:R-:W-:Y:S06]  /*46d0*/  HMMA.16816.F32.BF16 R76, R92.reuse, R82, R88 ;  /* 0x000000525c4c723c */ /* 0x050fec0000041858 */
[C---:B------:R-:W-:Y:S01]  /*46e0*/  HMMA.16816.F32.BF16 R88, R92.reuse, R4, R192 ;  /* 0x000000045c58723c */ /* 0x040fe200000418c0 */
[----:B------:R3:W4:Y:S05]  /*46f0*/  MUFU.EX2 R10, R0 ;  /* 0x00000000000a7308 */ /* 0x00072a0000000800 */
[----:B------:R-:W-:Y:S01]  /*4700*/  HMMA.16816.F32.BF16 R136, R92, R142, R136 ;  /* 0x0000008e5c88723c */ /* 0x000fe20000041888 */
[----:B-1----:R-:W-:-:S05]  /*4710*/  FADD.FTZ R2, R242, R241 ;  /* 0x000000f1f2027221 */ /* 0x002fca0000010000 */
[----:B------:R-:W-:Y:S01]  /*4720*/  HMMA.16816.F32.BF16 R144, R92, R156, R144 ;  /* 0x0000009c5c90723c */ /* 0x000fe20000041890 */
[----:B---3--:R-:W-:Y:S01]  /*4730*/  FADD.FTZ R0, R217, R211 ;  /* 0x000000d3d9007221 */ /* 0x008fe20000010000 */
[----:B----4-:R-:W-:-:S04]  /*4740*/  F2FP.BF16.F32.PACK_AB R99, R10, R12 ;  /* 0x0000000c0a63723e */ /* 0x010fc800000010ff */
[----:B------:R-:W-:Y:S01]  /*4750*/  HMMA.16816.F32.BF16 R152, R92, R158, R152 ;  /* 0x0000009e5c98723c */ /* 0x000fe20000041898 */
[----:B------:R-:W-:Y:S01]  /*4760*/  FADD.FTZ R3, R209, R0 ;  /* 0x00000000d1037221 */ /* 0x000fe20000010000 */
[----:B------:R-:W-:-:S03]  /*4770*/  FADD.FTZ R0, R240, R2 ;  /* 0x00000002f0007221 */ /* 0x000fc60000010000 */
[----:B------:R-:W-:Y:S01]  /*4780*/  FADD.FTZ R3, R210, R3 ;  /* 0x00000003d2037221 */ /* 0x000fe20000010000 */
[----:B------:R-:W-:Y:S01]  /*4790*/  FADD.FTZ R2, R239, R0 ;  /* 0x00000000ef027221 */ /* 0x000fe20000010000 */
[----:B------:R-:W-:Y:S01]  /*47a0*/  FADD.FTZ R0, R237, R8 ;  /* 0x00000008ed007221 */ /* 0x000fe20000010000 */
[----:B------:R-:W-:Y:S01]  /*47b0*/  HMMA.16816.F32.BF16 R84, R96, R4, R84 ;  /* 0x000000046054723c */ /* 0x000fe20000041854 */
[----:B------:R-:W-:Y:S01]  /*47c0*/  FADD.FTZ R8, R214, R3 ;  /* 0x00000003d6087221 */ /* 0x000fe20000010000 */
[----:B------:R-:W-:-:S04]  /*47d0*/  FADD.FTZ R3, R215, R9 ;  /* 0x00000009d7037221 */ /* 0x000fc80000010000 */
[C---:B--2---:R-:W-:Y:S01]  /*47e0*/  HMMA.16816.F32.BF16 R160, R92.reuse, R172, R160 ;  /* 0x000000ac5ca0723c */ /* 0x044fe200000418a0 */
[----:B------:R-:W-:Y:S01]  /*47f0*/  FADD.FTZ R5, R231, R2 ;  /* 0x00000002e7057221 */ /* 0x000fe20000010000 */
[----:B------:R-:W-:Y:S01]  /*4800*/  FADD.FTZ R4, R220, R0 ;  /* 0x00000000dc047221 */ /* 0x000fe20000010000 */
[----:B------:R-:W-:Y:S01]  /*4810*/  FADD.FTZ R2, R216, R8 ;  /* 0x00000008d8027221 */ /* 0x000fe20000010000 */
[----:B------:R-:W-:Y:S01]  /*4820*/  SHF.L.U64.HI R8, R246, 0x5, R247 ;  /* 0x00000005f6087819 */ /* 0x000fe200000102f7 */
[----:B------:R-:W-:Y:S01]  /*4830*/  FADD.FTZ R0, R233, R5 ;  /* 0x00000005e9007221 */ /* 0x000fe20000010000 */
        /* <DEDUP_REMOVED lines=41> */
[C---:B------:R-:W-:Y:S01]  /*4ad0*/  HMMA.16816.F32.BF16 R168, R92.reuse, R174, R168 ;  /* 0x000000ae5ca8723c */ /* 0x040fe200000418a8 */
[----:B------:R1:W-:Y:S04]  /*4ae0*/  STL [R1+0x10], R5 ;  /* 0x0000100501007387 */ /* 0x0003e80000100800 */
[----:B------:R1:W-:Y:S01]  /*4af0*/  STL [R1+0x14], R4 ;  /* 0x0000140401007387 */ /* 0x0003e20000100800 */
[----:B------:R-:W-:Y:S03]  /*4b00*/  HMMA.16816.F32.BF16 R72, R92, R80, R188 ;  /* 0x000000505c48723c */ /* 0x000fe600000418bc */
[----:B------:R1:W-:Y:S03]  /*4b10*/  STL [R1+0x18], R2 ;  /* 0x0000180201007387 */ /* 0x0003e60000100800 */
[C---:B------:R-:W-:Y:S01]  /*4b20*/  HMMA.16816.F32.BF16 R116, R96.reuse, R124, R116 ;  /* 0x0000007c6074723c */ /* 0x040fe20000041874 */
        /* <DEDUP_REMOVED lines=11> */
[-C--:B------:R-:W-:Y:S06]  /*4be0*/  HMMA.16816.F32.BF16 R92, R92, R6.reuse, R180 ;  /* 0x000000065c5c723c */ /* 0x080fec00000418b4 */
[----:B------:R-:W-:Y:S01]  /*4bf0*/  HMMA.16816.F32.BF16 R96, R96, R6, R60 ;  /* 0x000000066060723c */ /* 0x000fe2000004183c */
[----:B------:R-:W-:-:S08]  /*4c00*/  NOP ;  /* 0x0000000000007918 */ /* 0x000fd00000000000 */
[----:B-1----:R-:W-:-:S15]  /*4c10*/  @!P0 BRA `(.L_x_382) ;  /* 0x0000004400708947 */ /* 0x002fde0003800000 */
[----:B------:R-:W2:Y:S04]  /*4c20*/  LDL R245, [R1+0x48] ;  /* 0x0000480001f57983 */ /* 0x000ea80000100800 */
[----:B------:R-:W3:Y:S04]  /*4c30*/  LDL.64 R58, [R1+0x8] ;  /* 0x00000800013a7983 */ /* 0x000ee80000100a00 */
[----:B------:R-:W3:Y:S01]  /*4c40*/  LDL R243, [R1+0x30] ;  /* 0x0000300001f37983 */ /* 0x000ee20000100800 */
[----:B------:R-:W-:Y:S01]  /*4c50*/  VIADD R4, R244, 0xfffffffe ;  /* 0xfffffffef4047836 */ /* 0x000fe20000000000 */
[----:B------:R-:W-:-:S04]  /*4c60*/  DEPBAR.LE SB0, 0x0 ;  /* 0x000080000000791a */ /* 0x000fc80000000000 */
[----:B------:R-:W-:Y:S01]  /*4c70*/  SHF.R.S32.HI R0, RZ, 0x1f, R4 ;  /* 0x0000001fff007819 */ /* 0x000fe20000011404 */
[----:B------:R1:W-:Y:S01]  /*4c80*/  STL [R1], R4 ;  /* 0x0000000401007387 */ /* 0x0003e20000100800 */
[----:B------:R-:W-:Y:S01]  /*4c90*/  BAR.SYNC.DEFER_BLOCKING 0x0 ;  /* 0x0000000000007b1d */ /* 0x000fe20000010000 */
[----:B--2---:R-:W-:Y:S02]  /*4ca0*/  IMAD R2, R245, R4, RZ ;  /* 0x00000004f5027224 */ /* 0x004fe400078e02ff */
[----:B---3--:R-:W-:-:S04]  /*4cb0*/  IMAD.WIDE.U32 R6, R4, R243, R58 ;  /* 0x000000f304067225 */ /* 0x008fc800078e003a */
[----:B------:R-:W-:Y:S01]  /*4cc0*/  IMAD R0, R0, R243, R2 ;  /* 0x000000f300007224 */ /* 0x000fe200078e0202 */
[----:B------:R-:W-:-:S03]  /*4cd0*/  LEA R2, P1, R6, UR6, 0x1 ;  /* 0x0000000606027c11 */ /* 0x000fc6000f8208ff */
[----:B------:R-:W-:Y:S01]  /*4ce0*/  IMAD.IADD R0, R7, 0x1, R0 ;  /* 0x0000000107007824 */ /* 0x000fe200078e0200 */
[----:B-1----:R-:W-:-:S04]  /*4cf0*/  LEA R4, P0, R252, R2, 0x1 ;  /* 0x00000002fc047211 */ /* 0x002fc800078008ff */
[----:B------:R-:W-:-:S04]  /*4d00*/  LEA.HI.X R3, R6, UR7, R0, 0x1, P1 ;  /* 0x0000000706037c11 */ /* 0x000fc800088f0c00 */
[----:B------:R-:W-:Y:S01]  /*4d10*/  LEA.HI.X R5, R252, R3, R8, 0x1, P0 ;  /* 0x00000003fc057211 */ /* 0x000fe200000f0c08 */
[----:B------:R-:W-:Y:S01]  /*4d20*/  @!PT LDS RZ, [RZ] ;  /* 0x00000000fffff984 */ /* 0x000fe20000000800 */
[----:B------:R-:W-:Y:S01]  /*4d30*/  @!PT LDS RZ, [RZ] ;  /* 0x00000000fffff984 */ /* 0x000fe20000000800 */
[----:B------:R-:W-:Y:S01]  /*4d40*/  @!PT LDS RZ, [RZ] ;  /* 0x00000000fffff984 */ /* 0x000fe20000000800 */
[----:B------:R-:W-:Y:S04]  /*4d50*/  LDGSTS.E.BYPASS.LTC128B.128 [R230+0x9000], desc[UR12][R2.64] ;  /* 0x0900000002e67fae */ /* 0x000fe8000b901d4c */
[----:B------:R-:W-:Y:S04]  /*4d60*/  LDGSTS.E.BYPASS.LTC128B.128 [R230+0xa000], desc[UR12][R2.64+0x40] ;  /* 0x0a00004002e67fae */ /* 0x000fe8000b901d4c */
[----:B------:R1:W-:Y:S04]  /*4d70*/  LDGSTS.E.BYPASS.LTC128B.128 [R230+0xb000], desc[UR12][R2.64+0x80] ;  /* 0x0b00008002e67fae */ /* 0x0003e8000b901d4c */
[----:B------:R-:W-:Y:S04]  /*4d80*/  LDGSTS.E.BYPASS.LTC128B.128 [R230+0x9800], desc[UR12][R4.64] ;  /* 0x0980000004e67fae */ /* 0x000fe8000b901d4c */
[----:B------:R-:W-:Y:S04]  /*4d90*/  LDGSTS.E.BYPASS.LTC128B.128 [R230+0xa800], desc[UR12][R4.64+0x40] ;  /* 0x0a80004004e67fae */ /* 0x000fe8000b901d4c */
[----:B------:R2:W-:Y:S04]  /*4da0*/  LDGSTS.E.BYPASS.LTC128B.128 [R230+0xb800], desc[UR12][R4.64+0x80] ;  /* 0x0b80008004e67fae */ /* 0x0005e8000b901d4c */
[----:B------:R-:W-:Y:S04]  /*4db0*/  LDSM.16.M88.4 R40, [R228] ;  /* 0x00000000e428783b */ /* 0x000fe80000000200 */
[----:B------:R-:W3:Y:S04]  /*4dc0*/  LDSM.16.M88.4 R8, [R227] ;  /* 0x00000000e308783b */ /* 0x000ee80000000200 */
[----:B------:R-:W4:Y:S04]  /*4dd0*/  LDSM.16.M88.4 R36, [R228+0x1000] ;  /* 0x00100000e424783b */ /* 0x000f280000000200 */
[----:B------:R-:W5:Y:S04]  /*4de0*/  LDSM.16.M88.4 R48, [R227+0x400] ;  /* 0x00040000e330783b */ /* 0x000f680000000200 */
[----:B------:R-:W-:Y:S04]  /*4df0*/  LDSM.16.M88.4 R32, [R229] ;  /* 0x00000000e520783b */ /* 0x000fe80000000200 */
[----:B------:R-:W5:Y:S04]  /*4e00*/  LDSM.16.M88.4 R44, [R226] ;  /* 0x00000000e22c783b */ /* 0x000f680000000200 */
[----:B------:R-:W5:Y:S04]  /*4e10*/  LDSM.16.M88.4 R28, [R229+0x1000] ;  /* 0x00100000e51c783b */ /* 0x000f680000000200 */
[----:B------:R-:W5:Y:S04]  /*4e20*/  LDSM.16.M88.4 R56, [R226+0x400] ;  /* 0x00040000e238783b */ /* 0x000f680000000200 */
[----:B------:R-:W-:Y:S04]  /*4e30*/  LDSM.16.M88.4 R12, [R228+0x3000] ;  /* 0x00300000e40c783b */ /* 0x000fe80000000200 */
[----:B------:R-:W5:Y:S04]  /*4e40*/  LDSM.16.M88.4 R52, [R227+0x1000] ;  /* 0x00100000e334783b */ /* 0x000f680000000200 */
[----:B------:R-:W5:Y:S01]  /*4e50*/  LDSM.16.M88.4 R24, [R228+0x2000] ;  /* 0x00200000e418783b */ /* 0x000f620000000200 */
[-C--:B---3--:R-:W-:Y:S03]  /*4e60*/  HMMA.16816.F32.BF16 R108, R40, R8.reuse, RZ ;  /* 0x00000008286c723c */ /* 0x088fe600000418ff */
[----:B------:R-:W3:Y:S01]  /*4e70*/  LDSM.16.M88.4 R64, [R227+0x1400] ;  /* 0x00140000e340783b */ /* 0x000ee20000000200 */
[----:B-1----:R-:W1:Y:S02]  /*4e80*/  S2R R3, SR_TID.X ;  /* 0x0000000000037919 */ /* 0x002e640000002100 */
[C---:B----4-:R-:W-:Y:S01]  /*4e90*/  HMMA.16816.F32.BF16 R60, R36.reuse, R8, RZ ;  /* 0x00000008243c723c */ /* 0x050fe200000418ff */
[----:B------:R-:W0:Y:S05]  /*4ea0*/  LDGDEPBAR ;  /* 0x00000000000079af */ /* 0x000e2a0000000000 */
[-C--:B--2---:R-:W-:Y:S06]  /*4eb0*/  HMMA.16816.F32.BF16 R4, R36, R10.reuse, RZ ;  /* 0x0000000a2404723c */ /* 0x084fec00000418ff */
[C---:B------:R-:W-:Y:S06]  /*4ec0*/  HMMA.16816.F32.BF16 R8, R40.reuse, R10, RZ ;  /* 0x0000000a2808723c */ /* 0x040fec00000418ff */
[----:B-----5:R-:W-:Y:S06]  /*4ed0*/  HMMA.16816.F32.BF16 R180, R40, R48, RZ ;  /* 0x0000003028b4723c */ /* 0x020fec00000418ff */
[----:B------:R-:W-:Y:S06]  /*4ee0*/  HMMA.16816.F32.BF16 R200, R32, R44, R108 ;  /* 0x0000002c20c8723c */ /* 0x000fec000004186c */
[----:B------:R-:W-:Y:S01]  /*4ef0*/  HMMA.16816.F32.BF16 R196, R36, R48, RZ ;  /* 0x0000003024c4723c */ /* 0x000fe200000418ff */
[----:B-1----:R-:W-:-:S05]  /*4f00*/  IMAD.SHL.U32 R3, R3, 0x2, RZ ;  /* 0x0000000203037824 */ /* 0x002fca00078e00ff */
[----:B------:R-:W-:Y:S01]  /*4f10*/  HMMA.16816.F32.BF16 R176, R36, R50, RZ ;  /* 0x0000003224b0723c */ /* 0x000fe200000418ff */
[----:B------:R-:W-:-:S05]  /*4f20*/  LOP3.LUT R3, R3, 0x6, RZ, 0xc0, !PT ;  /* 0x0000000603037812 */ /* 0x000fca00078ec0ff */
[----:B------:R-:W-:Y:S01]  /*4f30*/  HMMA.16816.F32.BF16 R108, R40, R50, RZ ;  /* 0x00000032286c723c */ /* 0x000fe200000418ff */
[----:B------:R-:W-:Y:S05]  /*4f40*/  LDSM.16.M88.4 R48, [R226+0x1400] ;  /* 0x00140000e230783b */ /* 0x000fea0000000200 */
[C---:B------:R-:W-:Y:S01]  /*4f50*/  HMMA.16816.F32.BF16 R192, R28.reuse, R44, R60 ;  /* 0x0000002c1cc0723c */ /* 0x040fe2000004183c */
[----:B------:R-:W-:Y:S05]  /*4f60*/  LDSM.16.M88.4 R60, [R226+0x1000] ;  /* 0x00100000e23c783b */ /* 0x000fea0000000200 */
[-C--:B------:R-:W-:Y:S01]  /*4f70*/  HMMA.16816.F32.BF16 R188, R28, R46.reuse, R4 ;  /* 0x0000002e1cbc723c */ /* 0x080fe20000041804 */
[----:B------:R-:W1:Y:S05]  /*4f80*/  LDSM.16.M88.4 R4, [R229+0x3000] ;  /* 0x00300000e504783b */ /* 0x000e6a0000000200 */
[C---:B------:R-:W-:Y:S01]  /*4f90*/  HMMA.16816.F32.BF16 R184, R32.reuse, R46, R8 ;  /* 0x0000002e20b8723c */ /* 0x040fe20000041808 */
[----:B------:R-:W2:Y:S05]  /*4fa0*/  LDSM.16.M88.4 R8, [R229+0x2000] ;  /* 0x00200000e508783b */ /* 0x000eaa0000000200 */
        /* <DEDUP_REMOVED lines=9> */
[----:B------:R-:W-:Y:S04]  /*5040*/  LDSM.16.M88.4 R52, [R228+0x5000] ;  /* 0x00500000e434783b */ /* 0x000fe80000000200 */
[----:B------:R-:W-:Y:S01]  /*5050*/  LDSM.16.M88.4 R184, [R227+0x2400] ;  /* 0x00240000e3b8783b */ /* 0x000fe20000000200 */
[-C--:B---3--:R-:W-:Y:S03]  /*5060*/  HMMA.16816.F32.BF16 R192, R24, R64.reuse, R44 ;  /* 0x0000004018c0723c */ /* 0x088fe6000004182c */
[----:B------:R-:W3:Y:S03]  /*5070*/  LDSM.16.M88.4 R44, [R227+0x2000] ;  /* 0x00200000e32c783b */ /* 0x000ee60000000200 */
[C---:B------:R-:W-:Y:S06]  /*5080*/  HMMA.16816.F32.BF16 R208, R12.reuse, R64, R208 ;  /* 0x000000400cd0723c */ /* 0x040fec00000418d0 */
[-C--:B------:R-:W-:Y:S06]  /*5090*/  HMMA.16816.F32.BF16 R204, R12, R66.reuse, R204 ;  /* 0x000000420ccc723c */ /* 0x080fec00000418cc */
[----:B------:R-:W-:Y:S06]  /*50a0*/  HMMA.16816.F32.BF16 R188, R24, R66, R108 ;  /* 0x0000004218bc723c */ /* 0x000fec000004186c */
[-C--:B-1----:R-:W-:Y:S06]  /*50b0*/  HMMA.16816.F32.BF16 R180, R4, R60.reuse, R180 ;  /* 0x0000003c04b4723c */ /* 0x082fec00000418b4 */
[----:B--2---:R-:W-:Y:S06]  /*50c0*/  HMMA.16816.F32.BF16 R108, R8, R60, R200 ;  /* 0x0000003c086c723c */ /* 0x004fec00000418c8 */
[-C--:B------:R-:W-:Y:S06]  /*50d0*/  HMMA.16816.F32.BF16 R64, R4, R62.reuse, R196 ;  /* 0x0000003e0440723c */ /* 0x080fec00000418c4 */
[C---:B------:R-:W-:Y:S01]  /*50e0*/  HMMA.16816.F32.BF16 R60, R8.reuse, R62, R176 ;  /* 0x0000003e083c723c */ /* 0x040fe200000418b0 */
[----:B------:R-:W1:Y:S05]  /*50f0*/  LDSM.16.M88.4 R176, [R227+0xc00] ;  /* 0x000c0000e3b0783b */ /* 0x000e6a0000000200 */
[----:B------:R-:W-:Y:S06]  /*5100*/  HMMA.16816.F32.BF16 R192, R8, R48, R192 ;  /* 0x0000003008c0723c */ /* 0x000fec00000418c0 */
[----:B------:R-:W-:Y:S06]  /*5110*/  HMMA.16816.F32.BF16 R232, R4, R50, R204 ;  /* 0x0000003204e8723c */ /* 0x000fec00000418cc */
[-C--:B---3--:R-:W-:Y:S01]  /*5120*/  HMMA.16816.F32.BF16 R212, R52, R44.reuse, R180 ;  /* 0x0000002c34d4723c */ /* 0x088fe200000418b4 */
[----:B------:R-:W-:Y:S05]  /*5130*/  LDSM.16.M88.4 R180, [R226+0x2400] ;  /* 0x00240000e2b4783b */ /* 0x000fea0000000200 */
[----:B------:R-:W-:Y:S01]  /*5140*/  HMMA.16816.F32.BF16 R204, R56, R44, R108 ;  /* 0x0000002c38cc723c */ /* 0x000fe2000004186c */
[----:B------:R-:W-:Y:S05]  /*5150*/  LDSM.16.M88.4 R108, [R226+0xc00] ;  /* 0x000c0000e26c783b */ /* 0x000fea0000000200 */
[-C--:B------:R-:W-:Y:S01]  /*5160*/  HMMA.16816.F32.BF16 R200, R52, R46.reuse, R64 ;  /* 0x0000002e34c8723c */ /* 0x080fe20000041840 */
[----:B------:R-:W-:Y:S05]  /*5170*/  LDSM.16.M88.4 R64, [R227+0x800] ;  /* 0x00080000e340783b */ /* 0x000fea0000000200 */
[----:B------:R-:W-:Y:S01]  /*5180*/  HMMA.16816.F32.BF16 R196, R56, R46, R60 ;  /* 0x0000002e38c4723c */ /* 0x000fe2000004183c */
[----:B------:R-:W-:Y:S04]  /*5190*/  LDSM.16.M88.4 R44, [R229+0x5000] ;  /* 0x00500000e52c783b */ /* 0x000fe80000000200 */
[----:B------:R-:W2:Y:S01]  /*51a0*/  LDSM.16.M88.4 R60, [R226+0x2000] ;  /* 0x00200000e23c783b */ /* 0x000ea20000000200 */
[----:B------:R-:W-:Y:S06]  /*51b0*/  HMMA.16816.F32.BF16 R208, R4, R48, R208 ;  /* 0x0000003004d0723c */ /* 0x000fec00000418d0 */
[----:B------:R-:W-:Y:S01]  /*51c0*/  HMMA.16816.F32.BF16 R216, R8, R50, R188 ;  /* 0x0000003208d8723c */ /* 0x000fe200000418bc */
[----:B------:R-:W3:Y:S05]  /*51d0*/  LDSM.16.M88.4 R48, [R229+0x4000] ;  /* 0x00400000e530783b */ /* 0x000eea0000000200 */
[----:B------:R-:W-:Y:S06]  /*51e0*/  HMMA.16816.F32.BF16 R220, R56, R184, R192 ;  /* 0x000000b838dc723c */ /* 0x000fec00000418c0 */
[-C--:B-1----:R-:W-:Y:S06]  /*51f0*/  HMMA.16816.F32.BF16 R192, R40, R176.reuse, RZ ;  /* 0x000000b028c0723c */ /* 0x082fec00000418ff */
[----:B------:R-:W-:Y:S06]  /*5200*/  HMMA.16816.F32.BF16 R188, R36, R176, RZ ;  /* 0x000000b024bc723c */ /* 0x000fec00000418ff */
[-C--:B------:R-:W-:Y:S06]  /*5210*/  HMMA.16816.F32.BF16 R236, R56, R186.reuse, R216 ;  /* 0x000000ba38ec723c */ /* 0x080fec00000418d8 */
[----:B------:R-:W-:Y:S06]  /*5220*/  HMMA.16816.F32.BF16 R240, R52, R186, R232 ;  /* 0x000000ba34f0723c */ /* 0x000fec00000418e8 */
[C---:B--2---:R-:W-:Y:S06]  /*5230*/  HMMA.16816.F32.BF16 R216, R44.reuse, R60, R212 ;  /* 0x0000003c2cd8723c */ /* 0x044fec00000418d4 */
[-C--:B------:R-:W-:Y:S06]  /*5240*/  HMMA.16816.F32.BF16 R232, R44, R62.reuse, R200 ;  /* 0x0000003e2ce8723c */ /* 0x080fec00000418c8 */
[C---:B---3--:R-:W-:Y:S06]  /*5250*/  HMMA.16816.F32.BF16 R212, R48.reuse, R62, R196 ;  /* 0x0000003e30d4723c */ /* 0x048fec00000418c4 */
[----:B------:R-:W-:Y:S06]  /*5260*/  HMMA.16816.F32.BF16 R204, R48, R60, R204 ;  /* 0x0000003c30cc723c */ /* 0x000fec00000418cc */
[-C--:B------:R-:W-:Y:S06]  /*5270*/  HMMA.16816.F32.BF16 R200, R32, R108.reuse, R192 ;  /* 0x0000006c20c8723c */ /* 0x080fec00000418c0 */
[----:B------:R-:W-:Y:S06]  /*5280*/  HMMA.16816.F32.BF16 R196, R28, R108, R188 ;  /* 0x0000006c1cc4723c */ /* 0x000fec00000418bc */
[C---:B------:R-:W-:Y:S06]  /*5290*/  HMMA.16816.F32.BF16 R192, R36.reuse, R64, RZ ;  /* 0x0000004024c0723c */ /* 0x040fec00000418ff */
[----:B------:R-:W-:Y:S01]  /*52a0*/  HMMA.16816.F32.BF16 R188, R36, R66, RZ ;  /* 0x0000004224bc723c */ /* 0x000fe200000418ff */
[----:B------:R-:W-:-:S04]  /*52b0*/  FMUL.FTZ R0, R204, UR4 ;  /* 0x00000004cc007c20 */ /* 0x000fc80008410000 */
[----:B------:R1:W-:Y:S01]  /*52c0*/  MUFU.TANH R245, R0 ;  /* 0x0000000000f57308 */ /* 0x0003e20000002400 */
[----:B------:R-:W-:Y:S01]  /*52d0*/  HMMA.16816.F32.BF16 R60, R36, R178, RZ ;  /* 0x000000b2243c723c */ /* 0x000fe200000418ff */
[----:B------:R-:W2:Y:S05]  /*52e0*/  LDSM.16.M88.4 R36, [R226+0x800] ;  /* 0x00080000e224783b */ /* 0x000eaa0000000200 */
[----:B------:R-:W-:Y:S06]  /*52f0*/  HMMA.16816.F32.BF16 R208, R52, R184, R208 ;  /* 0x000000b834d0723c */ /* 0x000fec00000418d0 */
[----:B------:R-:W-:Y:S01]  /*5300*/  HMMA.16816.F32.BF16 R184, R40, R64, RZ ;  /* 0x0000004028b8723c */ /* 0x000fe200000418ff */
[----:B-1----:R-:W-:-:S05]  /*5310*/  FMUL.FTZ R0, R205, UR4 ;  /* 0x00000004cd007c20 */ /* 0x002fca0008410000 */
[C---:B------:R-:W-:Y:S01]  /*5320*/  HMMA.16816.F32.BF16 R64, R40.reuse, R66, RZ ;  /* 0x000000422840723c */ /* 0x040fe200000418ff */
[----:B------:R1:W-:Y:S05]  /*5330*/  MUFU.TANH R231, R0 ;  /* 0x0000000000e77308 */ /* 0x0003ea0000002400 */
[----:B------:R-:W-:Y:S06]  /*5340*/  HMMA.16816.F32.BF16 R176, R40, R178, RZ ;  /* 0x000000b228b0723c */ /* 0x000fec00000418ff */
[----:B------:R-:W-:Y:S06]  /*5350*/  HMMA.16816.F32.BF16 R40, R28, R110, R60 ;  /* 0x0000006e1c28723c */ /* 0x000fec000004183c */
[----:B------:R-:W-:Y:S01]  /*5360*/  HMMA.16816.F32.BF16 R220, R48, R180, R220 ;  /* 0x000000b430dc723c */ /* 0x000fe200000418dc */
[----:B-1----:R-:W-:-:S04]  /*5370*/  FMUL.FTZ R0, R206, UR4 ;  /* 0x00000004ce007c20 */ /* 0x002fc80008410000 */
[----:B------:R1:W3:Y:S01]  /*5380*/  MUFU.TANH R247, R0 ;  /* 0x0000000000f77308 */ /* 0x0002e20000002400 */
[C---:B--2---:R-:W-:Y:S06]  /*5390*/  HMMA.16816.F32.BF16 R192, R28.reuse, R36, R192 ;  /* 0x000000241cc0723c */ /* 0x044fec00000418c0 */
[----:B------:R-:W-:Y:S01]  /*53a0*/  HMMA.16816.F32.BF16 R188, R28, R38, R188 ;  /* 0x000000261cbc723c */ /* 0x000fe200000418bc */
[----:B------:R-:W2:Y:S05]  /*53b0*/  LDSM.16.M88.4 R28, [R227+0x1c00] ;  /* 0x001c0000e31c783b */ /* 0x000eaa0000000200 */
[----:B------:R-:W-:Y:S01]  /*53c0*/  HMMA.16816.F32.BF16 R60, R32, R36, R184 ;  /* 0x00000024203c723c */ /* 0x000fe200000418b8 */
[----:B-1----:R-:W-:-:S05]  /*53d0*/  FMUL.FTZ R0, R207, UR4 ;  /* 0x00000004cf007c20 */ /* 0x002fca0008410000 */
[C---:B------:R-:W-:Y:S01]  /*53e0*/  HMMA.16816.F32.BF16 R64, R32.reuse, R38, R64 ;  /* 0x000000262040723c */ /* 0x040fe20000041840 */
[----:B------:R-:W1:Y:S01]  /*53f0*/  LDSM.16.M88.4 R36, [R227+0x1800] ;  /* 0x00180000e324783b */ /* 0x000e620000000200 */
[----:B------:R4:W-:Y:S04]  /*5400*/  MUFU.TANH R246, R0 ;  /* 0x0000000000f67308 */ /* 0x0009e80000002400 */
[----:B------:R-:W-:Y:S06]  /*5410*/  HMMA.16816.F32.BF16 R32, R32, R110, R176 ;  /* 0x0000006e2020723c */ /* 0x000fec00000418b0 */
[----:B------:R-:W-:Y:S01]  /*5420*/  HMMA.16816.F32.BF16 R208, R44, R180, R208 ;  /* 0x000000b42cd0723c */ /* 0x000fe200000418d0 */
[----:B----4-:R-:W-:-:S04]  /*5430*/  FMUL.FTZ R0, R216, UR4 ;  /* 0x00000004d8007c20 */ /* 0x010fc80008410000 */
[----:B------:R4:W-:Y:S01]  /*5440*/  MUFU.TANH R251, R0 ;  /* 0x0000000000fb7308 */ /* 0x0009e20000002400 */
[----:B--2---:R-:W-:-:S12]  /*5450*/  HMMA.16816.F32.BF16 R184, R12, R28, R196 ;  /* 0x0000001c0cb8723c */ /* 0x004fd800000418c4 */
[----:B------:R-:W-:Y:S01]  /*5460*/  HMMA.16816.F32.BF16 R176, R24, R30, R32 ;  /* 0x0000001e18b0723c */ /* 0x000fe20000041820 */
[----:B------:R-:W2:Y:S01]  /*5470*/  LDSM.16.M88.4 R32, [R226+0x1c00] ;  /* 0x001c0000e220783b */ /* 0x000ea20000000200 */
[----:B----4-:R-:W-:-:S04]  /*5480*/  FMUL.FTZ R0, R217, UR4 ;  /* 0x00000004d9007c20 */ /* 0x010fc80008410000 */
[C---:B-1----:R-:W-:Y:S01]  /*5490*/  HMMA.16816.F32.BF16 R192, R12.reuse, R36, R192 ;  /* 0x000000240cc0723c */ /* 0x042fe200000418c0 */
[----:B------:R1:W-:Y:S05]  /*54a0*/  MUFU.TANH R250, R0 ;  /* 0x0000000000fa7308 */ /* 0x0003ea0000002400 */
[C---:B------:R-:W-:Y:S06]  /*54b0*/  HMMA.16816.F32.BF16 R188, R12.reuse, R38, R188 ;  /* 0x000000260cbc723c */ /* 0x040fec00000418bc */
[----:B------:R-:W-:Y:S01]  /*54c0*/  HMMA.16816.F32.BF16 R40, R12, R30, R40 ;  /* 0x0000001e0c28723c */ /* 0x000fe20000041828 */
[----:B------:R-:W4:Y:S05]  /*54d0*/  LDSM.16.M88.4 R12, [R226+0x1800] ;  /* 0x00180000e20c783b */ /* 0x000f2a0000000200 */
[----:B------:R-:W-:Y:S01]  /*54e0*/  HMMA.16816.F32.BF16 R60, R24, R36, R60 ;  /* 0x00000024183c723c */ /* 0x000fe2000004183c */
[----:B-1----:R-:W-:-:S04]  /*54f0*/  FMUL.FTZ R0, R218, UR4 ;  /* 0x00000004da007c20 */ /* 0x002fc80008410000 */
[----:B------:R1:W-:Y:S01]  /*5500*/  MUFU.TANH R218, R0 ;  /* 0x0000000000da7308 */ /* 0x0003e20000002400 */
[----:B------:R-:W-:Y:S06]  /*5510*/  HMMA.16816.F32.BF16 R64, R24, R38, R64 ;  /* 0x000000261840723c */ /* 0x000fec0000041840 */
[----:B------:R-:W-:Y:S06]  /*5520*/  HMMA.16816.F32.BF16 R36, R48, R182, R236 ;  /* 0x000000b63024723c */ /* 0x000fec00000418ec */
[----:B------:R-:W-:Y:S01]  /*5530*/  HMMA.16816.F32.BF16 R108, R24, R28, R200 ;  /* 0x0000001c186c723c */ /* 0x000fe200000418c8 */
[----:B------:R-:W5:Y:S01]  /*5540*/  LDSM.16.M88.4 R24, [R227+0x2800] ;  /* 0x00280000e318783b */ /* 0x000f620000000200 */
[----:B-1----:R-:W-:-:S03]  /*5550*/  FMUL.FTZ R0, R212, UR4 ;  /* 0x00000004d4007c20 */ /* 0x002fc60008410000 */
[----:B------:R-:W1:Y:S01]  /*5560*/  LDSM.16.M88.4 R28, [R226+0x2800] ;  /* 0x00280000e21c783b */ /* 0x000e620000000200 */
[C---:B--2---:R-:W-:Y:S01]  /*5570*/  HMMA.16816.F32.BF16 R196, R4.reuse, R32, R184 ;  /* 0x0000002004c4723c */ /* 0x044fe200000418b8 */
[----:B------:R2:W-:Y:S05]  /*5580*/  MUFU.TANH R100, R0 ;  /* 0x0000000000647308 */ /* 0x0005ea0000002400 */
[C---:B------:R-:W-:Y:S06]  /*5590*/  HMMA.16816.F32.BF16 R184, R4.reuse, R34, R40 ;  /* 0x0000002204b8723c */ /* 0x040fec0000041828 */
[C---:B----4-:R-:W-:Y:S06]  /*55a0*/  HMMA.16816.F32.BF16 R192, R4.reuse, R12, R192 ;  /* 0x0000000c04c0723c */ /* 0x050fec00000418c0 */
[----:B------:R-:W-:Y:S01]  /*55b0*/  HMMA.16816.F32.BF16 R188, R4, R14, R188 ;  /* 0x0000000e04bc723c */ /* 0x000fe200000418bc */
[----:B--2---:R-:W-:-:S04]  /*55c0*/  FMUL.FTZ R0, R213, UR4 ;  /* 0x00000004d5007c20 */ /* 0x004fc80008410000 */
[----:B------:R2:W-:Y:S01]  /*55d0*/  MUFU.TANH R105, R0 ;  /* 0x0000000000697308 */ /* 0x0005e20000002400 */
[C---:B------:R-:W-:Y:S06]  /*55e0*/  HMMA.16816.F32.BF16 R4, R8.reuse, R12, R60 ;  /* 0x0000000c0804723c */ /* 0x040fec000004183c */
[C---:B------:R-:W-:Y:S06]  /*55f0*/  HMMA.16816.F32.BF16 R12, R8.reuse, R14, R64 ;  /* 0x0000000e080c723c */ /* 0x040fec0000041840 */
[----:B------:R-:W-:Y:S01]  /*5600*/  HMMA.16816.F32.BF16 R60, R8, R32, R108 ;  /* 0x00000020083c723c */ /* 0x000fe2000004186c */
[----:B--2---:R-:W-:-:S05]  /*5610*/  FMUL.FTZ R0, R214, UR4 ;  /* 0x00000004d6007c20 */ /* 0x004fca0008410000 */
[----:B------:R-:W-:Y:S01]  /*5620*/  HMMA.16816.F32.BF16 R64, R8, R34, R176 ;  /* 0x000000220840723c */ /* 0x000fe200000418b0 */
[----:B------:R2:W-:Y:S05]  /*5630*/  MUFU.TANH R16, R0 ;  /* 0x0000000000107308 */ /* 0x0005ea0000002400 */
[----:B-----5:R-:W-:Y:S06]  /*5640*/  HMMA.16816.F32.BF16 R8, R52, R24, R192 ;  /* 0x000000183408723c */ /* 0x020fec00000418c0 */
[----:B------:R-:W-:Y:S06]  /*5650*/  HMMA.16816.F32.BF16 R12, R56, R26, R12 ;  /* 0x0000001a380c723c */ /* 0x000fec000004180c */
[----:B------:R-:W-:Y:S01]  /*5660*/  HMMA.16816.F32.BF16 R180, R44, R182, R240 ;  /* 0x000000b62cb4723c */ /* 0x000fe200000418f0 */
[----:B--2---:R-:W-:-:S04]  /*5670*/  FMUL.FTZ R0, R215, UR4 ;  /* 0x00000004d7007c20 */ /* 0x004fc80008410000 */
[----:B------:R2:W4:-:S13]  /*5680*/  MUFU.TANH R106, R0 ;  /* 0x00000000006a7308 */ /* 0x00051a0000002400 */
[----:B-1----:R-:W-:Y:S01]  /*5690*/  HMMA.16816.F32.BF16 R32, R48, R30, R12 ;  /* 0x0000001e3020723c */ /* 0x002fe2000004180c */
[----:B--2---:R-:W-:-:S05]  /*56a0*/  FMUL.FTZ R0, R232, UR4 ;  /* 0x00000004e8007c20 */ /* 0x004fca0008410000 */
[----:B------:R-:W-:Y:S01]  /*56b0*/  HMMA.16816.F32.BF16 R12, R44, R28, R8 ;  /* 0x0000001c2c0c723c */ /* 0x000fe20000041808 */
[----:B------:R-:W-:Y:S01]  /*56c0*/  LDSM.16.M88.4 R8, [R226+0x2c00] ;  /* 0x002c0000e208783b */ /* 0x000fe20000000200 */
[----:B------:R1:W2:Y:S01]  /*56d0*/  MUFU.TANH R107, R0 ;  /* 0x00000000006b7308 */ /* 0x0002a20000002400 */
[----:B------:R-:W-:Y:S01]  /*56e0*/  FMUL.FTZ R180, R180, UR4 ;  /* 0x00000004b4b47c20 */ /* 0x000fe20008410000 */
[----:B------:R-:W-:Y:S01]  /*56f0*/  FMUL.FTZ R182, R182, UR4 ;  /* 0x00000004b6b67c20 */ /* 0x000fe20008410000 */
[----:B------:R-:W-:Y:S01]  /*5700*/  FMUL.FTZ R181, R181, UR4 ;  /* 0x00000004b5b57c20 */ /* 0x000fe20008410000 */
[----:B------:R-:W-:-:S04]  /*5710*/  FMUL.FTZ R183, R183, UR4 ;  /* 0x00000004b7b77c20 */ /* 0x000fc80008410000 */
[----:B------:R-:W-:Y:S08]  /*5720*/  MUFU.TANH R206, R180 ;  /* 0x000000b400ce7308 */ /* 0x000ff00000002400 */
[----:B------:R-:W-:Y:S01]  /*5730*/  MUFU.TANH R192, R182 ;  /* 0x000000b600c07308 */ /* 0x000fe20000002400 */
[----:B-1----:R-:W-:Y:S01]  /*5740*/  FMUL.FTZ R0, R233, UR4 ;  /* 0x00000004e9007c20 */ /* 0x002fe20008410000 */
[----:B------:R-:W-:Y:S01]  /*5750*/  FMUL.FTZ R33, R33, UR4 ;  /* 0x0000000421217c20 */ /* 0x000fe20008410000 */
[----:B------:R-:W-:-:S03]  /*5760*/  FMUL.FTZ R32, R32, UR4 ;  /* 0x0000000420207c20 */ /* 0x000fc60008410000 */
[----:B------:R-:W-:Y:S01]  /*5770*/  FMUL.FTZ R12, R12, UR4 ;  /* 0x000000040c0c7c20 */ /* 0x000fe20008410000 */
[----:B------:R-:W-:Y:S01]  /*5780*/  FMUL.FTZ R13, R13, UR4 ;  /* 0x000000040d0d7c20 */ /* 0x000fe20008410000 */
[----:B------:R1:W5:Y:S01]  /*5790*/  MUFU.TANH R214, R0 ;  /* 0x0000000000d67308 */ /* 0x0003620000002400 */
[----:B------:R-:W-:-:S07]  /*57a0*/  FMUL.FTZ R14, R14, UR4 ;  /* 0x000000040e0e7c20 */ /* 0x000fce0008410000 */
[----:B------:R-:W-:Y:S08]  /*57b0*/  MUFU.TANH R176, R33 ;  /* 0x0000002100b07308 */ /* 0x000ff00000002400 */
[----:B------:R-:W-:Y:S01]  /*57c0*/  MUFU.TANH R205, R181 ;  /* 0x000000b500cd7308 */ /* 0x000fe20000002400 */
[----:B-1----:R-:W-:-:S07]  /*57d0*/  FMUL.FTZ R0, R219, UR4 ;  /* 0x00000004db007c20 */ /* 0x002fce0008410000 */
[----:B------:R1:W-:Y:S08]  /*57e0*/  MUFU.TANH R217, R0 ;  /* 0x0000000000d97308 */ /* 0x0003f00000002400 */
[----:B------:R-:W-:Y:S08]  /*57f0*/  MUFU.TANH R181, R32 ;  /* 0x0000002000b57308 */ /* 0x000ff00000002400 */
[----:B------:R-:W-:Y:S01]  /*5800*/  MUFU.TANH R32, R13 ;  /* 0x0000000d00207308 */ /* 0x000fe20000002400 */
[----:B-1----:R-:W-:-:S07]  /*5810*/  FMUL.FTZ R0, R234, UR4 ;  /* 0x00000004ea007c20 */ /* 0x002fce0008410000 */
[----:B------:R1:W5:Y:S08]  /*5820*/  MUFU.TANH R216, R0 ;  /* 0x0000000000d87308 */ /* 0x0003700000002400 */
[----:B------:R-:W-:Y:S08]  /*5830*/  MUFU.TANH R183, R183 ;  /* 0x000000b700b77308 */ /* 0x000ff00000002400 */
[----:B------:R-:W-:Y:S01]  /*5840*/  MUFU.TANH R14, R14 ;  /* 0x0000000e000e7308 */ /* 0x000fe20000002400 */
[----:B-1----:R-:W-:-:S07]  /*5850*/  FMUL.FTZ R0, R235, UR4 ;  /* 0x00000004eb007c20 */ /* 0x002fce0008410000 */
[----:B------:R1:W-:Y:S02]  /*5860*/  MUFU.TANH R215, R0 ;  /* 0x0000000000d77308 */ /* 0x0003e40000002400 */
[----:B-1----:R-:W-:-:S06]  /*5870*/  FMUL.FTZ R0, R220, UR4 ;  /* 0x00000004dc007c20 */ /* 0x002fcc0008410000 */
        /* <DEDUP_REMOVED lines=10> */
[----:B------:R1:W5:Y:S02]  /*5920*/  MUFU.TANH R202, R0 ;  /* 0x0000000000ca7308 */ /* 0x0003640000002400 */
[----:B-1----:R-:W-:-:S06]  /*5930*/  FMUL.FTZ R0, R38, UR4 ;  /* 0x0000000426007c20 */ /* 0x002fcc0008410000 */
[----:B------:R1:W-:Y:S02]  /*5940*/  MUFU.TANH R203, R0 ;  /* 0x0000000000cb7308 */ /* 0x0003e40000002400 */
[----:B-1----:R-:W-:Y:S02]  /*5950*/  FMUL.FTZ R0, R39, UR4 ;  /* 0x0000000427007c20 */ /* 0x002fe40008410000 */
[----:B------:R-:W-:Y:S01]  /*5960*/  HMMA.16816.F32.BF16 R36, R56, R24, R4 ;  /* 0x000000183824723c */ /* 0x000fe20000041804 */
[----:B------:R-:W1:Y:S03]  /*5970*/  LDSM.16.M88.4 R4, [R227+0x2c00] ;  /* 0x002c0000e304783b */ /* 0x000e660000000200 */
[----:B------:R3:W5:Y:S01]  /*5980*/  MUFU.TANH R204, R0 ;  /* 0x0000000000cc7308 */ /* 0x0007620000002400 */
[----:B------:R-:W-:-:S04]  /*5990*/  DEPBAR.LE SB0, 0x0 ;  /* 0x000080000000791a */ /* 0x000fc80000000000 */
[----:B---3--:R-:W-:-:S04]  /*59a0*/  FMUL.FTZ R0, R208, UR4 ;  /* 0x00000004d0007c20 */ /* 0x008fc80008410000 */
[----:B------:R3:W5:Y:S11]  /*59b0*/  MUFU.TANH R207, R0 ;  /* 0x0000000000cf7308 */ /* 0x0007760000002400 */
[----:B------:R-:W-:Y:S06]  /*59c0*/  HMMA.16816.F32.BF16 R40, R48, R28, R36 ;  /* 0x0000001c3028723c */ /* 0x000fec0000041824 */
[----:B------:R-:W-:Y:S01]  /*59d0*/  HMMA.16816.F32.BF16 R36, R52, R26, R188 ;  /* 0x0000001a3424723c */ /* 0x000fe200000418bc */
[----:B------:R-:W-:-:S06]  /*59e0*/  FMUL.FTZ R29, R34, UR4 ;  /* 0x00000004221d7c20 */ /* 0x000fcc0008410000 */
[----:B------:R-:W-:Y:S01]  /*59f0*/  MUFU.TANH R29, R29 ;  /* 0x0000001d001d7308 */ /* 0x000fe20000002400 */
[----:B---3--:R-:W-:Y:S01]  /*5a00*/  FMUL.FTZ R0, R209, UR4 ;  /* 0x00000004d1007c20 */ /* 0x008fe20008410000 */
[-C--:B-1----:R-:W-:Y:S06]  /*5a10*/  HMMA.16816.F32.BF16 R24, R56, R4.reuse, R60 ;  /* 0x000000043818723c */ /* 0x082fec000004183c */
[----:B------:R1:W3:Y:S01]  /*5a20*/  MUFU.TANH R208, R0 ;  /* 0x0000000000d07308 */ /* 0x0002e20000002400 */
[----:B------:R-:W-:Y:S02]  /*5a30*/  HMMA.16816.F32.BF16 R108, R52, R4, R196 ;  /* 0x00000004346c723c */ /* 0x000fe400000418c4 */
[----:B------:R-:W-:Y:S01]  /*5a40*/  FMUL.FTZ R41, R41, UR4 ;  /* 0x0000000429297c20 */ /* 0x000fe20008410000 */
[----:B------:R-:W-:Y:S01]  /*5a50*/  FMUL.FTZ R40, R40, UR4 ;  /* 0x0000000428287c20 */ /* 0x000fe20008410000 */
[----:B------:R-:W-:Y:S01]  /*5a60*/  FMUL.FTZ R42, R42, UR4 ;  /* 0x000000042a2a7c20 */ /* 0x000fe20008410000 */
[----:B------:R-:W-:-:S02]  /*5a70*/  FMUL.FTZ R43, R43, UR4 ;  /* 0x000000042b2b7c20 */ /* 0x000fc40008410000 */
[----:B------:R-:W-:Y:S01]  /*5a80*/  MUFU.TANH R180, R41 ;  /* 0x0000002900b47308 */ /* 0x000fe20000002400 */
[-C--:B------:R-:W-:Y:S06]  /*5a90*/  HMMA.16816.F32.BF16 R52, R52, R6.reuse, R184 ;  /* 0x000000063434723c */ /* 0x080fec00000418b8 */
[----:B------:R-:W-:Y:S01]  /*5aa0*/  HMMA.16816.F32.BF16 R56, R56, R6, R64 ;  /* 0x000000063838723c */ /* 0x000fe20000041840 */
[----:B------:R-:W3:Y:S01]  /*5ab0*/  MUFU.TANH R182, R40 ;  /* 0x0000002800b67308 */ /* 0x000ee20000002400 */
[----:B-1----:R-:W-:-:S04]  /*5ac0*/  FMUL.FTZ R0, R210, UR4 ;  /* 0x00000004d2007c20 */ /* 0x002fc80008410000 */
[----:B------:R-:W-:Y:S03]  /*5ad0*/  HMMA.16816.F32.BF16 R36, R44, R30, R36 ;  /* 0x0000001e2c24723c */ /* 0x000fe60000041824 */
[----:B------:R1:W3:Y:S03]  /*5ae0*/  MUFU.TANH R201, R0 ;  /* 0x0000000000c97308 */ /* 0x0002e60000002400 */
[----:B------:R-:W-:Y:S01]  /*5af0*/  HMMA.16816.F32.BF16 R24, R48, R8, R24 ;  /* 0x000000083018723c */ /* 0x000fe20000041818 */
[----:B------:R-:W-:-:S04]  /*5b00*/  FMUL.FTZ R30, R35, UR4 ;  /* 0x00000004231e7c20 */ /* 0x000fc80008410000 */
[----:B------:R-:W-:Y:S01]  /*5b10*/  MUFU.TANH R63, R42 ;  /* 0x0000002a003f7308 */ /* 0x000fe20000002400 */
[-C--:B------:R-:W-:Y:S06]  /*5b20*/  HMMA.16816.F32.BF16 R52, R44, R10.reuse, R52 ;  /* 0x0000000a2c34723c */ /* 0x080fec0000041834 */
[----:B------:R-:W-:Y:S01]  /*5b30*/  HMMA.16816.F32.BF16 R56, R48, R10, R56 ;  /* 0x0000000a3038723c */ /* 0x000fe20000041838 */
[----:B------:R4:W-:Y:S01]  /*5b40*/  MUFU.TANH R31, R12 ;  /* 0x0000000c001f7308 */ /* 0x0009e20000002400 */
[----:B-1----:R-:W-:-:S04]  /*5b50*/  FMUL.FTZ R0, R211, UR4 ;  /* 0x00000004d3007c20 */ /* 0x002fc80008410000 */
[----:B------:R-:W-:Y:S01]  /*5b60*/  FMUL.FTZ R13, R37, UR4 ;  /* 0x00000004250d7c20 */ /* 0x000fe20008410000 */
[----:B------:R-:W-:Y:S02]  /*5b70*/  HMMA.16816.F32.BF16 R108, R44, R8, R108 ;  /* 0x000000082c6c723c */ /* 0x000fe4000004186c */
[----:B------:R1:W3:Y:S03]  /*5b80*/  MUFU.TANH R200, R0 ;  /* 0x0000000000c87308 */ /* 0x0002e60000002400 */
[----:B------:R-:W-:Y:S02]  /*5b90*/  FMUL.FTZ R11, R24, UR4 ;  /* 0x00000004180b7c20 */ /* 0x000fe40008410000 */
[----:B------:R-:W-:-:S03]  /*5ba0*/  FMUL.FTZ R8, R25, UR4 ;  /* 0x0000000419087c20 */ /* 0x000fc60008410000 */
[----:B------:R-:W2:Y:S01]  /*5bb0*/  MUFU.TANH R43, R43 ;  /* 0x0000002b002b7308 */ /* 0x000ea20000002400 */
[----:B----4-:R-:W-:Y:S01]  /*5bc0*/  FMUL.FTZ R12, R15, UR4 ;  /* 0x000000040f0c7c20 */ /* 0x010fe20008410000 */
[----:B------:R-:W-:-:S06]  /*5bd0*/  FMUL.FTZ R15, R38, UR4 ;  /* 0x00000004260f7c20 */ /* 0x000fcc0008410000 */
[----:B------:R-:W4:Y:S01]  /*5be0*/  MUFU.TANH R30, R30 ;  /* 0x0000001e001e7308 */ /* 0x000f220000002400 */
[----:B-1----:R-:W-:-:S04]  /*5bf0*/  VIADD R0, R244, 0xfffffffe ;  /* 0xfffffffef4007836 */ /* 0x002fc80000000000 */
[----:B------:R-:W-:-:S03]  /*5c00*/  IMAD R0, R0, 0x40, R3 ;  /* 0x0000004000007824 */ /* 0x000fc600078e0203 */
[----:B------:R-:W1:Y:S01]  /*5c10*/  MUFU.TANH R13, R13 ;  /* 0x0000000d000d7308 */ /* 0x000e620000002400 */
[C---:B------:R-:W-:Y:S01]  /*5c20*/  VIADD R2, R0.reuse, 0x1 ;  /* 0x0000000100027836 */ /* 0x040fe20000000000 */
[CC--:B------:R-:W-:Y:S01]  /*5c30*/  ISETP.GE.AND P2, PT, R0.reuse, R18.reuse, PT ;  /* 0x000000120000720c */ /* 0x0c0fe20003f46270 */
[C---:B------:R-:W-:Y:S01]  /*5c40*/  VIADD R3, R0.reuse, 0x8 ;  /* 0x0000000800037836 */ /* 0x040fe20000000000 */
[CC--:B------:R-:W-:Y:S01]  /*5c50*/  ISETP.GE.AND P4, PT, R0.reuse, R21.reuse, PT ;  /* 0x000000150000720c */ /* 0x0c0fe20003f86270 */
[----:B------:R-:W-:Y:S01]  /*5c60*/  VIADD R4, R0, 0x11 ;  /* 0x0000001100047836 */ /* 0x000fe20000000000 */
[----:B------:R-:W-:Y:S01]  /*5c70*/  ISETP.GE.AND P0, PT, R2, R21, PT ;  /* 0x000000150200720c */ /* 0x000fe20003f06270 */
[----:B------:R-:W-:Y:S01]  /*5c80*/  VIADD R7, R0, 0x28 ;  /* 0x0000002800077836 */ /* 0x000fe20000000000 */
[C---:B------:R-:W-:Y:S01]  /*5c90*/  ISETP.GE.AND P3, PT, R2.reuse, R18, PT ;  /* 0x000000120200720c */ /* 0x040fe20003f66270 */
[----:B------:R-:W1:Y:S01]  /*5ca0*/  MUFU.TANH R12, R12 ;  /* 0x0000000c000c7308 */ /* 0x000e620000002400 */
[----:B------:R-:W-:Y:S01]  /*5cb0*/  ISETP.GE.AND P1, PT, R2, R20, PT ;  /* 0x000000140200720c */ /* 0x000fe20003f26270 */
[----:B------:R-:W-:Y:S01]  /*5cc0*/  VIADD R6, R0, 0x29 ;  /* 0x0000002900067836 */ /* 0x000fe20000000000 */
[----:B------:R-:W-:Y:S01]  /*5cd0*/  ISETP.GE.AND P5, PT, R2, R19, PT ;  /* 0x000000130200720c */ /* 0x000fe20003fa6270 */
[----:B------:R-:W-:Y:S01]  /*5ce0*/  VIADD R2, R0, 0x9 ;  /* 0x0000000900027836 */ /* 0x000fe20000000000 */
[----:B------:R-:W-:-:S02]  /*5cf0*/  FSEL R60, R247, -INF , !P2 ;  /* 0xff800000f73c7808 */ /* 0x000fc40005000000 */
[----:B------:R-:W-:Y:S01]  /*5d00*/  FSEL R41, R231, -INF , !P0 ;  /* 0xff800000e7297808 */ /* 0x000fe20004000000 */
[----:B------:R-:W1:Y:S01]  /*5d10*/  MUFU.TANH R15, R15 ;  /* 0x0000000f000f7308 */ /* 0x000e620000002400 */
[-C--:B------:R-:W-:Y:S02]  /*5d20*/  ISETP.GE.AND P2, PT, R2, R18.reuse, PT ;  /* 0x000000120200720c */ /* 0x080fe40003f46270 */
[C---:B------:R-:W-:Y:S02]  /*5d30*/  ISETP.GE.AND P6, PT, R3.reuse, R21, PT ;  /* 0x000000150300720c */ /* 0x040fe40003fc6270 */
[----:B------:R-:W-:Y:S02]  /*5d40*/  ISETP.GE.AND P0, PT, R3, R18, PT ;  /* 0x000000120300720c */ /* 0x000fe40003f06270 */
[----:B------:R-:W-:Y:S01]  /*5d50*/  FSEL R179, R106, -INF , !P2 ;  /* 0xff8000006ab37808 */ /* 0x000fe20005000000 */
[----:B------:R-:W1:Y:S01]  /*5d60*/  MUFU.TANH R11, R11 ;  /* 0x0000000b000b7308 */ /* 0x000e620000002400 */
[----:B------:R-:W-:Y:S01]  /*5d70*/  FSEL R40, R245, -INF , !P4 ;  /* 0xff800000f5287808 */ /* 0x000fe20006000000 */
[----:B------:R-:W-:Y:S01]  /*5d80*/  BAR.SYNC.DEFER_BLOCKING 0x0 ;  /* 0x0000000000007b1d */ /* 0x000fe20000010000 */
[----:B------:R-:W-:-:S02]  /*5d90*/  ISETP.GE.AND P2, PT, R0, R20, PT ;  /* 0x000000140000720c */ /* 0x000fc40003f46270 */
[----:B------:R-:W-:Y:S02]  /*5da0*/  ISETP.GE.AND P4, PT, R2, R21, PT ;  /* 0x000000150200720c */ /* 0x000fe40003f86270 */
[----:B------:R-:W-:Y:S02]  /*5db0*/  FSEL R100, R100, -INF , !P6 ;  /* 0xff80000064647808 */ /* 0x000fe40007000000 */
[----:B------:R-:W-:Y:S02]  /*5dc0*/  FSEL R177, R246, -INF , !P3 ;  /* 0xff800000f6b17808 */ /* 0x000fe40005800000 */
[----:B------:R-:W-:Y:S02]  /*5dd0*/  FSEL R178, R16, -INF , !P0 ;  /* 0xff80000010b27808 */ /* 0x000fe40004000000 */
[-C--:B------:R-:W-:Y:S02]  /*5de0*/  ISETP.GE.AND P6, PT, R3, R20.reuse, PT ;  /* 0x000000140300720c */ /* 0x080fe40003fc6270 */
[----:B------:R-:W-:-:S02]  /*5df0*/  ISETP.GE.AND P3, PT, R2, R20, PT ;  /* 0x000000140200720c */ /* 0x000fc40003f66270 */
[-C--:B------:R-:W-:Y:S01]  /*5e00*/  ISETP.GE.AND P0, PT, R2, R19.reuse, PT ;  /* 0x000000130200720c */ /* 0x080fe20003f06270 */
[C---:B------:R-:W-:Y:S01]  /*5e10*/  VIADD R2, R0.reuse, 0x10 ;  /* 0x0000001000027836 */ /* 0x040fe20000000000 */
[----:B------:R-:W-:Y:S02]  /*5e20*/  FSEL R33, R251, -INF , !P2 ;  /* 0xff800000fb217808 */ /* 0x000fe40005000000 */
[----:B------:R-:W-:Y:S02]  /*5e30*/  FSEL R105, R105, -INF , !P4 ;  /* 0xff80000069697808 */ /* 0x000fe40006000000 */
[CC--:B------:R-:W-:Y:S02]  /*5e40*/  ISETP.GE.AND P2, PT, R0.reuse, R19.reuse, PT ;  /* 0x000000130000720c */ /* 0x0c0fe40003f46270 */
[----:B------:R-:W-:Y:S01]  /*5e50*/  ISETP.GE.AND P4, PT, R3, R19, PT ;  /* 0x000000130300720c */ /* 0x000fe20003f86270 */
[----:B------:R-:W-:Y:S01]  /*5e60*/  VIADD R3, R0, 0x18 ;  /* 0x0000001800037836 */ /* 0x000fe20000000000 */
[----:B--2---:R-:W-:-:S02]  /*5e70*/  FSEL R106, R107, -INF , !P6 ;  /* 0xff8000006b6a7808 */ /* 0x004fc40007000000 */
[----:B------:R-:W-:Y:S02]  /*5e80*/  FSEL R62, R250, -INF , !P1 ;  /* 0xff800000fa3e7808 */ /* 0x000fe40004800000 */
[----:B-----5:R-:W-:Y:S02]  /*5e90*/  FSEL R107, R214, -INF , !P3 ;  /* 0xff800000d66b7808 */ /* 0x020fe40005800000 */
[----:B------:R-:W-:Y:S02]  /*5ea0*/  FSEL R34, R218, -INF , !P2 ;  /* 0xff800000da227808 */ /* 0x000fe40005000000 */
[C---:B------:R-:W-:Y:S02]  /*5eb0*/  ISETP.GE.AND P1, PT, R2.reuse, R21, PT ;  /* 0x000000150200720c */ /* 0x040fe40003f26270 */
[C---:B------:R-:W-:Y:S02]  /*5ec0*/  ISETP.GE.AND P6, PT, R2.reuse, R18, PT ;  /* 0x000000120200720c */ /* 0x040fe40003fc6270 */
[----:B------:R-:W-:-:S02]  /*5ed0*/  ISETP.GE.AND P3, PT, R2, R20, PT ;  /* 0x000000140200720c */ /* 0x000fc40003f66270 */
[----:B------:R-:W-:Y:S01]  /*5ee0*/  ISETP.GE.AND P2, PT, R2, R19, PT ;  /* 0x000000130200720c */ /* 0x000fe20003f46270 */
[----:B------:R-:W-:Y:S01]  /*5ef0*/  VIADD R2, R0, 0x19 ;  /* 0x0000001900027836 */ /* 0x000fe20000000000 */
[----:B------:R-:W-:Y:S02]  /*5f00*/  FSEL R42, R216, -INF , !P4 ;  /* 0xff800000d82a7808 */ /* 0x000fe40006000000 */
[----:B------:R-:W-:Y:S02]  /*5f10*/  ISETP.GE.AND P4, PT, R4, R18, PT ;  /* 0x000000120400720c */ /* 0x000fe40003f86270 */
[----:B------:R-:W-:Y:S02]  /*5f20*/  FSEL R35, R217, -INF , !P5 ;  /* 0xff800000d9237808 */ /* 0x000fe40006800000 */
[----:B------:R-:W-:Y:S02]  /*5f30*/  FSEL R202, R202, -INF , !P4 ;  /* 0xff800000caca7808 */ /* 0x000fe40006000000 */
[----:B------:R-:W-:-:S02]  /*5f40*/  ISETP.GE.AND P5, PT, R4, R21, PT ;  /* 0x000000150400720c */ /* 0x000fc40003fa6270 */
[----:B------:R-:W-:Y:S02]  /*5f50*/  ISETP.GE.AND P4, PT, R2, R18, PT ;  /* 0x000000120200720c */ /* 0x000fe40003f86270 */
[----:B------:R-:W-:Y:S02]  /*5f60*/  FSEL R23, R23, -INF , !P5 ;  /* 0xff80000017177808 */ /* 0x000fe40006800000 */
[----:B------:R-:W-:Y:S02]  /*5f70*/  FSEL R204, R204, -INF , !P4 ;  /* 0xff800000cccc7808 */ /* 0x000fe40006000000 */
[----:B------:R-:W-:Y:S02]  /*5f80*/  FSEL R65, R207, -INF , !P3 ;  /* 0xff800000cf417808 */ /* 0x000fe40005800000 */
[----:B------:R-:W-:Y:S02]  /*5f90*/  FSEL R61, R215, -INF , !P0 ;  /* 0xff800000d73d7808 */ /* 0x000fe40004000000 */
[----:B------:R-:W-:-:S02]  /*5fa0*/  ISETP.GE.AND P5, PT, R2, R21, PT ;  /* 0x000000150200720c */ /* 0x000fc40003fa6270 */
[CC--:B------:R-:W-:Y:S02]  /*5fb0*/  ISETP.GE.AND P4, PT, R2.reuse, R20.reuse, PT ;  /* 0x000000140200720c */ /* 0x0c0fe40003f86270 */
[----:B------:R-:W-:Y:S01]  /*5fc0*/  ISETP.GE.AND P3, PT, R2, R19, PT ;  /* 0x000000130200720c */ /* 0x000fe20003f66270 */
[----:B------:R-:W-:Y:S01]  /*5fd0*/  VIADD R2, R0, 0x20 ;  /* 0x0000002000027836 */ /* 0x000fe20000000000 */
[----:B------:R-:W-:Y:S02]  /*5fe0*/  ISETP.GE.AND P0, PT, R4, R20, PT ;  /* 0x000000140400720c */ /* 0x000fe40003f06270 */
[----:B------:R-:W-:Y:S02]  /*5ff0*/  FSEL R16, R213, -INF , !P1 ;  /* 0xff800000d5107808 */ /* 0x000fe40004800000 */
[----:B---3--:R-:W-:Y:S02]  /*6000*/  FSEL R66, R208, -INF , !P0 ;  /* 0xff800000d0427808 */ /* 0x008fe40004000000 */
[----:B------:R-:W-:-:S02]  /*6010*/  ISETP.GE.AND P0, PT, R2, R21, PT ;  /* 0x000000150200720c */ /* 0x000fc40003f06270 */
[-C--:B------:R-:W-:Y:S02]  /*6020*/  ISETP.GE.AND P1, PT, R3, R21.reuse, PT ;  /* 0x000000150300720c */ /* 0x080fe40003f26270 */
[----:B------:R-:W-:Y:S02]  /*6030*/  FSEL R208, R182, -INF , !P0 ;  /* 0xff800000b6d07808 */ /* 0x000fe40004000000 */
[----:B------:R-:W-:Y:S02]  /*6040*/  ISETP.GE.AND P0, PT, R7, R21, PT ;  /* 0x000000150700720c */ /* 0x000fe40003f06270 */
[----:B------:R-:W-:Y:S01]  /*6050*/  FSEL R64, R22, -INF , !P6 ;  /* 0xff80000016407808 */ /* 0x000fe20007000000 */
[----:B------:R-:W-:Y:S01]  /*6060*/  FMUL.FTZ R22, R36, UR4 ;  /* 0x0000000424167c20 */ /* 0x000fe20008410000 */
[----:B------:R-:W-:Y:S02]  /*6070*/  FSEL R28, R17, -INF , !P1 ;  /* 0xff800000111c7808 */ /* 0x000fe40004800000 */
[----:B------:R-:W-:-:S02]  /*6080*/  FSEL R17, R212, -INF , !P5 ;  /* 0xff800000d4117808 */ /* 0x000fc40006800000 */
[----:B------:R-:W-:Y:S01]  /*6090*/  ISETP.GE.AND P6, PT, R3, R20, PT ;  /* 0x000000140300720c */ /* 0x000fe20003fc6270 */
[----:B------:R-:W2:Y:S01]  /*60a0*/  MUFU.TANH R22, R22 ;  /* 0x0000001600167308 */ /* 0x000ea20000002400 */
[----:B------:R-:W-:Y:S02]  /*60b0*/  FSEL R212, R181, -INF , !P0 ;  /* 0xff800000b5d47808 */ /* 0x000fe40004000000 */
[----:B------:R-:W-:Y:S02]  /*60c0*/  ISETP.NE.AND P0, PT, R244, 0x2, PT ;  /* 0x00000002f400780c */ /* 0x000fe40003f05270 */
[----:B------:R-:W-:Y:S02]  /*60d0*/  ISETP.GE.AND P5, PT, R3, R18, PT ;  /* 0x000000120300720c */ /* 0x000fe40003fa6270 */
[----:B------:R-:W-:Y:S02]  /*60e0*/  FSEL R67, R206, -INF , !P6 ;  /* 0xff800000ce437808 */ /* 0x000fe40007000000 */
[----:B------:R-:W-:-:S02]  /*60f0*/  FSEL R188, R205, -INF , !P4 ;  /* 0xff800000cdbc7808 */ /* 0x000fc40006000000 */
[----:B------:R-:W-:Y:S02]  /*6100*/  FSEL R189, R201, -INF , !P2 ;  /* 0xff800000c9bd7808 */ /* 0x000fe40005000000 */
[C---:B------:R-:W-:Y:S02]  /*6110*/  ISETP.GE.AND P6, PT, R2.reuse, R18, PT ;  /* 0x000000120200720c */ /* 0x040fe40003fc6270 */
[C---:B------:R-:W-:Y:S02]  /*6120*/  ISETP.GE.AND P4, PT, R2.reuse, R20, PT ;  /* 0x000000140200720c */ /* 0x040fe40003f86270 */
[-C--:B------:R-:W-:Y:S01]  /*6130*/  ISETP.GE.AND P2, PT, R2, R19.reuse, PT ;  /* 0x000000130200720c */ /* 0x080fe20003f46270 */
[----:B------:R-:W-:Y:S01]  /*6140*/  VIADD R2, R0, 0x21 ;  /* 0x0000002100027836 */ /* 0x000fe20000000000 */
[----:B------:R-:W-:Y:S02]  /*6150*/  ISETP.GE.AND P1, PT, R4, R19, PT ;  /* 0x000000130400720c */ /* 0x000fe40003f26270 */
[----:B------:R-:W-:-:S02]  /*6160*/  FSEL R203, R203, -INF , !P5 ;  /* 0xff800000cbcb7808 */ /* 0x000fc40006800000 */
[----:B------:R-:W-:Y:S02]  /*6170*/  ISETP.GE.AND P5, PT, R3, R19, PT ;  /* 0x000000130300720c */ /* 0x000fe40003fa6270 */
[----:B------:R-:W-:Y:S02]  /*6180*/  P2R R3, PR, RZ, 0x40 ;  /* 0x00000040ff037803 */ /* 0x000fe40000000000 */
[----:B------:R-:W-:Y:S02]  /*6190*/  FSEL R44, R200, -INF , !P1 ;  /* 0xff800000c82c7808 */ /* 0x000fe40004800000 */
[-C--:B------:R-:W-:Y:S02]  /*61a0*/  ISETP.GE.AND P1, PT, R2, R21.reuse, PT ;  /* 0x000000150200720c */ /* 0x080fe40003f26270 */
[----:B------:R-:W-:Y:S02]  /*61b0*/  ISETP.GE.AND P6, PT, R6, R21, PT ;  /* 0x000000150600720c */ /* 0x000fe40003fc6270 */
[----:B------:R-:W-:-:S02]  /*61c0*/  FSEL R45, R192, -INF , !P5 ;  /* 0xff800000c02d7808 */ /* 0x000fc40006800000 */
[----:B------:R-:W-:Y:S02]  /*61d0*/  FSEL R46, R183, -INF , !P3 ;  /* 0xff800000b72e7808 */ /* 0x000fe40005800000 */
[----:B------:R-:W-:Y:S02]  /*61e0*/  FSEL R209, R180, -INF , !P1 ;  /* 0xff800000b4d17808 */ /* 0x000fe40004800000 */
[----:B------:R-:W-:Y:S02]  /*61f0*/  P2R R9, PR, RZ, 0x40 ;  /* 0x00000040ff097803 */ /* 0x000fe40000000000 */
[C---:B------:R-:W-:Y:S02]  /*6200*/  ISETP.GE.AND P5, PT, R2.reuse, R18, PT ;  /* 0x000000120200720c */ /* 0x040fe40003fa6270 */
[C---:B------:R-:W-:Y:S02]  /*6210*/  ISETP.GE.AND P3, PT, R2.reuse, R20, PT ;  /* 0x000000140200720c */ /* 0x040fe40003f66270 */
[----:B------:R-:W-:-:S02]  /*6220*/  ISETP.GE.AND P1, PT, R2, R19, PT ;  /* 0x000000130200720c */ /* 0x000fc40003f26270 */
[----:B------:R-:W-:Y:S01]  /*6230*/  ISETP.NE.AND P6, PT, R3, RZ, PT ;  /* 0x000000ff0300720c */ /* 0x000fe20003fc5270 */
[----:B-12-4-:R-:W-:-:S12]  /*6240*/  @!P0 BRA `(.L_x_383) ;  /* 0x0000000000688947 */ /* 0x016fd80003800000 */
[----:B------:R-:W2:Y:S04]  /*6250*/  LDL.64 R236, [R1+0x40] ;  /* 0x0000400001ec7983 */ /* 0x000ea80000100a00 */
[----:B------:R-:W3:Y:S01]  /*6260*/  LDL.64 R238, [R1+0x38] ;  /* 0x0000380001ee7983 */ /* 0x000ee20000100a00 */
[----:B------:R-:W-:Y:S01]  /*6270*/  VIADD R4, R244, 0xfffffffd ;  /* 0xfffffffdf4047836 */ /* 0x000fe20000000000 */
[C---:B------:R-:W-:Y:S01]  /*6280*/  SHF.L.U64.HI R232, R248.reuse, 0x6, R249 ;  /* 0x00000006f8e87819 */ /* 0x040fe200000102f9 */
[----:B------:R-:W-:-:S03]  /*6290*/  IMAD.SHL.U32 R233, R248, 0x40, RZ ;  /* 0x00000040f8e97824 */ /* 0x000fc600078e00ff */
[----:B------:R-:W-:-:S05]  /*62a0*/  SHF.R.S32.HI R2, RZ, 0x1f, R4 ;  /* 0x0000001fff027819 */ /* 0x000fca0000011404 */
[-C--:B------:R-:W-:Y:S02]  /*62b0*/  IMAD R5, R2, R248.reuse, RZ ;  /* 0x000000f802057224 */ /* 0x080fe400078e02ff */
[----:B------:R-:W-:-:S04]  /*62c0*/  IMAD.WIDE.U32 R2, R4, R248, RZ ;  /* 0x000000f804027225 */ /* 0x000fc800078e00ff */
[----:B------:R-:W-:-:S04]  /*62d0*/  IMAD R4, R4, R249, R5 ;  /* 0x000000f904047224 */ /* 0x000fc800078e0205 */
[----:B------:R-:W-:Y:S01]  /*62e0*/  IMAD.IADD R4, R3, 0x1, R4 ;  /* 0x0000000103047824 */ /* 0x000fe200078e0204 */
[----:B--2---:R-:W-:-:S04]  /*62f0*/  LEA R3, P0, R2, R236, 0x6 ;  /* 0x000000ec02037211 */ /* 0x004fc800078030ff */
[----:B---3--:R-:W-:Y:S02]  /*6300*/  LEA.HI.X R4, R2, R239, R4, 0x6, P0 ;  /* 0x000000ef02047211 */ /* 0x008fe400000f3404 */
        /* <DEDUP_REMOVED lines=14> */
.L_x_383:
[----:B------:R-:W2:Y:S04]  /*63f0*/  LDL.LU R36, [R1+0x1c] ;  /* 0x00001c0001247983 */ /* 0x000ea80000300800 */
[----:B------:R-:W3:Y:S04]  /*6400*/  LDL.LU R37, [R1+0x14] ;  /* 0x0000140001257983 */ /* 0x000ee80000300800 */
[----:B------:R-:W4:Y:S04]  /*6410*/  LDL.LU R38, [R1+0x18] ;  /* 0x0000180001267983 */ /* 0x000f280000300800 */
[----:B------:R-:W5:Y:S01]  /*6420*/  LDL.LU R48, [R1+0x10] ;  /* 0x0000100001307983 */ /* 0x000f620000300800 */
[----:B-1----:R-:W-:Y:S01]  /*6430*/  FMNMX.FTZ R3, R104, R40, !PT ;  /* 0x0000002868037209 */ /* 0x002fe20007810000 */
[----:B------:R-:W-:Y:S01]  /*6440*/  FMUL.FTZ R2, R56, UR4 ;  /* 0x0000000438027c20 */ /* 0x000fe20008410000 */
[----:B------:R-:W-:Y:S01]  /*6450*/  ISETP.NE.AND P0, PT, R9, RZ, PT ;  /* 0x000000ff0900720c */ /* 0x000fe20003f05270 */
[----:B------:R-:W1:Y:S01]  /*6460*/  MUFU.TANH R8, R8 ;  /* 0x0000000800087308 */ /* 0x000e620000002400 */
[----:B------:R-:W-:Y:S01]  /*6470*/  FMNMX.FTZ R3, R41, R3, !PT ;  /* 0x0000000329037209 */ /* 0x000fe20007810000 */
[----:B------:R-:W-:Y:S01]  /*6480*/  FMUL.FTZ R5, R26, UR4 ;  /* 0x000000041a057c20 */ /* 0x000fe20008410000 */
[----:B------:R-:W-:-:S02]  /*6490*/  FSEL R211, R176, -INF , !P0 ;  /* 0xff800000b0d37808 */ /* 0x000fc40004000000 */
[----:B------:R-:W-:Y:S02]  /*64a0*/  FMNMX.FTZ R3, R100, R3, !PT ;  /* 0x0000000364037209 */ /* 0x000fe40007810000 */
[----:B------:R-:W-:Y:S01]  /*64b0*/  ISETP.GE.AND P0, PT, R7, R18, PT ;  /* 0x000000120700720c */ /* 0x000fe20003f06270 */
[----:B------:R1:W-:Y:S01]  /*64c0*/  MUFU.TANH R24, R5 ;  /* 0x0000000500187308 */ /* 0x0003e20000002400 */
[----:B------:R-:W-:Y:S02]  /*64d0*/  FMNMX.FTZ R3, R105, R3, !PT ;  /* 0x0000000369037209 */ /* 0x000fe40007810000 */
[----:B------:R-:W-:Y:S02]  /*64e0*/  FSEL R215, R29, -INF , !P0 ;  /* 0xff8000001dd77808 */ /* 0x000fe40004000000 */
[----:B------:R-:W-:Y:S02]  /*64f0*/  FMNMX.FTZ R4, R16, R3, !PT ;  /* 0x0000000310047209 */ /* 0x000fe40007810000 */
[----:B------:R-:W-:Y:S01]  /*6500*/  IADD3 R3, R0, 0x31, RZ ;  /* 0x0000003100037810 */ /* 0x000fe20007ffe0ff */
[----:B------:R1:W1:Y:S01]  /*6510*/  MUFU.TANH R29, R2 ;  /* 0x00000002001d7308 */ /* 0x0002620000002400 */
[----:B------:R-:W-:-:S02]  /*6520*/  FMNMX.FTZ R4, R23, R4, !PT ;  /* 0x0000000417047209 */ /* 0x000fc40007810000 */
[C---:B------:R-:W-:Y:S02]  /*6530*/  IADD3 R10, R0.reuse, 0x38, RZ ;  /* 0x00000038000a7810 */ /* 0x040fe40007ffe0ff */
[----:B------:R-:W-:Y:S02]  /*6540*/  IADD3 R9, R0, 0x39, RZ ;  /* 0x0000003900097810 */ /* 0x000fe40007ffe0ff */
[----:B------:R-:W-:Y:S02]  /*6550*/  FSEL R214, R43, -INF , !P5 ;  /* 0xff8000002bd67808 */ /* 0x000fe40006800000 */
[----:B------:R-:W-:Y:S01]  /*6560*/  ISETP.GE.AND P5, PT, R6, R18, PT ;  /* 0x000000120600720c */ /* 0x000fe20003fa6270 */
[----:B-1----:R-:W-:Y:S01]  /*6570*/  FMUL.FTZ R5, R58, UR4 ;  /* 0x000000043a057c20 */ /* 0x002fe20008410000 */
[----:B------:R-:W-:Y:S02]  /*6580*/  FSEL R213, R63, -INF , !P6 ;  /* 0xff8000003fd57808 */ /* 0x000fe40007000000 */
[----:B------:R-:W-:-:S02]  /*6590*/  ISETP.GE.AND P6, PT, R7, R20, PT ;  /* 0x000000140700720c */ /* 0x000fc40003fc6270 */
[----:B------:R-:W-:Y:S01]  /*65a0*/  FSEL R191, R32, -INF , !P3 ;  /* 0xff80000020bf7808 */ /* 0x000fe20005800000 */
[----:B------:R-:W-:Y:S01]  /*65b0*/  FMUL.FTZ R2, R57, UR4 ;  /* 0x0000000439027c20 */ /* 0x000fe20008410000 */
[----:B------:R-:W-:Y:S02]  /*65c0*/  FSEL R216, R30, -INF , !P5 ;  /* 0xff8000001ed87808 */ /* 0x000fe40006800000 */
[----:B------:R-:W-:Y:S01]  /*65d0*/  FSEL R201, R31, -INF , !P4 ;  /* 0xff8000001fc97808 */ /* 0x000fe20006000000 */
[----:B------:R1:W1:Y:S01]  /*65e0*/  MUFU.TANH R25, R2 ;  /* 0x0000000200197308 */ /* 0x0002620000002400 */
[C---:B------:R-:W-:Y:S02]  /*65f0*/  ISETP.GE.AND P5, PT, R6.reuse, R20, PT ;  /* 0x000000140600720c */ /* 0x040fe40003fa6270 */
[----:B------:R-:W-:Y:S01]  /*6600*/  ISETP.GE.AND P4, PT, R6, R19, PT ;  /* 0x000000130600720c */ /* 0x000fe20003f86270 */
[----:B------:R-:W-:Y:S01]  /*6610*/  FMUL.FTZ R6, R27, UR4 ;  /* 0x000000041b067c20 */ /* 0x000fe20008410000 */
[----:B------:R-:W-:-:S02]  /*6620*/  FSEL R200, R22, -INF , !P6 ;  /* 0xff80000016c87808 */ /* 0x000fc40007000000 */
[----:B------:R-:W-:Y:S02]  /*6630*/  ISETP.GE.AND P6, PT, R3, R21, PT ;  /* 0x000000150300720c */ /* 0x000fe40003fc6270 */
[----:B------:R-:W-:Y:S02]  /*6640*/  ISETP.GE.AND P0, PT, R7, R19, PT ;  /* 0x000000130700720c */ /* 0x000fe40003f06270 */
[----:B------:R-:W1:Y:S01]  /*6650*/  MUFU.TANH R7, R6 ;  /* 0x0000000600077308 */ /* 0x000e620000002400 */
[----:B------:R-:W-:Y:S02]  /*6660*/  FSEL R205, R13, -INF , !P5 ;  /* 0xff8000000dcd7808 */ /* 0x000fe40006800000 */
[-C--:B------:R-:W-:Y:S02]  /*6670*/  ISETP.GE.AND P5, PT, R10, R21.reuse, PT ;  /* 0x000000150a00720c */ /* 0x080fe40003fa6270 */
[----:B------:R-:W-:Y:S01]  /*6680*/  FSEL R235, R8, -INF , !P6 ;  /* 0xff80000008eb7808 */ /* 0x000fe20007000000 */
[----:B------:R-:W-:Y:S01]  /*6690*/  FMUL.FTZ R8, R111, UR4 ;  /* 0x000000046f087c20 */ /* 0x000fe20008410000 */
[----:B-1----:R-:W-:Y:S01]  /*66a0*/  IADD3 R2, R0, 0x30, RZ ;  /* 0x0000003000027810 */ /* 0x002fe20007ffe0ff */
[----:B------:R-:W1:Y:S01]  /*66b0*/  MUFU.TANH R13, R5 ;  /* 0x00000005000d7308 */ /* 0x000e620000002400 */
[----:B------:R-:W-:Y:S01]  /*66c0*/  FMNMX.FTZ R0, R28, R4, !PT ;  /* 0x000000041c007209 */ /* 0x000fe20007810000 */
[----:B------:R-:W-:Y:S01]  /*66d0*/  FMUL.FTZ R4, R59, UR4 ;  /* 0x000000043b047c20 */ /* 0x000fe20008410000 */
[----:B------:R-:W-:-:S02]  /*66e0*/  ISETP.GE.AND P3, PT, R2, R21, PT ;  /* 0x000000150200720c */ /* 0x000fc40003f66270 */
[----:B------:R-:W-:Y:S02]  /*66f0*/  FMNMX.FTZ R0, R17, R0, !PT ;  /* 0x0000000011007209 */ /* 0x000fe40007810000 */
[----:B------:R-:W-:Y:S01]  /*6700*/  FSEL R210, R11, -INF , !P3 ;  /* 0xff8000000bd27808 */ /* 0x000fe20005800000 */
[----:B------:R1:W1:Y:S01]  /*6710*/  MUFU.TANH R6, R4 ;  /* 0x0000000400067308 */ /* 0x0002620000002400 */
[----:B------:R-:W-:Y:S02]  /*6720*/  FMNMX.FTZ R0, R208, R0, !PT ;  /* 0x00000000d0007209 */ /* 0x000fe40007810000 */
[----:B------:R-:W-:Y:S02]  /*6730*/  FSEL R206, R14, -INF , !P2 ;  /* 0xff8000000ece7808 */ /* 0x000fe40005000000 */
[----:B------:R-:W-:Y:S02]  /*6740*/  FMNMX.FTZ R0, R209, R0, !PT ;  /* 0x00000000d1007209 */ /* 0x000fe40007810000 */
[----:B------:R-:W-:-:S02]  /*6750*/  FSEL R207, R12, -INF , !P1 ;  /* 0xff8000000ccf7808 */ /* 0x000fc40004800000 */
[----:B------:R-:W-:Y:S01]  /*6760*/  FMNMX.FTZ R0, R212, R0, !PT ;  /* 0x00000000d4007209 */ /* 0x000fe20007810000 */
[----:B------:R-:W-:Y:S01]  /*6770*/  MUFU.TANH R12, R8 ;  /* 0x00000008000c7308 */ /* 0x000fe20000002400 */
[----:B------:R-:W-:Y:S02]  /*6780*/  ISETP.GE.AND P2, PT, R9, R21, PT ;  /* 0x000000150900720c */ /* 0x000fe40003f46270 */
[----:B------:R-:W-:Y:S02]  /*6790*/  FMNMX.FTZ R0, R211, R0, !PT ;  /* 0x00000000d3007209 */ /* 0x000fe40007810000 */
[----:B------:R-:W-:Y:S02]  /*67a0*/  ISETP.GE.AND P1, PT, R2, R18, PT ;  /* 0x000000120200720c */ /* 0x000fe40003f26270 */
[----:B------:R-:W-:Y:S01]  /*67b0*/  FMNMX.FTZ R0, R210, R0, !PT ;  /* 0x00000000d2007209 */ /* 0x000fe20007810000 */
[----:B-1----:R-:W-:Y:S01]  /*67c0*/  FMUL.FTZ R4, R108, UR4 ;  /* 0x000000046c047c20 */ /* 0x002fe20008410000 */
[----:B------:R-:W-:-:S02]  /*67d0*/  FSEL R223, R29, -INF , !P5 ;  /* 0xff8000001ddf7808 */ /* 0x000fc40006800000 */
[----:B------:R-:W-:Y:S01]  /*67e0*/  FMNMX.FTZ R0, R235, R0, !PT ;  /* 0x00000000eb007209 */ /* 0x000fe20007810000 */
[----:B------:R1:W1:Y:S01]  /*67f0*/  MUFU.TANH R5, R4 ;  /* 0x0000000400057308 */ /* 0x0002620000002400 */
[----:B------:R-:W-:Y:S02]  /*6800*/  FSEL R232, R25, -INF , !P2 ;  /* 0xff80000019e87808 */ /* 0x000fe40005000000 */
[----:B------:R-:W-:Y:S02]  /*6810*/  FSEL R234, R24, -INF , !P1 ;  /* 0xff80000018ea7808 */ /* 0x000fe40004800000 */
[C---:B------:R-:W-:Y:S01]  /*6820*/  ISETP.GE.AND P2, PT, R2.reuse, R20, PT ;  /* 0x000000140200720c */ /* 0x040fe20003f46270 */
[----:B------:R-:W-:Y:S01]  /*6830*/  LDSM.16.MT88.4 R24, [R225+0x9000] ;  /* 0x00900000e118783b */ /* 0x000fe20000004200 */
[----:B------:R-:W-:Y:S02]  /*6840*/  ISETP.GE.AND P1, PT, R2, R19, PT ;  /* 0x000000130200720c */ /* 0x000fe40003f26270 */
[----:B------:R-:W-:-:S02]  /*6850*/  FMNMX.FTZ R0, R223, R0, !PT ;  /* 0x00000000df007209 */ /* 0x000fc40007810000 */
[----:B------:R-:W-:Y:S02]  /*6860*/  FMNMX.FTZ R2, R103, R60, !PT ;  /* 0x0000003c67027209 */ /* 0x000fe40007810000 */
[----:B------:R-:W-:Y:S02]  /*6870*/  ISETP.GE.AND P3, PT, R3, R18, PT ;  /* 0x000000120300720c */ /* 0x000fe40003f66270 */
[----:B------:R-:W-:Y:S02]  /*6880*/  FMNMX.FTZ R0, R232, R0, !PT ;  /* 0x00000000e8007209 */ /* 0x000fe40007810000 */
[----:B------:R-:W-:Y:S01]  /*6890*/  FMNMX.FTZ R2, R177, R2, !PT ;  /* 0x00000002b1027209 */ /* 0x000fe20007810000 */
[----:B-1----:R-:W-:Y:S01]  /*68a0*/  FMUL.FTZ R4, R39, UR4 ;  /* 0x0000000427047c20 */ /* 0x002fe20008410000 */
[----:B------:R-:W-:Y:S02]  /*68b0*/  ISETP.GE.AND P6, PT, R10, R18, PT ;  /* 0x000000120a00720c */ /* 0x000fe40003fc6270 */
[----:B------:R-:W-:Y:S01]  /*68c0*/  FSEL R236, R7, -INF , !P3 ;  /* 0xff80000007ec7808 */ /* 0x000fe20005800000 */
[----:B------:R1:W-:Y:S01]  /*68d0*/  MUFU.TANH R22, R4 ;  /* 0x0000000400167308 */ /* 0x0003e20000002400 */
[----:B------:R-:W-:Y:S01]  /*68e0*/  FMNMX.FTZ R2, R178, R2, !PT ;  /* 0x00000002b2027209 */ /* 0x000fe20007810000 */
[----:B------:R-:W1:Y:S01]  /*68f0*/  SHFL.BFLY PT, R7, R0, 0x2, 0x1f ;  /* 0x0c401f0000077f89 */ /* 0x000e6200000e0000 */
[----:B------:R-:W-:-:S02]  /*6900*/  FSEL R237, R13, -INF , !P6 ;  /* 0xff8000000ded7808 */ /* 0x000fc40007000000 */
[C---:B------:R-:W-:Y:S02]  /*6910*/  ISETP.GE.AND P3, PT, R3.reuse, R20, PT ;  /* 0x000000140300720c */ /* 0x040fe40003f66270 */
[----:B------:R-:W-:Y:S02]  /*6920*/  ISETP.GE.AND P6, PT, R3, R19, PT ;  /* 0x000000130300720c */ /* 0x000fe40003fc6270 */
[----:B------:R-:W-:Y:S02]  /*6930*/  FMNMX.FTZ R3, R179, R2, !PT ;  /* 0x00000002b3037209 */ /* 0x000fe40007810000 */
[----:B------:R-:W-:Y:S02]  /*6940*/  FMNMX.FTZ R2, R102, R33, !PT ;  /* 0x0000002166027209 */ /* 0x000fe40007810000 */
[----:B------:R-:W-:Y:S02]  /*6950*/  FMNMX.FTZ R3, R64, R3, !PT ;  /* 0x0000000340037209 */ /* 0x000fe40007810000 */
[----:B------:R-:W-:Y:S01]  /*6960*/  FMNMX.FTZ R2, R62, R2, !PT ;  /* 0x000000023e027209 */ /* 0x000fe20007810000 */
[----:B-1----:R-:W-:Y:S01]  /*6970*/  FMUL.FTZ R4, R109, UR4 ;  /* 0x000000046d047c20 */ /* 0x002fe20008410000 */
[----:B------:R-:W-:-:S02]  /*6980*/  FMNMX.FTZ R3, R202, R3, !PT ;  /* 0x00000003ca037209 */ /* 0x000fc40007810000 */
[----:B------:R-:W-:Y:S01]  /*6990*/  FMNMX.FTZ R2, R106, R2, !PT ;  /* 0x000000026a027209 */ /* 0x000fe20007810000 */
[----:B------:R1:W1:Y:S01]  /*69a0*/  MUFU.TANH R21, R4 ;  /* 0x0000000400157308 */ /* 0x0002620000002400 */
[----:B------:R-:W-:Y:S02]  /*69b0*/  FMNMX.FTZ R3, R203, R3, !PT ;  /* 0x00000003cb037209 */ /* 0x000fe40007810000 */
[----:B------:R-:W-:Y:S02]  /*69c0*/  ISETP.GE.AND P5, PT, R9, R18, PT ;  /* 0x000000120900720c */ /* 0x000fe40003fa6270 */
[----:B------:R-:W-:Y:S02]  /*69d0*/  FMNMX.FTZ R2, R107, R2, !PT ;  /* 0x000000026b027209 */ /* 0x000fe40007810000 */
[----:B------:R-:W-:Y:S02]  /*69e0*/  FMNMX.FTZ R0, R0, R7, !PT ;  /* 0x0000000700007209 */ /* 0x000fe40007810000 */
[----:B------:R-:W-:Y:S01]  /*69f0*/  FSEL R238, R6, -INF , !P5 ;  /* 0xff80000006ee7808 */ /* 0x000fe20006800000 */
[----:B------:R-:W-:Y:S01]  /*6a00*/  FMUL.FTZ R6, R110, UR4 ;  /* 0x000000046e067c20 */ /* 0x000fe20008410000 */
[----:B------:R-:W-:Y:S01]  /*6a10*/  FSEL R233, R5, -INF , !P2 ;  /* 0xff80000005e97808 */ /* 0x000fe20005000000 */
[----:B------:R-:W1:Y:S01]  /*6a20*/  SHFL.BFLY PT, R7, R0, 0x1, 0x1f ;  /* 0x0c201f0000077f89 */ /* 0x000e6200000e0000 */
[----:B------:R-:W-:Y:S01]  /*6a30*/  FMUL.FTZ R5, R53, UR4 ;  /* 0x0000000435057c20 */ /* 0x000fe20008410000 */
[----:B------:R1:W1:Y:S01]  /*6a40*/  MUFU.TANH R14, R6 ;  /* 0x00000006000e7308 */ /* 0x0002620000002400 */
[----:B------:R-:W-:Y:S01]  /*6a50*/  ISETP.GE.AND P5, PT, R10, R20, PT ;  /* 0x000000140a00720c */ /* 0x000fe20003fa6270 */
[----:B-1----:R-:W-:Y:S01]  /*6a60*/  FMUL.FTZ R4, R52, UR4 ;  /* 0x0000000434047c20 */ /* 0x002fe20008410000 */
[----:B------:R-:W-:-:S02]  /*6a70*/  FSEL R217, R21, -INF , !P3 ;  /* 0xff80000015d97808 */ /* 0x000fc40005800000 */
[----:B------:R-:W-:-:S03]  /*6a80*/  ISETP.GE.AND P2, PT, R9, R20, PT ;  /* 0x000000140900720c */ /* 0x000fc60003f46270 */
[----:B------:R1:W1:Y:S01]  /*6a90*/  MUFU.TANH R18, R4 ;  /* 0x0000000400127308 */ /* 0x0002620000002400 */
[----:B------:R-:W-:Y:S02]  /*6aa0*/  FSEL R190, R15, -INF , !P0 ;  /* 0xff8000000fbe7808 */ /* 0x000fe40004000000 */
[----:B------:R-:W-:Y:S02]  /*6ab0*/  FSEL R239, R22, -INF , !P4 ;  /* 0xff80000016ef7808 */ /* 0x000fe40006000000 */
[----:B------:R-:W-:-:S03]  /*6ac0*/  FSEL R220, R12, -INF , !P6 ;  /* 0xff8000000cdc7808 */ /* 0x000fc60007000000 */
[----:B------:R1:W1:Y:S01]  /*6ad0*/  MUFU.TANH R13, R5 ;  /* 0x00000005000d7308 */ /* 0x0002620000002400 */
[----:B------:R-:W-:Y:S01]  /*6ae0*/  FMUL.FTZ R6, R54, UR4 ;  /* 0x0000000436067c20 */ /* 0x000fe20008410000 */
[----:B------:R-:W-:Y:S02]  /*6af0*/  FSEL R218, R14, -INF , !P1 ;  /* 0xff8000000eda7808 */ /* 0x000fe40004800000 */
[----:B------:R-:W-:Y:S02]  /*6b00*/  ISETP.GE.AND P1, PT, R9, R19, PT ;  /* 0x000000130900720c */ /* 0x000fe40003f26270 */
[----:B------:R-:W-:Y:S02]  /*6b10*/  FMNMX.FTZ R176, R0, R7, !PT ;  /* 0x0000000700b07209 */ /* 0x000fe40007810000 */
[----:B------:R1:W1:Y:S02]  /*6b20*/  MUFU.TANH R11, R6 ;  /* 0x00000006000b7308 */ /* 0x0002640000002400 */
[----:B-1----:R-:W-:-:S02]  /*6b30*/  FMNMX.FTZ R4, R204, R3, !PT ;  /* 0x00000003cc047209 */ /* 0x002fc40007810000 */
[----:B------:R-:W-:Y:S02]  /*6b40*/  FMNMX.FTZ R3, R65, R2, !PT ;  /* 0x0000000241037209 */ /* 0x000fe40007810000 */
[----:B------:R-:W-:Y:S02]  /*6b50*/  FMNMX.FTZ R4, R213, R4, !PT ;  /* 0x00000004d5047209 */ /* 0x000fe40007810000 */
[----:B------:R-:W-:Y:S02]  /*6b60*/  FMNMX.FTZ R2, R101, R34, !PT ;  /* 0x0000002265027209 */ /* 0x000fe40007810000 */
[----:B------:R-:W-:Y:S01]  /*6b70*/  FMNMX.FTZ R3, R66, R3, !PT ;  /* 0x0000000342037209 */ /* 0x000fe20007810000 */
[----:B------:R-:W-:Y:S01]  /*6b80*/  FMUL.FTZ R5, R55, UR4 ;  /* 0x0000000437057c20 */ /* 0x000fe20008410000 */
[----:B------:R-:W-:Y:S02]  /*6b90*/  FMNMX.FTZ R4, R214, R4, !PT ;  /* 0x00000004d6047209 */ /* 0x000fe40007810000 */
[----:B------:R-:W-:-:S02]  /*6ba0*/  FMNMX.FTZ R2, R35, R2, !PT ;  /* 0x0000000223027209 */ /* 0x000fc40007810000 */
[----:B------:R-:W-:Y:S01]  /*6bb0*/  FMNMX.FTZ R3, R67, R3, !PT ;  /* 0x0000000343037209 */ /* 0x000fe20007810000 */
[----:B------:R-:W1:Y:S01]  /*6bc0*/  MUFU.TANH R5, R5 ;  /* 0x0000000500057308 */ /* 0x000e620000002400 */
        /* <DEDUP_REMOVED lines=18> */
[----:B------:R-:W1:Y:S01]  /*6cf0*/  SHFL.BFLY PT, R6, R2, 0x2, 0x1f ;  /* 0x0c401f0002067f89 */ /* 0x000e6200000e0000 */
[----:B------:R-:W-:Y:S02]  /*6d00*/  FSEL R219, R18, -INF , !P5 ;  /* 0xff80000012db7808 */ /* 0x000fe40006800000 */
[----:B------:R-:W-:Y:S02]  /*6d10*/  FMNMX.FTZ R0, R206, R0, !PT ;  /* 0x00000000ce007209 */ /* 0x000fe40007810000 */
[----:B------:R-:W-:Y:S02]  /*6d20*/  FMNMX.FTZ R3, R217, R3, !PT ;  /* 0x00000003d9037209 */ /* 0x000fe40007810000 */
[----:B------:R-:W-:Y:S01]  /*6d30*/  FSEL R221, R13, -INF , !P2 ;  /* 0xff8000000ddd7808 */ /* 0x000fe20005000000 */
[----:B------:R-:W-:Y:S01]  /*6d40*/  FMUL.FTZ R13, R176, UR10 ;  /* 0x0000000ab00d7c20 */ /* 0x000fe20008410000 */
[----:B------:R-:W-:-:S02]  /*6d50*/  FMNMX.FTZ R4, R207, R0, !PT ;  /* 0x00000000cf047209 */ /* 0x000fc40007810000 */
[----:B------:R-:W-:Y:S02]  /*6d60*/  FMNMX.FTZ R3, R219, R3, !PT ;  /* 0x00000003db037209 */ /* 0x000fe40007810000 */
[----:B------:R-:W-:Y:S02]  /*6d70*/  FSETP.NEU.FTZ.AND P0, PT, R176, -INF , PT ;  /* 0xff800000b000780b */ /* 0x000fe40003f1d000 */
[----:B------:R-:W-:Y:S02]  /*6d80*/  FMNMX.FTZ R4, R190, R4, !PT ;  /* 0x00000004be047209 */ /* 0x000fe40007810000 */
[----:B------:R-:W-:Y:S02]  /*6d90*/  FMNMX.FTZ R3, R221, R3, !PT ;  /* 0x00000003dd037209 */ /* 0x000fe40007810000 */
[----:B------:R-:W-:Y:S02]  /*6da0*/  FSEL R13, R13, RZ, P0 ;  /* 0x000000ff0d0d7208 */ /* 0x000fe40000000000 */
[----:B------:R-:W-:Y:S01]  /*6db0*/  FMNMX.FTZ R4, R239, R4, !PT ;  /* 0x00000004ef047209 */ /* 0x000fe20007810000 */
[----:B------:R-:W2:Y:S01]  /*6dc0*/  SHFL.BFLY PT, R7, R3, 0x2, 0x1f ;  /* 0x0c401f0003077f89 */ /* 0x000ea200000e0000 */
[----:B------:R-:W-:Y:S01]  /*6dd0*/  ISETP.GE.AND P2, PT, R10, R19, PT ;  /* 0x000000130a00720c */ /* 0x000fe20003f46270 */
[----:B------:R-:W-:Y:S01]  /*6de0*/  FFMA.FTZ R0, R40, UR10, -R13 ;  /* 0x0000000a28007c23 */ /* 0x000fe2000801080d */
[----:B------:R-:W-:-:S02]  /*6df0*/  FMNMX.FTZ R4, R218, R4, !PT ;  /* 0x00000004da047209 */ /* 0x000fc40007810000 */
[----:B------:R-:W-:Y:S01]  /*6e00*/  FSEL R222, R11, -INF , !P2 ;  /* 0xff8000000bde7808 */ /* 0x000fe20005000000 */
[----:B------:R2:W-:Y:S01]  /*6e10*/  MUFU.EX2 R182, R0 ;  /* 0x0000000000b67308 */ /* 0x0005e20000000800 */
[----:B-1----:R-:W-:Y:S02]  /*6e20*/  FSEL R231, R5, -INF , !P1 ;  /* 0xff80000005e77808 */ /* 0x002fe40004800000 */
[----:B--2---:R-:W-:Y:S02]  /*6e30*/  FMNMX.FTZ R0, R2, R6, !PT ;  /* 0x0000000602007209 */ /* 0x004fe40007810000 */
[----:B------:R-:W-:Y:S01]  /*6e40*/  FMNMX.FTZ R2, R220, R4, !PT ;  /* 0x00000004dc027209 */ /* 0x000fe20007810000 */
[----:B------:R-:W-:Y:S01]  /*6e50*/  FFMA.FTZ R4, R41, UR10, -R13 ;  /* 0x0000000a29047c23 */ /* 0x000fe2000801080d */
[----:B------:R-:W-:Y:S01]  /*6e60*/  FMNMX.FTZ R3, R3, R7, !PT ;  /* 0x0000000703037209 */ /* 0x000fe20007810000 */
[----:B------:R-:W1:Y:S01]  /*6e70*/  SHFL.BFLY PT, R6, R0, 0x1, 0x1f ;  /* 0x0c201f0000067f89 */ /* 0x000e6200000e0000 */
[----:B------:R-:W-:Y:S01]  /*6e80*/  FMNMX.FTZ R2, R222, R2, !PT ;  /* 0x00000002de027209 */ /* 0x000fe20007810000 */
[----:B------:R2:W-:Y:S02]  /*6e90*/  MUFU.EX2 R43, R4 ;  /* 0x00000004002b7308 */ /* 0x0005e40000000800 */
[----:B------:R-:W5:Y:S01]  /*6ea0*/  SHFL.BFLY PT, R7, R3, 0x1, 0x1f ;  /* 0x0c201f0003077f89 */ /* 0x000f6200000e0000 */
[----:B------:R-:W-:-:S05]  /*6eb0*/  FMNMX.FTZ R2, R231, R2, !PT ;  /* 0x00000002e7027209 */ /* 0x000fca0007810000 */
[----:B------:R-:W5:Y:S01]  /*6ec0*/  SHFL.BFLY PT, R5, R2, 0x2, 0x1f ;  /* 0x0c401f0002057f89 */ /* 0x000f6200000e0000 */
[----:B------:R-:W-:Y:S02]  /*6ed0*/  MOV R241, R36 ;  /* 0x0000002400f17202 */ /* 0x000fe40000000f00 */
[----:B---3--:R-:W-:Y:S01]  /*6ee0*/  MOV R247, R37 ;  /* 0x0000002500f77202 */ /* 0x008fe20000000f00 */
[----:B--2---:R-:W-:Y:S01]  /*6ef0*/  FFMA.FTZ R4, R100, UR10, -R13 ;  /* 0x0000000a64047c23 */ /* 0x004fe2000801080d */
[----:B----4-:R-:W-:-:S03]  /*6f00*/  MOV R248, R38 ;  /* 0x0000002600f87202 */ /* 0x010fc60000000f00 */
[----:B------:R2:W-:Y:S01]  /*6f10*/  MUFU.EX2 R249, R4 ;  /* 0x0000000400f97308 */ /* 0x0005e20000000800 */
[----:B-1----:R-:W-:Y:S01]  /*6f20*/  FMNMX.FTZ R100, R0, R6, !PT ;  /* 0x0000000600647209 */ /* 0x002fe20007810000 */
[----:B------:R-:W-:Y:S01]  /*6f30*/  FFMA.FTZ R0, R28, UR10, -R13 ;  /* 0x0000000a1c007c23 */ /* 0x000fe2000801080d */
[----:B-----5:R-:W-:Y:S01]  /*6f40*/  MOV R251, R48 ;  /* 0x0000003000fb7202 */ /* 0x020fe20000000f00 */
[----:B------:R-:W-:Y:S01]  /*6f50*/  LDSM.16.MT88.4 R28, [R224+0xa000] ;  /* 0x00a00000e01c783b */ /* 0x000fe20000004200 */
[----:B------:R-:W-:Y:S02]  /*6f60*/  FSETP.NEU.FTZ.AND P3, PT, R100, -INF , PT ;  /* 0xff8000006400780b */ /* 0x000fe40003f7d000 */
[----:B------:R-:W-:Y:S01]  /*6f70*/  FMNMX.FTZ R19, R3, R7, !PT ;  /* 0x0000000703137209 */ /* 0x000fe20007810000 */
[----:B------:R1:W-:Y:S01]  /*6f80*/  MUFU.EX2 R47, R0 ;  /* 0x00000000002f7308 */ /* 0x0003e20000000800 */
[----:B------:R-:W-:Y:S01]  /*6f90*/  LDSM.16.MT88.4 R36, [R224+0xb000] ;  /* 0x00b00000e024783b */ /* 0x000fe20000004200 */
[----:B------:R-:W-:-:S02]  /*6fa0*/  FMNMX.FTZ R2, R2, R5, !PT ;  /* 0x0000000502027209 */ /* 0x000fc40007810000 */
[C---:B------:R-:W-:Y:S01]  /*6fb0*/  FMUL.FTZ R14, R19.reuse, UR10 ;  /* 0x0000000a130e7c20 */ /* 0x040fe20008410000 */
[----:B------:R-:W-:Y:S02]  /*6fc0*/  FSETP.NEU.FTZ.AND P2, PT, R19, -INF , PT ;  /* 0xff8000001300780b */ /* 0x000fe40003f5d000 */
[----:B------:R-:W-:Y:S01]  /*6fd0*/  FSEL R5, R176, RZ, P0 ;  /* 0x000000ffb0057208 */ /* 0x000fe20000000000 */
[----:B--2---:R-:W-:Y:S01]  /*6fe0*/  FFMA.FTZ R4, R105, UR10, -R13 ;  /* 0x0000000a69047c23 */ /* 0x004fe2000801080d */
[----:B------:R-:W-:-:S03]  /*6ff0*/  FSEL R14, R14, RZ, P2 ;  /* 0x000000ff0e0e7208 */ /* 0x000fc60001000000 */
[----:B------:R-:W-:Y:S01]  /*7000*/  FADD.FTZ R5, R104, -R5 ;  /* 0x8000000568057221 */ /* 0x000fe20000010000 */
[----:B------:R2:W-:Y:S01]  /*7010*/  MUFU.EX2 R49, R4 ;  /* 0x0000000400317308 */ /* 0x0005e20000000800 */
[----:B------:R-:W-:Y:S01]  /*7020*/  ISETP.GE.AND P0, PT, R244, 0x3, PT ;  /* 0x00000003f400780c */ /* 0x000fe20003f06270 */
[----:B-1----:R-:W-:-:S06]  /*7030*/  FFMA.FTZ R0, R17, UR10, -R13 ;  /* 0x0000000a11007c23 */ /* 0x002fcc000801080d */
[----:B------:R1:W-:Y:S01]  /*7040*/  MUFU.EX2 R180, R0 ;  /* 0x0000000000b47308 */ /* 0x0003e20000000800 */
[----:B--2---:R-:W-:Y:S01]  /*7050*/  FFMA.FTZ R4, R16, UR10, -R13 ;  /* 0x0000000a10047c23 */ /* 0x004fe2000801080d */
[----:B------:R-:W-:-:S06]  /*7060*/  FMUL.FTZ R16, R100, UR10 ;  /* 0x0000000a64107c20 */ /* 0x000fcc0008410000 */
[----:B------:R2:W3:Y:S01]  /*7070*/  MUFU.EX2 R63, R4 ;  /* 0x00000004003f7308 */ /* 0x0004e20000000800 */
[----:B------:R-:W-:-:S05]  /*7080*/  FSEL R16, R16, RZ, P3 ;  /* 0x000000ff10107208 */ /* 0x000fca0001800000 */
[----:B-1----:R-:W-:-:S04]  /*7090*/  FFMA.FTZ R0, R60, UR10, -R16 ;  /* 0x0000000a3c007c23 */ /* 0x002fc80008010810 */
[----:B------:R1:W-:Y:S01]  /*70a0*/  MUFU.EX2 R51, R0 ;  /* 0x0000000000337308 */ /* 0x0003e20000000800 */
[----:B--2---:R-:W-:Y:S01]  /*70b0*/  FFMA.FTZ R4, R23, UR10, -R13 ;  /* 0x0000000a17047c23 */ /* 0x004fe2000801080d */
[----:B---3--:R-:W-:Y:S01]  /*70c0*/  MOV R17, R63 ;  /* 0x0000003f00117202 */ /* 0x008fe20000000f00 */
[----:B------:R-:W-:Y:S05]  /*70d0*/  LDSM.16.MT88.4 R20, [R224+0x9000] ;  /* 0x00900000e014783b */ /* 0x000fea0000004200 */
[----:B------:R2:W-:Y:S01]  /*70e0*/  MUFU.EX2 R242, R4 ;  /* 0x0000000400f27308 */ /* 0x0005e20000000800 */
[----:B-1----:R-:W-:-:S07]  /*70f0*/  FFMA.FTZ R0, R177, UR10, -R16 ;  /* 0x0000000ab1007c23 */ /* 0x002fce0008010810 */
[----:B------:R1:W-:Y:S01]  /*7100*/  MUFU.EX2 R50, R0 ;  /* 0x0000000000327308 */ /* 0x0003e20000000800 */
[----:B--2---:R-:W2:Y:S01]  /*7110*/  SHFL.BFLY PT, R4, R2, 0x1, 0x1f ;  /* 0x0c201f0002047f89 */ /* 0x004ea200000e0000 */
[----:B-1----:R-:W-:Y:S01]  /*7120*/  FFMA.FTZ R0, R178, UR10, -R16 ;  /* 0x0000000ab2007c23 */ /* 0x002fe20008010810 */
[----:B------:R-:W-:-:S05]  /*7130*/  MOV R178, R251 ;  /* 0x000000fb00b27202 */ /* 0x000fca0000000f00 */
[----:B------:R1:W-:Y:S01]  /*7140*/  MUFU.EX2 R108, R0 ;  /* 0x00000000006c7308 */ /* 0x0003e20000000800 */
[----:B--2---:R-:W-:Y:S02]  /*7150*/  FMNMX.FTZ R18, R2, R4, !PT ;  /* 0x0000000402127209 */ /* 0x004fe40007810000 */
[----:B------:R-:W-:Y:S02]  /*7160*/  FSEL R2, R19, RZ, P2 ;  /* 0x000000ff13027208 */ /* 0x000fe40001000000 */
[C---:B------:R-:W-:Y:S01]  /*7170*/  FSETP.NEU.FTZ.AND P1, PT, R18.reuse, -INF , PT ;  /* 0xff8000001200780b */ /* 0x040fe20003f3d000 */
[----:B------:R-:W-:Y:S01]  /*7180*/  FMUL.FTZ R15, R18, UR10 ;  /* 0x0000000a120f7c20 */ /* 0x000fe20008410000 */
[----:B------:R-:W-:Y:S01]  /*7190*/  FSEL R4, R100, RZ, P3 ;  /* 0x000000ff64047208 */ /* 0x000fe20001800000 */
[----:B------:R-:W-:Y:S01]  /*71a0*/  FADD.FTZ R2, R102, -R2 ;  /* 0x8000000266027221 */ /* 0x000fe20000010000 */
[----:B-1----:R-:W-:Y:S01]  /*71b0*/  FFMA.FTZ R0, R33, UR10, -R14 ;  /* 0x0000000a21007c23 */ /* 0x002fe2000801080e */
[----:B------:R-:W-:-:S02]  /*71c0*/  MOV R102, R182 ;  /* 0x000000b600667202 */ /* 0x000fc40000000f00 */
[----:B------:R-:W-:Y:S01]  /*71d0*/  FSEL R15, R15, RZ, P1 ;  /* 0x000000ff0f0f7208 */ /* 0x000fe20000800000 */
[----:B------:R1:W-:Y:S01]  /*71e0*/  MUFU.EX2 R246, R0 ;  /* 0x0000000000f67308 */ /* 0x0003e20000000800 */
[----:B------:R-:W-:Y:S01]  /*71f0*/  FMUL.FTZ R2, R2, UR10 ;  /* 0x0000000a02027c20 */ /* 0x000fe20008410000 */
[----:B------:R-:W-:Y:S01]  /*7200*/  FADD.FTZ R4, R103, -R4 ;  /* 0x8000000467047221 */ /* 0x000fe20000010000 */
[----:B------:R-:W-:Y:S01]  /*7210*/  MOV R103, R180 ;  /* 0x000000b400677202 */ /* 0x000fe20000000f00 */
[----:B------:R-:W-:-:S04]  /*7220*/  FFMA.FTZ R3, R61, UR10, -R15 ;  /* 0x0000000a3d037c23 */ /* 0x000fc8000801080f */
[----:B------:R2:W-:Y:S08]  /*7230*/  MUFU.EX2 R40, R3 ;  /* 0x0000000300287308 */ /* 0x0005f00000000800 */
[----:B------:R-:W3:Y:S01]  /*7240*/  MUFU.EX2 R2, R2 ;  /* 0x0000000200027308 */ /* 0x000ee20000000800 */
[----:B-1----:R-:W-:-:S07]  /*7250*/  FFMA.FTZ R0, R62, UR10, -R14 ;  /* 0x0000000a3e007c23 */ /* 0x002fce000801080e */
[----:B------:R1:W4:Y:S01]  /*7260*/  MUFU.EX2 R245, R0 ;  /* 0x0000000000f57308 */ /* 0x0003220000000800 */
[----:B--2---:R-:W-:-:S07]  /*7270*/  FFMA.FTZ R3, R179, UR10, -R16 ;  /* 0x0000000ab3037c23 */ /* 0x004fce0008010810 */
[----:B------:R2:W-:Y:S01]  /*7280*/  MUFU.EX2 R41, R3 ;  /* 0x0000000300297308 */ /* 0x0005e20000000800 */
        /* <DEDUP_REMOVED lines=8> */
[----:B-1----:R-:W-:Y:S01]  /*7310*/  FFMA.FTZ R0, R106, UR10, -R14 ;  /* 0x0000000a6a007c23 */ /* 0x002fe2000801080e */
[----:B----4-:R-:W-:Y:S01]  /*7320*/  F2FP.BF16.F32.PACK_AB R8, R245, R246 ;  /* 0x000000f6f508723e */ /* 0x010fe200000010ff */
[-C--:B------:R-:W-:Y:S01]  /*7330*/  FMUL.FTZ R144, R144, R2.reuse ;  /* 0x0000000290907220 */ /* 0x080fe20000410000 */
[-C--:B------:R-:W-:Y:S01]  /*7340*/  FMUL.FTZ R145, R145, R2.reuse ;  /* 0x0000000291917220 */ /* 0x080fe20000410000 */
[----:B------:R1:W-:Y:S01]  /*7350*/  MUFU.EX2 R243, R0 ;  /* 0x0000000000f37308 */ /* 0x0003e20000000800 */
[-C--:B------:R-:W-:Y:S01]  /*7360*/  FMUL.FTZ R136, R136, R2.reuse ;  /* 0x0000000288887220 */ /* 0x080fe20000410000 */
[-C--:B------:R-:W-:Y:S01]  /*7370*/  FMUL.FTZ R137, R137, R2.reuse ;  /* 0x0000000289897220 */ /* 0x080fe20000410000 */
[-C--:B------:R-:W-:Y:S01]  /*7380*/  FMUL.FTZ R152, R152, R2.reuse ;  /* 0x0000000298987220 */ /* 0x080fe20000410000 */
[----:B--2---:R-:W-:Y:S01]  /*7390*/  FFMA.FTZ R3, R64, UR10, -R16 ;  /* 0x0000000a40037c23 */ /* 0x004fe20008010810 */
[----:B------:R-:W-:Y:S01]  /*73a0*/  MOV R64, R49 ;  /* 0x0000003100407202 */ /* 0x000fe20000000f00 */
[-C--:B------:R-:W-:Y:S01]  /*73b0*/  FMUL.FTZ R153, R153, R2.reuse ;  /* 0x0000000299997220 */ /* 0x080fe20000410000 */
[-C--:B------:R-:W-:Y:S01]  /*73c0*/  FMUL.FTZ R160, R160, R2.reuse ;  /* 0x00000002a0a07220 */ /* 0x080fe20000410000 */
[----:B------:R2:W-:Y:S01]  /*73d0*/  MUFU.EX2 R6, R3 ;  /* 0x0000000300067308 */ /* 0x0005e20000000800 */
        /* <DEDUP_REMOVED lines=8> */
[----:B-1----:R-:W-:Y:S01]  /*7460*/  FFMA.FTZ R0, R107, UR10, -R14 ;  /* 0x0000000a6b007c23 */ /* 0x002fe2000801080e */
[----:B------:R-:W-:-:S03]  /*7470*/  FMUL.FTZ R93, R93, R2 ;  /* 0x000000025d5d7220 */ /* 0x000fc60000410000 */
[----:B------:R1:W3:Y:S01]  /*7480*/  MUFU.EX2 R240, R0 ;  /* 0x0000000000f07308 */ /* 0x0002e20000000800 */
[----:B--2---:R-:W-:-:S07]  /*7490*/  FFMA.FTZ R3, R65, UR10, -R14 ;  /* 0x0000000a41037c23 */ /* 0x004fce000801080e */
[----:B------:R2:W-:Y:S01]  /*74a0*/  MUFU.EX2 R7, R3 ;  /* 0x0000000300077308 */ /* 0x0005e20000000800 */
[----:B-1----:R-:W-:Y:S01]  /*74b0*/  FFMA.FTZ R0, R34, UR10, -R15 ;  /* 0x0000000a22007c23 */ /* 0x002fe2000801080f */
[----:B---3--:R-:W-:-:S06]  /*74c0*/  F2FP.BF16.F32.PACK_AB R10, R240, R243 ;  /* 0x000000f3f00a723e */ /* 0x008fcc00000010ff */
[----:B------:R1:W-:Y:S01]  /*74d0*/  MUFU.EX2 R177, R0 ;  /* 0x0000000000b17308 */ /* 0x0003e20000000800 */
[----:B--2---:R-:W-:-:S07]  /*74e0*/  FMUL.FTZ R3, R5, UR10 ;  /* 0x0000000a05037c20 */ /* 0x004fce0008410000 */
[----:B------:R2:W3:Y:S01]  /*74f0*/  MUFU.EX2 R12, R3 ;  /* 0x00000003000c7308 */ /* 0x0004e20000000800 */
[----:B-1----:R-:W-:Y:S02]  /*7500*/  FFMA.FTZ R0, R35, UR10, -R15 ;  /* 0x0000000a23007c23 */ /* 0x002fe4000801080f */
[----:B------:R-:W1:Y:S05]  /*7510*/  LDSM.16.MT88.4 R32, [R225+0xa000] ;  /* 0x00a00000e120783b */ /* 0x000e6a0000004200 */
[----:B------:R4:W5:Y:S01]  /*7520*/  MUFU.EX2 R250, R0 ;  /* 0x0000000000fa7308 */ /* 0x0009620000000800 */
[----:B--2---:R-:W-:Y:S01]  /*7530*/  FMUL.FTZ R3, R4, UR10 ;  /* 0x0000000a04037c20 */ /* 0x004fe20008410000 */
[----:B------:R-:W-:Y:S01]  /*7540*/  F2FP.BF16.F32.PACK_AB R4, R43, R102 ;  /* 0x000000662b04723e */ /* 0x000fe200000010ff */
[-C--:B---3--:R-:W-:Y:S01]  /*7550*/  FMUL.FTZ R140, R140, R12.reuse ;  /* 0x0000000c8c8c7220 */ /* 0x088fe20000410000 */
[-C--:B------:R-:W-:Y:S01]  /*7560*/  FMUL.FTZ R141, R141, R12.reuse ;  /* 0x0000000c8d8d7220 */ /* 0x080fe20000410000 */
[-C--:B------:R-:W-:Y:S01]  /*7570*/  FMUL.FTZ R148, R148, R12.reuse ;  /* 0x0000000c94947220 */ /* 0x080fe20000410000 */
[----:B------:R-:W-:-:S02]  /*7580*/  FMUL.FTZ R149, R149, R12 ;  /* 0x0000000c95957220 */ /* 0x000fc40000410000 */
[----:B------:R-:W2:Y:S01]  /*7590*/  MUFU.EX2 R3, R3 ;  /* 0x0000000300037308 */ /* 0x000ea20000000800 */
[-C--:B------:R-:W-:Y:S01]  /*75a0*/  FMUL.FTZ R156, R156, R12.reuse ;  /* 0x0000000c9c9c7220 */ /* 0x080fe20000410000 */
[-C--:B------:R-:W-:Y:S01]  /*75b0*/  FMUL.FTZ R157, R157, R12.reuse ;  /* 0x0000000c9d9d7220 */ /* 0x080fe20000410000 */
[-C--:B------:R-:W-:Y:S01]  /*75c0*/  FMUL.FTZ R116, R116, R12.reuse ;  /* 0x0000000c74747220 */ /* 0x080fe20000410000 */
[-C--:B------:R-:W-:Y:S01]  /*75d0*/  FMUL.FTZ R117, R117, R12.reuse ;  /* 0x0000000c75757220 */ /* 0x080fe20000410000 */
[-C--:B------:R-:W-:Y:S01]  /*75e0*/  FMUL.FTZ R124, R124, R12.reuse ;  /* 0x0000000c7c7c7220 */ /* 0x080fe20000410000 */
[-C--:B------:R-:W-:Y:S01]  /*75f0*/  FMUL.FTZ R125, R125, R12.reuse ;  /* 0x0000000c7d7d7220 */ /* 0x080fe20000410000 */
[----:B----4-:R-:W-:Y:S01]  /*7600*/  FFMA.FTZ R0, R42, UR10, -R15 ;  /* 0x0000000a2a007c23 */ /* 0x010fe2000801080f */
[----:B------:R-:W-:Y:S01]  /*7610*/  MOV R42, R51 ;  /* 0x00000033002a7202 */ /* 0x000fe20000000f00 */
[----:B-----5:R-:W-:Y:S01]  /*7620*/  IMAD.MOV.U32 R65, RZ, RZ, R250 ;  /* 0x000000ffff417224 */ /* 0x020fe200078e00fa */
[----:B------:R-:W-:Y:S01]  /*7630*/  F2FP.BF16.F32.PACK_AB R9, R250, R177 ;  /* 0x000000b1fa09723e */ /* 0x000fe200000010ff */
[----:B------:R3:W4:Y:S01]  /*7640*/  MUFU.EX2 R181, R0 ;  /* 0x0000000000b57308 */ /* 0x0007220000000800 */
        /* <DEDUP_REMOVED lines=16> */
[----:B---3--:R-:W-:Y:S01]  /*7750*/  FSEL R0, R18, RZ, P1 ;  /* 0x000000ff12007208 */ /* 0x008fe20000800000 */
[----:B------:R-:W-:Y:S01]  /*7760*/  FMUL.FTZ R135, R135, R3 ;  /* 0x0000000387877220 */ /* 0x000fe20000410000 */
[----:B----4-:R-:W-:Y:S01]  /*7770*/  MOV R179, R181 ;  /* 0x000000b500b37202 */ /* 0x010fe20000000f00 */
[-C--:B------:R-:W-:Y:S01]  /*7780*/  FMUL.FTZ R166, R166, R3.reuse ;  /* 0x00000003a6a67220 */ /* 0x080fe20000410000 */
[----:B------:R-:W-:Y:S01]  /*7790*/  FMUL.FTZ R167, R167, R3 ;  /* 0x00000003a7a77220 */ /* 0x000fe20000410000 */
[----:B------:R-:W-:Y:S01]  /*77a0*/  FADD.FTZ R0, R101, -R0 ;  /* 0x8000000065007221 */ /* 0x000fe20000010000 */
[----:B------:R-:W-:Y:S01]  /*77b0*/  MOV R101, R50 ;  /* 0x0000003200657202 */ /* 0x000fe20000000f00 */
[----:B------:R-:W-:Y:S01]  /*77c0*/  FMUL.FTZ R173, R173, R12 ;  /* 0x0000000cadad7220 */ /* 0x000fe20000410000 */
[----:B------:R-:W2:Y:S01]  /*77d0*/  LDSM.16.MT88.4 R48, [R225+0xb000] ;  /* 0x00b00000e130783b */ /* 0x000ea20000004200 */
[----:B------:R-:W-:Y:S01]  /*77e0*/  FMUL.FTZ R0, R0, UR10 ;  /* 0x0000000a00007c20 */ /* 0x000fe20008410000 */
[----:B------:R-:W-:Y:S01]  /*77f0*/  F2FP.BF16.F32.PACK_AB R11, R40, R179 ;  /* 0x000000b3280b723e */ /* 0x000fe200000010ff */
[-C--:B------:R-:W-:Y:S01]  /*7800*/  FMUL.FTZ R174, R174, R3.reuse ;  /* 0x00000003aeae7220 */ /* 0x080fe20000410000 */
[----:B------:R-:W-:Y:S01]  /*7810*/  F2FP.BF16.F32.PACK_AB R5, R101, R42 ;  /* 0x0000002a6505723e */ /* 0x000fe200000010ff */
[-C--:B------:R-:W-:Y:S01]  /*7820*/  FMUL.FTZ R175, R175, R3.reuse ;  /* 0x00000003afaf7220 */ /* 0x080fe20000410000 */
[-C--:B------:R-:W-:Y:S01]  /*7830*/  FMUL.FTZ R68, R68, R12.reuse ;  /* 0x0000000c44447220 */ /* 0x080fe20000410000 */
[----:B------:R-:W3:Y:S01]  /*7840*/  MUFU.EX2 R0, R0 ;  /* 0x0000000000007308 */ /* 0x000ee20000000800 */
        /* <DEDUP_REMOVED lines=39> */
[C---:B------:R-:W-:Y:S06]  /*7ac0*/  HMMA.16816.F32.BF16 R196, R8.reuse, R20, R112 ;  /* 0x0000001408c4723c */ /* 0x040fec0000041870 */
[C---:B-1----:R-:W-:Y:S06]  /*7ad0*/  HMMA.16816.F32.BF16 R112, R8.reuse, R34, R168 ;  /* 0x000000220870723c */ /* 0x042fec00000418a8 */
[----:B------:R-:W-:Y:S01]  /*7ae0*/  HMMA.16816.F32.BF16 R56, R8, R22, R120 ;  /* 0x000000160838723c */ /* 0x000fe20000041878 */
[----:B------:R-:W-:-:S02]  /*7af0*/  MOV R170, R108 ;  /* 0x0000006c00aa7202 */ /* 0x000fc40000000f00 */
[----:B------:R-:W-:Y:S02]  /*7b00*/  MOV R168, R42 ;  /* 0x0000002a00a87202 */ /* 0x000fe40000000f00 */
[----:B------:R-:W-:Y:S01]  /*7b10*/  MOV R169, R43 ;  /* 0x0000002b00a97202 */ /* 0x000fe20000000f00 */
[----:B------:R-:W-:Y:S01]  /*7b20*/  HMMA.16816.F32.BF16 R192, R8, R24, R128 ;  /* 0x0000001808c0723c */ /* 0x000fe20000041880 */
[----:B------:R-:W-:-:S05]  /*7b30*/  MOV R171, R240 ;  /* 0x000000f000ab7202 */ /* 0x000fca0000000f00 */
[C---:B------:R-:W-:Y:S06]  /*7b40*/  HMMA.16816.F32.BF16 R180, R8.reuse, R28, R144 ;  /* 0x0000001c08b4723c */ /* 0x040fec0000041890 */
[C---:B------:R-:W-:Y:S06]  /*7b50*/  HMMA.16816.F32.BF16 R184, R8.reuse, R26, R136 ;  /* 0x0000001a08b8723c */ /* 0x040fec0000041888 */
[----:B------:R-:W-:Y:S01]  /*7b60*/  HMMA.16816.F32.BF16 R152, R8, R30, R152 ;  /* 0x0000001e0898723c */ /* 0x000fe20000041898 */
[----:B------:R-:W-:-:S02]  /*7b70*/  MOV R139, R7 ;  /* 0x00000007008b7202 */ /* 0x000fc40000000f00 */
[----:B------:R-:W-:Y:S02]  /*7b80*/  MOV R138, R6 ;  /* 0x00000006008a7202 */ /* 0x000fe40000000f00 */
[----:B------:R-:W-:Y:S01]  /*7b90*/  F2FP.BF16.F32.PACK_AB R6, R64, R249 ;  /* 0x000000f94006723e */ /* 0x000fe200000010ff */
[----:B------:R-:W-:Y:S01]  /*7ba0*/  HMMA.16816.F32.BF16 R104, R8, R32, R160 ;  /* 0x000000200868723c */ /* 0x000fe200000418a0 */
[----:B------:R-:W-:-:S05]  /*7bb0*/  F2FP.BF16.F32.PACK_AB R7, R41, R170 ;  /* 0x000000aa2907723e */ /* 0x000fca00000010ff */
[C---:B------:R-:W-:Y:S01]  /*7bc0*/  HMMA.16816.F32.BF16 R108, R8.reuse, R36, R72 ;  /* 0x00000024086c723c */ /* 0x040fe20000041848 */
[----:B------:R-:W-:Y:S01]  /*7bd0*/  MOV R161, R246 ;  /* 0x000000f600a17202 */ /* 0x000fe20000000f00 */
[----:B------:R-:W-:Y:S01]  /*7be0*/  IMAD.MOV.U32 R160, RZ, RZ, R247 ;  /* 0x000000ffffa07224 */ /* 0x000fe200078e00f7 */
[----:B------:R-:W-:Y:S02]  /*7bf0*/  MOV R162, R245 ;  /* 0x000000f500a27202 */ /* 0x000fe40000000f00 */
[----:B------:R-:W-:Y:S01]  /*7c00*/  MOV R163, R243 ;  /* 0x000000f300a37202 */ /* 0x000fe20000000f00 */
[C---:B------:R-:W-:Y:S06]  /*7c10*/  HMMA.16816.F32.BF16 R120, R8.reuse, R38, R76 ;  /* 0x000000260878723c */ /* 0x040fec000004184c */
[C---:B--2---:R-:W-:Y:S06]  /*7c20*/  HMMA.16816.F32.BF16 R128, R8.reuse, R48, R88 ;  /* 0x000000300880723c */ /* 0x044fec0000041858 */
[----:B------:R-:W-:Y:S06]  /*7c30*/  HMMA.16816.F32.BF16 R144, R8, R50, R92 ;  /* 0x000000320890723c */ /* 0x000fec000004185c */
[----:B------:R-:W-:Y:S01]  /*7c40*/  HMMA.16816.F32.BF16 R60, R4, R26, R140 ;  /* 0x0000001a043c723c */ /* 0x000fe2000004188c */
[----:B------:R-:W-:-:S04]  /*7c50*/  FFMA.FTZ R8, R66, UR10, -R14 ;  /* 0x0000000a42087c23 */ /* 0x000fc8000801080e */
[----:B------:R1:W2:Y:S01]  /*7c60*/  MUFU.EX2 R251, R8 ;  /* 0x0000000800fb7308 */ /* 0x0002a20000000800 */
[C---:B------:R-:W-:Y:S01]  /*7c70*/  HMMA.16816.F32.BF16 R52, R4.reuse, R28, R148 ;  /* 0x0000001c0434723c */ /* 0x040fe20000041894 */
[----:B------:R-:W-:Y:S02]  /*7c80*/  MOV R140, R249 ;  /* 0x000000f9008c7202 */ /* 0x000fe40000000f00 */
[----:B------:R-:W-:Y:S02]  /*7c90*/  MOV R141, R248 ;  /* 0x000000f8008d7202 */ /* 0x000fe40000000f00 */
[----:B------:R-:W-:Y:S01]  /*7ca0*/  MOV R143, R65 ;  /* 0x00000041008f7202 */ /* 0x000fe20000000f00 */
[----:B------:R-:W-:Y:S01]  /*7cb0*/  HMMA.16816.F32.BF16 R116, R4, R20, R116 ;  /* 0x000000140474723c */ /* 0x000fe20000041874 */
[----:B------:R-:W-:Y:S02]  /*7cc0*/  MOV R149, R138 ;  /* 0x0000008a00957202 */ /* 0x000fe40000000f00 */
[----:B------:R-:W-:-:S02]  /*7cd0*/  MOV R148, R139 ;  /* 0x0000008b00947202 */ /* 0x000fc40000000f00 */
[----:B------:R-:W-:Y:S01]  /*7ce0*/  MOV R151, R41 ;  /* 0x0000002900977202 */ /* 0x000fe20000000f00 */
[C---:B------:R-:W-:Y:S01]  /*7cf0*/  HMMA.16816.F32.BF16 R136, R4.reuse, R30, R156 ;  /* 0x0000001e0488723c */ /* 0x040fe2000004189c */
[----:B------:R-:W-:Y:S01]  /*7d00*/  MOV R150, R40 ;  /* 0x0000002800967202 */ /* 0x000fe20000000f00 */
[----:B------:R-:W3:Y:S01]  /*7d10*/  LDSM.16.MT88.4 R28, [R224+0x9400] ;  /* 0x00940000e01c783b */ /* 0x000ee20000004200 */
[----:B------:R-:W-:Y:S01]  /*7d20*/  MOV R142, R64 ;  /* 0x00000040008e7202 */ /* 0x000fe20000000f00 */
[----:B-1----:R-:W-:Y:S02]  /*7d30*/  FFMA.FTZ R8, R67, UR10, -R14 ;  /* 0x0000000a43087c23 */ /* 0x002fe4000801080e */
[----:B------:R-:W-:Y:S01]  /*7d40*/  HMMA.16816.F32.BF16 R92, R4, R22, R124 ;  /* 0x00000016045c723c */ /* 0x000fe2000004187c */
[----:B------:R-:W-:Y:S01]  /*7d50*/  MOV R158, R47 ;  /* 0x0000002f009e7202 */ /* 0x000fe20000000f00 */
[----:B------:R1:W-:Y:S01]  /*7d60*/  MUFU.EX2 R250, R8 ;  /* 0x0000000800fa7308 */ /* 0x0003e20000000800 */
[----:B------:R-:W4:Y:S01]  /*7d70*/  LDSM.16.MT88.4 R20, [R225+0x9400] ;  /* 0x00940000e114783b */ /* 0x000f220000004200 */
[----:B------:R-:W-:-:S02]  /*7d80*/  MOV R159, R242 ;  /* 0x000000f2009f7202 */ /* 0x000fc40000000f00 */
[C---:B------:R-:W-:Y:S01]  /*7d90*/  HMMA.16816.F32.BF16 R72, R4.reuse, R24, R132 ;  /* 0x000000180448723c */ /* 0x040fe20000041884 */
[----:B------:R-:W5:Y:S01]  /*7da0*/  LDSM.16.MT88.4 R24, [R224+0xa400] ;  /* 0x00a40000e018783b */ /* 0x000f620000004200 */
[----:B------:R-:W-:Y:S02]  /*7db0*/  F2FP.BF16.F32.PACK_AB R10, R103, R158 ;  /* 0x0000009e670a723e */ /* 0x000fe400000010ff */
[----:B------:R-:W-:Y:S01]  /*7dc0*/  MOV R157, R163 ;  /* 0x000000a3009d7202 */ /* 0x000fe20000000f00 */
[----:B------:R-:W-:Y:S01]  /*7dd0*/  LDSM.16.MT88.4 R40, [R224+0xb400] ;  /* 0x00b40000e028783b */ /* 0x000fe20000004200 */
[----:B------:R-:W-:Y:S01]  /*7de0*/  HMMA.16816.F32.BF16 R164, R4, R32, R164 ;  /* 0x0000002004a4723c */ /* 0x000fe200000418a4 */
[----:B------:R-:W-:-:S05]  /*7df0*/  MOV R156, R179 ;  /* 0x000000b3009c7202 */ /* 0x000fca0000000f00 */
[C---:B------:R-:W-:Y:S01]  /*7e00*/  HMMA.16816.F32.BF16 R172, R4.reuse, R34, R172 ;  /* 0x0000002204ac723c */ /* 0x040fe200000418ac */
[----:B-1----:R-:W-:Y:S01]  /*7e10*/  FFMA.FTZ R8, R188, UR10, -R14 ;  /* 0x0000000abc087c23 */ /* 0x002fe2000801080e */
[----:B------:R-:W1:Y:S01]  /*7e20*/  LDSM.16.MT88.4 R32, [R225+0xa400] ;  /* 0x00a40000e120783b */ /* 0x000e620000004200 */
[----:B------:R-:W-:Y:S02]  /*7e30*/  MOV R188, R101 ;  /* 0x0000006500bc7202 */ /* 0x000fe40000000f00 */
[----:B------:R2:W3:Y:S01]  /*7e40*/  MUFU.EX2 R249, R8 ;  /* 0x0000000800f97308 */ /* 0x0004e20000000800 */
[----:B------:R-:W-:Y:S01]  /*7e50*/  HMMA.16816.F32.BF16 R132, R4, R36, R68 ;  /* 0x000000240484723c */ /* 0x000fe20000041844 */
[----:B------:R-:W-:Y:S02]  /*7e60*/  MOV R101, R178 ;  /* 0x000000b200657202 */ /* 0x000fe40000000f00 */
[----:B------:R-:W-:-:S03]  /*7e70*/  MOV R178, R241 ;  /* 0x000000f100b27202 */ /* 0x000fc60000000f00 */
[C---:B------:R-:W-:Y:S01]  /*7e80*/  HMMA.16816.F32.BF16 R80, R4.reuse, R38, R80 ;  /* 0x000000260450723c */ /* 0x040fe20000041850 */
[----:B------:R-:W-:Y:S05]  /*7e90*/  LDSM.16.MT88.4 R36, [R225+0x9800] ;  /* 0x00980000e124783b */ /* 0x000fea0000004200 */
[----:B------:R-:W-:Y:S01]  /*7ea0*/  HMMA.16816.F32.BF16 R84, R4, R48, R84 ;  /* 0x000000300454723c */ /* 0x000fe20000041854 */
[----:B--2---:R-:W-:-:S05]  /*7eb0*/  FFMA.FTZ R8, R189, UR10, -R15 ;  /* 0x0000000abd087c23 */ /* 0x004fca000801080f */
[----:B------:R-:W-:Y:S01]  /*7ec0*/  HMMA.16816.F32.BF16 R96, R4, R50, R96 ;  /* 0x000000320460723c */ /* 0x000fe20000041860 */
[----:B------:R2:W-:Y:S06]  /*7ed0*/  MUFU.EX2 R248, R8 ;  /* 0x0000000800f87308 */ /* 0x0005ec0000000800 */
[----:B------:R-:W-:Y:S02]  /*7ee0*/  F2FP.BF16.F32.PACK_AB R4, R251, R148 ;  /* 0x00000094fb04723e */ /* 0x000fe400000010ff */
[----:B---3--:R-:W-:Y:S01]  /*7ef0*/  F2FP.BF16.F32.PACK_AB R6, R249, R250 ;  /* 0x000000faf906723e */ /* 0x008fe200000010ff */
[----:B--2---:R-:W-:-:S04]  /*7f00*/  FFMA.FTZ R8, R44, UR10, -R15 ;  /* 0x0000000a2c087c23 */ /* 0x004fc8000801080f */
[----:B------:R2:W3:Y:S02]  /*7f10*/  MUFU.EX2 R246, R8 ;  /* 0x0000000800f67308 */ /* 0x0004e40000000800 */
[----:B--2---:R-:W-:Y:S01]  /*7f20*/  FFMA.FTZ R8, R45, UR10, -R15 ;  /* 0x0000000a2d087c23 */ /* 0x004fe2000801080f */
[----:B---3--:R-:W-:-:S05]  /*7f30*/  F2FP.BF16.F32.PACK_AB R5, R246, R248 ;  /* 0x000000f8f605723e */ /* 0x008fca00000010ff */
[----:B------:R2:W-:Y:S02]  /*7f40*/  MUFU.EX2 R247, R8 ;  /* 0x0000000800f77308 */ /* 0x0005e40000000800 */
[----:B--2---:R-:W-:Y:S02]  /*7f50*/  FFMA.FTZ R8, R46, UR10, -R15 ;  /* 0x0000000a2e087c23 */ /* 0x004fe4000801080f */
[----:B------:R-:W2:Y:S04]  /*7f60*/  LDSM.16.MT88.4 R44, [R225+0xb400] ;  /* 0x00b40000e12c783b */ /* 0x000ea80000004200 */
[----:B------:R-:W3:Y:S02]  /*7f70*/  MUFU.EX2 R245, R8 ;  /* 0x0000000800f57308 */ /* 0x000ee40000000800 */
[----:B---3--:R-:W-:Y:S01]  /*7f80*/  F2FP.BF16.F32.PACK_AB R7, R245, R247 ;  /* 0x000000f7f507723e */ /* 0x008fe200000010ff */
[----:B------:R-:W-:-:S05]  /*7f90*/  FFMA.FTZ R8, R202, UR10, -R16 ;  /* 0x0000000aca087c23 */ /* 0x000fca0008010810 */
[----:B------:R3:W5:Y:S01]  /*7fa0*/  MUFU.EX2 R242, R8 ;  /* 0x0000000800f27308 */ /* 0x0007620000000800 */
[C---:B------:R-:W-:Y:S06]  /*7fb0*/  HMMA.16816.F32.BF16 R48, R4.reuse, R28, R196 ;  /* 0x0000001c0430723c */ /* 0x040fec00000418c4 */
[C---:B------:R-:W-:Y:S06]  /*7fc0*/  HMMA.16816.F32.BF16 R56, R4.reuse, R30, R56 ;  /* 0x0000001e0438723c */ /* 0x040fec0000041838 */
[----:B----4-:R-:W-:Y:S01]  /*7fd0*/  HMMA.16816.F32.BF16 R64, R4, R20, R192 ;  /* 0x000000140440723c */ /* 0x010fe200000418c0 */
[----:B---3--:R-:W-:Y:S01]  /*7fe0*/  FFMA.FTZ R8, R203, UR10, -R16 ;  /* 0x0000000acb087c23 */ /* 0x008fe20008010810 */
[----:B-----5:R-:W-:-:S04]  /*7ff0*/  F2FP.BF16.F32.PACK_AB R9, R242, R149 ;  /* 0x00000095f209723e */ /* 0x020fc800000010ff */
[C---:B------:R-:W-:Y:S01]  /*8000*/  HMMA.16816.F32.BF16 R68, R4.reuse, R22, R184 ;  /* 0x000000160444723c */ /* 0x040fe200000418b8 */
[----:B------:R3:W-:Y:S05]  /*8010*/  MUFU.EX2 R243, R8 ;  /* 0x0000000800f37308 */ /* 0x0007ea0000000800 */
[C---:B------:R-:W-:Y:S06]  /*8020*/  HMMA.16816.F32.BF16 R76, R4.reuse, R24, R180 ;  /* 0x00000018044c723c */ /* 0x040fec00000418b4 */
[C---:B------:R-:W-:Y:S06]  /*8030*/  HMMA.16816.F32.BF16 R88, R4.reuse, R26, R152 ;  /* 0x0000001a0458723c */ /* 0x040fec0000041898 */
[----:B-1----:R-:W-:Y:S01]  /*8040*/  HMMA.16816.F32.BF16 R104, R4, R32, R104 ;  /* 0x000000200468723c */ /* 0x002fe20000041868 */
[----:B---3--:R-:W-:Y:S01]  /*8050*/  FFMA.FTZ R8, R204, UR10, -R16 ;  /* 0x0000000acc087c23 */ /* 0x008fe20008010810 */
[----:B------:R-:W-:-:S02]  /*8060*/  MOV R153, R151 ;  /* 0x0000009700997202 */ /* 0x000fc40000000f00 */
[----:B------:R-:W-:Y:S01]  /*8070*/  MOV R154, R142 ;  /* 0x0000008e009a7202 */ /* 0x000fe20000000f00 */
[----:B------:R1:W3:Y:S01]  /*8080*/  MUFU.EX2 R241, R8 ;  /* 0x0000000800f17308 */ /* 0x0002e20000000800 */
[C---:B------:R-:W-:Y:S01]  /*8090*/  HMMA.16816.F32.BF16 R112, R4.reuse, R34, R112 ;  /* 0x000000220470723c */ /* 0x040fe20000041870 */
[----:B------:R-:W-:Y:S02]  /*80a0*/  MOV R155, R143 ;  /* 0x0000008f009b7202 */ /* 0x000fe40000000f00 */
[----:B------:R-:W-:Y:S02]  /*80b0*/  MOV R143, R160 ;  /* 0x000000a0008f7202 */ /* 0x000fe40000000f00 */
[----:B------:R-:W-:Y:S01]  /*80c0*/  MOV R142, R161 ;  /* 0x000000a1008e7202 */ /* 0x000fe20000000f00 */
[C---:B------:R-:W-:Y:S06]  /*80d0*/  HMMA.16816.F32.BF16 R108, R4.reuse, R40, R108 ;  /* 0x00000028046c723c */ /* 0x040fec000004186c */
[----:B------:R-:W-:Y:S01]  /*80e0*/  HMMA.16816.F32.BF16 R120, R4, R42, R120 ;  /* 0x0000002a0478723c */ /* 0x000fe20000041878 */
[----:B-1----:R-:W-:-:S05]  /*80f0*/  F2FP.BF16.F32.PACK_AB R8, R159, R17 ;  /* 0x000000119f08723e */ /* 0x002fca00000010ff */
[----:B--2---:R-:W-:Y:S01]  /*8100*/  HMMA.16816.F32.BF16 R128, R4, R44, R128 ;  /* 0x0000002c0480723c */ /* 0x004fe20000041880 */
[----:B---3--:R-:W-:-:S05]  /*8110*/  F2FP.BF16.F32.PACK_AB R11, R241, R243 ;  /* 0x000000f3f10b723e */ /* 0x008fca00000010ff */
[----:B------:R-:W-:Y:S06]  /*8120*/  HMMA.16816.F32.BF16 R124, R4, R46, R144 ;  /* 0x0000002e047c723c */ /* 0x000fec0000041890 */
[----:B------:R-:W-:Y:S01]  /*8130*/  HMMA.16816.F32.BF16 R116, R8, R28, R116 ;  /* 0x0000001c0874723c */ /* 0x000fe20000041874 */
[----:B------:R-:W-:-:S04]  /*8140*/  FFMA.FTZ R4, R208, UR10, -R13 ;  /* 0x0000000ad0047c23 */ /* 0x000fc8000801080d */
[----:B------:R1:W-:Y:S01]  /*8150*/  MUFU.EX2 R240, R4 ;  /* 0x0000000400f07308 */ /* 0x0003e20000000800 */
[C---:B------:R-:W-:Y:S01]  /*8160*/  HMMA.16816.F32.BF16 R92, R8.reuse, R30, R92 ;  /* 0x0000001e085c723c */ /* 0x040fe2000004185c */
[----:B------:R-:W2:Y:S05]  /*8170*/  LDSM.16.MT88.4 R28, [R224+0x9800] ;  /* 0x00980000e01c783b */ /* 0x000eaa0000004200 */
[C---:B------:R-:W-:Y:S06]  /*8180*/  HMMA.16816.F32.BF16 R164, R8.reuse, R32, R164 ;  /* 0x0000002008a4723c */ /* 0x040fec00000418a4 */
[----:B------:R-:W-:Y:S01]  /*8190*/  HMMA.16816.F32.BF16 R172, R8, R34, R172 ;  /* 0x0000002208ac723c */ /* 0x000fe200000418ac */
[----:B------:R-:W3:Y:S01]  /*81a0*/  LDSM.16.MT88.4 R32, [R224+0xa800] ;  /* 0x00a80000e020783b */ /* 0x000ee20000004200 */
[----:B-1----:R-:W-:-:S04]  /*81b0*/  FFMA.FTZ R4, R209, UR10, -R13 ;  /* 0x0000000ad1047c23 */ /* 0x002fc8000801080d */
[C---:B------:R-:W-:Y:S01]  /*81c0*/  HMMA.16816.F32.BF16 R72, R8.reuse, R20, R72 ;  /* 0x000000140848723c */ /* 0x040fe20000041848 */
[----:B------:R1:W-:Y:S05]  /*81d0*/  MUFU.EX2 R208, R4 ;  /* 0x0000000400d07308 */ /* 0x0003ea0000000800 */
[C---:B------:R-:W-:Y:S01]  /*81e0*/  HMMA.16816.F32.BF16 R60, R8.reuse, R22, R60 ;  /* 0x00000016083c723c */ /* 0x040fe2000004183c */
[----:B------:R-:W-:Y:S05]  /*81f0*/  LDSM.16.MT88.4 R20, [R224+0xb800] ;  /* 0x00b80000e014783b */ /* 0x000fea0000004200 */
[C---:B------:R-:W-:Y:S06]  /*8200*/  HMMA.16816.F32.BF16 R52, R8.reuse, R24, R52 ;  /* 0x000000180834723c */ /* 0x040fec0000041834 */
[C---:B------:R-:W-:Y:S01]  /*8210*/  HMMA.16816.F32.BF16 R136, R8.reuse, R26, R136 ;  /* 0x0000001a0888723c */ /* 0x040fe20000041888 */
[----:B-1----:R-:W-:Y:S01]  /*8220*/  FFMA.FTZ R4, R201, UR10, -R14 ;  /* 0x0000000ac9047c23 */ /* 0x002fe2000801080e */
[----:B------:R-:W-:Y:S03]  /*8230*/  LDSM.16.MT88.4 R24, [R225+0xb800] ;  /* 0x00b80000e118783b */ /* 0x000fe60000004200 */
[----:B------:R1:W-:Y:S01]  /*8240*/  MUFU.EX2 R204, R4 ;  /* 0x0000000400cc7308 */ /* 0x0003e20000000800 */
[C---:B------:R-:W-:Y:S06]  /*8250*/  HMMA.16816.F32.BF16 R192, R8.reuse, R40, R132 ;  /* 0x0000002808c0723c */ /* 0x040fec0000041884 */
[----:B------:R-:W-:Y:S01]  /*8260*/  HMMA.16816.F32.BF16 R184, R8, R42, R80 ;  /* 0x0000002a08b8723c */ /* 0x000fe20000041850 */
[----:B------:R-:W4:Y:S01]  /*8270*/  LDSM.16.MT88.4 R40, [R225+0xa800] ;  /* 0x00a80000e128783b */ /* 0x000f220000004200 */
[----:B------:R-:W-:-:S02]  /*8280*/  MOV R134, R140 ;  /* 0x0000008c00867202 */ /* 0x000fc40000000f00 */
[----:B------:R-:W-:Y:S01]  /*8290*/  MOV R140, R177 ;  /* 0x000000b1008c7202 */ /* 0x000fe20000000f00 */
[----:B------:R-:W-:Y:S01]  /*82a0*/  LDSM.16.MT88.4 R80, [R224+0xbc00] ;  /* 0x00bc0000e050783b */ /* 0x000fe20000004200 */
[----:B------:R-:W-:Y:S01]  /*82b0*/  HMMA.16816.F32.BF16 R84, R8, R44, R84 ;  /* 0x0000002c0854723c */ /* 0x000fe20000041854 */
[----:B------:R-:W-:Y:S01]  /*82c0*/  MOV R135, R155 ;  /* 0x0000009b00877202 */ /* 0x000fe20000000f00 */
[----:B-1----:R-:W-:-:S04]  /*82d0*/  FFMA.FTZ R4, R191, UR10, -R14 ;  /* 0x0000000abf047c23 */ /* 0x002fc8000801080e */
[----:B------:R-:W-:Y:S01]  /*82e0*/  HMMA.16816.F32.BF16 R180, R8, R46, R96 ;  /* 0x0000002e08b4723c */ /* 0x000fe20000041860 */
[----:B------:R1:W-:Y:S06]  /*82f0*/  MUFU.EX2 R203, R4 ;  /* 0x0000000400cb7308 */ /* 0x0003ec0000000800 */
[----:B------:R-:W-:Y:S01]  /*8300*/  FFMA.FTZ R8, R235, UR10, -R13 ;  /* 0x0000000aeb087c23 */ /* 0x000fe2000801080d */
[----:B------:R-:W-:Y:S02]  /*8310*/  MOV R235, R171 ;  /* 0x000000ab00eb7202 */ /* 0x000fe40000000f00 */
[----:B------:R-:W-:-:S02]  /*8320*/  MOV R171, R178 ;  /* 0x000000b200ab7202 */ /* 0x000fc40000000f00 */
[----:B------:R5:W-:Y:S01]  /*8330*/  MUFU.EX2 R178, R8 ;  /* 0x0000000800b27308 */ /* 0x000be20000000800 */
[----:B-1----:R-:W-:-:S07]  /*8340*/  FFMA.FTZ R4, R200, UR10, -R14 ;  /* 0x0000000ac8047c23 */ /* 0x002fce000801080e */
[----:B------:R1:W-:Y:S01]  /*8350*/  MUFU.EX2 R202, R4 ;  /* 0x0000000400ca7308 */ /* 0x0003e20000000800 */
[----:B-----5:R-:W-:Y:S01]  /*8360*/  FFMA.FTZ R8, R223, UR10, -R13 ;  /* 0x0000000adf087c23 */ /* 0x020fe2000801080d */
[----:B------:R-:W-:-:S06]  /*8370*/  MOV R223, R153 ;  /* 0x0000009900df7202 */ /* 0x000fcc0000000f00 */
[----:B------:R5:W-:Y:S01]  /*8380*/  MUFU.EX2 R177, R8 ;  /* 0x0000000800b17308 */ /* 0x000be20000000800 */
[----:B-1----:R-:W-:-:S07]  /*8390*/  FFMA.FTZ R4, R205, UR10, -R14 ;  /* 0x0000000acd047c23 */ /* 0x002fce000801080e */
[----:B------:R1:W2:Y:S01]  /*83a0*/  MUFU.EX2 R201, R4 ;  /* 0x0000000400c97308 */ /* 0x0002a20000000800 */
[----:B-----5:R-:W-:Y:S01]  /*83b0*/  FFMA.FTZ R8, R213, UR10, -R16 ;  /* 0x0000000ad5087c23 */ /* 0x020fe20008010810 */
[----:B------:R-:W-:Y:S01]  /*83c0*/  MOV R213, R154 ;  /* 0x0000009a00d57202 */ /* 0x000fe20000000f00 */
[----:B-1----:R-:W-:Y:S01]  /*83d0*/  FFMA.FTZ R4, R206, UR10, -R15 ;  /* 0x0000000ace047c23 */ /* 0x002fe2000801080f */
[----:B--2---:R-:W-:Y:S02]  /*83e0*/  F2FP.BF16.F32.PACK_AB R6, R201, R202 ;  /* 0x000000cac906723e */ /* 0x004fe400000010ff */
[----:B------:R-:W-:Y:S02]  /*83f0*/  MOV R206, R158 ;  /* 0x0000009e00ce7202 */ /* 0x000fe40000000f00 */
[----:B------:R1:W-:Y:S01]  /*8400*/  MUFU.EX2 R200, R4 ;  /* 0x0000000400c87308 */ /* 0x0003e20000000800 */
[----:B------:R-:W-:-:S04]  /*8410*/  MOV R158, R162 ;  /* 0x000000a2009e7202 */ /* 0x000fc80000000f00 */
[----:B------:R-:W-:Y:S02]  /*8420*/  MOV R209, R158 ;  /* 0x0000009e00d17202 */ /* 0x000fe40000000f00 */
[----:B------:R-:W-:Y:S01]  /*8430*/  MOV R158, R171 ;  /* 0x000000ab009e7202 */ /* 0x000fe20000000f00 */
[--C-:B-1----:R-:W-:Y:S01]  /*8440*/  FFMA.FTZ R4, R207, UR10, -R15.reuse ;  /* 0x0000000acf047c23 */ /* 0x102fe2000801080f */
[----:B------:R-:W-:Y:S01]  /*8450*/  MOV R207, R159 ;  /* 0x0000009f00cf7202 */ /* 0x000fe20000000f00 */
[----:B------:R-:W-:Y:S02]  /*8460*/  IMAD.MOV.U32 R159, RZ, RZ, R188 ;  /* 0x000000ffff9f7224 */ /* 0x000fe400078e00bc */
[----:B------:R1:W2:Y:S02]  /*8470*/  MUFU.EX2 R199, R4 ;  /* 0x0000000400c77308 */ /* 0x0002a40000000800 */
[----:B-1----:R-:W-:Y:S01]  /*8480*/  FFMA.FTZ R4, R190, UR10, -R15 ;  /* 0x0000000abe047c23 */ /* 0x002fe2000801080f */
[----:B--2---:R-:W-:-:S05]  /*8490*/  F2FP.BF16.F32.PACK_AB R5, R199, R200 ;  /* 0x000000c8c705723e */ /* 0x004fca00000010ff */
[----:B------:R1:W-:Y:S02]  /*84a0*/  MUFU.EX2 R198, R4 ;  /* 0x0000000400c67308 */ /* 0x0003e40000000800 */
[----:B-1----:R-:W-:Y:S01]  /*84b0*/  FFMA.FTZ R4, R239, UR10, -R15 ;  /* 0x0000000aef047c23 */ /* 0x002fe2000801080f */
[----:B------:R-:W-:-:S05]  /*84c0*/  MOV R239, R148 ;  /* 0x0000009400ef7202 */ /* 0x000fca0000000f00 */
[----:B------:R1:W2:Y:S02]  /*84d0*/  MUFU.EX2 R197, R4 ;  /* 0x0000000400c57308 */ /* 0x0002a40000000800 */
[----:B-1----:R-:W-:Y:S01]  /*84e0*/  FFMA.FTZ R4, R212, UR10, -R13 ;  /* 0x0000000ad4047c23 */ /* 0x002fe2000801080d */
[----:B--2---:R-:W-:Y:S02]  /*84f0*/  F2FP.BF16.F32.PACK_AB R7, R197, R198 ;  /* 0x000000c6c507723e */ /* 0x004fe400000010ff */
[----:B------:R-:W-:-:S03]  /*8500*/  MOV R212, R149 ;  /* 0x0000009500d47202 */ /* 0x000fc60000000f00 */
[----:B------:R1:W-:Y:S02]  /*8510*/  MUFU.EX2 R205, R4 ;  /* 0x0000000400cd7308 */ /* 0x0003e40000000800 */
[--C-:B-1----:R-:W-:Y:S01]  /*8520*/  FFMA.FTZ R4, R211, UR10, -R13.reuse ;  /* 0x0000000ad3047c23 */ /* 0x102fe2000801080d */
[----:B------:R-:W-:Y:S01]  /*8530*/  MOV R211, R17 ;  /* 0x0000001100d37202 */ /* 0x000fe20000000f00 */
[----:B------:R-:W-:Y:S01]  /*8540*/  FFMA.FTZ R17, R210, UR10, -R13 ;  /* 0x0000000ad2117c23 */ /* 0x000fe2000801080d */
[----:B------:R-:W-:-:S03]  /*8550*/  MOV R210, R150 ;  /* 0x0000009600d27202 */ /* 0x000fc60000000f00 */
[----:B------:R1:W2:Y:S08]  /*8560*/  MUFU.EX2 R196, R4 ;  /* 0x0000000400c47308 */ /* 0x0002b00000000800 */
[----:B------:R-:W-:Y:S01]  /*8570*/  MUFU.EX2 R179, R17 ;  /* 0x0000001100b37308 */ /* 0x000fe20000000800 */
[----:B-1----:R-:W-:Y:S02]  /*8580*/  F2FP.BF16.F32.PACK_AB R4, R203, R204 ;  /* 0x000000cccb04723e */ /* 0x002fe400000010ff */
[----:B--2---:R-:W-:-:S05]  /*8590*/  F2FP.BF16.F32.PACK_AB R10, R196, R205 ;  /* 0x000000cdc40a723e */ /* 0x004fca00000010ff */
[C---:B------:R-:W-:Y:S01]  /*85a0*/  HMMA.16816.F32.BF16 R148, R4.reuse, R36, R64 ;  /* 0x000000240494723c */ /* 0x040fe20000041840 */
[----:B------:R1:W-:Y:S05]  /*85b0*/  MUFU.EX2 R66, R8 ;  /* 0x0000000800427308 */ /* 0x0003ea0000000800 */
[C---:B------:R-:W-:Y:S06]  /*85c0*/  HMMA.16816.F32.BF16 R160, R4.reuse, R28, R48 ;  /* 0x0000001c04a0723c */ /* 0x040fec0000041830 */
[----:B------:R-:W-:Y:S01]  /*85d0*/  HMMA.16816.F32.BF16 R188, R4, R30, R56 ;  /* 0x0000001e04bc723c */ /* 0x000fe20000041838 */
[----:B-1----:R-:W-:Y:S01]  /*85e0*/  FFMA.FTZ R8, R214, UR10, -R16 ;  /* 0x0000000ad6087c23 */ /* 0x002fe20008010810 */
[----:B------:R-:W-:Y:S01]  /*85f0*/  IMAD.MOV.U32 R214, RZ, RZ, R156 ;  /* 0x000000ffffd67224 */ /* 0x000fe200078e009c */
[----:B------:R-:W-:-:S03]  /*8600*/  MOV R156, R159 ;  /* 0x0000009f009c7202 */ /* 0x000fc60000000f00 */
[----:B---3--:R-:W-:Y:S01]  /*8610*/  HMMA.16816.F32.BF16 R144, R4, R32, R76 ;  /* 0x000000200490723c */ /* 0x008fe2000004184c */
[----:B------:R1:W2:Y:S01]  /*8620*/  MUFU.EX2 R65, R8 ;  /* 0x0000000800417308 */ /* 0x0002a20000000800 */
[----:B------:R-:W-:-:S04]  /*8630*/  MOV R159, R168 ;  /* 0x000000a8009f7202 */ /* 0x000fc80000000f00 */
[C---:B------:R-:W-:Y:S06]  /*8640*/  HMMA.16816.F32.BF16 R152, R4.reuse, R34, R88 ;  /* 0x000000220498723c */ /* 0x040fec0000041858 */
[----:B------:R-:W-:Y:S01]  /*8650*/  HMMA.16816.F32.BF16 R96, R4, R38, R68 ;  /* 0x000000260460723c */ /* 0x000fe20000041844 */
[----:B-1----:R-:W-:Y:S01]  /*8660*/  FFMA.FTZ R8, R215, UR10, -R16 ;  /* 0x0000000ad7087c23 */ /* 0x002fe20008010810 */
[----:B------:R-:W-:-:S04]  /*8670*/  MOV R215, R157 ;  /* 0x0000009d00d77202 */ /* 0x000fc80000000f00 */
[----:B----4-:R-:W-:Y:S01]  /*8680*/  HMMA.16816.F32.BF16 R104, R4, R40, R104 ;  /* 0x000000280468723c */ /* 0x010fe20000041868 */
[----:B------:R-:W-:Y:S01]  /*8690*/  MOV R157, R169 ;  /* 0x000000a9009d7202 */ /* 0x000fe20000000f00 */
[----:B------:R1:W-:Y:S01]  /*86a0*/  MUFU.EX2 R64, R8 ;  /* 0x0000000800407308 */ /* 0x0003e20000000800 */
[----:B--2---:R-:W-:-:S03]  /*86b0*/  F2FP.BF16.F32.PACK_AB R9, R65, R66 ;  /* 0x000000424109723e */ /* 0x004fc600000010ff */
[C---:B------:R-:W-:Y:S06]  /*86c0*/  HMMA.16816.F32.BF16 R108, R4.reuse, R20, R108 ;  /* 0x00000014046c723c */ /* 0x040fec000004186c */
[C---:B------:R-:W-:Y:S06]  /*86d0*/  HMMA.16816.F32.BF16 R76, R4.reuse, R22, R120 ;  /* 0x00000016044c723c */ /* 0x040fec0000041878 */
[----:B------:R-:W-:Y:S01]  /*86e0*/  HMMA.16816.F32.BF16 R88, R4, R24, R128 ;  /* 0x000000180458723c */ /* 0x000fe20000041880 */
[----:B-1----:R-:W-:Y:S01]  /*86f0*/  FFMA.FTZ R8, R216, UR10, -R16 ;  /* 0x0000000ad8087c23 */ /* 0x002fe20008010810 */
[----:B------:R-:W-:-:S03]  /*8700*/  MOV R216, R170 ;  /* 0x000000aa00d87202 */ /* 0x000fc60000000f00 */
[----:B------:R1:W2:Y:S01]  /*8710*/  MUFU.EX2 R51, R8 ;  /* 0x0000000800337308 */ /* 0x0002a20000000800 */
[C---:B------:R-:W-:Y:S06]  /*8720*/  HMMA.16816.F32.BF16 R168, R4.reuse, R42, R112 ;  /* 0x0000002a04a8723c */ /* 0x040fec0000041870 */
[----:B------:R-:W-:Y:S01]  /*8730*/  HMMA.16816.F32.BF16 R56, R4, R26, R124 ;  /* 0x0000001a0438723c */ /* 0x000fe2000004187c */
[----:B------:R-:W-:Y:S06]  /*8740*/  LDSM.16.MT88.4 R124, [R224+0x9c00] ;  /* 0x009c0000e07c783b */ /* 0x000fec0000004200 */
[----:B------:R-:W-:Y:S01]  /*8750*/  FFMA.FTZ R4, R233, UR10, -R14 ;  /* 0x0000000ae9047c23 */ /* 0x000fe2000801080e */
[----:B------:R-:W-:Y:S01]  /*8760*/  MOV R5, R156 ;  /* 0x0000009c00057202 */ /* 0x000fe20000000f00 */
[----:B-1----:R-:W-:-:S02]  /*8770*/  FFMA.FTZ R8, R232, UR10, -R13 ;  /* 0x0000000ae8087c23 */ /* 0x002fc4000801080d */
[----:B------:R1:W-:Y:S01]  /*8780*/  MUFU.EX2 R49, R4 ;  /* 0x0000000400317308 */ /* 0x0003e20000000800 */
[----:B--2---:R-:W-:Y:S02]  /*8790*/  F2FP.BF16.F32.PACK_AB R11, R51, R64 ;  /* 0x00000040330b723e */ /* 0x004fe400000010ff */
[----:B------:R-:W-:Y:S02]  /*87a0*/  MOV R232, R134 ;  /* 0x0000008600e87202 */ /* 0x000fe40000000f00 */
[----:B------:R-:W-:Y:S02]  /*87b0*/  MOV R233, R209 ;  /* 0x000000d100e97202 */ /* 0x000fe40000000f00 */
[----:B------:R-:W-:Y:S01]  /*87c0*/  MOV R209, R103 ;  /* 0x0000006700d17202 */ /* 0x000fe20000000f00 */
[----:B------:R2:W-:Y:S01]  /*87d0*/  MUFU.EX2 R67, R8 ;  /* 0x0000000800437308 */ /* 0x0005e20000000800 */
[-C--:B------:R-:W-:Y:S02]  /*87e0*/  MOV R103, R100.reuse ;  /* 0x0000006400677202 */ /* 0x080fe40000000f00 */
[----:B------:R-:W-:Y:S01]  /*87f0*/  @P0 MOV R103, R100 ;  /* 0x0000006400670202 */ /* 0x000fe20000000f00 */
[----:B-1----:R-:W-:Y:S01]  /*8800*/  FFMA.FTZ R4, R217, UR10, -R14 ;  /* 0x0000000ad9047c23 */ /* 0x002fe2000801080e */
[----:B------:R-:W-:-:S03]  /*8810*/  MOV R217, R157 ;  /* 0x0000009d00d97202 */ /* 0x000fc60000000f00 */
[----:B------:R1:W3:Y:S01]  /*8820*/  MUFU.EX2 R48, R4 ;  /* 0x0000000400307308 */ /* 0x0002e20000000800 */
[----:B--2---:R-:W-:Y:S01]  /*8830*/  FFMA.FTZ R8, R234, UR10, -R16 ;  /* 0x0000000aea087c23 */ /* 0x004fe20008010810 */
[----:B------:R-:W-:-:S06]  /*8840*/  MOV R234, R135 ;  /* 0x0000008700ea7202 */ /* 0x000fcc0000000f00 */
[----:B------:R2:W-:Y:S01]  /*8850*/  MUFU.EX2 R50, R8 ;  /* 0x0000000800327308 */ /* 0x0005e20000000800 */
[----:B-1----:R-:W-:Y:S01]  /*8860*/  FFMA.FTZ R4, R219, UR10, -R14 ;  /* 0x0000000adb047c23 */ /* 0x002fe2000801080e */
[----:B------:R-:W-:Y:S02]  /*8870*/  MOV R219, R158 ;  /* 0x0000009e00db7202 */ /* 0x000fe40000000f00 */
[----:B--2---:R-:W-:-:S07]  /*8880*/  F2FP.BF16.F32.PACK_AB R8, R208, R240 ;  /* 0x000000f0d008723e */ /* 0x004fce00000010ff */
[C---:B------:R-:W-:Y:S01]  /*8890*/  HMMA.16816.F32.BF16 R44, R8.reuse, R30, R92 ;  /* 0x0000001e082c723c */ /* 0x040fe2000004185c */
[----:B------:R1:W-:Y:S05]  /*88a0*/  MUFU.EX2 R31, R4 ;  /* 0x00000004001f7308 */ /* 0x0003ea0000000800 */
[----:B------:R-:W-:Y:S01]  /*88b0*/  HMMA.16816.F32.BF16 R116, R8, R28, R116 ;  /* 0x0000001c0874723c */ /* 0x000fe20000041874 */
[----:B---3--:R-:W-:-:S05]  /*88c0*/  F2FP.BF16.F32.PACK_AB R92, R48, R49 ;  /* 0x00000031305c723e */ /* 0x008fca00000010ff */
[----:B------:R-:W-:Y:S01]  /*88d0*/  HMMA.16816.F32.BF16 R68, R8, R20, R192 ;  /* 0x000000140844723c */ /* 0x000fe200000418c0 */
[----:B-1----:R-:W-:-:S06]  /*88e0*/  FFMA.FTZ R4, R221, UR10, -R14 ;  /* 0x0000000add047c23 */ /* 0x002fcc000801080e */
[----:B------:R-:W-:Y:S01]  /*88f0*/  MOV R195, R102 ;  /* 0x0000006600c37202 */ /* 0x000fe20000000f00 */
[C---:B------:R-:W-:Y:S01]  /*8900*/  HMMA.16816.F32.BF16 R132, R8.reuse, R36, R72 ;  /* 0x000000240884723c */ /* 0x040fe20000041848 */
[----:B------:R-:W-:Y:S01]  /*8910*/  MOV R221, R140 ;  /* 0x0000008c00dd7202 */ /* 0x000fe20000000f00 */
[----:B------:R1:W2:Y:S01]  /*8920*/  MUFU.EX2 R30, R4 ;  /* 0x00000004001e7308 */ /* 0x0002a20000000800 */
[-C--:B------:R-:W-:Y:S02]  /*8930*/  MOV R102, R19.reuse ;  /* 0x0000001300667202 */ /* 0x080fe40000000f00 */
[----:B------:R-:W-:Y:S01]  /*8940*/  @P0 MOV R102, R19 ;  /* 0x0000001300660202 */ /* 0x000fe20000000f00 */
[----:B------:R-:W-:Y:S01]  /*8950*/  HMMA.16816.F32.BF16 R60, R8, R38, R60 ;  /* 0x00000026083c723c */ /* 0x000fe2000004183c */
[----:B------:R-:W-:-:S05]  /*8960*/  FFMA.FTZ R0, R219, R0, R221 ;  /* 0x00000000db007223 */ /* 0x000fca00000100dd */
[C---:B------:R-:W-:Y:S06]  /*8970*/  HMMA.16816.F32.BF16 R52, R8.reuse, R32, R52 ;  /* 0x000000200834723c */ /* 0x040fec0000041834 */
[C---:B------:R-:W-:Y:S01]  /*8980*/  HMMA.16816.F32.BF16 R164, R8.reuse, R40, R164 ;  /* 0x0000002808a4723c */ /* 0x040fe200000418a4 */
[----:B-1----:R-:W-:Y:S01]  /*8990*/  FFMA.FTZ R4, R218, UR10, -R15 ;  /* 0x0000000ada047c23 */ /* 0x002fe2000801080f */
[----:B------:R-:W-:Y:S01]  /*89a0*/  IMAD.MOV.U32 R218, RZ, RZ, R141 ;  /* 0x000000ffffda7224 */ /* 0x000fe200078e008d */
[----:B--2---:R-:W-:Y:S02]  /*89b0*/  F2FP.BF16.F32.PACK_AB R94, R30, R31 ;  /* 0x0000001f1e5e723e */ /* 0x004fe400000010ff */
[----:B------:R1:W-:Y:S01]  /*89c0*/  MUFU.EX2 R29, R4 ;  /* 0x00000004001d7308 */ /* 0x0003e20000000800 */
[C---:B------:R-:W-:Y:S06]  /*89d0*/  HMMA.16816.F32.BF16 R84, R8.reuse, R24, R84 ;  /* 0x000000180854723c */ /* 0x040fec0000041854 */
[C---:B------:R-:W-:Y:S06]  /*89e0*/  HMMA.16816.F32.BF16 R32, R8.reuse, R34, R136 ;  /* 0x000000220820723c */ /* 0x040fec0000041888 */
[----:B------:R-:W-:Y:S01]  /*89f0*/  HMMA.16816.F32.BF16 R40, R8, R42, R172 ;  /* 0x0000002a0828723c */ /* 0x000fe200000418ac */
[----:B------:R-:W-:Y:S01]  /*8a00*/  LDSM.16.MT88.4 R172, [R225+0xac00] ;  /* 0x00ac0000e1ac783b */ /* 0x000fe20000004200 */
[----:B-1----:R-:W-:Y:S01]  /*8a10*/  FFMA.FTZ R4, R220, UR10, -R15 ;  /* 0x0000000adc047c23 */ /* 0x002fe2000801080f */
[----:B------:R-:W-:-:S03]  /*8a20*/  MOV R220, R142 ;  /* 0x0000008e00dc7202 */ /* 0x000fc60000000f00 */
[----:B------:R-:W-:Y:S01]  /*8a30*/  HMMA.16816.F32.BF16 R36, R8, R22, R184 ;  /* 0x000000160824723c */ /* 0x000fe200000418b8 */
[----:B------:R-:W-:Y:S01]  /*8a40*/  LDSM.16.MT88.4 R20, [R225+0xbc00] ;  /* 0x00bc0000e114783b */ /* 0x000fe20000004200 */
[----:B------:R1:W2:Y:S01]  /*8a50*/  MUFU.EX2 R17, R4 ;  /* 0x0000000400117308 */ /* 0x0002a20000000800 */
[----:B------:R-:W-:-:S03]  /*8a60*/  FFMA.FTZ R2, R218, R2, R220 ;  /* 0x00000002da027223 */ /* 0x000fc600000100dc */
[----:B------:R-:W-:Y:S07]  /*8a70*/  HMMA.16816.F32.BF16 R24, R8, R26, R180 ;  /* 0x0000001a0818723c */ /* 0x000fee00000418b4 */
[----:B------:R-:W-:Y:S01]  /*8a80*/  FADD.FTZ R9, R234, R0 ;  /* 0x00000000ea097221 */ /* 0x000fe20000010000 */
[--C-:B-1----:R-:W-:Y:S01]  /*8a90*/  FFMA.FTZ R4, R222, UR10, -R15.reuse ;  /* 0x0000000ade047c23 */ /* 0x102fe2000801080f */
[----:B------:R-:W-:Y:S02]  /*8aa0*/  MOV R222, R143 ;  /* 0x0000008f00de7202 */ /* 0x000fe40000000f00 */
[----:B------:R-:W1:Y:S01]  /*8ab0*/  LDSM.16.MT88.4 R140, [R225+0x9c00] ;  /* 0x009c0000e18c783b */ /* 0x000e620000004200 */
[----:B------:R3:W-:Y:S01]  /*8ac0*/  MUFU.EX2 R28, R4 ;  /* 0x00000004001c7308 */ /* 0x0007e20000000800 */
[----:B--2---:R-:W-:Y:S01]  /*8ad0*/  F2FP.BF16.F32.PACK_AB R93, R17, R29 ;  /* 0x0000001d115d723e */ /* 0x004fe200000010ff */
[----:B---3--:R-:W-:Y:S01]  /*8ae0*/  FFMA.FTZ R4, R231, UR10, -R15 ;  /* 0x0000000ae7047c23 */ /* 0x008fe2000801080f */
[----:B------:R-:W-:-:S02]  /*8af0*/  MOV R231, R101 ;  /* 0x0000006500e77202 */ /* 0x000fc40000000f00 */
[----:B------:R-:W-:-:S03]  /*8b00*/  MOV R15, R159 ;  /* 0x0000009f000f7202 */ /* 0x000fc60000000f00 */
[----:B------:R2:W3:Y:S01]  /*8b10*/  MUFU.EX2 R14, R4 ;  /* 0x00000004000e7308 */ /* 0x0004e20000000800 */
[----:B------:R-:W4:Y:S01]  /*8b20*/  LDSM.16.MT88.4 R156, [R224+0xac00] ;  /* 0x00ac0000e09c783b */ /* 0x000f220000004200 */
[-C--:B------:R-:W-:Y:S01]  /*8b30*/  MOV R101, R18.reuse ;  /* 0x0000001200657202 */ /* 0x080fe20000000f00 */
[----:B------:R-:W-:Y:S01]  /*8b40*/  FFMA.FTZ R3, R222, R3, R15 ;  /* 0x00000003de037223 */ /* 0x000fe2000001000f */
[----:B------:R-:W-:-:S03]  /*8b50*/  @P0 MOV R101, R18 ;  /* 0x0000001200650202 */ /* 0x000fc60000000f00 */
[----:B------:R-:W-:Y:S01]  /*8b60*/  FADD.FTZ R5, R5, R3 ;  /* 0x0000000305057221 */ /* 0x000fe20000010000 */
[----:B--2---:R-:W-:Y:S01]  /*8b70*/  FFMA.FTZ R4, R236, UR10, -R16 ;  /* 0x0000000aec047c23 */ /* 0x004fe20008010810 */
[----:B---3--:R-:W-:-:S03]  /*8b80*/  F2FP.BF16.F32.PACK_AB R95, R14, R28 ;  /* 0x0000001c0e5f723e */ /* 0x008fc600000010ff */
[----:B------:R2:W3:Y:S04]  /*8b90*/  MUFU.EX2 R13, R4 ;  /* 0x00000004000d7308 */ /* 0x0004e80000000800 */
[C---:B-1----:R-:W-:Y:S06]  /*8ba0*/  HMMA.16816.F32.BF16 R136, R92.reuse, R142, R96 ;  /* 0x0000008e5c88723c */ /* 0x042fec0000041860 */
[----:B------:R-:W-:Y:S01]  /*8bb0*/  HMMA.16816.F32.BF16 R112, R92, R124, R160 ;  /* 0x0000007c5c70723c */ /* 0x000fe200000418a0 */
[----:B------:R-:W-:-:S02]  /*8bc0*/  F2FP.BF16.F32.PACK_AB R96, R178, R179 ;  /* 0x000000b3b260723e */ /* 0x000fc400000010ff */
[----:B------:R-:W-:-:S03]  /*8bd0*/  F2FP.BF16.F32.PACK_AB R98, R67, R177 ;  /* 0x000000b14362723e */ /* 0x000fc600000010ff */
[----:B------:R-:W-:Y:S01]  /*8be0*/  HMMA.16816.F32.BF16 R128, R92, R140, R148 ;  /* 0x0000008c5c80723c */ /* 0x000fe20000041894 */
[----:B--2---:R-:W-:Y:S01]  /*8bf0*/  FFMA.FTZ R4, R237, UR10, -R16 ;  /* 0x0000000aed047c23 */ /* 0x004fe20008010810 */
[----:B---3--:R-:W-:-:S03]  /*8c00*/  F2FP.BF16.F32.PACK_AB R97, R13, R50 ;  /* 0x000000320d61723e */ /* 0x008fc600000010ff */
[----:B------:R1:W-:Y:S01]  /*8c10*/  MUFU.EX2 R7, R4 ;  /* 0x0000000400077308 */ /* 0x0003e20000000800 */
[C---:B------:R-:W-:Y:S06]  /*8c20*/  HMMA.16816.F32.BF16 R120, R92.reuse, R126, R188 ;  /* 0x0000007e5c78723c */ /* 0x040fec00000418bc */
[C---:B----4-:R-:W-:Y:S06]  /*8c30*/  HMMA.16816.F32.BF16 R144, R92.reuse, R156, R144 ;  /* 0x0000009c5c90723c */ /* 0x050fec0000041890 */
[----:B------:R-:W-:Y:S01]  /*8c40*/  HMMA.16816.F32.BF16 R152, R92, R158, R152 ;  /* 0x0000009e5c98723c */ /* 0x000fe20000041898 */
[----:B-1----:R-:W-:-:S05]  /*8c50*/  FFMA.FTZ R4, R238, UR10, -R16 ;  /* 0x0000000aee047c23 */ /* 0x002fca0008010810 */
[C---:B------:R-:W-:Y:S01]  /*8c60*/  HMMA.16816.F32.BF16 R160, R92.reuse, R172, R104 ;  /* 0x000000ac5ca0723c */ /* 0x040fe20000041868 */
[----:B------:R1:W2:Y:S05]  /*8c70*/  MUFU.EX2 R6, R4 ;  /* 0x0000000400067308 */ /* 0x0002aa0000000800 */
[----:B------:R-:W-:Y:S01]  /*8c80*/  HMMA.16816.F32.BF16 R168, R92, R174, R168 ;  /* 0x000000ae5ca8723c */ /* 0x000fe200000418a8 */
[-C--:B------:R-:W-:Y:S02]  /*8c90*/  MOV R104, R176.reuse ;  /* 0x000000b000687202 */ /* 0x080fe40000000f00 */
[----:B------:R-:W-:-:S03]  /*8ca0*/  @P0 MOV R104, R176 ;  /* 0x000000b000680202 */ /* 0x000fc60000000f00 */
[C---:B------:R-:W-:Y:S06]  /*8cb0*/  HMMA.16816.F32.BF16 R72, R92.reuse, R80, R108 ;  /* 0x000000505c48723c */ /* 0x040fec000004186c */
[C---:B------:R-:W-:Y:S01]  /*8cc0*/  HMMA.16816.F32.BF16 R76, R92.reuse, R82, R76 ;  /* 0x000000525c4c723c */ /* 0x040fe2000004184c */
[----:B-1----:R-:W-:Y:S01]  /*8cd0*/  FFMA.FTZ R4, R231, R12, R195 ;  /* 0x0000000ce7047223 */ /* 0x002fe200000100c3 */
[----:B--2---:R-:W-:Y:S02]  /*8ce0*/  F2FP.BF16.F32.PACK_AB R99, R6, R7 ;  /* 0x000000070663723e */ /* 0x004fe400000010ff */
[----:B------:R-:W-:Y:S01]  /*8cf0*/  @P0 IADD3 R231, R244, -0x3, RZ ;  /* 0xfffffffdf4e70810 */ /* 0x000fe20007ffe0ff */
[----:B------:R-:W-:Y:S01]  /*8d00*/  FADD.FTZ R8, R217, R4 ;  /* 0x00000004d9087221 */ /* 0x000fe20000010000 */
[----:B------:R-:W-:Y:S01]  /*8d10*/  FADD.FTZ R4, R233, R2 ;  /* 0x00000002e9047221 */ /* 0x000fe20000010000 */
[----:B------:R-:W-:Y:S01]  /*8d20*/  FADD.FTZ R2, R216, R5 ;  /* 0x00000005d8027221 */ /* 0x000fe20000010000 */
[----:B------:R-:W-:Y:S01]  /*8d30*/  HMMA.16816.F32.BF16 R88, R92, R20, R88 ;  /* 0x000000145c58723c */ /* 0x000fe20000041858 */
        /* <DEDUP_REMOVED lines=59> */
[C---:B------:R-:W-:Y:S03]  /*90f0*/  HMMA.16816.F32.BF16 R148, R96.reuse, R156, R52 ;  /* 0x0000009c6094723c */ /* 0x040fe60000041834 */
[----:B------:R1:W-:Y:S03]  /*9100*/  STL [R1+0x18], R2 ;  /* 0x0000180201007387 */ /* 0x0003e60000100800 */
[C---:B------:R-:W-:Y:S01]  /*9110*/  HMMA.16816.F32.BF16 R164, R96.reuse, R172, R164 ;  /* 0x000000ac60a4723c */ /* 0x040fe200000418a4 */
[----:B------:R1:W-:Y:S05]  /*9120*/  STL [R1+0x1c], R0 ;  /* 0x00001c0001007387 */ /* 0x0003ea0000100800 */
        /* <DEDUP_REMOVED lines=10> */
[----:B-1----:R-:W-:-:S15]  /*91d0*/  @P0 BRA `(.L_x_384) ;  /* 0x0000000000080947 */ /* 0x002fde0003800000 */
.L_x_382:
[----:B------:R-:W2:Y:S02]  /*91e0*/  LDL.LU R0, [R1] ;  /* 0x0000000001007983 */ /* 0x000ea40000300800 */
[----:B--2---:R-:W-:-:S07]  /*91f0*/  IADD3 R231, R0, -0x1, RZ ;  /* 0xffffffff00e77810 */ /* 0x004fce0007ffe0ff */
.L_x_384:
[----:B------:R-:W-:-:S13]  /*9200*/  ISETP.GE.AND P0, PT, R231, RZ, PT ;  /* 0x000000ffe700720c */ /* 0x000fda0003f06270 */
[----:B------:R-:W-:Y:S05]  /*9210*/  @!P0 BRA `(.L_x_385) ;  /* 0x0000003800948947 */ /* 0x000fea0003800000 */
[----:B------:R-:W2:Y:S01]  /*9220*/  LDL.LU R0, [R1+0x4] ;  /* 0x0000040001007983 */ /* 0x000ea20000300800 */
[----:B------:R-:W-:Y:S01]  /*9230*/  IMAD.MOV.U32 R100, RZ, RZ, R103 ;  /* 0x000000ffff647224 */ /* 0x000fe200078e0067 */
[----:B------:R-:W-:Y:S01]  /*9240*/  MOV R3, R104 ;  /* 0x0000006800037202 */ /* 0x000fe20000000f00 */
[----:B------:R-:W-:Y:S01]  /*9250*/  IMAD.MOV.U32 R106, RZ, RZ, R101 ;  /* 0x000000ffff6a7224 */ /* 0x000fe200078e0065 */
[----:B------:R-:W-:Y:S01]  /*9260*/  MOV R105, R102 ;  /* 0x0000006600697202 */ /* 0x000fe20000000f00 */
[----:B------:R-:W-:Y:S01]  /*9270*/  ULDC UR5, c[0x0][0x39c] ;  /* 0x0000e70000057ab9 */ /* 0x000fe20000000800 */
[----:B------:R-:W-:Y:S01]  /*9280*/  ULDC UR4, c[0x0][0x2ec] ;  /* 0x0000bb0000047ab9 */ /* 0x000fe20000000800 */
[----:B------:R-:W-:Y:S01]  /*9290*/  ULDC.64 UR10, c[0x0][0x220] ;  /* 0x00008800000a7ab9 */ /* 0x000fe20000000a00 */
[----:B------:R-:W-:Y:S01]  /*92a0*/  ULDC.64 UR6, c[0x0][0x218] ;  /* 0x0000860000067ab9 */ /* 0x000fe20000000a00 */
[----:B------:R-:W-:Y:S01]  /*92b0*/  ULDC.64 UR8, c[0x0][0x248] ;  /* 0x0000920000087ab9 */ /* 0x000fe20000000a00 */
[C---:B--2---:R-:W-:Y:S01]  /*92c0*/  SHF.L.U64.HI R2, R252.reuse, 0x1, R0 ;  /* 0x00000001fc027819 */ /* 0x044fe20000010200 */
[----:B------:R-:W-:-:S04]  /*92d0*/  IMAD.SHL.U32 R0, R252, 0x2, RZ ;  /* 0x00000002fc007824 */ /* 0x000fc800078e00ff */
[----:B------:R1:W-:Y:S04]  /*92e0*/  STL [R1+0x28], R2 ;  /* 0x0000280201007387 */ /* 0x0003e80000100800 */
[----:B------:R1:W-:Y:S04]  /*92f0*/  STL [R1+0x2c], R0 ;  /* 0x00002c0001007387 */ /* 0x0003e80000100800 */
[----:B------:R-:W2:Y:S04]  /*9300*/  LDL.LU.64 R6, [R1+0x8] ;  /* 0x0000080001067983 */ /* 0x000ea80000300a00 */
[----:B------:R-:W2:Y:S02]  /*9310*/  LDL.LU.64 R4, [R1+0x60] ;  /* 0x0000600001047983 */ /* 0x000ea40000300a00 */
[----:B--2---:R-:W-:-:S05]  /*9320*/  MOV R5, R7 ;  /* 0x0000000700057202 */ /* 0x004fca0000000f00 */
[----:B------:R1:W-:Y:S01]  /*9330*/  STL.64 [R1+0x20], R4 ;  /* 0x0000200401007387 */ /* 0x0003e20000100a00 */
[----:B------:R-:W-:Y:S05]  /*9340*/  BRA `(.L_x_386) ;  /* 0x00000000006c7947 */ /* 0x000fea0003800000 */
.L_x_388:
[----:B------:R-:W2:Y:S01]  /*9350*/  LDL.64 R244, [R1+0x40] ;  /* 0x0000400001f47983 */ /* 0x000ea20000100a00 */
[----:B------:R-:W-:Y:S03]  /*9360*/  VIADD R0, R231, 0xffffffff ;  /* 0xffffffffe7007836 */ /* 0x000fe60000000000 */
[----:B------:R-:W5:Y:S01]  /*9370*/  LDL.64 R242, [R1+0x38] ;  /* 0x0000380001f27983 */ /* 0x000f620000100a00 */
[----:B------:R-:W-:Y:S01]  /*9380*/  IMAD.WIDE.U32 R6, R0, UR8, RZ ;  /* 0x0000000800067c25 */ /* 0x000fe2000f8e00ff */
[----:B------:R-:W-:Y:S02]  /*9390*/  SHF.R.S32.HI R2, RZ, 0x1f, R0 ;  /* 0x0000001fff027819 */ /* 0x000fe40000011400 */
[----:B------:R-:W3:Y:S03]  /*93a0*/  LDL R102, [R1+0x34] ;  /* 0x0000340001667983 */ /* 0x000ee60000100800 */
[----:B------:R-:W-:Y:S01]  /*93b0*/  IMAD R2, R2, UR8, RZ ;  /* 0x0000000802027c24 */ /* 0x000fe2000f8e02ff */
[----:B------:R-:W4:Y:S03]  /*93c0*/  LDL R101, [R1+0x4c] ;  /* 0x00004c0001657983 */ /* 0x000f260000100800 */
[----:B------:R-:W-:Y:S04]  /*93d0*/  IMAD R2, R0, UR9, R2 ;  /* 0x0000000900027c24 */ /* 0x000fe8000f8e0202 */
[----:B------:R-:W-:Y:S01]  /*93e0*/  IMAD.IADD R2, R7, 0x1, R2 ;  /* 0x0000000107027824 */ /* 0x000fe200078e0202 */
[----:B--2---:R-:W-:Y:S04]  /*93f0*/  LEA R0, P1, R6, R244, 0x6 ;  /* 0x000000f406007211 */ /* 0x004fe800078230ff */
[----:B------:R-:W-:Y:S02]  /*9400*/  LEA R4, P2, R0, UR6, 0x1 ;  /* 0x0000000600047c11 */ /* 0x000fe4000f8408ff */
[----:B-----5:R-:W-:Y:S02]  /*9410*/  LEA.HI.X R2, R6, R243, R2, 0x6, P1 ;  /* 0x000000f306027211 */ /* 0x020fe400008f3402 */
[----:B---3--:R-:W-:Y:S02]  /*9420*/  IADD3 R6, P1, R102, R4, RZ ;  /* 0x0000000466067210 */ /* 0x008fe40007f3e0ff */
[----:B------:R-:W-:Y:S05]  /*9430*/  LEA.HI.X R5, R0, UR7, R2, 0x1, P2 ;  /* 0x0000000700057c11 */ /* 0x000fea00090f0c02 */
[----:B------:R-:W-:Y:S01]  /*9440*/  @!PT LDS RZ, [RZ] ;  /* 0x00000000fffff984 */ /* 0x000fe20000000800 */
[----:B------:R-:W-:Y:S01]  /*9450*/  @!PT LDS RZ, [RZ] ;  /* 0x00000000fffff984 */ /* 0x000fe20000000800 */
[----:B------:R-:W-:Y:S01]  /*9460*/  @!PT LDS RZ, [RZ] ;  /* 0x00000000fffff984 */ /* 0x000fe20000000800 */
[----:B------:R1:W-:Y:S01]  /*9470*/  LDGSTS.E.BYPASS.LTC128B.128 [R230+0x6000], desc[UR12][R4.64] ;  /* 0x0600000004e67fae */ /* 0x0003e2000b901d4c */
[----:B----4-:R-:W-:Y:S03]  /*9480*/  IMAD.X R7, R101, 0x1, R5, P1 ;  /* 0x0000000165077824 */ /* 0x010fe600008e0605 */
[----:B------:R1:W-:Y:S04]  /*9490*/  LDGSTS.E.BYPASS.LTC128B.128 [R230+0x7000], desc[UR12][R4.64+0x40] ;  /* 0x0700004004e67fae */ /* 0x0003e8000b901d4c */
[----:B------:R1:W-:Y:S04]  /*94a0*/  LDGSTS.E.BYPASS.LTC128B.128 [R230+0x8000], desc[UR12][R4.64+0x80] ;  /* 0x0800008004e67fae */ /* 0x0003e8000b901d4c */
[----:B------:R1:W-:Y:S04]  /*94b0*/  LDGSTS.E.BYPASS.LTC128B.128 [R230+0x6800], desc[UR12][R6.64] ;  /* 0x0680000006e67fae */ /* 0x0003e8000b901d4c */
[----:B------:R1:W-:Y:S04]  /*94c0*/  LDGSTS.E.BYPASS.LTC128B.128 [R230+0x7800], desc[UR12][R6.64+0x40] ;  /* 0x0780004006e67fae */ /* 0x0003e8000b901d4c */
[----:B------:R1:W-:Y:S04]  /*94d0*/  LDGSTS.E.BYPASS.LTC128B.128 [R230+0x8800], desc[UR12][R6.64+0x80] ;  /* 0x0880008006e67fae */ /* 0x0003e8000b901d4c */
[----:B------:R-:W0:Y:S01]  /*94e0*/  LDGDEPBAR ;  /* 0x00000000000079af */ /* 0x000e220000000000 */
[----:B------:R-:W-:Y:S05]  /*94f0*/  BRA `(.L_x_387) ;  /* 0x0000001400687947 */ /* 0x000fea0003800000 */
.L_x_386:
[----:B-12---:R-:W2:Y:S01]  /*9500*/  LDL R0, [R1+0x48] ;  /* 0x0000480001007983 */ /* 0x006ea20000100800 */
[----:B------:R-:W-:Y:S04]  /*9510*/  DEPBAR.LE SB0, 0x0 ;  /* 0x000080000000791a */ /* 0x000fe80000000000 */
[----:B------:R-:W3:Y:S01]  /*9520*/  LDL.64 R8, [R1+0x20] ;  /* 0x0000200001087983 */ /* 0x000ee20000100a00 */
[----:B------:R-:W-:Y:S05]  /*9530*/  SHF.R.S32.HI R2, RZ, 0x1f, R231 ;  /* 0x0000001fff027819 */ /* 0x000fea00000114e7 */
[----:B------:R-:W3:Y:S04]  /*9540*/  LDL R4, [R1+0x30] ;  /* 0x0000300001047983 */ /* 0x000ee80000100800 */
[----:B------:R-:W4:Y:S04]  /*9550*/  LDL R6, [R1+0x2c] ;  /* 0x00002c0001067983 */ /* 0x000f280000100800 */
[----:B------:R-:W5:Y:S01]  /*9560*/  LDL R10, [R1+0x28] ;  /* 0x00002800010a7983 */ /* 0x000f620000100800 */
[----:B------:R-:W-:Y:S01]  /*9570*/  BAR.SYNC.DEFER_BLOCKING 0x0 ;  /* 0x0000000000007b1d */ /* 0x000fe20000010000 */
[----:B--2---:R-:W-:Y:S02]  /*9580*/  IMAD R0, R0, R231, RZ ;  /* 0x000000e700007224 */ /* 0x004fe400078e02ff */
[-C--:B---3--:R-:W-:Y:S04]  /*9590*/  IMAD.WIDE.U32 R8, R231, R4.reuse, R8 ;  /* 0x00000004e7087225 */ /* 0x088fe800078e0008 */
[----:B------:R-:W-:Y:S01]  /*95a0*/  IMAD R0, R2, R4, R0 ;  /* 0x0000000402007224 */ /* 0x000fe200078e0200 */
[----:B------:R-:W-:Y:S04]  /*95b0*/  LEA R4, P1, R8, UR10, 0x1 ;  /* 0x0000000a08047c11 */ /* 0x000fe8000f8208ff */
[----:B------:R-:W-:Y:S02]  /*95c0*/  IADD3 R0, R9, R0, RZ ;  /* 0x0000000009007210 */ /* 0x000fe40007ffe0ff */
[----:B----4-:R-:W-:Y:S02]  /*95d0*/  IADD3 R6, P0, R6, R4, RZ ;  /* 0x0000000406067210 */ /* 0x010fe40007f1e0ff */
[----:B------:R-:W-:Y:S04]  /*95e0*/  LEA.HI.X R5, R8, UR11, R0, 0x1, P1 ;  /* 0x0000000b08057c11 */ /* 0x000fe800088f0c00 */
[----:B-----5:R-:W-:Y:S01]  /*95f0*/  IADD3.X R7, R10, R5, RZ, P0, !PT ;  /* 0x000000050a077210 */ /* 0x020fe200007fe4ff */
[----:B------:R-:W-:Y:S01]  /*9600*/  @!PT LDS RZ, [RZ] ;  /* 0x00000000fffff984 */ /* 0x000fe20000000800 */
[----:B------:R-:W-:Y:S01]  /*9610*/  @!PT LDS RZ, [RZ] ;  /* 0x00000000fffff984 */ /* 0x000fe20000000800 */
[----:B------:R-:W-:Y:S01]  /*9620*/  @!PT LDS RZ, [RZ] ;  /* 0x00000000fffff984 */ /* 0x000fe20000000800 */
[----:B------:R-:W-:Y:S01]  /*9630*/  LDGSTS.E.BYPASS.LTC128B.128 [R230+0x9000], desc[UR12][R4.64] ;  /* 0x0900000004e67fae */ /* 0x000fe2000b901d4c */
[----:B------:R-:W-:Y:S07]  /*9640*/  ISETP.GT.AND P0, PT, R231, RZ, PT ;  /* 0x000000ffe700720c */ /* 0x000fee0003f04270 */
[----:B------:R-:W-:Y:S08]  /*9650*/  LDGSTS.E.BYPASS.LTC128B.128 [R230+0xa000], desc[UR12][R4.64+0x40] ;  /* 0x0a00004004e67fae */ /* 0x000ff0000b901d4c */
[----:B------:R-:W-:Y:S08]  /*9660*/  LDGSTS.E.BYPASS.LTC128B.128 [R230+0xb000], desc[UR12][R4.64+0x80] ;  /* 0x0b00008004e67fae */ /* 0x000ff0000b901d4c */
[----:B------:R-:W-:Y:S08]  /*9670*/  LDGSTS.E.BYPASS.LTC128B.128 [R230+0x9800], desc[UR12][R6.64] ;  /* 0x0980000006e67fae */ /* 0x000ff0000b901d4c */
[----:B------:R-:W-:Y:S08]  /*9680*/  LDGSTS.E.BYPASS.LTC128B.128 [R230+0xa800], desc[UR12][R6.64+0x40] ;  /* 0x0a80004006e67fae */ /* 0x000ff0000b901d4c */
[----:B------:R1:W-:Y:S08]  /*9690*/  LDGSTS.E.BYPASS.LTC128B.128 [R230+0xb800], desc[UR12][R6.64+0x80] ;  /* 0x0b80008006e67fae */ /* 0x0003f0000b901d4c */
[----:B------:R-:W-:Y:S08]  /*96a0*/  LDSM.16.M88.4 R64, [R228] ;  /* 0x00000000e440783b */ /* 0x000ff00000000200 */
[----:B------:R-:W1:Y:S08]  /*96b0*/  LDSM.16.M88.4 R16, [R227] ;  /* 0x00000000e310783b */ /* 0x000e700000000200 */
[----:B------:R-:W2:Y:S08]  /*96c0*/  LDSM.16.M88.4 R60, [R228+0x1000] ;  /* 0x00100000e43c783b */ /* 0x000eb00000000200 */
[----:B------:R-:W3:Y:S08]  /*96d0*/  LDSM.16.M88.4 R32, [R227+0x400] ;  /* 0x00040000e320783b */ /* 0x000ef00000000200 */
[----:B------:R-:W0:Y:S08]  /*96e0*/  LDGDEPBAR ;  /* 0x00000000000079af */ /* 0x000e300000000000 */
[----:B------:R-:W4:Y:S08]  /*96f0*/  LDSM.16.M88.4 R48, [R227+0x800] ;  /* 0x00080000e330783b */ /* 0x000f300000000200 */
[----:B------:R-:W5:Y:S01]  /*9700*/  LDSM.16.M88.4 R108, [R227+0xc00] ;  /* 0x000c0000e36c783b */ /* 0x000f620000000200 */
[-C--:B-1----:R-:W-:Y:S07]  /*9710*/  HMMA.16816.F32.BF16 R4, R64, R16.reuse, RZ ;  /* 0x000000104004723c */ /* 0x082fee00000418ff */
[----:B------:R-:W-:Y:S01]  /*9720*/  LDSM.16.M88.4 R176, [R229] ;  /* 0x00000000e5b0783b */ /* 0x000fe20000000200 */
[C---:B--2---:R-:W-:Y:S07]  /*9730*/  HMMA.16816.F32.BF16 R8, R60.reuse, R16, RZ ;  /* 0x000000103c08723c */ /* 0x044fee00000418ff */
[----:B------:R-:W1:Y:S01]  /*9740*/  LDSM.16.M88.4 R180, [R226] ;  /* 0x00000000e2b4783b */ /* 0x000e620000000200 */
[-C--:B------:R-:W-:Y:S06]  /*9750*/  HMMA.16816.F32.BF16 R12, R60, R18.reuse, RZ ;  /* 0x000000123c0c723c */ /* 0x080fec00000418ff */
[C---:B------:R-:W-:Y:S01]  /*9760*/  HMMA.16816.F32.BF16 R16, R64.reuse, R18, RZ ;  /* 0x000000124010723c */ /* 0x040fe200000418ff */
[----:B------:R-:W2:Y:S05]  /*9770*/  LDSM.16.M88.4 R184, [R229+0x1000] ;  /* 0x00100000e5b8783b */ /* 0x000eaa0000000200 */
[-C--:B---3--:R-:W-:Y:S03]  /*9780*/  HMMA.16816.F32.BF16 R20, R64, R32.reuse, RZ ;  /* 0x000000204014723c */ /* 0x088fe600000418ff */
[----:B------:R-:W3:Y:S03]  /*9790*/  LDSM.16.M88.4 R188, [R226+0x400] ;  /* 0x00040000e2bc783b */ /* 0x000ee60000000200 */
[C---:B------:R-:W-:Y:S05]  /*97a0*/  HMMA.16816.F32.BF16 R24, R60.reuse, R32, RZ ;  /* 0x000000203c18723c */ /* 0x040fea00000418ff */
[----:B------:R-:W3:Y:S01]  /*97b0*/  LDSM.16.M88.4 R192, [R226+0x800] ;  /* 0x00080000e2c0783b */ /* 0x000ee20000000200 */
[-C--:B------:R-:W-:Y:S06]  /*97c0*/  HMMA.16816.F32.BF16 R28, R60, R34.reuse, RZ ;  /* 0x000000223c1c723c */ /* 0x080fec00000418ff */
[C---:B------:R-:W-:Y:S01]  /*97d0*/  HMMA.16816.F32.BF16 R32, R64.reuse, R34, RZ ;  /* 0x000000224020723c */ /* 0x040fe200000418ff */
[----:B------:R-:W3:Y:S05]  /*97e0*/  LDSM.16.M88.4 R196, [R226+0xc00] ;  /* 0x000c0000e2c4783b */ /* 0x000eea0000000200 */
[-C--:B----4-:R-:W-:Y:S03]  /*97f0*/  HMMA.16816.F32.BF16 R36, R64, R48.reuse, RZ ;  /* 0x000000304024723c */ /* 0x090fe600000418ff */
[----:B------:R-:W-:Y:S03]  /*9800*/  LDSM.16.M88.4 R200, [R228+0x2000] ;  /* 0x00200000e4c8783b */ /* 0x000fe60000000200 */
[C---:B------:R-:W-:Y:S05]  /*9810*/  HMMA.16816.F32.BF16 R40, R60.reuse, R48, RZ ;  /* 0x000000303c28723c */ /* 0x040fea00000418ff */
[----:B------:R-:W4:Y:S01]  /*9820*/  LDSM.16.M88.4 R204, [R227+0x1000] ;  /* 0x00100000e3cc783b */ /* 0x000f220000000200 */
[-C--:B------:R-:W-:Y:S06]  /*9830*/  HMMA.16816.F32.BF16 R44, R60, R50.reuse, RZ ;  /* 0x000000323c2c723c */ /* 0x080fec00000418ff */
[C---:B------:R-:W-:Y:S01]  /*9840*/  HMMA.16816.F32.BF16 R48, R64.reuse, R50, RZ ;  /* 0x000000324030723c */ /* 0x040fe200000418ff */
[----:B------:R-:W4:Y:S05]  /*9850*/  LDSM.16.M88.4 R208, [R228+0x3000] ;  /* 0x00300000e4d0783b */ /* 0x000f2a0000000200 */
[-C--:B-----5:R-:W-:Y:S03]  /*9860*/  HMMA.16816.F32.BF16 R52, R64, R108.reuse, RZ ;  /* 0x0000006c4034723c */ /* 0x0a0fe600000418ff */
[----:B------:R-:W-:Y:S03]  /*9870*/  LDSM.16.M88.4 R212, [R227+0x1c00] ;  /* 0x001c0000e3d4783b */ /* 0x000fe60000000200 */
[C---:B------:R-:W-:Y:S05]  /*9880*/  HMMA.16816.F32.BF16 R56, R60.reuse, R108, RZ ;  /* 0x0000006c3c38723c */ /* 0x040fea00000418ff */
[----:B------:R-:W-:Y:S01]  /*9890*/  LDSM.16.M88.4 R216, [R229+0x4000] ;  /* 0x00400000e5d8783b */ /* 0x000fe20000000200 */
[-C--:B------:R-:W-:Y:S06]  /*98a0*/  HMMA.16816.F32.BF16 R60, R60, R110.reuse, RZ ;  /* 0x0000006e3c3c723c */ /* 0x080fec00000418ff */
[----:B------:R-:W-:Y:S01]  /*98b0*/  HMMA.16816.F32.BF16 R64, R64, R110, RZ ;  /* 0x0000006e4040723c */ /* 0x000fe200000418ff */
[----:B------:R-:W5:Y:S05]  /*98c0*/  LDSM.16.M88.4 R108, [R227+0x1400] ;  /* 0x00140000e36c783b */ /* 0x000f6a0000000200 */
[-C--:B-1----:R-:W-:Y:S03]  /*98d0*/  HMMA.16816.F32.BF16 R4, R176, R180.reuse, R4 ;  /* 0x000000b4b004723c */ /* 0x082fe60000041804 */
[----:B------:R-:W-:Y:S03]  /*98e0*/  LDSM.16.M88.4 R220, [R226+0x2000] ;  /* 0x00200000e2dc783b */ /* 0x000fe60000000200 */
[C---:B--2---:R-:W-:Y:S06]  /*98f0*/  HMMA.16816.F32.BF16 R8, R184.reuse, R180, R8 ;  /* 0x000000b4b808723c */ /* 0x044fec0000041808 */
[-C--:B------:R-:W-:Y:S06]  /*9900*/  HMMA.16816.F32.BF16 R12, R184, R182.reuse, R12 ;  /* 0x000000b6b80c723c */ /* 0x080fec000004180c */
[C---:B------:R-:W-:Y:S01]  /*9910*/  HMMA.16816.F32.BF16 R16, R176.reuse, R182, R16 ;  /* 0x000000b6b010723c */ /* 0x040fe20000041810 */
[----:B------:R-:W1:Y:S05]  /*9920*/  LDSM.16.M88.4 R180, [R227+0x1800] ;  /* 0x00180000e3b4783b */ /* 0x000e6a0000000200 */
[-C--:B---3--:R-:W-:Y:S06]  /*9930*/  HMMA.16816.F32.BF16 R20, R176, R188.reuse, R20 ;  /* 0x000000bcb014723c */ /* 0x088fec0000041814 */
        /* <DEDUP_REMOVED lines=13> */
[----:B------:R-:W-:Y:S03]  /*9a10*/  HMMA.16816.F32.BF16 R64, R176, R198, R64 ;  /* 0x000000c6b040723c */ /* 0x000fe60000041840 */
[----:B------:R-:W2:Y:S03]  /*9a20*/  LDSM.16.M88.4 R176, [R229+0x2000] ;  /* 0x00200000e5b0783b */ /* 0x000ea60000000200 */
[-C--:B----4-:R-:W-:Y:S05]  /*9a30*/  HMMA.16816.F32.BF16 R4, R200, R204.reuse, R4 ;  /* 0x000000ccc804723c */ /* 0x090fea0000041804 */
[----:B------:R-:W-:Y:S01]  /*9a40*/  LDSM.16.M88.4 R196, [R228+0x4000] ;  /* 0x00400000e4c4783b */ /* 0x000fe20000000200 */
[C---:B------:R-:W-:Y:S06]  /*9a50*/  HMMA.16816.F32.BF16 R8, R208.reuse, R204, R8 ;  /* 0x000000ccd008723c */ /* 0x040fec0000041808 */
[-C--:B------:R-:W-:Y:S06]  /*9a60*/  HMMA.16816.F32.BF16 R12, R208, R206.reuse, R12 ;  /* 0x000000ced00c723c */ /* 0x080fec000004180c */
[C---:B------:R-:W-:Y:S01]  /*9a70*/  HMMA.16816.F32.BF16 R16, R200.reuse, R206, R16 ;  /* 0x000000cec810723c */ /* 0x040fe20000041810 */
[----:B------:R-:W-:Y:S05]  /*9a80*/  LDSM.16.M88.4 R204, [R227+0x2000] ;  /* 0x00200000e3cc783b */ /* 0x000fea0000000200 */
[-C--:B-----5:R-:W-:Y:S06]  /*9a90*/  HMMA.16816.F32.BF16 R20, R200, R108.reuse, R20 ;  /* 0x0000006cc814723c */ /* 0x0a0fec0000041814 */
[C---:B------:R-:W-:Y:S06]  /*9aa0*/  HMMA.16816.F32.BF16 R24, R208.reuse, R108, R24 ;  /* 0x0000006cd018723c */ /* 0x040fec0000041818 */
[-C--:B------:R-:W-:Y:S06]  /*9ab0*/  HMMA.16816.F32.BF16 R28, R208, R110.reuse, R28 ;  /* 0x0000006ed01c723c */ /* 0x080fec000004181c */
[C---:B------:R-:W-:Y:S01]  /*9ac0*/  HMMA.16816.F32.BF16 R32, R200.reuse, R110, R32 ;  /* 0x0000006ec820723c */ /* 0x040fe20000041820 */
[----:B------:R-:W3:Y:S05]  /*9ad0*/  LDSM.16.M88.4 R108, [R226+0x1800] ;  /* 0x00180000e26c783b */ /* 0x000eea0000000200 */
[-C--:B-1----:R-:W-:Y:S06]  /*9ae0*/  HMMA.16816.F32.BF16 R36, R200, R180.reuse, R36 ;  /* 0x000000b4c824723c */ /* 0x082fec0000041824 */
[C---:B------:R-:W-:Y:S06]  /*9af0*/  HMMA.16816.F32.BF16 R40, R208.reuse, R180, R40 ;  /* 0x000000b4d028723c */ /* 0x040fec0000041828 */
[-C--:B------:R-:W-:Y:S06]  /*9b00*/  HMMA.16816.F32.BF16 R44, R208, R182.reuse, R44 ;  /* 0x000000b6d02c723c */ /* 0x080fec000004182c */
[C---:B------:R-:W-:Y:S01]  /*9b10*/  HMMA.16816.F32.BF16 R48, R200.reuse, R182, R48 ;  /* 0x000000b6c830723c */ /* 0x040fe20000041830 */
[----:B------:R-:W1:Y:S05]  /*9b20*/  LDSM.16.M88.4 R180, [R226+0x1c00] ;  /* 0x001c0000e2b4783b */ /* 0x000e6a0000000200 */
[-C--:B------:R-:W-:Y:S06]  /*9b30*/  HMMA.16816.F32.BF16 R52, R200, R212.reuse, R52 ;  /* 0x000000d4c834723c */ /* 0x080fec0000041834 */
[C---:B------:R-:W-:Y:S06]  /*9b40*/  HMMA.16816.F32.BF16 R56, R208.reuse, R212, R56 ;  /* 0x000000d4d038723c */ /* 0x040fec0000041838 */
[-C--:B------:R-:W-:Y:S01]  /*9b50*/  HMMA.16816.F32.BF16 R60, R208, R214.reuse, R60 ;  /* 0x000000d6d03c723c */ /* 0x080fe2000004183c */
[----:B------:R-:W-:Y:S05]  /*9b60*/  LDSM.16.M88.4 R208, [R227+0x2400] ;  /* 0x00240000e3d0783b */ /* 0x000fea0000000200 */
[----:B------:R-:W-:Y:S03]  /*9b70*/  HMMA.16816.F32.BF16 R64, R200, R214, R64 ;  /* 0x000000d6c840723c */ /* 0x000fe60000041840 */
[----:B------:R-:W4:Y:S03]  /*9b80*/  LDSM.16.M88.4 R200, [R228+0x5000] ;  /* 0x00500000e4c8783b */ /* 0x000f260000000200 */
[-C--:B--2---:R-:W-:Y:S05]  /*9b90*/  HMMA.16816.F32.BF16 R4, R176, R184.reuse, R4 ;  /* 0x000000b8b004723c */ /* 0x084fea0000041804 */
[----:B------:R-:W-:Y:S01]  /*9ba0*/  LDSM.16.M88.4 R212, [R227+0x2c00] ;  /* 0x002c0000e3d4783b */ /* 0x000fe20000000200 */
[C---:B------:R-:W-:Y:S06]  /*9bb0*/  HMMA.16816.F32.BF16 R8, R188.reuse, R184, R8 ;  /* 0x000000b8bc08723c */ /* 0x040fec0000041808 */
[-C--:B------:R-:W-:Y:S06]  /*9bc0*/  HMMA.16816.F32.BF16 R12, R188, R186.reuse, R12 ;  /* 0x000000babc0c723c */ /* 0x080fec000004180c */
[C---:B------:R-:W-:Y:S01]  /*9bd0*/  HMMA.16816.F32.BF16 R16, R176.reuse, R186, R16 ;  /* 0x000000bab010723c */ /* 0x040fe20000041810 */
[----:B------:R-:W2:Y:S05]  /*9be0*/  LDSM.16.M88.4 R184, [R227+0x2800] ;  /* 0x00280000e3b8783b */ /* 0x000eaa0000000200 */
[-C--:B------:R-:W-:Y:S06]  /*9bf0*/  HMMA.16816.F32.BF16 R20, R176, R192.reuse, R20 ;  /* 0x000000c0b014723c */ /* 0x080fec0000041814 */
[C---:B------:R-:W-:Y:S06]  /*9c00*/  HMMA.16816.F32.BF16 R24, R188.reuse, R192, R24 ;  /* 0x000000c0bc18723c */ /* 0x040fec0000041818 */
[-C--:B------:R-:W-:Y:S06]  /*9c10*/  HMMA.16816.F32.BF16 R28, R188, R194.reuse, R28 ;  /* 0x000000c2bc1c723c */ /* 0x080fec000004181c */
[C---:B------:R-:W-:Y:S06]  /*9c20*/  HMMA.16816.F32.BF16 R32, R176.reuse, R194, R32 ;  /* 0x000000c2b020723c */ /* 0x040fec0000041820 */
[-C--:B---3--:R-:W-:Y:S06]  /*9c30*/  HMMA.16816.F32.BF16 R36, R176, R108.reuse, R36 ;  /* 0x0000006cb024723c */ /* 0x088fec0000041824 */
[C---:B------:R-:W-:Y:S06]  /*9c40*/  HMMA.16816.F32.BF16 R40, R188.reuse, R108, R40 ;  /* 0x0000006cbc28723c */ /* 0x040fec0000041828 */
[-C--:B------:R-:W-:Y:S06]  /*9c50*/  HMMA.16816.F32.BF16 R44, R188, R110.reuse, R44 ;  /* 0x0000006ebc2c723c */ /* 0x080fec000004182c */
[C---:B------:R-:W-:Y:S01]  /*9c60*/  HMMA.16816.F32.BF16 R48, R176.reuse, R110, R48 ;  /* 0x0000006eb030723c */ /* 0x040fe20000041830 */
[----:B------:R-:W3:Y:S05]  /*9c70*/  LDSM.16.M88.4 R108, [R229+0x5000] ;  /* 0x00500000e56c783b */ /* 0x000eea0000000200 */
[-C--:B-1----:R-:W-:Y:S06]  /*9c80*/  HMMA.16816.F32.BF16 R52, R176, R180.reuse, R52 ;  /* 0x000000b4b034723c */ /* 0x082fec0000041834 */
[C---:B------:R-:W-:Y:S06]  /*9c90*/  HMMA.16816.F32.BF16 R56, R188.reuse, R180, R56 ;  /* 0x000000b4bc38723c */ /* 0x040fec0000041838 */
[-C--:B------:R-:W-:Y:S06]  /*9ca0*/  HMMA.16816.F32.BF16 R60, R188, R182.reuse, R60 ;  /* 0x000000b6bc3c723c */ /* 0x080fec000004183c */
[----:B------:R-:W-:Y:S06]  /*9cb0*/  HMMA.16816.F32.BF16 R64, R176, R182, R64 ;  /* 0x000000b6b040723c */ /* 0x000fec0000041840 */
[-C--:B------:R-:W-:Y:S06]  /*9cc0*/  HMMA.16816.F32.BF16 R4, R196, R204.reuse, R4 ;  /* 0x000000ccc404723c */ /* 0x080fec0000041804 */
[C---:B----4-:R-:W-:Y:S06]  /*9cd0*/  HMMA.16816.F32.BF16 R8, R200.reuse, R204, R8 ;  /* 0x000000ccc808723c */ /* 0x050fec0000041808 */
[-C--:B------:R-:W-:Y:S06]  /*9ce0*/  HMMA.16816.F32.BF16 R12, R200, R206.reuse, R12 ;  /* 0x000000cec80c723c */ /* 0x080fec000004180c */
[C---:B------:R-:W-:Y:S06]  /*9cf0*/  HMMA.16816.F32.BF16 R16, R196.reuse, R206, R16 ;  /* 0x000000cec410723c */ /* 0x040fec0000041810 */
[-C--:B------:R-:W-:Y:S06]  /*9d00*/  HMMA.16816.F32.BF16 R20, R196, R208.reuse, R20 ;  /* 0x000000d0c414723c */ /* 0x080fec0000041814 */
        /* <DEDUP_REMOVED lines=10> */
[----:B------:R-:W-:Y:S06]  /*9db0*/  HMMA.16816.F32.BF16 R64, R196, R214, R64 ;  /* 0x000000d6c440723c */ /* 0x000fec0000041840 */
[-C--:B------:R-:W-:Y:S06]  /*9dc0*/  HMMA.16816.F32.BF16 R4, R216, R220.reuse, R4 ;  /* 0x000000dcd804723c */ /* 0x080fec0000041804 */
[C---:B---3--:R-:W-:Y:S06]  /*9dd0*/  HMMA.16816.F32.BF16 R8, R108.reuse, R220, R8 ;  /* 0x000000dc6c08723c */ /* 0x048fec0000041808 */
[-C--:B------:R-:W-:Y:S06]  /*9de0*/  HMMA.16816.F32.BF16 R12, R108, R222.reuse, R12 ;  /* 0x000000de6c0c723c */ /* 0x080fec000004180c */
[C---:B------:R-:W-:Y:S06]  /*9df0*/  HMMA.16816.F32.BF16 R16, R216.reuse, R222, R16 ;  /* 0x000000ded810723c */ /* 0x040fec0000041810 */
[----:B------:R-:W-:Y:S01]  /*9e00*/  FMUL.FTZ R4, R4, UR5 ;  /* 0x0000000504047c20 */ /* 0x000fe20008410000 */
[----:B------:R-:W-:Y:S01]  /*9e10*/  FMUL.FTZ R6, R6, UR5 ;  /* 0x0000000506067c20 */ /* 0x000fe20008410000 */
[----:B------:R-:W-:Y:S02]  /*9e20*/  FMUL.FTZ R5, R5, UR5 ;  /* 0x0000000505057c20 */ /* 0x000fe40008410000 */
[----:B------:R-:W-:Y:S01]  /*9e30*/  MUFU.TANH R176, R4 ;  /* 0x0000000400b07308 */ /* 0x000fe20000002400 */
[----:B------:R-:W-:Y:S01]  /*9e40*/  FMUL.FTZ R179, R7, UR5 ;  /* 0x0000000507b37c20 */ /* 0x000fe20008410000 */
[----:B------:R-:W-:Y:S01]  /*9e50*/  FMUL.FTZ R8, R8, UR5 ;  /* 0x0000000508087c20 */ /* 0x000fe20008410000 */
[----:B------:R-:W-:Y:S01]  /*9e60*/  FMUL.FTZ R10, R10, UR5 ;  /* 0x000000050a0a7c20 */ /* 0x000fe20008410000 */
[----:B------:R-:W-:Y:S01]  /*9e70*/  FMUL.FTZ R9, R9, UR5 ;  /* 0x0000000509097c20 */ /* 0x000fe20008410000 */
[----:B------:R-:W-:Y:S05]  /*9e80*/  FMUL.FTZ R11, R11, UR5 ;  /* 0x000000050b0b7c20 */ /* 0x000fea0008410000 */
[----:B------:R-:W1:Y:S01]  /*9e90*/  MUFU.TANH R177, R6 ;  /* 0x0000000600b17308 */ /* 0x000e620000002400 */
[----:B------:R-:W-:Y:S01]  /*9ea0*/  FMUL.FTZ R14, R14, UR5 ;  /* 0x000000050e0e7c20 */ /* 0x000fe20008410000 */
[----:B------:R-:W-:Y:S01]  /*9eb0*/  FMUL.FTZ R15, R15, UR5 ;  /* 0x000000050f0f7c20 */ /* 0x000fe20008410000 */
[----:B------:R-:W-:Y:S01]  /*9ec0*/  FMUL.FTZ R13, R13, UR5 ;  /* 0x000000050d0d7c20 */ /* 0x000fe20008410000 */
[----:B------:R-:W-:Y:S06]  /*9ed0*/  FMUL.FTZ R12, R12, UR5 ;  /* 0x000000050c0c7c20 */ /* 0x000fec0008410000 */
[----:B------:R2:W-:Y:S10]  /*9ee0*/  MUFU.TANH R184, R5 ;  /* 0x0000000500b87308 */ /* 0x0005f40000002400 */
[----:B------:R-:W3:Y:S01]  /*9ef0*/  MUFU.TANH R178, R8 ;  /* 0x0000000800b27308 */ /* 0x000ee20000002400 */
[----:B-1----:R-:W-:Y:S09]  /*9f00*/  FMNMX.FTZ R2, R177, R100, !PT ;  /* 0x00000064b1027209 */ /* 0x002ff20007810000 */
[----:B------:R-:W1:Y:S01]  /*9f10*/  MUFU.TANH R180, R10 ;  /* 0x0000000a00b47308 */ /* 0x000e620000002400 */
[----:B--2---:R-:W2:Y:S09]  /*9f20*/  LDSM.16.M88.4 R4, [R226+0x2400] ;  /* 0x00240000e204783b */ /* 0x004eb20000000200 */
[----:B------:R-:W-:Y:S10]  /*9f30*/  MUFU.TANH R187, R9 ;  /* 0x0000000900bb7308 */ /* 0x000ff40000002400 */
[----:B------:R4:W-:Y:S10]  /*9f40*/  MUFU.TANH R183, R11 ;  /* 0x0000000b00b77308 */ /* 0x0009f40000002400 */
[----:B------:R5:W-:Y:S10]  /*9f50*/  MUFU.TANH R186, R14 ;  /* 0x0000000e00ba7308 */ /* 0x000bf40000002400 */
[----:B------:R3:W-:Y:S01]  /*9f60*/  MUFU.TANH R181, R15 ;  /* 0x0000000f00b57308 */ /* 0x0007e20000002400 */
[----:B----4-:R-:W4:Y:S09]  /*9f70*/  LDSM.16.M88.4 R8, [R226+0x2800] ;  /* 0x00280000e208783b */ /* 0x010f320000000200 */
[----:B------:R1:W-:Y:S01]  /*9f80*/  MUFU.TANH R185, R13 ;  /* 0x0000000d00b97308 */ /* 0x0003e20000002400 */
[-C--:B--2---:R-:W-:Y:S03]  /*9f90*/  HMMA.16816.F32.BF16 R20, R216, R4.reuse, R20 ;  /* 0x00000004d814723c */ /* 0x084fe60000041814 */
[----:B-----5:R-:W-:Y:S03]  /*9fa0*/  FMUL.FTZ R14, R16, UR5 ;  /* 0x00000005100e7c20 */ /* 0x020fe60008410000 */
[C---:B------:R-:W-:Y:S03]  /*9fb0*/  HMMA.16816.F32.BF16 R24, R108.reuse, R4, R24 ;  /* 0x000000046c18723c */ /* 0x040fe60000041818 */
[----:B------:R2:W-:Y:S02]  /*9fc0*/  MUFU.TANH R182, R12 ;  /* 0x0000000c00b67308 */ /* 0x0005e40000002400 */
[----:B---3--:R-:W-:Y:S01]  /*9fd0*/  FMUL.FTZ R15, R18, UR5 ;  /* 0x00000005120f7c20 */ /* 0x008fe20008410000 */
[-C--:B------:R-:W-:Y:S07]  /*9fe0*/  HMMA.16816.F32.BF16 R28, R108, R6.reuse, R28 ;  /* 0x000000066c1c723c */ /* 0x080fee000004181c */
[----:B------:R-:W3:Y:S01]  /*9ff0*/  MUFU.TANH R179, R179 ;  /* 0x000000b300b37308 */ /* 0x000ee20000002400 */
[----:B-1----:R-:W-:Y:S01]  /*a000*/  FMUL.FTZ R13, R17, UR5 ;  /* 0x00000005110d7c20 */ /* 0x002fe20008410000 */
[C---:B------:R-:W-:Y:S01]  /*a010*/  HMMA.16816.F32.BF16 R32, R216.reuse, R6, R32 ;  /* 0x00000006d820723c */ /* 0x040fe20000041820 */
[----:B------:R-:W1:Y:S01]  /*a020*/  LDSM.16.M88.4 R4, [R226+0x2c00] ;  /* 0x002c0000e204783b */ /* 0x000e620000000200 */
[----:B------:R-:W-:Y:S06]  /*a030*/  DEPBAR.LE SB0, 0x0 ;  /* 0x000080000000791a */ /* 0x000fec0000000000 */
[----:B------:R-:W5:Y:S03]  /*a040*/  MUFU.TANH R14, R14 ;  /* 0x0000000e000e7308 */ /* 0x000f660000002400 */
[----:B--2---:R-:W-:Y:S01]  /*a050*/  FMUL.FTZ R12, R19, UR5 ;  /* 0x00000005130c7c20 */ /* 0x004fe20008410000 */
[----:B------:R-:W-:Y:S01]  /*a060*/  FMUL.FTZ R20, R20, UR5 ;  /* 0x0000000514147c20 */ /* 0x000fe20008410000 */
[----:B------:R-:W-:Y:S01]  /*a070*/  FMUL.FTZ R22, R22, UR5 ;  /* 0x0000000516167c20 */ /* 0x000fe20008410000 */
[----:B------:R-:W-:Y:S01]  /*a080*/  FMUL.FTZ R24, R24, UR5 ;  /* 0x0000000518187c20 */ /* 0x000fe20008410000 */
[----:B------:R-:W-:Y:S03]  /*a090*/  FMUL.FTZ R21, R21, UR5 ;  /* 0x0000000515157c20 */ /* 0x000fe60008410000 */
[----:B------:R-:W2:Y:S01]  /*a0a0*/  MUFU.TANH R15, R15 ;  /* 0x0000000f000f7308 */ /* 0x000ea20000002400 */
[----:B------:R-:W-:Y:S01]  /*a0b0*/  BAR.SYNC.DEFER_BLOCKING 0x0 ;  /* 0x0000000000007b1d */ /* 0x000fe20000010000 */
[-C--:B----4-:R-:W-:Y:S05]  /*a0c0*/  HMMA.16816.F32.BF16 R36, R216, R8.reuse, R36 ;  /* 0x00000008d824723c */ /* 0x090fea0000041824 */
[----:B------:R-:W-:Y:S03]  /*a0d0*/  FMUL.FTZ R26, R26, UR5 ;  /* 0x000000051a1a7c20 */ /* 0x000fe60008410000 */
[----:B------:R-:W4:Y:S01]  /*a0e0*/  MUFU.TANH R13, R13 ;  /* 0x0000000d000d7308 */ /* 0x000f220000002400 */
[C---:B------:R-:W-:Y:S04]  /*a0f0*/  HMMA.16816.F32.BF16 R40, R108.reuse, R8, R40 ;  /* 0x000000086c28723c */ /* 0x040fe80000041828 */
[----:B------:R-:W-:Y:S01]  /*a100*/  FMUL.FTZ R23, R23, UR5 ;  /* 0x0000000517177c20 */ /* 0x000fe20008410000 */
[----:B------:R-:W-:Y:S01]  /*a110*/  FMUL.FTZ R32, R32, UR5 ;  /* 0x0000000520207c20 */ /* 0x000fe20008410000 */
[-C--:B------:R-:W-:Y:S03]  /*a120*/  HMMA.16816.F32.BF16 R44, R108, R10.reuse, R44 ;  /* 0x0000000a6c2c723c */ /* 0x080fe6000004182c */
[----:B------:R-:W4:Y:S02]  /*a130*/  MUFU.TANH R12, R12 ;  /* 0x0000000c000c7308 */ /* 0x000f240000002400 */
[----:B------:R-:W-:Y:S01]  /*a140*/  FMUL.FTZ R25, R25, UR5 ;  /* 0x0000000519197c20 */ /* 0x000fe20008410000 */
[C---:B------:R-:W-:Y:S07]  /*a150*/  HMMA.16816.F32.BF16 R48, R216.reuse, R10, R48 ;  /* 0x0000000ad830723c */ /* 0x040fee0000041830 */
[----:B------:R-:W4:Y:S01]  /*a160*/  MUFU.TANH R188, R20 ;  /* 0x0000001400bc7308 */ /* 0x000f220000002400 */
[----:B------:R-:W-:Y:S01]  /*a170*/  FMUL.FTZ R27, R27, UR5 ;  /* 0x000000051b1b7c20 */ /* 0x000fe20008410000 */
[-C--:B-1----:R-:W-:Y:S08]  /*a180*/  HMMA.16816.F32.BF16 R52, R216, R4.reuse, R52 ;  /* 0x00000004d834723c */ /* 0x082ff00000041834 */
[----:B------:R-:W1:Y:S01]  /*a190*/  MUFU.TANH R196, R24 ;  /* 0x0000001800c47308 */ /* 0x000e620000002400 */
[C---:B------:R-:W-:Y:S04]  /*a1a0*/  HMMA.16816.F32.BF16 R56, R108.reuse, R4, R56 ;  /* 0x000000046c38723c */ /* 0x040fe80000041838 */
[----:B------:R-:W-:Y:S02]  /*a1b0*/  FMUL.FTZ R34, R34, UR5 ;  /* 0x0000000522227c20 */ /* 0x000fe40008410000 */
[-C--:B------:R-:W-:Y:S03]  /*a1c0*/  HMMA.16816.F32.BF16 R60, R108, R6.reuse, R60 ;  /* 0x000000066c3c723c */ /* 0x080fe6000004183c */
[----:B------:R-:W1:Y:S02]  /*a1d0*/  MUFU.TANH R192, R22 ;  /* 0x0000001600c07308 */ /* 0x000e640000002400 */
[----:B------:R-:W-:Y:S01]  /*a1e0*/  FMNMX.FTZ R4, R176, R3, !PT ;  /* 0x00000003b0047209 */ /* 0x000fe20007810000 */
[----:B------:R-:W-:Y:S07]  /*a1f0*/  HMMA.16816.F32.BF16 R64, R216, R6, R64 ;  /* 0x00000006d840723c */ /* 0x000fee0000041840 */
[----:B------:R-:W1:Y:S01]  /*a200*/  MUFU.TANH R189, R21 ;  /* 0x0000001500bd7308 */ /* 0x000e620000002400 */
[----:B------:R-:W-:Y:S03]  /*a210*/  FMNMX.FTZ R5, R178, R105, !PT ;  /* 0x00000069b2057209 */ /* 0x000fe60007810000 */
[----:B------:R-:W-:Y:S01]  /*a220*/  FMUL.FTZ R33, R33, UR5 ;  /* 0x0000000521217c20 */ /* 0x000fe20008410000 */
[----:B------:R-:W-:Y:S01]  /*a230*/  FMNMX.FTZ R7, R184, R4, !PT ;  /* 0x00000004b8077209 */ /* 0x000fe20007810000 */
[----:B------:R-:W-:Y:S04]  /*a240*/  FMUL.FTZ R28, R28, UR5 ;  /* 0x000000051c1c7c20 */ /* 0x000fe80008410000 */
[----:B------:R-:W1:Y:S01]  /*a250*/  MUFU.TANH R198, R26 ;  /* 0x0000001a00c67308 */ /* 0x000e620000002400 */
[----:B------:R-:W-:Y:S01]  /*a260*/  FMNMX.FTZ R6, R180, R106, !PT ;  /* 0x0000006ab4067209 */ /* 0x000fe20007810000 */
[----:B------:R-:W-:Y:S01]  /*a270*/  FMUL.FTZ R30, R30, UR5 ;  /* 0x000000051e1e7c20 */ /* 0x000fe20008410000 */
[----:B---3--:R-:W-:Y:S01]  /*a280*/  FMNMX.FTZ R4, R179, R2, !PT ;  /* 0x00000002b3047209 */ /* 0x008fe20007810000 */
[----:B------:R-:W-:Y:S01]  /*a290*/  FMUL.FTZ R35, R35, UR5 ;  /* 0x0000000523237c20 */ /* 0x000fe20008410000 */
[----:B------:R-:W-:Y:S01]  /*a2a0*/  FMNMX.FTZ R2, R187, R5, !PT ;  /* 0x00000005bb027209 */ /* 0x000fe20007810000 */
[----:B------:R-:W-:Y:S01]  /*a2b0*/  FMUL.FTZ R36, R36, UR5 ;  /* 0x0000000524247c20 */ /* 0x000fe20008410000 */
[----:B------:R-:W-:Y:S03]  /*a2c0*/  FMUL.FTZ R0, R63, UR5 ;  /* 0x000000053f007c20 */ /* 0x000fe60008410000 */
[----:B------:R-:W3:Y:S01]  /*a2d0*/  MUFU.TANH R194, R23 ;  /* 0x0000001700c27308 */ /* 0x000ee20000002400 */
[----:B-----5:R-:W-:Y:S01]  /*a2e0*/  FMNMX.FTZ R7, R14, R7, !PT ;  /* 0x000000070e077209 */ /* 0x020fe20007810000 */
[----:B------:R-:W-:Y:S01]  /*a2f0*/  FMUL.FTZ R38, R38, UR5 ;  /* 0x0000000526267c20 */ /* 0x000fe20008410000 */
[----:B------:R-:W-:Y:S01]  /*a300*/  FMNMX.FTZ R5, R183, R6, !PT ;  /* 0x00000006b7057209 */ /* 0x000fe20007810000 */
[----:B------:R-:W-:Y:S01]  /*a310*/  FMUL.FTZ R37, R37, UR5 ;  /* 0x0000000525257c20 */ /* 0x000fe20008410000 */
[----:B--2---:R-:W-:Y:S01]  /*a320*/  FMNMX.FTZ R6, R15, R4, !PT ;  /* 0x000000040f067209 */ /* 0x004fe20007810000 */
[----:B------:R-:W-:Y:S01]  /*a330*/  FMUL.FTZ R31, R31, UR5 ;  /* 0x000000051f1f7c20 */ /* 0x000fe20008410000 */
[----:B------:R-:W-:Y:S03]  /*a340*/  FMNMX.FTZ R4, R182, R2, !PT ;  /* 0x00000002b6047209 */ /* 0x000fe60007810000 */
[----:B------:R2:W-:Y:S01]  /*a350*/  MUFU.TANH R108, R0 ;  /* 0x00000000006c7308 */ /* 0x0005e20000002400 */
[----:B----4-:R-:W-:Y:S01]  /*a360*/  FMNMX.FTZ R7, R13, R7, !PT ;  /* 0x000000070d077209 */ /* 0x010fe20007810000 */
[----:B------:R-:W-:Y:S01]  /*a370*/  FMUL.FTZ R29, R29, UR5 ;  /* 0x000000051d1d7c20 */ /* 0x000fe20008410000 */
[----:B------:R-:W-:Y:S01]  /*a380*/  FMNMX.FTZ R2, R186, R5, !PT ;  /* 0x00000005ba027209 */ /* 0x000fe20007810000 */
[----:B------:R-:W-:Y:S01]  /*a390*/  FMUL.FTZ R39, R39, UR5 ;  /* 0x0000000527277c20 */ /* 0x000fe20008410000 */
[----:B------:R-:W-:Y:S01]  /*a3a0*/  FMNMX.FTZ R5, R12, R6, !PT ;  /* 0x000000060c057209 */ /* 0x000fe20007810000 */
[----:B------:R-:W-:Y:S01]  /*a3b0*/  FMUL.FTZ R48, R48, UR5 ;  /* 0x0000000530307c20 */ /* 0x000fe20008410000 */
[----:B------:R-:W-:Y:S03]  /*a3c0*/  FMNMX.FTZ R4, R185, R4, !PT ;  /* 0x00000004b9047209 */ /* 0x000fe60007810000 */
[----:B------:R-:W4:Y:S01]  /*a3d0*/  MUFU.TANH R190, R32 ;  /* 0x0000002000be7308 */ /* 0x000f220000002400 */
[----:B------:R-:W-:Y:S01]  /*a3e0*/  FMNMX.FTZ R6, R188, R7, !PT ;  /* 0x00000007bc067209 */ /* 0x000fe20007810000 */
[----:B------:R-:W-:Y:S01]  /*a3f0*/  FMUL.FTZ R42, R42, UR5 ;  /* 0x000000052a2a7c20 */ /* 0x000fe20008410000 */
[----:B------:R-:W-:Y:S01]  /*a400*/  FMNMX.FTZ R8, R181, R2, !PT ;  /* 0x00000002b5087209 */ /* 0x000fe20007810000 */
[----:B------:R-:W-:Y:S01]  /*a410*/  FMUL.FTZ R40, R40, UR5 ;  /* 0x0000000528287c20 */ /* 0x000fe20008410000 */
[----:B-1----:R-:W-:Y:S01]  /*a420*/  FMNMX.FTZ R2, R196, R4, !PT ;  /* 0x00000004c4027209 */ /* 0x002fe20007810000 */
[----:B------:R-:W-:Y:S01]  /*a430*/  FMUL.FTZ R50, R50, UR5 ;  /* 0x0000000532327c20 */ /* 0x000fe20008410000 */
[----:B------:R-:W-:Y:S03]  /*a440*/  FMNMX.FTZ R5, R192, R5, !PT ;  /* 0x00000005c0057209 */ /* 0x000fe60007810000 */
[----:B------:R-:W1:Y:S01]  /*a450*/  MUFU.TANH R197, R25 ;  /* 0x0000001900c57308 */ /* 0x000e620000002400 */
[----:B------:R-:W-:Y:S01]  /*a460*/  FMNMX.FTZ R4, R189, R6, !PT ;  /* 0x00000006bd047209 */ /* 0x000fe20007810000 */
[----:B------:R-:W-:Y:S01]  /*a470*/  FMUL.FTZ R49, R49, UR5 ;  /* 0x0000000531317c20 */ /* 0x000fe20008410000 */
[----:B--2---:R-:W-:Y:S01]  /*a480*/  FMNMX.FTZ R0, R198, R8, !PT ;  /* 0x00000008c6007209 */ /* 0x004fe20007810000 */
[----:B------:R-:W-:Y:S01]  /*a490*/  FMUL.FTZ R43, R43, UR5 ;  /* 0x000000052b2b7c20 */ /* 0x000fe20008410000 */
[----:B---3--:R-:W-:Y:S01]  /*a4a0*/  FMNMX.FTZ R5, R194, R5, !PT ;  /* 0x00000005c2057209 */ /* 0x008fe20007810000 */
[----:B------:R-:W-:Y:S01]  /*a4b0*/  FMUL.FTZ R41, R41, UR5 ;  /* 0x0000000529297c20 */ /* 0x000fe20008410000 */
[----:B------:R-:W-:Y:S03]  /*a4c0*/  FMUL.FTZ R51, R51, UR5 ;  /* 0x0000000533337c20 */ /* 0x000fe60008410000 */
[----:B------:R-:W2:Y:S01]  /*a4d0*/  MUFU.TANH R200, R27 ;  /* 0x0000001b00c87308 */ /* 0x000ea20000002400 */
[----:B----4-:R-:W-:Y:S01]  /*a4e0*/  FMNMX.FTZ R4, R190, R4, !PT ;  /* 0x00000004be047209 */ /* 0x010fe20007810000 */
[----:B------:R-:W-:Y:S01]  /*a4f0*/  FMUL.FTZ R52, R52, UR5 ;  /* 0x0000000534347c20 */ /* 0x000fe20008410000 */
[----:B------:R-:W-:Y:S01]  /*a500*/  FMUL.FTZ R44, R44, UR5 ;  /* 0x000000052c2c7c20 */ /* 0x000fe20008410000 */
[----:B------:R-:W-:Y:S01]  /*a510*/  FMUL.FTZ R54, R54, UR5 ;  /* 0x0000000536367c20 */ /* 0x000fe20008410000 */
[----:B------:R-:W-:Y:S01]  /*a520*/  FMUL.FTZ R53, R53, UR5 ;  /* 0x0000000535357c20 */ /* 0x000fe20008410000 */
[----:B------:R-:W-:Y:S01]  /*a530*/  FMUL.FTZ R46, R46, UR5 ;  /* 0x000000052e2e7c20 */ /* 0x000fe20008410000 */
[----:B------:R-:W-:Y:S03]  /*a540*/  FMUL.FTZ R45, R45, UR5 ;  /* 0x000000052d2d7c20 */ /* 0x000fe60008410000 */
[----:B------:R-:W3:Y:S01]  /*a550*/  MUFU.TANH R193, R34 ;  /* 0x0000002200c17308 */ /* 0x000ee20000002400 */
[----:B-1----:R-:W-:Y:S01]  /*a560*/  FMNMX.FTZ R6, R197, R2, !PT ;  /* 0x00000002c5067209 */ /* 0x002fe20007810000 */
[----:B------:R-:W-:Y:S01]  /*a570*/  FMUL.FTZ R55, R55, UR5 ;  /* 0x0000000537377c20 */ /* 0x000fe20008410000 */
[----:B------:R-:W-:Y:S01]  /*a580*/  FMUL.FTZ R64, R64, UR5 ;  /* 0x0000000540407c20 */ /* 0x000fe20008410000 */
[----:B------:R-:W-:Y:S01]  /*a590*/  FMUL.FTZ R47, R47, UR5 ;  /* 0x000000052f2f7c20 */ /* 0x000fe20008410000 */
[----:B------:R-:W-:Y:S01]  /*a5a0*/  FMUL.FTZ R56, R56, UR5 ;  /* 0x0000000538387c20 */ /* 0x000fe20008410000 */
[----:B------:R-:W-:Y:S01]  /*a5b0*/  FMUL.FTZ R57, R57, UR5 ;  /* 0x0000000539397c20 */ /* 0x000fe20008410000 */
[----:B------:R-:W-:Y:S03]  /*a5c0*/  FMUL.FTZ R58, R58, UR5 ;  /* 0x000000053a3a7c20 */ /* 0x000fe60008410000 */
[----:B------:R-:W1:Y:S01]  /*a5d0*/  MUFU.TANH R191, R33 ;  /* 0x0000002100bf7308 */ /* 0x000e620000002400 */
[----:B--2---:R-:W-:Y:S01]  /*a5e0*/  FMNMX.FTZ R0, R200, R0, !PT ;  /* 0x00000000c8007209 */ /* 0x004fe20007810000 */
[----:B------:R-:W-:Y:S01]  /*a5f0*/  FMUL.FTZ R59, R59, UR5 ;  /* 0x000000053b3b7c20 */ /* 0x000fe20008410000 */
[----:B------:R-:W-:Y:S01]  /*a600*/  FMUL.FTZ R60, R60, UR5 ;  /* 0x000000053c3c7c20 */ /* 0x000fe20008410000 */
[----:B------:R-:W-:Y:S01]  /*a610*/  FMUL.FTZ R61, R61, UR5 ;  /* 0x000000053d3d7c20 */ /* 0x000fe20008410000 */
[----:B------:R-:W-:Y:S01]  /*a620*/  FMUL.FTZ R62, R62, UR5 ;  /* 0x000000053e3e7c20 */ /* 0x000fe20008410000 */
[----:B------:R-:W-:Y:S01]  /*a630*/  FMUL.FTZ R66, R66, UR5 ;  /* 0x0000000542427c20 */ /* 0x000fe20008410000 */
[----:B------:R-:W-:Y:S03]  /*a640*/  FMUL.FTZ R65, R65, UR5 ;  /* 0x0000000541417c20 */ /* 0x000fe60008410000 */
[----:B------:R-:W2:Y:S01]  /*a650*/  MUFU.TANH R201, R28 ;  /* 0x0000001c00c97308 */ /* 0x000ea20000002400 */
[----:B---3--:R-:W-:Y:S01]  /*a660*/  FMNMX.FTZ R2, R193, R5, !PT ;  /* 0x00000005c1027209 */ /* 0x008fe20007810000 */
[----:B------:R-:W-:Y:S08]  /*a670*/  FMUL.FTZ R67, R67, UR5 ;  /* 0x0000000543437c20 */ /* 0x000ff00008410000 */
[----:B------:R-:W3:Y:S01]  /*a680*/  MUFU.TANH R202, R30 ;  /* 0x0000001e00ca7308 */ /* 0x000ee20000002400 */
[----:B-1----:R-:W-:Y:S09]  /*a690*/  FMNMX.FTZ R4, R191, R4, !PT ;  /* 0x00000004bf047209 */ /* 0x002ff20007810000 */
[----:B------:R-:W1:Y:S01]  /*a6a0*/  MUFU.TANH R195, R35 ;  /* 0x0000002300c37308 */ /* 0x000e620000002400 */
[----:B--2---:R-:W-:Y:S09]  /*a6b0*/  FMNMX.FTZ R5, R201, R6, !PT ;  /* 0x00000006c9057209 */ /* 0x004ff20007810000 */
[----:B------:R-:W2:Y:S01]  /*a6c0*/  MUFU.TANH R207, R36 ;  /* 0x0000002400cf7308 */ /* 0x000ea20000002400 */
[----:B---3--:R-:W-:Y:S09]  /*a6d0*/  FMNMX.FTZ R6, R202, R0, !PT ;  /* 0x00000000ca067209 */ /* 0x008ff20007810000 */
        /* <DEDUP_REMOVED lines=46> */
[----:B------:R-:W-:Y:S01]  /*a9c0*/  MUFU.TANH R237, R57 ;  /* 0x0000003900ed7308 */ /* 0x000fe20000002400 */
[----:B---3--:R-:W-:Y:S09]  /*a9d0*/  FMNMX.FTZ R10, R232, R5, !PT ;  /* 0x00000005e80a7209 */ /* 0x008ff20007810000 */
[----:B------:R-:W-:Y:S01]  /*a9e0*/  MUFU.TANH R238, R58 ;  /* 0x0000003a00ee7308 */ /* 0x000fe20000002400 */
[----:B-1----:R-:W-:Y:S09]  /*a9f0*/  FMNMX.FTZ R8, R219, R2, !PT ;  /* 0x00000002db087209 */ /* 0x002ff20007810000 */
[----:B------:R-:W-:Y:S10]  /*aa00*/  MUFU.TANH R241, R59 ;  /* 0x0000003b00f17308 */ /* 0x000ff40000002400 */
[----:B------:R-:W-:Y:S10]  /*aa10*/  MUFU.TANH R240, R60 ;  /* 0x0000003c00f07308 */ /* 0x000ff40000002400 */
[----:B------:R-:W-:Y:S10]  /*aa20*/  MUFU.TANH R239, R61 ;  /* 0x0000003d00ef7308 */ /* 0x000ff40000002400 */
[----:B------:R-:W-:Y:S10]  /*aa30*/  MUFU.TANH R107, R62 ;  /* 0x0000003e006b7308 */ /* 0x000ff40000002400 */
[----:B------:R-:W1:Y:S10]  /*aa40*/  MUFU.TANH R218, R66 ;  /* 0x0000004200da7308 */ /* 0x000e740000002400 */
[----:B------:R-:W2:Y:S10]  /*aa50*/  MUFU.TANH R214, R65 ;  /* 0x0000004100d67308 */ /* 0x000eb40000002400 */
[----:B------:R3:W4:Y:S01]  /*aa60*/  MUFU.TANH R216, R67 ;  /* 0x0000004300d87308 */ /* 0x0007220000002400 */
[----:B-1----:R-:W-:Y:S02]  /*aa70*/  FMNMX.FTZ R9, R218, R0, !PT ;  /* 0x00000000da097209 */ /* 0x002fe40007810000 */
[----:B--2---:R-:W-:Y:S01]  /*aa80*/  FMNMX.FTZ R104, R214, R104, !PT ;  /* 0x00000068d6687209 */ /* 0x004fe20007810000 */
[----:B------:R-:W-:Y:S06]  /*aa90*/  @P0 BRA `(.L_x_388) ;  /* 0xffffffe8002c0947 */ /* 0x000fec000383ffff */
.L_x_387:
[----:B-1----:R-:W1:Y:S01]  /*aaa0*/  SHFL.BFLY PT, R6, R104, 0x2, 0x1f ;  /* 0x0c401f0068067f89 */ /* 0x002e6200000e0000 */
[----:B----4-:R-:W-:Y:S02]  /*aab0*/  FMNMX.FTZ R5, R216, R9, !PT ;  /* 0x00000009d8057209 */ /* 0x010fe40007810000 */
[----:B------:R-:W-:Y:S05]  /*aac0*/  FMNMX.FTZ R2, R237, R8, !PT ;  /* 0x00000008ed027209 */ /* 0x000fea0007810000 */
[----:B------:R-:W-:Y:S01]  /*aad0*/  LDSM.16.MT88.4 R20, [R224+0x9000] ;  /* 0x00900000e014783b */ /* 0x000fe20000004200 */
[----:B------:R-:W-:Y:S02]  /*aae0*/  FMNMX.FTZ R0, R238, R10, !PT ;  /* 0x0000000aee007209 */ /* 0x000fe40007810000 */
[----:B------:R-:W-:Y:S02]  /*aaf0*/  FMNMX.FTZ R2, R240, R2, !PT ;  /* 0x00000002f0027209 */ /* 0x000fe40007810000 */
[----:B------:R-:W-:Y:S02]  /*ab00*/  FMNMX.FTZ R0, R241, R0, !PT ;  /* 0x00000000f1007209 */ /* 0x000fe40007810000 */
[----:B------:R-:W-:Y:S01]  /*ab10*/  FMNMX.FTZ R4, R239, R2, !PT ;  /* 0x00000002ef047209 */ /* 0x000fe20007810000 */
[----:B------:R-:W2:Y:S01]  /*ab20*/  SHFL.BFLY PT, R7, R5, 0x2, 0x1f ;  /* 0x0c401f0005077f89 */ /* 0x000ea200000e0000 */
[----:B------:R-:W-:Y:S02]  /*ab30*/  FMNMX.FTZ R0, R107, R0, !PT ;  /* 0x000000006b007209 */ /* 0x000fe40007810000 */
[----:B------:R-:W-:Y:S05]  /*ab40*/  IADD3 R231, R231, -0x1, RZ ;  /* 0xffffffffe7e77810 */ /* 0x000fea0007ffe0ff */
[----:B------:R-:W4:Y:S01]  /*ab50*/  SHFL.BFLY PT, R102, R4, 0x2, 0x1f ;  /* 0x0c401f0004667f89 */ /* 0x000f2200000e0000 */
[----:B------:R-:W-:Y:S07]  /*ab60*/  FMNMX.FTZ R0, R108, R0, !PT ;  /* 0x000000006c007209 */ /* 0x000fee0007810000 */
[----:B------:R-:W-:Y:S08]  /*ab70*/  LDSM.16.MT88.4 R36, [R225+0x9000] ;  /* 0x00900000e124783b */ /* 0x000ff00000004200 */
[----:B------:R-:W5:Y:S08]  /*ab80*/  SHFL.BFLY PT, R2, R0, 0x2, 0x1f ;  /* 0x0c401f0000027f89 */ /* 0x000f7000000e0000 */
[----:B------:R-:W-:Y:S01]  /*ab90*/  LDSM.16.MT88.4 R52, [R224+0xa000] ;  /* 0x00a00000e034783b */ /* 0x000fe20000004200 */
[----:B-1----:R-:W-:Y:S02]  /*aba0*/  FMNMX.FTZ R104, R104, R6, !PT ;  /* 0x0000000668687209 */ /* 0x002fe40007810000 */
[----:B--2---:R-:W-:Y:S05]  /*abb0*/  FMNMX.FTZ R5, R5, R7, !PT ;  /* 0x0000000705057209 */ /* 0x004fea0007810000 */
[----:B------:R-:W1:Y:S01]  /*abc0*/  SHFL.BFLY PT, R6, R104, 0x1, 0x1f ;  /* 0x0c201f0068067f89 */ /* 0x000e6200000e0000 */
[----:B----4-:R-:W-:Y:S07]  /*abd0*/  FMNMX.FTZ R102, R4, R102, !PT ;  /* 0x0000006604667209 */ /* 0x010fee0007810000 */
[----:B------:R-:W2:Y:S08]  /*abe0*/  SHFL.BFLY PT, R103, R5, 0x1, 0x1f ;  /* 0x0c201f0005677f89 */ /* 0x000eb000000e0000 */
[----:B------:R-:W4:Y:S01]  /*abf0*/  SHFL.BFLY PT, R7, R102, 0x1, 0x1f ;  /* 0x0c201f0066077f89 */ /* 0x000f2200000e0000 */
[----:B-----5:R-:W-:Y:S07]  /*ac00*/  FMNMX.FTZ R2, R0, R2, !PT ;  /* 0x0000000200027209 */ /* 0x020fee0007810000 */
[----:B------:R-:W5:Y:S01]  /*ac10*/  SHFL.BFLY PT, R4, R2, 0x1, 0x1f ;  /* 0x0c201f0002047f89 */ /* 0x000f6200000e0000 */
[----:B-1----:R-:W-:Y:S02]  /*ac20*/  FMNMX.FTZ R104, R104, R6, !PT ;  /* 0x0000000668687209 */ /* 0x002fe40007810000 */
[----:B--2---:R-:W-:Y:S03]  /*ac30*/  FMNMX.FTZ R103, R5, R103, !PT ;  /* 0x0000006705677209 */ /* 0x004fe60007810000 */
[C---:B------:R-:W-:Y:S01]  /*ac40*/  FADD.FTZ R0, -R104.reuse, R3 ;  /* 0x0000000368007221 */ /* 0x040fe20000010100 */
[----:B------:R-:W-:Y:S02]  /*ac50*/  FSETP.NEU.FTZ.AND P1, PT, R104, -INF , PT ;  /* 0xff8000006800780b */ /* 0x000fe40003f3d000 */
[----:B----4-:R-:W-:Y:S01]  /*ac60*/  FMNMX.FTZ R102, R102, R7, !PT ;  /* 0x0000000766667209 */ /* 0x010fe20007810000 */
[----:B------:R-:W-:Y:S01]  /*ac70*/  FMUL.FTZ R3, R0, UR4 ;  /* 0x0000000400037c20 */ /* 0x000fe20008410000 */
[----:B------:R-:W-:Y:S03]  /*ac80*/  FADD.FTZ R0, -R103, R100 ;  /* 0x0000006467007221 */ /* 0x000fe60000010100 */
[----:B------:R1:W2:Y:S01]  /*ac90*/  MUFU.EX2 R100, R3 ;  /* 0x0000000300647308 */ /* 0x0002a20000000800 */
[----:B------:R-:W-:Y:S01]  /*aca0*/  FMUL.FTZ R109, R102, UR4 ;  /* 0x00000004666d7c20 */ /* 0x000fe20008410000 */
[----:B-----5:R-:W-:Y:S05]  /*acb0*/  FMNMX.FTZ R101, R2, R4, !PT ;  /* 0x0000000402657209 */ /* 0x020fea0007810000 */
[C---:B------:R-:W-:Y:S01]  /*acc0*/  FMUL.FTZ R110, R101.reuse, UR4 ;  /* 0x00000004656e7c20 */ /* 0x040fe20008410000 */
[----:B-1----:R-:W-:Y:S01]  /*acd0*/  FMUL.FTZ R3, R0, UR4 ;  /* 0x0000000400037c20 */ /* 0x002fe20008410000 */
[----:B------:R-:W-:Y:S01]  /*ace0*/  FADD.FTZ R0, -R102, R105 ;  /* 0x0000006966007221 */ /* 0x000fe20000010100 */
[----:B------:R-:W-:Y:S01]  /*acf0*/  FMUL.FTZ R105, R104, UR4 ;  /* 0x0000000468697c20 */ /* 0x000fe20008410000 */
[C---:B--2---:R-:W-:Y:S01]  /*ad00*/  FMUL.FTZ R32, R100.reuse, R140 ;  /* 0x0000008c64207220 */ /* 0x044fe20000410000 */
[----:B------:R-:W-:Y:S01]  /*ad10*/  FMUL.FTZ R33, R100, R141 ;  /* 0x0000008d64217220 */ /* 0x000fe20000410000 */
[----:B------:R-:W-:Y:S01]  /*ad20*/  FMUL.FTZ R2, R0, UR4 ;  /* 0x0000000400027c20 */ /* 0x000fe20008410000 */
[----:B------:R-:W-:Y:S01]  /*ad30*/  FADD.FTZ R0, -R101, R106 ;  /* 0x0000006a65007221 */ /* 0x000fe20000010100 */
[----:B------:R-:W-:Y:S01]  /*ad40*/  FSEL R105, R105, RZ, P1 ;  /* 0x000000ff69697208 */ /* 0x000fe20000800000 */
[C---:B------:R-:W-:Y:S01]  /*ad50*/  FMUL.FTZ R106, R103.reuse, UR4 ;  /* 0x00000004676a7c20 */ /* 0x040fe20008410000 */
[----:B------:R-:W-:Y:S01]  /*ad60*/  FSETP.NEU.FTZ.AND P1, PT, R103, -INF , PT ;  /* 0xff8000006700780b */ /* 0x000fe20003f3d000 */
[----:B------:R-:W-:Y:S01]  /*ad70*/  FMUL.FTZ R0, R0, UR4 ;  /* 0x0000000400007c20 */ /* 0x000fe20008410000 */
[----:B------:R-:W1:Y:S01]  /*ad80*/  MUFU.EX2 R2, R2 ;  /* 0x0000000200027308 */ /* 0x000e620000000800 */
[--C-:B------:R-:W-:Y:S01]  /*ad90*/  FFMA.FTZ R4, R176, UR4, -R105.reuse ;  /* 0x00000004b0047c23 */ /* 0x100fe20008010869 */
[----:B------:R-:W-:Y:S01]  /*ada0*/  FSEL R106, R106, RZ, P1 ;  /* 0x000000ff6a6a7208 */ /* 0x000fe20000800000 */
[--C-:B------:R-:W-:Y:S01]  /*adb0*/  FFMA.FTZ R40, R188, UR4, -R105.reuse ;  /* 0x00000004bc287c23 */ /* 0x100fe20008010869 */
[----:B------:R-:W-:Y:S01]  /*adc0*/  FSETP.NEU.FTZ.AND P1, PT, R102, -INF , PT ;  /* 0xff8000006600780b */ /* 0x000fe20003f3d000 */
[--C-:B------:R-:W-:Y:S01]  /*add0*/  FFMA.FTZ R44, R189, UR4, -R105.reuse ;  /* 0x00000004bd2c7c23 */ /* 0x100fe20008010869 */
[----:B------:R-:W-:Y:S01]  /*ade0*/  FFMA.FTZ R56, R190, UR4, -R105 ;  /* 0x00000004be387c23 */ /* 0x000fe20008010869 */
[--C-:B------:R-:W-:Y:S03]  /*adf0*/  FFMA.FTZ R5, R12, UR4, -R106.reuse ;  /* 0x000000040c057c23 */ /* 0x100fe6000801086a */
[----:B------:R2:W-:Y:S01]  /*ae00*/  MUFU.EX2 R176, R4 ;  /* 0x0000000400b07308 */ /* 0x0005e20000000800 */
[----:B------:R-:W-:Y:S01]  /*ae10*/  FSEL R109, R109, RZ, P1 ;  /* 0x000000ff6d6d7208 */ /* 0x000fe20000800000 */
[--C-:B------:R-:W-:Y:S01]  /*ae20*/  FFMA.FTZ R111, R195, UR4, -R106.reuse ;  /* 0x00000004c36f7c23 */ /* 0x100fe2000801086a */
[----:B------:R-:W-:Y:S01]  /*ae30*/  FSETP.NEU.FTZ.AND P1, PT, R101, -INF , PT ;  /* 0xff8000006500780b */ /* 0x000fe20003f3d000 */
[----:B------:R-:W-:Y:S01]  /*ae40*/  FFMA.FTZ R50, R192, UR4, -R106 ;  /* 0x00000004c0327c23 */ /* 0x000fe2000801086a */
[----:B------:R-:W-:Y:S01]  /*ae50*/  FMUL.FTZ R48, R100, R156 ;  /* 0x0000009c64307220 */ /* 0x000fe20000410000 */
[--C-:B------:R-:W-:Y:S01]  /*ae60*/  FFMA.FTZ R7, R182, UR4, -R109.reuse ;  /* 0x00000004b6077c23 */ /* 0x100fe2000801086d */
[----:B------:R-:W-:Y:S03]  /*ae70*/  FSEL R110, R110, RZ, P1 ;  /* 0x000000ff6e6e7208 */ /* 0x000fe60000800000 */
[----:B------:R-:W-:Y:S01]  /*ae80*/  MUFU.EX2 R61, R5 ;  /* 0x00000005003d7308 */ /* 0x000fe20000000800 */
[----:B------:R-:W-:Y:S01]  /*ae90*/  FFMA.FTZ R9, R185, UR4, -R109 ;  /* 0x00000004b9097c23 */ /* 0x000fe2000801086d */
[C---:B-1----:R-:W-:Y:S01]  /*aea0*/  FMUL.FTZ R8, R2.reuse, R112 ;  /* 0x0000007002087220 */ /* 0x042fe20000410000 */
[C---:B------:R-:W-:Y:S01]  /*aeb0*/  FMUL.FTZ R12, R2.reuse, R120 ;  /* 0x00000078020c7220 */ /* 0x040fe20000410000 */
[C---:B------:R-:W-:Y:S01]  /*aec0*/  FMUL.FTZ R25, R2.reuse, R129 ;  /* 0x0000008102197220 */ /* 0x040fe20000410000 */
[----:B------:R-:W-:Y:S01]  /*aed0*/  FMUL.FTZ R24, R2, R128 ;  /* 0x0000008002187220 */ /* 0x000fe20000410000 */
[----:B------:R-:W-:Y:S01]  /*aee0*/  FFMA.FTZ R128, R198, UR4, -R110 ;  /* 0x00000004c6807c23 */ /* 0x000fe2000801086e */
[----:B------:R-:W-:Y:S03]  /*aef0*/  FMUL.FTZ R28, R2, R136 ;  /* 0x00000088021c7220 */ /* 0x000fe60000410000 */
[----:B------:R-:W1:Y:S01]  /*af00*/  MUFU.EX2 R0, R0 ;  /* 0x0000000000007308 */ /* 0x000e620000000800 */
[--C-:B--2---:R-:W-:Y:S01]  /*af10*/  FFMA.FTZ R4, R184, UR4, -R105.reuse ;  /* 0x00000004b8047c23 */ /* 0x104fe20008010869 */
[C---:B------:R-:W-:Y:S01]  /*af20*/  FMUL.FTZ R29, R2.reuse, R137 ;  /* 0x00000089021d7220 */ /* 0x040fe20000410000 */
[C---:B------:R-:W-:Y:S01]  /*af30*/  FMUL.FTZ R41, R2.reuse, R145 ;  /* 0x0000009102297220 */ /* 0x040fe20000410000 */
[----:B------:R-:W-:Y:S01]  /*af40*/  FMUL.FTZ R45, R2, R153 ;  /* 0x00000099022d7220 */ /* 0x000fe20000410000 */
[----:B------:R-:W-:Y:S01]  /*af50*/  FMUL.FTZ R49, R100, R157 ;  /* 0x0000009d64317220 */ /* 0x000fe20000410000 */
[----:B------:R-:W-:Y:S01]  /*af60*/  FFMA.FTZ R60, R191, UR4, -R105 ;  /* 0x00000004bf3c7c23 */ /* 0x000fe20008010869 */
[--C-:B------:R-:W-:Y:S03]  /*af70*/  FFMA.FTZ R66, R193, UR4, -R106.reuse ;  /* 0x00000004c1427c23 */ /* 0x100fe6000801086a */
[----:B------:R2:W-:Y:S01]  /*af80*/  MUFU.EX2 R18, R4 ;  /* 0x0000000400127308 */ /* 0x0005e20000000800 */
[----:B------:R-:W-:Y:S01]  /*af90*/  FMUL.FTZ R57, R2, R161 ;  /* 0x000000a102397220 */ /* 0x000fe20000410000 */
[C---:B------:R-:W-:Y:S01]  /*afa0*/  FMUL.FTZ R68, R100.reuse, R68 ;  /* 0x0000004464447220 */ /* 0x040fe20000410000 */
[----:B------:R-:W-:Y:S01]  /*afb0*/  FMUL.FTZ R69, R100, R69 ;  /* 0x0000004564457220 */ /* 0x000fe20000410000 */
[C---:B------:R-:W-:Y:S01]  /*afc0*/  FMUL.FTZ R72, R2.reuse, R72 ;  /* 0x0000004802487220 */ /* 0x040fe20000410000 */
[C---:B------:R-:W-:Y:S01]  /*afd0*/  FMUL.FTZ R73, R2.reuse, R73 ;  /* 0x0000004902497220 */ /* 0x040fe20000410000 */
[C---:B------:R-:W-:Y:S01]  /*afe0*/  FMUL.FTZ R76, R2.reuse, R76 ;  /* 0x0000004c024c7220 */ /* 0x040fe20000410000 */
[----:B------:R-:W-:Y:S03]  /*aff0*/  FMUL.FTZ R77, R2, R77 ;  /* 0x0000004d024d7220 */ /* 0x000fe60000410000 */
[----:B------:R4:W5:Y:S01]  /*b000*/  MUFU.EX2 R64, R9 ;  /* 0x0000000900407308 */ /* 0x0009620000000800 */
        /* <DEDUP_REMOVED lines=8> */
[--C-:B--2---:R-:W-:Y:S01]  /*b090*/  FFMA.FTZ R4, R177, UR4, -R106.reuse ;  /* 0x00000004b1047c23 */ /* 0x104fe2000801086a */
[C---:B------:R-:W-:Y:S01]  /*b0a0*/  FMUL.FTZ R46, R0.reuse, R154 ;  /* 0x0000009a002e7220 */ /* 0x040fe20000410000 */
[C---:B------:R-:W-:Y:S01]  /*b0b0*/  FMUL.FTZ R47, R0.reuse, R155 ;  /* 0x0000009b002f7220 */ /* 0x040fe20000410000 */
[C---:B------:R-:W-:Y:S01]  /*b0c0*/  FMUL.FTZ R58, R0.reuse, R162 ;  /* 0x000000a2003a7220 */ /* 0x040fe20000410000 */
[C---:B------:R-:W-:Y:S01]  /*b0d0*/  FMUL.FTZ R59, R0.reuse, R163 ;  /* 0x000000a3003b7220 */ /* 0x040fe20000410000 */
[C---:B------:R-:W-:Y:S01]  /*b0e0*/  FMUL.FTZ R74, R0.reuse, R74 ;  /* 0x0000004a004a7220 */ /* 0x040fe20000410000 */
[----:B------:R-:W-:Y:S03]  /*b0f0*/  FMUL.FTZ R75, R0, R75 ;  /* 0x0000004b004b7220 */ /* 0x000fe60000410000 */
[----:B------:R2:W-:Y:S01]  /*b100*/  MUFU.EX2 R184, R4 ;  /* 0x0000000400b87308 */ /* 0x0005e20000000800 */
[----:B----4-:R-:W-:Y:S01]  /*b110*/  FMUL.FTZ R9, R2, R113 ;  /* 0x0000007102097220 */ /* 0x010fe20000410000 */
[----:B-----5:R-:W-:Y:S01]  /*b120*/  MOV R139, R64 ;  /* 0x00000040008b7202 */ /* 0x020fe20000000f00 */
[C---:B------:R-:W-:Y:S01]  /*b130*/  FMUL.FTZ R78, R0.reuse, R78 ;  /* 0x0000004e004e7220 */ /* 0x040fe20000410000 */
[----:B------:R-:W-:Y:S01]  /*b140*/  FMUL.FTZ R79, R0, R79 ;  /* 0x0000004f004f7220 */ /* 0x000fe20000410000 */
[C---:B------:R-:W-:Y:S01]  /*b150*/  FMUL.FTZ R80, R100.reuse, R80 ;  /* 0x0000005064507220 */ /* 0x040fe20000410000 */
[C---:B------:R-:W-:Y:S01]  /*b160*/  FMUL.FTZ R81, R100.reuse, R81 ;  /* 0x0000005164517220 */ /* 0x040fe20000410000 */
[C---:B------:R-:W-:Y:S03]  /*b170*/  FMUL.FTZ R84, R100.reuse, R84 ;  /* 0x0000005464547220 */ /* 0x040fe60000410000 */
[----:B------:R4:W-:Y:S01]  /*b180*/  MUFU.EX2 R250, R128 ;  /* 0x0000008000fa7308 */ /* 0x0009e20000000800 */
[C---:B-1----:R-:W-:Y:S01]  /*b190*/  FMUL.FTZ R6, R3.reuse, R118 ;  /* 0x0000007603067220 */ /* 0x042fe20000410000 */
[C---:B------:R-:W-:Y:S01]  /*b1a0*/  FMUL.FTZ R19, R3.reuse, R127 ;  /* 0x0000007f03137220 */ /* 0x040fe20000410000 */
[C---:B------:R-:W-:Y:S01]  /*b1b0*/  FMUL.FTZ R34, R3.reuse, R142 ;  /* 0x0000008e03227220 */ /* 0x040fe20000410000 */
[C---:B------:R-:W-:Y:S01]  /*b1c0*/  FMUL.FTZ R35, R3.reuse, R143 ;  /* 0x0000008f03237220 */ /* 0x040fe20000410000 */
[C---:B------:R-:W-:Y:S01]  /*b1d0*/  FMUL.FTZ R51, R3.reuse, R159 ;  /* 0x0000009f03337220 */ /* 0x040fe20000410000 */
[C---:B---3--:R-:W-:Y:S01]  /*b1e0*/  FMUL.FTZ R67, R3.reuse, R175 ;  /* 0x000000af03437220 */ /* 0x048fe20000410000 */
[----:B------:R-:W-:Y:S03]  /*b1f0*/  FMUL.FTZ R70, R3, R70 ;  /* 0x0000004603467220 */ /* 0x000fe60000410000 */
[----:B------:R1:W-:Y:S01]  /*b200*/  MUFU.EX2 R137, R40 ;  /* 0x0000002800897308 */ /* 0x0003e20000000800 */
[----:B--2---:R-:W-:Y:S01]  /*b210*/  FFMA.FTZ R4, R179, UR4, -R106 ;  /* 0x00000004b3047c23 */ /* 0x004fe2000801086a */
[C---:B------:R-:W-:Y:S01]  /*b220*/  FMUL.FTZ R71, R3.reuse, R71 ;  /* 0x0000004703477220 */ /* 0x040fe20000410000 */
[C---:B------:R-:W-:Y:S01]  /*b230*/  FMUL.FTZ R82, R3.reuse, R82 ;  /* 0x0000005203527220 */ /* 0x040fe20000410000 */
[C---:B------:R-:W-:Y:S01]  /*b240*/  FMUL.FTZ R83, R3.reuse, R83 ;  /* 0x0000005303537220 */ /* 0x040fe20000410000 */
[----:B------:R-:W-:Y:S01]  /*b250*/  FMUL.FTZ R85, R100, R85 ;  /* 0x0000005564557220 */ /* 0x000fe20000410000 */
[C---:B------:R-:W-:Y:S01]  /*b260*/  FMUL.FTZ R86, R3.reuse, R86 ;  /* 0x0000005603567220 */ /* 0x040fe20000410000 */
[----:B------:R-:W-:Y:S03]  /*b270*/  FMUL.FTZ R87, R3, R87 ;  /* 0x0000005703577220 */ /* 0x000fe60000410000 */
[----:B------:R2:W-:Y:S01]  /*b280*/  MUFU.EX2 R17, R4 ;  /* 0x0000000400117308 */ /* 0x0005e20000000800 */
[----:B----4-:R-:W-:Y:S01]  /*b290*/  FFMA.FTZ R128, R199, UR4, -R109 ;  /* 0x00000004c7807c23 */ /* 0x010fe2000801086d */
[C---:B------:R-:W-:Y:S01]  /*b2a0*/  FMUL.FTZ R88, R2.reuse, R88 ;  /* 0x0000005802587220 */ /* 0x040fe20000410000 */
[----:B------:R-:W-:Y:S01]  /*b2b0*/  FMUL.FTZ R89, R2, R89 ;  /* 0x0000005902597220 */ /* 0x000fe20000410000 */
[C---:B------:R-:W-:Y:S01]  /*b2c0*/  FMUL.FTZ R90, R0.reuse, R90 ;  /* 0x0000005a005a7220 */ /* 0x040fe20000410000 */
[----:B------:R-:W-:Y:S01]  /*b2d0*/  FMUL.FTZ R91, R0, R91 ;  /* 0x0000005b005b7220 */ /* 0x000fe20000410000 */
[C---:B------:R-:W-:Y:S01]  /*b2e0*/  FMUL.FTZ R92, R2.reuse, R92 ;  /* 0x0000005c025c7220 */ /* 0x040fe20000410000 */
[C---:B------:R-:W-:Y:S03]  /*b2f0*/  FMUL.FTZ R93, R2.reuse, R93 ;  /* 0x0000005d025d7220 */ /* 0x040fe60000410000 */
[----:B------:R3:W-:Y:S01]  /*b300*/  MUFU.EX2 R140, R44 ;  /* 0x0000002c008c7308 */ /* 0x0007e20000000800 */
[----:B-1----:R-:W-:Y:S01]  /*b310*/  FMUL.FTZ R40, R2, R144 ;  /* 0x0000009002287220 */ /* 0x002fe20000410000 */
[C---:B------:R-:W-:Y:S01]  /*b320*/  FMUL.FTZ R94, R0.reuse, R94 ;  /* 0x0000005e005e7220 */ /* 0x040fe20000410000 */
[----:B------:R-:W-:Y:S01]  /*b330*/  FMUL.FTZ R95, R0, R95 ;  /* 0x0000005f005f7220 */ /* 0x000fe20000410000 */
[C---:B------:R-:W-:Y:S01]  /*b340*/  FMUL.FTZ R96, R100.reuse, R96 ;  /* 0x0000006064607220 */ /* 0x040fe20000410000 */
[----:B------:R-:W-:Y:S01]  /*b350*/  FMUL.FTZ R97, R100, R97 ;  /* 0x0000006164617220 */ /* 0x000fe20000410000 */
[C---:B------:R-:W-:Y:S01]  /*b360*/  FMUL.FTZ R98, R3.reuse, R98 ;  /* 0x0000006203627220 */ /* 0x040fe20000410000 */
[----:B------:R-:W-:Y:S03]  /*b370*/  FMUL.FTZ R99, R3, R99 ;  /* 0x0000006303637220 */ /* 0x000fe60000410000 */
[----:B------:R1:W-:Y:S01]  /*b380*/  MUFU.EX2 R138, R50 ;  /* 0x00000032008a7308 */ /* 0x0003e20000000800 */
[--C-:B--2---:R-:W-:Y:S01]  /*b390*/  FFMA.FTZ R4, R14, UR4, -R105.reuse ;  /* 0x000000040e047c23 */ /* 0x104fe20008010869 */
[----:B------:R-:W-:Y:S01]  /*b3a0*/  FMUL.FTZ R14, R0, R122 ;  /* 0x0000007a000e7220 */ /* 0x000fe20000410000 */
[----:B------:R-:W-:Y:S07]  /*b3b0*/  FFMA.FTZ R107, R107, UR4, -R110 ;  /* 0x000000046b6b7c23 */ /* 0x000fee000801086e */
[----:B------:R2:W4:Y:S01]  /*b3c0*/  MUFU.EX2 R16, R4 ;  /* 0x0000000400107308 */ /* 0x0005220000000800 */
[C---:B---3--:R-:W-:Y:S09]  /*b3d0*/  FMUL.FTZ R44, R2.reuse, R152 ;  /* 0x00000098022c7220 */ /* 0x048ff20000410000 */
[----:B------:R3:W5:Y:S01]  /*b3e0*/  MUFU.EX2 R65, R56 ;  /* 0x0000003800417308 */ /* 0x0007620000000800 */
[----:B-1----:R-:W-:Y:S02]  /*b3f0*/  FMUL.FTZ R50, R3, R158 ;  /* 0x0000009e03327220 */ /* 0x002fe40000410000 */
[----:B------:R-:W-:Y:S07]  /*b400*/  LDSM.16.MT88.4 R156, [R224+0xac00] ;  /* 0x00ac0000e09c783b */ /* 0x000fee0000004200 */
[----:B------:R1:W-:Y:S01]  /*b410*/  MUFU.EX2 R136, R60 ;  /* 0x0000003c00887308 */ /* 0x0003e20000000800 */
[----:B--2---:R-:W-:Y:S01]  /*b420*/  FFMA.FTZ R4, R13, UR4, -R105 ;  /* 0x000000040d047c23 */ /* 0x004fe20008010869 */
[----:B----4-:R-:W-:Y:S01]  /*b430*/  MOV R182, R16 ;  /* 0x0000001000b67202 */ /* 0x010fe20000000f00 */
[----:B------:R-:W-:Y:S01]  /*b440*/  FMUL.FTZ R13, R2, R121 ;  /* 0x00000079020d7220 */ /* 0x000fe20000410000 */
[----:B------:R-:W-:Y:S06]  /*b450*/  FMUL.FTZ R16, R100, R124 ;  /* 0x0000007c64107220 */ /* 0x000fec0000410000 */
[----:B------:R2:W4:Y:S01]  /*b460*/  MUFU.EX2 R62, R4 ;  /* 0x00000004003e7308 */ /* 0x0005220000000800 */
[----:B---3--:R-:W-:Y:S01]  /*b470*/  FMUL.FTZ R56, R2, R160 ;  /* 0x000000a002387220 */ /* 0x008fe20000410000 */
[----:B-----5:R-:W-:Y:S01]  /*b480*/  MOV R163, R65 ;  /* 0x0000004100a37202 */ /* 0x020fe20000000f00 */
[----:B------:R-:W-:Y:S07]  /*b490*/  FMUL.FTZ R65, R100, R173 ;  /* 0x000000ad64417220 */ /* 0x000fee0000410000 */
[----:B------:R3:W-:Y:S01]  /*b4a0*/  MUFU.EX2 R162, R66 ;  /* 0x0000004200a27308 */ /* 0x0007e20000000800 */
[----:B-1----:R-:W-:Y:S09]  /*b4b0*/  FMUL.FTZ R60, R2, R168 ;  /* 0x000000a8023c7220 */ /* 0x002ff20000410000 */
[----:B------:R1:W-:Y:S01]  /*b4c0*/  MUFU.EX2 R248, R128 ;  /* 0x0000008000f87308 */ /* 0x0003e20000000800 */
[----:B--2---:R-:W-:Y:S01]  /*b4d0*/  FFMA.FTZ R4, R15, UR4, -R106 ;  /* 0x000000040f047c23 */ /* 0x004fe2000801086a */
[----:B----4-:R-:W-:Y:S01]  /*b4e0*/  F2FP.BF16.F32.PACK_AB R114, R62, R182 ;  /* 0x000000b63e72723e */ /* 0x010fe200000010ff */
[----:B------:R-:W-:Y:S02]  /*b4f0*/  FMUL.FTZ R15, R0, R123 ;  /* 0x0000007b000f7220 */ /* 0x000fe40000410000 */
[----:B------:R-:W2:Y:S05]  /*b500*/  LDSM.16.MT88.4 R120, [R225+0xa000] ;  /* 0x00a00000e178783b */ /* 0x000eaa0000004200 */
[----:B------:R4:W5:Y:S01]  /*b510*/  MUFU.EX2 R11, R4 ;  /* 0x00000004000b7308 */ /* 0x0009620000000800 */
[C---:B---3--:R-:W-:Y:S09]  /*b520*/  FMUL.FTZ R66, R3.reuse, R174 ;  /* 0x000000ae03427220 */ /* 0x048ff20000410000 */
[----:B------:R-:W-:Y:S01]  /*b530*/  MUFU.EX2 R107, R107 ;  /* 0x0000006b006b7308 */ /* 0x000fe20000000800 */
[----:B-1----:R-:W-:Y:S01]  /*b540*/  LDSM.16.MT88.4 R128, [R225+0x9400] ;  /* 0x00940000e180783b */ /* 0x002fe20000004200 */
[--C-:B----4-:R-:W-:Y:S01]  /*b550*/  FFMA.FTZ R4, R178, UR4, -R109.reuse ;  /* 0x00000004b2047c23 */ /* 0x110fe2000801086d */
[----:B------:R-:W-:Y:S01]  /*b560*/  MOV R178, R18 ;  /* 0x0000001200b27202 */ /* 0x000fe20000000f00 */
[----:B------:R-:W-:Y:S01]  /*b570*/  FMUL.FTZ R18, R3, R126 ;  /* 0x0000007e03127220 */ /* 0x000fe20000410000 */
[----:B-----5:R-:W-:Y:S05]  /*b580*/  MOV R185, R11 ;  /* 0x0000000b00b97202 */ /* 0x020fea0000000f00 */
[----:B------:R1:W-:Y:S01]  /*b590*/  MUFU.EX2 R177, R4 ;  /* 0x0000000400b17308 */ /* 0x0003e20000000800 */
[----:B------:R-:W-:Y:S01]  /*b5a0*/  FMUL.FTZ R11, R0, R115 ;  /* 0x00000073000b7220 */ /* 0x000fe20000410000 */
[----:B------:R-:W-:Y:S02]  /*b5b0*/  F2FP.BF16.F32.PACK_AB R112, R178, R176 ;  /* 0x000000b0b270723e */ /* 0x000fe400000010ff */
[----:B------:R-:W-:Y:S01]  /*b5c0*/  F2FP.BF16.F32.PACK_AB R115, R61, R185 ;  /* 0x000000b93d73723e */ /* 0x000fe200000010ff */
[--C-:B-1----:R-:W-:Y:S01]  /*b5d0*/  FFMA.FTZ R4, R187, UR4, -R109.reuse ;  /* 0x00000004bb047c23 */ /* 0x102fe2000801086d */
[----:B------:R-:W-:Y:S01]  /*b5e0*/  MOV R187, R17 ;  /* 0x0000001100bb7202 */ /* 0x000fe20000000f00 */
[----:B------:R-:W-:Y:S03]  /*b5f0*/  FMUL.FTZ R17, R100, R125 ;  /* 0x0000007d64117220 */ /* 0x000fe60000410000 */
[----:B------:R1:W3:Y:S01]  /*b600*/  MUFU.EX2 R5, R4 ;  /* 0x0000000400057308 */ /* 0x0002e20000000800 */
[----:B------:R-:W-:Y:S01]  /*b610*/  F2FP.BF16.F32.PACK_AB R113, R187, R184 ;  /* 0x000000b8bb71723e */ /* 0x000fe200000010ff */
[----:B------:R-:W4:Y:S01]  /*b620*/  LDSM.16.MT88.4 R124, [R224+0xb000] ;  /* 0x00b00000e07c783b */ /* 0x000f220000004200 */
[--C-:B-1----:R-:W-:Y:S01]  /*b630*/  FFMA.FTZ R4, R180, UR4, -R110.reuse ;  /* 0x00000004b4047c23 */ /* 0x102fe2000801086e */
[----:B---3--:R-:W-:Y:S06]  /*b640*/  MOV R180, R5 ;  /* 0x0000000500b47202 */ /* 0x008fec0000000f00 */
[----:B------:R1:W-:Y:S10]  /*b650*/  MUFU.EX2 R5, R7 ;  /* 0x0000000700057308 */ /* 0x0003f40000000800 */
[----:B------:R3:W5:Y:S01]  /*b660*/  MUFU.EX2 R179, R4 ;  /* 0x0000000400b37308 */ /* 0x0007620000000800 */
[----:B-1----:R-:W-:Y:S01]  /*b670*/  FMUL.FTZ R7, R3, R119 ;  /* 0x0000007703077220 */ /* 0x002fe20000410000 */
[--C-:B---3--:R-:W-:Y:S01]  /*b680*/  FFMA.FTZ R4, R183, UR4, -R110.reuse ;  /* 0x00000004b7047c23 */ /* 0x108fe2000801086e */
[----:B-----5:R-:W-:Y:S07]  /*b690*/  MOV R161, R179 ;  /* 0x000000b300a17202 */ /* 0x020fee0000000f00 */
[----:B------:R1:W3:Y:S02]  /*b6a0*/  MUFU.EX2 R183, R4 ;  /* 0x0000000400b77308 */ /* 0x0002e40000000800 */
[--C-:B-1----:R-:W-:Y:S01]  /*b6b0*/  FFMA.FTZ R4, R186, UR4, -R110.reuse ;  /* 0x00000004ba047c23 */ /* 0x102fe2000801086e */
[----:B------:R-:W-:Y:S02]  /*b6c0*/  MOV R186, R5 ;  /* 0x0000000500ba7202 */ /* 0x000fe40000000f00 */
[----:B---3--:R-:W-:Y:S05]  /*b6d0*/  MOV R168, R183 ;  /* 0x000000b700a87202 */ /* 0x008fea0000000f00 */
[----:B------:R1:W3:Y:S01]  /*b6e0*/  MUFU.EX2 R5, R4 ;  /* 0x0000000400057308 */ /* 0x0002e20000000800 */
[----:B------:R-:W-:Y:S01]  /*b6f0*/  F2FP.BF16.F32.PACK_AB R118, R64, R186 ;  /* 0x000000ba4076723e */ /* 0x000fe200000010ff */
[C---:B------:R-:W-:Y:S02]  /*b700*/  FMUL.FTZ R64, R100.reuse, R172 ;  /* 0x000000ac64407220 */ /* 0x040fe40000410000 */
[----:B------:R-:W-:Y:S01]  /*b710*/  LDSM.16.MT88.4 R172, [R225+0xac00] ;  /* 0x00ac0000e1ac783b */ /* 0x000fe20000004200 */
[----:B-1----:R-:W-:Y:S01]  /*b720*/  FFMA.FTZ R4, R181, UR4, -R110 ;  /* 0x00000004b5047c23 */ /* 0x002fe2000801086e */
[----:B---3--:R-:W-:Y:S01]  /*b730*/  MOV R181, R5 ;  /* 0x0000000500b57202 */ /* 0x008fe20000000f00 */
[C---:B------:R-:W-:Y:S01]  /*b740*/  FMUL.FTZ R5, R100.reuse, R117 ;  /* 0x0000007564057220 */ /* 0x040fe20000410000 */
[----:B------:R-:W-:Y:S02]  /*b750*/  F2FP.BF16.F32.PACK_AB R117, R183, R179 ;  /* 0x000000b3b775723e */ /* 0x000fe400000010ff */
[----:B------:R1:W3:Y:S02]  /*b760*/  MUFU.EX2 R63, R4 ;  /* 0x00000004003f7308 */ /* 0x0002e40000000800 */
[----:B-1----:R-:W-:Y:S01]  /*b770*/  FMUL.FTZ R4, R100, R116 ;  /* 0x0000007464047220 */ /* 0x002fe20000410000 */
[----:B------:R-:W-:Y:S02]  /*b780*/  F2FP.BF16.F32.PACK_AB R116, R180, R177 ;  /* 0x000000b1b474723e */ /* 0x000fe400000010ff */
[----:B---3--:R-:W-:Y:S04]  /*b790*/  F2FP.BF16.F32.PACK_AB R119, R63, R181 ;  /* 0x000000b53f77723e */ /* 0x008fe800000010ff */
[-C--:B------:R-:W-:Y:S06]  /*b7a0*/  HMMA.16816.F32.BF16 R4, R112, R20.reuse, R4 ;  /* 0x000000147004723c */ /* 0x080fec0000041804 */
[C---:B------:R-:W-:Y:S06]  /*b7b0*/  HMMA.16816.F32.BF16 R8, R116.reuse, R20, R8 ;  /* 0x000000147408723c */ /* 0x040fec0000041808 */
[-C--:B------:R-:W-:Y:S05]  /*b7c0*/  HMMA.16816.F32.BF16 R12, R116, R22.reuse, R12 ;  /* 0x00000016740c723c */ /* 0x080fea000004180c */
[----:B------:R-:W-:Y:S01]  /*b7d0*/  FMUL.FTZ R21, R100, R133 ;  /* 0x0000008564157220 */ /* 0x000fe20000410000 */
[C---:B------:R-:W-:Y:S05]  /*b7e0*/  HMMA.16816.F32.BF16 R16, R112.reuse, R22, R16 ;  /* 0x000000167010723c */ /* 0x040fea0000041810 */
[----:B------:R-:W-:Y:S01]  /*b7f0*/  MOV R133, R63 ;  /* 0x0000003f00857202 */ /* 0x000fe20000000f00 */
[----:B------:R-:W-:Y:S01]  /*b800*/  FMUL.FTZ R63, R0, R171 ;  /* 0x000000ab003f7220 */ /* 0x000fe20000410000 */
[----:B------:R-:W-:Y:S01]  /*b810*/  FMUL.FTZ R20, R100, R132 ;  /* 0x0000008464147220 */ /* 0x000fe20000410000 */
[----:B------:R1:W-:Y:S03]  /*b820*/  MUFU.EX2 R171, R111 ;  /* 0x0000006f00ab7308 */ /* 0x0003e60000000800 */
[----:B------:R-:W-:Y:S01]  /*b830*/  FFMA.FTZ R132, R206, UR4, -R106 ;  /* 0x00000004ce847c23 */ /* 0x000fe2000801086a */
[C---:B------:R-:W-:Y:S01]  /*b840*/  FMUL.FTZ R22, R3.reuse, R134 ;  /* 0x0000008603167220 */ /* 0x040fe20000410000 */
[C---:B------:R-:W-:Y:S01]  /*b850*/  FMUL.FTZ R23, R3.reuse, R135 ;  /* 0x0000008703177220 */ /* 0x040fe20000410000 */
[----:B------:R-:W-:Y:S01]  /*b860*/  MOV R134, R62 ;  /* 0x0000003e00867202 */ /* 0x000fe20000000f00 */
[----:B------:R-:W-:Y:S01]  /*b870*/  FMUL.FTZ R62, R0, R170 ;  /* 0x000000aa003e7220 */ /* 0x000fe20000410000 */
[----:B------:R-:W-:Y:S01]  /*b880*/  MOV R135, R61 ;  /* 0x0000003d00877202 */ /* 0x000fe20000000f00 */
[----:B------:R-:W-:Y:S01]  /*b890*/  FMUL.FTZ R61, R2, R169 ;  /* 0x000000a9023d7220 */ /* 0x000fe20000410000 */
[----:B------:R-:W-:Y:S02]  /*b8a0*/  MOV R169, R180 ;  /* 0x000000b400a97202 */ /* 0x000fe40000000f00 */
[-C--:B------:R-:W-:Y:S03]  /*b8b0*/  HMMA.16816.F32.BF16 R20, R112, R36.reuse, R20 ;  /* 0x000000247014723c */ /* 0x080fe60000041814 */
[----:B------:R-:W-:Y:S01]  /*b8c0*/  MOV R170, R187 ;  /* 0x000000bb00aa7202 */ /* 0x000fe20000000f00 */
[--C-:B-1----:R-:W-:Y:S02]  /*b8d0*/  FFMA.FTZ R111, R196, UR4, -R109.reuse ;  /* 0x00000004c46f7c23 */ /* 0x102fe4000801086d */
[C---:B------:R-:W-:Y:S02]  /*b8e0*/  HMMA.16816.F32.BF16 R24, R116.reuse, R36, R24 ;  /* 0x000000247418723c */ /* 0x040fe40000041818 */
[----:B------:R1:W-:Y:S04]  /*b8f0*/  MUFU.EX2 R252, R111 ;  /* 0x0000006f00fc7308 */ /* 0x0003e80000000800 */
[-C--:B------:R-:W-:Y:S05]  /*b900*/  HMMA.16816.F32.BF16 R28, R116, R38.reuse, R28 ;  /* 0x00000026741c723c */ /* 0x080fea000004181c */
[C---:B------:R-:W-:Y:S01]  /*b910*/  FMUL.FTZ R36, R100.reuse, R148 ;  /* 0x0000009464247220 */ /* 0x040fe20000410000 */
[C---:B------:R-:W-:Y:S05]  /*b920*/  HMMA.16816.F32.BF16 R32, R112.reuse, R38, R32 ;  /* 0x000000267020723c */ /* 0x040fea0000041820 */
[----:B------:R-:W-:Y:S02]  /*b930*/  FMUL.FTZ R37, R100, R149 ;  /* 0x0000009564257220 */ /* 0x000fe40000410000 */
[----:B------:R-:W-:Y:S01]  /*b940*/  FMUL.FTZ R38, R3, R150 ;  /* 0x0000009603267220 */ /* 0x000fe20000410000 */
[--C-:B-1----:R-:W-:Y:S03]  /*b950*/  FFMA.FTZ R111, R197, UR4, -R109.reuse ;  /* 0x00000004c56f7c23 */ /* 0x102fe6000801086d */
[C---:B------:R-:W-:Y:S01]  /*b960*/  FMUL.FTZ R39, R3.reuse, R151 ;  /* 0x0000009703277220 */ /* 0x040fe20000410000 */
[----:B------:R1:W3:Y:S06]  /*b970*/  MUFU.EX2 R251, R111 ;  /* 0x0000006f00fb7308 */ /* 0x0002ec0000000800 */
[-C--:B------:R-:W-:Y:S06]  /*b980*/  HMMA.16816.F32.BF16 R36, R112, R52.reuse, R36 ;  /* 0x000000347024723c */ /* 0x080fec0000041824 */
[C---:B------:R-:W-:Y:S05]  /*b990*/  HMMA.16816.F32.BF16 R40, R116.reuse, R52, R40 ;  /* 0x000000347428723c */ /* 0x040fea0000041828 */
[----:B-1----:R-:W-:Y:S01]  /*b9a0*/  FFMA.FTZ R111, R200, UR4, -R110 ;  /* 0x00000004c86f7c23 */ /* 0x002fe2000801086e */
[-C--:B------:R-:W-:Y:S03]  /*b9b0*/  HMMA.16816.F32.BF16 R44, R116, R54.reuse, R44 ;  /* 0x00000036742c723c */ /* 0x080fe6000004182c */
[----:B------:R1:W-:Y:S02]  /*b9c0*/  MUFU.EX2 R249, R111 ;  /* 0x0000006f00f97308 */ /* 0x0003e40000000800 */
[----:B------:R-:W-:Y:S01]  /*b9d0*/  FFMA.FTZ R52, R194, UR4, -R106 ;  /* 0x00000004c2347c23 */ /* 0x000fe2000801086a */
[C---:B------:R-:W-:Y:S07]  /*b9e0*/  HMMA.16816.F32.BF16 R48, R112.reuse, R54, R48 ;  /* 0x000000367030723c */ /* 0x040fee0000041830 */
[----:B------:R5:W3:Y:S01]  /*b9f0*/  MUFU.EX2 R141, R52 ;  /* 0x00000034008d7308 */ /* 0x000ae20000000800 */
[C---:B------:R-:W-:Y:S03]  /*ba00*/  FMUL.FTZ R53, R100.reuse, R165 ;  /* 0x000000a564357220 */ /* 0x040fe60000410000 */
[C---:B------:R-:W-:Y:S01]  /*ba10*/  FMUL.FTZ R54, R3.reuse, R166 ;  /* 0x000000a603367220 */ /* 0x040fe20000410000 */
[----:B------:R-:W-:Y:S01]  /*ba20*/  FMUL.FTZ R55, R3, R167 ;  /* 0x000000a703377220 */ /* 0x000fe20000410000 */
[----:B-1----:R-:W-:Y:S04]  /*ba30*/  FFMA.FTZ R111, R201, UR4, -R109 ;  /* 0x00000004c96f7c23 */ /* 0x002fe8000801086d */
[----:B------:R1:W3:Y:S01]  /*ba40*/  MUFU.EX2 R247, R111 ;  /* 0x0000006f00f77308 */ /* 0x0002e20000000800 */
[----:B-----5:R-:W-:Y:S07]  /*ba50*/  FMUL.FTZ R52, R100, R164 ;  /* 0x000000a464347220 */ /* 0x020fee0000410000 */
[-C--:B--2---:R-:W-:Y:S06]  /*ba60*/  HMMA.16816.F32.BF16 R52, R112, R120.reuse, R52 ;  /* 0x000000787034723c */ /* 0x084fec0000041834 */
[C---:B------:R-:W-:Y:S05]  /*ba70*/  HMMA.16816.F32.BF16 R56, R116.reuse, R120, R56 ;  /* 0x000000787438723c */ /* 0x040fea0000041838 */
[--C-:B-1----:R-:W-:Y:S01]  /*ba80*/  FFMA.FTZ R111, R202, UR4, -R110.reuse ;  /* 0x00000004ca6f7c23 */ /* 0x102fe2000801086e */
[-C--:B------:R-:W-:Y:S03]  /*ba90*/  HMMA.16816.F32.BF16 R60, R116, R122.reuse, R60 ;  /* 0x0000007a743c723c */ /* 0x080fe6000004183c */
[----:B------:R1:W-:Y:S03]  /*baa0*/  MUFU.EX2 R246, R111 ;  /* 0x0000006f00f67308 */ /* 0x0003e60000000800 */
[C---:B------:R-:W-:Y:S01]  /*bab0*/  HMMA.16816.F32.BF16 R64, R112.reuse, R122, R64 ;  /* 0x0000007a7040723c */ /* 0x040fe20000041840 */
[----:B------:R-:W2:Y:S05]  /*bac0*/  LDSM.16.MT88.4 R120, [R225+0xb000] ;  /* 0x00b00000e178783b */ /* 0x000eaa0000004200 */
[-C--:B----4-:R-:W-:Y:S06]  /*bad0*/  HMMA.16816.F32.BF16 R68, R112, R124.reuse, R68 ;  /* 0x0000007c7044723c */ /* 0x090fec0000041844 */
[C---:B------:R-:W-:Y:S05]  /*bae0*/  HMMA.16816.F32.BF16 R72, R116.reuse, R124, R72 ;  /* 0x0000007c7448723c */ /* 0x040fea0000041848 */
[----:B-1----:R-:W-:Y:S01]  /*baf0*/  FFMA.FTZ R111, R203, UR4, -R110 ;  /* 0x00000004cb6f7c23 */ /* 0x002fe2000801086e */
[-C--:B------:R-:W-:Y:S03]  /*bb00*/  HMMA.16816.F32.BF16 R76, R116, R126.reuse, R76 ;  /* 0x0000007e744c723c */ /* 0x080fe6000004184c */
[----:B------:R1:W4:Y:S03]  /*bb10*/  MUFU.EX2 R245, R111 ;  /* 0x0000006f00f57308 */ /* 0x0003260000000800 */
[C---:B------:R-:W-:Y:S01]  /*bb20*/  HMMA.16816.F32.BF16 R80, R112.reuse, R126, R80 ;  /* 0x0000007e7050723c */ /* 0x040fe20000041850 */
[----:B------:R-:W5:Y:S04]  /*bb30*/  LDSM.16.MT88.4 R124, [R224+0x9400] ;  /* 0x00940000e07c783b */ /* 0x000f680000004200 */
[--C-:B-1----:R-:W-:Y:S01]  /*bb40*/  FFMA.FTZ R111, R207, UR4, -R105.reuse ;  /* 0x00000004cf6f7c23 */ /* 0x102fe20008010869 */
[-C--:B--2---:R-:W-:Y:S03]  /*bb50*/  HMMA.16816.F32.BF16 R84, R112, R120.reuse, R84 ;  /* 0x000000787054723c */ /* 0x084fe60000041854 */
[----:B------:R1:W-:Y:S03]  /*bb60*/  MUFU.EX2 R243, R111 ;  /* 0x0000006f00f37308 */ /* 0x0003e60000000800 */
[C---:B------:R-:W-:Y:S06]  /*bb70*/  HMMA.16816.F32.BF16 R88, R116.reuse, R120, R88 ;  /* 0x000000787458723c */ /* 0x040fec0000041858 */
[-C--:B------:R-:W-:Y:S06]  /*bb80*/  HMMA.16816.F32.BF16 R92, R116, R122.reuse, R92 ;  /* 0x0000007a745c723c */ /* 0x080fec000004185c */
[----:B------:R-:W-:Y:S01]  /*bb90*/  HMMA.16816.F32.BF16 R96, R112, R122, R96 ;  /* 0x0000007a7060723c */ /* 0x000fe20000041860 */
[----:B------:R-:W2:Y:S04]  /*bba0*/  LDSM.16.MT88.4 R120, [R224+0xa400] ;  /* 0x00a40000e078783b */ /* 0x000ea80000004200 */
[--C-:B-1----:R-:W-:Y:S01]  /*bbb0*/  FFMA.FTZ R111, R209, UR4, -R105.reuse ;  /* 0x00000004d16f7c23 */ /* 0x102fe20008010869 */
[----:B---3--:R-:W-:Y:S02]  /*bbc0*/  F2FP.BF16.F32.PACK_AB R116, R251, R252 ;  /* 0x000000fcfb74723e */ /* 0x008fe400000010ff */
[----:B------:R-:W-:Y:S01]  /*bbd0*/  F2FP.BF16.F32.PACK_AB R112, R140, R137 ;  /* 0x000000898c70723e */ /* 0x000fe200000010ff */
[----:B------:R1:W3:Y:S02]  /*bbe0*/  MUFU.EX2 R244, R111 ;  /* 0x0000006f00f47308 */ /* 0x0002e40000000800 */
[----:B------:R-:W-:Y:S02]  /*bbf0*/  F2FP.BF16.F32.PACK_AB R113, R141, R138 ;  /* 0x0000008a8d71723e */ /* 0x000fe400000010ff */
[----:B------:R-:W-:Y:S02]  /*bc00*/  F2FP.BF16.F32.PACK_AB R114, R136, R163 ;  /* 0x000000a38872723e */ /* 0x000fe400000010ff */
[----:B------:R-:W-:Y:S02]  /*bc10*/  F2FP.BF16.F32.PACK_AB R115, R171, R162 ;  /* 0x000000a2ab73723e */ /* 0x000fe400000010ff */
[----:B------:R-:W-:Y:S02]  /*bc20*/  F2FP.BF16.F32.PACK_AB R117, R249, R250 ;  /* 0x000000faf975723e */ /* 0x000fe400000010ff */
[----:B------:R-:W-:Y:S02]  /*bc30*/  F2FP.BF16.F32.PACK_AB R118, R248, R247 ;  /* 0x000000f7f876723e */ /* 0x000fe400000010ff */
[----:B----4-:R-:W-:Y:S01]  /*bc40*/  F2FP.BF16.F32.PACK_AB R119, R245, R246 ;  /* 0x000000f6f577723e */ /* 0x010fe200000010ff */
[-C--:B-----5:R-:W-:Y:S03]  /*bc50*/  HMMA.16816.F32.BF16 R4, R112, R124.reuse, R4 ;  /* 0x0000007c7004723c */ /* 0x0a0fe60000041804 */
[--C-:B-1----:R-:W-:Y:S03]  /*bc60*/  FFMA.FTZ R111, R210, UR4, -R106.reuse ;  /* 0x00000004d26f7c23 */ /* 0x102fe6000801086a */
[C---:B------:R-:W-:Y:S01]  /*bc70*/  HMMA.16816.F32.BF16 R8, R116.reuse, R124, R8 ;  /* 0x0000007c7408723c */ /* 0x040fe20000041808 */
[----:B------:R1:W-:Y:S05]  /*bc80*/  MUFU.EX2 R242, R111 ;  /* 0x0000006f00f27308 */ /* 0x0003ea0000000800 */
[-C--:B------:R-:W-:Y:S06]  /*bc90*/  HMMA.16816.F32.BF16 R12, R116, R126.reuse, R12 ;  /* 0x0000007e740c723c */ /* 0x080fec000004180c */
[C---:B------:R-:W-:Y:S01]  /*bca0*/  HMMA.16816.F32.BF16 R16, R112.reuse, R126, R16 ;  /* 0x0000007e7010723c */ /* 0x040fe20000041810 */
[----:B------:R-:W4:Y:S05]  /*bcb0*/  LDSM.16.MT88.4 R124, [R225+0xa400] ;  /* 0x00a40000e17c783b */ /* 0x000f2a0000004200 */
[-C--:B------:R-:W-:Y:S05]  /*bcc0*/  HMMA.16816.F32.BF16 R20, R112, R128.reuse, R20 ;  /* 0x000000807014723c */ /* 0x080fea0000041814 */
[--C-:B-1----:R-:W-:Y:S01]  /*bcd0*/  FFMA.FTZ R111, R211, UR4, -R106.reuse ;  /* 0x00000004d36f7c23 */ /* 0x102fe2000801086a */
[C---:B------:R-:W-:Y:S03]  /*bce0*/  HMMA.16816.F32.BF16 R24, R116.reuse, R128, R24 ;  /* 0x000000807418723c */ /* 0x040fe60000041818 */
[----:B------:R1:W5:Y:S02]  /*bcf0*/  MUFU.EX2 R207, R111 ;  /* 0x0000006f00cf7308 */ /* 0x0003640000000800 */
[----:B------:R-:W-:Y:S01]  /*bd00*/  MOV R211, R136 ;  /* 0x0000008800d37202 */ /* 0x000fe20000000f00 */
[-C--:B------:R-:W-:Y:S06]  /*bd10*/  HMMA.16816.F32.BF16 R28, R116, R130.reuse, R28 ;  /* 0x00000082741c723c */ /* 0x080fec000004181c */
[C---:B------:R-:W-:Y:S01]  /*bd20*/  HMMA.16816.F32.BF16 R32, R112.reuse, R130, R32 ;  /* 0x000000827020723c */ /* 0x040fe20000041820 */
[----:B------:R-:W3:Y:S05]  /*bd30*/  LDSM.16.MT88.4 R128, [R224+0xb400] ;  /* 0x00b40000e080783b */ /* 0x000eea0000004200 */
[-C--:B--2---:R-:W-:Y:S05]  /*bd40*/  HMMA.16816.F32.BF16 R36, R112, R120.reuse, R36 ;  /* 0x000000787024723c */ /* 0x084fea0000041824 */
[--C-:B-1----:R-:W-:Y:S01]  /*bd50*/  FFMA.FTZ R111, R204, UR4, -R105.reuse ;  /* 0x00000004cc6f7c23 */ /* 0x102fe20008010869 */
[C---:B------:R-:W-:Y:S03]  /*bd60*/  HMMA.16816.F32.BF16 R40, R116.reuse, R120, R40 ;  /* 0x000000787428723c */ /* 0x040fe60000041828 */
[----:B------:R1:W-:Y:S03]  /*bd70*/  MUFU.EX2 R210, R111 ;  /* 0x0000006f00d27308 */ /* 0x0003e60000000800 */
[-C--:B------:R-:W-:Y:S06]  /*bd80*/  HMMA.16816.F32.BF16 R44, R116, R122.reuse, R44 ;  /* 0x0000007a742c723c */ /* 0x080fec000004182c */
[C---:B------:R-:W-:Y:S01]  /*bd90*/  HMMA.16816.F32.BF16 R48, R112.reuse, R122, R48 ;  /* 0x0000007a7030723c */ /* 0x040fe20000041830 */
[----:B------:R-:W2:Y:S05]  /*bda0*/  LDSM.16.MT88.4 R120, [R225+0xb400] ;  /* 0x00b40000e178783b */ /* 0x000eaa0000004200 */
[-C--:B----4-:R-:W-:Y:S05]  /*bdb0*/  HMMA.16816.F32.BF16 R52, R112, R124.reuse, R52 ;  /* 0x0000007c7034723c */ /* 0x090fea0000041834 */
[----:B-1----:R-:W-:Y:S01]  /*bdc0*/  FFMA.FTZ R111, R205, UR4, -R105 ;  /* 0x00000004cd6f7c23 */ /* 0x002fe20008010869 */
[C---:B------:R-:W-:Y:S01]  /*bdd0*/  HMMA.16816.F32.BF16 R56, R116.reuse, R124, R56 ;  /* 0x0000007c7438723c */ /* 0x040fe20000041838 */
[----:B------:R-:W-:Y:S05]  /*bde0*/  MUFU.EX2 R205, R132 ;  /* 0x0000008400cd7308 */ /* 0x000fea0000000800 */
[-C--:B------:R-:W-:Y:S05]  /*bdf0*/  HMMA.16816.F32.BF16 R60, R116, R126.reuse, R60 ;  /* 0x0000007e743c723c */ /* 0x080fea000004183c */
[----:B------:R1:W4:Y:S01]  /*be00*/  MUFU.EX2 R209, R111 ;  /* 0x0000006f00d17308 */ /* 0x0003220000000800 */
[C---:B------:R-:W-:Y:S01]  /*be10*/  HMMA.16816.F32.BF16 R64, R112.reuse, R126, R64 ;  /* 0x0000007e7040723c */ /* 0x040fe20000041840 */
[----:B------:R-:W4:Y:S05]  /*be20*/  LDSM.16.MT88.4 R124, [R224+0x9800] ;  /* 0x00980000e07c783b */ /* 0x000f2a0000004200 */
[-C--:B---3--:R-:W-:Y:S06]  /*be30*/  HMMA.16816.F32.BF16 R68, R112, R128.reuse, R68 ;  /* 0x000000807044723c */ /* 0x088fec0000041844 */
[C---:B------:R-:W-:Y:S05]  /*be40*/  HMMA.16816.F32.BF16 R72, R116.reuse, R128, R72 ;  /* 0x000000807448723c */ /* 0x040fea0000041848 */
[----:B-1----:R-:W-:Y:S01]  /*be50*/  FFMA.FTZ R111, R208, UR4, -R106 ;  /* 0x00000004d06f7c23 */ /* 0x002fe2000801086a */
[-C--:B------:R-:W-:Y:S03]  /*be60*/  HMMA.16816.F32.BF16 R76, R116, R130.reuse, R76 ;  /* 0x00000082744c723c */ /* 0x080fe6000004184c */
[----:B------:R1:W3:Y:S02]  /*be70*/  MUFU.EX2 R206, R111 ;  /* 0x0000006f00ce7308 */ /* 0x0002e40000000800 */
[----:B------:R-:W-:Y:S01]  /*be80*/  MOV R208, R178 ;  /* 0x000000b200d07202 */ /* 0x000fe20000000f00 */
[C---:B------:R-:W-:Y:S01]  /*be90*/  HMMA.16816.F32.BF16 R80, R112.reuse, R130, R80 ;  /* 0x000000827050723c */ /* 0x040fe20000041850 */
[----:B------:R-:W-:Y:S05]  /*bea0*/  LDSM.16.MT88.4 R128, [R224+0xb800] ;  /* 0x00b80000e080783b */ /* 0x000fea0000004200 */
[-C--:B--2---:R-:W-:Y:S06]  /*beb0*/  HMMA.16816.F32.BF16 R84, R112, R120.reuse, R84 ;  /* 0x000000787054723c */ /* 0x084fec0000041854 */
[C---:B------:R-:W-:Y:S05]  /*bec0*/  HMMA.16816.F32.BF16 R88, R116.reuse, R120, R88 ;  /* 0x000000787458723c */ /* 0x040fea0000041858 */
[--C-:B-1----:R-:W-:Y:S01]  /*bed0*/  FFMA.FTZ R111, R212, UR4, -R109.reuse ;  /* 0x00000004d46f7c23 */ /* 0x102fe2000801086d */
[-C--:B------:R-:W-:Y:S01]  /*bee0*/  HMMA.16816.F32.BF16 R92, R116, R122.reuse, R92 ;  /* 0x0000007a745c723c */ /* 0x080fe2000004185c */
[----:B------:R-:W2:Y:S02]  /*bef0*/  LDL.LU R212, [R1+0x18] ;  /* 0x0000180001d47983 */ /* 0x000ea40000300800 */
[----:B------:R1:W-:Y:S02]  /*bf00*/  MUFU.EX2 R203, R111 ;  /* 0x0000006f00cb7308 */ /* 0x0003e40000000800 */
[----:B------:R-:W2:Y:S01]  /*bf10*/  LDL.LU R160, [R1+0x1c] ;  /* 0x00001c0001a07983 */ /* 0x000ea20000300800 */
[----:B------:R-:W-:Y:S03]  /*bf20*/  HMMA.16816.F32.BF16 R96, R112, R122, R96 ;  /* 0x0000007a7060723c */ /* 0x000fe60000041860 */
[----:B------:R-:W-:Y:S04]  /*bf30*/  LDSM.16.MT88.4 R120, [R224+0xa800] ;  /* 0x00a80000e078783b */ /* 0x000fe80000004200 */
[----:B------:R-:W-:Y:S04]  /*bf40*/  F2FP.BF16.F32.PACK_AB R112, R244, R243 ;  /* 0x000000f3f470723e */ /* 0x000fe800000010ff */
[----:B-----5:R-:W-:Y:S02]  /*bf50*/  F2FP.BF16.F32.PACK_AB R113, R207, R242 ;  /* 0x000000f2cf71723e */ /* 0x020fe400000010ff */
[----:B----4-:R-:W-:Y:S01]  /*bf60*/  F2FP.BF16.F32.PACK_AB R114, R209, R210 ;  /* 0x000000d2d172723e */ /* 0x010fe200000010ff */
[--C-:B-1----:R-:W-:Y:S01]  /*bf70*/  FFMA.FTZ R111, R213, UR4, -R109.reuse ;  /* 0x00000004d56f7c23 */ /* 0x102fe2000801086d */
[----:B---3--:R-:W-:Y:S02]  /*bf80*/  F2FP.BF16.F32.PACK_AB R115, R206, R205 ;  /* 0x000000cdce73723e */ /* 0x008fe400000010ff */
[----:B------:R-:W-:Y:S01]  /*bf90*/  MOV R213, R177 ;  /* 0x000000b100d57202 */ /* 0x000fe20000000f00 */
[----:B------:R1:W3:Y:S04]  /*bfa0*/  MUFU.EX2 R204, R111 ;  /* 0x0000006f00cc7308 */ /* 0x0002e80000000800 */
[-C--:B------:R-:W-:Y:S03]  /*bfb0*/  HMMA.16816.F32.BF16 R4, R112, R124.reuse, R4 ;  /* 0x0000007c7004723c */ /* 0x080fe60000041804 */
[--C-:B-1----:R-:W-:Y:S01]  /*bfc0*/  FFMA.FTZ R111, R221, UR4, -R110.reuse ;  /* 0x00000004dd6f7c23 */ /* 0x102fe2000801086e */
[----:B---3--:R-:W-:Y:S02]  /*bfd0*/  F2FP.BF16.F32.PACK_AB R116, R204, R203 ;  /* 0x000000cbcc74723e */ /* 0x008fe400000010ff */
[----:B------:R-:W-:Y:S01]  /*bfe0*/  MOV R221, R141 ;  /* 0x0000008d00dd7202 */ /* 0x000fe20000000f00 */
[----:B------:R1:W-:Y:S04]  /*bff0*/  MUFU.EX2 R201, R111 ;  /* 0x0000006f00c97308 */ /* 0x0003e80000000800 */
[--C-:B-1----:R-:W-:Y:S01]  /*c000*/  FFMA.FTZ R111, R215, UR4, -R110.reuse ;  /* 0x00000004d76f7c23 */ /* 0x102fe2000801086e */
[----:B------:R-:W-:Y:S02]  /*c010*/  MOV R215, R140 ;  /* 0x0000008c00d77202 */ /* 0x000fe40000000f00 */
[----:B------:R-:W-:Y:S03]  /*c020*/  LDSM.16.MT88.4 R140, [R225+0x9c00] ;  /* 0x009c0000e18c783b */ /* 0x000fe60000004200 */
[----:B------:R1:W3:Y:S02]  /*c030*/  MUFU.EX2 R202, R111 ;  /* 0x0000006f00ca7308 */ /* 0x0002e40000000800 */
[--C-:B-1----:R-:W-:Y:S01]  /*c040*/  FFMA.FTZ R111, R220, UR4, -R109.reuse ;  /* 0x00000004dc6f7c23 */ /* 0x102fe2000801086d */
[----:B------:R-:W-:Y:S02]  /*c050*/  MOV R220, R138 ;  /* 0x0000008a00dc7202 */ /* 0x000fe40000000f00 */
[----:B------:R-:W-:Y:S05]  /*c060*/  MOV R138, R135 ;  /* 0x00000087008a7202 */ /* 0x000fea0000000f00 */
[----:B------:R1:W-:Y:S01]  /*c070*/  MUFU.EX2 R199, R111 ;  /* 0x0000006f00c77308 */ /* 0x0003e20000000800 */
[----:B---3--:R-:W-:Y:S01]  /*c080*/  F2FP.BF16.F32.PACK_AB R117, R202, R201 ;  /* 0x000000c9ca75723e */ /* 0x008fe200000010ff */
[----:B-1----:R-:W-:Y:S01]  /*c090*/  FFMA.FTZ R111, R222, UR4, -R109 ;  /* 0x00000004de6f7c23 */ /* 0x002fe2000801086d */
[----:B------:R-:W-:Y:S02]  /*c0a0*/  MOV R222, R137 ;  /* 0x0000008900de7202 */ /* 0x000fe40000000f00 */
[----:B------:R-:W-:Y:S05]  /*c0b0*/  MOV R137, R134 ;  /* 0x0000008600897202 */ /* 0x000fea0000000f00 */
[----:B------:R1:W3:Y:S02]  /*c0c0*/  MUFU.EX2 R200, R111 ;  /* 0x0000006f00c87308 */ /* 0x0002e40000000800 */
[--C-:B-1----:R-:W-:Y:S01]  /*c0d0*/  FFMA.FTZ R111, R223, UR4, -R110.reuse ;  /* 0x00000004df6f7c23 */ /* 0x102fe2000801086e */
[----:B------:R-:W-:Y:S02]  /*c0e0*/  MOV R223, R133 ;  /* 0x0000008500df7202 */ /* 0x000fe40000000f00 */
[----:B------:R-:W1:Y:S05]  /*c0f0*/  LDSM.16.MT88.4 R132, [R225+0x9800] ;  /* 0x00980000e184783b */ /* 0x000e6a0000004200 */
[----:B------:R4:W-:Y:S01]  /*c100*/  MUFU.EX2 R198, R111 ;  /* 0x0000006f00c67308 */ /* 0x0009e20000000800 */
[----:B---3--:R-:W-:Y:S01]  /*c110*/  F2FP.BF16.F32.PACK_AB R118, R200, R199 ;  /* 0x000000c7c876723e */ /* 0x008fe200000010ff */
[----:B----4-:R-:W-:Y:S01]  /*c120*/  FFMA.FTZ R111, R232, UR4, -R110 ;  /* 0x00000004e86f7c23 */ /* 0x010fe2000801086e */
[----:B------:R-:W-:Y:S07]  /*c130*/  MOV R232, R139 ;  /* 0x0000008b00e87202 */ /* 0x000fee0000000f00 */
[----:B------:R3:W4:Y:S02]  /*c140*/  MUFU.EX2 R197, R111 ;  /* 0x0000006f00c57308 */ /* 0x0007240000000800 */
[--C-:B---3--:R-:W-:Y:S01]  /*c150*/  FFMA.FTZ R111, R233, UR4, -R105.reuse ;  /* 0x00000004e96f7c23 */ /* 0x108fe20008010869 */
[----:B----4-:R-:W-:Y:S02]  /*c160*/  F2FP.BF16.F32.PACK_AB R119, R197, R198 ;  /* 0x000000c6c577723e */ /* 0x010fe400000010ff */
[----:B------:R-:W-:Y:S05]  /*c170*/  MOV R233, R138 ;  /* 0x0000008a00e97202 */ /* 0x000fea0000000f00 */
[----:B------:R3:W-:Y:S01]  /*c180*/  MUFU.EX2 R196, R111 ;  /* 0x0000006f00c47308 */ /* 0x0007e20000000800 */
[C---:B------:R-:W-:Y:S06]  /*c190*/  HMMA.16816.F32.BF16 R8, R116.reuse, R124, R8 ;  /* 0x0000007c7408723c */ /* 0x040fec0000041808 */
[-C--:B------:R-:W-:Y:S06]  /*c1a0*/  HMMA.16816.F32.BF16 R12, R116, R126.reuse, R12 ;  /* 0x0000007e740c723c */ /* 0x080fec000004180c */
[C---:B------:R-:W-:Y:S01]  /*c1b0*/  HMMA.16816.F32.BF16 R16, R112.reuse, R126, R16 ;  /* 0x0000007e7010723c */ /* 0x040fe20000041810 */
[----:B------:R-:W4:Y:S04]  /*c1c0*/  LDSM.16.MT88.4 R124, [R225+0xa800] ;  /* 0x00a80000e17c783b */ /* 0x000f280000004200 */
[--C-:B---3--:R-:W-:Y:S01]  /*c1d0*/  FFMA.FTZ R111, R234, UR4, -R105.reuse ;  /* 0x00000004ea6f7c23 */ /* 0x108fe20008010869 */
[-C--:B-1----:R-:W-:Y:S03]  /*c1e0*/  HMMA.16816.F32.BF16 R20, R112, R132.reuse, R20 ;  /* 0x000000847014723c */ /* 0x082fe60000041814 */
[----:B------:R1:W-:Y:S02]  /*c1f0*/  MUFU.EX2 R195, R111 ;  /* 0x0000006f00c37308 */ /* 0x0003e40000000800 */
[----:B------:R-:W-:Y:S01]  /*c200*/  MOV R234, R137 ;  /* 0x0000008900ea7202 */ /* 0x000fe20000000f00 */
[C---:B------:R-:W-:Y:S06]  /*c210*/  HMMA.16816.F32.BF16 R24, R116.reuse, R132, R24 ;  /* 0x000000847418723c */ /* 0x040fec0000041818 */
[-C--:B------:R-:W-:Y:S06]  /*c220*/  HMMA.16816.F32.BF16 R28, R116, R134.reuse, R28 ;  /* 0x00000086741c723c */ /* 0x080fec000004181c */
[C---:B------:R-:W-:Y:S05]  /*c230*/  HMMA.16816.F32.BF16 R32, R112.reuse, R134, R32 ;  /* 0x000000867020723c */ /* 0x040fea0000041820 */
[--C-:B-1----:R-:W-:Y:S01]  /*c240*/  FFMA.FTZ R111, R236, UR4, -R106.reuse ;  /* 0x00000004ec6f7c23 */ /* 0x102fe2000801086a */
[-C--:B------:R-:W-:Y:S03]  /*c250*/  HMMA.16816.F32.BF16 R36, R112, R120.reuse, R36 ;  /* 0x000000787024723c */ /* 0x080fe60000041824 */
[----:B------:R1:W-:Y:S02]  /*c260*/  MUFU.EX2 R193, R111 ;  /* 0x0000006f00c17308 */ /* 0x0003e40000000800 */
[----:B------:R-:W-:Y:S01]  /*c270*/  MOV R236, R181 ;  /* 0x000000b500ec7202 */ /* 0x000fe20000000f00 */
[C---:B------:R-:W-:Y:S06]  /*c280*/  HMMA.16816.F32.BF16 R40, R116.reuse, R120, R40 ;  /* 0x000000787428723c */ /* 0x040fec0000041828 */
[-C--:B------:R-:W-:Y:S06]  /*c290*/  HMMA.16816.F32.BF16 R44, R116, R122.reuse, R44 ;  /* 0x0000007a742c723c */ /* 0x080fec000004182c */
[C---:B------:R-:W-:Y:S01]  /*c2a0*/  HMMA.16816.F32.BF16 R48, R112.reuse, R122, R48 ;  /* 0x0000007a7030723c */ /* 0x040fe20000041830 */
[----:B------:R-:W3:Y:S04]  /*c2b0*/  LDSM.16.MT88.4 R120, [R225+0xb800] ;  /* 0x00b80000e178783b */ /* 0x000ee80000004200 */
[--C-:B-1----:R-:W-:Y:S01]  /*c2c0*/  FFMA.FTZ R111, R235, UR4, -R106.reuse ;  /* 0x00000004eb6f7c23 */ /* 0x102fe2000801086a */
[-C--:B----4-:R-:W-:Y:S03]  /*c2d0*/  HMMA.16816.F32.BF16 R52, R112, R124.reuse, R52 ;  /* 0x0000007c7034723c */ /* 0x090fe60000041834 */
[----:B------:R1:W-:Y:S02]  /*c2e0*/  MUFU.EX2 R194, R111 ;  /* 0x0000006f00c27308 */ /* 0x0003e40000000800 */
[----:B------:R-:W-:Y:S01]  /*c2f0*/  MOV R235, R186 ;  /* 0x000000ba00eb7202 */ /* 0x000fe20000000f00 */
[C---:B------:R-:W-:Y:S06]  /*c300*/  HMMA.16816.F32.BF16 R56, R116.reuse, R124, R56 ;  /* 0x0000007c7438723c */ /* 0x040fec0000041838 */
[-C--:B------:R-:W-:Y:S06]  /*c310*/  HMMA.16816.F32.BF16 R60, R116, R126.reuse, R60 ;  /* 0x0000007e743c723c */ /* 0x080fec000004183c */
[C---:B------:R-:W-:Y:S01]  /*c320*/  HMMA.16816.F32.BF16 R64, R112.reuse, R126, R64 ;  /* 0x0000007e7040723c */ /* 0x040fe20000041840 */
[----:B------:R-:W4:Y:S04]  /*c330*/  LDSM.16.MT88.4 R124, [R224+0x9c00] ;  /* 0x009c0000e07c783b */ /* 0x000f280000004200 */
[--C-:B-1----:R-:W-:Y:S01]  /*c340*/  FFMA.FTZ R111, R217, UR4, -R105.reuse ;  /* 0x00000004d96f7c23 */ /* 0x102fe20008010869 */
[-C--:B------:R-:W-:Y:S03]  /*c350*/  HMMA.16816.F32.BF16 R68, R112, R128.reuse, R68 ;  /* 0x000000807044723c */ /* 0x080fe60000041844 */
[----:B------:R-:W-:Y:S02]  /*c360*/  MUFU.EX2 R192, R111 ;  /* 0x0000006f00c07308 */ /* 0x000fe40000000800 */
[----:B------:R-:W-:Y:S01]  /*c370*/  FFMA.FTZ R105, R214, UR4, -R105 ;  /* 0x00000004d6697c23 */ /* 0x000fe20008010869 */
[C---:B------:R-:W-:Y:S07]  /*c380*/  HMMA.16816.F32.BF16 R72, R116.reuse, R128, R72 ;  /* 0x000000807448723c */ /* 0x040fee0000041848 */
[----:B------:R1:W-:Y:S01]  /*c390*/  MUFU.EX2 R191, R105 ;  /* 0x0000006900bf7308 */ /* 0x0003e20000000800 */
[-C--:B------:R-:W-:Y:S03]  /*c3a0*/  HMMA.16816.F32.BF16 R76, R116, R130.reuse, R76 ;  /* 0x00000082744c723c */ /* 0x080fe6000004184c */
[----:B------:R-:W-:Y:S03]  /*c3b0*/  MOV R217, R185 ;  /* 0x000000b900d97202 */ /* 0x000fe60000000f00 */
[C---:B------:R-:W-:Y:S05]  /*c3c0*/  HMMA.16816.F32.BF16 R80, R112.reuse, R130, R80 ;  /* 0x000000827050723c */ /* 0x040fea0000041850 */
[----:B------:R-:W-:Y:S01]  /*c3d0*/  MOV R214, R182 ;  /* 0x000000b600d67202 */ /* 0x000fe20000000f00 */
[-C--:B---3--:R-:W-:Y:S01]  /*c3e0*/  HMMA.16816.F32.BF16 R84, R112, R120.reuse, R84 ;  /* 0x000000787054723c */ /* 0x088fe20000041854 */
[----:B------:R-:W3:Y:S04]  /*c3f0*/  LDSM.16.MT88.4 R180, [R224+0xbc00] ;  /* 0x00bc0000e0b4783b */ /* 0x000ee80000004200 */
[--C-:B-1----:R-:W-:Y:S01]  /*c400*/  FFMA.FTZ R105, R218, UR4, -R106.reuse ;  /* 0x00000004da697c23 */ /* 0x102fe2000801086a */
[C---:B------:R-:W-:Y:S03]  /*c410*/  HMMA.16816.F32.BF16 R88, R116.reuse, R120, R88 ;  /* 0x000000787458723c */ /* 0x040fe60000041858 */
[----:B------:R1:W-:Y:S01]  /*c420*/  MUFU.EX2 R190, R105 ;  /* 0x0000006900be7308 */ /* 0x0003e20000000800 */
[----:B------:R-:W5:Y:S01]  /*c430*/  LDL.LU R218, [R1+0x14] ;  /* 0x0000140001da7983 */ /* 0x000f620000300800 */
[----:B------:R-:W-:Y:S01]  /*c440*/  FFMA.FTZ R106, R216, UR4, -R106 ;  /* 0x00000004d86a7c23 */ /* 0x000fe2000801086a */
[-C--:B------:R-:W-:Y:S05]  /*c450*/  HMMA.16816.F32.BF16 R92, R116, R122.reuse, R92 ;  /* 0x0000007a745c723c */ /* 0x080fea000004185c */
[----:B------:R-:W-:Y:S01]  /*c460*/  MOV R216, R184 ;  /* 0x000000b800d87202 */ /* 0x000fe20000000f00 */
[----:B------:R-:W-:Y:S01]  /*c470*/  HMMA.16816.F32.BF16 R96, R112, R122, R96 ;  /* 0x0000007a7060723c */ /* 0x000fe20000041860 */
[----:B------:R-:W4:Y:S04]  /*c480*/  MUFU.EX2 R189, R106 ;  /* 0x0000006a00bd7308 */ /* 0x000f280000000800 */
[----:B--2---:R-:W-:Y:S01]  /*c490*/  FFMA.FTZ R2, R2, R212, R213 ;  /* 0x000000d402027223 */ /* 0x004fe200000100d5 */
[----:B------:R-:W-:Y:S01]  /*c4a0*/  MOV R213, R163 ;  /* 0x000000a300d57202 */ /* 0x000fe20000000f00 */
[----:B------:R-:W-:Y:S01]  /*c4b0*/  FFMA.FTZ R0, R0, R160, R161 ;  /* 0x000000a000007223 */ /* 0x000fe200000100a1 */
[--C-:B-1----:R-:W-:Y:S02]  /*c4c0*/  FFMA.FTZ R105, R219, UR4, -R109.reuse ;  /* 0x00000004db697c23 */ /* 0x102fe4000801086d */
[----:B------:R-:W2:Y:S01]  /*c4d0*/  LDL.LU R219, [R1+0x10] ;  /* 0x0000100001db7983 */ /* 0x000ea20000300800 */
[----:B------:R-:W-:Y:S01]  /*c4e0*/  MOV R212, R162 ;  /* 0x000000a200d47202 */ /* 0x000fe20000000f00 */
[----:B------:R1:W-:Y:S01]  /*c4f0*/  MUFU.EX2 R187, R105 ;  /* 0x0000006900bb7308 */ /* 0x0003e20000000800 */
[----:B------:R-:W-:Y:S01]  /*c500*/  FADD.FTZ R0, R168, R0 ;  /* 0x00000000a8007221 */ /* 0x000fe20000010000 */
[----:B------:R-:W-:Y:S01]  /*c510*/  FADD.FTZ R2, R169, R2 ;  /* 0x00000002a9027221 */ /* 0x000fe20000010000 */
[----:B----4-:R-:W-:Y:S01]  /*c520*/  F2FP.BF16.F32.PACK_AB R111, R189, R190 ;  /* 0x000000bebd6f723e */ /* 0x010fe200000010ff */
[--C-:B-1----:R-:W-:Y:S01]  /*c530*/  FFMA.FTZ R105, R237, UR4, -R109.reuse ;  /* 0x00000004ed697c23 */ /* 0x102fe2000801086d */
[----:B------:R-:W-:Y:S05]  /*c540*/  MOV R237, R176 ;  /* 0x000000b000ed7202 */ /* 0x000fea0000000f00 */
[----:B------:R1:W4:Y:S02]  /*c550*/  MUFU.EX2 R188, R105 ;  /* 0x0000006900bc7308 */ /* 0x0003240000000800 */
[--C-:B-1----:R-:W-:Y:S01]  /*c560*/  FFMA.FTZ R105, R238, UR4, -R110.reuse ;  /* 0x00000004ee697c23 */ /* 0x102fe2000801086e */
[----:B----4-:R-:W-:Y:S07]  /*c570*/  F2FP.BF16.F32.PACK_AB R176, R188, R187 ;  /* 0x000000bbbcb0723e */ /* 0x010fee00000010ff */
[----:B------:R1:W-:Y:S02]  /*c580*/  MUFU.EX2 R185, R105 ;  /* 0x0000006900b97308 */ /* 0x0003e40000000800 */
[--C-:B-1----:R-:W-:Y:S01]  /*c590*/  FFMA.FTZ R105, R241, UR4, -R110.reuse ;  /* 0x00000004f1697c23 */ /* 0x102fe2000801086e */
[----:B------:R-:W-:Y:S01]  /*c5a0*/  FFMA.FTZ R110, R108, UR4, -R110 ;  /* 0x000000046c6e7c23 */ /* 0x000fe2000801086e */
[----:B------:R-:W-:Y:S06]  /*c5b0*/  F2FP.BF16.F32.PACK_AB R108, R195, R196 ;  /* 0x000000c4c36c723e */ /* 0x000fec00000010ff */
[----:B------:R1:W4:Y:S02]  /*c5c0*/  MUFU.EX2 R186, R105 ;  /* 0x0000006900ba7308 */ /* 0x0003240000000800 */
[--C-:B-1----:R-:W-:Y:S01]  /*c5d0*/  FFMA.FTZ R105, R240, UR4, -R109.reuse ;  /* 0x00000004f0697c23 */ /* 0x102fe2000801086d */
[----:B------:R-:W-:Y:S01]  /*c5e0*/  FFMA.FTZ R109, R239, UR4, -R109 ;  /* 0x00000004ef6d7c23 */ /* 0x000fe2000801086d */
[----:B----4-:R-:W-:Y:S06]  /*c5f0*/  F2FP.BF16.F32.PACK_AB R177, R186, R185 ;  /* 0x000000b9bab1723e */ /* 0x010fec00000010ff */
[----:B------:R-:W-:Y:S10]  /*c600*/  MUFU.EX2 R184, R105 ;  /* 0x0000006900b87308 */ /* 0x000ff40000000800 */
[----:B------:R1:W4:Y:S10]  /*c610*/  MUFU.EX2 R106, R109 ;  /* 0x0000006d006a7308 */ /* 0x0003340000000800 */
[----:B------:R3:W3:Y:S01]  /*c620*/  MUFU.EX2 R105, R110 ;  /* 0x0000006e00697308 */ /* 0x0006e20000000800 */
[----:B-1----:R-:W-:Y:S02]  /*c630*/  F2FP.BF16.F32.PACK_AB R109, R194, R193 ;  /* 0x000000c1c26d723e */ /* 0x002fe400000010ff */
[----:B----4-:R-:W-:Y:S02]  /*c640*/  F2FP.BF16.F32.PACK_AB R178, R106, R184 ;  /* 0x000000b86ab2723e */ /* 0x010fe400000010ff */
[----:B---3--:R-:W-:Y:S02]  /*c650*/  F2FP.BF16.F32.PACK_AB R110, R191, R192 ;  /* 0x000000c0bf6e723e */ /* 0x008fe400000010ff */
[----:B------:R-:W-:Y:S05]  /*c660*/  F2FP.BF16.F32.PACK_AB R179, R105, R107 ;  /* 0x0000006b69b3723e */ /* 0x000fea00000010ff */
[-C--:B------:R-:W-:Y:S01]  /*c670*/  HMMA.16816.F32.BF16 R116, R108, R124.reuse, R4 ;  /* 0x0000007c6c74723c */ /* 0x080fe20000041804 */
[----:B------:R-:W1:Y:S05]  /*c680*/  LDSM.16.MT88.4 R4, [R225+0xbc00] ;  /* 0x00bc0000e104783b */ /* 0x000e6a0000004200 */
[C---:B------:R-:W-:Y:S06]  /*c690*/  HMMA.16816.F32.BF16 R112, R176.reuse, R124, R8 ;  /* 0x0000007cb070723c */ /* 0x040fec0000041808 */
        /* <DEDUP_REMOVED lines=10> */
[C---:B------:R-:W-:Y:S06]  /*c740*/  HMMA.16816.F32.BF16 R140, R108.reuse, R142, R32 ;  /* 0x0000008e6c8c723c */ /* 0x040fec0000041820 */
[-C--:B------:R-:W-:Y:S06]  /*c750*/  HMMA.16816.F32.BF16 R148, R108, R156.reuse, R36 ;  /* 0x0000009c6c94723c */ /* 0x080fec0000041824 */
[C---:B------:R-:W-:Y:S06]  /*c760*/  HMMA.16816.F32.BF16 R144, R176.reuse, R156, R40 ;  /* 0x0000009cb090723c */ /* 0x040fec0000041828 */
[-C--:B------:R-:W-:Y:S06]  /*c770*/  HMMA.16816.F32.BF16 R152, R176, R158.reuse, R44 ;  /* 0x0000009eb098723c */ /* 0x080fec000004182c */
[C---:B------:R-:W-:Y:S06]  /*c780*/  HMMA.16816.F32.BF16 R156, R108.reuse, R158, R48 ;  /* 0x0000009e6c9c723c */ /* 0x040fec0000041830 */
[-C--:B------:R-:W-:Y:S06]  /*c790*/  HMMA.16816.F32.BF16 R164, R108, R172.reuse, R52 ;  /* 0x000000ac6ca4723c */ /* 0x080fec0000041834 */
[C---:B------:R-:W-:Y:S05]  /*c7a0*/  HMMA.16816.F32.BF16 R160, R176.reuse, R172, R56 ;  /* 0x000000acb0a0723c */ /* 0x040fea0000041838 */
[----:B-----5:R-:W-:Y:S06]  /*c7b0*/  FFMA.FTZ R3, R3, R218, R216 ;  /* 0x000000da03037223 */ /* 0x020fec00000100d8 */
[----:B------:R-:W-:Y:S04]  /*c7c0*/  FADD.FTZ R3, R170, R3 ;  /* 0x00000003aa037221 */ /* 0x000fe80000010000 */
[----:B------:R-:W-:Y:S04]  /*c7d0*/  FADD.FTZ R3, R217, R3 ;  /* 0x00000003d9037221 */ /* 0x000fe80000010000 */
[----:B------:R-:W-:Y:S04]  /*c7e0*/  FADD.FTZ R0, R233, R3 ;  /* 0x00000003e9007221 */ /* 0x000fe80000010000 */
[----:B------:R-:W-:Y:S01]  /*c7f0*/  FADD.FTZ R3, R220, R0 ;  /* 0x00000000dc037221 */ /* 0x000fe20000010000 */
[----:B------:R-:W-:Y:S01]  /*c800*/  FADD.FTZ R0, R252, R9 ;  /* 0x00000009fc007221 */ /* 0x000fe20000010000 */
[----:B--2---:R-:W-:Y:S02]  /*c810*/  FFMA.FTZ R100, R100, R219, R237 ;  /* 0x000000db64647223 */ /* 0x004fe400000100ed */
[----:B------:R-:W-:Y:S02]  /*c820*/  FADD.FTZ R9, R221, R3 ;  /* 0x00000003dd097221 */ /* 0x000fe40000010000 */
[----:B------:R-:W-:Y:S01]  /*c830*/  FADD.FTZ R8, R208, R100 ;  /* 0x00000064d0087221 */ /* 0x000fe20000010000 */
[----:B------:R-:W-:Y:S01]  /*c840*/  MOV R208, R211 ;  /* 0x000000d300d07202 */ /* 0x000fe20000000f00 */
[----:B------:R-:W-:Y:S01]  /*c850*/  FADD.FTZ R9, R212, R9 ;  /* 0x00000009d4097221 */ /* 0x000fe20000010000 */
[----:B------:R-:W-:Y:S01]  /*c860*/  MOV R211, R171 ;  /* 0x000000ab00d37202 */ /* 0x000fe20000000f00 */
[----:B------:R-:W-:Y:S01]  /*c870*/  FADD.FTZ R8, R214, R8 ;  /* 0x00000008d6087221 */ /* 0x000fe20000010000 */
[-C--:B------:R-:W-:Y:S03]  /*c880*/  HMMA.16816.F32.BF16 R168, R176, R174.reuse, R60 ;  /* 0x000000aeb0a8723c */ /* 0x080fe6000004183c */
[----:B------:R-:W-:Y:S01]  /*c890*/  FADD.FTZ R9, R211, R9 ;  /* 0x00000009d3097221 */ /* 0x000fe20000010000 */
[----:B------:R-:W-:Y:S01]  /*c8a0*/  FADD.FTZ R8, R234, R8 ;  /* 0x00000008ea087221 */ /* 0x000fe20000010000 */
[----:B------:R-:W-:Y:S01]  /*c8b0*/  MOV R100, R103 ;  /* 0x0000006700647202 */ /* 0x000fe20000000f00 */
        /* <DEDUP_REMOVED lines=16> */
[----:B------:R-:W-:Y:S01]  /*c9c0*/  FADD.FTZ R0, R208, R3 ;  /* 0x00000003d0007221 */ /* 0x000fe20000010000 */
[----:B------:R-:W-:Y:S04]  /*c9d0*/  HMMA.16816.F32.BF16 R96, R108, R6, R96 ;  /* 0x000000066c60723c */ /* 0x000fe80000041860 */
[----:B------:R-:W-:Y:S01]  /*c9e0*/  FADD.FTZ R3, R245, R2 ;  /* 0x00000002f5037221 */ /* 0x000fe20000010000 */
[----:B------:R-:W-:Y:S01]  /*c9f0*/  FADD.FTZ R2, R203, R8 ;  /* 0x00000008cb027221 */ /* 0x000fe20000010000 */
[----:B------:R-:W-:Y:S01]  /*ca00*/  FADD.FTZ R10, R243, R0 ;  /* 0x00000000f30a7221 */ /* 0x000fe20000010000 */
[----:B------:R-:W-:Y:S01]  /*ca10*/  FADD.FTZ R0, R242, R9 ;  /* 0x00000009f2007221 */ /* 0x000fe20000010000 */
[----:B------:R-:W-:Y:S03]  /*ca20*/  FADD.FTZ R3, R201, R3 ;  /* 0x00000003c9037221 */ /* 0x000fe60000010000 */
        /* <DEDUP_REMOVED lines=11> */
[----:B------:R-:W-:Y:S02]  /*cae0*/  FADD.FTZ R2, R209, R9 ;  /* 0x00000009d1027221 */ /* 0x000fe40000010000 */
        /* <DEDUP_REMOVED lines=16> */
[----:B------:R-:W-:Y:S01]  /*cbf0*/  MOV R106, R101 ;  /* 0x00000065006a7202 */ /* 0x000fe20000000f00 */
[----:B------:R-:W-:Y:S01]  /*cc00*/  STL [R1+0x10], R5 ;  /* 0x0000100501007387 */ /* 0x000fe20000100800 */
[----:B------:R-:W-:Y:S03]  /*cc10*/  MOV R105, R102 ;  /* 0x0000006600697202 */ /* 0x000fe60000000f00 */
[----:B------:R1:W-:Y:S04]  /*cc20*/  STL [R1+0x14], R3 ;  /* 0x0000140301007387 */ /* 0x0003e80000100800 */
[----:B------:R2:W-:Y:S04]  /*cc30*/  STL [R1+0x18], R2 ;  /* 0x0000180201007387 */ /* 0x0005e80000100800 */
[----:B------:R2:W-:Y:S01]  /*cc40*/  STL [R1+0x1c], R0 ;  /* 0x00001c0001007387 */ /* 0x0005e20000100800 */
[----:B-1----:R-:W-:Y:S01]  /*cc50*/  MOV R3, R104 ;  /* 0x0000006800037202 */ /* 0x002fe20000000f00 */
[----:B------:R-:W-:Y:S06]  /*cc60*/  @P0 BRA `(.L_x_386) ;  /* 0xffffffc800240947 */ /* 0x000fec000383ffff */
.L_x_385:
[----:B--2---:R-:W2:Y:S04]  /*cc70*/  LDL.LU R2, [R1+0x10] ;  /* 0x0000100001027983 */ /* 0x004ea80000300800 */
[----:B------:R-:W3:Y:S04]  /*cc80*/  LDL.LU R7, [R1+0x14] ;  /* 0x0000140001077983 */ /* 0x000ee80000300800 */
[----:B------:R-:W4:Y:S04]  /*cc90*/  LDL.LU R6, [R1+0x18] ;  /* 0x0000180001067983 */ /* 0x000f280000300800 */
[----:B------:R-:W5:Y:S01]  /*cca0*/  LDL.LU R5, [R1+0x1c] ;  /* 0x00001c0001057983 */ /* 0x000f620000300800 */
[----:B------:R-:W1:Y:S01]  /*ccb0*/  S2UR UR4, SR_CgaCtaId ;  /* 0x00000000000479c3 */ /* 0x000e620000008800 */
[----:B------:R-:W-:Y:S01]  /*ccc0*/  UMOV UR5, 0x400 ;  /* 0x0000040000057882 */ /* 0x000fe20000000000 */
[----:B------:R-:W-:Y:S01]  /*ccd0*/  UMOV UR16, URZ ;  /* 0x0000003f00107c82 */ /* 0x000fe20008000000 */
[----:B------:R-:W5:Y:S01]  /*cce0*/  S2R R52, SR_TID.X ;  /* 0x0000000000347919 */ /* 0x000f620000002100 */
[----:B------:R-:W-:Y:S01]  /*ccf0*/  UMOV UR17, URZ ;  /* 0x0000003f00117c82 */ /* 0x000fe20008000000 */
[----:B------:R-:W-:Y:S03]  /*cd00*/  BSSY B0, `(.L_x_389) ;  /* 0x0000161000007945 */ /* 0x000fe60003800000 */
[----:B------:R-:W5:Y:S08]  /*cd10*/  S2UR UR11, SR_CTAID.Y ;  /* 0x00000000000b79c3 */ /* 0x000f700000002600 */
[----:B------:R-:W5:Y:S01]  /*cd20*/  S2UR UR10, SR_CTAID.X ;  /* 0x00000000000a79c3 */ /* 0x000f620000002500 */
[----:B-1----:R-:W-:-:S03]  /*cd30*/  ULEA UR4, UR4, UR5, 0x18 ;  /* 0x0000000504047291 */ /* 0x002fc6000f8ec03f */
[----:B------:R-:W-:Y:S02]  /*cd40*/  ULDC.U8 UR5, c[0x0][0x3d8] ;  /* 0x0000f60000057ab9 */ /* 0x000fe40000000000 */
[----:B------:R-:W-:Y:S01]  /*cd50*/  UISETP.NE.AND UP1, UPT, UR5, URZ, UPT ;  /* 0x0000003f0500728c */ /* 0x000fe2000bf25270 */
[----:B--2---:R-:W1:Y:S04]  /*cd60*/  SHFL.BFLY PT, R0, R2, 0x2, 0x1f ;  /* 0x0c401f0002007f89 */ /* 0x004e6800000e0000 */
[----:B---3--:R-:W2:Y:S04]  /*cd70*/  SHFL.BFLY PT, R4, R7, 0x2, 0x1f ;  /* 0x0c401f0007047f89 */ /* 0x008ea800000e0000 */
[----:B----4-:R-:W3:Y:S01]  /*cd80*/  SHFL.BFLY PT, R3, R6, 0x2, 0x1f ;  /* 0x0c401f0006037f89 */ /* 0x010ee200000e0000 */
[----:B-1----:R-:W-:-:S03]  /*cd90*/  FADD.FTZ R0, R0, R2 ;  /* 0x0000000200007221 */ /* 0x002fc60000010000 */
[----:B-----5:R-:W1:Y:S01]  /*cda0*/  SHFL.BFLY PT, R2, R5, 0x2, 0x1f ;  /* 0x0c401f0005027f89 */ /* 0x020e6200000e0000 */
[----:B--2---:R-:W-:Y:S01]  /*cdb0*/  FADD.FTZ R4, R4, R7 ;  /* 0x0000000704047221 */ /* 0x004fe20000010000 */
[----:B------:R-:W-:Y:S02]  /*cdc0*/  SHF.R.S32.HI R7, RZ, 0x1f, R52 ;  /* 0x0000001fff077819 */ /* 0x000fe40000011434 */
[----:B------:R-:W2:Y:S01]  /*cdd0*/  SHFL.BFLY PT, R49, R0, 0x1, 0x1f ;  /* 0x0c201f0000317f89 */ /* 0x000ea200000e0000 */
[----:B---3--:R-:W-:Y:S01]  /*cde0*/  FADD.FTZ R3, R3, R6 ;  /* 0x0000000603037221 */ /* 0x008fe20000010000 */
[CC--:B------:R-:W-:Y:S02]  /*cdf0*/  LEA.HI R14, R7.reuse, R52.reuse, RZ, 0x5 ;  /* 0x00000034070e7211 */ /* 0x0c0fe400078f28ff */
[----:B------:R-:W3:Y:S01]  /*ce00*/  SHFL.BFLY PT, R50, R4, 0x1, 0x1f ;  /* 0x0c201f0004327f89 */ /* 0x000ee200000e0000 */
[----:B------:R-:W-:Y:S01]  /*ce10*/  LEA.HI R7, R7, R52, RZ, 0x2 ;  /* 0x0000003407077211 */ /* 0x000fe200078f10ff */
[----:B-1----:R-:W-:-:S02]  /*ce20*/  FADD.FTZ R2, R2, R5 ;  /* 0x0000000502027221 */ /* 0x002fc40000010000 */
[----:B------:R-:W1:Y:S01]  /*ce30*/  SHFL.BFLY PT, R5, R3, 0x1, 0x1f ;  /* 0x0c201f0003057f89 */ /* 0x000e6200000e0000 */
[----:B--2---:R-:W-:Y:S01]  /*ce40*/  FADD.FTZ R49, R0, R49 ;  /* 0x0000003100317221 */ /* 0x004fe20000010000 */
[----:B------:R-:W-:Y:S02]  /*ce50*/  MOV R0, 0x3f800000 ;  /* 0x3f80000000007802 */ /* 0x000fe40000000f00 */
[----:B------:R-:W2:Y:S01]  /*ce60*/  SHFL.BFLY PT, R6, R2, 0x1, 0x1f ;  /* 0x0c201f0002067f89 */ /* 0x000ea200000e0000 */
[----:B---3--:R-:W-:Y:S01]  /*ce70*/  FADD.FTZ R50, R4, R50 ;  /* 0x0000003204327221 */ /* 0x008fe20000010000 */
[----:B------:R-:W-:Y:S02]  /*ce80*/  FSETP.NE.FTZ.AND P5, PT, R49, RZ, PT ;  /* 0x000000ff3100720b */ /* 0x000fe40003fb5000 */
[----:B------:R-:W-:Y:S02]  /*ce90*/  LOP3.LUT R4, R14, 0xffffffe0, RZ, 0xc0, !PT ;  /* 0xffffffe00e047812 */ /* 0x000fe400078ec0ff */
[----:B------:R-:W-:-:S02]  /*cea0*/  FSETP.NE.FTZ.AND P4, PT, R50, RZ, PT ;  /* 0x000000ff3200720b */ /* 0x000fc40003f95000 */
[----:B------:R-:W-:Y:S02]  /*ceb0*/  IADD3 R4, -R4, R52, RZ ;  /* 0x0000003404047210 */ /* 0x000fe40007ffe1ff */
[----:B------:R-:W-:Y:S02]  /*cec0*/  SHF.R.S32.HI R14, RZ, 0x5, R14 ;  /* 0x00000005ff0e7819 */ /* 0x000fe4000001140e */
[----:B------:R-:W-:-:S03]  /*ced0*/  LOP3.LUT P6, RZ, R4, 0x3, RZ, 0xc0, !PT ;  /* 0x0000000304ff7812 */ /* 0x000fc600078cc0ff */
[----:B------:R-:W3:Y:S01]  /*cee0*/  @P5 MUFU.RCP R0, R49 ;  /* 0x0000003100005308 */ /* 0x000ee20000001000 */
[----:B-1----:R-:W-:Y:S01]  /*cef0*/  FADD.FTZ R48, R3, R5 ;  /* 0x0000000503307221 */ /* 0x002fe20000010000 */
[----:B------:R-:W-:Y:S02]  /*cf00*/  LOP3.LUT R5, R7, 0xfffffffc, RZ, 0xc0, !PT ;  /* 0xfffffffc07057812 */ /* 0x000fe400078ec0ff */
[----:B------:R-:W-:Y:S01]  /*cf10*/  MOV R3, 0x3f800000 ;  /* 0x3f80000000037802 */ /* 0x000fe20000000f00 */
[----:B--2---:R-:W-:Y:S01]  /*cf20*/  FADD.FTZ R51, R2, R6 ;  /* 0x0000000602337221 */ /* 0x004fe20000010000 */
[----:B------:R-:W-:Y:S02]  /*cf30*/  FSETP.NE.FTZ.AND P3, PT, R48, RZ, PT ;  /* 0x000000ff3000720b */ /* 0x000fe40003f75000 */
[----:B------:R-:W-:Y:S02]  /*cf40*/  MOV R2, 0x3f800000 ;  /* 0x3f80000000027802 */ /* 0x000fe40000000f00 */
[----:B------:R-:W-:Y:S01]  /*cf50*/  FSETP.NE.FTZ.AND P2, PT, R51, RZ, PT ;  /* 0x000000ff3300720b */ /* 0x000fe20003f55000 */
[----:B------:R-:W1:Y:S01]  /*cf60*/  @P4 MUFU.RCP R3, R50 ;  /* 0x0000003200034308 */ /* 0x000e620000001000 */
[----:B------:R-:W-:Y:S01]  /*cf70*/  IADD3 R52, -R5, R52, RZ ;  /* 0x0000003405347210 */ /* 0x000fe20007ffe1ff */
[C---:B---3--:R-:W-:Y:S01]  /*cf80*/  FMUL.FTZ R116, R0.reuse, R116 ;  /* 0x0000007400747220 */ /* 0x048fe20000410000 */
        /* <DEDUP_REMOVED lines=23> */
[----:B------:R-:W-:Y:S01]  /*d100*/  MOV R0, 0x3f800000 ;  /* 0x3f80000000007802 */ /* 0x000fe20000000f00 */
        /* <DEDUP_REMOVED lines=8> */
[----:B------:R-:W1:Y:S01]  /*d190*/  @P2 MUFU.RCP R0, R51 ;  /* 0x0000003300002308 */ /* 0x000e620000001000 */
        /* <DEDUP_REMOVED lines=8> */
[C---:B--2---:R-:W-:Y:S01]  /*d220*/  FMUL.FTZ R112, R2.reuse, R112 ;  /* 0x0000007002707220 */ /* 0x044fe20000410000 */
[C---:B------:R-:W-:Y:S01]  /*d230*/  FMUL.FTZ R47, R2.reuse, R113 ;  /* 0x00000071022f7220 */ /* 0x040fe20000410000 */
[C---:B------:R-:W-:Y:S01]  /*d240*/  FMUL.FTZ R120, R2.reuse, R120 ;  /* 0x0000007802787220 */ /* 0x040fe20000410000 */
[C---:B------:R-:W-:Y:S01]  /*d250*/  FMUL.FTZ R46, R2.reuse, R121 ;  /* 0x00000079022e7220 */ /* 0x040fe20000410000 */
[C---:B------:R-:W-:Y:S01]  /*d260*/  FMUL.FTZ R128, R2.reuse, R128 ;  /* 0x0000008002807220 */ /* 0x040fe20000410000 */
[C---:B------:R-:W-:Y:S01]  /*d270*/  FMUL.FTZ R39, R2.reuse, R129 ;  /* 0x0000008102277220 */ /* 0x040fe20000410000 */
[C---:B------:R-:W-:Y:S01]  /*d280*/  FMUL.FTZ R136, R2.reuse, R136 ;  /* 0x0000008802887220 */ /* 0x040fe20000410000 */
[----:B------:R-:W-:Y:S01]  /*d290*/  FMUL.FTZ R36, R2, R137 ;  /* 0x0000008902247220 */ /* 0x000fe20000410000 */
        /* <DEDUP_REMOVED lines=52> */
[----:B------:R-:W-:Y:S01]  /*d5e0*/  FMUL.FTZ R6, R3, R99 ;  /* 0x0000006303067220 */ /* 0x000fe20000410000 */
[----:B------:R-:W-:-:S02]  /*d5f0*/  IADD3 R2, R0, -R2, RZ ;  /* 0x8000000200027210 */ /* 0x000fc40007ffe0ff */
[----:B------:R-:W-:Y:S02]  /*d600*/  F2FP.BF16.F32.PACK_AB R45, R45, R116 ;  /* 0x000000742d2d723e */ /* 0x000fe400000010ff */
[----:B------:R-:W-:Y:S02]  /*d610*/  LEA.HI R0, R2, R2, RZ, 0x1 ;  /* 0x0000000202007211 */ /* 0x000fe400078f08ff */
[----:B------:R-:W-:Y:S02]  /*d620*/  F2FP.BF16.F32.PACK_AB R44, R44, R118 ;  /* 0x000000762c2c723e */ /* 0x000fe400000010ff */
[----:B------:R-:W-:Y:S02]  /*d630*/  LOP3.LUT R3, R0, 0x3fffffe, RZ, 0xc0, !PT ;  /* 0x03fffffe00037812 */ /* 0x000fe400078ec0ff */
[----:B------:R-:W-:Y:S02]  /*d640*/  SHF.R.S32.HI R9, RZ, 0x1, R0 ;  /* 0x00000001ff097819 */ /* 0x000fe40000011400 */
[----:B------:R-:W-:-:S02]  /*d650*/  IADD3 R2, R2, -R3, RZ ;  /* 0x8000000302027210 */ /* 0x000fc40007ffe0ff */
[----:B------:R-:W-:Y:S02]  /*d660*/  SHF.L.U32 R3, R9, 0x6, RZ ;  /* 0x0000000609037819 */ /* 0x000fe400000006ff */
[----:B------:R-:W-:Y:S02]  /*d670*/  LEA R0, R14, R52, 0x8 ;  /* 0x000000340e007211 */ /* 0x000fe400078e40ff */
[----:B------:R-:W-:Y:S02]  /*d680*/  LOP3.LUT R4, R3, 0xc0, RZ, 0xc0, !PT ;  /* 0x000000c003047812 */ /* 0x000fe400078ec0ff */
[----:B------:R-:W-:Y:S02]  /*d690*/  LOP3.LUT R3, R9, 0x1, RZ, 0xc0, !PT ;  /* 0x0000000109037812 */ /* 0x000fe400078ec0ff */
[----:B------:R-:W-:Y:S02]  /*d6a0*/  LEA R0, R2, R0, 0x4 ;  /* 0x0000000002007211 */ /* 0x000fe400078e20ff */
[----:B------:R-:W-:-:S02]  /*d6b0*/  LEA.HI R2, R4, R4, RZ, 0x1d ;  /* 0x0000000404027211 */ /* 0x000fc400078fe8ff */
[----:B------:R-:W-:Y:S02]  /*d6c0*/  ISETP.NE.U32.AND P1, PT, R3, 0x1, PT ;  /* 0x000000010300780c */ /* 0x000fe40003f25070 */
[----:B------:R-:W-:Y:S02]  /*d6d0*/  LEA R0, R0, R2, 0x1 ;  /* 0x0000000200007211 */ /* 0x000fe400078e08ff */
[----:B------:R-:W-:Y:S02]  /*d6e0*/  LOP3.LUT P0, RZ, R9, 0x2, RZ, 0xc0, !PT ;  /* 0x0000000209ff7812 */ /* 0x000fe4000780c0ff */
[----:B------:R-:W-:Y:S01]  /*d6f0*/  LEA R0, R0, UR4, 0x1 ;  /* 0x0000000400007c11 */ /* 0x000fe2000f8e08ff */
[----:B------:R-:W-:Y:S01]  /*d700*/  ULDC.U8 UR4, c[0x0][0x3d9] ;  /* 0x0000f64000047ab9 */ /* 0x000fe20000000000 */
[----:B------:R-:W-:Y:S01]  /*d710*/  MOV R3, 0x20 ;  /* 0x0000002000037802 */ /* 0x000fe20000000f00 */
[----:B------:R-:W-:Y:S01]  /*d720*/  UISETP.NE.AND UP0, UPT, UR4, URZ, UPT ;  /* 0x0000003f0400728c */ /* 0x000fe2000bf05270 */
[----:B------:R-:W-:Y:S01]  /*d730*/  IADD3 R2, R0, -0x10, RZ ;  /* 0xfffffff000027810 */ /* 0x000fe20007ffe0ff */
[----:B------:R-:W-:Y:S01]  /*d740*/  STS [R0], R45 ;  /* 0x0000002d00007388 */ /* 0x000fe20000000800 */
[----:B------:R-:W-:Y:S01]  /*d750*/  SEL R3, R3, 0xffffffe0, !P0 ;  /* 0xffffffe003037807 */ /* 0x000fe20004000000 */
[----:B------:R-:W-:Y:S01]  /*d760*/  UISETP.NE.OR UP2, UPT, UR4, URZ, !UP1 ;  /* 0x0000003f0400728c */ /* 0x000fe2000cf45670 */
[----:B------:R-:W-:Y:S01]  /*d770*/  F2FP.BF16.F32.PACK_AB R43, R43, R124 ;  /* 0x0000007c2b2b723e */ /* 0x000fe200000010ff */
[----:B------:R-:W-:Y:S01]  /*d780*/  STS [R0+0x200], R44 ;  /* 0x0002002c00007388 */ /* 0x000fe20000000800 */
[----:B------:R-:W-:-:S02]  /*d790*/  F2FP.BF16.F32.PACK_AB R42, R42, R126 ;  /* 0x0000007e2a2a723e */ /* 0x000fc400000010ff */
[----:B------:R-:W-:Y:S02]  /*d7a0*/  @P1 IADD3 R2, R0, 0x10, RZ ;  /* 0x0000001000021810 */ /* 0x000fe40007ffe0ff */
[----:B------:R-:W-:Y:S01]  /*d7b0*/  F2FP.BF16.F32.PACK_AB R47, R47, R112 ;  /* 0x000000702f2f723e */ /* 0x000fe200000010ff */
[----:B------:R-:W-:Y:S01]  /*d7c0*/  @UP0 ULDC.64 UR8, c[0x0][0x2c0] ;  /* 0x0000b00000080ab9 */ /* 0x000fe20000000a00 */
[----:B------:R-:W-:Y:S01]  /*d7d0*/  F2FP.BF16.F32.PACK_AB R114, R115, R114 ;  /* 0x000000727372723e */ /* 0x000fe200000010ff */
[----:B------:R-:W-:Y:S01]  /*d7e0*/  STS [R2], R43 ;  /* 0x0000002b02007388 */ /* 0x000fe20000000800 */
[----:B------:R-:W-:Y:S01]  /*d7f0*/  F2FP.BF16.F32.PACK_AB R46, R46, R120 ;  /* 0x000000782e2e723e */ /* 0x000fe200000010ff */
[----:B------:R-:W-:Y:S01]  /*d800*/  @UP0 UIMAD UR15, UR9, UR8, URZ ;  /* 0x00000008090f02a4 */ /* 0x000fe2000f8e023f */
[----:B------:R-:W-:Y:S01]  /*d810*/  F2FP.BF16.F32.PACK_AB R122, R123, R122 ;  /* 0x0000007a7b7a723e */ /* 0x000fe200000010ff */
[----:B------:R-:W-:Y:S01]  /*d820*/  STS [R2+0x200], R42 ;  /* 0x0002002a02007388 */ /* 0x000fe20000000800 */
[----:B------:R-:W-:Y:S01]  /*d830*/  F2FP.BF16.F32.PACK_AB R41, R41, R132 ;  /* 0x000000842929723e */ /* 0x000fe200000010ff */
[----:B------:R-:W1:Y:S01]  /*d840*/  S2UR UR8, SR_CTAID.Z ;  /* 0x00000000000879c3 */ /* 0x000e620000002700 */
[----:B------:R-:W-:Y:S01]  /*d850*/  F2FP.BF16.F32.PACK_AB R40, R40, R134 ;  /* 0x000000862828723e */ /* 0x000fe200000010ff */
[----:B------:R-:W-:Y:S01]  /*d860*/  STS [R0+0x1000], R47 ;  /* 0x0010002f00007388 */ /* 0x000fe20000000800 */
[----:B------:R-:W-:Y:S01]  /*d870*/  IADD3 R4, R0, R3, RZ ;  /* 0x0000000300047210 */ /* 0x000fe20007ffe0ff */
[----:B------:R-:W-:Y:S01]  /*d880*/  @!UP0 ULDC UR6, c[0x0][0x2e4] ;  /* 0x0000b90000068ab9 */ /* 0x000fe20000000800 */
[----:B------:R-:W-:Y:S01]  /*d890*/  F2FP.BF16.F32.PACK_AB R38, R38, R140 ;  /* 0x0000008c2626723e */ /* 0x000fe200000010ff */
[----:B------:R-:W-:Y:S01]  /*d8a0*/  STS [R0+0x1200], R114 ;  /* 0x0012007200007388 */ /* 0x000fe20000000800 */
[----:B------:R-:W-:Y:S01]  /*d8b0*/  F2FP.BF16.F32.PACK_AB R37, R37, R142 ;  /* 0x0000008e2525723e */ /* 0x000fe200000010ff */
[----:B------:R-:W-:Y:S01]  /*d8c0*/  @!UP0 ULDC UR9, c[0x0][0x2c4] ;  /* 0x0000b10000098ab9 */ /* 0x000fe20000000800 */
[----:B------:R-:W-:Y:S01]  /*d8d0*/  IADD3 R3, R3, R2, RZ ;  /* 0x0000000203037210 */ /* 0x000fe20007ffe0ff */
[----:B------:R-:W-:Y:S01]  /*d8e0*/  STS [R2+0x1000], R46 ;  /* 0x0010002e02007388 */ /* 0x000fe20000000800 */
[----:B------:R-:W-:Y:S01]  /*d8f0*/  F2FP.BF16.F32.PACK_AB R39, R39, R128 ;  /* 0x000000802727723e */ /* 0x000fe200000010ff */
[----:B------:R-:W-:Y:S01]  /*d900*/  @!UP0 USEL UR15, UR9, UR6, !UP1 ;  /* 0x00000006090f8287 */ /* 0x000fe2000c800000 */
[----:B------:R-:W-:Y:S01]  /*d910*/  F2FP.BF16.F32.PACK_AB R130, R131, R130 ;  /* 0x000000828382723e */ /* 0x000fe200000010ff */
[----:B------:R-:W-:Y:S01]  /*d920*/  STS [R2+0x1200], R122 ;  /* 0x0012007a02007388 */ /* 0x000fe20000000800 */
[----:B------:R-:W-:Y:S01]  /*d930*/  F2FP.BF16.F32.PACK_AB R36, R36, R136 ;  /* 0x000000882424723e */ /* 0x000fe200000010ff */
[----:B------:R-:W-:Y:S01]  /*d940*/  @!UP0 ULDC UR5, c[0x0][0x270] ;  /* 0x00009c0000058ab9 */ /* 0x000fe20000000800 */
[----:B------:R-:W-:Y:S01]  /*d950*/  F2FP.BF16.F32.PACK_AB R138, R139, R138 ;  /* 0x0000008a8b8a723e */ /* 0x000fe200000010ff */
[----:B------:R-:W-:Y:S01]  /*d960*/  STS [R4], R41 ;  /* 0x0000002904007388 */ /* 0x000fe20000000800 */
[----:B------:R-:W-:Y:S01]  /*d970*/  F2FP.BF16.F32.PACK_AB R35, R35, R148 ;  /* 0x000000942323723e */ /* 0x000fe200000010ff */
[----:B------:R-:W-:Y:S01]  /*d980*/  @UP0 UMOV UR7, 0x1 ;  /* 0x0000000100070882 */ /* 0x000fe20000000000 */
[----:B------:R-:W-:Y:S01]  /*d990*/  F2FP.BF16.F32.PACK_AB R34, R34, R150 ;  /* 0x000000962222723e */ /* 0x000fe200000010ff */
[----:B------:R-:W-:Y:S01]  /*d9a0*/  STS [R4+0x200], R40 ;  /* 0x0002002804007388 */ /* 0x000fe20000000800 */
[----:B------:R-:W-:Y:S01]  /*d9b0*/  F2FP.BF16.F32.PACK_AB R32, R32, R156 ;  /* 0x0000009c2020723e */ /* 0x000fe200000010ff */
[----:B------:R-:W-:Y:S01]  /*d9c0*/  @!UP0 UIMAD UR7, UR15, UR5, URZ ;  /* 0x000000050f0782a4 */ /* 0x000fe2000f8e023f */
[----:B------:R-:W-:Y:S01]  /*d9d0*/  F2FP.BF16.F32.PACK_AB R31, R31, R158 ;  /* 0x0000009e1f1f723e */ /* 0x000fe200000010ff */
[----:B------:R-:W-:Y:S01]  /*d9e0*/  STS [R3], R38 ;  /* 0x0000002603007388 */ /* 0x000fe20000000800 */
[----:B------:R-:W-:Y:S01]  /*d9f0*/  F2FP.BF16.F32.PACK_AB R33, R33, R144 ;  /* 0x000000902121723e */ /* 0x000fe200000010ff */
[----:B------:R-:W-:Y:S01]  /*da00*/  UIMAD UR6, UR11, UR7, URZ ;  /* 0x000000070b0672a4 */ /* 0x000fe2000f8e023f */
[----:B------:R-:W-:Y:S01]  /*da10*/  F2FP.BF16.F32.PACK_AB R146, R147, R146 ;  /* 0x000000929392723e */ /* 0x000fe200000010ff */
[----:B------:R-:W-:Y:S01]  /*da20*/  STS [R3+0x200], R37 ;  /* 0x0002002503007388 */ /* 0x000fe20000000800 */
[----:B------:R-:W-:Y:S01]  /*da30*/  F2FP.BF16.F32.PACK_AB R30, R30, R152 ;  /* 0x000000981e1e723e */ /* 0x000fe200000010ff */
[----:B------:R-:W-:Y:S01]  /*da40*/  @UP0 ULDC UR14, c[0x0][0x2c0] ;  /* 0x0000b000000e0ab9 */ /* 0x000fe20000000800 */
[----:B------:R-:W-:Y:S01]  /*da50*/  F2FP.BF16.F32.PACK_AB R154, R155, R154 ;  /* 0x0000009a9b9a723e */ /* 0x000fe200000010ff */
[----:B------:R-:W-:Y:S01]  /*da60*/  STS [R4+0x1000], R39 ;  /* 0x0010002704007388 */ /* 0x000fe20000000800 */
[----:B------:R-:W-:Y:S01]  /*da70*/  F2FP.BF16.F32.PACK_AB R29, R29, R164 ;  /* 0x000000a41d1d723e */ /* 0x000fe200000010ff */
[----:B------:R-:W-:Y:S01]  /*da80*/  @!UP2 ULDC UR4, c[0x0][0x2c4] ;  /* 0x0000b1000004aab9 */ /* 0x000fe20000000800 */
[----:B------:R-:W-:Y:S01]  /*da90*/  F2FP.BF16.F32.PACK_AB R28, R28, R166 ;  /* 0x000000a61c1c723e */ /* 0x000fe200000010ff */
[----:B------:R-:W-:Y:S01]  /*daa0*/  STS [R4+0x1200], R130 ;  /* 0x0012008204007388 */ /* 0x000fe20000000800 */
[----:B------:R-:W-:Y:S01]  /*dab0*/  F2FP.BF16.F32.PACK_AB R25, R25, R172 ;  /* 0x000000ac1919723e */ /* 0x000fe200000010ff */
[----:B------:R-:W-:Y:S01]  /*dac0*/  @!UP0 UMOV UR14, 0x1 ;  /* 0x00000001000e8882 */ /* 0x000fe20000000000 */
[----:B------:R-:W-:Y:S01]  /*dad0*/  F2FP.BF16.F32.PACK_AB R24, R24, R174 ;  /* 0x000000ae1818723e */ /* 0x000fe200000010ff */
[----:B------:R-:W-:Y:S01]  /*dae0*/  STS [R3+0x1000], R36 ;  /* 0x0010002403007388 */ /* 0x000fe20000000800 */
[----:B------:R-:W-:Y:S01]  /*daf0*/  F2FP.BF16.F32.PACK_AB R27, R27, R160 ;  /* 0x000000a01b1b723e */ /* 0x000fe200000010ff */
[----:B------:R-:W-:Y:S01]  /*db00*/  @!UP2 UIMAD UR4, UR11, UR4, URZ ;  /* 0x000000040b04a2a4 */ /* 0x000fe2000f8e023f */
[----:B------:R-:W-:Y:S01]  /*db10*/  F2FP.BF16.F32.PACK_AB R26, R163, R26 ;  /* 0x0000001aa31a723e */ /* 0x000fe200000010ff */
[----:B------:R-:W-:Y:S01]  /*db20*/  STS [R3+0x1200], R138 ;  /* 0x0012008a03007388 */ /* 0x000fe20000000800 */
[----:B------:R-:W-:Y:S01]  /*db30*/  F2FP.BF16.F32.PACK_AB R23, R23, R168 ;  /* 0x000000a81717723e */ /* 0x000fe200000010ff */
[----:B------:R-:W-:Y:S01]  /*db40*/  USEL UR6, UR6, URZ, UP2 ;  /* 0x0000003f06067287 */ /* 0x000fe20009000000 */
[----:B------:R-:W-:Y:S01]  /*db50*/  F2FP.BF16.F32.PACK_AB R22, R171, R22 ;  /* 0x00000016ab16723e */ /* 0x000fe200000010ff */
[----:B------:R-:W-:Y:S01]  /*db60*/  STS [R0+0x2000], R35 ;  /* 0x0020002300007388 */ /* 0x000fe20000000800 */
[----:B------:R-:W-:Y:S01]  /*db70*/  F2FP.BF16.F32.PACK_AB R21, R21, R68 ;  /* 0x000000441515723e */ /* 0x000fe200000010ff */
[----:B------:R-:W-:Y:S01]  /*db80*/  UIMAD UR5, UR10, UR14, URZ ;  /* 0x0000000e0a0572a4 */ /* 0x000fe2000f8e023f */
[----:B------:R-:W-:Y:S01]  /*db90*/  F2FP.BF16.F32.PACK_AB R20, R20, R70 ;  /* 0x000000461414723e */ /* 0x000fe200000010ff */
[----:B------:R-:W-:Y:S01]  /*dba0*/  STS [R0+0x2200], R34 ;  /* 0x0022002200007388 */ /* 0x000fe20000000800 */
[----:B------:R-:W-:Y:S01]  /*dbb0*/  F2FP.BF16.F32.PACK_AB R17, R17, R80 ;  /* 0x000000501111723e */ /* 0x000fe200000010ff */
[----:B-1----:R-:W-:Y:S01]  /*dbc0*/  UIMAD UR15, UR8, UR15, UR6 ;  /* 0x0000000f080f72a4 */ /* 0x002fe2000f8e0206 */
[----:B------:R-:W-:Y:S01]  /*dbd0*/  F2FP.BF16.F32.PACK_AB R16, R16, R82 ;  /* 0x000000521010723e */ /* 0x000fe200000010ff */
[----:B------:R-:W-:Y:S01]  /*dbe0*/  STS [R2+0x2000], R32 ;  /* 0x0020002002007388 */ /* 0x000fe20000000800 */
[----:B------:R-:W-:Y:S01]  /*dbf0*/  F2FP.BF16.F32.PACK_AB R19, R19, R72 ;  /* 0x000000481313723e */ /* 0x000fe200000010ff */
[----:B------:R-:W-:Y:S01]  /*dc00*/  USHF.L.U32 UR7, UR5, 0x7, URZ ;  /* 0x0000000705077899 */ /* 0x000fe2000800063f */
[----:B------:R-:W-:Y:S01]  /*dc10*/  F2FP.BF16.F32.PACK_AB R18, R75, R18 ;  /* 0x000000124b12723e */ /* 0x000fe200000010ff */
        /* <DEDUP_REMOVED lines=11> */
[----:B------:R-:W-:Y:S01]  /*dcd0*/  F2FP.BF16.F32.PACK_AB R6, R6, R98 ;  /* 0x000000620606723e */ /* 0x000fe200000010ff */
[----:B------:R-:W-:Y:S01]  /*dce0*/  STS [R2+0x3000], R30 ;  /* 0x0030001e02007388 */ /* 0x000fe20000000800 */
[----:B------:R-:W-:Y:S01]  /*dcf0*/  F2FP.BF16.F32.PACK_AB R10, R10, R88 ;  /* 0x000000580a0a723e */ /* 0x000fe200000010ff */
[----:B------:R-:W-:Y:S01]  /*dd00*/  USHF.R.S32.HI UR5, URZ, 0x1f, UR7 ;  /* 0x0000001f3f057899 */ /* 0x000fe20008011407 */
[----:B------:R-:W-:Y:S01]  /*dd10*/  F2FP.BF16.F32.PACK_AB R8, R91, R8 ;  /* 0x000000085b08723e */ /* 0x000fe200000010ff */
[----:B------:R-:W-:Y:S01]  /*dd20*/  STS [R2+0x3200], R154 ;  /* 0x0032009a02007388 */ /* 0x000fe20000000800 */
[----:B------:R-:W-:Y:S01]  /*dd30*/  F2FP.BF16.F32.PACK_AB R5, R5, R92 ;  /* 0x0000005c0505723e */ /* 0x000fe200000010ff */
[----:B------:R-:W-:Y:S01]  /*dd40*/  UIADD3 UR15, UP1, UP0, UR7, UR16, UR15 ;  /* 0x00000010070f7290 */ /* 0x000fe2000f83e00f */
[----:B------:R-:W-:Y:S01]  /*dd50*/  F2FP.BF16.F32.PACK_AB R9, R95, R94 ;  /* 0x0000005e5f09723e */ /* 0x000fe200000010ff */
[----:B------:R-:W-:Y:S02]  /*dd60*/  STS [R4+0x2000], R29 ;  /* 0x0020001d04007388 */ /* 0x000fe40000000800 */
[----:B------:R-:W-:-:S02]  /*dd70*/  UIADD3.X UR16, UR5, UR17, UR6, UP1, UP0 ;  /* 0x0000001105107290 */ /* 0x000fc40008fe0406 */
        /* <DEDUP_REMOVED lines=8> */
[----:B------:R2:W-:Y:S04]  /*de00*/  STS [R0+0x4200], R20 ;  /* 0x0042001400007388 */ /* 0x0005e80000000800 */
[----:B------:R3:W-:Y:S04]  /*de10*/  STS [R2+0x4000], R17 ;  /* 0x0040001102007388 */ /* 0x0007e80000000800 */
[----:B------:R4:W-:Y:S04]  /*de20*/  STS [R2+0x4200], R16 ;  /* 0x0042001002007388 */ /* 0x0009e80000000800 */
[----:B------:R5:W-:Y:S04]  /*de30*/  STS [R0+0x5000], R19 ;  /* 0x0050001300007388 */ /* 0x000be80000000800 */
[----:B------:R5:W-:Y:S01]  /*de40*/  STS [R0+0x5200], R18 ;  /* 0x0052001200007388 */ /* 0x000be20000000800 */
[----:B-1----:R-:W1:Y:S03]  /*de50*/  LDC.64 R22, c[0x0][0x2a0] ;  /* 0x0000a800ff167b82 */ /* 0x002e660000000a00 */
[----:B------:R-:W-:Y:S04]  /*de60*/  STS [R2+0x5000], R15 ;  /* 0x0050000f02007388 */ /* 0x000fe80000000800 */
[----:B------:R5:W-:Y:S01]  /*de70*/  STS [R2+0x5200], R13 ;  /* 0x0052000d02007388 */ /* 0x000be20000000800 */
[----:B--2---:R-:W2:Y:S03]  /*de80*/  LDC.64 R20, c[0x0][0x290] ;  /* 0x0000a400ff147b82 */ /* 0x004ea60000000a00 */
[----:B------:R-:W-:Y:S01]  /*de90*/  STS [R4+0x4000], R12 ;  /* 0x0040000c04007388 */ /* 0x000fe20000000800 */
[----:B---3--:R-:W-:-:S03]  /*dea0*/  MOV R17, 0x7f800000 ;  /* 0x7f80000000117802 */ /* 0x008fc60000000f00 */
[----:B------:R-:W-:Y:S01]  /*deb0*/  STS [R4+0x4200], R11 ;  /* 0x0042000b04007388 */ /* 0x000fe20000000800 */
[----:B----4-:R-:W-:-:S03]  /*dec0*/  MOV R16, 0x7f800000 ;  /* 0x7f80000000107802 */ /* 0x010fc60000000f00 */
[----:B------:R3:W-:Y:S01]  /*ded0*/  STS [R3+0x4000], R7 ;  /* 0x0040000703007388 */ /* 0x0007e20000000800 */
[----:B-----5:R-:W-:-:S03]  /*dee0*/  MOV R19, 0x7f800000 ;  /* 0x7f80000000137802 */ /* 0x020fc60000000f00 */
[----:B------:R4:W-:Y:S01]  /*def0*/  STS [R3+0x4200], R6 ;  /* 0x0042000603007388 */ /* 0x0009e20000000800 */
[----:B------:R-:W5:Y:S01]  /*df00*/  @P5 MUFU.LG2 R0, R49 ;  /* 0x0000003100005308 */ /* 0x000f620000000c00 */
[----:B------:R-:W-:Y:S02]  /*df10*/  MOV R18, 0x7f800000 ;  /* 0x7f80000000127802 */ /* 0x000fe40000000f00 */
[----:B------:R-:W-:Y:S04]  /*df20*/  STS [R4+0x5000], R10 ;  /* 0x0050000a04007388 */ /* 0x000fe80000000800 */
[----:B------:R1:W-:Y:S01]  /*df30*/  STS [R4+0x5200], R8 ;  /* 0x0052000804007388 */ /* 0x0003e20000000800 */
[----:B------:R-:W4:Y:S03]  /*df40*/  @P3 MUFU.LG2 R2, R48 ;  /* 0x0000003000023308 */ /* 0x000f260000000c00 */
[----:B------:R2:W-:Y:S04]  /*df50*/  STS [R3+0x5000], R5 ;  /* 0x0050000503007388 */ /* 0x0005e80000000800 */
[----:B------:R2:W-:Y:S01]  /*df60*/  STS [R3+0x5200], R9 ;  /* 0x0052000903007388 */ /* 0x0005e20000000800 */
[----:B-----5:R-:W-:Y:S01]  /*df70*/  @P5 FMUL.FTZ R0, R0, 0.69314718246459960938 ;  /* 0x3f31721800005820 */ /* 0x020fe20000410000 */
[----:B---3--:R-:W3:Y:S01]  /*df80*/  @P5 LDC R7, c[0x0][0x2e8] ;  /* 0x0000ba00ff075b82 */ /* 0x008ee20000000800 */
[----:B----4-:R-:W-:-:S07]  /*df90*/  @P3 FMUL.FTZ R2, R2, 0.69314718246459960938 ;  /* 0x3f31721802023820 */ /* 0x010fce0000410000 */
[----:B------:R-:W4:Y:S01]  /*dfa0*/  @P3 LDC R6, c[0x0][0x2e8] ;  /* 0x0000ba00ff063b82 */ /* 0x000f220000000800 */
[----:B-1----:R-:W1:Y:S07]  /*dfb0*/  @P4 MUFU.LG2 R8, R50 ;  /* 0x0000003200084308 */ /* 0x002e6e0000000c00 */
[----:B--2---:R-:W2:Y:S01]  /*dfc0*/  @P2 LDC R5, c[0x0][0x2e8] ;  /* 0x0000ba00ff052b82 */ /* 0x004ea20000000800 */
[----:B------:R-:W5:Y:S07]  /*dfd0*/  @P2 MUFU.LG2 R4, R51 ;  /* 0x0000003300042308 */ /* 0x000f6e0000000c00 */
[----:B------:R-:W2:Y:S01]  /*dfe0*/  @P4 LDC R9, c[0x0][0x2e8] ;  /* 0x0000ba00ff094b82 */ /* 0x000ea20000000800 */
[----:B---3--:R-:W-:Y:S01]  /*dff0*/  @P5 FFMA.FTZ R19, R104, R7, R0 ;  /* 0x0000000768135223 */ /* 0x008fe20000010000 */
[----:B-1----:R-:W-:Y:S01]  /*e000*/  @P4 FMUL.FTZ R3, R8, 0.69314718246459960938 ;  /* 0x3f31721808034820 */ /* 0x002fe20000410000 */
[----:B----4-:R-:W-:Y:S01]  /*e010*/  @P3 FFMA.FTZ R16, R102, R6, R2 ;  /* 0x0000000666103223 */ /* 0x010fe20000010002 */
[----:B-----5:R-:W-:-:S04]  /*e020*/  @P2 FMUL.FTZ R0, R4, 0.69314718246459960938 ;  /* 0x3f31721804002820 */ /* 0x020fc80000410000 */
[----:B--2---:R-:W-:Y:S01]  /*e030*/  @P2 FFMA.FTZ R17, R101, R5, R0 ;  /* 0x0000000565112223 */ /* 0x004fe20000010000 */
[----:B------:R-:W-:Y:S01]  /*e040*/  @P4 FFMA.FTZ R18, R103, R9, R3 ;  /* 0x0000000967124223 */ /* 0x000fe20000010003 */
[----:B------:R-:W-:Y:S06]  /*e050*/  BAR.SYNC.DEFER_BLOCKING 0x0 ;  /* 0x0000000000007b1d */ /* 0x000fec0000010000 */
[----:B------:R-:W-:Y:S05]  /*e060*/  @P6 BRA `(.L_x_390) ;  /* 0x0000000000a86947 */ /* 0x000fea0003800000 */
[----:B------:R-:W2:Y:S01]  /*e070*/  LDL.LU R53, [R1+0x68] ;  /* 0x0000680001357983 */ /* 0x000ea20000300800 */
[----:B------:R-:W-:Y:S01]  /*e080*/  SHF.R.S32.HI R0, RZ, 0x1f, R14 ;  /* 0x0000001fff007819 */ /* 0x000fe2000001140e */
[----:B------:R-:W-:-:S03]  /*e090*/  UIMAD UR4, UR10, -0x80, UR9 ;  /* 0xffffff800a0478a4 */ /* 0x000fc6000f8e0209 */
[----:B------:R-:W-:-:S04]  /*e0a0*/  LEA.HI R0, R0, R14, RZ, 0x2 ;  /* 0x0000000e00007211 */ /* 0x000fc800078f10ff */
[----:B------:R-:W-:-:S05]  /*e0b0*/  LOP3.LUT R0, R0, 0xffffffc, RZ, 0xc0, !PT ;  /* 0x0ffffffc00007812 */ /* 0x000fca00078ec0ff */
[----:B------:R-:W-:-:S04]  /*e0c0*/  IMAD.IADD R0, R14, 0x1, -R0 ;  /* 0x000000010e007824 */ /* 0x000fc800078e0a00 */
[----:B--2---:R-:W-:-:S04]  /*e0d0*/  IMAD R0, R0, 0x10, R53 ;  /* 0x0000001000007824 */ /* 0x004fc800078e0235 */
        /* <DEDUP_REMOVED lines=12> */
[----:B------:R-:W2:Y:S02]  /*e1a0*/  @!P5 LDC.64 R8, c[0x0][0x2b0] ;  /* 0x0000ac00ff08db82 */ /* 0x000ea40000000a00 */
[----:B------:R-:W-:Y:S01]  /*e1b0*/  @!P6 LEA.HI.X.SX32 R6, R3, UR16, 0x1, P0 ;  /* 0x000000100306ec11 */ /* 0x000fe200080f0eff */
[----:B------:R-:W-:Y:S01]  /*e1c0*/  @!P3 IMAD R3, R4, UR14, RZ ;  /* 0x0000000e0403bc24 */ /* 0x000fe2000f8e02ff */
[----:B------:R-:W-:-:S04]  /*e1d0*/  @!P5 IADD3 R7, P0, R2, UR15, RZ ;  /* 0x0000000f0207dc10 */ /* 0x000fc8000ff1e0ff */
[----:B------:R-:W3:Y:S01]  /*e1e0*/  @!P4 LDC.64 R12, c[0x0][0x2b0] ;  /* 0x0000ac00ff0ccb82 */ /* 0x000ee20000000a00 */
[----:B------:R-:W-:-:S07]  /*e1f0*/  @!P5 LEA.HI.X.SX32 R2, R2, UR16, 0x1, P0 ;  /* 0x000000100202dc11 */ /* 0x000fce00080f0eff */
[----:B------:R-:W4:Y:S01]  /*e200*/  @!P3 LDC.64 R14, c[0x0][0x2b0] ;  /* 0x0000ac00ff0ebb82 */ /* 0x000f220000000a00 */
[----:B-1----:R-:W-:-:S04]  /*e210*/  @!P6 LEA R10, P1, R0, R10, 0x2 ;  /* 0x0000000a000ae211 */ /* 0x002fc800078210ff */
[----:B------:R-:W-:Y:S02]  /*e220*/  @!P6 LEA.HI.X R11, R0, R11, R6, 0x2, P1 ;  /* 0x0000000b000be211 */ /* 0x000fe400008f1406 */
[----:B------:R-:W-:Y:S02]  /*e230*/  @!P4 IADD3 R0, P1, R5, UR15, RZ ;  /* 0x0000000f0500cc10 */ /* 0x000fe4000ff3e0ff */
[----:B--2---:R-:W-:Y:S01]  /*e240*/  @!P5 LEA R6, P2, R7, R8, 0x2 ;  /* 0x000000080706d211 */ /* 0x004fe200078410ff */
[----:B------:R1:W-:Y:S01]  /*e250*/  @!P6 STG.E desc[UR12][R10.64], R19 ;  /* 0x000000130a00e986 */ /* 0x0003e2000c10190c */
[----:B------:R-:W-:Y:S02]  /*e260*/  @!P3 IADD3 R8, P0, R3, UR15, RZ ;  /* 0x0000000f0308bc10 */ /* 0x000fe4000ff1e0ff */
[----:B------:R-:W-:Y:S02]  /*e270*/  @!P4 LEA.HI.X.SX32 R5, R5, UR16, 0x1, P1 ;  /* 0x000000100505cc11 */ /* 0x000fe400088f0eff */
[----:B------:R-:W-:-:S02]  /*e280*/  @!P5 LEA.HI.X R7, R7, R9, R2, 0x2, P2 ;  /* 0x000000090707d211 */ /* 0x000fc400010f1402 */
[----:B------:R-:W-:Y:S02]  /*e290*/  @!P3 LEA.HI.X.SX32 R3, R3, UR16, 0x1, P0 ;  /* 0x000000100303bc11 */ /* 0x000fe400080f0eff */
[C---:B---3--:R-:W-:Y:S01]  /*e2a0*/  @!P4 LEA R4, P1, R0.reuse, R12, 0x2 ;  /* 0x0000000c0004c211 */ /* 0x048fe200078210ff */
[----:B------:R1:W-:Y:S03]  /*e2b0*/  @!P5 STG.E desc[UR12][R6.64], R18 ;  /* 0x000000120600d986 */ /* 0x0003e6000c10190c */
[----:B------:R-:W-:Y:S02]  /*e2c0*/  @!P4 LEA.HI.X R5, R0, R13, R5, 0x2, P1 ;  /* 0x0000000d0005c211 */ /* 0x000fe400008f1405 */
[----:B----4-:R-:W-:-:S03]  /*e2d0*/  @!P3 LEA R2, P0, R8, R14, 0x2 ;  /* 0x0000000e0802b211 */ /* 0x010fc600078010ff */
[----:B------:R1:W-:Y:S01]  /*e2e0*/  @!P4 STG.E desc[UR12][R4.64], R16 ;  /* 0x000000100400c986 */ /* 0x0003e2000c10190c */
[----:B------:R-:W-:-:S05]  /*e2f0*/  @!P3 LEA.HI.X R3, R8, R15, R3, 0x2, P0 ;  /* 0x0000000f0803b211 */ /* 0x000fca00000f1403 */
[----:B------:R1:W-:Y:S04]  /*e300*/  @!P3 STG.E desc[UR12][R2.64], R17 ;  /* 0x000000110200b986 */ /* 0x0003e8000c10190c */
.L_x_390:
[----:B------:R-:W-:Y:S05]  /*e310*/  BSYNC B0 ;  /* 0x0000000000007941 */ /* 0x000fea0003800000 */
.L_x_389:
[----:B-1----:R-:W2:Y:S01]  /*e320*/  LDL.LU.64 R6, [R1+0x50] ;  /* 0x0000500001067983 */ /* 0x002ea20000300a00 */
[----:B------:R-:W-:Y:S01]  /*e330*/  USHF.R.S32.HI UR4, URZ, 0x1f, UR11 ;  /* 0x0000001f3f047899 */ /* 0x000fe2000801140b */
[----:B------:R-:W-:Y:S02]  /*e340*/  ULDC.64 UR6, c[0x0][0x298] ;  /* 0x0000a60000067ab9 */ /* 0x000fe40000000a00 */
[----:B------:R-:W3:Y:S03]  /*e350*/  LDL.LU.64 R4, [R1+0x58] ;  /* 0x0000580001047983 */ /* 0x000ee60000300a00 */
[----:B------:R-:W-:Y:S01]  /*e360*/  IMAD R0, R20, UR4, RZ ;  /* 0x0000000414007c24 */ /* 0x000fe2000f8e02ff */
[----:B------:R-:W-:Y:S01]  /*e370*/  USHF.R.S32.HI UR4, URZ, 0x1f, UR8 ;  /* 0x0000001f3f047899 */ /* 0x000fe20008011408 */
[----:B------:R-:W1:Y:S02]  /*e380*/  LDS.128 R44, [R230] ;  /* 0x00000000e62c7984 */ /* 0x000e640000000c00 */
[----:B------:R-:W-:-:S02]  /*e390*/  IMAD R0, R21, UR11, R0 ;  /* 0x0000000b15007c24 */ /* 0x000fc4000f8e0200 */
[----:B------:R-:W4:Y:S04]  /*e3a0*/  LDS.128 R52, [R230+0x2000] ;  /* 0x00200000e6347984 */ /* 0x000f280000000c00 */
[----:B------:R-:W5:Y:S04]  /*e3b0*/  LDS.128 R48, [R230+0x4000] ;  /* 0x00400000e6307984 */ /* 0x000f680000000c00 */
[----:B------:R-:W5:Y:S04]  /*e3c0*/  LDS.128 R40, [R230+0x800] ;  /* 0x00080000e6287984 */ /* 0x000f680000000c00 */
[----:B------:R-:W5:Y:S04]  /*e3d0*/  LDS.128 R28, [R230+0x2800] ;  /* 0x00280000e61c7984 */ /* 0x000f680000000c00 */
[----:B------:R-:W5:Y:S04]  /*e3e0*/  LDS.128 R16, [R230+0x4800] ;  /* 0x00480000e6107984 */ /* 0x000f680000000c00 */
[----:B------:R-:W5:Y:S04]  /*e3f0*/  LDS.128 R36, [R230+0x1000] ;  /* 0x00100000e6247984 */ /* 0x000f680000000c00 */
[----:B------:R-:W5:Y:S04]  /*e400*/  LDS.128 R24, [R230+0x3000] ;  /* 0x00300000e6187984 */ /* 0x000f680000000c00 */
[----:B------:R-:W5:Y:S04]  /*e410*/  LDS.128 R12, [R230+0x5000] ;  /* 0x00500000e60c7984 */ /* 0x000f680000000c00 */
[----:B------:R-:W5:Y:S04]  /*e420*/  LDS.128 R32, [R230+0x1800] ;  /* 0x00180000e6207984 */ /* 0x000f680000000c00 */
[----:B------:R-:W-:Y:S01]  /*e430*/  LDS.128 R8, [R230+0x5800] ;  /* 0x00580000e6087984 */ /* 0x000fe20000000c00 */
[--C-:B--2---:R-:W-:Y:S01]  /*e440*/  SHF.R.S32.HI R3, RZ, 0x1f, R6.reuse ;  /* 0x0000001fff037819 */ /* 0x104fe20000011406 */
[----:B------:R-:W-:-:S04]  /*e450*/  IMAD.MOV.U32 R2, RZ, RZ, R6 ;  /* 0x000000ffff027224 */ /* 0x000fc800078e0006 */
[----:B------:R-:W-:-:S04]  /*e460*/  IMAD.WIDE.U32 R2, R20, UR11, R2 ;  /* 0x0000000b14027c25 */ /* 0x000fc8000f8e0002 */
[----:B------:R-:W-:Y:S02]  /*e470*/  IMAD.IADD R3, R3, 0x1, R0 ;  /* 0x0000000103037824 */ /* 0x000fe400078e0200 */
[C---:B------:R-:W-:Y:S01]  /*e480*/  IMAD R0, R22.reuse, UR4, RZ ;  /* 0x0000000416007c24 */ /* 0x040fe2000f8e02ff */
[----:B------:R-:W-:Y:S01]  /*e490*/  ULDC.64 UR4, c[0x0][0x280] ;  /* 0x0000a00000047ab9 */ /* 0x000fe20000000a00 */
[----:B------:R-:W-:-:S04]  /*e4a0*/  IMAD.WIDE.U32 R2, R22, UR8, R2 ;  /* 0x0000000816027c25 */ /* 0x000fc8000f8e0002 */
[----:B------:R-:W-:Y:S02]  /*e4b0*/  IMAD R0, R23, UR8, R0 ;  /* 0x0000000817007c24 */ /* 0x000fe4000f8e0200 */
[----:B------:R-:W2:Y:S03]  /*e4c0*/  LDS.128 R20, [R230+0x3800] ;  /* 0x00380000e6147984 */ /* 0x000ea60000000c00 */
[----:B------:R-:W-:Y:S01]  /*e4d0*/  IADD3 R3, R3, R0, RZ ;  /* 0x0000000003037210 */ /* 0x000fe20007ffe0ff */
[----:B---3--:R-:W-:Y:S02]  /*e4e0*/  IMAD R0, R5, UR6, RZ ;  /* 0x0000000605007c24 */ /* 0x008fe4000f8e02ff */
[----:B------:R-:W-:-:S04]  /*e4f0*/  IMAD.WIDE.U32 R2, R4, UR6, R2 ;  /* 0x0000000604027c25 */ /* 0x000fc8000f8e0002 */
[----:B------:R-:W-:Y:S01]  /*e500*/  IMAD R0, R4, UR7, R0 ;  /* 0x0000000704007c24 */ /* 0x000fe2000f8e0200 */
[----:B------:R-:W-:Y:S01]  /*e510*/  LEA R6, P0, R2, UR4, 0x1 ;  /* 0x0000000402067c11 */ /* 0x000fe2000f8008ff */
[----:B------:R-:W-:Y:S02]  /*e520*/  USHF.L.U32 UR4, UR6, 0x6, URZ ;  /* 0x0000000606047899 */ /* 0x000fe4000800063f */
[----:B------:R-:W-:Y:S01]  /*e530*/  USHF.L.U64.HI UR6, UR6, 0x6, UR7 ;  /* 0x0000000606067899 */ /* 0x000fe20008010207 */
[----:B------:R-:W-:-:S04]  /*e540*/  IADD3 R0, R3, R0, RZ ;  /* 0x0000000003007210 */ /* 0x000fc80007ffe0ff */
[----:B------:R-:W-:Y:S02]  /*e550*/  LEA.HI.X R7, R2, UR5, R0, 0x1, P0 ;  /* 0x0000000502077c11 */ /* 0x000fe400080f0c00 */
[----:B------:R-:W-:-:S03]  /*e560*/  IADD3 R4, P0, R6, UR4, RZ ;  /* 0x0000000406047c10 */ /* 0x000fc6000ff1e0ff */
[----:B-1----:R-:W-:Y:S01]  /*e570*/  STG.E.128 desc[UR12][R6.64], R44 ;  /* 0x0000002c06007986 */ /* 0x002fe2000c101d0c */
[----:B------:R-:W-:Y:S02]  /*e580*/  IADD3.X R5, R7, UR6, RZ, P0, !PT ;  /* 0x0000000607057c10 */ /* 0x000fe400087fe4ff */
[----:B------:R-:W-:Y:S01]  /*e590*/  IADD3 R2, P0, R4, UR4, RZ ;  /* 0x0000000404027c10 */ /* 0x000fe2000ff1e0ff */
[----:B----4-:R-:W-:Y:S03]  /*e5a0*/  STG.E.128 desc[UR12][R6.64+0x40], R52 ;  /* 0x0000403406007986 */ /* 0x010fe6000c101d0c */
[----:B------:R-:W-:Y:S01]  /*e5b0*/  IADD3.X R3, R5, UR6, RZ, P0, !PT ;  /* 0x0000000605037c10 */ /* 0x000fe200087fe4ff */
[----:B-----5:R1:W-:Y:S04]  /*e5c0*/  STG.E.128 desc[UR12][R6.64+0x80], R48 ;  /* 0x0000803006007986 */ /* 0x0203e8000c101d0c */
[----:B------:R-:W-:Y:S04]  /*e5d0*/  STG.E.128 desc[UR12][R4.64], R40 ;  /* 0x0000002804007986 */ /* 0x000fe8000c101d0c */
[----:B------:R-:W-:Y:S04]  /*e5e0*/  STG.E.128 desc[UR12][R4.64+0x40], R28 ;  /* 0x0000401c04007986 */ /* 0x000fe8000c101d0c */
[----:B------:R-:W-:Y:S04]  /*e5f0*/  STG.E.128 desc[UR12][R4.64+0x80], R16 ;  /* 0x0000801004007986 */ /* 0x000fe8000c101d0c */
[----:B------:R-:W-:Y:S04]  /*e600*/  STG.E.128 desc[UR12][R2.64], R36 ;  /* 0x0000002402007986 */ /* 0x000fe8000c101d0c */
[----:B------:R-:W-:Y:S04]  /*e610*/  STG.E.128 desc[UR12][R2.64+0x40], R24 ;  /* 0x0000401802007986 */ /* 0x000fe8000c101d0c */
[----:B------:R-:W-:Y:S01]  /*e620*/  STG.E.128 desc[UR12][R2.64+0x80], R12 ;  /* 0x0000800c02007986 */ /* 0x000fe2000c101d0c */
[----:B-1----:R-:W-:-:S04]  /*e630*/  IADD3 R6, P0, R2, UR4, RZ ;  /* 0x0000000402067c10 */ /* 0x002fc8000ff1e0ff */
[----:B------:R-:W-:-:S05]  /*e640*/  IADD3.X R7, R3, UR6, RZ, P0, !PT ;  /* 0x0000000603077c10 */ /* 0x000fca00087fe4ff */
[----:B------:R-:W-:Y:S04]  /*e650*/  STG.E.128 desc[UR12][R6.64], R32 ;  /* 0x0000002006007986 */ /* 0x000fe8000c101d0c */
[----:B--2---:R-:W-:Y:S04]  /*e660*/  STG.E.128 desc[UR12][R6.64+0x40], R20 ;  /* 0x0000401406007986 */ /* 0x004fe8000c101d0c */
[----:B------:R-:W-:Y:S01]  /*e670*/  STG.E.128 desc[UR12][R6.64+0x80], R8 ;  /* 0x0000800806007986 */ /* 0x000fe2000c101d0c */
[----:B------:R-:W-:Y:S05]  /*e680*/  EXIT ;  /* 0x000000000000794d */ /* 0x000fea0003800000 */
.L_x_380:
        /* <DEDUP_REMOVED lines=10> */
[----:B------:R-:W-:Y:S01]  /*e730*/  SHF.R.S32.HI R8, RZ, 0x2, R8 ;  /* 0x00000002ff087819 */ /* 0x000fe20000011408 */
[C---:B------:R-:W-:Y:S01]  /*e740*/  IMAD R0, R23.reuse, UR5, R0 ;  /* 0x0000000517007c24 */ /* 0x040fe2000f8e0200 */
[----:B------:R-:W-:Y:S01]  /*e750*/  ULDC.64 UR6, c[0x0][0x298] ;  /* 0x0000a60000067ab9 */ /* 0x000fe20000000a00 */
[----:B------:R-:W-:Y:S01]  /*e760*/  IMAD.IADD R2, R182, 0x1, -R2 ;  /* 0x00000001b6027824 */ /* 0x000fe200078e0a02 */
[----:B------:R-:W-:Y:S01]  /*e770*/  SHF.R.S32.HI R9, RZ, 0x1f, R8 ;  /* 0x0000001fff097819 */ /* 0x000fe20000011408 */
[----:B------:R-:W-:Y:S01]  /*e780*/  VIADD R12, R8, 0x20 ;  /* 0x00000020080c7836 */ /* 0x000fe20000000000 */
[----:B------:R-:W-:Y:S01]  /*e790*/  @!UP1 UISETP.NE.AND UP0, UPT, UR10, URZ, UPT ;  /* 0x0000003f0a00928c */ /* 0x000fe2000bf05270 */
[----:B------:R-:W-:Y:S01]  /*e7a0*/  IMAD.SHL.U32 R2, R2, 0x8, RZ ;  /* 0x0000000802027824 */ /* 0x000fe200078e00ff */
[----:B------:R-:W-:Y:S01]  /*e7b0*/  @UP1 ULDC UR9, c[0x0][0x2c0] ;  /* 0x0000b00000091ab9 */ /* 0x000fe20000000800 */
[----:B------:R-:W-:Y:S01]  /*e7c0*/  ISETP.NE.AND P1, PT, RZ, UR10, PT ;  /* 0x0000000aff007c0c */ /* 0x000fe2000bf25270 */
[----:B------:R-:W-:Y:S01]  /*e7d0*/  @UP1 UIMAD UR9, UR15, UR9, URZ ;  /* 0x000000090f0912a4 */ /* 0x000fe2000f8e023f */
[C---:B------:R-:W-:Y:S01]  /*e7e0*/  VIADD R13, R8.reuse, 0x40 ;  /* 0x00000040080d7836 */ /* 0x040fe20000000000 */
[--C-:B------:R-:W-:Y:S01]  /*e7f0*/  SHF.R.S32.HI R3, RZ, 0x1f, R2.reuse ;  /* 0x0000001fff037819 */ /* 0x100fe20000011402 */
[----:B------:R-:W-:Y:S01]  /*e800*/  VIADD R14, R8, 0x60 ;  /* 0x00000060080e7836 */ /* 0x000fe20000000000 */
[----:B------:R-:W-:Y:S01]  /*e810*/  ISETP.EQ.AND P1, PT, RZ, UR8, P1 ;  /* 0x00000008ff007c0c */ /* 0x000fe20008f22270 */
[----:B------:R-:W-:Y:S01]  /*e820*/  BSSY B0, `(.L_x_391) ;  /* 0x0000046000007945 */ /* 0x000fe20003800000 */
[----:B------:R-:W-:Y:S01]  /*e830*/  LOP3.LUT P3, RZ, R182, 0x3, RZ, 0xc0, !PT ;  /* 0x00000003b6ff7812 */ /* 0x000fe2000786c0ff */
[----:B------:R-:W-:Y:S01]  /*e840*/  IMAD.WIDE.U32 R2, R23, UR4, R2 ;  /* 0x0000000417027c25 */ /* 0x000fe2000f8e0002 */
[----:B------:R-:W-:-:S03]  /*e850*/  ULDC.64 UR4, c[0x0][0x2a0] ;  /* 0x0000a80000047ab9 */ /* 0x000fc60000000a00 */
[----:B------:R-:W-:Y:S02]  /*e860*/  IMAD.IADD R3, R0, 0x1, R3 ;  /* 0x0000000100037824 */ /* 0x000fe400078e0203 */
[----:B------:R-:W-:Y:S02]  /*e870*/  IMAD R0, R4, UR4, RZ ;  /* 0x0000000404007c24 */ /* 0x000fe4000f8e02ff */
[C---:B------:R-:W-:Y:S01]  /*e880*/  IMAD.WIDE.U32 R2, R17.reuse, UR4, R2 ;  /* 0x0000000411027c25 */ /* 0x040fe2000f8e0002 */
[----:B------:R-:W-:Y:S02]  /*e890*/  @!UP1 ULDC UR4, c[0x0][0x2e4] ;  /* 0x0000b90000049ab9 */ /* 0x000fe40000000800 */
[----:B------:R-:W-:Y:S01]  /*e8a0*/  @!UP1 USEL UR9, UR15, UR4, !UP0 ;  /* 0x000000040f099287 */ /* 0x000fe2000c000000 */
[----:B------:R-:W-:Y:S01]  /*e8b0*/  IMAD R0, R17, UR5, R0 ;  /* 0x0000000511007c24 */ /* 0x000fe2000f8e0200 */
[----:B------:R-:W-:Y:S01]  /*e8c0*/  @UP1 UMOV UR5, 0x1 ;  /* 0x0000000100051882 */ /* 0x000fe20000000000 */
[----:B------:R-:W-:Y:S01]  /*e8d0*/  IMAD.WIDE R4, R16, 0x80, R8 ;  /* 0x0000008010047825 */ /* 0x000fe200078e0208 */
[----:B------:R-:W-:-:S02]  /*e8e0*/  @!UP1 ULDC UR4, c[0x0][0x270] ;  /* 0x00009c0000049ab9 */ /* 0x000fc40000000800 */
[----:B------:R-:W-:Y:S01]  /*e8f0*/  @!UP1 UIMAD UR5, UR9, UR4, URZ ;  /* 0x00000004090592a4 */ /* 0x000fe2000f8e023f */
[----:B------:R-:W-:Y:S02]  /*e900*/  IMAD.IADD R3, R0, 0x1, R3 ;  /* 0x0000000100037824 */ /* 0x000fe400078e0203 */
[----:B------:R-:W-:Y:S02]  /*e910*/  IMAD R0, R5, UR6, RZ ;  /* 0x0000000605007c24 */ /* 0x000fe4000f8e02ff */
[----:B------:R-:W-:-:S04]  /*e920*/  IMAD.WIDE.U32 R2, R4, UR6, R2 ;  /* 0x0000000604027c25 */ /* 0x000fc8000f8e0002 */
[----:B------:R-:W-:Y:S01]  /*e930*/  IMAD R0, R4, UR7, R0 ;  /* 0x0000000704007c24 */ /* 0x000fe2000f8e0200 */
[----:B------:R-:W-:Y:S01]  /*e940*/  USHF.L.U64.HI UR7, UR6, 0x6, UR7 ;  /* 0x0000000606077899 */ /* 0x000fe20008010207 */
[C---:B------:R-:W-:Y:S01]  /*e950*/  IMAD R5, R23.reuse, UR5, RZ ;  /* 0x0000000517057c24 */ /* 0x040fe2000f8e02ff */
[----:B------:R-:W-:Y:S01]  /*e960*/  ULDC.64 UR4, c[0x0][0x280] ;  /* 0x0000a00000047ab9 */ /* 0x000fe20000000a00 */
[----:B------:R-:W-:Y:S01]  /*e970*/  IMAD.IADD R0, R0, 0x1, R3 ;  /* 0x0000000100007824 */ /* 0x000fe200078e0203 */
[C---:B------:R-:W-:Y:S01]  /*e980*/  LEA R6, P0, R2.reuse, UR4, 0x1 ;  /* 0x0000000402067c11 */ /* 0x040fe2000f8008ff */
[----:B------:R-:W-:Y:S01]  /*e990*/  IMAD R4, R23, UR15, RZ ;  /* 0x0000000f17047c24 */ /* 0x000fe2000f8e02ff */
[----:B------:R-:W-:Y:S01]  /*e9a0*/  SEL R5, R5, RZ, !P1 ;  /* 0x000000ff05057207 */ /* 0x000fe20004800000 */
[----:B------:R-:W-:Y:S01]  /*e9b0*/  USHF.L.U32 UR4, UR6, 0x6, URZ ;  /* 0x0000000606047899 */ /* 0x000fe2000800063f */
[----:B------:R-:W-:Y:S02]  /*e9c0*/  LEA.HI.X R7, R2, UR5, R0, 0x1, P0 ;  /* 0x0000000502077c11 */ /* 0x000fe400080f0c00 */
[----:B------:R-:W-:Y:S01]  /*e9d0*/  SHF.R.S32.HI R0, RZ, 0x1f, R4 ;  /* 0x0000001fff007819 */ /* 0x000fe20000011404 */
[----:B------:R-:W-:Y:S01]  /*e9e0*/  @UP1 ULDC UR6, c[0x0][0x2c0] ;  /* 0x0000b00000061ab9 */ /* 0x000fe20000000800 */
[----:B------:R-:W-:Y:S01]  /*e9f0*/  @!UP1 UMOV UR6, 0x1 ;  /* 0x0000000100069882 */ /* 0x000fe20000000000 */
[----:B------:R-:W-:Y:S01]  /*ea00*/  IMAD R3, R17, UR9, R5 ;  /* 0x0000000911037c24 */ /* 0x000fe2000f8e0205 */
[----:B------:R-:W-:Y:S01]  /*ea10*/  SEL R10, R0, RZ, P1 ;  /* 0x000000ff000a7207 */ /* 0x000fe20000800000 */
[C---:B------:R-:W-:Y:S01]  /*ea20*/  IMAD R0, R184.reuse, UR6, RZ ;  /* 0x00000006b8007c24 */ /* 0x040fe2000f8e02ff */
[----:B------:R-:W-:Y:S01]  /*ea30*/  IADD3 R5, -R184, UR15, RZ ;  /* 0x0000000fb8057c10 */ /* 0x000fe2000fffe1ff */
[----:B------:R-:W-:Y:S01]  /*ea40*/  STG.E.128 desc[UR12][R6.64], RZ ;  /* 0x000000ff06007986 */ /* 0x000fe2000c101d0c */
[----:B------:R-:W-:-:S02]  /*ea50*/  SEL R2, R4, RZ, P1 ;  /* 0x000000ff04027207 */ /* 0x000fc40000800000 */
[----:B------:R-:W-:Y:S01]  /*ea60*/  IADD3 R4, P0, R6, UR4, RZ ;  /* 0x0000000406047c10 */ /* 0x000fe2000ff1e0ff */
[----:B------:R-:W-:Y:S01]  /*ea70*/  STG.E.128 desc[UR12][R6.64+0x40], RZ ;  /* 0x000040ff06007986 */ /* 0x000fe2000c101d0c */
[-C--:B------:R-:W-:Y:S02]  /*ea80*/  ISETP.GE.OR P6, PT, R8, R5.reuse, P3 ;  /* 0x000000050800720c */ /* 0x080fe40001fc6670 */
[-C--:B------:R-:W-:Y:S01]  /*ea90*/  ISETP.GE.OR P5, PT, R12, R5.reuse, P3 ;  /* 0x000000050c00720c */ /* 0x080fe20001fa6670 */
[----:B------:R1:W-:Y:S01]  /*eaa0*/  STG.E.128 desc[UR12][R6.64+0x80], RZ ;  /* 0x000080ff06007986 */ /* 0x0003e2000c101d0c */
[-C--:B------:R-:W-:Y:S02]  /*eab0*/  ISETP.GE.OR P4, PT, R13, R5.reuse, P3 ;  /* 0x000000050d00720c */ /* 0x080fe40001f86670 */
[----:B------:R-:W-:Y:S02]  /*eac0*/  IADD3 R11, P2, P1, R0, R2, R3 ;  /* 0x00000002000b7210 */ /* 0x000fe4000795e003 */
[----:B------:R-:W-:-:S02]  /*ead0*/  ISETP.GE.OR P3, PT, R14, R5, P3 ;  /* 0x000000050e00720c */ /* 0x000fc40001f66670 */
[----:B------:R-:W-:Y:S02]  /*eae0*/  SHF.R.S32.HI R0, RZ, 0x1f, R0 ;  /* 0x0000001fff007819 */ /* 0x000fe40000011400 */
[----:B------:R-:W-:Y:S02]  /*eaf0*/  SHF.R.S32.HI R3, RZ, 0x1f, R3 ;  /* 0x0000001fff037819 */ /* 0x000fe40000011403 */
[----:B------:R-:W-:Y:S02]  /*eb00*/  IADD3.X R5, R7, UR7, RZ, P0, !PT ;  /* 0x0000000707057c10 */ /* 0x000fe400087fe4ff */
[----:B------:R-:W-:Y:S02]  /*eb10*/  IADD3 R2, P0, R4, UR4, RZ ;  /* 0x0000000404027c10 */ /* 0x000fe4000ff1e0ff */
[----:B------:R-:W-:Y:S01]  /*eb20*/  IADD3.X R10, R0, R10, R3, P2, P1 ;  /* 0x0000000a000a7210 */ /* 0x000fe200017e2403 */
[----:B------:R2:W-:Y:S01]  /*eb30*/  STG.E.128 desc[UR12][R4.64], RZ ;  /* 0x000000ff04007986 */ /* 0x0005e2000c101d0c */
[----:B------:R-:W-:-:S03]  /*eb40*/  IADD3.X R3, R5, UR7, RZ, P0, !PT ;  /* 0x0000000705037c10 */ /* 0x000fc600087fe4ff */
        /* <DEDUP_REMOVED lines=8> */
[----:B------:R2:W-:Y:S04]  /*ebd0*/  STG.E.128 desc[UR12][R6.64+0x40], RZ ;  /* 0x000040ff06007986 */ /* 0x0005e8000c101d0c */
[----:B------:R2:W-:Y:S01]  /*ebe0*/  STG.E.128 desc[UR12][R6.64+0x80], RZ ;  /* 0x000080ff06007986 */ /* 0x0005e2000c101d0c */
[----:B------:R-:W-:Y:S05]  /*ebf0*/  @P6 BRA `(.L_x_392) ;  /* 0x0000000000206947 */ /* 0x000fea0003800000 */
[----:B------:R-:W-:Y:S01]  /*ec00*/  IMAD R0, R8, UR6, RZ ;  /* 0x0000000608007c24 */ /* 0x000fe2000f8e02ff */
[----:B------:R-:W-:-:S04]  /*ec10*/  ULDC.64 UR4, c[0x0][0x2b0] ;  /* 0x0000ac0000047ab9 */ /* 0x000fc80000000a00 */
[----:B--2---:R-:W-:-:S04]  /*ec20*/  IADD3 R3, P0, R0, R11, RZ ;  /* 0x0000000b00037210 */ /* 0x004fc80007f1e0ff */
[----:B------:R-:W-:Y:S02]  /*ec30*/  LEA.HI.X.SX32 R0, R0, R10, 0x1, P0 ;  /* 0x0000000a00007211 */ /* 0x000fe400000f0eff */
[----:B------:R-:W-:-:S04]  /*ec40*/  LEA R2, P0, R3, UR4, 0x2 ;  /* 0x0000000403027c11 */ /* 0x000fc8000f8010ff */
[----:B------:R-:W-:Y:S01]  /*ec50*/  LEA.HI.X R3, R3, UR5, R0, 0x2, P0 ;  /* 0x0000000503037c11 */ /* 0x000fe200080f1400 */
[----:B------:R-:W-:-:S05]  /*ec60*/  IMAD.MOV.U32 R0, RZ, RZ, 0x7f800000 ;  /* 0x7f800000ff007424 */ /* 0x000fca00078e00ff */
[----:B------:R1:W-:Y:S03]  /*ec70*/  STG.E desc[UR12][R2.64], R0 ;  /* 0x0000000002007986 */ /* 0x0003e6000c10190c */
.L_x_392:
[----:B------:R-:W-:Y:S05]  /*ec80*/  BSYNC B0 ;  /* 0x0000000000007941 */ /* 0x000fea0003800000 */
.L_x_391:
[----:B------:R-:W-:Y:S04]  /*ec90*/  BSSY B0, `(.L_x_393) ;  /* 0x000000a000007945 */ /* 0x000fe80003800000 */
[----:B------:R-:W-:Y:S05]  /*eca0*/  @P5 BRA `(.L_x_394) ;  /* 0x0000000000205947 */ /* 0x000fea0003800000 */
[----:B-1----:R-:W-:Y:S01]  /*ecb0*/  IMAD R0, R12, UR6, RZ ;  /* 0x000000060c007c24 */ /* 0x002fe2000f8e02ff */
[----:B------:R-:W-:-:S04]  /*ecc0*/  ULDC.64 UR4, c[0x0][0x2b0] ;  /* 0x0000ac0000047ab9 */ /* 0x000fc80000000a00 */
[----:B--2---:R-:W-:-:S04]  /*ecd0*/  IADD3 R3, P0, R0, R11, RZ ;  /* 0x0000000b00037210 */ /* 0x004fc80007f1e0ff */
[----:B------:R-:W-:Y:S02]  /*ece0*/  LEA.HI.X.SX32 R0, R0, R10, 0x1, P0 ;  /* 0x0000000a00007211 */ /* 0x000fe400000f0eff */
[----:B------:R-:W-:-:S04]  /*ecf0*/  LEA R2, P0, R3, UR4, 0x2 ;  /* 0x0000000403027c11 */ /* 0x000fc8000f8010ff */
[----:B------:R-:W-:Y:S01]  /*ed00*/  LEA.HI.X R3, R3, UR5, R0, 0x2, P0 ;  /* 0x0000000503037c11 */ /* 0x000fe200080f1400 */
[----:B------:R-:W-:-:S05]  /*ed10*/  IMAD.MOV.U32 R0, RZ, RZ, 0x7f800000 ;  /* 0x7f800000ff007424 */ /* 0x000fca00078e00ff */
[----:B------:R3:W-:Y:S03]  /*ed20*/  STG.E desc[UR12][R2.64], R0 ;  /* 0x0000000002007986 */ /* 0x0007e6000c10190c */
.L_x_394:
[----:B------:R-:W-:Y:S05]  /*ed30*/  BSYNC B0 ;  /* 0x0000000000007941 */ /* 0x000fea0003800000 */
.L_x_393:
[----:B------:R-:W-:Y:S04]  /*ed40*/  BSSY B0, `(.L_x_395) ;  /* 0x000000a000007945 */ /* 0x000fe80003800000 */
[----:B------:R-:W-:Y:S05]  /*ed50*/  @P4 BRA `(.L_x_396) ;  /* 0x0000000000204947 */ /* 0x000fea0003800000 */
[----:B-1-3--:R-:W-:Y:S01]  /*ed60*/  IMAD R0, R13, UR6, RZ ;  /* 0x000000060d007c24 */ /* 0x00afe2000f8e02ff */
[----:B------:R-:W-:-:S04]  /*ed70*/  ULDC.64 UR4, c[0x0][0x2b0] ;  /* 0x0000ac0000047ab9 */ /* 0x000fc80000000a00 */
[----:B--2---:R-:W-:-:S04]  /*ed80*/  IADD3 R3, P0, R0, R11, RZ ;  /* 0x0000000b00037210 */ /* 0x004fc80007f1e0ff */
[----:B------:R-:W-:Y:S02]  /*ed90*/  LEA.HI.X.SX32 R0, R0, R10, 0x1, P0 ;  /* 0x0000000a00007211 */ /* 0x000fe400000f0eff */
[----:B------:R-:W-:-:S04]  /*eda0*/  LEA R2, P0, R3, UR4, 0x2 ;  /* 0x0000000403027c11 */ /* 0x000fc8000f8010ff */
[----:B------:R-:W-:Y:S01]  /*edb0*/  LEA.HI.X R3, R3, UR5, R0, 0x2, P0 ;  /* 0x0000000503037c11 */ /* 0x000fe200080f1400 */
[----:B------:R-:W-:-:S05]  /*edc0*/  IMAD.MOV.U32 R0, RZ, RZ, 0x7f800000 ;  /* 0x7f800000ff007424 */ /* 0x000fca00078e00ff */
[----:B------:R4:W-:Y:S03]  /*edd0*/  STG.E desc[UR12][R2.64], R0 ;  /* 0x0000000002007986 */ /* 0x0009e6000c10190c */
.L_x_396:
[----:B------:R-:W-:Y:S05]  /*ede0*/  BSYNC B0 ;  /* 0x0000000000007941 */ /* 0x000fea0003800000 */
.L_x_395:
[----:B------:R-:W-:Y:S05]  /*edf0*/  @P3 EXIT ;  /* 0x000000000000394d */ /* 0x000fea0003800000 */
[----:B-1-34-:R-:W-:Y:S01]  /*ee00*/  IMAD R0, R14, UR6, RZ ;  /* 0x000000060e007c24 */ /* 0x01afe2000f8e02ff */
[----:B------:R-:W-:-:S04]  /*ee10*/  ULDC.64 UR4, c[0x0][0x2b0] ;  /* 0x0000ac0000047ab9 */ /* 0x000fc80000000a00 */
[----:B--2---:R-:W-:-:S04]  /*ee20*/  IADD3 R3, P0, R0, R11, RZ ;  /* 0x0000000b00037210 */ /* 0x004fc80007f1e0ff */
[----:B------:R-:W-:Y:S02]  /*ee30*/  LEA.HI.X.SX32 R0, R0, R10, 0x1, P0 ;  /* 0x0000000a00007211 */ /* 0x000fe400000f0eff */
[----:B------:R-:W-:-:S04]  /*ee40*/  LEA R2, P0, R3, UR4, 0x2 ;  /* 0x0000000403027c11 */ /* 0x000fc8000f8010ff */
[----:B------:R-:W-:Y:S01]  /*ee50*/  LEA.HI.X R3, R3, UR5, R0, 0x2, P0 ;  /* 0x0000000503037c11 */ /* 0x000fe200080f1400 */
[----:B------:R-:W-:-:S05]  /*ee60*/  IMAD.MOV.U32 R0, RZ, RZ, 0x7f800000 ;  /* 0x7f800000ff007424 */ /* 0x000fca00078e00ff */
[----:B------:R-:W-:Y:S01]  /*ee70*/  STG.E desc[UR12][R2.64], R0 ;  /* 0x0000000002007986 */ /* 0x000fe2000c10190c */
[----:B------:R-:W-:Y:S05]  /*ee80*/  EXIT ;  /* 0x000000000000794d */ /* 0x000fea0003800000 */
.L_x_397:
        /* <DEDUP_REMOVED lines=15> */
.L_x_1151:


//--------------------- .text._ZN5flash16flash_fwd_kernelI23Flash_fwd_kernel_traitsILi96ELi128ELi64ELi4ELb0ELb0EN7cutlass10bfloat16_tE19Flash_kernel_traitsILi96ELi128ELi64ELi4ES3_EELb1ELb1ELb0ELb0ELb0ELb1ELb0ELb0EEEvNS_16Flash_fwd_paramsE --------------------------
	.section	.text._ZN5flash16flash_fwd_kernelI23Flash_fwd_kernel_traitsILi96ELi128ELi64ELi4ELb0ELb0EN7cutlass10bfloat16_tE19Flash_kernel_traitsILi96ELi128ELi64ELi4ES3_EELb1ELb1ELb0ELb0ELb0ELb1ELb0ELb0EEEvNS_16Flash_fwd_paramsE,"ax",@progbits
	.align	128
        .global         _ZN5flash16flash_fwd_kernelI23Flash_fwd_kernel_traitsILi96ELi128ELi64ELi4ELb0ELb0EN7cutlass10bfloat16_tE19Flash_kernel_traitsILi96ELi128ELi64ELi4ES3_EELb1ELb1ELb0ELb0ELb0ELb1ELb0ELb0EEEvNS_16Flash_fwd_paramsE
        .type           _ZN5flash16flash_fwd_kernelI23Flash_fwd_kernel_traitsILi96ELi128ELi64ELi4ELb0ELb0EN7cutlass10bfloat16_tE19Flash_kernel_traitsILi96ELi128ELi64ELi4ES3_EELb1ELb1ELb0ELb0ELb0ELb1ELb0ELb0EEEvNS_16Flash_fwd_paramsE,@function
        .size           _ZN5flash16flash_fwd_kernelI23Flash_fwd_kernel_traitsILi96ELi128ELi64ELi4ELb0ELb0EN7cutlass10bfloat16_tE19Flash_kernel_traitsILi96ELi128ELi64ELi4ES3_EELb1ELb1ELb0ELb0ELb0ELb1ELb0ELb0EEEvNS_16Flash_fwd_paramsE,(.L_x_1152 - _ZN5flash16flash_fwd_kernelI23Flash_fwd_kernel_traitsILi96ELi128ELi64ELi4ELb0ELb0EN7cutlass10bfloat16_tE19Flash_kernel_traitsILi96ELi128ELi64ELi4ES3_EELb1ELb1ELb0ELb0ELb0ELb1ELb0ELb0EEEvNS_16Flash_fwd_paramsE)
        .other          _ZN5flash16flash_fwd_kernelI23Flash_fwd_kernel_traitsILi96ELi128ELi64ELi4ELb0ELb0EN7cutlass10bfloat16_tE19Flash_kernel_traitsILi96ELi128ELi64ELi4ES3_EELb1ELb1ELb0ELb0ELb0ELb1ELb0ELb0EEEvNS_16Flash_fwd_paramsE,@"STO_CUDA_ENTRY STV_DEFAULT"
_ZN5flash16flash_fwd_kernelI23Flash_fwd_kernel_traitsILi96ELi128ELi64ELi4ELb0ELb0EN7cutlass10bfloat16_tE19Flash_kernel_traitsILi96ELi128ELi64ELi4ES3_EELb1ELb1ELb0ELb0ELb0ELb1ELb0ELb0EEEvNS_16Flash_fwd_paramsE:
.text._ZN5flash16flash_fwd_kernelI23Flash_fwd_kernel_traitsILi96ELi128ELi64ELi4ELb0ELb0EN7cutlass10bfloat16_tE19Flash_kernel_traitsILi96ELi128ELi64ELi4ES3_EELb1ELb1ELb0ELb0ELb0ELb1ELb0ELb0EEEvNS_16Flash_fwd_paramsE:
[----:B------:R-:W1:Y:S08]  /*0000*/  LDC R1, c[0x0][0x28] ;  /* 0x00000a00ff017b82 */ /* 0x000e700000000800 */
[----:B------:R-:W2:Y:S01]  /*0010*/  LDC R228, c[0x0][0x3a8] ;  /* 0x0000ea00ffe47b82 */ /* 0x000ea20000000800 */
[----:B------:R-:W-:Y:S01]  /*0020*/  ULDC.U8 UR4, c[0x0][0x3b4] ;  /* 0x0000ed0000047ab9 */ /* 0x000fe20000000000 */
[----:B------:R-:W-:Y:S01]  /*0030*/  ULDC.64 UR32, c[0x0][0x3a0] ;  /* 0x0000e80000207ab9 */ /* 0x000fe20000000a00 */
[----:B------:R-:W-:Y:S01]  /*0040*/  ISETP.NE.AND P2, PT, RZ, UR4, PT ;  /* 0x00000004ff007c0c */ /* 0x000fe2000bf45270 */
[----:B------:R-:W-:Y:S01]  /*0050*/  IMAD.U32 R6, RZ, RZ, UR32 ;  /* 0x00000020ff067e24 */ /* 0x000fe2000f8e00ff */
[----:B------:R-:W-:Y:S01]  /*0060*/  ULDC.64 UR30, c[0x0][0x208] ;  /* 0x00008200001e7ab9 */ /* 0x000fe20000000a00 */
[----:B------:R-:W-:-:S02]  /*0070*/  IMAD.U32 R7, RZ, RZ, UR33 ;  /* 0x00000021ff077e24 */ /* 0x000fc4000f8e00ff */
[----:B------:R-:W3:Y:S01]  /*0080*/  LDC R117, c[0x0][0x3ac] ;  /* 0x0000eb00ff757b82 */ /* 0x000ee20000000800 */
[----:B------:R-:W4:Y:S01]  /*0090*/  S2R R121, SR_TID.X ;  /* 0x0000000000797919 */ /* 0x000f220000002100 */
[----:B------:R-:W-:Y:S01]  /*00a0*/  ULDC.64 UR6, c[0x0][0x2f0] ;  /* 0x0000bc0000067ab9 */ /* 0x000fe20000000a00 */
[----:B------:R-:W-:Y:S01]  /*00b0*/  ULDC.64 UR10, c[0x0][0x2f0] ;  /* 0x0000bc00000a7ab9 */ /* 0x000fe20000000a00 */
[----:B-1----:R-:W-:-:S04]  /*00c0*/  VIADD R1, R1, 0xfffffff0 ;  /* 0xfffffff001017836 */ /* 0x002fc80000000000 */
[----:B------:R-:W-:Y:S01]  /*00d0*/  S2UR UR14, SR_CTAID.X ;  /* 0x00000000000e79c3 */ /* 0x000fe20000002500 */
[----:B------:R-:W5:Y:S07]  /*00e0*/  @P2 LDG.E.64 R6, desc[UR30][R6.64] ;  /* 0x0000001e06062981 */ /* 0x000f6e000c1e1b00 */
[----:B------:R-:W1:Y:S01]  /*00f0*/  S2UR UR12, SR_CTAID.Y ;  /* 0x00000000000c79c3 */ /* 0x000e620000002600 */
[----:B--2---:R-:W-:-:S07]  /*0100*/  @P2 IMAD.MOV.U32 R2, RZ, RZ, R228 ;  /* 0x000000ffff022224 */ /* 0x004fce00078e00e4 */
[----:B------:R-:W2:Y:S01]  /*0110*/  S2UR UR9, SR_CTAID.Z ;  /* 0x00000000000979c3 */ /* 0x000ea20000002700 */
[----:B---3--:R-:W-:Y:S01]  /*0120*/  @P2 IMAD.MOV.U32 R3, RZ, RZ, R117 ;  /* 0x000000ffff032224 */ /* 0x008fe200078e0075 */
[----:B------:R-:W-:Y:S01]  /*0130*/  UMOV UR28, 0xffffffff ;  /* 0xffffffff001c7882 */ /* 0x000fe20000000000 */
[----:B------:R-:W-:-:S03]  /*0140*/  ULDC UR17, c[0x0][0x270] ;  /* 0x00009c0000117ab9 */ /* 0x000fc60000000800 */
[----:B------:R3:W5:Y:S01]  /*0150*/  @P2 LDG.E.64 R4, desc[UR30][R2.64] ;  /* 0x0000001e02042981 */ /* 0x000762000c1e1b00 */
[----:B------:R-:W-:Y:S01]  /*0160*/  UISETP.NE.U32.AND UP2, UPT, UR6, URZ, UPT ;  /* 0x0000003f0600728c */ /* 0x000fe2000bf45070 */
[----:B------:R-:W5:Y:S02]  /*0170*/  @P2 LDC R0, c[0x0][0x3b0] ;  /* 0x0000ec00ff002b82 */ /* 0x000f640000000800 */
[----:B------:R-:W-:Y:S01]  /*0180*/  ULDC.U8 UR6, c[0x0][0x3c2] ;  /* 0x0000f08000067ab9 */ /* 0x000fe20000000000 */
[----:B------:R-:W-:Y:S02]  /*0190*/  UISETP.NE.AND.EX UP2, UPT, UR7, URZ, UPT, UP2 ;  /* 0x0000003f0700728c */ /* 0x000fe4000bf45320 */
[----:B------:R-:W-:Y:S02]  /*01a0*/  UISETP.NE.AND UP3, UPT, UR6, URZ, UPT ;  /* 0x0000003f0600728c */ /* 0x000fe4000bf65270 */
[----:B-1----:R-:W-:Y:S02]  /*01b0*/  UIMAD.WIDE UR10, UR12, 0x4, UR10 ;  /* 0x000000040c0a78a5 */ /* 0x002fe4000f8e020a */
[----:B------:R-:W-:Y:S01]  /*01c0*/  PLOP3.LUT P0, PT, PT, PT, UP2, 0x80, 0x0 ;  /* 0x000000000000781c */ /* 0x000fe20003f0f028 */
[----:B------:R-:W-:Y:S01]  /*01d0*/  ULDC.64 UR6, c[0x0][0x2f8] ;  /* 0x0000be0000067ab9 */ /* 0x000fe20000000a00 */
[----:B--2---:R-:W-:-:S06]  /*01e0*/  ULOP3.LUT UR4, UR9, UR14, UR12, 0xfe, !UPT ;  /* 0x0000000e09047292 */ /* 0x004fcc000f8efe0c */
[----:B----4-:R-:W-:Y:S01]  /*01f0*/  LOP3.LUT P3, RZ, R121, UR4, RZ, 0xfc, !PT ;  /* 0x0000000479ff7c12 */ /* 0x010fe2000f86fcff */
[----:B------:R-:W-:Y:S02]  /*0200*/  ULDC.64 UR4, c[0x0][0x300] ;  /* 0x0000c00000047ab9 */ /* 0x000fe40000000a00 */
[----:B------:R-:W-:-:S04]  /*0210*/  UISETP.NE.U32.AND UP1, UPT, UR4, URZ, UPT ;  /* 0x0000003f0400728c */ /* 0x000fc8000bf25070 */
[----:B------:R-:W-:-:S03]  /*0220*/  UISETP.NE.AND.EX UP1, UPT, UR5, URZ, UPT, UP1 ;  /* 0x0000003f0500728c */ /* 0x000fc6000bf25310 */
[----:B------:R-:W-:Y:S02]  /*0230*/  ULDC.64 UR4, c[0x0][0x2f8] ;  /* 0x0000be0000047ab9 */ /* 0x000fe40000000a00 */
[----:B------:R-:W-:Y:S01]  /*0240*/  UISETP.EQ.U32.AND UP0, UPT, UR4, URZ, UPT ;  /* 0x0000003f0400728c */ /* 0x000fe2000bf02070 */
[----:B---3--:R-:W1:Y:S03]  /*0250*/  @!P3 LDC.64 R2, c[0x0][0x3b8] ;  /* 0x0000ee00ff02bb82 */ /* 0x008e660000000a00 */
[----:B------:R-:W-:Y:S02]  /*0260*/  UISETP.EQ.OR.EX UP0, UPT, UR5, URZ, !UP3, UP0 ;  /* 0x0000003f0500728c */ /* 0x000fe4000df02700 */
[----:B------:R-:W-:Y:S01]  /*0270*/  UIMAD.WIDE UR6, UR12, 0x4, UR6 ;  /* 0x000000040c0678a5 */ /* 0x000fe2000f8e0206 */
[----:B-----5:R-:W-:Y:S02]  /*0280*/  @P2 R2UR UR32, R6 ;  /* 0x00000000062022ca */ /* 0x020fe400000e0000 */
[----:B------:R-:W-:-:S11]  /*0290*/  @P2 R2UR UR33, R7 ;  /* 0x00000000072122ca */ /* 0x000fd600000e0000 */
[----:B------:R-:W-:Y:S02]  /*02a0*/  IMAD.U32 R6, RZ, RZ, UR32 ;  /* 0x00000020ff067e24 */ /* 0x000fe4000f8e00ff */
[----:B------:R-:W-:-:S05]  /*02b0*/  IMAD.U32 R7, RZ, RZ, UR33 ;  /* 0x00000021ff077e24 */ /* 0x000fca000f8e00ff */
[----:B-1----:R1:W-:Y:S01]  /*02c0*/  @!P3 STG.E.64 desc[UR30][R2.64], R6 ;  /* 0x000000060200b986 */ /* 0x0023e2000c101b1e */
[----:B------:R-:W-:Y:S01]  /*02d0*/  @P2 IADD3 R228, P1, R4, R0, RZ ;  /* 0x0000000004e42210 */ /* 0x000fe20007f3e0ff */
[----:B------:R-:W-:-:S04]  /*02e0*/  IMAD.U32 R4, RZ, RZ, UR10 ;  /* 0x0000000aff047e24 */ /* 0x000fc8000f8e00ff */
[----:B------:R-:W-:Y:S01]  /*02f0*/  @P2 IMAD.X R117, RZ, RZ, R5, P1 ;  /* 0x000000ffff752224 */ /* 0x000fe200008e0605 */
[----:B------:R-:W-:Y:S01]  /*0300*/  PLOP3.LUT P1, PT, PT, PT, UP1, 0x80, 0x0 ;  /* 0x000000000000781c */ /* 0x000fe20003f2f018 */
[----:B------:R-:W-:Y:S01]  /*0310*/  IMAD.U32 R5, RZ, RZ, UR11 ;  /* 0x0000000bff057e24 */ /* 0x000fe2000f8e00ff */
[----:B------:R-:W-:Y:S02]  /*0320*/  @UP1 ULDC.64 UR10, c[0x0][0x300] ;  /* 0x0000c000000a1ab9 */ /* 0x000fe40000000a00 */
[----:B------:R-:W-:Y:S01]  /*0330*/  @UP1 UIMAD.WIDE UR10, UR12, 0x4, UR10 ;  /* 0x000000040c0a18a5 */ /* 0x000fe2000f8e020a */
[----:B------:R-:W-:Y:S01]  /*0340*/  PLOP3.LUT P2, PT, PT, PT, UP0, 0x80, 0x0 ;  /* 0x000000000000781c */ /* 0x000fe20003f4f008 */
[----:B-1----:R-:W-:Y:S02]  /*0350*/  @!P3 IMAD.MOV.U32 R6, RZ, RZ, R228 ;  /* 0x000000ffff06b224 */ /* 0x002fe400078e00e4 */
[----:B------:R-:W-:-:S05]  /*0360*/  @!P3 IMAD.MOV.U32 R7, RZ, RZ, R117 ;  /* 0x000000ffff07b224 */ /* 0x000fca00078e0075 */
[----:B------:R1:W-:Y:S02]  /*0370*/  @!P3 STG.E.64 desc[UR30][R2.64+0x8], R6 ;  /* 0x000008060200b986 */ /* 0x0003e4000c101b1e */
[----:B-1----:R-:W-:Y:S02]  /*0380*/  IMAD.U32 R2, RZ, RZ, UR10 ;  /* 0x0000000aff027e24 */ /* 0x002fe4000f8e00ff */
[----:B------:R-:W2:Y:S01]  /*0390*/  @P0 LDG.E R6, desc[UR30][R4.64] ;  /* 0x0000001e04060981 */ /* 0x000ea2000c1e1900 */
[----:B------:R-:W-:-:S03]  /*03a0*/  IMAD.U32 R3, RZ, RZ, UR11 ;  /* 0x0000000bff037e24 */ /* 0x000fc6000f8e00ff */
[----:B------:R-:W3:Y:S04]  /*03b0*/  @P0 LDG.E R5, desc[UR30][R4.64+0x4] ;  /* 0x0000041e04050981 */ /* 0x000ee8000c1e1900 */
[----:B------:R1:W4:Y:S02]  /*03c0*/  @P1 LDG.E R4, desc[UR30][R2.64] ;  /* 0x0000001e02041981 */ /* 0x000324000c1e1900 */
[----:B-1----:R-:W-:Y:S02]  /*03d0*/  IMAD.U32 R2, RZ, RZ, UR6 ;  /* 0x00000006ff027e24 */ /* 0x002fe4000f8e00ff */
[----:B------:R-:W-:-:S05]  /*03e0*/  IMAD.U32 R3, RZ, RZ, UR7 ;  /* 0x00000007ff037e24 */ /* 0x000fca000f8e00ff */
[----:B------:R-:W5:Y:S01]  /*03f0*/  @!P2 LDG.E R0, desc[UR30][R2.64] ;  /* 0x0000001e0200a981 */ /* 0x000f62000c1e1900 */
[----:B------:R-:W-:Y:S01]  /*0400*/  SHF.R.S32.HI R22, RZ, 0x1f, R121 ;  /* 0x0000001fff167819 */ /* 0x000fe20000011479 */
[----:B------:R-:W-:Y:S01]  /*0410*/  UIMAD UR6, UR12, UR17, UR9 ;  /* 0x000000110c0672a4 */ /* 0x000fe2000f8e0209 */
[----:B------:R-:W-:Y:S02]  /*0420*/  UMOV UR8, 0xffffffff ;  /* 0xffffffff00087882 */ /* 0x000fe40000000000 */
[----:B------:R-:W-:Y:S01]  /*0430*/  LEA.HI R120, R22, R121, RZ, 0x5 ;  /* 0x0000007916787211 */ /* 0x000fe200078f28ff */
[----:B------:R-:W-:-:S03]  /*0440*/  UMOV UR13, URZ ;  /* 0x0000003f000d7c82 */ /* 0x000fc60008000000 */
[----:B------:R-:W-:-:S05]  /*0450*/  LOP3.LUT R122, R120, 0xffffffe0, RZ, 0xc0, !PT ;  /* 0xffffffe0787a7812 */ /* 0x000fca00078ec0ff */
[----:B------:R-:W-:Y:S01]  /*0460*/  IMAD.IADD R122, R121, 0x1, -R122 ;  /* 0x00000001797a7824 */ /* 0x000fe200078e0a7a */
[----:B--2---:R-:W-:Y:S02]  /*0470*/  @P0 R2UR UR28, R6 ;  /* 0x00000000061c02ca */ /* 0x004fe400000e0000 */
[----:B---3--:R-:W-:Y:S02]  /*0480*/  @P0 R2UR UR16, R5 ;  /* 0x00000000051002ca */ /* 0x008fe400000e0000 */
[----:B------:R-:W-:Y:S01]  /*0490*/  ISETP.NE.U32.AND P0, PT, RZ, UR4, PT ;  /* 0x00000004ff007c0c */ /* 0x000fe2000bf05070 */
[----:B------:R-:W-:-:S10]  /*04a0*/  USHF.L.U32 UR4, UR6, 0x5, URZ ;  /* 0x0000000506047899 */ /* 0x000fd4000800063f */
[----:B------:R-:W-:-:S07]  /*04b0*/  @UP2 UIADD3 UR16, UR16, -UR28, URZ ;  /* 0x8000001c10102290 */ /* 0x000fce000fffe03f */
[----:B------:R-:W-:Y:S01]  /*04c0*/  @!UP2 ULDC UR16, c[0x0][0x2c4] ;  /* 0x0000b1000010aab9 */ /* 0x000fe20000000800 */
[----:B----4-:R-:W-:Y:S02]  /*04d0*/  @P1 R2UR UR13, R4 ;  /* 0x00000000040d12ca */ /* 0x010fe400000e0000 */
[----:B-----5:R-:W-:Y:S02]  /*04e0*/  @!P2 R2UR UR8, R0 ;  /* 0x000000000008a2ca */ /* 0x020fe400000e0000 */
[----:B------:R-:W-:Y:S01]  /*04f0*/  ISETP.NE.AND.EX P2, PT, RZ, UR5, PT, P0 ;  /* 0x00000005ff007c0c */ /* 0x000fe2000bf45300 */
[----:B------:R-:W-:Y:S01]  /*0500*/  USHF.R.S32.HI UR5, URZ, 0x1f, UR4 ;  /* 0x0000001f3f057899 */ /* 0x000fe20008011404 */
[--C-:B------:R-:W-:Y:S02]  /*0510*/  IADD3 R228, P1, P0, R228, UR4, R122.reuse ;  /* 0x00000004e4e47c10 */ /* 0x100fe4000f83e07a */
[----:B------:R-:W-:-:S04]  /*0520*/  SHF.R.S32.HI R0, RZ, 0x1f, R122 ;  /* 0x0000001fff007819 */ /* 0x000fc8000001147a */
[----:B------:R-:W-:-:S05]  /*0530*/  IADD3.X R117, R117, UR5, R0, P1, P0 ;  /* 0x0000000575757c10 */ /* 0x000fca0008fe0400 */
[----:B------:R-:W-:Y:S05]  /*0540*/  @!P2 BRA `(.L_x_398) ;  /* 0x00000000001ca947 */ /* 0x000fea0003800000 */
[----:B------:R-:W-:-:S13]  /*0550*/  PLOP3.LUT P0, PT, PT, PT, UP3, 0x80, 0x0 ;  /* 0x000000000000781c */ /* 0x000fda0003f0f038 */
[----:B------:R-:W2:Y:S04]  /*0560*/  @P0 LDG.E R0, desc[UR30][R2.64+0x4] ;  /* 0x0000041e02000981 */ /* 0x000ea8000c1e1900 */
[----:B------:R-:W3:Y:S01]  /*0570*/  @!P0 LDG.E R2, desc[UR30][R2.64] ;  /* 0x0000001e02028981 */ /* 0x000ee2000c1e1900 */
[----:B--2---:R-:W-:-:S13]  /*0580*/  @P0 R2UR UR6, R0 ;  /* 0x00000000000602ca */ /* 0x004fda00000e0000 */
[----:B------:R-:W-:-:S07]  /*0590*/  @UP3 UIADD3 UR6, UR6, -UR8, URZ ;  /* 0x8000000806063290 */ /* 0x000fce000fffe03f */
[----:B---3--:R-:W-:Y:S01]  /*05a0*/  @!P0 R2UR UR6, R2 ;  /* 0x00000000020682ca */ /* 0x008fe200000e0000 */
[----:B------:R-:W-:-:S14]  /*05b0*/  BRA `(.L_x_399) ;  /* 0x0000000000047947 */ /* 0x000fdc0003800000 */
.L_x_398:
[----:B------:R-:W-:-:S05]  /*05c0*/  ULDC UR6, c[0x0][0x2c8] ;  /* 0x0000b20000067ab9 */ /* 0x000fca0000000800 */
.L_x_399:
        /* <DEDUP_REMOVED lines=38> */
[----:B------:R-:W-:Y:S01]  /*0830*/  UISETP.NE.AND UP0, UPT, UR28, -0x1, UPT ;  /* 0xffffffff1c00788c */ /* 0x000fe2000bf05270 */
[----:B------:R-:W-:Y:S01]  /*0840*/  SHF.R.S32.HI R120, RZ, 0x5, R120 ;  /* 0x00000005ff787819 */ /* 0x000fe20000011478 */
[----:B------:R-:W-:Y:S02]  /*0850*/  UIADD3 UR23, -UR14, UR16, URZ ;  /* 0x000000100e177290 */ /* 0x000fe4000fffe13f */
[----:B------:R-:W-:-:S07]  /*0860*/  UIADD3 UR38, UR34, -0x1, URZ ;  /* 0xffffffff22267890 */ /* 0x000fce000fffe03f */
[----:B------:R-:W-:Y:S01]  /*0870*/  @UP0 ULDC.64 UR6, c[0x0][0x240] ;  /* 0x0000900000060ab9 */ /* 0x000fe20000000a00 */
[----:B------:R-:W-:Y:S02]  /*0880*/  @!UP0 USHF.R.S32.HI UR10, URZ, 0x1f, UR12 ;  /* 0x0000001f3f0a8899 */ /* 0x000fe4000801140c */
[----:B------:R-:W-:-:S04]  /*0890*/  @UP0 UIMAD.WIDE.U32 UR18, UR28, UR6, URZ ;  /* 0x000000061c1202a5 */ /* 0x000fc8000f8e003f */
[----:B------:R-:W-:-:S03]  /*08a0*/  @UP0 UIMAD UR4, UR28, UR7, UR19 ;  /* 0x000000071c0402a4 */ /* 0x000fc6000f8e0213 */
[----:B------:R-:W-:Y:S01]  /*08b0*/  @!UP0 ULDC.64 UR6, c[0x0][0x228] ;  /* 0x00008a0000068ab9 */ /* 0x000fe20000000a00 */
[----:B-1----:R-:W-:Y:S01]  /*08c0*/  IABS R4, R2 ;  /* 0x0000000200047213 */ /* 0x002fe20000000000 */
[----:B------:R-:W-:Y:S02]  /*08d0*/  @!UP0 UIMAD UR10, UR10, UR6, URZ ;  /* 0x000000060a0a82a4 */ /* 0x000fe4000f8e023f */
[----:B------:R-:W-:Y:S01]  /*08e0*/  @!UP0 UIMAD.WIDE.U32 UR20, UR12, UR6, URZ ;  /* 0x000000060c1482a5 */ /* 0x000fe2000f8e003f */
[----:B------:R-:W1:Y:S01]  /*08f0*/  I2F.RP R6, R4 ;  /* 0x0000000400067306 */ /* 0x000e620000209400 */
[----:B------:R-:W-:-:S03]  /*0900*/  @!UP0 UIMAD UR10, UR12, UR7, UR10 ;  /* 0x000000070c0a82a4 */ /* 0x000fc6000f8e020a */
[----:B------:R-:W-:Y:S01]  /*0910*/  ULDC.64 UR6, c[0x0][0x258] ;  /* 0x0000960000067ab9 */ /* 0x000fe20000000a00 */
[----:B--2---:R-:W-:Y:S01]  /*0920*/  IABS R3, R3 ;  /* 0x0000000300037213 */ /* 0x004fe20000000000 */
[----:B------:R-:W-:Y:S01]  /*0930*/  @!UP0 UIADD3 UR4, UR21, UR10, URZ ;  /* 0x0000000a15048290 */ /* 0x000fe2000fffe03f */
[----:B------:R-:W-:Y:S01]  /*0940*/  IMAD.U32 R20, RZ, RZ, UR6 ;  /* 0x00000006ff147e24 */ /* 0x000fe2000f8e00ff */
[----:B------:R-:W-:Y:S01]  /*0950*/  @!UP0 UMOV UR18, UR20 ;  /* 0x0000001400128c82 */ /* 0x000fe20008000000 */
[----:B------:R-:W-:Y:S02]  /*0960*/  UIMAD UR10, UR38, -0x40, UR15 ;  /* 0xffffffc0260a78a4 */ /* 0x000fe4000f8e020f */
[----:B------:R-:W-:Y:S01]  /*0970*/  UISETP.NE.AND UP0, UPT, UR8, -0x1, UPT ;  /* 0xffffffff0800788c */ /* 0x000fe2000bf05270 */
[----:B-1----:R-:W1:Y:S10]  /*0980*/  MUFU.RCP R6, R6 ;  /* 0x0000000600067308 */ /* 0x002e740000001000 */
[----:B------:R-:W-:-:S02]  /*0990*/  @UP0 UIADD3 UR17, UR13, UR8, URZ ;  /* 0x000000080d110290 */ /* 0x000fc4000fffe03f */
[----:B------:R-:W-:Y:S01]  /*09a0*/  @UP0 UIADD3 UR11, UR13, UR8, URZ ;  /* 0x000000080d0b0290 */ /* 0x000fe2000fffe03f */
[----:B-1----:R-:W-:-:S04]  /*09b0*/  VIADD R6, R6, 0xffffffe ;  /* 0x0ffffffe06067836 */ /* 0x002fc80000000000 */
        /* <DEDUP_REMOVED lines=10> */
[----:B------:R-:W-:Y:S02]  /*0a60*/  IMAD R5, R4, R5, R3 ;  /* 0x0000000504057224 */ /* 0x000fe400078e0203 */
[----:B------:R-:W1:Y:S01]  /*0a70*/  S2R R3, SR_CTAID.X ;  /* 0x0000000000037919 */ /* 0x000e620000002500 */
[----:B------:R-:W-:Y:S01]  /*0a80*/  IMAD.IADD R24, R121, 0x1, -R24 ;  /* 0x0000000179187824 */ /* 0x000fe200078e0a18 */
[C---:B------:R-:W-:Y:S01]  /*0a90*/  ISETP.GE.AND P3, PT, R26.reuse, UR23, PT ;  /* 0x000000171a007c0c */ /* 0x040fe2000bf66270 */
[----:B------:R-:W-:Y:S01]  /*0aa0*/  VIADD R12, R26, 0x20 ;  /* 0x000000201a0c7836 */ /* 0x000fe20000000000 */
[----:B------:R-:W-:Y:S01]  /*0ab0*/  ISETP.GT.U32.AND P4, PT, R4, R5, PT ;  /* 0x000000050400720c */ /* 0x000fe20003f84070 */
[----:B------:R-:W-:Y:S01]  /*0ac0*/  IMAD.SHL.U32 R24, R24, 0x8, RZ ;  /* 0x0000000818187824 */ /* 0x000fe200078e00ff */
[----:B------:R-:W-:Y:S01]  /*0ad0*/  SHF.R.S32.HI R27, RZ, 0x1f, R26 ;  /* 0x0000001fff1b7819 */ /* 0x000fe2000001141a */
[----:B------:R-:W-:Y:S01]  /*0ae0*/  VIADD R13, R26, 0x60 ;  /* 0x000000601a0d7836 */ /* 0x000fe20000000000 */
[----:B------:R-:W-:Y:S01]  /*0af0*/  ISETP.GE.AND P0, PT, R12, UR23, PT ;  /* 0x000000170c007c0c */ /* 0x000fe2000bf06270 */
[----:B------:R-:W-:Y:S01]  /*0b00*/  VIADD R17, R26, 0x40 ;  /* 0x000000401a117836 */ /* 0x000fe20000000000 */
[----:B------:R-:W-:-:S02]  /*0b10*/  SHF.R.S32.HI R25, RZ, 0x1f, R24 ;  /* 0x0000001fff197819 */ /* 0x000fc40000011418 */
[----:B------:R-:W-:Y:S02]  /*0b20*/  IADD3 R6, P1, R24, UR18, RZ ;  /* 0x0000001218067c10 */ /* 0x000fe4000ff3e0ff */
[----:B------:R-:W-:Y:S01]  /*0b30*/  ISETP.GE.AND P5, PT, R26, UR10, PT ;  /* 0x0000000a1a007c0c */ /* 0x000fe2000bfa6270 */
[----:B------:R-:W2:Y:S01]  /*0b40*/  @!P3 LDC.64 R8, c[0x0][0x240] ;  /* 0x00009000ff08bb82 */ /* 0x000ea20000000a00 */
[----:B------:R-:W-:Y:S01]  /*0b50*/  IADD3.X R7, R25, UR4, RZ, P1, !PT ;  /* 0x0000000419077c10 */ /* 0x000fe20008ffe4ff */
[----:B------:R-:W-:Y:S01]  /*0b60*/  @!P4 IMAD.IADD R5, R5, 0x1, -R4 ;  /* 0x000000010505c824 */ /* 0x000fe200078e0a04 */
[----:B------:R-:W-:Y:S01]  /*0b70*/  USHF.R.S32.HI UR4, URZ, 0x1f, UR9 ;  /* 0x0000001f3f047899 */ /* 0x000fe20008011409 */
[----:B------:R-:W-:Y:S01]  /*0b80*/  @!P4 VIADD R15, R15, 0x1 ;  /* 0x000000010f0fc836 */ /* 0x000fe20000000000 */
[----:B------:R-:W-:Y:S01]  /*0b90*/  ISETP.NE.AND P4, PT, R2, RZ, PT ;  /* 0x000000ff0200720c */ /* 0x000fe20003f85270 */
[----:B------:R-:W-:Y:S01]  /*0ba0*/  IMAD.WIDE.U32 R20, R20, UR9, R6 ;  /* 0x0000000914147c25 */ /* 0x000fe2000f8e0006 */
[----:B------:R-:W-:Y:S01]  /*0bb0*/  ISETP.GE.U32.AND P2, PT, R5, R4, PT ;  /* 0x000000040500720c */ /* 0x000fe20003f46070 */
[----:B------:R-:W3:Y:S01]  /*0bc0*/  @!P0 LDC.64 R6, c[0x0][0x240] ;  /* 0x00009000ff068b82 */ /* 0x000ee20000000a00 */
[----:B------:R-:W-:Y:S01]  /*0bd0*/  LOP3.LUT R4, R2, UR9, RZ, 0x3c, !PT ;  /* 0x0000000902047c12 */ /* 0x000fe2000f8e3cff */
[----:B------:R-:W-:Y:S01]  /*0be0*/  UIMAD UR6, UR4, UR6, URZ ;  /* 0x00000006040672a4 */ /* 0x000fe2000f8e023f */
[--C-:B------:R-:W-:Y:S01]  /*0bf0*/  @!P0 IMAD.MOV.U32 R18, RZ, RZ, R20.reuse ;  /* 0x000000ffff128224 */ /* 0x100fe200078e0014 */
[----:B------:R-:W-:Y:S01]  /*0c00*/  P2R R16, PR, RZ, 0x20 ;  /* 0x00000020ff107803 */ /* 0x000fe20000000000 */
[----:B------:R-:W-:Y:S01]  /*0c10*/  @!P3 IMAD.MOV.U32 R36, RZ, RZ, R20 ;  /* 0x000000ffff24b224 */ /* 0x000fe200078e0014 */
[----:B------:R-:W-:Y:S01]  /*0c20*/  ISETP.GE.AND P1, PT, R4, RZ, PT ;  /* 0x000000ff0400720c */ /* 0x000fe20003f26270 */
[----:B------:R-:W-:Y:S01]  /*0c30*/  UIMAD UR6, UR9, UR7, UR6 ;  /* 0x00000007090672a4 */ /* 0x000fe2000f8e0206 */
[----:B------:R-:W4:Y:S01]  /*0c40*/  @!P0 LDC.64 R4, c[0x0][0x210] ;  /* 0x00008400ff048b82 */ /* 0x000f220000000a00 */
[----:B-1----:R-:W-:Y:S01]  /*0c50*/  IMAD.WIDE R224, R3, 0x80, R26 ;  /* 0x0000008003e07825 */ /* 0x002fe200078e021a */
[----:B------:R-:W-:Y:S01]  /*0c60*/  ISETP.GE.AND P6, PT, R12, UR10, PT ;  /* 0x0000000a0c007c0c */ /* 0x000fe2000bfc6270 */
[----:B------:R-:W-:-:S02]  /*0c70*/  @UP0 ULDC.64 UR8, c[0x0][0x248] ;  /* 0x0000920000080ab9 */ /* 0x000fc40000000a00 */
[----:B------:R-:W-:Y:S01]  /*0c80*/  @P2 VIADD R15, R15, 0x1 ;  /* 0x000000010f0f2836 */ /* 0x000fe20000000000 */
[----:B------:R-:W-:Y:S01]  /*0c90*/  @!P0 IADD3 R34, P2, R224, 0x20, RZ ;  /* 0x00000020e0228810 */ /* 0x000fe20007f5e0ff */
[----:B------:R-:W-:Y:S01]  /*0ca0*/  VIADD R19, R21, UR6 ;  /* 0x0000000615137c36 */ /* 0x000fe20008000000 */
[----:B------:R-:W1:Y:S01]  /*0cb0*/  @!P3 LDC.64 R10, c[0x0][0x210] ;  /* 0x00008400ff0abb82 */ /* 0x000e620000000a00 */
[----:B------:R-:W-:Y:S01]  /*0cc0*/  UMOV UR6, 0x400 ;  /* 0x0000040000067882 */ /* 0x000fe20000000000 */
[----:B------:R-:W-:Y:S01]  /*0cd0*/  @UP0 UIMAD.WIDE.U32 UR24, UR17, UR8, URZ ;  /* 0x00000008111802a5 */ /* 0x000fe2000f8e003f */
[----:B------:R-:W-:Y:S01]  /*0ce0*/  @!P1 IMAD.MOV R15, RZ, RZ, -R15 ;  /* 0x000000ffff0f9224 */ /* 0x000fe200078e0a0f */
[----:B------:R-:W-:Y:S01]  /*0cf0*/  ISETP.GE.AND P1, PT, R13, UR23, PT ;  /* 0x000000170d007c0c */ /* 0x000fe2000bf26270 */
[----:B------:R-:W-:Y:S01]  /*0d00*/  @!P0 IMAD.X R14, RZ, RZ, R225, P2 ;  /* 0x000000ffff0e8224 */ /* 0x000fe200010e06e1 */
[----:B------:R-:W-:Y:S01]  /*0d10*/  ISETP.GE.AND P2, PT, R17, UR23, PT ;  /* 0x0000001711007c0c */ /* 0x000fe2000bf46270 */
[----:B--2---:R-:W-:Y:S01]  /*0d20*/  @!P3 IMAD R13, R225, R8, RZ ;  /* 0x00000008e10db224 */ /* 0x004fe200078e02ff */
[----:B------:R-:W2:Y:S01]  /*0d30*/  @!P5 S2R R17, SR_CgaCtaId ;  /* 0x000000000011d919 */ /* 0x000ea20000008800 */
[----:B---3--:R-:W-:Y:S01]  /*0d40*/  @!P0 IMAD R14, R14, R6, RZ ;  /* 0x000000060e0e8224 */ /* 0x008fe200078e02ff */
[----:B------:R-:W-:Y:S01]  /*0d50*/  @!P4 LOP3.LUT R15, RZ, R2, RZ, 0x33, !PT ;  /* 0x00000002ff0fc212 */ /* 0x000fe200078e33ff */
[--C-:B------:R-:W-:Y:S01]  /*0d60*/  @!P3 IMAD.MOV.U32 R37, RZ, RZ, R19.reuse ;  /* 0x000000ffff25b224 */ /* 0x100fe200078e0013 */
[----:B------:R-:W-:Y:S01]  /*0d70*/  LEA.HI R2, R22, R121, RZ, 0x3 ;  /* 0x0000007916027211 */ /* 0x000fe200078f18ff */
[C---:B------:R-:W-:Y:S01]  /*0d80*/  @!P0 IMAD R14, R34.reuse, R7, R14 ;  /* 0x00000007220e8224 */ /* 0x040fe200078e020e */
[----:B------:R-:W3:Y:S01]  /*0d90*/  S2UR UR4, SR_CgaCtaId ;  /* 0x00000000000479c3 */ /* 0x000ee20000008800 */
[----:B------:R-:W-:Y:S01]  /*0da0*/  @!P0 IMAD.WIDE.U32 R34, R34, R6, R18 ;  /* 0x0000000622228225 */ /* 0x000fe200078e0012 */
[----:B------:R-:W5:Y:S01]  /*0db0*/  @!P0 S2R R7, SR_CgaCtaId ;  /* 0x0000000000078919 */ /* 0x000f620000008800 */
[----:B------:R-:W-:Y:S01]  /*0dc0*/  LEA.HI R6, R22, R121, RZ, 0x4 ;  /* 0x0000007916067211 */ /* 0x000fe200078f20ff */
[----:B------:R-:W-:Y:S01]  /*0dd0*/  @UP0 UIMAD UR17, UR17, UR9, URZ ;  /* 0x00000009111102a4 */ /* 0x000fe2000f8e023f */
[C---:B------:R-:W-:Y:S01]  /*0de0*/  @!P3 IMAD R13, R224.reuse, R9, R13 ;  /* 0x00000009e00db224 */ /* 0x040fe200078e020d */
[----:B------:R-:W5:Y:S01]  /*0df0*/  @!P1 S2R R23, SR_CgaCtaId ;  /* 0x0000000000179919 */ /* 0x000f620000008800 */
[----:B------:R-:W-:Y:S01]  /*0e00*/  @!P3 IMAD.WIDE.U32 R36, R224, R8, R36 ;  /* 0x00000008e024b225 */ /* 0x000fe200078e0024 */
[----:B----4-:R-:W-:Y:S01]  /*0e10*/  @!P0 LEA R30, P4, R34, R4, 0x1 ;  /* 0x00000004221e8211 */ /* 0x010fe200078808ff */
[----:B------:R-:W-:Y:S01]  /*0e20*/  @UP0 UIADD3 UR17, UR25, UR17, URZ ;  /* 0x0000001119110290 */ /* 0x000fe2000fffe03f */
[----:B------:R-:W4:Y:S01]  /*0e30*/  @!P2 S2R R28, SR_CgaCtaId ;  /* 0x00000000001ca919 */ /* 0x000f220000008800 */
[----:B------:R-:W-:Y:S01]  /*0e40*/  @!P3 IMAD.IADD R4, R37, 0x1, R13 ;  /* 0x000000012504b824 */ /* 0x000fe200078e020d */
[C---:B-1----:R-:W-:Y:S01]  /*0e50*/  @!P3 LEA R32, P5, R36.reuse, R10, 0x1 ;  /* 0x0000000a2420b211 */ /* 0x042fe200078a08ff */
[----:B------:R-:W-:Y:S01]  /*0e60*/  @!P0 IMAD.IADD R9, R35, 0x1, R14 ;  /* 0x0000000123098824 */ /* 0x000fe200078e020e */
[----:B------:R-:W-:Y:S01]  /*0e70*/  SHF.R.S32.HI R8, RZ, 0x3, R2 ;  /* 0x00000003ff087819 */ /* 0x000fe20000011402 */
[----:B------:R-:W-:Y:S01]  /*0e80*/  @UP0 UMOV UR18, UR24 ;  /* 0x0000001800120c82 */ /* 0x000fe20008000000 */
[----:B------:R-:W-:-:S02]  /*0e90*/  @!P3 LEA.HI.X R33, R36, R11, R4, 0x1, P5 ;  /* 0x0000000b2421b211 */ /* 0x000fc400028f0c04 */
[----:B------:R-:W-:Y:S02]  /*0ea0*/  ISETP.NE.AND P5, PT, R16, RZ, PT ;  /* 0x000000ff1000720c */ /* 0x000fe40003fa5270 */
[----:B------:R-:W-:Y:S02]  /*0eb0*/  SHF.R.S32.HI R14, RZ, 0x4, R6 ;  /* 0x00000004ff0e7819 */ /* 0x000fe40000011406 */
[----:B------:R-:W-:Y:S01]  /*0ec0*/  @!P0 LEA.HI.X R31, R34, R5, R9, 0x1, P4 ;  /* 0x00000005221f8211 */ /* 0x000fe200020f0c09 */
[----:B------:R-:W-:Y:S01]  /*0ed0*/  IMAD.SHL.U32 R9, R8, 0x40, RZ ;  /* 0x0000004008097824 */ /* 0x000fe200078e00ff */
[C---:B------:R-:W-:Y:S01]  /*0ee0*/  LEA.HI R5, R6.reuse, R14, RZ, 0x1 ;  /* 0x0000000e06057211 */ /* 0x040fe200078f08ff */
[----:B---3--:R-:W-:Y:S01]  /*0ef0*/  ULEA UR4, UR4, UR6, 0x18 ;  /* 0x0000000604047291 */ /* 0x008fe2000f8ec03f */
[----:B------:R-:W-:Y:S02]  /*0f00*/  LOP3.LUT R119, R6, 0xfffffff0, RZ, 0xc0, !PT ;  /* 0xfffffff006777812 */ /* 0x000fe400078ec0ff */
[----:B------:R-:W-:Y:S01]  /*0f10*/  @!P2 IADD3 R11, P4, R224, 0x40, RZ ;  /* 0x00000040e00ba810 */ /* 0x000fe20007f9e0ff */
[----:B------:R-:W-:Y:S01]  /*0f20*/  @UP0 ULDC.64 UR6, c[0x0][0x250] ;  /* 0x0000940000060ab9 */ /* 0x000fe20000000a00 */
[----:B------:R-:W-:Y:S01]  /*0f30*/  LOP3.LUT R5, R5, 0xfffffffe, RZ, 0xc0, !PT ;  /* 0xfffffffe05057812 */ /* 0x000fe200078ec0ff */
[----:B------:R-:W-:Y:S01]  /*0f40*/  IMAD.IADD R119, R121, 0x1, -R119 ;  /* 0x0000000179777824 */ /* 0x000fe200078e0a77 */
[----:B------:R-:W-:Y:S01]  /*0f50*/  @!P5 MOV R4, 0x400 ;  /* 0x000004000004d802 */ /* 0x000fe20000000f00 */
[----:B------:R-:W-:Y:S01]  /*0f60*/  @!P2 IMAD.X R29, RZ, RZ, R225, P4 ;  /* 0x000000ffff1da224 */ /* 0x000fe200020e06e1 */
[----:B------:R-:W-:Y:S01]  /*0f70*/  LOP3.LUT R9, R9, 0xc0, RZ, 0xc0, !PT ;  /* 0x000000c009097812 */ /* 0x000fe200078ec0ff */
[----:B------:R-:W-:Y:S01]  /*0f80*/  IMAD.IADD R14, R14, 0x1, -R5 ;  /* 0x000000010e0e7824 */ /* 0x000fe200078e0a05 */
[----:B--2---:R-:W-:Y:S01]  /*0f90*/  @!P5 LEA R17, R17, R4, 0x18 ;  /* 0x000000041111d211 */ /* 0x004fe200078ec0ff */
[----:B------:R-:W-:Y:S01]  /*0fa0*/  @UP0 UIMAD.WIDE.U32 UR20, UR11, UR6, URZ ;  /* 0x000000060b1402a5 */ /* 0x000fe2000f8e003f */
[----:B------:R-:W-:Y:S01]  /*0fb0*/  @!P1 MOV R4, 0x400 ;  /* 0x0000040000049802 */ /* 0x000fe20000000f00 */
[----:B------:R-:W-:Y:S01]  /*0fc0*/  @UP0 UIMAD UR11, UR11, UR7, URZ ;  /* 0x000000070b0b02a4 */ /* 0x000fe2000f8e023f */
[----:B------:R-:W-:-:S02]  /*0fd0*/  @!P0 MOV R10, 0x400 ;  /* 0x00000400000a8802 */ /* 0x000fc40000000f00 */
[----:B-----5:R-:W-:Y:S01]  /*0fe0*/  @!P1 LEA R23, R23, R4, 0x18 ;  /* 0x0000000417179211 */ /* 0x020fe200078ec0ff */
[----:B------:R-:W-:Y:S01]  /*0ff0*/  @UP0 UIADD3 UR19, UR21, UR11, URZ ;  /* 0x0000000b15130290 */ /* 0x000fe2000fffe03f */
[----:B------:R-:W-:Y:S02]  /*1000*/  LEA.HI R4, R0, R26, RZ, 0x1 ;  /* 0x0000001a00047211 */ /* 0x000fe400078f08ff */
[----:B------:R-:W-:Y:S02]  /*1010*/  ISETP.GE.AND P4, PT, R12, UR10, PT ;  /* 0x0000000a0c007c0c */ /* 0x000fe4000bf86270 */
[----:B------:R-:W-:Y:S02]  /*1020*/  LOP3.LUT R4, R4, 0x7fffffe, RZ, 0xc0, !PT ;  /* 0x07fffffe04047812 */ /* 0x000fe400078ec0ff */
[----:B------:R-:W-:Y:S02]  /*1030*/  LOP3.LUT R12, R9, 0x18, R24, 0xf8, !PT ;  /* 0x00000018090c7812 */ /* 0x000fe400078ef818 */
[----:B------:R-:W-:Y:S01]  /*1040*/  @!P2 MOV R5, 0x400 ;  /* 0x000004000005a802 */ /* 0x000fe20000000f00 */
[----:B------:R-:W-:Y:S01]  /*1050*/  IMAD.IADD R4, R26, 0x1, -R4 ;  /* 0x000000011a047824 */ /* 0x000fe200078e0a04 */
[----:B------:R-:W-:-:S02]  /*1060*/  SHF.R.U32.HI R9, RZ, 0x3, R9 ;  /* 0x00000003ff097819 */ /* 0x000fc40000011609 */
[----:B------:R-:W-:Y:S01]  /*1070*/  @!P0 LEA R10, R7, R10, 0x18 ;  /* 0x0000000a070a8211 */ /* 0x000fe200078ec0ff */
[----:B------:R-:W-:Y:S01]  /*1080*/  IMAD R4, R120, 0x8, R4 ;  /* 0x0000000878047824 */ /* 0x000fe200078e0204 */
[----:B------:R-:W-:Y:S01]  /*1090*/  LEA.HI R22, R119, R119, RZ, 0x1 ;  /* 0x0000007777167211 */ /* 0x000fe200078f08ff */
[----:B------:R-:W1:Y:S01]  /*10a0*/  @!P2 LDC.64 R6, c[0x0][0x240] ;  /* 0x00009000ff06ab82 */ /* 0x000e620000000a00 */
[----:B------:R-:W-:Y:S02]  /*10b0*/  LOP3.LUT R2, R2, 0xfffffff8, RZ, 0xc0, !PT ;  /* 0xfffffff802027812 */ /* 0x000fe400078ec0ff */
[----:B----4-:R-:W-:Y:S02]  /*10c0*/  @!P2 LEA R28, R28, R5, 0x18 ;  /* 0x000000051c1ca211 */ /* 0x010fe400078ec0ff */
[----:B------:R-:W-:Y:S01]  /*10d0*/  LOP3.LUT R9, R12, R9, RZ, 0x3c, !PT ;  /* 0x000000090c097212 */ /* 0x000fe200078e3cff */
[----:B------:R-:W-:Y:S01]  /*10e0*/  IMAD.IADD R2, R121, 0x1, -R2 ;  /* 0x0000000179027824 */ /* 0x000fe200078e0a02 */
[----:B------:R-:W-:-:S02]  /*10f0*/  SHF.R.S32.HI R13, RZ, 0x1f, R119 ;  /* 0x0000001fff0d7819 */ /* 0x000fc40000011477 */
[----:B------:R-:W-:Y:S01]  /*1100*/  LOP3.LUT R5, R22, 0x7fffffe, RZ, 0xc0, !PT ;  /* 0x07fffffe16057812 */ /* 0x000fe200078ec0ff */
[----:B------:R-:W-:Y:S01]  /*1110*/  IMAD.U32 R9, R4, 0x20, R9 ;  /* 0x0000002004097824 */ /* 0x000fe200078e0009 */
[----:B------:R-:W-:Y:S02]  /*1120*/  LEA.HI R13, R13, R119, RZ, 0x3 ;  /* 0x000000770d0d7211 */ /* 0x000fe400078f18ff */
[----:B------:R-:W-:Y:S01]  /*1130*/  LEA.HI R0, R2, R2, RZ, 0x1 ;  /* 0x0000000202007211 */ /* 0x000fe200078f08ff */
[----:B------:R-:W-:Y:S01]  /*1140*/  IMAD.IADD R119, R119, 0x1, -R5 ;  /* 0x0000000177777824 */ /* 0x000fe200078e0a05 */
[C---:B------:R-:W-:Y:S01]  /*1150*/  LEA R218, R9.reuse, UR4, 0x1 ;  /* 0x0000000409da7c11 */ /* 0x040fe2000f8e08ff */
[----:B------:R-:W2:Y:S01]  /*1160*/  @!P2 LDC.64 R4, c[0x0][0x210] ;  /* 0x00008400ff04ab82 */ /* 0x000ea20000000a00 */
[----:B------:R-:W-:Y:S01]  /*1170*/  LOP3.LUT R12, R0, 0x7fffffe, RZ, 0xc0, !PT ;  /* 0x07fffffe000c7812 */ /* 0x000fe200078ec0ff */
[----:B------:R-:W-:Y:S01]  /*1180*/  @!P0 IMAD R10, R9, 0x2, R10 ;  /* 0x00000002090a8824 */ /* 0x000fe200078e020a */
[----:B------:R-:W-:Y:S01]  /*1190*/  ISETP.GE.AND P5, PT, R26, UR10, PT ;  /* 0x0000000a1a007c0c */ /* 0x000fe2000bfa6270 */
[----:B------:R-:W-:Y:S01]  /*11a0*/  @!PT LDS RZ, [RZ] ;  /* 0x00000000fffff984 */ /* 0x000fe20000000800 */
[----:B------:R-:W-:Y:S01]  /*11b0*/  @!PT LDS RZ, [RZ] ;  /* 0x00000000fffff984 */ /* 0x000fe20000000800 */
[----:B------:R-:W-:Y:S01]  /*11c0*/  @!PT LDS RZ, [RZ] ;  /* 0x00000000fffff984 */ /* 0x000fe20000000800 */
[----:B------:R-:W-:Y:S01]  /*11d0*/  @!P3 LDGSTS.E.BYPASS.LTC128B.128 [R218], desc[UR30][R32.64] ;  /* 0x0000000020dabfae */ /* 0x000fe2000b901d5e */
[----:B------:R-:W-:Y:S01]  /*11e0*/  SHF.R.S32.HI R0, RZ, 0x1, R0 ;  /* 0x00000001ff007819 */ /* 0x000fe20000011400 */
[----:B------:R-:W-:-:S02]  /*11f0*/  IMAD.IADD R12, R2, 0x1, -R12 ;  /* 0x00000001020c7824 */ /* 0x000fc400078e0a0c */
[----:B------:R-:W3:Y:S01]  /*1200*/  @!P6 S2R R2, SR_CgaCtaId ;  /* 0x000000000002e919 */ /* 0x000ee20000008800 */
[----:B-1----:R-:W-:Y:S01]  /*1210*/  @!P2 IMAD R29, R29, R6, RZ ;  /* 0x000000061d1da224 */ /* 0x002fe200078e02ff */
[----:B------:R-:W-:Y:S03]  /*1220*/  @!P3 LDGSTS.E.BYPASS.LTC128B.128 [R218+0x2000], desc[UR30][R32.64+0x40] ;  /* 0x0200004020dabfae */ /* 0x000fe6000b901d5e */
[----:B------:R-:W-:Y:S01]  /*1230*/  @!P2 IMAD R7, R11, R7, R29 ;  /* 0x000000070b07a224 */ /* 0x000fe200078e021d */
[----:B------:R1:W-:Y:S04]  /*1240*/  @!P3 LDGSTS.E.BYPASS.LTC128B.128 [R218+0x4000], desc[UR30][R32.64+0x80] ;  /* 0x0400008020dabfae */ /* 0x0003e8000b901d5e */
[----:B------:R-:W-:Y:S04]  /*1250*/  @!P0 LDGSTS.E.BYPASS.LTC128B.128 [R10+0x800], desc[UR30][R30.64] ;  /* 0x008000001e0a8fae */ /* 0x000fe8000b901d5e */
[----:B------:R-:W-:Y:S04]  /*1260*/  @!P0 LDGSTS.E.BYPASS.LTC128B.128 [R10+0x2800], desc[UR30][R30.64+0x40] ;  /* 0x028000401e0a8fae */ /* 0x000fe8000b901d5e */
[----:B------:R4:W-:Y:S01]  /*1270*/  @!P0 LDGSTS.E.BYPASS.LTC128B.128 [R10+0x4800], desc[UR30][R30.64+0x80] ;  /* 0x048000801e0a8fae */ /* 0x0009e2000b901d5e */
[----:B-1----:R-:W-:-:S02]  /*1280*/  @!P2 IMAD.MOV.U32 R32, RZ, RZ, R20 ;  /* 0x000000ffff20a224 */ /* 0x002fc400078e0014 */
[----:B------:R-:W-:Y:S02]  /*1290*/  @!P2 IMAD.MOV.U32 R33, RZ, RZ, R19 ;  /* 0x000000ffff21a224 */ /* 0x000fe400078e0013 */
[----:B------:R-:W-:-:S04]  /*12a0*/  @!P2 IMAD.WIDE.U32 R32, R11, R6, R32 ;  /* 0x000000060b20a225 */ /* 0x000fc800078e0020 */
[----:B------:R-:W-:Y:S01]  /*12b0*/  @!P2 IMAD.IADD R7, R33, 0x1, R7 ;  /* 0x000000012107a824 */ /* 0x000fe200078e0207 */
[C---:B--2---:R-:W-:Y:S01]  /*12c0*/  @!P2 LEA R6, P0, R32.reuse, R4, 0x1 ;  /* 0x000000042006a211 */ /* 0x044fe200078008ff */
[----:B----4-:R-:W1:Y:S01]  /*12d0*/  @!P1 LDC.64 R10, c[0x0][0x240] ;  /* 0x00009000ff0a9b82 */ /* 0x010e620000000a00 */
[--C-:B------:R-:W-:Y:S02]  /*12e0*/  SHF.R.S32.HI R4, RZ, 0x1, R22.reuse ;  /* 0x00000001ff047819 */ /* 0x100fe40000011416 */
[----:B------:R-:W-:Y:S02]  /*12f0*/  @!P2 LEA.HI.X R7, R32, R5, R7, 0x1, P0 ;  /* 0x000000052007a211 */ /* 0x000fe400000f0c07 */
[----:B------:R-:W-:Y:S02]  /*1300*/  PLOP3.LUT P0, PT, PT, PT, UP0, 0x80, 0x0 ;  /* 0x000000000000781c */ /* 0x000fe40003f0f008 */
[----:B------:R-:W-:Y:S02]  /*1310*/  SHF.R.S32.HI R22, RZ, 0x1f, R22 ;  /* 0x0000001fff167819 */ /* 0x000fe40000011416 */
[----:B------:R-:W-:-:S02]  /*1320*/  @!P6 MOV R5, 0x400 ;  /* 0x000004000005e802 */ /* 0x000fc40000000f00 */
[----:B------:R-:W-:Y:S02]  /*1330*/  LEA.HI R22, R22, R4, RZ, 0x2 ;  /* 0x0000000416167211 */ /* 0x000fe400078f10ff */
[----:B---3--:R-:W-:Y:S02]  /*1340*/  @!P6 LEA R5, R2, R5, 0x18 ;  /* 0x000000050205e211 */ /* 0x008fe400078ec0ff */
[----:B------:R-:W-:-:S05]  /*1350*/  LOP3.LUT R22, R22, 0xfffffffc, RZ, 0xc0, !PT ;  /* 0xfffffffc16167812 */ /* 0x000fca00078ec0ff */
[----:B------:R-:W-:Y:S01]  /*1360*/  IMAD.IADD R2, R4, 0x1, -R22 ;  /* 0x0000000104027824 */ /* 0x000fe200078e0a16 */
[----:B------:R-:W-:Y:S06]  /*1370*/  @P0 BRA `(.L_x_401) ;  /* 0x0000000000340947 */ /* 0x000fec0003800000 */
[----:B------:R-:W-:Y:S01]  /*1380*/  USHF.R.S32.HI UR18, URZ, 0x1f, UR13 ;  /* 0x0000001f3f127899 */ /* 0x000fe2000801140d */
[----:B------:R-:W-:Y:S01]  /*1390*/  ULDC.64 UR8, c[0x0][0x248] ;  /* 0x0000920000087ab9 */ /* 0x000fe20000000a00 */
[----:B------:R-:W-:Y:S02]  /*13a0*/  USHF.R.S32.HI UR17, URZ, 0x1f, UR12 ;  /* 0x0000001f3f117899 */ /* 0x000fe4000801140c */
[----:B------:R-:W-:Y:S02]  /*13b0*/  UIMAD UR18, UR18, UR8, URZ ;  /* 0x00000008121272a4 */ /* 0x000fe4000f8e023f */
[----:B------:R-:W-:Y:S02]  /*13c0*/  UIMAD.WIDE.U32 UR24, UR13, UR8, URZ ;  /* 0x000000080d1872a5 */ /* 0x000fe4000f8e003f */
[----:B------:R-:W-:Y:S01]  /*13d0*/  UIMAD UR18, UR13, UR9, UR18 ;  /* 0x000000090d1272a4 */ /* 0x000fe2000f8e0212 */
[----:B------:R-:W-:Y:S02]  /*13e0*/  ULDC.64 UR10, c[0x0][0x230] ;  /* 0x00008c00000a7ab9 */ /* 0x000fe40000000a00 */
[----:B------:R-:W-:-:S02]  /*13f0*/  UIMAD UR17, UR17, UR10, URZ ;  /* 0x0000000a111172a4 */ /* 0x000fc4000f8e023f */
[----:B------:R-:W-:Y:S02]  /*1400*/  UIADD3 UR25, UR25, UR18, URZ ;  /* 0x0000001219197290 */ /* 0x000fe4000fffe03f */
[----:B------:R-:W-:Y:S02]  /*1410*/  UIMAD UR17, UR12, UR11, UR17 ;  /* 0x0000000b0c1172a4 */ /* 0x000fe4000f8e0211 */
[----:B------:R-:W-:-:S04]  /*1420*/  UIMAD.WIDE.U32 UR10, UR12, UR10, UR24 ;  /* 0x0000000a0c0a72a5 */ /* 0x000fc8000f8e0018 */
[----:B------:R-:W-:-:S03]  /*1430*/  UIADD3 UR17, UR11, UR17, URZ ;  /* 0x000000110b117290 */ /* 0x000fc6000fffe03f */
[----:B------:R-:W-:Y:S01]  /*1440*/  UMOV UR18, UR10 ;  /* 0x0000000a00127c82 */ /* 0x000fe20008000000 */
.L_x_401:
[----:B------:R-:W-:Y:S02]  /*1450*/  SHF.L.U32 R29, R0, 0x6, RZ ;  /* 0x00000006001d7819 */ /* 0x000fe400000006ff */
[----:B------:R-:W-:Y:S01]  /*1460*/  @!P1 IADD3 R22, P3, R224, 0x60, RZ ;  /* 0x00000060e0169810 */ /* 0x000fe20007f7e0ff */
[----:B------:R-:W-:-:S12]  /*1470*/  @P0 BRA `(.L_x_402) ;  /* 0x0000000000300947 */ /* 0x000fd80003800000 */
        /* <DEDUP_REMOVED lines=11> */
[----:B------:R-:W-:-:S12]  /*1530*/  UIADD3 UR19, UR21, UR11, URZ ;  /* 0x0000000b15137290 */ /* 0x000fd8000fffe03f */
.L_x_402:
[----:B------:R-:W-:Y:S01]  /*1540*/  @!P1 IMAD.X R4, RZ, RZ, R225, P3 ;  /* 0x000000ffff049224 */ /* 0x000fe200018e06e1 */
[----:B------:R-:W-:Y:S01]  /*1550*/  ISETP.NE.AND P3, PT, R16, RZ, PT ;  /* 0x000000ff1000720c */ /* 0x000fe20003f65270 */
[----:B------:R-:W-:Y:S01]  /*1560*/  IMAD R18, R27, UR8, RZ ;  /* 0x000000081b127c24 */ /* 0x000fe2000f8e02ff */
[----:B------:R-:W-:Y:S01]  /*1570*/  LOP3.LUT R29, R29, 0xc0, RZ, 0xc0, !PT ;  /* 0x000000c01d1d7812 */ /* 0x000fe200078ec0ff */
[----:B------:R-:W-:Y:S01]  /*1580*/  IMAD.WIDE.U32 R30, R26, UR8, R24 ;  /* 0x000000081a1e7c25 */ /* 0x000fe2000f8e0018 */
[----:B------:R-:W-:Y:S01]  /*1590*/  ULDC.64 UR12, c[0x0][0x260] ;  /* 0x00009800000c7ab9 */ /* 0x000fe20000000a00 */
[----:B------:R-:W-:Y:S01]  /*15a0*/  USHF.L.U64.HI UR24, UR8, 0x6, UR9 ;  /* 0x0000000608187899 */ /* 0x000fe20008010209 */
[----:B------:R-:W-:Y:S01]  /*15b0*/  SHF.R.U32.HI R216, RZ, 0x3, R29 ;  /* 0x00000003ffd87819 */ /* 0x000fe2000001161d */
[----:B------:R-:W-:Y:S01]  /*15c0*/  IMAD.SHL.U32 R8, R8, 0x8, RZ ;  /* 0x0000000808087824 */ /* 0x000fe200078e00ff */
[----:B------:R-:W-:Y:S01]  /*15d0*/  IADD3 R220, P0, R30, UR18, RZ ;  /* 0x000000121edc7c10 */ /* 0x000fe2000ff1e0ff */
[C---:B------:R-:W-:Y:S01]  /*15e0*/  IMAD R18, R26.reuse, UR9, R18 ;  /* 0x000000091a127c24 */ /* 0x040fe2000f8e0212 */
[----:B------:R-:W-:Y:S01]  /*15f0*/  USHF.L.U32 UR25, UR8, 0x6, URZ ;  /* 0x0000000608197899 */ /* 0x000fe2000800063f */
[----:B------:R-:W-:Y:S01]  /*1600*/  IMAD R16, R27, UR6, RZ ;  /* 0x000000061b107c24 */ /* 0x000fe2000f8e02ff */
[----:B------:R-:W-:Y:S01]  /*1610*/  LOP3.LUT R8, R29, 0x8, R8, 0xf8, !PT ;  /* 0x000000081d087812 */ /* 0x000fe200078ef808 */
[----:B------:R-:W-:Y:S01]  /*1620*/  IMAD.WIDE.U32 R24, R26, UR6, R24 ;  /* 0x000000061a187c25 */ /* 0x000fe2000f8e0018 */
[----:B------:R-:W-:Y:S01]  /*1630*/  IADD3.X R221, R31, UR17, R18, P0, !PT ;  /* 0x000000111fdd7c10 */ /* 0x000fe200087fe412 */
[----:B------:R-:W-:Y:S01]  /*1640*/  USHF.R.S32.HI UR17, URZ, 0x1f, UR38 ;  /* 0x0000001f3f117899 */ /* 0x000fe20008011426 */
[----:B------:R-:W-:Y:S01]  /*1650*/  LOP3.LUT R216, R8, R216, RZ, 0x3c, !PT ;  /* 0x000000d808d87212 */ /* 0x000fe200078e3cff */
[C---:B------:R-:W-:Y:S01]  /*1660*/  @!P2 IMAD R28, R9.reuse, 0x2, R28 ;  /* 0x00000002091ca824 */ /* 0x040fe200078e021c */
[----:B------:R-:W-:Y:S01]  /*1670*/  IADD3 R242, P0, R24, UR20, RZ ;  /* 0x0000001418f27c10 */ /* 0x000fe2000ff1e0ff */
[----:B------:R-:W-:Y:S01]  /*1680*/  IMAD R26, R26, UR7, R16 ;  /* 0x000000071a1a7c24 */ /* 0x000fe2000f8e0210 */
[----:B------:R-:W-:Y:S01]  /*1690*/  UIMAD UR18, UR24, UR38, URZ ;  /* 0x00000026181272a4 */ /* 0x000fe2000f8e023f */
[C---:B------:R-:W-:Y:S01]  /*16a0*/  @!P1 IMAD R18, R9.reuse, 0x2, R23 ;  /* 0x0000000209129824 */ /* 0x040fe200078e0217 */
[----:B------:R-:W-:Y:S01]  /*16b0*/  @!PT LDS RZ, [RZ] ;  /* 0x00000000fffff984 */ /* 0x000fe20000000800 */
[----:B------:R-:W-:Y:S01]  /*16c0*/  @!PT LDS RZ, [RZ] ;  /* 0x00000000fffff984 */ /* 0x000fe20000000800 */
[----:B------:R-:W-:Y:S01]  /*16d0*/  @!PT LDS RZ, [RZ] ;  /* 0x00000000fffff984 */ /* 0x000fe20000000800 */
[----:B------:R-:W-:Y:S01]  /*16e0*/  @!P2 LDGSTS.E.BYPASS.LTC128B.128 [R28+0x1000], desc[UR30][R6.64] ;  /* 0x01000000061cafae */ /* 0x000fe2000b901d5e */
[----:B------:R-:W-:Y:S01]  /*16f0*/  @!P3 IMAD R17, R9, 0x2, R17 ;  /* 0x000000020911b824 */ /* 0x000fe200078e0211 */
[----:B------:R-:W-:Y:S01]  /*1700*/  IADD3.X R243, R25, UR19, R26, P0, !PT ;  /* 0x0000001319f37c10 */ /* 0x000fe200087fe41a */
[----:B------:R-:W-:Y:S01]  /*1710*/  @!P6 IMAD R16, R9, 0x2, R5 ;  /* 0x000000020910e824 */ /* 0x000fe200078e0205 */
[----:B------:R-:W-:Y:S01]  /*1720*/  @!P2 LDGSTS.E.BYPASS.LTC128B.128 [R28+0x3000], desc[UR30][R6.64+0x40] ;  /* 0x03000040061cafae */ /* 0x000fe2000b901d5e */
[----:B------:R-:W2:Y:S01]  /*1730*/  @!P1 LDC.64 R8, c[0x0][0x210] ;  /* 0x00008400ff089b82 */ /* 0x000ea20000000a00 */
[----:B------:R-:W-:Y:S01]  /*1740*/  @!P1 IMAD.MOV.U32 R21, RZ, RZ, R19 ;  /* 0x000000ffff159224 */ /* 0x000fe200078e0013 */
[----:B------:R-:W-:Y:S01]  /*1750*/  SHF.R.S32.HI R19, RZ, 0x1f, R15 ;  /* 0x0000001fff137819 */ /* 0x000fe2000001140f */
[----:B------:R3:W-:Y:S01]  /*1760*/  @!P2 LDGSTS.E.BYPASS.LTC128B.128 [R28+0x5000], desc[UR30][R6.64+0x80] ;  /* 0x05000080061cafae */ /* 0x0007e2000b901d5e */
[----:B-1----:R-:W-:Y:S01]  /*1770*/  @!P1 IMAD R4, R4, R10, RZ ;  /* 0x0000000a04049224 */ /* 0x002fe200078e02ff */
[----:B------:R-:W-:Y:S01]  /*1780*/  UIMAD UR18, UR17, UR25, UR18 ;  /* 0x00000019111272a4 */ /* 0x000fe2000f8e0212 */
[----:B------:R-:W-:Y:S01]  /*1790*/  IMAD.WIDE.U32 R220, R15, UR12, R220 ;  /* 0x0000000c0fdc7c25 */ /* 0x000fe2000f8e00dc */
[----:B------:R-:W-:Y:S01]  /*17a0*/  ULDC.64 UR10, c[0x0][0x268] ;  /* 0x00009a00000a7ab9 */ /* 0x000fe20000000a00 */
[----:B------:R-:W-:-:S02]  /*17b0*/  USHF.L.U64.HI UR26, UR6, 0x6, UR7 ;  /* 0x00000006061a7899 */ /* 0x000fc40008010207 */
[C---:B------:R-:W-:Y:S01]  /*17c0*/  @!P1 IMAD R11, R22.reuse, R11, R4 ;  /* 0x0000000b160b9224 */ /* 0x040fe200078e0204 */
[----:B------:R-:W-:Y:S01]  /*17d0*/  USHF.L.U32 UR27, UR6, 0x6, URZ ;  /* 0x00000006061b7899 */ /* 0x000fe2000800063f */
[----:B------:R-:W-:Y:S01]  /*17e0*/  IMAD R222, R19, UR12, RZ ;  /* 0x0000000c13de7c24 */ /* 0x000fe2000f8e02ff */
[----:B------:R-:W1:Y:S01]  /*17f0*/  @!P6 LDC.64 R4, c[0x0][0x218] ;  /* 0x00008600ff04eb82 */ /* 0x000e620000000a00 */
[----:B------:R-:W-:Y:S01]  /*1800*/  @!P1 IMAD.WIDE.U32 R24, R22, R10, R20 ;  /* 0x0000000a16189225 */ /* 0x000fe200078e0014 */
[----:B------:R-:W-:Y:S02]  /*1810*/  USHF.L.U64.HI UR12, UR8, 0x5, UR9 ;  /* 0x00000005080c7899 */ /* 0x000fe40008010209 */
[----:B------:R-:W-:Y:S01]  /*1820*/  USHF.L.U32 UR36, UR6, 0x5, URZ ;  /* 0x0000000506247899 */ /* 0x000fe2000800063f */
[----:B------:R-:W-:Y:S01]  /*1830*/  IMAD R222, R15, UR13, R222 ;  /* 0x0000000d0fde7c24 */ /* 0x000fe2000f8e02de */
[----:B------:R-:W-:Y:S01]  /*1840*/  USHF.L.U32 UR13, UR8, 0x5, URZ ;  /* 0x00000005080d7899 */ /* 0x000fe2000800063f */
[----:B------:R-:W-:Y:S01]  /*1850*/  IMAD.U32 R10, RZ, RZ, UR38 ;  /* 0x00000026ff0a7e24 */ /* 0x000fe2000f8e00ff */
[----:B------:R-:W-:Y:S01]  /*1860*/  USHF.L.U64.HI UR35, UR6, 0x5, UR7 ;  /* 0x0000000506237899 */ /* 0x000fe20008010207 */
[----:B------:R-:W-:Y:S01]  /*1870*/  IMAD.IADD R223, R221, 0x1, R222 ;  /* 0x00000001dddf7824 */ /* 0x000fe200078e02de */
[----:B------:R-:W-:Y:S01]  /*1880*/  UISETP.GE.AND UP0, UPT, UR34, 0x2, UPT ;  /* 0x000000022200788c */ /* 0x000fe2000bf06270 */
[----:B------:R-:W-:Y:S01]  /*1890*/  IMAD.MOV.U32 R222, RZ, RZ, R220 ;  /* 0x000000ffffde7224 */ /* 0x000fe200078e00dc */
[----:B--2---:R-:W-:Y:S01]  /*18a0*/  @!P1 LEA R22, P0, R24, R8, 0x1 ;  /* 0x0000000818169211 */ /* 0x004fe200078008ff */
[----:B------:R-:W-:-:S02]  /*18b0*/  @!P1 IMAD.IADD R11, R25, 0x1, R11 ;  /* 0x00000001190b9824 */ /* 0x000fc400078e020b */
[----:B------:R-:W-:Y:S01]  /*18c0*/  IMAD.WIDE.U32 R20, R10, UR25, R222 ;  /* 0x000000190a147c25 */ /* 0x000fe2000f8e00de */
[----:B---3--:R-:W2:Y:S02]  /*18d0*/  @!P3 LDC.64 R6, c[0x0][0x218] ;  /* 0x00008600ff06bb82 */ /* 0x008ea40000000a00 */
[----:B------:R-:W-:Y:S01]  /*18e0*/  @!P1 LEA.HI.X R23, R24, R9, R11, 0x1, P0 ;  /* 0x0000000918179211 */ /* 0x000fe200000f0c0b */
[----:B------:R-:W-:Y:S02]  /*18f0*/  VIADD R8, R21, UR18 ;  /* 0x0000001215087c36 */ /* 0x000fe40008000000 */
[----:B------:R-:W-:Y:S02]  /*1900*/  IMAD R19, R19, UR10, RZ ;  /* 0x0000000a13137c24 */ /* 0x000fe4000f8e02ff */
[----:B------:R-:W-:Y:S01]  /*1910*/  @!P1 LDGSTS.E.BYPASS.LTC128B.128 [R18+0x1800], desc[UR30][R22.64] ;  /* 0x0180000016129fae */ /* 0x000fe2000b901d5e */
[----:B------:R-:W-:Y:S02]  /*1920*/  IMAD.SHL.U32 R116, R2, 0x40, RZ ;  /* 0x0000004002747824 */ /* 0x000fe400078e00ff */
[C---:B------:R-:W-:Y:S01]  /*1930*/  IMAD.WIDE.U32 R242, R15.reuse, UR10, R242 ;  /* 0x0000000a0ff27c25 */ /* 0x040fe2000f8e00f2 */
[----:B------:R-:W-:Y:S01]  /*1940*/  @!P1 LDGSTS.E.BYPASS.LTC128B.128 [R18+0x3800], desc[UR30][R22.64+0x40] ;  /* 0x0380004016129fae */ /* 0x000fe2000b901d5e */
[----:B------:R-:W-:Y:S01]  /*1950*/  UIMAD UR10, UR26, UR38, URZ ;  /* 0x000000261a0a72a4 */ /* 0x000fe2000f8e023f */
[----:B------:R-:W-:Y:S01]  /*1960*/  LOP3.LUT R116, R116, 0xc0, RZ, 0xc0, !PT ;  /* 0x000000c074747812 */ /* 0x000fe200078ec0ff */
[----:B------:R-:W-:Y:S01]  /*1970*/  IMAD R15, R15, UR11, R19 ;  /* 0x0000000b0f0f7c24 */ /* 0x000fe2000f8e0213 */
[----:B------:R-:W-:Y:S01]  /*1980*/  @!P1 LDGSTS.E.BYPASS.LTC128B.128 [R18+0x5800], desc[UR30][R22.64+0x80] ;  /* 0x0580008016129fae */ /* 0x000fe2000b901d5e */
[----:B------:R-:W-:Y:S01]  /*1990*/  IMAD.SHL.U32 R9, R14, 0x8, RZ ;  /* 0x000000080e097824 */ /* 0x000fe200078e00ff */
[----:B------:R-:W-:Y:S01]  /*19a0*/  UIMAD UR17, UR17, UR27, UR10 ;  /* 0x0000001b111172a4 */ /* 0x000fe2000f8e020a */
[----:B------:R-:W-:-:S02]  /*19b0*/  IMAD.SHL.U32 R13, R13, 0x20, RZ ;  /* 0x000000200d0d7824 */ /* 0x000fc400078e00ff */
[----:B------:R-:W-:Y:S01]  /*19c0*/  IMAD.IADD R245, R243, 0x1, R15 ;  /* 0x00000001f3f57824 */ /* 0x000fe200078e020f */
[----:B------:R-:W-:Y:S01]  /*19d0*/  LOP3.LUT R9, R116, 0x8, R9, 0xf8, !PT ;  /* 0x0000000874097812 */ /* 0x000fe200078ef809 */
[----:B------:R-:W-:Y:S01]  /*19e0*/  IMAD.MOV.U32 R244, RZ, RZ, R242 ;  /* 0x000000fffff47224 */ /* 0x000fe200078e00f2 */
[----:B------:R-:W-:Y:S01]  /*19f0*/  LOP3.LUT R118, R13, 0xffffff00, RZ, 0xc0, !PT ;  /* 0xffffff000d767812 */ /* 0x000fe200078ec0ff */
[----:B------:R-:W-:Y:S01]  /*1a00*/  IMAD R12, R14, 0x8, R12 ;  /* 0x000000080e0c7824 */ /* 0x000fe200078e020c */
[----:B--2---:R-:W-:Y:S01]  /*1a10*/  @!P3 LEA R24, P2, R20, R6, 0x1 ;  /* 0x000000061418b211 */ /* 0x004fe200078408ff */
[----:B------:R-:W-:Y:S01]  /*1a20*/  IMAD.WIDE.U32 R10, R10, UR27, R244 ;  /* 0x0000001b0a0a7c25 */ /* 0x000fe2000f8e00f4 */
[C---:B------:R-:W-:Y:S02]  /*1a30*/  @!P6 IADD3 R6, P0, R20.reuse, UR13, RZ ;  /* 0x0000000d1406ec10 */ /* 0x040fe4000ff1e0ff */
[----:B------:R-:W-:Y:S01]  /*1a40*/  @!P3 LEA.HI.X R25, R20, R7, R8, 0x1, P2 ;  /* 0x000000071419b211 */ /* 0x000fe200010f0c08 */
[----:B------:R-:W-:Y:S01]  /*1a50*/  IMAD.U32 R216, R12, 0x20, R216 ;  /* 0x000000200cd87824 */ /* 0x000fe200078e00d8 */
[----:B------:R-:W-:Y:S01]  /*1a60*/  @!P6 IADD3.X R8, R8, UR12, RZ, P0, !PT ;  /* 0x0000000c0808ec10 */ /* 0x000fe200087fe4ff */
[----:B------:R-:W-:Y:S01]  /*1a70*/  IMAD.U32 R240, RZ, RZ, UR16 ;  /* 0x00000010fff07e24 */ /* 0x000fe2000f8e00ff */
[C---:B-1----:R-:W-:Y:S01]  /*1a80*/  @!P6 LEA R4, P0, R6.reuse, R4, 0x1 ;  /* 0x000000040604e211 */ /* 0x042fe200078008ff */
[----:B------:R-:W-:Y:S01]  /*1a90*/  @!P3 LDGSTS.E.BYPASS.LTC128B.128 [R17+0x6000], desc[UR30][R24.64] ;  /* 0x060000001811bfae */ /* 0x000fe2000b901d5e */
[----:B------:R-:W-:Y:S01]  /*1aa0*/  SHF.R.U32.HI R116, RZ, 0x3, R116 ;  /* 0x00000003ff747819 */ /* 0x000fe20000011674 */
[----:B------:R-:W-:Y:S01]  /*1ab0*/  IMAD.SHL.U32 R246, R121, 0x2, RZ ;  /* 0x0000000279f67824 */ /* 0x000fe200078e00ff */
[----:B------:R-:W-:Y:S01]  /*1ac0*/  @!P6 LEA.HI.X R5, R6, R5, R8, 0x1, P0 ;  /* 0x000000050605e211 */ /* 0x000fe200000f0c08 */
[----:B------:R-:W-:Y:S01]  /*1ad0*/  @!P3 LDGSTS.E.BYPASS.LTC128B.128 [R17+0x7000], desc[UR30][R24.64+0x40] ;  /* 0x070000401811bfae */ /* 0x000fe2000b901d5e */
[----:B------:R-:W1:Y:S01]  /*1ae0*/  @!P5 LDC.64 R6, c[0x0][0x220] ;  /* 0x00008800ff06db82 */ /* 0x000e620000000a00 */
[----:B------:R-:W-:Y:S01]  /*1af0*/  VIADD R8, R11, UR17 ;  /* 0x000000110b087c36 */ /* 0x000fe20008000000 */
[----:B------:R-:W-:Y:S01]  /*1b00*/  LOP3.LUT R116, R9, R116, RZ, 0x3c, !PT ;  /* 0x0000007409747212 */ /* 0x000fe200078e3cff */
[----:B------:R-:W-:Y:S01]  /*1b10*/  @!P3 LDGSTS.E.BYPASS.LTC128B.128 [R17+0x8000], desc[UR30][R24.64+0x80] ;  /* 0x080000801811bfae */ /* 0x000fe2000b901d5e */
[----:B------:R-:W-:Y:S01]  /*1b20*/  IMAD R9, R120, 0x200, R118 ;  /* 0x0000020078097824 */ /* 0x000fe200078e0276 */
[----:B------:R-:W-:Y:S01]  /*1b30*/  LEA R216, R216, UR4, 0x1 ;  /* 0x00000004d8d87c11 */ /* 0x000fe2000f8e08ff */
[----:B------:R-:W-:Y:S01]  /*1b40*/  IMAD R233, R3, 0x8, R120 ;  /* 0x0000000803e97824 */ /* 0x000fe200078e0278 */
[----:B------:R-:W-:Y:S01]  /*1b50*/  @!P6 LDGSTS.E.BYPASS.LTC128B.128 [R16+0x6800], desc[UR30][R4.64] ;  /* 0x068000000410efae */ /* 0x000fe2000b901d5e */
[----:B------:R-:W-:Y:S01]  /*1b60*/  IMAD R9, R119, 0x20, R9 ;  /* 0x0000002077097824 */ /* 0x000fe200078e0209 */
[----:B------:R-:W-:-:S02]  /*1b70*/  LOP3.LUT R246, R246, 0x6, RZ, 0xc0, !PT ;  /* 0x00000006f6f67812 */ /* 0x000fc400078ec0ff */
[----:B------:R-:W-:Y:S01]  /*1b80*/  @!P6 LDGSTS.E.BYPASS.LTC128B.128 [R16+0x7800], desc[UR30][R4.64+0x40] ;  /* 0x078000400410efae */ /* 0x000fe2000b901d5e */
[----:B------:R-:W-:-:S03]  /*1b90*/  IMAD.IADD R217, R116, 0x1, R9 ;  /* 0x0000000174d97824 */ /* 0x000fc600078e0209 */
[----:B------:R2:W-:Y:S02]  /*1ba0*/  @!P6 LDGSTS.E.BYPASS.LTC128B.128 [R16+0x8800], desc[UR30][R4.64+0x80] ;  /* 0x088000800410efae */ /* 0x0005e4000b901d5e */
[----:B------:R-:W-:Y:S02]  /*1bb0*/  LEA R217, R217, UR4, 0x1 ;  /* 0x00000004d9d97c11 */ /* 0x000fe4000f8e08ff */
[----:B------:R-:W0:Y:S01]  /*1bc0*/  LDGDEPBAR ;  /* 0x00000000000079af */ /* 0x000e220000000000 */
[C---:B-1----:R-:W-:Y:S02]  /*1bd0*/  @!P5 LEA R14, P1, R10.reuse, R6, 0x1 ;  /* 0x000000060a0ed211 */ /* 0x042fe400078208ff */
[C---:B------:R-:W-:Y:S02]  /*1be0*/  @!P4 IADD3 R6, P0, R10.reuse, UR36, RZ ;  /* 0x000000240a06cc10 */ /* 0x040fe4000ff1e0ff */
[----:B------:R-:W-:Y:S02]  /*1bf0*/  @!P5 LEA.HI.X R15, R10, R7, R8, 0x1, P1 ;  /* 0x000000070a0fd211 */ /* 0x000fe400008f0c08 */
[----:B------:R-:W-:-:S02]  /*1c00*/  @!P4 IADD3.X R8, R8, UR35, RZ, P0, !PT ;  /* 0x000000230808cc10 */ /* 0x000fc400087fe4ff */
[----:B------:R-:W-:Y:S01]  /*1c10*/  LOP3.LUT P1, RZ, R2, 0x2, RZ, 0xc0, !PT ;  /* 0x0000000202ff7812 */ /* 0x000fe2000782c0ff */
[----:B--2---:R-:W1:Y:S01]  /*1c20*/  @!P4 LDC.64 R4, c[0x0][0x220] ;  /* 0x00008800ff04cb82 */ /* 0x004e620000000a00 */
[----:B------:R-:W-:-:S07]  /*1c30*/  DEPBAR.LE SB0, 0x0 ;  /* 0x000080000000791a */ /* 0x000fce0000000000 */
[----:B------:R-:W-:Y:S01]  /*1c40*/  BAR.SYNC.DEFER_BLOCKING 0x0 ;  /* 0x0000000000007b1d */ /* 0x000fe20000010000 */
[----:B-1----:R-:W-:-:S04]  /*1c50*/  @!P4 LEA R4, P0, R6, R4, 0x1 ;  /* 0x000000040604c211 */ /* 0x002fc800078008ff */
[----:B------:R-:W-:Y:S01]  /*1c60*/  @!P4 LEA.HI.X R5, R6, R5, R8, 0x1, P0 ;  /* 0x000000050605c211 */ /* 0x000fe200000f0c08 */
[----:B------:R-:W-:Y:S01]  /*1c70*/  @P5 STS [R218+0x9000], RZ ;  /* 0x009000ffda005388 */ /* 0x000fe20000000800 */
[----:B------:R-:W-:Y:S01]  /*1c80*/  LOP3.LUT P0, RZ, R0, 0x2, RZ, 0xc0, !PT ;  /* 0x0000000200ff7812 */ /* 0x000fe2000780c0ff */
[----:B------:R-:W-:Y:S02]  /*1c90*/  IMAD.MOV.U32 R0, RZ, RZ, 0x10 ;  /* 0x00000010ff007424 */ /* 0x000fe400078e00ff */
[----:B------:R-:W-:Y:S03]  /*1ca0*/  @P5 STS [R218+0x9004], RZ ;  /* 0x009004ffda005388 */ /* 0x000fe60000000800 */
[C---:B------:R-:W-:Y:S01]  /*1cb0*/  SEL R2, R0.reuse, 0xfffffff0, !P0 ;  /* 0xfffffff000027807 */ /* 0x040fe20004000000 */
[----:B------:R-:W-:Y:S01]  /*1cc0*/  @P5 STS.64 [R218+0x9008], RZ ;  /* 0x009008ffda005388 */ /* 0x000fe20000000a00 */
[----:B------:R-:W-:-:S03]  /*1cd0*/  SEL R0, R0, 0xfffffff0, !P1 ;  /* 0xfffffff000007807 */ /* 0x000fc60004800000 */
[----:B------:R-:W-:Y:S01]  /*1ce0*/  @P5 STS.128 [R218+0xa000], RZ ;  /* 0x00a000ffda005388 */ /* 0x000fe20000000c00 */
[----:B------:R-:W-:Y:S01]  /*1cf0*/  IMAD R213, R2, 0x2, R216 ;  /* 0x0000000202d57824 */ /* 0x000fe200078e02d8 */
[----:B------:R-:W-:Y:S01]  /*1d00*/  SHF.R.S32.HI R2, RZ, 0x1f, R122 ;  /* 0x0000001fff027819 */ /* 0x000fe2000001147a */
[----:B------:R-:W-:Y:S01]  /*1d10*/  IMAD R215, R0, 0x2, R217 ;  /* 0x0000000200d77824 */ /* 0x000fe200078e02d9 */
[----:B------:R-:W-:Y:S02]  /*1d20*/  @P5 STS.128 [R218+0xb000], RZ ;  /* 0x00b000ffda005388 */ /* 0x000fe40000000c00 */
[----:B------:R-:W-:Y:S02]  /*1d30*/  LEA.HI R219, R2, R122, RZ, 0x2 ;  /* 0x0000007a02db7211 */ /* 0x000fe400078f10ff */
[----:B------:R-:W-:Y:S01]  /*1d40*/  @!PT LDS RZ, [RZ] ;  /* 0x00000000fffff984 */ /* 0x000fe20000000800 */
[----:B------:R-:W-:Y:S01]  /*1d50*/  @!PT LDS RZ, [RZ] ;  /* 0x00000000fffff984 */ /* 0x000fe20000000800 */
[----:B------:R-:W-:Y:S01]  /*1d60*/  @!PT LDS RZ, [RZ] ;  /* 0x00000000fffff984 */ /* 0x000fe20000000800 */
[----:B------:R-:W-:Y:S01]  /*1d70*/  @!P5 LDGSTS.E.BYPASS.LTC128B.128 [R218+0x9000], desc[UR30][R14.64] ;  /* 0x090000000edadfae */ /* 0x000fe2000b901d5e */
[----:B------:R-:W-:Y:S02]  /*1d80*/  LEA R2, R120, UR14, 0x4 ;  /* 0x0000000e78027c11 */ /* 0x000fe4000f8e20ff */
[----:B------:R-:W-:Y:S01]  /*1d90*/  SHF.R.S32.HI R219, RZ, 0x2, R219 ;  /* 0x00000002ffdb7819 */ /* 0x000fe200000114db */
[----:B------:R-:W-:Y:S03]  /*1da0*/  @!P5 LDGSTS.E.BYPASS.LTC128B.128 [R218+0xa000], desc[UR30][R14.64+0x40] ;  /* 0x0a0000400edadfae */ /* 0x000fe6000b901d5e */
[----:B------:R-:W-:Y:S01]  /*1db0*/  IADD3 R2, R2, 0x1, R219 ;  /* 0x0000000102027810 */ /* 0x000fe20007ffe0db */
[----:B------:R-:W-:Y:S03]  /*1dc0*/  @!P5 LDGSTS.E.BYPASS.LTC128B.128 [R218+0xb000], desc[UR30][R14.64+0x80] ;  /* 0x0b0000800edadfae */ /* 0x000fe6000b901d5e */
[----:B------:R-:W-:Y:S01]  /*1dd0*/  IADD3 R240, R2, UR15, -R240 ;  /* 0x0000000f02f07c10 */ /* 0x000fe2000fffe8f0 */
[----:B------:R-:W-:Y:S01]  /*1de0*/  @P4 STS.128 [R218+0x9800], RZ ;  /* 0x009800ffda004388 */ /* 0x000fe20000000c00 */
[----:B------:R-:W-:-:S03]  /*1df0*/  IMAD.U32 R2, RZ, RZ, UR15 ;  /* 0x0000000fff027e24 */ /* 0x000fc6000f8e00ff */
[----:B------:R-:W-:Y:S01]  /*1e00*/  @P4 STS.128 [R218+0xa800], RZ ;  /* 0x00a800ffda004388 */ /* 0x000fe20000000c00 */
[----:B------:R-:W-:-:S03]  /*1e10*/  VIADD R240, R240, UR5 ;  /* 0x00000005f0f07c36 */ /* 0x000fc60008000000 */
[----:B------:R-:W-:Y:S02]  /*1e20*/  @P4 STS.128 [R218+0xb800], RZ ;  /* 0x00b800ffda004388 */ /* 0x000fe40000000c00 */
[C-C-:B------:R-:W-:Y:S02]  /*1e30*/  VIADDMNMX R235, R240.reuse, 0x8, R2.reuse, PT ;  /* 0x00000008f0eb7846 */ /* 0x140fe40003800102 */
[----:B------:R-:W-:Y:S01]  /*1e40*/  @!PT LDS RZ, [RZ] ;  /* 0x00000000fffff984 */ /* 0x000fe20000000800 */
[----:B------:R-:W-:Y:S01]  /*1e50*/  @!PT LDS RZ, [RZ] ;  /* 0x00000000fffff984 */ /* 0x000fe20000000800 */
[----:B------:R-:W-:Y:S01]  /*1e60*/  @!PT LDS RZ, [RZ] ;  /* 0x00000000fffff984 */ /* 0x000fe20000000800 */
[----:B------:R-:W-:Y:S01]  /*1e70*/  @!P4 LDGSTS.E.BYPASS.LTC128B.128 [R218+0x9800], desc[UR30][R4.64] ;  /* 0x0980000004dacfae */ /* 0x000fe2000b901d5e */
[C-C-:B------:R-:W-:Y:S02]  /*1e80*/  VIADDMNMX R226, R240.reuse, 0x40, R2.reuse, PT ;  /* 0x00000040f0e27846 */ /* 0x140fe40003800102 */
[C---:B------:R-:W-:Y:S01]  /*1e90*/  VIADDMNMX R3, R240.reuse, 0x48, R2, PT ;  /* 0x00000048f0037846 */ /* 0x040fe20003800102 */
[----:B------:R-:W-:Y:S01]  /*1ea0*/  @!P4 LDGSTS.E.BYPASS.LTC128B.128 [R218+0xa800], desc[UR30][R4.64+0x40] ;  /* 0x0a80004004dacfae */ /* 0x000fe2000b901d5e */
[----:B------:R-:W-:Y:S01]  /*1eb0*/  VIMNMX R240, R240, UR15, PT ;  /* 0x0000000ff0f07c48 */ /* 0x000fe2000bfe0100 */
[----:B------:R-:W-:-:S02]  /*1ec0*/  IMAD R2, R119, 0x20, R118 ;  /* 0x0000002077027824 */ /* 0x000fc400078e0276 */
[----:B------:R1:W-:Y:S04]  /*1ed0*/  @!P4 LDGSTS.E.BYPASS.LTC128B.128 [R218+0xb800], desc[UR30][R4.64+0x80] ;  /* 0x0b80008004dacfae */ /* 0x0003e8000b901d5e */
[----:B------:R-:W-:Y:S04]  /*1ee0*/  LDSM.16.M88.4 R60, [R217+0x1000] ;  /* 0x00100000d93c783b */ /* 0x000fe80000000200 */
[----:B------:R-:W-:Y:S04]  /*1ef0*/  LDSM.16.M88.4 R56, [R217] ;  /* 0x00000000d938783b */ /* 0x000fe80000000200 */
[----:B------:R-:W2:Y:S04]  /*1f00*/  LDSM.16.M88.4 R80, [R216+0x6400] ;  /* 0x00640000d850783b */ /* 0x000ea80000000200 */
[----:B------:R-:W3:Y:S04]  /*1f10*/  LDSM.16.M88.4 R68, [R216+0x6800] ;  /* 0x00680000d844783b */ /* 0x000ee80000000200 */
[----:B------:R-:W-:Y:S04]  /*1f20*/  LDSM.16.M88.4 R52, [R216+0x6c00] ;  /* 0x006c0000d834783b */ /* 0x000fe80000000200 */
[----:B------:R-:W-:Y:S04]  /*1f30*/  LDSM.16.M88.4 R104, [R213+0x6000] ;  /* 0x00600000d568783b */ /* 0x000fe80000000200 */
[----:B-1----:R-:W1:Y:S04]  /*1f40*/  LDSM.16.M88.4 R4, [R216+0x6000] ;  /* 0x00600000d804783b */ /* 0x002e680000000200 */
[----:B------:R-:W4:Y:S04]  /*1f50*/  LDSM.16.M88.4 R108, [R215+0x1000] ;  /* 0x00100000d76c783b */ /* 0x000f280000000200 */
[----:B------:R-:W5:Y:S04]  /*1f60*/  LDSM.16.M88.4 R96, [R213+0x6800] ;  /* 0x00680000d560783b */ /* 0x000f680000000200 */
[----:B------:R-:W5:Y:S04]  /*1f70*/  LDSM.16.M88.4 R92, [R213+0x6c00] ;  /* 0x006c0000d55c783b */ /* 0x000f680000000200 */
[----:B------:R-:W5:Y:S04]  /*1f80*/  LDSM.16.M88.4 R112, [R215] ;  /* 0x00000000d770783b */ /* 0x000f680000000200 */
[----:B------:R-:W5:Y:S01]  /*1f90*/  LDSM.16.M88.4 R100, [R213+0x6400] ;  /* 0x00640000d564783b */ /* 0x000f620000000200 */
[C---:B--2---:R-:W-:Y:S03]  /*1fa0*/  HMMA.16816.F32.BF16 R24, R60.reuse, R80, RZ ;  /* 0x000000503c18723c */ /* 0x044fe600000418ff */
[----:B------:R-:W-:Y:S04]  /*1fb0*/  LDSM.16.M88.4 R48, [R217+0x3000] ;  /* 0x00300000d930783b */ /* 0x000fe80000000200 */
[----:B------:R-:W2:Y:S01]  /*1fc0*/  LDSM.16.M88.4 R44, [R216+0x7000] ;  /* 0x00700000d82c783b */ /* 0x000ea20000000200 */
[C---:B---3--:R-:W-:Y:S03]  /*1fd0*/  HMMA.16816.F32.BF16 R20, R60.reuse, R68, RZ ;  /* 0x000000443c14723c */ /* 0x048fe600000418ff */
[----:B------:R-:W3:Y:S03]  /*1fe0*/  LDSM.16.M88.4 R40, [R216+0x7400] ;  /* 0x00740000d828783b */ /* 0x000ee60000000200 */
[C---:B------:R-:W-:Y:S01]  /*1ff0*/  HMMA.16816.F32.BF16 R84, R60.reuse, R82, RZ ;  /* 0x000000523c54723c */ /* 0x040fe200000418ff */
[----:B------:R-:W3:Y:S04]  /*2000*/  LDSM.16.M88.4 R36, [R216+0x7800] ;  /* 0x00780000d824783b */ /* 0x000ee80000000200 */
[----:B------:R-:W3:Y:S01]  /*2010*/  LDSM.16.M88.4 R32, [R216+0x7c00] ;  /* 0x007c0000d820783b */ /* 0x000ee20000000200 */
[-C--:B-1----:R-:W-:Y:S03]  /*2020*/  HMMA.16816.F32.BF16 R28, R60, R4.reuse, RZ ;  /* 0x000000043c1c723c */ /* 0x082fe600000418ff */
[----:B------:R-:W0:Y:S03]  /*2030*/  LDGDEPBAR ;  /* 0x00000000000079af */ /* 0x000e260000000000 */
[----:B------:R-:W-:Y:S06]  /*2040*/  HMMA.16816.F32.BF16 R12, R56, R4, RZ ;  /* 0x00000004380c723c */ /* 0x000fec00000418ff */
[C---:B------:R-:W-:Y:S06]  /*2050*/  HMMA.16816.F32.BF16 R8, R60.reuse, R6, RZ ;  /* 0x000000063c08723c */ /* 0x040fec00000418ff */
[----:B------:R-:W-:Y:S06]  /*2060*/  HMMA.16816.F32.BF16 R72, R60, R70, RZ ;  /* 0x000000463c48723c */ /* 0x000fec00000418ff */
[C---:B------:R-:W-:Y:S06]  /*2070*/  HMMA.16816.F32.BF16 R88, R56.reuse, R80, RZ ;  /* 0x000000503858723c */ /* 0x040fec00000418ff */
[C---:B------:R-:W-:Y:S06]  /*2080*/  HMMA.16816.F32.BF16 R76, R56.reuse, R68, RZ ;  /* 0x00000044384c723c */ /* 0x040fec00000418ff */
[----:B------:R-:W-:Y:S06]  /*2090*/  HMMA.16816.F32.BF16 R4, R56, R6, RZ ;  /* 0x000000063804723c */ /* 0x000fec00000418ff */
[----:B------:R-:W-:Y:S06]  /*20a0*/  HMMA.16816.F32.BF16 R16, R60, R52, RZ ;  /* 0x000000343c10723c */ /* 0x000fec00000418ff */
[C---:B------:R-:W-:Y:S06]  /*20b0*/  HMMA.16816.F32.BF16 R80, R56.reuse, R82, RZ ;  /* 0x000000523850723c */ /* 0x040fec00000418ff */
[C---:B------:R-:W-:Y:S06]  /*20c0*/  HMMA.16816.F32.BF16 R68, R56.reuse, R70, RZ ;  /* 0x000000463844723c */ /* 0x040fec00000418ff */
[----:B------:R-:W-:Y:S06]  /*20d0*/  HMMA.16816.F32.BF16 R64, R56, R52, RZ ;  /* 0x000000343840723c */ /* 0x000fec00000418ff */
[-C--:B------:R-:W-:Y:S06]  /*20e0*/  HMMA.16816.F32.BF16 R60, R60, R54.reuse, RZ ;  /* 0x000000363c3c723c */ /* 0x080fec00000418ff */
[----:B------:R-:W-:Y:S01]  /*20f0*/  HMMA.16816.F32.BF16 R56, R56, R54, RZ ;  /* 0x000000363838723c */ /* 0x000fe200000418ff */
[----:B------:R-:W1:Y:S05]  /*2100*/  LDSM.16.M88.4 R52, [R217+0x2000] ;  /* 0x00200000d934783b */ /* 0x000e6a0000000200 */
[C---:B----4-:R-:W-:Y:S06]  /*2110*/  HMMA.16816.F32.BF16 R28, R108.reuse, R104, R28 ;  /* 0x000000686c1c723c */ /* 0x050fec000004181c */
[C---:B-----5:R-:W-:Y:S06]  /*2120*/  HMMA.16816.F32.BF16 R20, R108.reuse, R96, R20 ;  /* 0x000000606c14723c */ /* 0x060fec0000041814 */
        /* <DEDUP_REMOVED lines=9> */
[----:B------:R-:W4:Y:S05]  /*21c0*/  LDSM.16.M88.4 R92, [R215+0x3000] ;  /* 0x00300000d75c783b */ /* 0x000f2a0000000200 */
[C---:B------:R-:W-:Y:S06]  /*21d0*/  HMMA.16816.F32.BF16 R24, R108.reuse, R100, R24 ;  /* 0x000000646c18723c */ /* 0x040fec0000041818 */
[----:B------:R-:W-:Y:S01]  /*21e0*/  HMMA.16816.F32.BF16 R84, R108, R102, R84 ;  /* 0x000000666c54723c */ /* 0x000fe20000041854 */
[----:B------:R-:W5:Y:S05]  /*21f0*/  LDSM.16.M88.4 R108, [R215+0x2000] ;  /* 0x00200000d76c783b */ /* 0x000f6a0000000200 */
[C---:B------:R-:W-:Y:S06]  /*2200*/  HMMA.16816.F32.BF16 R12, R112.reuse, R104, R12 ;  /* 0x00000068700c723c */ /* 0x040fec000004180c */
[C---:B------:R-:W-:Y:S01]  /*2210*/  HMMA.16816.F32.BF16 R4, R112.reuse, R106, R4 ;  /* 0x0000006a7004723c */ /* 0x040fe20000041804 */
[----:B------:R-:W5:Y:S05]  /*2220*/  LDSM.16.M88.4 R104, [R213+0x7400] ;  /* 0x00740000d568783b */ /* 0x000f6a0000000200 */
[C---:B------:R-:W-:Y:S06]  /*2230*/  HMMA.16816.F32.BF16 R88, R112.reuse, R100, R88 ;  /* 0x000000647058723c */ /* 0x040fec0000041858 */
[----:B------:R-:W-:Y:S01]  /*2240*/  HMMA.16816.F32.BF16 R80, R112, R102, R80 ;  /* 0x000000667050723c */ /* 0x000fe20000041850 */
[----:B------:R-:W-:Y:S05]  /*2250*/  LDSM.16.M88.4 R100, [R213+0x7800] ;  /* 0x00780000d564783b */ /* 0x000fea0000000200 */
[C---:B--2---:R-:W-:Y:S06]  /*2260*/  HMMA.16816.F32.BF16 R28, R48.reuse, R44, R28 ;  /* 0x0000002c301c723c */ /* 0x044fec000004181c */
[C---:B------:R-:W-:Y:S06]  /*2270*/  HMMA.16816.F32.BF16 R8, R48.reuse, R46, R8 ;  /* 0x0000002e3008723c */ /* 0x040fec0000041808 */
[C---:B---3--:R-:W-:Y:S06]  /*2280*/  HMMA.16816.F32.BF16 R24, R48.reuse, R40, R24 ;  /* 0x000000283018723c */ /* 0x048fec0000041818 */
[C---:B------:R-:W-:Y:S06]  /*2290*/  HMMA.16816.F32.BF16 R20, R48.reuse, R36, R20 ;  /* 0x000000243014723c */ /* 0x040fec0000041814 */
[C---:B------:R-:W-:Y:S06]  /*22a0*/  HMMA.16816.F32.BF16 R16, R48.reuse, R32, R16 ;  /* 0x000000203010723c */ /* 0x040fec0000041810 */
[C---:B------:R-:W-:Y:S06]  /*22b0*/  HMMA.16816.F32.BF16 R84, R48.reuse, R42, R84 ;  /* 0x0000002a3054723c */ /* 0x040fec0000041854 */
[C---:B------:R-:W-:Y:S06]  /*22c0*/  HMMA.16816.F32.BF16 R72, R48.reuse, R38, R72 ;  /* 0x000000263048723c */ /* 0x040fec0000041848 */
[----:B------:R-:W-:Y:S01]  /*22d0*/  HMMA.16816.F32.BF16 R60, R48, R34, R60 ;  /* 0x00000022303c723c */ /* 0x000fe2000004183c */
[----:B------:R-:W2:Y:S05]  /*22e0*/  LDSM.16.M88.4 R48, [R213+0x7c00] ;  /* 0x007c0000d530783b */ /* 0x000eaa0000000200 */
[C---:B-1----:R-:W-:Y:S06]  /*22f0*/  HMMA.16816.F32.BF16 R12, R52.reuse, R44, R12 ;  /* 0x0000002c340c723c */ /* 0x042fec000004180c */
[C---:B------:R-:W-:Y:S01]  /*2300*/  HMMA.16816.F32.BF16 R112, R52.reuse, R46, R4 ;  /* 0x0000002e3470723c */ /* 0x040fe20000041804 */
[----:B------:R-:W-:Y:S04]  /*2310*/  LDSM.16.M88.4 R44, [R217+0x5000] ;  /* 0x00500000d92c783b */ /* 0x000fe80000000200 */
[----:B------:R-:W1:Y:S01]  /*2320*/  LDSM.16.M88.4 R4, [R216+0x8000] ;  /* 0x00800000d804783b */ /* 0x000e620000000200 */
[C---:B------:R-:W-:Y:S06]  /*2330*/  HMMA.16816.F32.BF16 R88, R52.reuse, R40, R88 ;  /* 0x000000283458723c */ /* 0x040fec0000041858 */
[C---:B------:R-:W-:Y:S01]  /*2340*/  HMMA.16816.F32.BF16 R80, R52.reuse, R42, R80 ;  /* 0x0000002a3450723c */ /* 0x040fe20000041850 */
[----:B------:R-:W-:Y:S05]  /*2350*/  LDSM.16.M88.4 R40, [R216+0x8400] ;  /* 0x00840000d828783b */ /* 0x000fea0000000200 */
[C---:B------:R-:W-:Y:S06]  /*2360*/  HMMA.16816.F32.BF16 R64, R52.reuse, R32, R64 ;  /* 0x000000203440723c */ /* 0x040fec0000041840 */
[C---:B------:R-:W-:Y:S06]  /*2370*/  HMMA.16816.F32.BF16 R76, R52.reuse, R36, R76 ;  /* 0x00000024344c723c */ /* 0x040fec000004184c */
[C---:B------:R-:W-:Y:S01]  /*2380*/  HMMA.16816.F32.BF16 R68, R52.reuse, R38, R68 ;  /* 0x000000263444723c */ /* 0x040fe20000041844 */
[----:B------:R-:W-:Y:S05]  /*2390*/  LDSM.16.M88.4 R36, [R216+0x8800] ;  /* 0x00880000d824783b */ /* 0x000fea0000000200 */
[----:B------:R-:W-:Y:S01]  /*23a0*/  HMMA.16816.F32.BF16 R56, R52, R34, R56 ;  /* 0x000000223438723c */ /* 0x000fe20000041838 */
[----:B------:R-:W-:Y:S05]  /*23b0*/  LDSM.16.M88.4 R32, [R216+0x8c00] ;  /* 0x008c0000d820783b */ /* 0x000fea0000000200 */
[C---:B----4-:R-:W-:Y:S01]  /*23c0*/  HMMA.16816.F32.BF16 R52, R92.reuse, R96, R28 ;  /* 0x000000605c34723c */ /* 0x050fe2000004181c */
[----:B------:R-:W3:Y:S05]  /*23d0*/  LDSM.16.M88.4 R28, [R217+0x4000] ;  /* 0x00400000d91c783b */ /* 0x000eea0000000200 */
[----:B------:R-:W-:Y:S06]  /*23e0*/  HMMA.16816.F32.BF16 R8, R92, R98, R8 ;  /* 0x000000625c08723c */ /* 0x000fec0000041808 */
[C---:B-----5:R-:W-:Y:S06]  /*23f0*/  HMMA.16816.F32.BF16 R12, R108.reuse, R96, R12 ;  /* 0x000000606c0c723c */ /* 0x060fec000004180c */
[----:B------:R-:W-:Y:S06]  /*2400*/  HMMA.16816.F32.BF16 R112, R108, R98, R112 ;  /* 0x000000626c70723c */ /* 0x000fec0000041870 */
[C---:B------:R-:W-:Y:S06]  /*2410*/  HMMA.16816.F32.BF16 R24, R92.reuse, R104, R24 ;  /* 0x000000685c18723c */ /* 0x040fec0000041818 */
[C---:B------:R-:W-:Y:S06]  /*2420*/  HMMA.16816.F32.BF16 R84, R92.reuse, R106, R84 ;  /* 0x0000006a5c54723c */ /* 0x040fec0000041854 */
[C---:B--2---:R-:W-:Y:S06]  /*2430*/  HMMA.16816.F32.BF16 R16, R92.reuse, R48, R16 ;  /* 0x000000305c10723c */ /* 0x044fec0000041810 */
[C---:B------:R-:W-:Y:S06]  /*2440*/  HMMA.16816.F32.BF16 R20, R92.reuse, R100, R20 ;  /* 0x000000645c14723c */ /* 0x040fec0000041814 */
[C---:B------:R-:W-:Y:S06]  /*2450*/  HMMA.16816.F32.BF16 R72, R92.reuse, R102, R72 ;  /* 0x000000665c48723c */ /* 0x040fec0000041848 */
[----:B------:R-:W-:Y:S01]  /*2460*/  HMMA.16816.F32.BF16 R60, R92, R50, R60 ;  /* 0x000000325c3c723c */ /* 0x000fe2000004183c */
[----:B------:R-:W-:Y:S05]  /*2470*/  LDSM.16.M88.4 R92, [R213+0x8000] ;  /* 0x00800000d55c783b */ /* 0x000fea0000000200 */
[C---:B------:R-:W-:Y:S06]  /*2480*/  HMMA.16816.F32.BF16 R64, R108.reuse, R48, R64 ;  /* 0x000000306c40723c */ /* 0x040fec0000041840 */
[----:B------:R-:W-:Y:S01]  /*2490*/  HMMA.16816.F32.BF16 R56, R108, R50, R56 ;  /* 0x000000326c38723c */ /* 0x000fe20000041838 */
[----:B------:R-:W2:Y:S05]  /*24a0*/  LDSM.16.M88.4 R48, [R215+0x4000] ;  /* 0x00400000d730783b */ /* 0x000eaa0000000200 */
[----:B-1----:R-:W-:Y:S01]  /*24b0*/  HMMA.16816.F32.BF16 R96, R44, R6, R8 ;  /* 0x000000062c60723c */ /* 0x002fe20000041808 */
[----:B------:R-:W1:Y:S05]  /*24c0*/  LDSM.16.M88.4 R8, [R215+0x5000] ;  /* 0x00500000d708783b */ /* 0x000e6a0000000200 */
[----:B------:R-:W-:Y:S06]  /*24d0*/  HMMA.16816.F32.BF16 R88, R108, R104, R88 ;  /* 0x000000686c58723c */ /* 0x000fec0000041858 */
[----:B------:R-:W-:Y:S06]  /*24e0*/  HMMA.16816.F32.BF16 R52, R44, R4, R52 ;  /* 0x000000042c34723c */ /* 0x000fec0000041834 */
[C---:B---3--:R-:W-:Y:S06]  /*24f0*/  HMMA.16816.F32.BF16 R112, R28.reuse, R6, R112 ;  /* 0x000000061c70723c */ /* 0x048fec0000041870 */
[----:B------:R-:W-:Y:S01]  /*2500*/  HMMA.16816.F32.BF16 R12, R28, R4, R12 ;  /* 0x000000041c0c723c */ /* 0x000fe2000004180c */
[----:B------:R-:W3:Y:S05]  /*2510*/  LDSM.16.M88.4 R4, [R213+0x8400] ;  /* 0x00840000d504783b */ /* 0x000eea0000000200 */
[C---:B------:R-:W-:Y:S06]  /*2520*/  HMMA.16816.F32.BF16 R76, R108.reuse, R100, R76 ;  /* 0x000000646c4c723c */ /* 0x040fec000004184c */
[----:B------:R-:W-:Y:S06]  /*2530*/  HMMA.16816.F32.BF16 R80, R108, R106, R80 ;  /* 0x0000006a6c50723c */ /* 0x000fec0000041850 */
[-C--:B------:R-:W-:Y:S06]  /*2540*/  HMMA.16816.F32.BF16 R88, R28, R40.reuse, R88 ;  /* 0x000000281c58723c */ /* 0x080fec0000041858 */
[----:B------:R-:W-:Y:S06]  /*2550*/  HMMA.16816.F32.BF16 R24, R44, R40, R24 ;  /* 0x000000282c18723c */ /* 0x000fec0000041818 */
[----:B--2---:R-:W-:Y:S06]  /*2560*/  HMMA.16816.F32.BF16 R112, R48, R94, R112 ;  /* 0x0000005e3070723c */ /* 0x004fec0000041870 */
[C---:B------:R-:W-:Y:S06]  /*2570*/  HMMA.16816.F32.BF16 R84, R44.reuse, R42, R84 ;  /* 0x0000002a2c54723c */ /* 0x040fec0000041854 */
[C---:B------:R-:W-:Y:S06]  /*2580*/  HMMA.16816.F32.BF16 R20, R44.reuse, R36, R20 ;  /* 0x000000242c14723c */ /* 0x040fec0000041814 */
[C---:B------:R-:W-:Y:S06]  /*2590*/  HMMA.16816.F32.BF16 R72, R44.reuse, R38, R72 ;  /* 0x000000262c48723c */ /* 0x040fec0000041848 */
[C---:B------:R-:W-:Y:S06]  /*25a0*/  HMMA.16816.F32.BF16 R16, R44.reuse, R32, R16 ;  /* 0x000000202c10723c */ /* 0x040fec0000041810 */
[----:B------:R-:W-:Y:S06]  /*25b0*/  HMMA.16816.F32.BF16 R60, R44, R34, R60 ;  /* 0x000000222c3c723c */ /* 0x000fec000004183c */
[----:B-1----:R-:W-:Y:S01]  /*25c0*/  HMMA.16816.F32.BF16 R96, R8, R94, R96 ;  /* 0x0000005e0860723c */ /* 0x002fe20000041860 */
[----:B------:R-:W-:-:S04]  /*25d0*/  IMAD.U32 R44, RZ, RZ, UR38 ;  /* 0x00000026ff2c7e24 */ /* 0x000fc8000f8e00ff */
[----:B------:R-:W-:Y:S01]  /*25e0*/  IMAD R44, R44, 0x40, R246 ;  /* 0x000000402c2c7824 */ /* 0x000fe200078e02f6 */
[----:B------:R-:W-:Y:S03]  /*25f0*/  HMMA.16816.F32.BF16 R76, R28, R36, R76 ;  /* 0x000000241c4c723c */ /* 0x000fe6000004184c */
[----:B------:R-:W-:-:S03]  /*2600*/  VIADD R40, R44, 0x1 ;  /* 0x000000012c287836 */ /* 0x000fc60000000000 */
[----:B------:R-:W-:Y:S01]  /*2610*/  HMMA.16816.F32.BF16 R80, R28, R42, R80 ;  /* 0x0000002a1c50723c */ /* 0x000fe20000041850 */
[----:B------:R-:W-:Y:S01]  /*2620*/  VIADD R37, R44, 0x8 ;  /* 0x000000082c257836 */ /* 0x000fe20000000000 */
[----:B------:R-:W-:Y:S01]  /*2630*/  ISETP.GE.AND P1, PT, R40, R240, PT ;  /* 0x000000f02800720c */ /* 0x000fe20003f26270 */
[----:B------:R-:W-:Y:S01]  /*2640*/  VIADD R36, R44, 0x9 ;  /* 0x000000092c247836 */ /* 0x000fe20000000000 */
[C---:B------:R-:W-:Y:S02]  /*2650*/  ISETP.GE.AND P4, PT, R40.reuse, R235, PT ;  /* 0x000000eb2800720c */ /* 0x040fe40003f86270 */
[C---:B------:R-:W-:Y:S01]  /*2660*/  ISETP.GE.AND P5, PT, R40.reuse, R226, PT ;  /* 0x000000e22800720c */ /* 0x040fe20003fa6270 */
[----:B---3--:R-:W-:Y:S01]  /*2670*/  HMMA.16816.F32.BF16 R88, R48, R4, R88 ;  /* 0x000000043058723c */ /* 0x008fe20000041858 */
[----:B------:R-:W-:Y:S02]  /*2680*/  ISETP.GE.AND P2, PT, R40, R3, PT ;  /* 0x000000032800720c */ /* 0x000fe40003f46270 */
[----:B------:R-:W1:Y:S01]  /*2690*/  LDSM.16.M88.4 R40, [R213+0x8800] ;  /* 0x00880000d528783b */ /* 0x000e620000000200 */
[----:B------:R-:W-:-:S02]  /*26a0*/  ISETP.GE.AND P0, PT, R37, R240, PT ;  /* 0x000000f02500720c */ /* 0x000fc40003f06270 */
[C---:B------:R-:W-:Y:S01]  /*26b0*/  ISETP.GE.AND P3, PT, R37.reuse, R235, PT ;  /* 0x000000eb2500720c */ /* 0x040fe20003f66270 */
[----:B------:R-:W-:Y:S01]  /*26c0*/  HMMA.16816.F32.BF16 R24, R8, R4, R24 ;  /* 0x000000040818723c */ /* 0x000fe20000041818 */
[----:B------:R-:W-:-:S04]  /*26d0*/  ISETP.GE.AND P6, PT, R37, R226, PT ;  /* 0x000000e22500720c */ /* 0x000fc80003fc6270 */
[----:B------:R-:W-:Y:S01]  /*26e0*/  FSEL R96, R96, -INF , !P6 ;  /* 0xff80000060607808 */ /* 0x000fe20007000000 */
[----:B------:R-:W-:Y:S01]  /*26f0*/  HMMA.16816.F32.BF16 R68, R108, R102, R68 ;  /* 0x000000666c44723c */ /* 0x000fe20000041844 */
[----:B------:R-:W-:Y:S01]  /*2700*/  VIADD R5, R44, 0x10 ;  /* 0x000000102c057836 */ /* 0x000fe20000000000 */
[----:B------:R-:W-:Y:S01]  /*2710*/  ISETP.GE.AND P6, PT, R36, R240, PT ;  /* 0x000000f02400720c */ /* 0x000fe20003fc6270 */
[----:B------:R-:W-:-:S03]  /*2720*/  VIADD R4, R44, 0x11 ;  /* 0x000000112c047836 */ /* 0x000fc60000000000 */
[-C--:B------:R-:W-:Y:S01]  /*2730*/  HMMA.16816.F32.BF16 R80, R48, R6.reuse, R80 ;  /* 0x000000063050723c */ /* 0x080fe20000041850 */
[----:B------:R-:W-:Y:S02]  /*2740*/  FSEL R110, R112, -INF , !P0 ;  /* 0xff800000706e7808 */ /* 0x000fe40004000000 */
[----:B------:R-:W-:Y:S02]  /*2750*/  FSEL R108, R114, -INF , !P3 ;  /* 0xff800000726c7808 */ /* 0x000fe40005800000 */
[-C--:B------:R-:W-:Y:S01]  /*2760*/  ISETP.GE.AND P0, PT, R37, R3.reuse, PT ;  /* 0x000000032500720c */ /* 0x080fe20003f06270 */
[----:B------:R-:W-:Y:S01]  /*2770*/  HMMA.16816.F32.BF16 R84, R8, R6, R84 ;  /* 0x000000060854723c */ /* 0x000fe20000041854 */
        /* <DEDUP_REMOVED lines=8> */
[----:B------:R-:W-:Y:S01]  /*2800*/  FSEL R109, R115, -INF , !P3 ;  /* 0xff800000736d7808 */ /* 0x000fe20005800000 */
[C---:B------:R-:W-:Y:S01]  /*2810*/  VIADD R33, R44.reuse, 0x18 ;  /* 0x000000182c217836 */ /* 0x040fe20000000000 */
[C---:B------:R-:W-:Y:S01]  /*2820*/  ISETP.GE.AND P3, PT, R5.reuse, R240, PT ;  /* 0x000000f00500720c */ /* 0x040fe20003f66270 */
[----:B------:R-:W-:Y:S01]  /*2830*/  VIADD R32, R44, 0x19 ;  /* 0x000000192c207836 */ /* 0x000fe20000000000 */
[----:B------:R-:W-:Y:S01]  /*2840*/  ISETP.GE.AND P0, PT, R5, R235, PT ;  /* 0x000000eb0500720c */ /* 0x000fe20003f06270 */
[----:B-1----:R-:W-:Y:S01]  /*2850*/  HMMA.16816.F32.BF16 R76, R48, R40, R76 ;  /* 0x00000028304c723c */ /* 0x002fe2000004184c */
[----:B------:R-:W-:-:S02]  /*2860*/  FSEL R111, R113, -INF , !P6 ;  /* 0xff800000716f7808 */ /* 0x000fc40007000000 */
[----:B------:R-:W-:Y:S02]  /*2870*/  FSEL R169, R88, -INF , !P3 ;  /* 0xff80000058a97808 */ /* 0x000fe40005800000 */
[----:B------:R-:W-:Y:S01]  /*2880*/  FSEL R174, R90, -INF , !P0 ;  /* 0xff8000005aae7808 */ /* 0x000fe20004000000 */
[----:B------:R-:W-:Y:S01]  /*2890*/  HMMA.16816.F32.BF16 R20, R8, R40, R20 ;  /* 0x000000280814723c */ /* 0x000fe20000041814 */
[C---:B------:R-:W-:Y:S02]  /*28a0*/  ISETP.GE.AND P6, PT, R5.reuse, R226, PT ;  /* 0x000000e20500720c */ /* 0x040fe40003fc6270 */
[----:B------:R-:W-:Y:S02]  /*28b0*/  ISETP.GE.AND P3, PT, R5, R3, PT ;  /* 0x000000030500720c */ /* 0x000fe40003f66270 */
[----:B------:R-:W-:Y:S01]  /*28c0*/  ISETP.GE.AND P0, PT, R4, R240, PT ;  /* 0x000000f00400720c */ /* 0x000fe20003f06270 */
[----:B------:R-:W-:Y:S01]  /*28d0*/  HMMA.16816.F32.BF16 R56, R28, R34, R56 ;  /* 0x000000221c38723c */ /* 0x000fe20000041838 */
[----:B------:R-:W-:-:S02]  /*28e0*/  FSEL R24, R24, -INF , !P6 ;  /* 0xff80000018187808 */ /* 0x000fc40007000000 */
[----:B------:R-:W-:Y:S02]  /*28f0*/  FSEL R26, R26, -INF , !P3 ;  /* 0xff8000001a1a7808 */ /* 0x000fe40005800000 */
[----:B------:R-:W-:Y:S01]  /*2900*/  FSEL R176, R89, -INF , !P0 ;  /* 0xff80000059b07808 */ /* 0x000fe20004000000 */
[-C--:B------:R-:W-:Y:S01]  /*2910*/  HMMA.16816.F32.BF16 R68, R48, R42.reuse, R68 ;  /* 0x0000002a3044723c */ /* 0x080fe20000041844 */
[----:B------:R-:W-:Y:S01]  /*2920*/  ISETP.GE.AND P6, PT, R4, R235, PT ;  /* 0x000000eb0400720c */ /* 0x000fe20003fc6270 */
[----:B------:R-:W-:Y:S01]  /*2930*/  VIADD R29, R44, 0x20 ;  /* 0x000000202c1d7836 */ /* 0x000fe20000000000 */
[----:B------:R-:W-:Y:S01]  /*2940*/  ISETP.GE.AND P3, PT, R4, R226, PT ;  /* 0x000000e20400720c */ /* 0x000fe20003f66270 */
[----:B------:R-:W-:Y:S01]  /*2950*/  VIADD R28, R44, 0x21 ;  /* 0x000000212c1c7836 */ /* 0x000fe20000000000 */
[----:B------:R-:W-:Y:S01]  /*2960*/  ISETP.GE.AND P0, PT, R4, R3, PT ;  /* 0x000000030400720c */ /* 0x000fe20003f06270 */
[----:B------:R-:W-:Y:S01]  /*2970*/  HMMA.16816.F32.BF16 R72, R8, R42, R72 ;  /* 0x0000002a0848723c */ /* 0x000fe20000041848 */
[----:B------:R-:W1:Y:S01]  /*2980*/  LDSM.16.M88.4 R4, [R213+0x8c00] ;  /* 0x008c0000d504783b */ /* 0x000e620000000200 */
[----:B------:R-:W-:Y:S01]  /*2990*/  FSEL R25, R25, -INF , !P3 ;  /* 0xff80000019197808 */ /* 0x000fe20005800000 */
[----:B------:R-:W-:-:S04]  /*29a0*/  DEPBAR.LE SB0, 0x0 ;  /* 0x000080000000791a */ /* 0x000fc80000000000 */
[----:B------:R-:W-:Y:S01]  /*29b0*/  FSEL R27, R27, -INF , !P0 ;  /* 0xff8000001b1b7808 */ /* 0x000fe20004000000 */
[-C--:B------:R-:W-:Y:S01]  /*29c0*/  HMMA.16816.F32.BF16 R52, R8, R92.reuse, R52 ;  /* 0x0000005c0834723c */ /* 0x080fe20000041834 */
[C---:B------:R-:W-:Y:S02]  /*29d0*/  ISETP.GE.AND P0, PT, R33.reuse, R240, PT ;  /* 0x000000f02100720c */ /* 0x040fe40003f06270 */
[C---:B------:R-:W-:Y:S02]  /*29e0*/  ISETP.GE.AND P3, PT, R33.reuse, R235, PT ;  /* 0x000000eb2100720c */ /* 0x040fe40003f66270 */
[----:B------:R-:W-:Y:S01]  /*29f0*/  FSEL R184, R80, -INF , !P0 ;  /* 0xff80000050b87808 */ /* 0x000fe20004000000 */
[----:B------:R-:W-:Y:S01]  /*2a00*/  HMMA.16816.F32.BF16 R12, R48, R92, R12 ;  /* 0x0000005c300c723c */ /* 0x000fe2000004180c */
[----:B------:R-:W-:Y:S02]  /*2a10*/  FSEL R203, R82, -INF , !P3 ;  /* 0xff80000052cb7808 */ /* 0x000fe40005800000 */
[----:B------:R-:W-:-:S02]  /*2a20*/  ISETP.GE.AND P0, PT, R33, R3, PT ;  /* 0x000000032100720c */ /* 0x000fc40003f06270 */
[----:B------:R-:W-:Y:S02]  /*2a30*/  ISETP.GE.AND P3, PT, R32, R226, PT ;  /* 0x000000e22000720c */ /* 0x000fe40003f66270 */
[----:B------:R-:W-:Y:S02]  /*2a40*/  FSEL R86, R86, -INF , !P0 ;  /* 0xff80000056567808 */ /* 0x000fe40004000000 */
[----:B------:R-:W-:Y:S02]  /*2a50*/  FSEL R85, R85, -INF , !P3 ;  /* 0xff80000055557808 */ /* 0x000fe40005800000 */
[C---:B------:R-:W-:Y:S02]  /*2a60*/  ISETP.GE.AND P0, PT, R32.reuse, R3, PT ;  /* 0x000000032000720c */ /* 0x040fe40003f06270 */
        /* <DEDUP_REMOVED lines=8> */
[----:B-1----:R-:W-:Y:S01]  /*2af0*/  HMMA.16816.F32.BF16 R16, R8, R4, R16 ;  /* 0x000000040810723c */ /* 0x002fe20000041810 */
[----:B------:R-:W-:-:S02]  /*2b00*/  ISETP.GE.AND P6, PT, R33, R226, PT ;  /* 0x000000e22100720c */ /* 0x000fc40003fc6270 */
[-C--:B------:R-:W-:Y:S02]  /*2b10*/  ISETP.GE.AND P3, PT, R29, R3.reuse, PT ;  /* 0x000000031d00720c */ /* 0x080fe40003f66270 */
[-C--:B------:R-:W-:Y:S01]  /*2b20*/  ISETP.GE.AND P0, PT, R28, R240.reuse, PT ;  /* 0x000000f01c00720c */ /* 0x080fe20003f06270 */
[----:B------:R-:W-:Y:S01]  /*2b30*/  HMMA.16816.F32.BF16 R60, R8, R6, R60 ;  /* 0x00000006083c723c */ /* 0x000fe2000004183c */
[----:B------:R-:W-:Y:S02]  /*2b40*/  FSEL R84, R84, -INF , !P6 ;  /* 0xff80000054547808 */ /* 0x000fe40007000000 */
[----:B------:R-:W-:Y:S01]  /*2b50*/  FSEL R183, R22, -INF , !P3 ;  /* 0xff80000016b77808 */ /* 0x000fe20005800000 */
[----:B------:R-:W-:Y:S01]  /*2b60*/  VIADD R22, R44, 0x28 ;  /* 0x000000282c167836 */ /* 0x000fe20000000000 */
[----:B------:R-:W-:Y:S01]  /*2b70*/  FSEL R190, R77, -INF , !P0 ;  /* 0xff8000004dbe7808 */ /* 0x000fe20004000000 */
[C---:B------:R-:W-:Y:S01]  /*2b80*/  HMMA.16816.F32.BF16 R64, R48.reuse, R4, R64 ;  /* 0x000000043040723c */ /* 0x040fe20000041840 */
[----:B------:R-:W-:Y:S01]  /*2b90*/  ISETP.GE.AND P6, PT, R32, R240, PT ;  /* 0x000000f02000720c */ /* 0x000fe20003fc6270 */
[----:B------:R-:W-:Y:S01]  /*2ba0*/  VIADD R9, R44, 0x30 ;  /* 0x000000302c097836 */ /* 0x000fe20000000000 */
[----:B------:R-:W-:Y:S01]  /*2bb0*/  ISETP.GE.AND P0, PT, R28, R3, PT ;  /* 0x000000031c00720c */ /* 0x000fe20003f06270 */
[----:B------:R-:W-:Y:S01]  /*2bc0*/  VIADD R8, R44, 0x31 ;  /* 0x000000312c087836 */ /* 0x000fe20000000000 */
[----:B------:R-:W-:Y:S01]  /*2bd0*/  FSEL R232, R81, -INF , !P6 ;  /* 0xff80000051e87808 */ /* 0x000fe20007000000 */
[----:B------:R-:W-:Y:S01]  /*2be0*/  HMMA.16816.F32.BF16 R56, R48, R6, R56 ;  /* 0x000000063038723c */ /* 0x000fe20000041838 */
[----:B------:R-:W-:Y:S01]  /*2bf0*/  FSEL R188, R23, -INF , !P0 ;  /* 0xff80000017bc7808 */ /* 0x000fe20004000000 */
[----:B------:R-:W-:Y:S01]  /*2c00*/  BAR.SYNC.DEFER_BLOCKING 0x0 ;  /* 0x0000000000007b1d */ /* 0x000fe20000010000 */
[----:B------:R-:W-:-:S02]  /*2c10*/  ISETP.GE.AND P6, PT, R29, R226, PT ;  /* 0x000000e21d00720c */ /* 0x000fc40003fc6270 */
[----:B------:R-:W-:Y:S02]  /*2c20*/  ISETP.GE.AND P0, PT, R22, R240, PT ;  /* 0x000000f01600720c */ /* 0x000fe40003f06270 */
[----:B------:R-:W-:Y:S01]  /*2c30*/  FSEL R210, R20, -INF , !P6 ;  /* 0xff80000014d27808 */ /* 0x000fe20007000000 */
[----:B------:R-:W-:Y:S01]  /*2c40*/  VIADD R20, R44, 0x29 ;  /* 0x000000292c147836 */ /* 0x000fe20000000000 */
[----:B------:R-:W-:Y:S02]  /*2c50*/  FSEL R197, R68, -INF , !P0 ;  /* 0xff80000044c57808 */ /* 0x000fe40004000000 */
[----:B------:R-:W-:Y:S02]  /*2c60*/  ISETP.GE.AND P0, PT, R22, R3, PT ;  /* 0x000000031600720c */ /* 0x000fe40003f06270 */
[----:B------:R-:W-:Y:S02]  /*2c70*/  ISETP.GE.AND P3, PT, R28, R226, PT ;  /* 0x000000e21c00720c */ /* 0x000fe40003f66270 */
        /* <DEDUP_REMOVED lines=12> */
[----:B------:R-:W-:-:S02]  /*2d40*/  ISETP.GE.AND P6, PT, R22, R226, PT ;  /* 0x000000e21600720c */ /* 0x000fc40003fc6270 */
[----:B------:R-:W-:Y:S02]  /*2d50*/  ISETP.GE.AND P3, PT, R20, R226, PT ;  /* 0x000000e21400720c */ /* 0x000fe40003f66270 */
[----:B------:R-:W-:Y:S02]  /*2d60*/  PLOP3.LUT P0, PT, PT, PT, UP0, 0x80, 0x0 ;  /* 0x000000000000781c */ /* 0x000fe40003f0f008 */
[----:B------:R-:W-:Y:S02]  /*2d70*/  FSEL R230, R72, -INF , !P6 ;  /* 0xff80000048e67808 */ /* 0x000fe40007000000 */
[----:B------:R-:W-:Y:S02]  /*2d80*/  FSEL R227, R73, -INF , !P3 ;  /* 0xff80000049e37808 */ /* 0x000fe40005800000 */
[C---:B------:R-:W-:Y:S02]  /*2d90*/  ISETP.GE.AND P6, PT, R20.reuse, R240, PT ;  /* 0x000000f01400720c */ /* 0x040fe40003fc6270 */
[----:B------:R-:W-:-:S02]  /*2da0*/  ISETP.GE.AND P3, PT, R20, R235, PT ;  /* 0x000000eb1400720c */ /* 0x000fc40003f66270 */
[----:B------:R-:W-:Y:S02]  /*2db0*/  FSEL R202, R69, -INF , !P6 ;  /* 0xff80000045ca7808 */ /* 0x000fe40007000000 */
[----:B------:R-:W-:Y:S02]  /*2dc0*/  FSEL R201, R71, -INF , !P3 ;  /* 0xff80000047c97808 */ /* 0x000fe40005800000 */
[----:B------:R-:W-:Y:S02]  /*2dd0*/  FSEL R55, R55, -INF , !P2 ;  /* 0xff80000037377808 */ /* 0x000fe40005000000 */
[-C--:B------:R-:W-:Y:S02]  /*2de0*/  ISETP.GE.AND P6, PT, R9, R226.reuse, PT ;  /* 0x000000e20900720c */ /* 0x080fe40003fc6270 */
[-C--:B------:R-:W-:Y:S02]  /*2df0*/  ISETP.GE.AND P3, PT, R8, R226.reuse, PT ;  /* 0x000000e20800720c */ /* 0x080fe40003f66270 */
[----:B------:R-:W-:-:S02]  /*2e00*/  ISETP.GE.AND P2, PT, R44, R226, PT ;  /* 0x000000e22c00720c */ /* 0x000fc40003f46270 */
[----:B------:R-:W-:Y:S02]  /*2e10*/  FSEL R13, R13, -INF , !P1 ;  /* 0xff8000000d0d7808 */ /* 0x000fe40004800000 */
[----:B------:R-:W-:Y:S02]  /*2e20*/  ISETP.GE.AND P1, PT, R44, R3, PT ;  /* 0x000000032c00720c */ /* 0x000fe40003f26270 */
[----:B------:R-:W-:Y:S02]  /*2e30*/  FSEL R198, R16, -INF , !P6 ;  /* 0xff80000010c67808 */ /* 0x000fe40007000000 */
[----:B------:R-:W-:Y:S02]  /*2e40*/  FSEL R196, R17, -INF , !P3 ;  /* 0xff80000011c47808 */ /* 0x000fe40005800000 */
[----:B------:R-:W-:Y:S02]  /*2e50*/  FSEL R53, R53, -INF , !P5 ;  /* 0xff80000035357808 */ /* 0x000fe40006800000 */
[----:B------:R-:W-:-:S02]  /*2e60*/  FSEL R52, R52, -INF , !P2 ;  /* 0xff80000034347808 */ /* 0x000fc40005000000 */
[CC--:B------:R-:W-:Y:S02]  /*2e70*/  ISETP.GE.AND P6, PT, R9.reuse, R240.reuse, PT ;  /* 0x000000f00900720c */ /* 0x0c0fe40003fc6270 */
[-C--:B------:R-:W-:Y:S02]  /*2e80*/  ISETP.GE.AND P3, PT, R9, R235.reuse, PT ;  /* 0x000000eb0900720c */ /* 0x080fe40003f66270 */
[C---:B------:R-:W-:Y:S02]  /*2e90*/  ISETP.GE.AND P5, PT, R8.reuse, R240, PT ;  /* 0x000000f00800720c */ /* 0x040fe40003fa6270 */
[----:B------:R-:W-:Y:S02]  /*2ea0*/  ISETP.GE.AND P2, PT, R8, R235, PT ;  /* 0x000000eb0800720c */ /* 0x000fe40003f46270 */
[----:B------:R-:W-:Y:S01]  /*2eb0*/  FSEL R5, R54, -INF , !P1 ;  /* 0xff80000036057808 */ /* 0x000fe20004800000 */
[----:B------:R-:W-:Y:S10]  /*2ec0*/  @!P0 BRA `(.L_x_403) ;  /* 0x0000000000608947 */ /* 0x000ff40003800000 */
[----:B------:R-:W-:Y:S01]  /*2ed0*/  UIADD3 UR11, UR34, -0x2, URZ ;  /* 0xfffffffe220b7890 */ /* 0x000fe2000fffe03f */
[----:B------:R-:W-:-:S03]  /*2ee0*/  MOV R6, UR13 ;  /* 0x0000000d00067c02 */ /* 0x000fc60008000f00 */
[----:B------:R-:W-:Y:S02]  /*2ef0*/  USHF.R.S32.HI UR10, URZ, 0x1f, UR11 ;  /* 0x0000001f3f0a7899 */ /* 0x000fe4000801140b */
[----:B------:R-:W-:Y:S01]  /*2f00*/  UIMAD UR5, UR24, UR11, URZ ;  /* 0x0000000b180572a4 */ /* 0x000fe2000f8e023f */
[----:B------:R-:W-:-:S03]  /*2f10*/  IMAD.U32 R4, RZ, RZ, UR11 ;  /* 0x0000000bff047e24 */ /* 0x000fc6000f8e00ff */
[----:B------:R-:W-:Y:S01]  /*2f20*/  UIMAD UR5, UR10, UR25, UR5 ;  /* 0x000000190a0572a4 */ /* 0x000fe2000f8e0205 */
[----:B------:R-:W-:Y:S02]  /*2f30*/  IMAD.WIDE.U32 R8, R4, UR25, R222 ;  /* 0x0000001904087c25 */ /* 0x000fe4000f8e00de */
[----:B------:R-:W-:Y:S02]  /*2f40*/  ULDC.64 UR10, c[0x0][0x218] ;  /* 0x00008600000a7ab9 */ /* 0x000fe40000000a00 */
[----:B------:R-:W-:Y:S01]  /*2f50*/  IMAD.U32 R4, RZ, RZ, UR12 ;  /* 0x0000000cff047e24 */ /* 0x000fe2000f8e00ff */
[----:B------:R-:W-:Y:S01]  /*2f60*/  LEA R10, P1, R8, UR10, 0x1 ;  /* 0x0000000a080a7c11 */ /* 0x000fe2000f8208ff */
[----:B------:R-:W-:-:S05]  /*2f70*/  VIADD R7, R9, UR5 ;  /* 0x0000000509077c36 */ /* 0x000fca0008000000 */
        /* <DEDUP_REMOVED lines=13> */
.L_x_403:
[----:B------:R-:W-:Y:S01]  /*3050*/  FMNMX.FTZ R7, R52, R53, !PT ;  /* 0x0000003534077209 */ /* 0x000fe20007810000 */
[----:B------:R-:W-:Y:S01]  /*3060*/  VIADD R234, R233, 0x4 ;  /* 0x00000004e9ea7836 */ /* 0x000fe20000000000 */
[----:B------:R-:W-:Y:S01]  /*3070*/  FMNMX.FTZ R165, R5, R55, !PT ;  /* 0x0000003705a57209 */ /* 0x000fe20007810000 */
[----:B------:R-:W-:Y:S01]  /*3080*/  USHF.L.U32 UR5, UR38, 0x1, URZ ;  /* 0x0000000126057899 */ /* 0x000fe2000800063f */
[----:B------:R-:W-:Y:S01]  /*3090*/  FMNMX.FTZ R7, R96, R7, !PT ;  /* 0x0000000760077209 */ /* 0x000fe20007810000 */
[----:B------:R-:W-:Y:S01]  /*30a0*/  IMAD.WIDE.U32 R250, R234, -0x326172a9, RZ ;  /* 0xcd9e8d57eafa7825 */ /* 0x000fe200078e00ff */
[----:B------:R-:W-:Y:S01]  /*30b0*/  FMNMX.FTZ R165, R98, R165, !PT ;  /* 0x000000a562a57209 */ /* 0x000fe20007810000 */
[----:B------:R-:W-:Y:S01]  /*30c0*/  UIADD3 UR20, UR33, -0x4498517b, URZ ;  /* 0xbb67ae8521147890 */ /* 0x000fe2000fffe03f */
[----:B------:R-:W-:Y:S01]  /*30d0*/  FMNMX.FTZ R7, R97, R7, !PT ;  /* 0x0000000761077209 */ /* 0x000fe20007810000 */
[----:B------:R-:W-:Y:S01]  /*30e0*/  VIADD R6, R44, 0x38 ;  /* 0x000000382c067836 */ /* 0x000fe20000000000 */
[----:B------:R-:W-:Y:S01]  /*30f0*/  FMNMX.FTZ R165, R99, R165, !PT ;  /* 0x000000a563a57209 */ /* 0x000fe20007810000 */
[----:B------:R-:W-:Y:S01]  /*3100*/  IMAD.WIDE.U32 R238, R228, -0x2daee0ad, RZ ;  /* 0xd2511f53e4ee7825 */ /* 0x000fe200078e00ff */
[----:B------:R-:W-:Y:S01]  /*3110*/  FMNMX.FTZ R7, R24, R7, !PT ;  /* 0x0000000718077209 */ /* 0x000fe20007810000 */
[----:B------:R-:W-:Y:S01]  /*3120*/  UIADD3 UR21, UR32, -0x61c88647, URZ ;  /* 0x9e3779b920157890 */ /* 0x000fe2000fffe03f */
[----:B------:R-:W-:Y:S01]  /*3130*/  FMNMX.FTZ R165, R26, R165, !PT ;  /* 0x000000a51aa57209 */ /* 0x000fe20007810000 */
[----:B------:R-:W-:Y:S01]  /*3140*/  IMAD.U32 R70, RZ, RZ, UR5 ;  /* 0x00000005ff467e24 */ /* 0x000fe2000f8e00ff */
[----:B------:R-:W-:Y:S01]  /*3150*/  FMNMX.FTZ R7, R25, R7, !PT ;  /* 0x0000000719077209 */ /* 0x000fe20007810000 */
[----:B------:R-:W-:Y:S01]  /*3160*/  VIADD R4, R44, 0x39 ;  /* 0x000000392c047836 */ /* 0x000fe20000000000 */
[----:B------:R-:W-:Y:S01]  /*3170*/  LOP3.LUT R229, R117, UR32, RZ, 0x3c, !PT ;  /* 0x0000002075e57c12 */ /* 0x000fe2000f8e3cff */
[----:B------:R-:W-:Y:S01]  /*3180*/  UIADD3 UR19, UR32, 0x3c6ef372, URZ ;  /* 0x3c6ef37220137890 */ /* 0x000fe2000fffe03f */
[----:B-1----:R-:W-:Y:S01]  /*3190*/  FMNMX.FTZ R9, R84, R7, !PT ;  /* 0x0000000754097209 */ /* 0x002fe20007810000 */
[----:B------:R-:W-:Y:S01]  /*31a0*/  UIADD3 UR18, UR33, 0x76cf5d0a, URZ ;  /* 0x76cf5d0a21127890 */ /* 0x000fe2000fffe03f */
[----:B------:R-:W-:Y:S01]  /*31b0*/  FMNMX.FTZ R165, R27, R165, !PT ;  /* 0x000000a51ba57209 */ /* 0x000fe20007810000 */
[----:B------:R-:W-:Y:S01]  /*31c0*/  UIADD3 UR16, UR33, 0x32370b8f, URZ ;  /* 0x32370b8f21107890 */ /* 0x000fe2000fffe03f */
[----:B------:R-:W-:Y:S01]  /*31d0*/  FMNMX.FTZ R9, R85, R9, !PT ;  /* 0x0000000955097209 */ /* 0x000fe20007810000 */
[----:B------:R-:W-:Y:S01]  /*31e0*/  UIADD3 UR17, UR32, -0x255992d5, URZ ;  /* 0xdaa66d2b20117890 */ /* 0x000fe2000fffe03f */
[----:B------:R-:W-:Y:S01]  /*31f0*/  LOP3.LUT R248, R251, R229, RZ, 0x3c, !PT ;  /* 0x000000e5fbf87212 */ /* 0x000fe200078e3cff */
[----:B------:R-:W-:Y:S01]  /*3200*/  UIADD3 UR15, UR32, 0x78dde6e4, URZ ;  /* 0x78dde6e4200f7890 */ /* 0x000fe2000fffe03f */
[----:B------:R-:W-:Y:S01]  /*3210*/  FMNMX.FTZ R9, R210, R9, !PT ;  /* 0x00000009d2097209 */ /* 0x000fe20007810000 */
[----:B------:R-:W-:Y:S01]  /*3220*/  UIADD3 UR14, UR33, -0x126145ec, URZ ;  /* 0xed9eba14210e7890 */ /* 0x000fe2000fffe03f */
[----:B------:R-:W-:Y:S01]  /*3230*/  FMNMX.FTZ R165, R86, R165, !PT ;  /* 0x000000a556a57209 */ /* 0x000fe20007810000 */
[----:B------:R-:W-:Y:S01]  /*3240*/  IMAD.WIDE.U32 R248, R248, -0x2daee0ad, RZ ;  /* 0xd2511f53f8f87825 */ /* 0x000fe200078e00ff */
[----:B------:R-:W-:Y:S01]  /*3250*/  FMNMX.FTZ R9, R211, R9, !PT ;  /* 0x00000009d3097209 */ /* 0x000fe20007810000 */
[----:B------:R-:W-:Y:S01]  /*3260*/  UIADD3 UR12, UR33, -0x56f99767, URZ ;  /* 0xa9066899210c7890 */ /* 0x000fe2000fffe03f */
[----:B------:R-:W-:Y:S01]  /*3270*/  FSEL R68, R15, -INF , !P4 ;  /* 0xff8000000f447808 */ /* 0x000fe20006000000 */
[----:B------:R-:W-:Y:S01]  /*3280*/  UIADD3 UR13, UR32, 0x1715609d, URZ ;  /* 0x1715609d200d7890 */ /* 0x000fe2000fffe03f */
[----:B------:R-:W-:Y:S01]  /*3290*/  FMNMX.FTZ R9, R230, R9, !PT ;  /* 0x00000009e6097209 */ /* 0x000fe20007810000 */
[----:B------:R-:W-:Y:S01]  /*32a0*/  IMAD.WIDE.U32 R208, R233, -0x326172a9, RZ ;  /* 0xcd9e8d57e9d07825 */ /* 0x000fe200078e00ff */
[----:B------:R-:W-:Y:S01]  /*32b0*/  ISETP.GE.AND P4, PT, R6, R226, PT ;  /* 0x000000e20600720c */ /* 0x000fe20003f86270 */
[----:B------:R-:W-:Y:S01]  /*32c0*/  ULDC UR37, c[0x0][0x2ec] ;  /* 0x0000bb0000257ab9 */ /* 0x000fe20000000800 */
[----:B------:R-:W-:Y:S01]  /*32d0*/  FMNMX.FTZ R9, R227, R9, !PT ;  /* 0x00000009e3097209 */ /* 0x000fe20007810000 */
[----:B------:R-:W1:Y:S01]  /*32e0*/  LDC.U8 R241, c[0x0][0x388] ;  /* 0x0000e200fff17b82 */ /* 0x000e620000000000 */
[----:B------:R-:W-:Y:S01]  /*32f0*/  FMNMX.FTZ R165, R87, R165, !PT ;  /* 0x000000a557a57209 */ /* 0x000fe20007810000 */
[----:B------:R-:W-:Y:S01]  /*3300*/  IMAD.IADD R2, R116, 0x1, R2 ;  /* 0x0000000174027824 */ /* 0x000fe200078e0202 */
[----:B------:R-:W-:Y:S01]  /*3310*/  FMNMX.FTZ R9, R198, R9, !PT ;  /* 0x00000009c6097209 */ /* 0x000fe20007810000 */
[----:B------:R-:W-:Y:S01]  /*3320*/  UIADD3 UR22, UR32, -0x4ab325aa, URZ ;  /* 0xb54cda5620167890 */ /* 0x000fe2000fffe03f */
[----:B------:R-:W-:Y:S01]  /*3330*/  ISETP.GE.AND P1, PT, R44, R240, PT ;  /* 0x000000f02c00720c */ /* 0x000fe20003f26270 */
[----:B------:R-:W-:Y:S01]  /*3340*/  UIADD3 UR29, UR33, 0x646e171e, URZ ;  /* 0x646e171e211d7890 */ /* 0x000fe2000fffe03f */
[----:B------:R-:W-:Y:S01]  /*3350*/  FSEL R178, R64, -INF , !P6 ;  /* 0xff80000040b27808 */ /* 0x000fe20007000000 */
[----:B------:R-:W-:Y:S01]  /*3360*/  UIADD3 UR5, UR5, 0x1, URZ ;  /* 0x0000000105057890 */ /* 0x000fe2000fffe03f */
[----:B------:R-:W-:-:S02]  /*3370*/  LOP3.LUT R70, R239, UR33, R70, 0x96, !PT ;  /* 0x00000021ef467c12 */ /* 0x000fc4000f8e9646 */
[----:B------:R-:W-:Y:S02]  /*3380*/  FSEL R195, R60, -INF , !P4 ;  /* 0xff8000003cc37808 */ /* 0x000fe40006000000 */
[----:B------:R-:W-:Y:S01]  /*3390*/  ISETP.GE.AND P6, PT, R4, R226, PT ;  /* 0x000000e20400720c */ /* 0x000fe20003fc6270 */
[----:B------:R-:W-:Y:S01]  /*33a0*/  IMAD.WIDE.U32 R70, R70, -0x326172a9, RZ ;  /* 0xcd9e8d5746467825 */ /* 0x000fe200078e00ff */
[----:B------:R-:W-:Y:S02]  /*33b0*/  FMNMX.FTZ R9, R196, R9, !PT ;  /* 0x00000009c4097209 */ /* 0x000fe40007810000 */
[----:B------:R-:W-:Y:S02]  /*33c0*/  FMNMX.FTZ R165, R183, R165, !PT ;  /* 0x000000a5b7a57209 */ /* 0x000fe40007810000 */
[----:B------:R-:W-:Y:S02]  /*33d0*/  FSEL R12, R12, -INF , !P1 ;  /* 0xff8000000c0c7808 */ /* 0x000fe40004800000 */
[----:B------:R-:W-:-:S02]  /*33e0*/  ISETP.GE.AND P1, PT, R6, R3, PT ;  /* 0x000000030600720c */ /* 0x000fc40003f26270 */
[----:B------:R-:W-:Y:S02]  /*33f0*/  LOP3.LUT R236, R249, UR20, R238, 0x96, !PT ;  /* 0x00000014f9ec7c12 */ /* 0x000fe4000f8e96ee */
[----:B------:R-:W-:Y:S02]  /*3400*/  FSEL R192, R61, -INF , !P6 ;  /* 0xff8000003dc07808 */ /* 0x000fe40007000000 */
[----:B------:R-:W-:Y:S01]  /*3410*/  FMNMX.FTZ R9, R195, R9, !PT ;  /* 0x00000009c3097209 */ /* 0x000fe20007810000 */
[----:B------:R-:W-:Y:S01]  /*3420*/  IMAD.WIDE.U32 R236, R236, -0x326172a9, RZ ;  /* 0xcd9e8d57ecec7825 */ /* 0x000fe200078e00ff */
[----:B------:R-:W-:Y:S02]  /*3430*/  FMNMX.FTZ R165, R188, R165, !PT ;  /* 0x000000a5bca57209 */ /* 0x000fe40007810000 */
[----:B------:R-:W-:Y:S02]  /*3440*/  FSEL R185, R62, -INF , !P1 ;  /* 0xff8000003eb97808 */ /* 0x000fe40004800000 */
[----:B------:R-:W-:-:S02]  /*3450*/  ISETP.GE.AND P4, PT, R6, R240, PT ;  /* 0x000000f00600720c */ /* 0x000fc40003f86270 */
[----:B------:R-:W-:Y:S02]  /*3460*/  ISETP.GE.AND P1, PT, R6, R235, PT ;  /* 0x000000eb0600720c */ /* 0x000fe40003f26270 */
[----:B------:R-:W-:Y:S02]  /*3470*/  FMNMX.FTZ R9, R192, R9, !PT ;  /* 0x00000009c0097209 */ /* 0x000fe40007810000 */
[----:B------:R-:W-:Y:S02]  /*3480*/  LOP3.LUT R6, R71, UR21, R250, 0x96, !PT ;  /* 0x0000001547067c12 */ /* 0x000fe4000f8e96fa */
[----:B------:R-:W-:Y:S01]  /*3490*/  FMNMX.FTZ R165, R191, R165, !PT ;  /* 0x000000a5bfa57209 */ /* 0x000fe20007810000 */
[----:B------:R-:W2:Y:S01]  /*34a0*/  SHFL.BFLY PT, R166, R9, 0x2, 0x1f ;  /* 0x0c401f0009a67f89 */ /* 0x000ea200000e0000 */
[----:B------:R-:W-:Y:S01]  /*34b0*/  LOP3.LUT R16, R237, UR19, R70, 0x96, !PT ;  /* 0x00000013ed107c12 */ /* 0x000fe2000f8e9646 */
[----:B------:R-:W-:Y:S01]  /*34c0*/  IMAD.WIDE.U32 R10, R6, -0x2daee0ad, RZ ;  /* 0xd2511f53060a7825 */ /* 0x000fe200078e00ff */
[----:B------:R-:W-:-:S02]  /*34d0*/  FMNMX.FTZ R165, R199, R165, !PT ;  /* 0x000000a5c7a57209 */ /* 0x000fc40007810000 */
[----:B------:R-:W-:Y:S01]  /*34e0*/  ISETP.GE.AND P6, PT, R44, R235, PT ;  /* 0x000000eb2c00720c */ /* 0x000fe20003fc6270 */
[----:B------:R-:W-:Y:S01]  /*34f0*/  IMAD.WIDE.U32 R16, R16, -0x2daee0ad, RZ ;  /* 0xd2511f5310107825 */ /* 0x000fe200078e00ff */
[----:B------:R-:W-:Y:S02]  /*3500*/  FMNMX.FTZ R165, R186, R165, !PT ;  /* 0x000000a5baa57209 */ /* 0x000fe40007810000 */
[----:B------:R-:W-:Y:S02]  /*3510*/  LOP3.LUT R6, R11, UR18, R248, 0x96, !PT ;  /* 0x000000120b067c12 */ /* 0x000fe4000f8e96f8 */
[----:B------:R-:W-:Y:S02]  /*3520*/  FSEL R54, R14, -INF , !P6 ;  /* 0xff8000000e367808 */ /* 0x000fe40007000000 */
[----:B------:R-:W-:Y:S02]  /*3530*/  ISETP.GE.AND P6, PT, R4, R3, PT ;  /* 0x000000030400720c */ /* 0x000fe40003fc6270 */
[----:B------:R-:W-:-:S02]  /*3540*/  FMNMX.FTZ R165, R182, R165, !PT ;  /* 0x000000a5b6a57209 */ /* 0x000fc40007810000 */
[----:B------:R-:W-:Y:S01]  /*3550*/  LOP3.LUT R15, R17, UR16, R10, 0x96, !PT ;  /* 0x00000010110f7c12 */ /* 0x000fe2000f8e960a */
[----:B------:R-:W-:Y:S01]  /*3560*/  IMAD.WIDE.U32 R10, R6, -0x326172a9, RZ ;  /* 0xcd9e8d57060a7825 */ /* 0x000fe200078e00ff */
[----:B------:R-:W-:Y:S02]  /*3570*/  FSEL R180, R63, -INF , !P6 ;  /* 0xff8000003fb47808 */ /* 0x000fe40007000000 */
[----:B------:R-:W-:Y:S01]  /*3580*/  FMNMX.FTZ R165, R185, R165, !PT ;  /* 0x000000a5b9a57209 */ /* 0x000fe20007810000 */
[----:B------:R-:W-:Y:S01]  /*3590*/  IMAD.WIDE.U32 R14, R15, -0x326172a9, RZ ;  /* 0xcd9e8d570f0e7825 */ /* 0x000fe200078e00ff */
[----:B------:R-:W-:Y:S02]  /*35a0*/  LOP3.LUT R7, R11, UR17, R236, 0x96, !PT ;  /* 0x000000110b077c12 */ /* 0x000fe4000f8e96ec */
[----:B------:R-:W-:Y:S02]  /*35b0*/  FMNMX.FTZ R165, R180, R165, !PT ;  /* 0x000000a5b4a57209 */ /* 0x000fe40007810000 */
[----:B------:R-:W-:Y:S01]  /*35c0*/  LOP3.LUT R8, R15, UR15, R10, 0x96, !PT ;  /* 0x0000000f0f087c12 */ /* 0x000fe2000f8e960a */
[----:B------:R-:W-:Y:S01]  /*35d0*/  IMAD.WIDE.U32 R18, R7, -0x2daee0ad, RZ ;  /* 0xd2511f5307127825 */ /* 0x000fe200078e00ff */
[----:B--2---:R-:W-:Y:S01]  /*35e0*/  FMNMX.FTZ R166, R9, R166, !PT ;  /* 0x000000a609a67209 */ /* 0x004fe20007810000 */
[----:B------:R-:W2:Y:S01]  /*35f0*/  SHFL.BFLY PT, R10, R165, 0x2, 0x1f ;  /* 0x0c401f00a50a7f89 */ /* 0x000ea200000e0000 */
[----:B------:R-:W-:Y:S01]  /*3600*/  FSEL R171, R66, -INF , !P3 ;  /* 0xff80000042ab7808 */ /* 0x000fe20005800000 */
[----:B------:R-:W-:Y:S01]  /*3610*/  IMAD.WIDE.U32 R8, R8, -0x2daee0ad, RZ ;  /* 0xd2511f5308087825 */ /* 0x000fe200078e00ff */
[----:B------:R-:W-:-:S02]  /*3620*/  ISETP.GE.AND P6, PT, R4, R240, PT ;  /* 0x000000f00400720c */ /* 0x000fc40003fc6270 */
[----:B------:R-:W-:Y:S02]  /*3630*/  ISETP.GE.AND P3, PT, R4, R235, PT ;  /* 0x000000eb0400720c */ /* 0x000fe40003f66270 */
[----:B------:R-:W-:Y:S02]  /*3640*/  LOP3.LUT R4, R19, UR14, R16, 0x96, !PT ;  /* 0x0000000e13047c12 */ /* 0x000fe4000f8e9610 */
        /* <DEDUP_REMOVED lines=9> */
[----:B------:R-:W-:Y:S01]  /*36e0*/  FMNMX.FTZ R11, R109, R11, !PT ;  /* 0x0000000b6d0b7209 */ /* 0x000fe20007810000 */
[----:B------:R-:W-:Y:S01]  /*36f0*/  SHFL.BFLY PT, R6, R166, 0x1, 0x1f ;  /* 0x0c201f00a6067f89 */ /* 0x000fe200000e0000 */
[----:B------:R-:W-:Y:S02]  /*3700*/  FMNMX.FTZ R14, R110, R14, !PT ;  /* 0x0000000e6e0e7209 */ /* 0x000fe40007810000 */
[----:B--2---:R-:W-:Y:S02]  /*3710*/  FMNMX.FTZ R165, R165, R10, !PT ;  /* 0x0000000aa5a57209 */ /* 0x004fe40007810000 */
        /* <DEDUP_REMOVED lines=17> */
[----:B--2---:R-:W-:Y:S02]  /*3830*/  FMNMX.FTZ R165, R165, R10, !PT ;  /* 0x0000000aa5a57209 */ /* 0x004fe40007810000 */
[----:B------:R-:W-:Y:S02]  /*3840*/  FSEL R60, R67, -INF , !P2 ;  /* 0xff800000433c7808 */ /* 0x000fe40005000000 */
[----:B------:R-:W-:Y:S01]  /*3850*/  FMNMX.FTZ R14, R202, R14, !PT ;  /* 0x0000000eca0e7209 */ /* 0x000fe20007810000 */
[----:B------:R-:W-:Y:S01]  /*3860*/  FMUL.FTZ R181, R165, UR37 ;  /* 0x00000025a5b57c20 */ /* 0x000fe20008410000 */
[----:B------:R-:W-:Y:S02]  /*3870*/  FMNMX.FTZ R167, R171, R167, !PT ;  /* 0x000000a7aba77209 */ /* 0x000fe40007810000 */
[----:B------:R-:W-:Y:S01]  /*3880*/  FSEL R164, R58, -INF , !P1 ;  /* 0xff8000003aa47808 */ /* 0x000fe20004800000 */
[----:B-1----:R-:W-:Y:S01]  /*3890*/  IMAD R58, R241, 0x10000, R241 ;  /* 0x00010000f13a7824 */ /* 0x002fe200078e02f1 */
[----:B------:R-:W-:-:S02]  /*38a0*/  FSETP.NEU.FTZ.AND P1, PT, R165, -INF , PT ;  /* 0xff800000a500780b */ /* 0x000fc40003f3d000 */
[----:B------:R-:W-:Y:S02]  /*38b0*/  FSEL R177, R65, -INF , !P5 ;  /* 0xff80000041b17808 */ /* 0x000fe40006800000 */
[----:B------:R-:W-:Y:S02]  /*38c0*/  FMNMX.FTZ R14, R178, R14, !PT ;  /* 0x0000000eb20e7209 */ /* 0x000fe40007810000 */
[----:B------:R-:W-:Y:S02]  /*38d0*/  FMNMX.FTZ R167, R60, R167, !PT ;  /* 0x000000a73ca77209 */ /* 0x000fe40007810000 */
[----:B------:R-:W-:Y:S02]  /*38e0*/  LOP3.LUT R206, R209, R229, RZ, 0x3c, !PT ;  /* 0x000000e5d1ce7212 */ /* 0x000fe400078e3cff */
[----:B------:R-:W-:Y:S02]  /*38f0*/  FSEL R181, R181, RZ, P1 ;  /* 0x000000ffb5b57208 */ /* 0x000fe40000800000 */
[----:B------:R-:W-:Y:S01]  /*3900*/  FSEL R175, R56, -INF , !P4 ;  /* 0xff80000038af7808 */ /* 0x000fe20006000000 */
[----:B------:R-:W-:Y:S01]  /*3910*/  IMAD.WIDE.U32 R206, R206, -0x2daee0ad, RZ ;  /* 0xd2511f53cece7825 */ /* 0x000fe200078e00ff */
[----:B------:R-:W-:-:S03]  /*3920*/  FSEL R59, R59, -INF , !P3 ;  /* 0xff8000003b3b7808 */ /* 0x000fc60005800000 */
[--C-:B------:R-:W-:Y:S01]  /*3930*/  FFMA.FTZ R44, R98, UR37, -R181.reuse ;  /* 0x00000025622c7c23 */ /* 0x100fe200080108b5 */
[----:B------:R-:W-:Y:S01]  /*3940*/  FMNMX.FTZ R168, R177, R14, !PT ;  /* 0x0000000eb1a87209 */ /* 0x000fe20007810000 */
[--C-:B------:R-:W-:Y:S01]  /*3950*/  FFMA.FTZ R42, R99, UR37, -R181.reuse ;  /* 0x00000025632a7c23 */ /* 0x100fe200080108b5 */
[----:B------:R-:W-:Y:S01]  /*3960*/  FMNMX.FTZ R167, R164, R167, !PT ;  /* 0x000000a7a4a77209 */ /* 0x000fe20007810000 */
[--C-:B------:R-:W-:Y:S01]  /*3970*/  FFMA.FTZ R48, R5, UR37, -R181.reuse ;  /* 0x0000002505307c23 */ /* 0x100fe200080108b5 */
[----:B------:R-:W-:Y:S01]  /*3980*/  FSEL R172, R57, -INF , !P6 ;  /* 0xff80000039ac7808 */ /* 0x000fe20007000000 */
[----:B------:R-:W-:Y:S01]  /*3990*/  FFMA.FTZ R49, R55, UR37, -R181 ;  /* 0x0000002537317c23 */ /* 0x000fe200080108b5 */
[----:B------:R-:W-:Y:S01]  /*39a0*/  FMNMX.FTZ R168, R175, R168, !PT ;  /* 0x000000a8afa87209 */ /* 0x000fe20007810000 */
[----:B------:R-:W-:Y:S01]  /*39b0*/  MUFU.EX2 R44, R44 ;  /* 0x0000002c002c7308 */ /* 0x000fe20000000800 */
[----:B------:R-:W-:Y:S01]  /*39c0*/  FMNMX.FTZ R167, R59, R167, !PT ;  /* 0x000000a73ba77209 */ /* 0x000fe20007810000 */
[----:B------:R-:W-:Y:S01]  /*39d0*/  IMAD.WIDE.U32 R14, R4, -0x2daee0ad, RZ ;  /* 0xd2511f53040e7825 */ /* 0x000fe200078e00ff */
[----:B------:R-:W-:-:S03]  /*39e0*/  FMNMX.FTZ R166, R166, R6, !PT ;  /* 0x00000006a6a67209 */ /* 0x000fc60007810000 */
[--C-:B------:R-:W-:Y:S01]  /*39f0*/  FFMA.FTZ R39, R26, UR37, -R181.reuse ;  /* 0x000000251a277c23 */ /* 0x100fe200080108b5 */
[----:B------:R-:W-:Y:S01]  /*3a00*/  LOP3.LUT R6, R16, 0xffff, RZ, 0xc0, !PT ;  /* 0x0000ffff10067812 */ /* 0x000fe200078ec0ff */
[--C-:B------:R-:W-:Y:S01]  /*3a10*/  FFMA.FTZ R38, R27, UR37, -R181.reuse ;  /* 0x000000251b267c23 */ /* 0x100fe200080108b5 */
[----:B------:R-:W-:Y:S01]  /*3a20*/  FMNMX.FTZ R168, R172, R168, !PT ;  /* 0x000000a8aca87209 */ /* 0x000fe20007810000 */
[----:B------:R-:W-:Y:S01]  /*3a30*/  FMUL.FTZ R194, R166, UR37 ;  /* 0x00000025a6c27c20 */ /* 0x000fe20008410000 */
[----:B------:R-:W-:Y:S01]  /*3a40*/  LEA R214, R2, UR4, 0x1 ;  /* 0x0000000402d67c11 */ /* 0x000fe2000f8e08ff */
[----:B------:R-:W1:Y:S01]  /*3a50*/  MUFU.EX2 R42, R42 ;  /* 0x0000002a002a7308 */ /* 0x000e620000000800 */
[----:B------:R-:W-:Y:S01]  /*3a60*/  LOP3.LUT R7, R137, UR18, R206, 0x96, !PT ;  /* 0x0000001289077c12 */ /* 0x000fe2000f8e96ce */
[----:B------:R-:W2:Y:S01]  /*3a70*/  SHFL.BFLY PT, R2, R167, 0x2, 0x1f ;  /* 0x0c401f00a7027f89 */ /* 0x000ea200000e0000 */
[----:B------:R-:W-:Y:S01]  /*3a80*/  SHF.R.U32.HI R9, RZ, 0x10, R16 ;  /* 0x00000010ff097819 */ /* 0x000fe20000011610 */
[----:B------:R-:W-:Y:S01]  /*3a90*/  IMAD R212, R0, 0x2, R214 ;  /* 0x0000000200d47824 */ /* 0x000fe200078e02d6 */
[----:B------:R-:W-:Y:S01]  /*3aa0*/  FSETP.NEU.FTZ.AND P5, PT, R166, -INF , PT ;  /* 0xff800000a600780b */ /* 0x000fe20003fbd000 */
[----:B------:R-:W-:Y:S01]  /*3ab0*/  IMAD.WIDE.U32 R62, R7, -0x326172a9, RZ ;  /* 0xcd9e8d57073e7825 */ /* 0x000fe200078e00ff */
[----:B------:R-:W-:Y:S01]  /*3ac0*/  SHF.R.U32.HI R10, RZ, 0x8, R6 ;  /* 0x00000008ff0a7819 */ /* 0x000fe20000011606 */
[----:B------:R-:W-:Y:S01]  /*3ad0*/  MUFU.EX2 R48, R48 ;  /* 0x0000003000307308 */ /* 0x000fe20000000800 */
[----:B------:R-:W3:Y:S01]  /*3ae0*/  SHFL.BFLY PT, R6, R168, 0x2, 0x1f ;  /* 0x0c401f00a8067f89 */ /* 0x000ee200000e0000 */
[----:B------:R-:W-:Y:S01]  /*3af0*/  SHF.R.U32.HI R131, RZ, 0x18, R16 ;  /* 0x00000018ff837819 */ /* 0x000fe20000011610 */
[--C-:B------:R-:W-:Y:S01]  /*3b00*/  FFMA.FTZ R87, R87, UR37, -R181.reuse ;  /* 0x0000002557577c23 */ /* 0x100fe200080108b5 */
[----:B------:R-:W-:Y:S01]  /*3b10*/  LOP3.LUT R9, R9, 0xff, RZ, 0xc0, !PT ;  /* 0x000000ff09097812 */ /* 0x000fe200078ec0ff */
[----:B------:R-:W-:Y:S01]  /*3b20*/  LDSM.16.MT88.4 R148, [R214+0x9000] ;  /* 0x00900000d694783b */ /* 0x000fe20000004200 */
[----:B------:R-:W-:Y:S01]  /*3b30*/  LOP3.LUT R7, R17, UR22, R18, 0x96, !PT ;  /* 0x0000001611077c12 */ /* 0x000fe2000f8e9612 */
[----:B------:R-:W-:Y:S01]  /*3b40*/  FFMA.FTZ R183, R183, UR37, -R181 ;  /* 0x00000025b7b77c23 */ /* 0x000fe200080108b5 */
[----:B------:R-:W-:Y:S01]  /*3b50*/  FSEL R194, R194, RZ, P5 ;  /* 0x000000ffc2c27208 */ /* 0x000fe20002800000 */
[----:B------:R-:W4:Y:S01]  /*3b60*/  MUFU.EX2 R49, R49 ;  /* 0x0000003100317308 */ /* 0x000f220000000800 */
[----:B------:R-:W-:Y:S01]  /*3b70*/  PRMT R131, R9, 0x5410, R131 ;  /* 0x0000541009837816 */ /* 0x000fe20000000083 */
[----:B------:R-:W-:Y:S01]  /*3b80*/  LDSM.16.MT88.4 R80, [R212+0x9000] ;  /* 0x00900000d450783b */ /* 0x000fe20000004200 */
[--C-:B------:R-:W-:Y:S01]  /*3b90*/  SHF.R.U32.HI R9, RZ, 0x10, R7.reuse ;  /* 0x00000010ff097819 */ /* 0x100fe20000011607 */
[--C-:B------:R-:W-:Y:S01]  /*3ba0*/  FFMA.FTZ R47, R52, UR37, -R194.reuse ;  /* 0x00000025342f7c23 */ /* 0x100fe200080108c2 */
[--C-:B------:R-:W-:Y:S01]  /*3bb0*/  FFMA.FTZ R46, R53, UR37, -R194.reuse ;  /* 0x00000025352e7c23 */ /* 0x100fe200080108c2 */
[----:B------:R-:W-:Y:S01]  /*3bc0*/  SHF.R.U32.HI R129, RZ, 0x18, R7 ;  /* 0x00000018ff817819 */ /* 0x000fe20000011607 */
[--C-:B------:R-:W-:Y:S01]  /*3bd0*/  FFMA.FTZ R45, R96, UR37, -R194.reuse ;  /* 0x00000025602d7c23 */ /* 0x100fe200080108c2 */
[----:B------:R-:W-:Y:S01]  /*3be0*/  LOP3.LUT R5, R9, 0xff, RZ, 0xc0, !PT ;  /* 0x000000ff09057812 */ /* 0x000fe200078ec0ff */
[--C-:B------:R-:W-:Y:S01]  /*3bf0*/  FFMA.FTZ R41, R97, UR37, -R194.reuse ;  /* 0x0000002561297c23 */ /* 0x100fe200080108c2 */
[----:B------:R-:W-:Y:S01]  /*3c00*/  LOP3.LUT R130, R16, 0xff, RZ, 0xc0, !PT ;  /* 0x000000ff10827812 */ /* 0x000fe200078ec0ff */
[----:B------:R-:W-:Y:S01]  /*3c10*/  MUFU.EX2 R47, R47 ;  /* 0x0000002f002f7308 */ /* 0x000fe20000000800 */
[--C-:B------:R-:W-:Y:S01]  /*3c20*/  HSET2.LE.AND R131, R131, R58.reuse, PT ;  /* 0x0000003a83837233 */ /* 0x100fe20003803000 */
[--C-:B------:R-:W-:Y:S01]  /*3c30*/  FFMA.FTZ R43, R24, UR37, -R194.reuse ;  /* 0x00000025182b7c23 */ /* 0x100fe200080108c2 */
[----:B------:R-:W-:Y:S01]  /*3c40*/  PRMT R129, R5, 0x5410, R129 ;  /* 0x0000541005817816 */ /* 0x000fe20000000081 */
[--C-:B------:R-:W-:Y:S01]  /*3c50*/  FFMA.FTZ R40, R25, UR37, -R194.reuse ;  /* 0x0000002519287c23 */ /* 0x100fe200080108c2 */
[----:B-1----:R-:W-:Y:S01]  /*3c60*/  F2FP.BF16.F32.PACK_AB R0, R42, R44 ;  /* 0x0000002c2a00723e */ /* 0x002fe200000010ff */
[----:B------:R-:W-:Y:S01]  /*3c70*/  FFMA.FTZ R37, R84, UR37, -R194 ;  /* 0x0000002554257c23 */ /* 0x000fe200080108c2 */
[----:B------:R-:W-:Y:S01]  /*3c80*/  LOP3.LUT R204, R207, UR20, R238, 0x96, !PT ;  /* 0x00000014cfcc7c12 */ /* 0x000fe2000f8e96ee */
[----:B------:R-:W1:Y:S01]  /*3c90*/  MUFU.EX2 R46, R46 ;  /* 0x0000002e002e7308 */ /* 0x000e620000000800 */
[----:B------:R-:W-:Y:S01]  /*3ca0*/  PRMT R130, R130, 0x5410, R10 ;  /* 0x0000541082827816 */ /* 0x000fe2000000000a */
[----:B------:R-:W-:Y:S01]  /*3cb0*/  FFMA.FTZ R36, R85, UR37, -R194 ;  /* 0x0000002555247c23 */ /* 0x000fe200080108c2 */
[----:B------:R-:W-:Y:S01]  /*3cc0*/  LOP3.LUT R10, R7, 0xffff, RZ, 0xc0, !PT ;  /* 0x0000ffff070a7812 */ /* 0x000fe200078ec0ff */
[----:B------:R-:W-:Y:S01]  /*3cd0*/  IMAD.WIDE.U32 R204, R204, -0x326172a9, RZ ;  /* 0xcd9e8d57cccc7825 */ /* 0x000fe200078e00ff */
[----:B------:R-:W-:Y:S01]  /*3ce0*/  LOP3.LUT R131, R131, R0, RZ, 0xc0, !PT ;  /* 0x0000000083837212 */ /* 0x000fe200078ec0ff */
[----:B------:R-:W-:Y:S01]  /*3cf0*/  LDSM.16.MT88.4 R96, [R214+0xa000] ;  /* 0x00a00000d660783b */ /* 0x000fe20000004200 */
[----:B------:R-:W-:Y:S01]  /*3d00*/  LOP3.LUT R128, R7, 0xff, RZ, 0xc0, !PT ;  /* 0x000000ff07807812 */ /* 0x000fe200078ec0ff */
[----:B------:R-:W-:Y:S01]  /*3d10*/  MUFU.EX2 R45, R45 ;  /* 0x0000002d002d7308 */ /* 0x000fe20000000800 */
[--C-:B------:R-:W-:Y:S01]  /*3d20*/  HSET2.LE.AND R129, R129, R58.reuse, PT ;  /* 0x0000003a81817233 */ /* 0x100fe20003803000 */
[----:B------:R-:W-:Y:S01]  /*3d30*/  LDSM.16.MT88.4 R104, [R212+0xa000] ;  /* 0x00a00000d468783b */ /* 0x000fe20000004200 */
[----:B----4-:R-:W-:Y:S01]  /*3d40*/  F2FP.BF16.F32.PACK_AB R0, R49, R48 ;  /* 0x000000303100723e */ /* 0x010fe200000010ff */
[----:B------:R-:W-:Y:S01]  /*3d50*/  IMAD.U32 R238, RZ, RZ, UR5 ;  /* 0x00000005ffee7e24 */ /* 0x000fe2000f8e00ff */
[----:B------:R-:W-:Y:S01]  /*3d60*/  SHF.R.U32.HI R7, RZ, 0x8, R10 ;  /* 0x00000008ff077819 */ /* 0x000fe2000001160a */
[----:B------:R-:W-:Y:S01]  /*3d70*/  LDSM.16.MT88.4 R120, [R214+0xb000] ;  /* 0x00b00000d678783b */ /* 0x000fe20000004200 */
[----:B--2---:R-:W-:Y:S01]  /*3d80*/  FMNMX.FTZ R167, R167, R2, !PT ;  /* 0x00000002a7a77209 */ /* 0x004fe20007810000 */
[----:B------:R-:W2:Y:S01]  /*3d90*/  MUFU.EX2 R41, R41 ;  /* 0x0000002900297308 */ /* 0x000ea20000000800 */
[----:B------:R-:W-:Y:S01]  /*3da0*/  PRMT R128, R128, 0x5410, R7 ;  /* 0x0000541080807816 */ /* 0x000fe20000000007 */
[----:B------:R-:W-:Y:S01]  /*3db0*/  LDSM.16.MT88.4 R28, [R214+0x9400] ;  /* 0x00940000d61c783b */ /* 0x000fe20000004200 */
[----:B---3--:R-:W-:Y:S01]  /*3dc0*/  FMNMX.FTZ R168, R168, R6, !PT ;  /* 0x00000006a8a87209 */ /* 0x008fe20007810000 */
[--C-:B------:R-:W-:Y:S01]  /*3dd0*/  FFMA.FTZ R188, R188, UR37, -R181.reuse ;  /* 0x00000025bcbc7c23 */ /* 0x100fe200080108b5 */
[----:B------:R-:W-:Y:S01]  /*3de0*/  LOP3.LUT R129, R129, R0, RZ, 0xc0, !PT ;  /* 0x0000000081817212 */ /* 0x000fe200078ec0ff */
[----:B------:R-:W-:Y:S01]  /*3df0*/  LDSM.16.MT88.4 R24, [R212+0x9400] ;  /* 0x00940000d418783b */ /* 0x000fe20000004200 */
[----:B------:R-:W-:Y:S01]  /*3e00*/  LOP3.LUT R70, R205, UR19, R70, 0x96, !PT ;  /* 0x00000013cd467c12 */ /* 0x000fe2000f8e9646 */
[----:B------:R-:W-:Y:S01]  /*3e10*/  MUFU.EX2 R43, R43 ;  /* 0x0000002b002b7308 */ /* 0x000fe20000000800 */
[--C-:B------:R-:W-:Y:S01]  /*3e20*/  HSET2.LE.AND R128, R128, R58.reuse, PT ;  /* 0x0000003a80807233 */ /* 0x100fe20003803000 */
[----:B------:R-:W3:Y:S01]  /*3e30*/  SHFL.BFLY PT, R0, R167, 0x1, 0x1f ;  /* 0x0c201f00a7007f89 */ /* 0x000ee200000e0000 */
[----:B-1----:R-:W-:Y:S01]  /*3e40*/  F2FP.BF16.F32.PACK_AB R2, R46, R47 ;  /* 0x0000002f2e02723e */ /* 0x002fe200000010ff */
[----:B------:R-:W-:Y:S01]  /*3e50*/  IMAD.WIDE.U32 R70, R70, -0x2daee0ad, RZ ;  /* 0xd2511f5346467825 */ /* 0x000fe200078e00ff */
[----:B------:R-:W-:Y:S01]  /*3e60*/  SHF.R.U32.HI R35, RZ, 0x18, R14 ;  /* 0x00000018ff237819 */ /* 0x000fe2000001160e */
[----:B------:R-:W1:Y:S01]  /*3e70*/  SHFL.BFLY PT, R9, R168, 0x1, 0x1f ;  /* 0x0c201f00a8097f89 */ /* 0x000e6200000e0000 */
[----:B------:R-:W-:Y:S01]  /*3e80*/  LOP3.LUT R128, R128, R2, RZ, 0xc0, !PT ;  /* 0x0000000280807212 */ /* 0x000fe200078ec0ff */
[----:B------:R-:W-:Y:S01]  /*3e90*/  MUFU.EX2 R40, R40 ;  /* 0x0000002800287308 */ /* 0x000fe20000000800 */
[----:B------:R-:W-:Y:S01]  /*3ea0*/  LOP3.LUT R136, R71, UR16, R136, 0x96, !PT ;  /* 0x0000001047887c12 */ /* 0x000fe2000f8e9688 */
[----:B------:R-:W-:Y:S01]  /*3eb0*/  LDSM.16.MT88.4 R20, [R214+0xa400] ;  /* 0x00a40000d614783b */ /* 0x000fe20000004200 */
[----:B------:R-:W-:Y:S01]  /*3ec0*/  SHF.R.U32.HI R2, RZ, 0x10, R14 ;  /* 0x00000010ff027819 */ /* 0x000fe2000001160e */
[----:B------:R-:W-:Y:S01]  /*3ed0*/  FFMA.FTZ R191, R191, UR37, -R181 ;  /* 0x00000025bfbf7c23 */ /* 0x000fe200080108b5 */
[----:B------:R-:W-:Y:S01]  /*3ee0*/  HSET2.LE.AND R130, R130, R58, PT ;  /* 0x0000003a82827233 */ /* 0x000fe20003803000 */
[----:B------:R-:W-:Y:S01]  /*3ef0*/  IMAD.WIDE.U32 R136, R136, -0x326172a9, RZ ;  /* 0xcd9e8d5788887825 */ /* 0x000fe200078e00ff */
[----:B------:R-:W-:Y:S01]  /*3f00*/  LOP3.LUT R2, R2, 0xff, RZ, 0xc0, !PT ;  /* 0x000000ff02027812 */ /* 0x000fe200078ec0ff */
[----:B------:R-:W-:Y:S01]  /*3f10*/  MUFU.EX2 R37, R37 ;  /* 0x0000002500257308 */ /* 0x000fe20000000800 */
[----:B--2---:R-:W-:Y:S01]  /*3f20*/  F2FP.BF16.F32.PACK_AB R5, R41, R45 ;  /* 0x0000002d2905723e */ /* 0x004fe200000010ff */
[----:B------:R-:W-:Y:S01]  /*3f30*/  LDSM.16.MT88.4 R16, [R212+0xa400] ;  /* 0x00a40000d410783b */ /* 0x000fe20000004200 */
[----:B------:R-:W-:Y:S01]  /*3f40*/  PRMT R35, R2, 0x5410, R35 ;  /* 0x0000541002237816 */ /* 0x000fe20000000023 */
[--C-:B------:R-:W-:Y:S01]  /*3f50*/  FFMA.FTZ R2, R86, UR37, -R181.reuse ;  /* 0x0000002556027c23 */ /* 0x100fe200080108b5 */
[----:B------:R-:W-:Y:S01]  /*3f60*/  LOP3.LUT R50, R63, UR17, R204, 0x96, !PT ;  /* 0x000000113f327c12 */ /* 0x000fe2000f8e96cc */
[----:B------:R-:W-:Y:S01]  /*3f70*/  FFMA.FTZ R199, R199, UR37, -R181 ;  /* 0x00000025c7c77c23 */ /* 0x000fe200080108b5 */
[----:B------:R-:W-:Y:S01]  /*3f80*/  LOP3.LUT R62, R137, UR15, R62, 0x96, !PT ;  /* 0x0000000f893e7c12 */ /* 0x000fe2000f8e963e */
[----:B------:R-:W2:Y:S01]  /*3f90*/  MUFU.EX2 R36, R36 ;  /* 0x0000002400247308 */ /* 0x000ea20000000800 */
[----:B------:R-:W-:Y:S01]  /*3fa0*/  LOP3.LUT R10, R14, 0xffff, RZ, 0xc0, !PT ;  /* 0x0000ffff0e0a7812 */ /* 0x000fe200078ec0ff */
[----:B------:R-:W-:Y:S01]  /*3fb0*/  IMAD.WIDE.U32 R64, R50, -0x2daee0ad, RZ ;  /* 0xd2511f5332407825 */ /* 0x000fe200078e00ff */
[----:B------:R-:W-:-:S03]  /*3fc0*/  LOP3.LUT R130, R130, R5, RZ, 0xc0, !PT ;  /* 0x0000000582827212 */ /* 0x000fc600078ec0ff */
[----:B------:R-:W-:Y:S01]  /*3fd0*/  FFMA.FTZ R198, R198, UR37, -R194 ;  /* 0x00000025c6c67c23 */ /* 0x000fe200080108c2 */
[----:B------:R-:W4:Y:S01]  /*3fe0*/  LDSM.16.MT88.4 R4, [R212+0xb000] ;  /* 0x00b00000d404783b */ /* 0x000f220000004200 */
[----:B------:R-:W-:Y:S01]  /*3ff0*/  LOP3.LUT R34, R14, 0xff, RZ, 0xc0, !PT ;  /* 0x000000ff0e227812 */ /* 0x000fe200078ec0ff */
[----:B------:R-:W-:Y:S01]  /*4000*/  IMAD.WIDE.U32 R62, R62, -0x2daee0ad, RZ ;  /* 0xd2511f533e3e7825 */ /* 0x000fe200078e00ff */
[----:B------:R-:W-:Y:S01]  /*4010*/  SHF.R.U32.HI R10, RZ, 0x8, R10 ;  /* 0x00000008ff0a7819 */ /* 0x000fe2000001160a */
[----:B------:R-:W-:Y:S01]  /*4020*/  MUFU.EX2 R2, R2 ;  /* 0x0000000200027308 */ /* 0x000fe20000000800 */
[----:B---3--:R-:W-:Y:S01]  /*4030*/  FMNMX.FTZ R167, R167, R0, !PT ;  /* 0x00000000a7a77209 */ /* 0x008fe20007810000 */
[C---:B------:R-:W-:Y:S01]  /*4040*/  HMMA.16816.F32.BF16 R156, R128.reuse, R148, RZ ;  /* 0x00000094809c723c */ /* 0x040fe200000418ff */
[----:B------:R-:W-:Y:S01]  /*4050*/  LOP3.LUT R8, R15, UR29, R8, 0x96, !PT ;  /* 0x0000001d0f087c12 */ /* 0x000fe2000f8e9608 */
[----:B------:R-:W-:Y:S01]  /*4060*/  FFMA.FTZ R196, R196, UR37, -R194 ;  /* 0x00000025c4c47c23 */ /* 0x000fe200080108c2 */
[----:B------:R-:W-:Y:S01]  /*4070*/  PRMT R34, R34, 0x5410, R10 ;  /* 0x0000541022227816 */ /* 0x000fe2000000000a */
[----:B------:R-:W-:Y:S01]  /*4080*/  FMUL.FTZ R66, R167, UR37 ;  /* 0x00000025a7427c20 */ /* 0x000fe20008410000 */
[----:B-1----:R-:W-:Y:S01]  /*4090*/  FMNMX.FTZ R168, R168, R9, !PT ;  /* 0x00000009a8a87209 */ /* 0x002fe20007810000 */
[----:B------:R-:W1:Y:S01]  /*40a0*/  MUFU.EX2 R0, R87 ;  /* 0x0000005700007308 */ /* 0x000e620000000800 */
[----:B------:R-:W-:Y:S01]  /*40b0*/  LOP3.LUT R10, R8, 0xffff, RZ, 0xc0, !PT ;  /* 0x0000ffff080a7812 */ /* 0x000fe200078ec0ff */
[C---:B------:R-:W-:Y:S01]  /*40c0*/  HMMA.16816.F32.BF16 R72, R128.reuse, R80, RZ ;  /* 0x000000508048723c */ /* 0x040fe200000418ff */
[----:B------:R-:W-:Y:S01]  /*40d0*/  SHF.R.U32.HI R33, RZ, 0x10, R8 ;  /* 0x00000010ff217819 */ /* 0x000fe20000011608 */
[----:B------:R-:W-:Y:S01]  /*40e0*/  FMUL.FTZ R173, R168, UR37 ;  /* 0x00000025a8ad7c20 */ /* 0x000fe20008410000 */
[----:B------:R-:W-:Y:S01]  /*40f0*/  LOP3.LUT R71, R63, UR12, R64, 0x96, !PT ;  /* 0x0000000c3f477c12 */ /* 0x000fe2000f8e9640 */
[--C-:B------:R-:W-:Y:S01]  /*4100*/  FFMA.FTZ R185, R185, UR37, -R181.reuse ;  /* 0x00000025b9b97c23 */ /* 0x100fe200080108b5 */
[----:B------:R-:W-:Y:S01]  /*4110*/  LOP3.LUT R32, R8, 0xff, RZ, 0xc0, !PT ;  /* 0x000000ff08207812 */ /* 0x000fe200078ec0ff */
[----:B------:R-:W-:Y:S01]  /*4120*/  MUFU.EX2 R39, R39 ;  /* 0x0000002700277308 */ /* 0x000fe20000000800 */
[----:B------:R-:W-:Y:S01]  /*4130*/  SHF.R.U32.HI R10, RZ, 0x8, R10 ;  /* 0x00000008ff0a7819 */ /* 0x000fe2000001160a */
[C---:B------:R-:W-:Y:S01]  /*4140*/  HMMA.16816.F32.BF16 R88, R128.reuse, R96, RZ ;  /* 0x000000608058723c */ /* 0x040fe200000418ff */
[----:B------:R-:W-:Y:S01]  /*4150*/  SHF.R.U32.HI R8, RZ, 0x18, R8 ;  /* 0x00000018ff087819 */ /* 0x000fe20000011608 */
[----:B------:R-:W-:Y:S01]  /*4160*/  FFMA.FTZ R195, R195, UR37, -R194 ;  /* 0x00000025c3c37c23 */ /* 0x000fe200080108c2 */
[----:B------:R-:W-:Y:S01]  /*4170*/  LOP3.LUT R33, R33, 0xff, RZ, 0xc0, !PT ;  /* 0x000000ff21217812 */ /* 0x000fe200078ec0ff */
[----:B------:R-:W-:Y:S01]  /*4180*/  FFMA.FTZ R186, R186, UR37, -R181 ;  /* 0x00000025baba7c23 */ /* 0x000fe200080108b5 */
[----:B------:R-:W-:Y:S01]  /*4190*/  FSETP.NEU.FTZ.AND P1, PT, R168, -INF , PT ;  /* 0xff800000a800780b */ /* 0x000fe20003f3d000 */
[----:B------:R-:W3:Y:S01]  /*41a0*/  MUFU.EX2 R38, R38 ;  /* 0x0000002600267308 */ /* 0x000ee20000000800 */
[----:B------:R-:W-:Y:S01]  /*41b0*/  LOP3.LUT R64, R65, UR14, R70, 0x96, !PT ;  /* 0x0000000e41407c12 */ /* 0x000fe2000f8e9646 */
[----:B------:R-:W-:Y:S01]  /*41c0*/  IMAD.WIDE.U32 R70, R71, -0x326172a9, RZ ;  /* 0xcd9e8d5747467825 */ /* 0x000fe200078e00ff */
[----:B------:R-:W-:Y:S01]  /*41d0*/  PRMT R32, R32, 0x5410, R10 ;  /* 0x0000541020207816 */ /* 0x000fe2000000000a */
[C---:B------:R-:W-:Y:S01]  /*41e0*/  HMMA.16816.F32.BF16 R140, R128.reuse, R104, RZ ;  /* 0x00000068808c723c */ /* 0x040fe200000418ff */
[----:B------:R-:W-:Y:S01]  /*41f0*/  PRMT R33, R33, 0x5410, R8 ;  /* 0x0000541021217816 */ /* 0x000fe20000000008 */
[----:B------:R-:W-:Y:S01]  /*4200*/  IMAD.WIDE.U32 R64, R64, -0x326172a9, RZ ;  /* 0xcd9e8d5740407825 */ /* 0x000fe200078e00ff */
[----:B------:R-:W-:Y:S01]  /*4210*/  FSEL R173, R173, RZ, P1 ;  /* 0x000000ffadad7208 */ /* 0x000fe20000800000 */
[----:B------:R-:W-:Y:S01]  /*4220*/  MUFU.EX2 R183, R183 ;  /* 0x000000b700b77308 */ /* 0x000fe20000000800 */
[----:B------:R-:W-:Y:S01]  /*4230*/  FSETP.NEU.FTZ.AND P1, PT, R167, -INF , PT ;  /* 0xff800000a700780b */ /* 0x000fe20003f3d000 */
[C---:B------:R-:W-:Y:S01]  /*4240*/  HMMA.16816.F32.BF16 R112, R128.reuse, R120, RZ ;  /* 0x000000788070723c */ /* 0x040fe200000418ff */
[--C-:B------:R-:W-:Y:S01]  /*4250*/  SHF.R.U32.HI R57, RZ, 0x10, R70.reuse ;  /* 0x00000010ff397819 */ /* 0x100fe20000011646 */
[--C-:B------:R-:W-:Y:S01]  /*4260*/  FFMA.FTZ R53, R12, UR37, -R173.reuse ;  /* 0x000000250c357c23 */ /* 0x100fe200080108ad */
[--C-:B------:R-:W-:Y:S01]  /*4270*/  HSET2.LE.AND R34, R34, R58.reuse, PT ;  /* 0x0000003a22227233 */ /* 0x100fe20003803000 */
[--C-:B------:R-:W-:Y:S01]  /*4280*/  FFMA.FTZ R52, R13, UR37, -R173.reuse ;  /* 0x000000250d347c23 */ /* 0x100fe200080108ad */
[--C-:B------:R-:W-:Y:S01]  /*4290*/  HSET2.LE.AND R35, R35, R58.reuse, PT ;  /* 0x0000003a23237233 */ /* 0x100fe20003803000 */
[----:B------:R-:W5:Y:S01]  /*42a0*/  LDSM.16.MT88.4 R12, [R214+0xb400] ;  /* 0x00b40000d60c783b */ /* 0x000f620000004200 */
[--C-:B------:R-:W-:Y:S01]  /*42b0*/  HSET2.LE.AND R32, R32, R58.reuse, PT ;  /* 0x0000003a20207233 */ /* 0x100fe20003803000 */
[--C-:B------:R-:W-:Y:S01]  /*42c0*/  FFMA.FTZ R51, R110, UR37, -R173.reuse ;  /* 0x000000256e337c23 */ /* 0x100fe200080108ad */
[----:B--2---:R-:W-:Y:S01]  /*42d0*/  F2FP.BF16.F32.PACK_AB R10, R36, R37 ;  /* 0x00000025240a723e */ /* 0x004fe200000010ff */
[--C-:B------:R-:W-:Y:S01]  /*42e0*/  FFMA.FTZ R50, R111, UR37, -R173.reuse ;  /* 0x000000256f327c23 */ /* 0x100fe200080108ad */
[----:B-1----:R-:W-:Y:S01]  /*42f0*/  F2FP.BF16.F32.PACK_AB R9, R0, R2 ;  /* 0x000000020009723e */ /* 0x002fe200000010ff */
[----:B------:R-:W-:Y:S01]  /*4300*/  MUFU.EX2 R53, R53 ;  /* 0x0000003500357308 */ /* 0x000fe20000000800 */
[----:B------:R-:W-:Y:S01]  /*4310*/  F2FP.BF16.F32.PACK_AB R8, R40, R43 ;  /* 0x0000002b2808723e */ /* 0x000fe200000010ff */
[C---:B----4-:R-:W-:Y:S01]  /*4320*/  HMMA.16816.F32.BF16 R124, R128.reuse, R4, RZ ;  /* 0x00000004807c723c */ /* 0x050fe200000418ff */
[--C-:B------:R-:W-:Y:S01]  /*4330*/  HSET2.LE.AND R33, R33, R58.reuse, PT ;  /* 0x0000003a21217233 */ /* 0x100fe20003803000 */
[--C-:B------:R-:W-:Y:S01]  /*4340*/  FFMA.FTZ R184, R184, UR37, -R173.reuse ;  /* 0x00000025b8b87c23 */ /* 0x100fe200080108ad */
[----:B---3--:R-:W-:Y:S01]  /*4350*/  F2FP.BF16.F32.PACK_AB R55, R38, R39 ;  /* 0x000000272637723e */ /* 0x008fe200000010ff */
[----:B------:R-:W-:Y:S01]  /*4360*/  FFMA.FTZ R170, R169, UR37, -R173 ;  /* 0x00000025a9aa7c23 */ /* 0x000fe200080108ad */
[----:B------:R-:W-:Y:S01]  /*4370*/  FSEL R66, R66, RZ, P1 ;  /* 0x000000ff42427208 */ /* 0x000fe20000800000 */
[----:B------:R-:W-:Y:S01]  /*4380*/  MUFU.EX2 R52, R52 ;  /* 0x0000003400347308 */ /* 0x000fe20000000800 */
[----:B------:R-:W-:Y:S01]  /*4390*/  SHF.R.U32.HI R61, RZ, 0x18, R70 ;  /* 0x00000018ff3d7819 */ /* 0x000fe20000011646 */
[C---:B------:R-:W-:Y:S01]  /*43a0*/  HMMA.16816.F32.BF16 R152, R128.reuse, R150, RZ ;  /* 0x000000968098723c */ /* 0x040fe200000418ff */
[----:B------:R-:W-:Y:S01]  /*43b0*/  LOP3.LUT R57, R57, 0xff, RZ, 0xc0, !PT ;  /* 0x000000ff39397812 */ /* 0x000fe200078ec0ff */
[--C-:B------:R-:W-:Y:S01]  /*43c0*/  FFMA.FTZ R56, R109, UR37, -R66.reuse ;  /* 0x000000256d387c23 */ /* 0x100fe20008010842 */
[----:B------:R-:W-:Y:S01]  /*43d0*/  LOP3.LUT R34, R34, R10, RZ, 0xc0, !PT ;  /* 0x0000000a22227212 */ /* 0x000fe200078ec0ff */
[--C-:B------:R-:W-:Y:S01]  /*43e0*/  FFMA.FTZ R169, R174, UR37, -R66.reuse ;  /* 0x00000025aea97c23 */ /* 0x100fe20008010842 */
[----:B------:R-:W-:Y:S01]  /*43f0*/  LOP3.LUT R35, R35, R9, RZ, 0xc0, !PT ;  /* 0x0000000923237212 */ /* 0x000fe200078ec0ff */
[----:B------:R-:W-:Y:S01]  /*4400*/  MUFU.EX2 R51, R51 ;  /* 0x0000003300337308 */ /* 0x000fe20000000800 */
[----:B------:R-:W-:Y:S01]  /*4410*/  LOP3.LUT R32, R32, R8, RZ, 0xc0, !PT ;  /* 0x0000000820207212 */ /* 0x000fe200078ec0ff */
[C---:B------:R-:W-:Y:S01]  /*4420*/  HMMA.16816.F32.BF16 R76, R128.reuse, R82, RZ ;  /* 0x00000052804c723c */ /* 0x040fe200000418ff */
[----:B------:R-:W-:Y:S01]  /*4430*/  LOP3.LUT R33, R33, R55, RZ, 0xc0, !PT ;  /* 0x0000003721217212 */ /* 0x000fe200078ec0ff */
[----:B------:R-:W1:Y:S01]  /*4440*/  LDSM.16.MT88.4 R8, [R212+0xb400] ;  /* 0x00b40000d408783b */ /* 0x000e620000004200 */
[--C-:B------:R-:W-:Y:S01]  /*4450*/  FFMA.FTZ R55, R54, UR37, -R66.reuse ;  /* 0x0000002536377c23 */ /* 0x100fe20008010842 */
[----:B------:R-:W-:Y:S01]  /*4460*/  PRMT R61, R57, 0x5410, R61 ;  /* 0x00005410393d7816 */ /* 0x000fe2000000003d */
[--C-:B------:R-:W-:Y:S01]  /*4470*/  FFMA.FTZ R54, R108, UR37, -R66.reuse ;  /* 0x000000256c367c23 */ /* 0x100fe20008010842 */
[----:B------:R-:W-:Y:S01]  /*4480*/  FFMA.FTZ R57, R68, UR37, -R66 ;  /* 0x0000002544397c23 */ /* 0x000fe20008010842 */
[C---:B------:R-:W-:Y:S01]  /*4490*/  LOP3.LUT R67, R70.reuse, 0xffff, RZ, 0xc0, !PT ;  /* 0x0000ffff46437812 */ /* 0x040fe200078ec0ff */
[----:B------:R-:W2:Y:S01]  /*44a0*/  MUFU.EX2 R50, R50 ;  /* 0x0000003200327308 */ /* 0x000ea20000000800 */
[----:B------:R-:W-:Y:S01]  /*44b0*/  LOP3.LUT R64, R71, UR22, R64, 0x96, !PT ;  /* 0x0000001647407c12 */ /* 0x000fe2000f8e9640 */
[C---:B------:R-:W-:Y:S01]  /*44c0*/  HMMA.16816.F32.BF16 R92, R128.reuse, R98, RZ ;  /* 0x00000062805c723c */ /* 0x040fe200000418ff */
[----:B------:R-:W-:Y:S01]  /*44d0*/  LOP3.LUT R63, R70, 0xff, RZ, 0xc0, !PT ;  /* 0x000000ff463f7812 */ /* 0x000fe200078ec0ff */
[----:B------:R-:W-:Y:S01]  /*44e0*/  FFMA.FTZ R174, R210, UR37, -R194 ;  /* 0x00000025d2ae7c23 */ /* 0x000fe200080108c2 */
[----:B------:R-:W-:Y:S01]  /*44f0*/  SHF.R.U32.HI R67, RZ, 0x8, R67 ;  /* 0x00000008ff437819 */ /* 0x000fe20000011643 */
[----:B------:R-:W-:Y:S01]  /*4500*/  FFMA.FTZ R197, R197, UR37, -R173 ;  /* 0x00000025c5c57c23 */ /* 0x000fe200080108ad */
[----:B------:R-:W-:Y:S01]  /*4510*/  LOP3.LUT R68, R64, 0xffff, RZ, 0xc0, !PT ;  /* 0x0000ffff40447812 */ /* 0x000fe200078ec0ff */
[----:B------:R-:W-:Y:S01]  /*4520*/  MUFU.EX2 R55, R55 ;  /* 0x0000003700377308 */ /* 0x000fe20000000800 */
[----:B------:R-:W-:Y:S01]  /*4530*/  SHF.R.U32.HI R70, RZ, 0x10, R64 ;  /* 0x00000010ff467819 */ /* 0x000fe20000011640 */
[C---:B------:R-:W-:Y:S01]  /*4540*/  HMMA.16816.F32.BF16 R100, R128.reuse, R106, RZ ;  /* 0x0000006a8064723c */ /* 0x040fe200000418ff */
[----:B------:R-:W-:Y:S01]  /*4550*/  PRMT R63, R63, 0x5410, R67 ;  /* 0x000054103f3f7816 */ /* 0x000fe20000000043 */
[--C-:B------:R-:W-:Y:S01]  /*4560*/  FFMA.FTZ R202, R202, UR37, -R173.reuse ;  /* 0x00000025caca7c23 */ /* 0x100fe200080108ad */
[----:B------:R-:W-:Y:S01]  /*4570*/  LOP3.LUT R67, R64, 0xff, RZ, 0xc0, !PT ;  /* 0x000000ff40437812 */ /* 0x000fe200078ec0ff */
[----:B------:R-:W-:Y:S01]  /*4580*/  FFMA.FTZ R200, R200, UR37, -R66 ;  /* 0x00000025c8c87c23 */ /* 0x000fe20008010842 */
[----:B------:R-:W-:Y:S01]  /*4590*/  SHF.R.U32.HI R69, RZ, 0x18, R64 ;  /* 0x00000018ff457819 */ /* 0x000fe20000011640 */
[----:B------:R-:W-:Y:S01]  /*45a0*/  MUFU.EX2 R54, R54 ;  /* 0x0000003600367308 */ /* 0x000fe20000000800 */
[----:B------:R-:W-:Y:S01]  /*45b0*/  SHF.R.U32.HI R68, RZ, 0x8, R68 ;  /* 0x00000008ff447819 */ /* 0x000fe20000011644 */
[C---:B------:R-:W-:Y:S01]  /*45c0*/  HMMA.16816.F32.BF16 R116, R128.reuse, R122, RZ ;  /* 0x0000007a8074723c */ /* 0x040fe200000418ff */
[----:B------:R-:W-:Y:S01]  /*45d0*/  LOP3.LUT R64, R70, 0xff, RZ, 0xc0, !PT ;  /* 0x000000ff46407812 */ /* 0x000fe200078ec0ff */
[----:B------:R-:W-:Y:S01]  /*45e0*/  FFMA.FTZ R201, R201, UR37, -R66 ;  /* 0x00000025c9c97c23 */ /* 0x000fe20008010842 */
[----:B------:R-:W-:Y:S01]  /*45f0*/  PRMT R67, R67, 0x5410, R68 ;  /* 0x0000541043437816 */ /* 0x000fe20000000044 */
[----:B------:R-:W-:Y:S01]  /*4600*/  FFMA.FTZ R187, R187, UR37, -R173 ;  /* 0x00000025bbbb7c23 */ /* 0x000fe200080108ad */
[----:B------:R-:W-:Y:S01]  /*4610*/  PRMT R64, R64, 0x5410, R69 ;  /* 0x0000541040407816 */ /* 0x000fe20000000045 */
[----:B------:R-:W3:Y:S01]  /*4620*/  MUFU.EX2 R56, R56 ;  /* 0x0000003800387308 */ /* 0x000ee20000000800 */
[----:B------:R-:W-:Y:S01]  /*4630*/  HMMA.16816.F32.BF16 R128, R128, R6, RZ ;  /* 0x000000068080723c */ /* 0x000fe200000418ff */
[--C-:B------:R-:W-:Y:S01]  /*4640*/  HSET2.LE.AND R63, R63, R58.reuse, PT ;  /* 0x0000003a3f3f7233 */ /* 0x100fe20003803000 */
[----:B------:R-:W-:Y:S01]  /*4650*/  FFMA.FTZ R190, R190, UR37, -R173 ;  /* 0x00000025bebe7c23 */ /* 0x000fe200080108ad */
[--C-:B------:R-:W-:Y:S01]  /*4660*/  HSET2.LE.AND R61, R61, R58.reuse, PT ;  /* 0x0000003a3d3d7233 */ /* 0x100fe20003803000 */
[--C-:B------:R-:W-:Y:S01]  /*4670*/  FFMA.FTZ R189, R189, UR37, -R66.reuse ;  /* 0x00000025bdbd7c23 */ /* 0x100fe20008010842 */
[--C-:B------:R-:W-:Y:S01]  /*4680*/  HSET2.LE.AND R67, R67, R58.reuse, PT ;  /* 0x0000003a43437233 */ /* 0x100fe20003803000 */
[C---:B------:R-:W-:Y:S01]  /*4690*/  HMMA.16816.F32.BF16 R156, R32.reuse, R28, R156 ;  /* 0x0000001c209c723c */ /* 0x040fe2000004189c */
[----:B------:R-:W4:Y:S01]  /*46a0*/  MUFU.EX2 R57, R57 ;  /* 0x0000003900397308 */ /* 0x000f220000000800 */
[----:B------:R-:W-:Y:S01]  /*46b0*/  HSET2.LE.AND R64, R64, R58, PT ;  /* 0x0000003a40407233 */ /* 0x000fe20003803000 */
[--C-:B------:R-:W-:Y:S01]  /*46c0*/  FFMA.FTZ R193, R193, UR37, -R66.reuse ;  /* 0x00000025c1c17c23 */ /* 0x100fe20008010842 */
[----:B--2---:R-:W-:Y:S01]  /*46d0*/  F2FP.BF16.F32.PACK_AB R134, R50, R51 ;  /* 0x000000333286723e */ /* 0x004fe200000010ff */
[----:B------:R-:W-:Y:S01]  /*46e0*/  FFMA.FTZ R182, R182, UR37, -R181 ;  /* 0x00000025b6b67c23 */ /* 0x000fe200080108b5 */
[----:B------:R-:W-:Y:S01]  /*46f0*/  F2FP.BF16.F32.PACK_AB R132, R52, R53 ;  /* 0x000000353484723e */ /* 0x000fe200000010ff */
[C---:B------:R-:W-:Y:S01]  /*4700*/  HMMA.16816.F32.BF16 R72, R32.reuse, R24, R72 ;  /* 0x000000182048723c */ /* 0x040fe20000041848 */
[----:B------:R-:W-:Y:S01]  /*4710*/  LOP3.LUT R134, R63, R134, RZ, 0xc0, !PT ;  /* 0x000000863f867212 */ /* 0x000fe200078ec0ff */
[--C-:B------:R-:W-:Y:S01]  /*4720*/  FFMA.FTZ R63, R232, UR37, -R173.reuse ;  /* 0x00000025e83f7c23 */ /* 0x100fe200080108ad */
[----:B---3--:R-:W-:Y:S01]  /*4730*/  F2FP.BF16.F32.PACK_AB R135, R56, R54 ;  /* 0x000000363887723e */ /* 0x008fe200000010ff */
[----:B------:R-:W2:Y:S01]  /*4740*/  MUFU.EX2 R170, R170 ;  /* 0x000000aa00aa7308 */ /* 0x000ea20000000800 */
[----:B------:R-:W-:Y:S01]  /*4750*/  LOP3.LUT R132, R67, R132, RZ, 0xc0, !PT ;  /* 0x0000008443847212 */ /* 0x000fe200078ec0ff */
[C---:B------:R-:W-:Y:S01]  /*4760*/  HMMA.16816.F32.BF16 R88, R32.reuse, R20, R88 ;  /* 0x000000142058723c */ /* 0x040fe20000041858 */
[----:B------:R-:W-:Y:S01]  /*4770*/  LOP3.LUT R135, R61, R135, RZ, 0xc0, !PT ;  /* 0x000000873d877212 */ /* 0x000fe200078ec0ff */
[----:B------:R-:W-:Y:S01]  /*4780*/  FFMA.FTZ R61, R231, UR37, -R66 ;  /* 0x00000025e73d7c23 */ /* 0x000fe20008010842 */
[----:B------:R-:W-:Y:S01]  /*4790*/  FFMA.FTZ R67, R176, UR37, -R173 ;  /* 0x00000025b0437c23 */ /* 0x000fe200080108ad */
[----:B------:R-:W-:Y:S01]  /*47a0*/  LOP3.LUT R238, R239, UR33, R238, 0x96, !PT ;  /* 0x00000021efee7c12 */ /* 0x000fe2000f8e96ee */
[----:B------:R-:W-:Y:S01]  /*47b0*/  FFMA.FTZ R176, R211, UR37, -R194 ;  /* 0x00000025d3b07c23 */ /* 0x000fe200080108c2 */
[----:B----4-:R-:W-:Y:S01]  /*47c0*/  F2FP.BF16.F32.PACK_AB R133, R57, R55 ;  /* 0x000000373985723e */ /* 0x010fe200000010ff */
[----:B------:R-:W-:Y:S01]  /*47d0*/  HMMA.16816.F32.BF16 R140, R32, R16, R140 ;  /* 0x00000010208c723c */ /* 0x000fe2000004188c */
[----:B------:R-:W-:Y:S01]  /*47e0*/  MUFU.EX2 R63, R63 ;  /* 0x0000003f003f7308 */ /* 0x000fe20000000800 */
[----:B------:R-:W-:Y:S01]  /*47f0*/  IMAD.WIDE.U32 R238, R238, -0x326172a9, RZ ;  /* 0xcd9e8d57eeee7825 */ /* 0x000fe200078e00ff */
[----:B------:R-:W-:-:S03]  /*4800*/  LOP3.LUT R133, R64, R133, RZ, 0xc0, !PT ;  /* 0x0000008540857212 */ /* 0x000fc600078ec0ff */
[----:B------:R-:W-:Y:S01]  /*4810*/  FADD.FTZ R52, R53, R52 ;  /* 0x0000003435347221 */ /* 0x000fe20000010000 */
[----:B------:R-:W-:Y:S01]  /*4820*/  LOP3.LUT R64, R65, UR13, R136, 0x96, !PT ;  /* 0x0000000d41407c12 */ /* 0x000fe2000f8e9688 */
[----:B-----5:R-:W-:Y:S01]  /*4830*/  HMMA.16816.F32.BF16 R112, R32, R12, R112 ;  /* 0x0000000c2070723c */ /* 0x020fe20000041870 */
[----:B------:R-:W-:Y:S01]  /*4840*/  FFMA.FTZ R65, R179, UR37, -R66 ;  /* 0x00000025b3417c23 */ /* 0x000fe20008010842 */
[C---:B------:R-:W-:Y:S01]  /*4850*/  LOP3.LUT R250, R239.reuse, UR21, R250, 0x96, !PT ;  /* 0x00000015effa7c12 */ /* 0x040fe2000f8e96fa */
[----:B------:R-:W-:Y:S01]  /*4860*/  MUFU.EX2 R61, R61 ;  /* 0x0000003d003d7308 */ /* 0x000fe20000000800 */
[----:B------:R-:W-:Y:S01]  /*4870*/  FFMA.FTZ R179, R230, UR37, -R194 ;  /* 0x00000025e6b37c23 */ /* 0x000fe200080108c2 */
[----:B------:R-:W-:Y:S01]  /*4880*/  LOP3.LUT R208, R239, UR21, R208, 0x96, !PT ;  /* 0x00000015efd07c12 */ /* 0x000fe2000f8e96d0 */
[----:B------:R-:W-:Y:S01]  /*4890*/  HMMA.16816.F32.BF16 R136, R132, R4, RZ ;  /* 0x000000048488723c */ /* 0x000fe200000418ff */
[----:B------:R-:W-:-:S04]  /*48a0*/  IMAD.WIDE.U32 R250, R250, -0x2daee0ad, RZ ;  /* 0xd2511f53fafa7825 */ /* 0x000fc800078e00ff */
[----:B------:R-:W-:Y:S01]  /*48b0*/  FADD.FTZ R55, R55, R57 ;  /* 0x0000003937377221 */ /* 0x000fe20000010000 */
[----:B------:R-:W-:Y:S01]  /*48c0*/  FADD.FTZ R46, R47, R46 ;  /* 0x0000002e2f2e7221 */ /* 0x000fe20000010000 */
[----:B------:R-:W-:Y:S01]  /*48d0*/  FADD.FTZ R48, R48, R49 ;  /* 0x0000003130307221 */ /* 0x000fe20000010000 */
[----:B------:R-:W-:Y:S01]  /*48e0*/  MUFU.EX2 R67, R67 ;  /* 0x0000004300437308 */ /* 0x000fe20000000800 */
[----:B------:R-:W-:Y:S01]  /*48f0*/  HMMA.16816.F32.BF16 R160, R132, R148, RZ ;  /* 0x0000009484a0723c */ /* 0x000fe200000418ff */
[----:B------:R-:W-:Y:S01]  /*4900*/  IMAD.WIDE.U32 R4, R64, -0x2daee0ad, RZ ;  /* 0xd2511f5340047825 */ /* 0x000fe200078e00ff */
[----:B------:R-:W-:-:S03]  /*4910*/  LOP3.LUT R248, R251, UR18, R248, 0x96, !PT ;  /* 0x00000012fbf87c12 */ /* 0x000fc6000f8e96f8 */
[----:B------:R-:W-:Y:S01]  /*4920*/  FADD.FTZ R52, R51, R52 ;  /* 0x0000003433347221 */ /* 0x000fe20000010000 */
[----:B------:R-:W-:Y:S01]  /*4930*/  FADD.FTZ R55, R54, R55 ;  /* 0x0000003736377221 */ /* 0x000fe20000010000 */
[----:B------:R-:W-:Y:S01]  /*4940*/  IMAD.WIDE.U32 R208, R208, -0x2daee0ad, RZ ;  /* 0xd2511f53d0d07825 */ /* 0x000fe200078e00ff */
[----:B------:R-:W-:Y:S01]  /*4950*/  HMMA.16816.F32.BF16 R68, R132, R80, RZ ;  /* 0x000000508444723c */ /* 0x000fe200000418ff */
[----:B------:R3:W-:Y:S02]  /*4960*/  MUFU.EX2 R64, R184 ;  /* 0x000000b800407308 */ /* 0x0007e40000000800 */
[----:B------:R-:W-:Y:S01]  /*4970*/  FADD.FTZ R46, R45, R46 ;  /* 0x0000002e2d2e7221 */ /* 0x000fe20000010000 */
[----:B------:R-:W-:Y:S01]  /*4980*/  IMAD.WIDE.U32 R248, R248, -0x326172a9, RZ ;  /* 0xcd9e8d57f8f87825 */ /* 0x000fe200078e00ff */
[----:B------:R-:W-:-:S03]  /*4990*/  LOP3.LUT R207, R209, UR18, R206, 0x96, !PT ;  /* 0x00000012d1cf7c12 */ /* 0x000fc6000f8e96ce */
[----:B------:R-:W-:Y:S01]  /*49a0*/  FADD.FTZ R48, R44, R48 ;  /* 0x000000302c307221 */ /* 0x000fe20000010000 */
[C---:B------:R-:W-:Y:S01]  /*49b0*/  HMMA.16816.F32.BF16 R84, R132.reuse, R96, RZ ;  /* 0x000000608454723c */ /* 0x040fe200000418ff */
[----:B------:R-:W-:Y:S01]  /*49c0*/  FFMA.FTZ R232, R172, UR37, -R173 ;  /* 0x00000025ace87c23 */ /* 0x000fe200080108ad */
[----:B------:R-:W-:Y:S01]  /*49d0*/  LOP3.LUT R236, R249, UR17, R236, 0x96, !PT ;  /* 0x00000011f9ec7c12 */ /* 0x000fe2000f8e96ec */
[----:B------:R-:W4:Y:S01]  /*49e0*/  MUFU.EX2 R169, R169 ;  /* 0x000000a900a97308 */ /* 0x000f220000000800 */
[----:B------:R-:W-:Y:S01]  /*49f0*/  FADD.FTZ R52, R50, R52 ;  /* 0x0000003432347221 */ /* 0x000fe20000010000 */
[----:B------:R-:W-:Y:S01]  /*4a00*/  FADD.FTZ R55, R56, R55 ;  /* 0x0000003738377221 */ /* 0x000fe20000010000 */
[C---:B------:R-:W-:Y:S01]  /*4a10*/  HMMA.16816.F32.BF16 R144, R132.reuse, R104, RZ ;  /* 0x000000688490723c */ /* 0x040fe200000418ff */
[----:B------:R-:W-:Y:S01]  /*4a20*/  FADD.FTZ R46, R41, R46 ;  /* 0x0000002e292e7221 */ /* 0x000fe20000010000 */
[----:B------:R-:W-:Y:S01]  /*4a30*/  FADD.FTZ R48, R42, R48 ;  /* 0x000000302a307221 */ /* 0x000fe20000010000 */
[----:B--2---:R-:W-:Y:S01]  /*4a40*/  FADD.FTZ R52, R170, R52 ;  /* 0x00000034aa347221 */ /* 0x004fe20000010000 */
[----:B------:R-:W-:Y:S01]  /*4a50*/  FFMA.FTZ R178, R178, UR37, -R173 ;  /* 0x00000025b2b27c23 */ /* 0x000fe200080108ad */
[----:B------:R-:W2:Y:S01]  /*4a60*/  MUFU.EX2 R65, R65 ;  /* 0x0000004100417308 */ /* 0x000ea20000000800 */
[C---:B------:R-:W-:Y:S01]  /*4a70*/  HMMA.16816.F32.BF16 R108, R132.reuse, R120, RZ ;  /* 0x00000078846c723c */ /* 0x040fe200000418ff */
[----:B---3--:R-:W-:Y:S01]  /*4a80*/  FFMA.FTZ R184, R227, UR37, -R194 ;  /* 0x00000025e3b87c23 */ /* 0x008fe200080108c2 */
[----:B------:R-:W-:Y:S01]  /*4a90*/  FFMA.FTZ R227, R180, UR37, -R181 ;  /* 0x00000025b4e37c23 */ /* 0x000fe200080108b5 */
[----:B------:R-:W-:Y:S01]  /*4aa0*/  FADD.FTZ R46, R43, R46 ;  /* 0x0000002e2b2e7221 */ /* 0x000fe20000010000 */
[----:B------:R-:W-:Y:S01]  /*4ab0*/  FADD.FTZ R48, R39, R48 ;  /* 0x0000003027307221 */ /* 0x000fe20000010000 */
[----:B------:R-:W-:Y:S01]  /*4ac0*/  FFMA.FTZ R177, R177, UR37, -R173 ;  /* 0x00000025b1b17c23 */ /* 0x000fe200080108ad */
[C---:B------:R-:W-:Y:S01]  /*4ad0*/  HMMA.16816.F32.BF16 R148, R132.reuse, R150, RZ ;  /* 0x000000968494723c */ /* 0x040fe200000418ff */
[----:B------:R-:W3:Y:S01]  /*4ae0*/  MUFU.EX2 R174, R174 ;  /* 0x000000ae00ae7308 */ /* 0x000ee20000000800 */
[----:B----4-:R-:W-:Y:S01]  /*4af0*/  FADD.FTZ R55, R169, R55 ;  /* 0x00000037a9377221 */ /* 0x010fe20000010000 */
[----:B------:R-:W-:Y:S01]  /*4b00*/  FFMA.FTZ R175, R175, UR37, -R173 ;  /* 0x00000025afaf7c23 */ /* 0x000fe200080108ad */
[----:B------:R-:W-:Y:S01]  /*4b10*/  FADD.FTZ R52, R67, R52 ;  /* 0x0000003443347221 */ /* 0x000fe20000010000 */
[----:B------:R-:W-:Y:S01]  /*4b20*/  FADD.FTZ R46, R40, R46 ;  /* 0x0000002e282e7221 */ /* 0x000fe20000010000 */
[C---:B------:R-:W-:Y:S01]  /*4b30*/  HMMA.16816.F32.BF16 R80, R132.reuse, R82, RZ ;  /* 0x000000528450723c */ /* 0x040fe200000418ff */
[----:B------:R-:W-:Y:S01]  /*4b40*/  FADD.FTZ R48, R38, R48 ;  /* 0x0000003026307221 */ /* 0x000fe20000010000 */
[--C-:B------:R-:W-:Y:S01]  /*4b50*/  FFMA.FTZ R171, R171, UR37, -R66.reuse ;  /* 0x00000025abab7c23 */ /* 0x100fe20008010842 */
[----:B------:R-:W4:Y:S01]  /*4b60*/  MUFU.EX2 R176, R176 ;  /* 0x000000b000b07308 */ /* 0x000f220000000800 */
[----:B--2---:R-:W-:Y:S01]  /*4b70*/  FADD.FTZ R55, R65, R55 ;  /* 0x0000003741377221 */ /* 0x004fe20000010000 */
[----:B------:R-:W-:Y:S01]  /*4b80*/  FFMA.FTZ R164, R164, UR37, -R66 ;  /* 0x00000025a4a47c23 */ /* 0x000fe20008010842 */
[----:B------:R-:W-:Y:S01]  /*4b90*/  HMMA.16816.F32.BF16 R96, R132, R98, RZ ;  /* 0x000000628460723c */ /* 0x000fe200000418ff */
[----:B------:R-:W-:Y:S01]  /*4ba0*/  FADD.FTZ R52, R64, R52 ;  /* 0x0000003440347221 */ /* 0x000fe20000010000 */
[----:B------:R-:W-:Y:S01]  /*4bb0*/  FADD.FTZ R46, R37, R46 ;  /* 0x0000002e252e7221 */ /* 0x000fe20000010000 */
[----:B------:R-:W-:-:S02]  /*4bc0*/  FADD.FTZ R48, R2, R48 ;  /* 0x0000003002307221 */ /* 0x000fc40000010000 */
[----:B------:R-:W2:Y:S01]  /*4bd0*/  MUFU.EX2 R188, R188 ;  /* 0x000000bc00bc7308 */ /* 0x000ea20000000800 */
[----:B------:R-:W-:Y:S01]  /*4be0*/  HMMA.16816.F32.BF16 R104, R132, R106, RZ ;  /* 0x0000006a8468723c */ /* 0x000fe200000418ff */
[----:B------:R-:W-:Y:S01]  /*4bf0*/  FADD.FTZ R52, R63, R52 ;  /* 0x000000343f347221 */ /* 0x000fe20000010000 */
[----:B------:R-:W-:Y:S01]  /*4c00*/  FADD.FTZ R46, R36, R46 ;  /* 0x0000002e242e7221 */ /* 0x000fe20000010000 */
[----:B------:R-:W-:-:S03]  /*4c10*/  FADD.FTZ R48, R0, R48 ;  /* 0x0000003000307221 */ /* 0x000fc60000010000 */
[----:B------:R-:W-:Y:S01]  /*4c20*/  HMMA.16816.F32.BF16 R120, R132, R122, RZ ;  /* 0x0000007a8478723c */ /* 0x000fe200000418ff */
[----:B------:R-:W5:Y:S01]  /*4c30*/  MUFU.EX2 R179, R179 ;  /* 0x000000b300b37308 */ /* 0x000f620000000800 */
[----:B---3--:R-:W-:Y:S01]  /*4c40*/  FADD.FTZ R46, R174, R46 ;  /* 0x0000002eae2e7221 */ /* 0x008fe20000010000 */
[----:B------:R-:W-:-:S03]  /*4c50*/  FADD.FTZ R48, R183, R48 ;  /* 0x00000030b7307221 */ /* 0x000fc60000010000 */
[C---:B-1----:R-:W-:Y:S01]  /*4c60*/  HMMA.16816.F32.BF16 R124, R32.reuse, R8, R124 ;  /* 0x00000008207c723c */ /* 0x042fe2000004187c */
[----:B----4-:R-:W-:Y:S02]  /*4c70*/  FADD.FTZ R46, R176, R46 ;  /* 0x0000002eb02e7221 */ /* 0x010fe40000010000 */
[----:B------:R-:W1:Y:S01]  /*4c80*/  MUFU.EX2 R184, R184 ;  /* 0x000000b800b87308 */ /* 0x000e620000000800 */
[----:B--2---:R-:W-:Y:S02]  /*4c90*/  FADD.FTZ R48, R188, R48 ;  /* 0x00000030bc307221 */ /* 0x004fe40000010000 */
[C---:B------:R-:W-:Y:S05]  /*4ca0*/  HMMA.16816.F32.BF16 R152, R32.reuse, R30, R152 ;  /* 0x0000001e2098723c */ /* 0x040fea0000041898 */
[----:B------:R-:W2:Y:S01]  /*4cb0*/  MUFU.EX2 R191, R191 ;  /* 0x000000bf00bf7308 */ /* 0x000ea20000000800 */
[----:B------:R-:W-:Y:S01]  /*4cc0*/  HMMA.16816.F32.BF16 R76, R32, R26, R76 ;  /* 0x0000001a204c723c */ /* 0x000fe2000004184c */
[----:B-----5:R-:W-:-:S05]  /*4cd0*/  FADD.FTZ R46, R179, R46 ;  /* 0x0000002eb32e7221 */ /* 0x020fca0000010000 */
        /* <DEDUP_REMOVED lines=11> */
[C---:B------:R-:W-:Y:S01]  /*4d90*/  LOP3.LUT R32, R4.reuse, 0xffff, RZ, 0xc0, !PT ;  /* 0x0000ffff04207812 */ /* 0x040fe200078ec0ff */
[----:B------:R-:W-:Y:S03]  /*4da0*/  MUFU.EX2 R200, R200 ;  /* 0x000000c800c87308 */ /* 0x000fe60000000800 */
[----:B------:R-:W-:Y:S02]  /*4db0*/  SHF.R.U32.HI R32, RZ, 0x8, R32 ;  /* 0x00000008ff207819 */ /* 0x000fe40000011620 */
[----:B------:R-:W-:Y:S01]  /*4dc0*/  LOP3.LUT R7, R5, UR29, R62, 0x96, !PT ;  /* 0x0000001d05077c12 */ /* 0x000fe2000f8e963e */
[----:B------:R-:W-:Y:S01]  /*4dd0*/  FFMA.FTZ R62, R203, UR37, -R66 ;  /* 0x00000025cb3e7c23 */ /* 0x000fe20008010842 */
[----:B------:R-:W-:Y:S01]  /*4de0*/  SHF.R.U32.HI R5, RZ, 0x10, R4 ;  /* 0x00000010ff057819 */ /* 0x000fe20000011604 */
[----:B------:R-:W-:Y:S01]  /*4df0*/  MUFU.EX2 R201, R201 ;  /* 0x000000c900c97308 */ /* 0x000fe20000000800 */
[----:B------:R-:W-:-:S02]  /*4e00*/  LOP3.LUT R6, R4, 0xff, RZ, 0xc0, !PT ;  /* 0x000000ff04067812 */ /* 0x000fc400078ec0ff */
[----:B------:R-:W-:Y:S02]  /*4e10*/  SHF.R.U32.HI R4, RZ, 0x18, R4 ;  /* 0x00000018ff047819 */ /* 0x000fe40000011604 */
[----:B------:R-:W-:Y:S02]  /*4e20*/  LOP3.LUT R5, R5, 0xff, RZ, 0xc0, !PT ;  /* 0x000000ff05057812 */ /* 0x000fe400078ec0ff */
[----:B------:R-:W-:Y:S01]  /*4e30*/  SHF.R.U32.HI R33, RZ, 0x10, R7 ;  /* 0x00000010ff217819 */ /* 0x000fe20000011607 */
[----:B------:R-:W1:Y:S01]  /*4e40*/  MUFU.EX2 R62, R62 ;  /* 0x0000003e003e7308 */ /* 0x000e620000000800 */
[----:B------:R-:W-:Y:S02]  /*4e50*/  PRMT R4, R5, 0x5410, R4 ;  /* 0x0000541005047816 */ /* 0x000fe40000000004 */
[----:B------:R-:W-:Y:S02]  /*4e60*/  LOP3.LUT R5, R7, 0xffff, RZ, 0xc0, !PT ;  /* 0x0000ffff07057812 */ /* 0x000fe400078ec0ff */
[----:B------:R-:W-:-:S02]  /*4e70*/  PRMT R6, R6, 0x5410, R32 ;  /* 0x0000541006067816 */ /* 0x000fc40000000020 */
[----:B------:R-:W-:Y:S01]  /*4e80*/  LOP3.LUT R32, R7, 0xff, RZ, 0xc0, !PT ;  /* 0x000000ff07207812 */ /* 0x000fe200078ec0ff */
[----:B------:R-:W2:Y:S01]  /*4e90*/  MUFU.EX2 R187, R187 ;  /* 0x000000bb00bb7308 */ /* 0x000ea20000000800 */
[----:B------:R-:W-:Y:S02]  /*4ea0*/  SHF.R.U32.HI R34, RZ, 0x8, R5 ;  /* 0x00000008ff227819 */ /* 0x000fe40000011605 */
[----:B------:R-:W-:Y:S02]  /*4eb0*/  SHF.R.U32.HI R7, RZ, 0x18, R7 ;  /* 0x00000018ff077819 */ /* 0x000fe40000011607 */
[----:B------:R-:W-:Y:S02]  /*4ec0*/  LOP3.LUT R5, R33, 0xff, RZ, 0xc0, !PT ;  /* 0x000000ff21057812 */ /* 0x000fe400078ec0ff */
[----:B------:R-:W-:Y:S01]  /*4ed0*/  HSET2.LE.AND R6, R6, R58, PT ;  /* 0x0000003a06067233 */ /* 0x000fe20003803000 */
[----:B------:R-:W3:Y:S01]  /*4ee0*/  MUFU.EX2 R190, R190 ;  /* 0x000000be00be7308 */ /* 0x000ee20000000800 */
[----:B------:R-:W-:Y:S01]  /*4ef0*/  PRMT R5, R5, 0x5410, R7 ;  /* 0x0000541005057816 */ /* 0x000fe20000000007 */
[----:B-1----:R-:W-:Y:S01]  /*4f00*/  FADD.FTZ R55, R62, R55 ;  /* 0x000000373e377221 */ /* 0x002fe20000010000 */
[----:B------:R-:W-:-:S02]  /*4f10*/  F2FP.BF16.F32.PACK_AB R7, R63, R64 ;  /* 0x000000403f07723e */ /* 0x000fc400000010ff */
[--C-:B------:R-:W-:Y:S01]  /*4f20*/  HSET2.LE.AND R4, R4, R58.reuse, PT ;  /* 0x0000003a04047233 */ /* 0x100fe20003803000 */
[----:B------:R-:W-:Y:S01]  /*4f30*/  FADD.FTZ R55, R61, R55 ;  /* 0x000000373d377221 */ /* 0x000fe20000010000 */
[----:B------:R-:W-:Y:S01]  /*4f40*/  LOP3.LUT R6, R6, R7, RZ, 0xc0, !PT ;  /* 0x0000000706067212 */ /* 0x000fe200078ec0ff */
[----:B------:R-:W1:Y:S01]  /*4f50*/  MUFU.EX2 R189, R189 ;  /* 0x000000bd00bd7308 */ /* 0x000e620000000800 */
[----:B------:R-:W-:Y:S01]  /*4f60*/  PRMT R32, R32, 0x5410, R34 ;  /* 0x0000541020207816 */ /* 0x000fe20000000022 */
[----:B--2---:R-:W-:Y:S01]  /*4f70*/  FADD.FTZ R52, R187, R52 ;  /* 0x00000034bb347221 */ /* 0x004fe20000010000 */
[----:B------:R-:W-:Y:S02]  /*4f80*/  F2FP.BF16.F32.PACK_AB R7, R61, R62 ;  /* 0x0000003e3d07723e */ /* 0x000fe400000010ff */
[--C-:B------:R-:W-:Y:S02]  /*4f90*/  HSET2.LE.AND R5, R5, R58.reuse, PT ;  /* 0x0000003a05057233 */ /* 0x100fe40003803000 */
[----:B------:R-:W-:Y:S01]  /*4fa0*/  LOP3.LUT R7, R4, R7, RZ, 0xc0, !PT ;  /* 0x0000000704077212 */ /* 0x000fe200078ec0ff */
[----:B------:R-:W2:Y:S01]  /*4fb0*/  MUFU.EX2 R193, R193 ;  /* 0x000000c100c17308 */ /* 0x000ea20000000800 */
[----:B------:R-:W-:Y:S01]  /*4fc0*/  HSET2.LE.AND R4, R32, R58, PT ;  /* 0x0000003a20047233 */ /* 0x000fe20003803000 */
[----:B---3--:R-:W-:Y:S01]  /*4fd0*/  FADD.FTZ R52, R190, R52 ;  /* 0x00000034be347221 */ /* 0x008fe20000010000 */
[----:B------:R-:W-:-:S03]  /*4fe0*/  F2FP.BF16.F32.PACK_AB R32, R67, R170 ;  /* 0x000000aa4320723e */ /* 0x000fc600000010ff */
[----:B------:R-:W-:Y:S01]  /*4ff0*/  FADD.FTZ R52, R197, R52 ;  /* 0x00000034c5347221 */ /* 0x000fe20000010000 */
[----:B------:R-:W-:Y:S01]  /*5000*/  LOP3.LUT R4, R4, R32, RZ, 0xc0, !PT ;  /* 0x0000002004047212 */ /* 0x000fe200078ec0ff */
[----:B------:R-:W3:Y:S01]  /*5010*/  MUFU.EX2 R198, R198 ;  /* 0x000000c600c67308 */ /* 0x000ee20000000800 */
[----:B------:R-:W-:Y:S01]  /*5020*/  F2FP.BF16.F32.PACK_AB R32, R65, R169 ;  /* 0x000000a94120723e */ /* 0x000fe200000010ff */
[----:B-1----:R-:W-:Y:S01]  /*5030*/  FADD.FTZ R55, R189, R55 ;  /* 0x00000037bd377221 */ /* 0x002fe20000010000 */
[----:B------:R-:W-:Y:S02]  /*5040*/  FADD.FTZ R52, R202, R52 ;  /* 0x00000034ca347221 */ /* 0x000fe40000010000 */
[----:B------:R-:W-:-:S03]  /*5050*/  LOP3.LUT R5, R5, R32, RZ, 0xc0, !PT ;  /* 0x0000002005057212 */ /* 0x000fc600078ec0ff */
[----:B------:R-:W1:Y:S01]  /*5060*/  MUFU.EX2 R196, R196 ;  /* 0x000000c400c47308 */ /* 0x000e620000000800 */
[----:B--2---:R-:W-:-:S03]  /*5070*/  FADD.FTZ R55, R193, R55 ;  /* 0x00000037c1377221 */ /* 0x004fc60000010000 */
[----:B------:R-:W-:Y:S01]  /*5080*/  HMMA.16816.F32.BF16 R84, R4, R20, R84 ;  /* 0x000000140454723c */ /* 0x000fe20000041854 */
[----:B------:R-:W-:-:S03]  /*5090*/  FADD.FTZ R55, R200, R55 ;  /* 0x00000037c8377221 */ /* 0x000fc60000010000 */
[----:B------:R-:W-:Y:S01]  /*50a0*/  MUFU.EX2 R185, R185 ;  /* 0x000000b900b97308 */ /* 0x000fe20000000800 */
[----:B------:R-:W-:Y:S01]  /*50b0*/  FADD.FTZ R55, R201, R55 ;  /* 0x00000037c9377221 */ /* 0x000fe20000010000 */
[----:B------:R-:W-:Y:S01]  /*50c0*/  HMMA.16816.F32.BF16 R136, R4, R8, R136 ;  /* 0x000000080488723c */ /* 0x000fe20000041888 */
[--C-:B------:R-:W-:Y:S01]  /*50d0*/  LOP3.LUT R20, R237, UR19, R238.reuse, 0x96, !PT ;  /* 0x00000013ed147c12 */ /* 0x100fe2000f8e96ee */
[----:B------:R-:W-:Y:S01]  /*50e0*/  IMAD.WIDE.U32 R236, R236, -0x2daee0ad, RZ ;  /* 0xd2511f53ecec7825 */ /* 0x000fe200078e00ff */
[----:B------:R-:W-:-:S03]  /*50f0*/  LOP3.LUT R238, R205, UR19, R238, 0x96, !PT ;  /* 0x00000013cdee7c12 */ /* 0x000fc6000f8e96ee */
[----:B---3--:R-:W-:Y:S01]  /*5100*/  FADD.FTZ R46, R198, R46 ;  /* 0x0000002ec62e7221 */ /* 0x008fe20000010000 */
[----:B------:R-:W-:Y:S01]  /*5110*/  IMAD.WIDE.U32 R20, R20, -0x2daee0ad, RZ ;  /* 0xd2511f5314147825 */ /* 0x000fe200078e00ff */
[C---:B------:R-:W-:Y:S01]  /*5120*/  HMMA.16816.F32.BF16 R144, R4.reuse, R16, R144 ;  /* 0x000000100490723c */ /* 0x040fe20000041890 */
[----:B------:R-:W-:Y:S02]  /*5130*/  MUFU.EX2 R227, R227 ;  /* 0x000000e300e37308 */ /* 0x000fe40000000800 */
[----:B-1----:R-:W-:Y:S01]  /*5140*/  FADD.FTZ R46, R196, R46 ;  /* 0x0000002ec42e7221 */ /* 0x002fe20000010000 */
[----:B------:R-:W-:Y:S01]  /*5150*/  IMAD.WIDE.U32 R238, R238, -0x2daee0ad, RZ ;  /* 0xd2511f53eeee7825 */ /* 0x000fe200078e00ff */
[----:B------:R-:W-:Y:S02]  /*5160*/  LOP3.LUT R32, R21, UR16, R250, 0x96, !PT ;  /* 0x0000001015207c12 */ /* 0x000fe4000f8e96fa */
[----:B------:R-:W-:Y:S01]  /*5170*/  LOP3.LUT R210, R237, UR14, R20, 0x96, !PT ;  /* 0x0000000eedd27c12 */ /* 0x000fe2000f8e9614 */
[C---:B------:R-:W-:Y:S01]  /*5180*/  HMMA.16816.F32.BF16 R108, R4.reuse, R12, R108 ;  /* 0x0000000c046c723c */ /* 0x040fe2000004186c */
[----:B------:R-:W-:Y:S01]  /*5190*/  LOP3.LUT R206, R239, UR16, R208, 0x96, !PT ;  /* 0x00000010efce7c12 */ /* 0x000fe2000f8e96d0 */
[----:B------:R-:W-:Y:S01]  /*51a0*/  IMAD.WIDE.U32 R32, R32, -0x326172a9, RZ ;  /* 0xcd9e8d5720207825 */ /* 0x000fe200078e00ff */
[----:B------:R-:W1:Y:S03]  /*51b0*/  MUFU.EX2 R195, R195 ;  /* 0x000000c300c37308 */ /* 0x000e660000000800 */
[----:B------:R-:W-:Y:S01]  /*51c0*/  IMAD.WIDE.U32 R210, R210, -0x326172a9, RZ ;  /* 0xcd9e8d57d2d27825 */ /* 0x000fe200078e00ff */
[----:B------:R-:W-:Y:S01]  /*51d0*/  LOP3.LUT R34, R33, UR15, R248, 0x96, !PT ;  /* 0x0000000f21227c12 */ /* 0x000fe2000f8e96f8 */
[C---:B------:R-:W-:Y:S03]  /*51e0*/  HMMA.16816.F32.BF16 R160, R4.reuse, R28, R160 ;  /* 0x0000001c04a0723c */ /* 0x040fe600000418a0 */
[----:B------:R-:W-:Y:S01]  /*51f0*/  LOP3.LUT R32, R211, UR13, R32, 0x96, !PT ;  /* 0x0000000dd3207c12 */ /* 0x000fe2000f8e9620 */
[----:B------:R-:W-:Y:S01]  /*5200*/  IMAD.WIDE.U32 R34, R34, -0x2daee0ad, RZ ;  /* 0xd2511f5322227825 */ /* 0x000fe200078e00ff */
[----:B------:R-:W2:Y:S01]  /*5210*/  MUFU.EX2 R186, R186 ;  /* 0x000000ba00ba7308 */ /* 0x000ea20000000800 */
[----:B------:R-:W-:Y:S03]  /*5220*/  HMMA.16816.F32.BF16 R68, R4, R24, R68 ;  /* 0x000000180444723c */ /* 0x000fe60000041844 */
[----:B------:R-:W-:-:S03]  /*5230*/  LOP3.LUT R8, R35, UR12, R236, 0x96, !PT ;  /* 0x0000000c23087c12 */ /* 0x000fc6000f8e96ec */
[C---:B------:R-:W-:Y:S01]  /*5240*/  HMMA.16816.F32.BF16 R148, R4.reuse, R30, R148 ;  /* 0x0000001e0494723c */ /* 0x040fe20000041894 */
[----:B------:R-:W3:Y:S01]  /*5250*/  LDSM.16.MT88.4 R28, [R214+0x9800] ;  /* 0x00980000d61c783b */ /* 0x000ee20000004200 */
[----:B------:R-:W-:Y:S01]  /*5260*/  IMAD.WIDE.U32 R16, R8, -0x326172a9, RZ ;  /* 0xcd9e8d5708107825 */ /* 0x000fe200078e00ff */
[----:B------:R-:W4:Y:S03]  /*5270*/  MUFU.EX2 R182, R182 ;  /* 0x000000b600b67308 */ /* 0x000f260000000800 */
[----:B-1----:R-:W-:Y:S01]  /*5280*/  FADD.FTZ R46, R195, R46 ;  /* 0x0000002ec32e7221 */ /* 0x002fe20000010000 */
[C---:B------:R-:W-:Y:S01]  /*5290*/  HMMA.16816.F32.BF16 R80, R4.reuse, R26, R80 ;  /* 0x0000001a0450723c */ /* 0x040fe20000041850 */
[C---:B------:R-:W-:Y:S01]  /*52a0*/  LOP3.LUT R8, R16.reuse, 0xffff, RZ, 0xc0, !PT ;  /* 0x0000ffff10087812 */ /* 0x040fe200078ec0ff */
[----:B------:R-:W1:Y:S01]  /*52b0*/  LDSM.16.MT88.4 R24, [R212+0x9800] ;  /* 0x00980000d418783b */ /* 0x000e620000004200 */
[----:B------:R-:W-:Y:S01]  /*52c0*/  LOP3.LUT R33, R16, 0xff, RZ, 0xc0, !PT ;  /* 0x000000ff10217812 */ /* 0x000fe200078ec0ff */
[----:B--2---:R-:W-:Y:S01]  /*52d0*/  FADD.FTZ R48, R186, R48 ;  /* 0x00000030ba307221 */ /* 0x004fe20000010000 */
[----:B------:R-:W-:Y:S01]  /*52e0*/  SHF.R.U32.HI R12, RZ, 0x8, R8 ;  /* 0x00000008ff0c7819 */ /* 0x000fe20000011608 */
[C---:B------:R-:W-:Y:S01]  /*52f0*/  HMMA.16816.F32.BF16 R96, R4.reuse, R22, R96 ;  /* 0x000000160460723c */ /* 0x040fe20000041860 */
[----:B------:R-:W-:Y:S01]  /*5300*/  LOP3.LUT R8, R17, UR22, R210, 0x96, !PT ;  /* 0x0000001611087c12 */ /* 0x000fe2000f8e96d2 */
[----:B------:R-:W2:Y:S01]  /*5310*/  LDSM.16.MT88.4 R20, [R214+0xa800] ;  /* 0x00a80000d614783b */ /* 0x000ea20000004200 */
[--C-:B------:R-:W-:Y:S01]  /*5320*/  SHF.R.U32.HI R9, RZ, 0x10, R16.reuse ;  /* 0x00000010ff097819 */ /* 0x100fe20000011610 */
[----:B------:R-:W-:Y:S01]  /*5330*/  MUFU.EX2 R175, R175 ;  /* 0x000000af00af7308 */ /* 0x000fe20000000800 */
[----:B------:R-:W-:Y:S01]  /*5340*/  SHF.R.U32.HI R35, RZ, 0x18, R16 ;  /* 0x00000018ff237819 */ /* 0x000fe20000011610 */
[----:B------:R-:W-:Y:S01]  /*5350*/  HMMA.16816.F32.BF16 R104, R4, R18, R104 ;  /* 0x000000120468723c */ /* 0x000fe20000041868 */
[----:B------:R-:W-:Y:S01]  /*5360*/  LOP3.LUT R16, R8, 0xffff, RZ, 0xc0, !PT ;  /* 0x0000ffff08107812 */ /* 0x000fe200078ec0ff */
[----:B----4-:R-:W-:Y:S01]  /*5370*/  FADD.FTZ R48, R182, R48 ;  /* 0x00000030b6307221 */ /* 0x010fe20000010000 */
[----:B------:R-:W-:-:S02]  /*5380*/  PRMT R33, R33, 0x5410, R12 ;  /* 0x0000541021217816 */ /* 0x000fc4000000000c */
[----:B------:R-:W-:Y:S01]  /*5390*/  LOP3.LUT R13, R9, 0xff, RZ, 0xc0, !PT ;  /* 0x000000ff090d7812 */ /* 0x000fe200078ec0ff */
[C---:B------:R-:W-:Y:S01]  /*53a0*/  HMMA.16816.F32.BF16 R120, R4.reuse, R14, R120 ;  /* 0x0000000e0478723c */ /* 0x040fe20000041878 */
[----:B------:R-:W-:Y:S01]  /*53b0*/  LOP3.LUT R12, R8, 0xff, RZ, 0xc0, !PT ;  /* 0x000000ff080c7812 */ /* 0x000fe200078ec0ff */
[----:B------:R-:W-:Y:S01]  /*53c0*/  MUFU.EX2 R232, R232 ;  /* 0x000000e800e87308 */ /* 0x000fe20000000800 */
[----:B------:R-:W-:Y:S01]  /*53d0*/  SHF.R.U32.HI R17, RZ, 0x10, R8 ;  /* 0x00000010ff117819 */ /* 0x000fe20000011608 */
[----:B------:R-:W-:Y:S01]  /*53e0*/  FADD.FTZ R48, R185, R48 ;  /* 0x00000030b9307221 */ /* 0x000fe20000010000 */
[----:B------:R-:W-:Y:S01]  /*53f0*/  SHF.R.U32.HI R9, RZ, 0x8, R16 ;  /* 0x00000008ff097819 */ /* 0x000fe20000011610 */
[----:B------:R-:W-:Y:S01]  /*5400*/  HMMA.16816.F32.BF16 R132, R4, R10, R132 ;  /* 0x0000000a0484723c */ /* 0x000fe20000041884 */
[----:B------:R-:W-:Y:S02]  /*5410*/  SHF.R.U32.HI R203, RZ, 0x18, R8 ;  /* 0x00000018ffcb7819 */ /* 0x000fe40000011608 */
[----:B------:R-:W-:Y:S01]  /*5420*/  LOP3.LUT R8, R17, 0xff, RZ, 0xc0, !PT ;  /* 0x000000ff11087812 */ /* 0x000fe200078ec0ff */
[----:B------:R-:W4:Y:S01]  /*5430*/  MUFU.EX2 R178, R178 ;  /* 0x000000b200b27308 */ /* 0x000f220000000800 */
[----:B------:R-:W-:Y:S01]  /*5440*/  PRMT R9, R12, 0x5410, R9 ;  /* 0x000054100c097816 */ /* 0x000fe20000000009 */
[----:B------:R-:W5:Y:S01]  /*5450*/  LDSM.16.MT88.4 R16, [R212+0xa800] ;  /* 0x00a80000d410783b */ /* 0x000f620000004200 */
[----:B------:R-:W-:-:S02]  /*5460*/  PRMT R35, R13, 0x5410, R35 ;  /* 0x000054100d237816 */ /* 0x000fc40000000023 */
[----:B------:R-:W-:Y:S01]  /*5470*/  PRMT R203, R8, 0x5410, R203 ;  /* 0x0000541008cb7816 */ /* 0x000fe200000000cb */
[----:B------:R-:W5:Y:S01]  /*5480*/  LDSM.16.MT88.4 R12, [R214+0xb800] ;  /* 0x00b80000d60c783b */ /* 0x000f620000004200 */
[--C-:B------:R-:W-:Y:S01]  /*5490*/  HSET2.LE.AND R4, R9, R58.reuse, PT ;  /* 0x0000003a09047233 */ /* 0x100fe20003803000 */
[----:B------:R-:W3:Y:S01]  /*54a0*/  MUFU.EX2 R177, R177 ;  /* 0x000000b100b17308 */ /* 0x000ee20000000800 */
[----:B------:R-:W-:Y:S01]  /*54b0*/  F2FP.BF16.F32.PACK_AB R5, R176, R174 ;  /* 0x000000aeb005723e */ /* 0x000fe200000010ff */
[----:B------:R-:W5:Y:S01]  /*54c0*/  LDSM.16.MT88.4 R8, [R212+0xb800] ;  /* 0x00b80000d408783b */ /* 0x000f620000004200 */
[----:B------:R-:W-:Y:S02]  /*54d0*/  F2FP.BF16.F32.PACK_AB R6, R188, R183 ;  /* 0x000000b7bc06723e */ /* 0x000fe400000010ff */
[----:B------:R-:W-:Y:S02]  /*54e0*/  LOP3.LUT R4, R4, R5, RZ, 0xc0, !PT ;  /* 0x0000000504047212 */ /* 0x000fe400078ec0ff */
[----:B------:R-:W-:Y:S01]  /*54f0*/  HSET2.LE.AND R5, R203, R58, PT ;  /* 0x0000003acb057233 */ /* 0x000fe20003803000 */
[----:B------:R-:W1:Y:S01]  /*5500*/  MUFU.EX2 R171, R171 ;  /* 0x000000ab00ab7308 */ /* 0x000e620000000800 */
[----:B------:R-:W-:Y:S01]  /*5510*/  F2FP.BF16.F32.PACK_AB R7, R184, R179 ;  /* 0x000000b3b807723e */ /* 0x000fe200000010ff */
[----:B----4-:R-:W-:-:S02]  /*5520*/  FADD.FTZ R52, R178, R52 ;  /* 0x00000034b2347221 */ /* 0x010fc40000010000 */
[----:B------:R-:W-:Y:S02]  /*5530*/  LOP3.LUT R5, R5, R6, RZ, 0xc0, !PT ;  /* 0x0000000605057212 */ /* 0x000fe400078ec0ff */
[--C-:B------:R-:W-:Y:S02]  /*5540*/  HSET2.LE.AND R6, R33, R58.reuse, PT ;  /* 0x0000003a21067233 */ /* 0x100fe40003803000 */
[----:B------:R-:W-:Y:S01]  /*5550*/  F2FP.BF16.F32.PACK_AB R33, R199, R191 ;  /* 0x000000bfc721723e */ /* 0x000fe200000010ff */
[----:B------:R-:W-:Y:S01]  /*5560*/  MUFU.EX2 R164, R164 ;  /* 0x000000a400a47308 */ /* 0x000fe20000000800 */
[----:B---3--:R-:W-:Y:S01]  /*5570*/  FADD.FTZ R52, R177, R52 ;  /* 0x00000034b1347221 */ /* 0x008fe20000010000 */
[----:B------:R-:W-:Y:S02]  /*5580*/  LOP3.LUT R6, R6, R7, RZ, 0xc0, !PT ;  /* 0x0000000706067212 */ /* 0x000fe400078ec0ff */
[----:B------:R-:W-:Y:S01]  /*5590*/  HSET2.LE.AND R7, R35, R58, PT ;  /* 0x0000003a23077233 */ /* 0x000fe20003803000 */
[----:B------:R-:W-:Y:S01]  /*55a0*/  FADD.FTZ R52, R175, R52 ;  /* 0x00000034af347221 */ /* 0x000fe20000010000 */
[----:B-1----:R-:W-:-:S03]  /*55b0*/  FADD.FTZ R55, R171, R55 ;  /* 0x00000037ab377221 */ /* 0x002fc60000010000 */
[----:B------:R-:W-:-:S07]  /*55c0*/  LOP3.LUT R7, R7, R33, RZ, 0xc0, !PT ;  /* 0x0000002107077212 */ /* 0x000fce00078ec0ff */
[C---:B------:R-:W-:Y:S06]  /*55d0*/  HMMA.16816.F32.BF16 R156, R4.reuse, R28, R156 ;  /* 0x0000001c049c723c */ /* 0x040fec000004189c */
[C---:B------:R-:W-:Y:S06]  /*55e0*/  HMMA.16816.F32.BF16 R72, R4.reuse, R24, R72 ;  /* 0x000000180448723c */ /* 0x040fec0000041848 */
[C---:B--2---:R-:W-:Y:S06]  /*55f0*/  HMMA.16816.F32.BF16 R88, R4.reuse, R20, R88 ;  /* 0x000000140458723c */ /* 0x044fec0000041858 */
        /* <DEDUP_REMOVED lines=8> */
[----:B------:R-:W-:Y:S07]  /*5680*/  HMMA.16816.F32.BF16 R128, R4, R10, R128 ;  /* 0x0000000a0480723c */ /* 0x000fee0000041880 */
[----:B------:R-:W-:-:S04]  /*5690*/  IMAD.WIDE.U32 R4, R207, -0x326172a9, RZ ;  /* 0xcd9e8d57cf047825 */ /* 0x000fc800078e00ff */
[----:B------:R-:W-:Y:S01]  /*56a0*/  IMAD.WIDE.U32 R206, R206, -0x326172a9, RZ ;  /* 0xcd9e8d57cece7825 */ /* 0x000fe200078e00ff */
[----:B------:R-:W-:-:S04]  /*56b0*/  LOP3.LUT R205, R5, UR17, R204, 0x96, !PT ;  /* 0x0000001105cd7c12 */ /* 0x000fc8000f8e96cc */
[----:B------:R-:W-:Y:S01]  /*56c0*/  LOP3.LUT R204, R207, UR15, R4, 0x96, !PT ;  /* 0x0000000fcfcc7c12 */ /* 0x000fe2000f8e9604 */
[----:B------:R-:W-:-:S04]  /*56d0*/  IMAD.WIDE.U32 R230, R205, -0x2daee0ad, RZ ;  /* 0xd2511f53cde67825 */ /* 0x000fc800078e00ff */
[----:B------:R-:W-:Y:S01]  /*56e0*/  IMAD.WIDE.U32 R204, R204, -0x2daee0ad, RZ ;  /* 0xd2511f53cccc7825 */ /* 0x000fe200078e00ff */
[----:B------:R-:W-:-:S04]  /*56f0*/  LOP3.LUT R208, R231, UR14, R238, 0x96, !PT ;  /* 0x0000000ee7d07c12 */ /* 0x000fc8000f8e96ee */
[----:B------:R-:W-:Y:S01]  /*5700*/  LOP3.LUT R230, R205, UR12, R230, 0x96, !PT ;  /* 0x0000000ccde67c12 */ /* 0x000fe2000f8e96e6 */
[----:B------:R-:W-:-:S04]  /*5710*/  IMAD.WIDE.U32 R208, R208, -0x326172a9, RZ ;  /* 0xcd9e8d57d0d07825 */ /* 0x000fc800078e00ff */
[----:B------:R-:W-:Y:S01]  /*5720*/  IMAD.WIDE.U32 R230, R230, -0x326172a9, RZ ;  /* 0xcd9e8d57e6e67825 */ /* 0x000fe200078e00ff */
[----:B------:R-:W-:Y:S02]  /*5730*/  LOP3.LUT R172, R209, UR13, R206, 0x96, !PT ;  /* 0x0000000dd1ac7c12 */ /* 0x000fe4000f8e96ce */
[----:B------:R-:W-:-:S03]  /*5740*/  LOP3.LUT R4, R230, 0xffff, RZ, 0xc0, !PT ;  /* 0x0000ffffe6047812 */ /* 0x000fc600078ec0ff */
[----:B------:R-:W-:Y:S01]  /*5750*/  IMAD.WIDE.U32 R172, R172, -0x2daee0ad, RZ ;  /* 0xd2511f53acac7825 */ /* 0x000fe200078e00ff */
[----:B------:R-:W-:Y:S02]  /*5760*/  LOP3.LUT R6, R230, 0xff, RZ, 0xc0, !PT ;  /* 0x000000ffe6067812 */ /* 0x000fe400078ec0ff */
[----:B------:R-:W-:Y:S02]  /*5770*/  SHF.R.U32.HI R4, RZ, 0x8, R4 ;  /* 0x00000008ff047819 */ /* 0x000fe40000011604 */
[----:B------:R-:W-:Y:S02]  /*5780*/  SHF.R.U32.HI R5, RZ, 0x18, R230 ;  /* 0x00000018ff057819 */ /* 0x000fe400000116e6 */
[----:B------:R-:W-:Y:S02]  /*5790*/  PRMT R6, R6, 0x5410, R4 ;  /* 0x0000541006067816 */ /* 0x000fe40000000004 */
[----:B------:R-:W-:Y:S01]  /*57a0*/  SHF.R.U32.HI R4, RZ, 0x10, R230 ;  /* 0x00000010ff047819 */ /* 0x000fe200000116e6 */
[----:B------:R-:W-:Y:S01]  /*57b0*/  FFMA.FTZ R230, R192, UR37, -R194 ;  /* 0x00000025c0e67c23 */ /* 0x000fe200080108c2 */
[----:B------:R-:W-:Y:S01]  /*57c0*/  LOP3.LUT R7, R231, UR22, R208, 0x96, !PT ;  /* 0x00000016e7077c12 */ /* 0x000fe2000f8e96d0 */
[--C-:B------:R-:W-:Y:S01]  /*57d0*/  FFMA.FTZ R231, R59, UR37, -R66.reuse ;  /* 0x000000253be77c23 */ /* 0x100fe20008010842 */
        /* <DEDUP_REMOVED lines=24> */
[----:B------:R-:W-:Y:S02]  /*5960*/  LOP3.LUT R204, R173, UR29, R204, 0x96, !PT ;  /* 0x0000001dadcc7c12 */ /* 0x000fe4000f8e96cc */
[----:B------:R-:W-:Y:S01]  /*5970*/  LOP3.LUT R4, R4, R33, RZ, 0xc0, !PT ;  /* 0x0000002104047212 */ /* 0x000fe200078ec0ff */
[----:B------:R-:W-:Y:S01]  /*5980*/  FADD.FTZ R55, R164, R55 ;  /* 0x00000037a4377221 */ /* 0x000fe20000010000 */
[----:B------:R-:W-:-:S02]  /*5990*/  F2FP.BF16.F32.PACK_AB R33, R193, R189 ;  /* 0x000000bdc121723e */ /* 0x000fc400000010ff */
[----:B------:R-:W-:Y:S02]  /*59a0*/  LOP3.LUT R66, R204, 0xffff, RZ, 0xc0, !PT ;  /* 0x0000ffffcc427812 */ /* 0x000fe400078ec0ff */
[----:B------:R-:W-:Y:S01]  /*59b0*/  LOP3.LUT R5, R5, R33, RZ, 0xc0, !PT ;  /* 0x0000002105057212 */ /* 0x000fe200078ec0ff */
[----:B------:R-:W-:Y:S01]  /*59c0*/  IMAD.WIDE.U32 R32, R32, -0x2daee0ad, RZ ;  /* 0xd2511f5320207825 */ /* 0x000fe200078e00ff */
[----:B------:R-:W-:Y:S02]  /*59d0*/  LOP3.LUT R60, R204, 0xff, RZ, 0xc0, !PT ;  /* 0x000000ffcc3c7812 */ /* 0x000fe400078ec0ff */
[----:B------:R-:W-:Y:S02]  /*59e0*/  SHF.R.U32.HI R66, RZ, 0x8, R66 ;  /* 0x00000008ff427819 */ /* 0x000fe40000011642 */
[----:B------:R-:W-:Y:S01]  /*59f0*/  LOP3.LUT R34, R33, UR29, R34, 0x96, !PT ;  /* 0x0000001d21227c12 */ /* 0x000fe2000f8e9622 */
[----:B------:R-:W-:Y:S01]  /*5a00*/  HMMA.16816.F32.BF16 R84, R4, R20, R84 ;  /* 0x000000140454723c */ /* 0x000fe20000041854 */
[----:B------:R-:W-:-:S02]  /*5a10*/  PRMT R60, R60, 0x5410, R66 ;  /* 0x000054103c3c7816 */ /* 0x000fc40000000042 */
[----:B------:R-:W-:-:S03]  /*5a20*/  F2FP.BF16.F32.PACK_AB R66, R177, R178 ;  /* 0x000000b2b142723e */ /* 0x000fc600000010ff */
[C---:B------:R-:W-:Y:S01]  /*5a30*/  HMMA.16816.F32.BF16 R104, R4.reuse, R18, R104 ;  /* 0x000000120468723c */ /* 0x040fe20000041868 */
[----:B------:R-:W-:Y:S02]  /*5a40*/  LOP3.LUT R20, R34, 0xffff, RZ, 0xc0, !PT ;  /* 0x0000ffff22147812 */ /* 0x000fe400078ec0ff */
[----:B------:R-:W-:Y:S02]  /*5a50*/  LOP3.LUT R21, R32, 0xffff, RZ, 0xc0, !PT ;  /* 0x0000ffff20157812 */ /* 0x000fe400078ec0ff */
[----:B------:R-:W-:Y:S01]  /*5a60*/  SHF.R.U32.HI R20, RZ, 0x8, R20 ;  /* 0x00000008ff147819 */ /* 0x000fe20000011614 */
[C---:B------:R-:W-:Y:S01]  /*5a70*/  HMMA.16816.F32.BF16 R108, R4.reuse, R12, R108 ;  /* 0x0000000c046c723c */ /* 0x040fe2000004186c */
[----:B------:R-:W-:Y:S02]  /*5a80*/  LOP3.LUT R19, R34, 0xff, RZ, 0xc0, !PT ;  /* 0x000000ff22137812 */ /* 0x000fe400078ec0ff */
[----:B------:R-:W-:Y:S02]  /*5a90*/  SHF.R.U32.HI R18, RZ, 0x10, R32 ;  /* 0x00000010ff127819 */ /* 0x000fe40000011620 */
[----:B------:R-:W-:Y:S01]  /*5aa0*/  SHF.R.U32.HI R21, RZ, 0x8, R21 ;  /* 0x00000008ff157819 */ /* 0x000fe20000011615 */
[----:B------:R-:W-:Y:S01]  /*5ab0*/  HMMA.16816.F32.BF16 R144, R4, R16, R144 ;  /* 0x000000100490723c */ /* 0x000fe20000041890 */
[----:B------:R-:W-:-:S02]  /*5ac0*/  SHF.R.U32.HI R13, RZ, 0x10, R34 ;  /* 0x00000010ff0d7819 */ /* 0x000fc40000011622 */
[----:B------:R-:W-:Y:S02]  /*5ad0*/  PRMT R12, R19, 0x5410, R20 ;  /* 0x00005410130c7816 */ /* 0x000fe40000000014 */
[----:B------:R-:W-:Y:S01]  /*5ae0*/  SHF.R.U32.HI R34, RZ, 0x18, R34 ;  /* 0x00000018ff227819 */ /* 0x000fe20000011622 */
[C---:B------:R-:W-:Y:S01]  /*5af0*/  HMMA.16816.F32.BF16 R120, R4.reuse, R14, R120 ;  /* 0x0000000e0478723c */ /* 0x040fe20000041878 */
[----:B------:R-:W-:Y:S02]  /*5b00*/  LOP3.LUT R16, R32, 0xff, RZ, 0xc0, !PT ;  /* 0x000000ff20107812 */ /* 0x000fe400078ec0ff */
[----:B------:R-:W-:Y:S02]  /*5b10*/  SHF.R.U32.HI R17, RZ, 0x18, R32 ;  /* 0x00000018ff117819 */ /* 0x000fe40000011620 */
[----:B------:R-:W-:Y:S01]  /*5b20*/  LOP3.LUT R18, R18, 0xff, RZ, 0xc0, !PT ;  /* 0x000000ff12127812 */ /* 0x000fe200078ec0ff */
[----:B------:R-:W-:Y:S01]  /*5b30*/  HMMA.16816.F32.BF16 R136, R4, R8, R136 ;  /* 0x000000080488723c */ /* 0x000fe20000041888 */
[----:B------:R-:W-:-:S02]  /*5b40*/  LOP3.LUT R13, R13, 0xff, RZ, 0xc0, !PT ;  /* 0x000000ff0d0d7812 */ /* 0x000fc400078ec0ff */
[--C-:B------:R-:W-:Y:S02]  /*5b50*/  HSET2.LE.AND R32, R12, R58.reuse, PT ;  /* 0x0000003a0c207233 */ /* 0x100fe40003803000 */
[----:B------:R-:W-:Y:S01]  /*5b60*/  PRMT R16, R16, 0x5410, R21 ;  /* 0x0000541010107816 */ /* 0x000fe20000000015 */
[C---:B------:R-:W-:Y:S01]  /*5b70*/  HMMA.16816.F32.BF16 R160, R4.reuse, R28, R160 ;  /* 0x0000001c04a0723c */ /* 0x040fe200000418a0 */
[----:B------:R-:W-:Y:S02]  /*5b80*/  PRMT R17, R18, 0x5410, R17 ;  /* 0x0000541012117816 */ /* 0x000fe40000000011 */
[----:B------:R-:W-:Y:S02]  /*5b90*/  PRMT R12, R13, 0x5410, R34 ;  /* 0x000054100d0c7816 */ /* 0x000fe40000000022 */
[----:B------:R-:W-:Y:S01]  /*5ba0*/  F2FP.BF16.F32.PACK_AB R14, R196, R198 ;  /* 0x000000c6c40e723e */ /* 0x000fe200000010ff */
[----:B------:R-:W-:Y:S01]  /*5bb0*/  HMMA.16816.F32.BF16 R148, R4, R30, R148 ;  /* 0x0000001e0494723c */ /* 0x000fe20000041894 */
[--C-:B------:R-:W-:Y:S01]  /*5bc0*/  HSET2.LE.AND R16, R16, R58.reuse, PT ;  /* 0x0000003a10107233 */ /* 0x100fe20003803000 */
[----:B------:R-:W1:Y:S01]  /*5bd0*/  LDSM.16.MT88.4 R28, [R214+0x9c00] ;  /* 0x009c0000d61c783b */ /* 0x000e620000004200 */
[----:B------:R-:W-:-:S02]  /*5be0*/  HSET2.LE.AND R35, R17, R58, PT ;  /* 0x0000003a11237233 */ /* 0x000fc40003803000 */
[----:B------:R-:W-:Y:S01]  /*5bf0*/  HSET2.LE.AND R12, R12, R58, PT ;  /* 0x0000003a0c0c7233 */ /* 0x000fe20003803000 */
[C---:B------:R-:W-:Y:S01]  /*5c00*/  HMMA.16816.F32.BF16 R68, R4.reuse, R24, R68 ;  /* 0x000000180444723c */ /* 0x040fe20000041844 */
[C---:B------:R-:W-:Y:S01]  /*5c10*/  F2FP.BF16.F32.PACK_AB R8, R227.reuse, R185 ;  /* 0x000000b9e308723e */ /* 0x040fe200000010ff */
[----:B------:R-:W-:Y:S01]  /*5c20*/  FADD.FTZ R227, R227, R48 ;  /* 0x00000030e3e37221 */ /* 0x000fe20000010000 */
[----:B------:R-:W-:Y:S02]  /*5c30*/  F2FP.BF16.F32.PACK_AB R33, R182, R186 ;  /* 0x000000bab621723e */ /* 0x000fe400000010ff */
[----:B------:R-:W-:Y:S01]  /*5c40*/  F2FP.BF16.F32.PACK_AB R34, R230, R195 ;  /* 0x000000c3e622723e */ /* 0x000fe200000010ff */
[C---:B------:R-:W-:Y:S01]  /*5c50*/  HMMA.16816.F32.BF16 R80, R4.reuse, R26, R80 ;  /* 0x0000001a0450723c */ /* 0x040fe20000041850 */
[----:B------:R-:W-:Y:S01]  /*5c60*/  LOP3.LUT R32, R32, R14, RZ, 0xc0, !PT ;  /* 0x0000000e20207212 */ /* 0x000fe200078ec0ff */
[----:B------:R-:W2:Y:S01]  /*5c70*/  LDSM.16.MT88.4 R24, [R212+0x9c00] ;  /* 0x009c0000d418783b */ /* 0x000ea20000004200 */
[----:B------:R-:W-:Y:S01]  /*5c80*/  LOP3.LUT R33, R12, R33, RZ, 0xc0, !PT ;  /* 0x000000210c217212 */ /* 0x000fe200078ec0ff */
[----:B------:R-:W-:Y:S01]  /*5c90*/  FADD.FTZ R230, R230, R46 ;  /* 0x0000002ee6e67221 */ /* 0x000fe20000010000 */
[----:B------:R-:W-:Y:S01]  /*5ca0*/  LOP3.LUT R34, R16, R34, RZ, 0xc0, !PT ;  /* 0x0000002210227212 */ /* 0x000fe200078ec0ff */
[C---:B------:R-:W-:Y:S01]  /*5cb0*/  HMMA.16816.F32.BF16 R96, R4.reuse, R22, R96 ;  /* 0x000000160460723c */ /* 0x040fe20000041860 */
[----:B------:R-:W-:Y:S01]  /*5cc0*/  LOP3.LUT R35, R35, R8, RZ, 0xc0, !PT ;  /* 0x0000000823237212 */ /* 0x000fe200078ec0ff */
[----:B------:R-:W3:Y:S04]  /*5cd0*/  LDSM.16.MT88.4 R20, [R214+0xac00] ;  /* 0x00ac0000d614783b */ /* 0x000ee80000004200 */
[----:B------:R-:W-:Y:S01]  /*5ce0*/  HMMA.16816.F32.BF16 R132, R4, R10, R132 ;  /* 0x0000000a0484723c */ /* 0x000fe20000041884 */
[----:B------:R-:W4:Y:S04]  /*5cf0*/  LDSM.16.MT88.4 R16, [R212+0xac00] ;  /* 0x00ac0000d410783b */ /* 0x000f280000004200 */
[----:B------:R-:W5:Y:S02]  /*5d00*/  LDSM.16.MT88.4 R12, [R214+0xbc00] ;  /* 0x00bc0000d60c783b */ /* 0x000f640000004200 */
[----:B------:R-:W-:-:S02]  /*5d10*/  LOP3.LUT R7, R172, 0xffff, RZ, 0xc0, !PT ;  /* 0x0000ffffac077812 */ /* 0x000fc400078ec0ff */
[----:B------:R-:W5:Y:S01]  /*5d20*/  LDSM.16.MT88.4 R8, [R212+0xbc00] ;  /* 0x00bc0000d408783b */ /* 0x000f620000004200 */
[----:B------:R-:W-:Y:S02]  /*5d30*/  LOP3.LUT R4, R172, 0xff, RZ, 0xc0, !PT ;  /* 0x000000ffac047812 */ /* 0x000fe400078ec0ff */
[--C-:B------:R-:W-:Y:S02]  /*5d40*/  SHF.R.U32.HI R6, RZ, 0x10, R172.reuse ;  /* 0x00000010ff067819 */ /* 0x100fe400000116ac */
[----:B------:R-:W-:Y:S02]  /*5d50*/  SHF.R.U32.HI R5, RZ, 0x18, R172 ;  /* 0x00000018ff057819 */ /* 0x000fe400000116ac */
[----:B------:R-:W-:Y:S02]  /*5d60*/  SHF.R.U32.HI R172, RZ, 0x10, R204 ;  /* 0x00000010ffac7819 */ /* 0x000fe400000116cc */
[----:B------:R-:W-:Y:S01]  /*5d70*/  SHF.R.U32.HI R7, RZ, 0x8, R7 ;  /* 0x00000008ff077819 */ /* 0x000fe20000011607 */
[----:B-1----:R-:W-:Y:S01]  /*5d80*/  HMMA.16816.F32.BF16 R156, R32, R28, R156 ;  /* 0x0000001c209c723c */ /* 0x002fe2000004189c */
[----:B------:R-:W-:-:S02]  /*5d90*/  LOP3.LUT R6, R6, 0xff, RZ, 0xc0, !PT ;  /* 0x000000ff06067812 */ /* 0x000fc400078ec0ff */
[----:B------:R-:W-:Y:S02]  /*5da0*/  SHF.R.U32.HI R204, RZ, 0x18, R204 ;  /* 0x00000018ffcc7819 */ /* 0x000fe400000116cc */
[----:B------:R-:W-:Y:S01]  /*5db0*/  LOP3.LUT R172, R172, 0xff, RZ, 0xc0, !PT ;  /* 0x000000ffacac7812 */ /* 0x000fe200078ec0ff */
[C---:B------:R-:W-:Y:S01]  /*5dc0*/  HMMA.16816.F32.BF16 R152, R32.reuse, R30, R152 ;  /* 0x0000001e2098723c */ /* 0x040fe20000041898 */
[----:B------:R-:W-:Y:S02]  /*5dd0*/  PRMT R4, R4, 0x5410, R7 ;  /* 0x0000541004047816 */ /* 0x000fe40000000007 */
[----:B------:R-:W-:Y:S02]  /*5de0*/  PRMT R5, R6, 0x5410, R5 ;  /* 0x0000541006057816 */ /* 0x000fe40000000005 */
[----:B------:R-:W-:Y:S01]  /*5df0*/  PRMT R172, R172, 0x5410, R204 ;  /* 0x00005410acac7816 */ /* 0x000fe200000000cc */
[----:B--2---:R-:W-:Y:S01]  /*5e00*/  HMMA.16816.F32.BF16 R72, R32, R24, R72 ;  /* 0x000000182048723c */ /* 0x004fe20000041848 */
[----:B------:R-:W-:-:S02]  /*5e10*/  HSET2.LE.AND R6, R4, R58, PT ;  /* 0x0000003a04067233 */ /* 0x000fc40003803000 */
[--C-:B------:R-:W-:Y:S02]  /*5e20*/  HSET2.LE.AND R7, R5, R58.reuse, PT ;  /* 0x0000003a05077233 */ /* 0x100fe40003803000 */
[--C-:B------:R-:W-:Y:S01]  /*5e30*/  HSET2.LE.AND R4, R60, R58.reuse, PT ;  /* 0x0000003a3c047233 */ /* 0x100fe20003803000 */
[C---:B------:R-:W-:Y:S01]  /*5e40*/  HMMA.16816.F32.BF16 R76, R32.reuse, R26, R76 ;  /* 0x0000001a204c723c */ /* 0x040fe2000004184c */
[----:B------:R-:W-:Y:S02]  /*5e50*/  HSET2.LE.AND R5, R172, R58, PT ;  /* 0x0000003aac057233 */ /* 0x000fe40003803000 */
[C---:B------:R-:W-:Y:S01]  /*5e60*/  F2FP.BF16.F32.PACK_AB R58, R232.reuse, R175 ;  /* 0x000000afe83a723e */ /* 0x040fe200000010ff */
[----:B------:R-:W-:Y:S01]  /*5e70*/  FADD.FTZ R232, R232, R52 ;  /* 0x00000034e8e87221 */ /* 0x000fe20000010000 */
[C---:B------:R-:W-:Y:S01]  /*5e80*/  F2FP.BF16.F32.PACK_AB R60, R231.reuse, R164 ;  /* 0x000000a4e73c723e */ /* 0x040fe200000010ff */
[----:B---3--:R-:W-:Y:S01]  /*5e90*/  HMMA.16816.F32.BF16 R88, R32, R20, R88 ;  /* 0x000000142058723c */ /* 0x008fe20000041858 */
[----:B------:R-:W-:Y:S01]  /*5ea0*/  LOP3.LUT R6, R6, R58, RZ, 0xc0, !PT ;  /* 0x0000003a06067212 */ /* 0x000fe200078ec0ff */
[----:B------:R-:W-:Y:S01]  /*5eb0*/  FADD.FTZ R231, R231, R55 ;  /* 0x00000037e7e77221 */ /* 0x000fe20000010000 */
[----:B------:R-:W-:-:S02]  /*5ec0*/  F2FP.BF16.F32.PACK_AB R58, R59, R171 ;  /* 0x000000ab3b3a723e */ /* 0x000fc400000010ff */
[----:B------:R-:W-:Y:S01]  /*5ed0*/  LOP3.LUT R7, R7, R60, RZ, 0xc0, !PT ;  /* 0x0000003c07077212 */ /* 0x000fe200078ec0ff */
[----:B------:R-:W-:Y:S01]  /*5ee0*/  HMMA.16816.F32.BF16 R92, R32, R22, R92 ;  /* 0x00000016205c723c */ /* 0x000fe2000004185c */
[----:B------:R-:W-:Y:S02]  /*5ef0*/  LOP3.LUT R4, R4, R66, RZ, 0xc0, !PT ;  /* 0x0000004204047212 */ /* 0x000fe400078ec0ff */
[----:B------:R-:W-:-:S03]  /*5f00*/  LOP3.LUT R5, R5, R58, RZ, 0xc0, !PT ;  /* 0x0000003a05057212 */ /* 0x000fc600078ec0ff */
        /* <DEDUP_REMOVED lines=37> */
[----:B------:R-:W-:-:S04]  /*6160*/  LEA R8, P0, R4, R6, 0x1 ;  /* 0x0000000604087211 */ /* 0x000fc800078008ff */
        /* <DEDUP_REMOVED lines=10> */
[----:B------:R-:W-:Y:S04]  /*6210*/  LDSM.16.M88.4 R188, [R216+0x6000] ;  /* 0x00600000d8bc783b */ /* 0x000fe80000000200 */
[----:B------:R-:W-:Y:S04]  /*6220*/  LDSM.16.M88.4 R180, [R216+0x6400] ;  /* 0x00640000d8b4783b */ /* 0x000fe80000000200 */
[----:B------:R-:W-:Y:S04]  /*6230*/  LDSM.16.M88.4 R172, [R216+0x6800] ;  /* 0x00680000d8ac783b */ /* 0x000fe80000000200 */
[----:B-1----:R-:W1:Y:S04]  /*6240*/  LDSM.16.M88.4 R4, [R217+0x1000] ;  /* 0x00100000d904783b */ /* 0x002e680000000200 */
[----:B------:R-:W2:Y:S04]  /*6250*/  LDSM.16.M88.4 R196, [R216+0x6c00] ;  /* 0x006c0000d8c4783b */ /* 0x000ea80000000200 */
[----:B------:R-:W3:Y:S04]  /*6260*/  LDSM.16.M88.4 R60, [R217] ;  /* 0x00000000d93c783b */ /* 0x000ee80000000200 */
[----:B------:R-:W-:Y:S04]  /*6270*/  LDSM.16.M88.4 R56, [R213+0x6000] ;  /* 0x00600000d538783b */ /* 0x000fe80000000200 */
[----:B------:R-:W4:Y:S04]  /*6280*/  LDSM.16.M88.4 R236, [R215+0x1000] ;  /* 0x00100000d7ec783b */ /* 0x000f280000000200 */
[----:B------:R-:W5:Y:S04]  /*6290*/  LDSM.16.M88.4 R52, [R213+0x6400] ;  /* 0x00640000d534783b */ /* 0x000f680000000200 */
[----:B------:R-:W5:Y:S04]  /*62a0*/  LDSM.16.M88.4 R48, [R213+0x6800] ;  /* 0x00680000d530783b */ /* 0x000f680000000200 */
[----:B------:R-:W5:Y:S04]  /*62b0*/  LDSM.16.M88.4 R44, [R213+0x6c00] ;  /* 0x006c0000d52c783b */ /* 0x000f680000000200 */
[----:B------:R-:W5:Y:S04]  /*62c0*/  LDSM.16.M88.4 R40, [R215] ;  /* 0x00000000d728783b */ /* 0x000f680000000200 */
[----:B------:R-:W-:Y:S01]  /*62d0*/  LDSM.16.M88.4 R36, [R217+0x3000] ;  /* 0x00300000d924783b */ /* 0x000fe20000000200 */
[C---:B-1----:R-:W-:Y:S03]  /*62e0*/  HMMA.16816.F32.BF16 R32, R4.reuse, R188, RZ ;  /* 0x000000bc0420723c */ /* 0x042fe600000418ff */
[----:B------:R-:W1:Y:S04]  /*62f0*/  LDSM.16.M88.4 R208, [R216+0x7000] ;  /* 0x00700000d8d0783b */ /* 0x000e680000000200 */
[----:B------:R-:W1:Y:S01]  /*6300*/  LDSM.16.M88.4 R204, [R216+0x7400] ;  /* 0x00740000d8cc783b */ /* 0x000e620000000200 */
[C---:B------:R-:W-:Y:S03]  /*6310*/  HMMA.16816.F32.BF16 R28, R4.reuse, R190, RZ ;  /* 0x000000be041c723c */ /* 0x040fe600000418ff */
[----:B------:R-:W1:Y:S03]  /*6320*/  LDSM.16.M88.4 R200, [R216+0x7800] ;  /* 0x00780000d8c8783b */ /* 0x000e660000000200 */
[C---:B------:R-:W-:Y:S01]  /*6330*/  HMMA.16816.F32.BF16 R24, R4.reuse, R180, RZ ;  /* 0x000000b40418723c */ /* 0x040fe200000418ff */
[----:B------:R-:W0:Y:S05]  /*6340*/  LDGDEPBAR ;  /* 0x00000000000079af */ /* 0x000e2a0000000000 */
[C---:B------:R-:W-:Y:S06]  /*6350*/  HMMA.16816.F32.BF16 R16, R4.reuse, R172, RZ ;  /* 0x000000ac0410723c */ /* 0x040fec00000418ff */
[C---:B--2---:R-:W-:Y:S06]  /*6360*/  HMMA.16816.F32.BF16 R8, R4.reuse, R196, RZ ;  /* 0x000000c40408723c */ /* 0x044fec00000418ff */
[C---:B------:R-:W-:Y:S06]  /*6370*/  HMMA.16816.F32.BF16 R20, R4.reuse, R182, RZ ;  /* 0x000000b60414723c */ /* 0x040fec00000418ff */
[C---:B------:R-:W-:Y:S06]  /*6380*/  HMMA.16816.F32.BF16 R12, R4.reuse, R174, RZ ;  /* 0x000000ae040c723c */ /* 0x040fec00000418ff */
[----:B------:R-:W-:Y:S06]  /*6390*/  HMMA.16816.F32.BF16 R4, R4, R198, RZ ;  /* 0x000000c60404723c */ /* 0x000fec00000418ff */
[C---:B---3--:R-:W-:Y:S06]  /*63a0*/  HMMA.16816.F32.BF16 R192, R60.reuse, R188, RZ ;  /* 0x000000bc3cc0723c */ /* 0x048fec00000418ff */
        /* <DEDUP_REMOVED lines=8> */
[C---:B----4-:R-:W-:Y:S06]  /*6430*/  HMMA.16816.F32.BF16 R32, R236.reuse, R56, R32 ;  /* 0x00000038ec20723c */ /* 0x050fec0000041820 */
[C---:B-----5:R-:W-:Y:S06]  /*6440*/  HMMA.16816.F32.BF16 R24, R236.reuse, R52, R24 ;  /* 0x00000034ec18723c */ /* 0x060fec0000041818 */
        /* <DEDUP_REMOVED lines=16> */
[----:B------:R-:W4:Y:S05]  /*6550*/  LDSM.16.M88.4 R48, [R213+0x7000] ;  /* 0x00700000d530783b */ /* 0x000f2a0000000200 */
[----:B------:R-:W-:Y:S01]  /*6560*/  HMMA.16816.F32.BF16 R60, R40, R46, R60 ;  /* 0x0000002e283c723c */ /* 0x000fe2000004183c */
[----:B------:R-:W5:Y:S04]  /*6570*/  LDSM.16.M88.4 R44, [R213+0x7400] ;  /* 0x00740000d52c783b */ /* 0x000f680000000200 */
[----:B------:R-:W5:Y:S01]  /*6580*/  LDSM.16.M88.4 R40, [R213+0x7800] ;  /* 0x00780000d528783b */ /* 0x000f620000000200 */
[C---:B-1----:R-:W-:Y:S06]  /*6590*/  HMMA.16816.F32.BF16 R32, R36.reuse, R208, R32 ;  /* 0x000000d02420723c */ /* 0x042fec0000041820 */
[C---:B------:R-:W-:Y:S06]  /*65a0*/  HMMA.16816.F32.BF16 R24, R36.reuse, R204, R24 ;  /* 0x000000cc2418723c */ /* 0x040fec0000041818 */
[C---:B------:R-:W-:Y:S06]  /*65b0*/  HMMA.16816.F32.BF16 R16, R36.reuse, R200, R16 ;  /* 0x000000c82410723c */ /* 0x040fec0000041810 */
[C---:B--2---:R-:W-:Y:S06]  /*65c0*/  HMMA.16816.F32.BF16 R8, R36.reuse, R196, R8 ;  /* 0x000000c42408723c */ /* 0x044fec0000041808 */
[C---:B------:R-:W-:Y:S06]  /*65d0*/  HMMA.16816.F32.BF16 R28, R36.reuse, R210, R28 ;  /* 0x000000d2241c723c */ /* 0x040fec000004181c */
[C---:B------:R-:W-:Y:S06]  /*65e0*/  HMMA.16816.F32.BF16 R20, R36.reuse, R206, R20 ;  /* 0x000000ce2414723c */ /* 0x040fec0000041814 */
[C---:B------:R-:W-:Y:S06]  /*65f0*/  HMMA.16816.F32.BF16 R12, R36.reuse, R202, R12 ;  /* 0x000000ca240c723c */ /* 0x040fec000004180c */
[----:B------:R-:W-:Y:S01]  /*6600*/  HMMA.16816.F32.BF16 R4, R36, R198, R4 ;  /* 0x000000c62404723c */ /* 0x000fe20000041804 */
[----:B------:R-:W1:Y:S05]  /*6610*/  LDSM.16.M88.4 R36, [R213+0x7c00] ;  /* 0x007c0000d524783b */ /* 0x000e6a0000000200 */
[C---:B---3--:R-:W-:Y:S06]  /*6620*/  HMMA.16816.F32.BF16 R192, R236.reuse, R208, R192 ;  /* 0x000000d0ecc0723c */ /* 0x048fec00000418c0 */
[C---:B------:R-:W-:Y:S06]  /*6630*/  HMMA.16816.F32.BF16 R188, R236.reuse, R210, R188 ;  /* 0x000000d2ecbc723c */ /* 0x040fec00000418bc */
[C---:B------:R-:W-:Y:S06]  /*6640*/  HMMA.16816.F32.BF16 R176, R236.reuse, R200, R176 ;  /* 0x000000c8ecb0723c */ /* 0x040fec00000418b0 */
[C---:B------:R-:W-:Y:S01]  /*6650*/  HMMA.16816.F32.BF16 R172, R236.reuse, R202, R172 ;  /* 0x000000caecac723c */ /* 0x040fe200000418ac */
[----:B------:R-:W-:Y:S05]  /*6660*/  LDSM.16.M88.4 R200, [R217+0x4000] ;  /* 0x00400000d9c8783b */ /* 0x000fea0000000200 */
[----:B------:R-:W-:Y:S06]  /*6670*/  HMMA.16816.F32.BF16 R64, R236, R196, R64 ;  /* 0x000000c4ec40723c */ /* 0x000fec0000041840 */
[C---:B----4-:R-:W-:Y:S06]  /*6680*/  HMMA.16816.F32.BF16 R32, R52.reuse, R48, R32 ;  /* 0x000000303420723c */ /* 0x050fec0000041820 */
[C---:B------:R-:W-:Y:S06]  /*6690*/  HMMA.16816.F32.BF16 R28, R52.reuse, R50, R28 ;  /* 0x00000032341c723c */ /* 0x040fec000004181c */
[C---:B-----5:R-:W-:Y:S06]  /*66a0*/  HMMA.16816.F32.BF16 R24, R52.reuse, R44, R24 ;  /* 0x0000002c3418723c */ /* 0x060fec0000041818 */
[C---:B------:R-:W-:Y:S06]  /*66b0*/  HMMA.16816.F32.BF16 R20, R52.reuse, R46, R20 ;  /* 0x0000002e3414723c */ /* 0x040fec0000041814 */
[C---:B------:R-:W-:Y:S06]  /*66c0*/  HMMA.16816.F32.BF16 R16, R52.reuse, R40, R16 ;  /* 0x000000283410723c */ /* 0x040fec0000041810 */
[C---:B------:R-:W-:Y:S06]  /*66d0*/  HMMA.16816.F32.BF16 R12, R52.reuse, R42, R12 ;  /* 0x0000002a340c723c */ /* 0x040fec000004180c */
[C---:B-1----:R-:W-:Y:S06]  /*66e0*/  HMMA.16816.F32.BF16 R8, R52.reuse, R36, R8 ;  /* 0x000000243408723c */ /* 0x042fec0000041808 */
[----:B------:R-:W-:Y:S01]  /*66f0*/  HMMA.16816.F32.BF16 R4, R52, R38, R4 ;  /* 0x000000263404723c */ /* 0x000fe20000041804 */
[----:B------:R-:W1:Y:S05]  /*6700*/  LDSM.16.M88.4 R52, [R216+0x8000] ;  /* 0x00800000d834783b */ /* 0x000e6a0000000200 */
[C---:B------:R-:W-:Y:S01]  /*6710*/  HMMA.16816.F32.BF16 R60, R236.reuse, R198, R60 ;  /* 0x000000c6ec3c723c */ /* 0x040fe2000004183c */
[----:B------:R-:W2:Y:S05]  /*6720*/  LDSM.16.M88.4 R196, [R217+0x5000] ;  /* 0x00500000d9c4783b */ /* 0x000eaa0000000200 */
[C---:B------:R-:W-:Y:S06]  /*6730*/  HMMA.16816.F32.BF16 R184, R236.reuse, R204, R184 ;  /* 0x000000ccecb8723c */ /* 0x040fec00000418b8 */
[----:B------:R-:W-:Y:S01]  /*6740*/  HMMA.16816.F32.BF16 R180, R236, R206, R180 ;  /* 0x000000ceecb4723c */ /* 0x000fe200000418b4 */
[----:B------:R-:W-:Y:S05]  /*6750*/  LDSM.16.M88.4 R204, [R216+0x8c00] ;  /* 0x008c0000d8cc783b */ /* 0x000fea0000000200 */
[C---:B------:R-:W-:Y:S06]  /*6760*/  HMMA.16816.F32.BF16 R192, R56.reuse, R48, R192 ;  /* 0x0000003038c0723c */ /* 0x040fec00000418c0 */
[C---:B------:R-:W-:Y:S01]  /*6770*/  HMMA.16816.F32.BF16 R188, R56.reuse, R50, R188 ;  /* 0x0000003238bc723c */ /* 0x040fe200000418bc */
[----:B------:R-:W3:Y:S05]  /*6780*/  LDSM.16.M88.4 R48, [R216+0x8400] ;  /* 0x00840000d830783b */ /* 0x000eea0000000200 */
[C---:B------:R-:W-:Y:S06]  /*6790*/  HMMA.16816.F32.BF16 R176, R56.reuse, R40, R176 ;  /* 0x0000002838b0723c */ /* 0x040fec00000418b0 */
[C---:B------:R-:W-:Y:S01]  /*67a0*/  HMMA.16816.F32.BF16 R208, R56.reuse, R42, R172 ;  /* 0x0000002a38d0723c */ /* 0x040fe200000418ac */
[----:B------:R-:W-:Y:S04]  /*67b0*/  LDSM.16.M88.4 R40, [R213+0x8000] ;  /* 0x00800000d528783b */ /* 0x000fe80000000200 */
[----:B------:R-:W-:Y:S01]  /*67c0*/  LDSM.16.M88.4 R172, [R215+0x5000] ;  /* 0x00500000d7ac783b */ /* 0x000fe20000000200 */
[C---:B------:R-:W-:Y:S03]  /*67d0*/  HMMA.16816.F32.BF16 R236, R56.reuse, R36, R64 ;  /* 0x0000002438ec723c */ /* 0x040fe60000041840 */
[----:B------:R-:W4:Y:S03]  /*67e0*/  LDSM.16.M88.4 R64, [R215+0x4000] ;  /* 0x00400000d740783b */ /* 0x000f260000000200 */
[C---:B------:R-:W-:Y:S06]  /*67f0*/  HMMA.16816.F32.BF16 R184, R56.reuse, R44, R184 ;  /* 0x0000002c38b8723c */ /* 0x040fec00000418b8 */
[C---:B------:R-:W-:Y:S01]  /*6800*/  HMMA.16816.F32.BF16 R180, R56.reuse, R46, R180 ;  /* 0x0000002e38b4723c */ /* 0x040fe200000418b4 */
[----:B------:R-:W5:Y:S05]  /*6810*/  LDSM.16.M88.4 R44, [R216+0x8800] ;  /* 0x00880000d82c783b */ /* 0x000f6a0000000200 */
[----:B------:R-:W-:Y:S01]  /*6820*/  HMMA.16816.F32.BF16 R60, R56, R38, R60 ;  /* 0x00000026383c723c */ /* 0x000fe2000004183c */
[----:B------:R-:W5:Y:S05]  /*6830*/  LDSM.16.M88.4 R36, [R213+0x8400] ;  /* 0x00840000d524783b */ /* 0x000f6a0000000200 */
[-C--:B-1----:R-:W-:Y:S06]  /*6840*/  HMMA.16816.F32.BF16 R188, R200, R54.reuse, R188 ;  /* 0x00000036c8bc723c */ /* 0x082fec00000418bc */
[----:B--2---:R-:W-:Y:S06]  /*6850*/  HMMA.16816.F32.BF16 R28, R196, R54, R28 ;  /* 0x00000036c41c723c */ /* 0x004fec000004181c */
[-C--:B---3--:R-:W-:Y:S06]  /*6860*/  HMMA.16816.F32.BF16 R184, R200, R48.reuse, R184 ;  /* 0x00000030c8b8723c */ /* 0x088fec00000418b8 */
[----:B------:R-:W-:Y:S06]  /*6870*/  HMMA.16816.F32.BF16 R24, R196, R48, R24 ;  /* 0x00000030c418723c */ /* 0x000fec0000041818 */
[-C--:B----4-:R-:W-:Y:S06]  /*6880*/  HMMA.16816.F32.BF16 R188, R64, R42.reuse, R188 ;  /* 0x0000002a40bc723c */ /* 0x090fec00000418bc */
[----:B------:R-:W-:Y:S06]  /*6890*/  HMMA.16816.F32.BF16 R28, R172, R42, R28 ;  /* 0x0000002aac1c723c */ /* 0x000fec000004181c */
[----:B------:R-:W-:Y:S01]  /*68a0*/  HMMA.16816.F32.BF16 R180, R200, R50, R180 ;  /* 0x00000032c8b4723c */ /* 0x000fe200000418b4 */
[----:B------:R-:W-:-:S04]  /*68b0*/  IMAD.U32 R43, RZ, RZ, UR4 ;  /* 0x00000004ff2b7e24 */ /* 0x000fc8000f8e00ff */
[----:B------:R-:W-:Y:S01]  /*68c0*/  IMAD R43, R43, 0x40, R246 ;  /* 0x000000402b2b7824 */ /* 0x000fe200078e02f6 */
[C---:B-----5:R-:W-:Y:S03]  /*68d0*/  HMMA.16816.F32.BF16 R176, R200.reuse, R44, R176 ;  /* 0x0000002cc8b0723c */ /* 0x060fe600000418b0 */
[C---:B------:R-:W-:Y:S02]  /*68e0*/  VIADD R0, R43.reuse, 0x8 ;  /* 0x000000082b007836 */ /* 0x040fe40000000000 */
[----:B------:R-:W-:Y:S01]  /*68f0*/  VIADD R2, R43, 0x1 ;  /* 0x000000012b027836 */ /* 0x000fe20000000000 */
[----:B------:R-:W-:Y:S02]  /*6900*/  HMMA.16816.F32.BF16 R208, R200, R46, R208 ;  /* 0x0000002ec8d0723c */ /* 0x000fe400000418d0 */
[-C--:B------:R-:W-:Y:S02]  /*6910*/  ISETP.GE.AND P3, PT, R0, R240.reuse, PT ;  /* 0x000000f00000720c */ /* 0x080fe40003f66270 */
[----:B------:R-:W-:-:S02]  /*6920*/  ISETP.GE.AND P4, PT, R2, R240, PT ;  /* 0x000000f00200720c */ /* 0x000fc40003f86270 */
[C---:B------:R-:W-:Y:S01]  /*6930*/  HMMA.16816.F32.BF16 R16, R196.reuse, R44, R16 ;  /* 0x0000002cc410723c */ /* 0x040fe20000041810 */
[C---:B------:R-:W-:Y:S02]  /*6940*/  ISETP.GE.AND P0, PT, R2.reuse, R235, PT ;  /* 0x000000eb0200720c */ /* 0x040fe40003f06270 */
[C---:B------:R-:W-:Y:S02]  /*6950*/  ISETP.GE.AND P2, PT, R2.reuse, R226, PT ;  /* 0x000000e20200720c */ /* 0x040fe40003f46270 */
[----:B------:R-:W-:Y:S01]  /*6960*/  ISETP.GE.AND P1, PT, R2, R3, PT ;  /* 0x000000030200720c */ /* 0x000fe20003f26270 */
[----:B------:R-:W-:Y:S01]  /*6970*/  HMMA.16816.F32.BF16 R12, R196, R46, R12 ;  /* 0x0000002ec40c723c */ /* 0x000fe2000004180c */
[----:B------:R-:W1:Y:S01]  /*6980*/  LDSM.16.M88.4 R44, [R213+0x8800] ;  /* 0x00880000d52c783b */ /* 0x000e620000000200 */
[----:B------:R-:W-:Y:S02]  /*6990*/  ISETP.GE.AND P5, PT, R0, R235, PT ;  /* 0x000000eb0000720c */ /* 0x000fe40003fa6270 */
[----:B------:R-:W-:-:S02]  /*69a0*/  FSEL R2, R188, -INF , !P3 ;  /* 0xff800000bc027808 */ /* 0x000fc40005800000 */
[----:B------:R-:W-:Y:S01]  /*69b0*/  HMMA.16816.F32.BF16 R20, R196, R50, R20 ;  /* 0x00000032c414723c */ /* 0x000fe20000041814 */
[C---:B------:R-:W-:Y:S02]  /*69c0*/  ISETP.GE.AND P3, PT, R0.reuse, R3, PT ;  /* 0x000000030000720c */ /* 0x040fe40003f66270 */
[----:B------:R-:W-:Y:S02]  /*69d0*/  ISETP.GE.AND P6, PT, R0, R226, PT ;  /* 0x000000e20000720c */ /* 0x000fe40003fc6270 */
[----:B------:R-:W-:Y:S01]  /*69e0*/  FSEL R0, R190, -INF , !P5 ;  /* 0xff800000be007808 */ /* 0x000fe20006800000 */
[----:B------:R-:W-:Y:S01]  /*69f0*/  HMMA.16816.F32.BF16 R184, R64, R36, R184 ;  /* 0x0000002440b8723c */ /* 0x000fe200000418b8 */
[----:B------:R-:W-:Y:S02]  /*6a00*/  FSEL R30, R30, -INF , !P3 ;  /* 0xff8000001e1e7808 */ /* 0x000fe40005800000 */
[----:B------:R-:W-:-:S03]  /*6a10*/  FSEL R28, R28, -INF , !P6 ;  /* 0xff8000001c1c7808 */ /* 0x000fc60007000000 */
[----:B------:R-:W-:Y:S06]  /*6a20*/  HMMA.16816.F32.BF16 R24, R172, R36, R24 ;  /* 0x00000024ac18723c */ /* 0x000fec0000041818 */
[----:B------:R-:W-:Y:S01]  /*6a30*/  HMMA.16816.F32.BF16 R180, R64, R38, R180 ;  /* 0x0000002640b4723c */ /* 0x000fe200000418b4 */
[C---:B------:R-:W-:Y:S02]  /*6a40*/  VIADD R36, R43.reuse, 0x9 ;  /* 0x000000092b247836 */ /* 0x040fe40000000000 */
[----:B------:R-:W-:-:S03]  /*6a50*/  VIADD R37, R43, 0x10 ;  /* 0x000000102b257836 */ /* 0x000fc60000000000 */
[C---:B------:R-:W-:Y:S01]  /*6a60*/  ISETP.GE.AND P5, PT, R36.reuse, R226, PT ;  /* 0x000000e22400720c */ /* 0x040fe20003fa6270 */
[C---:B------:R-:W-:Y:S01]  /*6a70*/  HMMA.16816.F32.BF16 R192, R200.reuse, R52, R192 ;  /* 0x00000034c8c0723c */ /* 0x040fe200000418c0 */
[C---:B------:R-:W-:Y:S02]  /*6a80*/  ISETP.GE.AND P3, PT, R36.reuse, R3, PT ;  /* 0x000000032400720c */ /* 0x040fe40003f66270 */
[----:B------:R-:W-:Y:S02]  /*6a90*/  FSEL R29, R29, -INF , !P5 ;  /* 0xff8000001d1d7808 */ /* 0x000fe40006800000 */
[C---:B------:R-:W-:Y:S01]  /*6aa0*/  ISETP.GE.AND P6, PT, R36.reuse, R240, PT ;  /* 0x000000f02400720c */ /* 0x040fe20003fc6270 */
[----:B------:R-:W-:Y:S01]  /*6ab0*/  HMMA.16816.F32.BF16 R236, R200, R204, R236 ;  /* 0x000000ccc8ec723c */ /* 0x000fe200000418ec */
[----:B------:R-:W-:Y:S01]  /*6ac0*/  ISETP.GE.AND P5, PT, R36, R235, PT ;  /* 0x000000eb2400720c */ /* 0x000fe20003fa6270 */
[----:B------:R-:W-:Y:S01]  /*6ad0*/  VIADD R36, R43, 0x11 ;  /* 0x000000112b247836 */ /* 0x000fe20000000000 */
[----:B------:R-:W-:-:S02]  /*6ae0*/  FSEL R31, R31, -INF , !P3 ;  /* 0xff8000001f1f7808 */ /* 0x000fc40005800000 */
[----:B------:R-:W-:Y:S01]  /*6af0*/  ISETP.GE.AND P3, PT, R37, R235, PT ;  /* 0x000000eb2500720c */ /* 0x000fe20003f66270 */
[----:B------:R-:W-:Y:S01]  /*6b00*/  HMMA.16816.F32.BF16 R60, R200, R206, R60 ;  /* 0x000000cec83c723c */ /* 0x000fe2000004183c */
[----:B------:R-:W-:Y:S02]  /*6b10*/  FSEL R42, R189, -INF , !P6 ;  /* 0xff800000bd2a7808 */ /* 0x000fe40007000000 */
[----:B------:R-:W-:-:S03]  /*6b20*/  ISETP.GE.AND P6, PT, R37, R226, PT ;  /* 0x000000e22500720c */ /* 0x000fc60003fc6270 */
[----:B------:R-:W-:Y:S01]  /*6b30*/  HMMA.16816.F32.BF16 R20, R172, R38, R20 ;  /* 0x00000026ac14723c */ /* 0x000fe20000041814 */
[----:B------:R-:W-:Y:S02]  /*6b40*/  FSEL R201, R186, -INF , !P3 ;  /* 0xff800000bac97808 */ /* 0x000fe40005800000 */
[-C--:B------:R-:W-:Y:S02]  /*6b50*/  ISETP.GE.AND P3, PT, R36, R240.reuse, PT ;  /* 0x000000f02400720c */ /* 0x080fe40003f66270 */
[----:B------:R-:W-:Y:S01]  /*6b60*/  FSEL R59, R24, -INF , !P6 ;  /* 0xff800000183b7808 */ /* 0x000fe20007000000 */
[----:B------:R-:W-:Y:S01]  /*6b70*/  VIADD R24, R43, 0x18 ;  /* 0x000000182b187836 */ /* 0x000fe20000000000 */
[----:B------:R-:W-:Y:S01]  /*6b80*/  FSEL R39, R191, -INF , !P5 ;  /* 0xff800000bf277808 */ /* 0x000fe20006800000 */
[----:B-1----:R-:W-:Y:S01]  /*6b90*/  HMMA.16816.F32.BF16 R176, R64, R44, R176 ;  /* 0x0000002c40b0723c */ /* 0x002fe200000418b0 */
[----:B------:R-:W-:Y:S02]  /*6ba0*/  ISETP.GE.AND P5, PT, R37, R240, PT ;  /* 0x000000f02500720c */ /* 0x000fe40003fa6270 */
[----:B------:R-:W-:-:S02]  /*6bb0*/  FSEL R202, R185, -INF , !P3 ;  /* 0xff800000b9ca7808 */ /* 0x000fc40005800000 */
[----:B------:R-:W-:Y:S01]  /*6bc0*/  FSEL R200, R184, -INF , !P5 ;  /* 0xff800000b8c87808 */ /* 0x000fe20006800000 */
[----:B------:R-:W-:Y:S01]  /*6bd0*/  HMMA.16816.F32.BF16 R16, R172, R44, R16 ;  /* 0x0000002cac10723c */ /* 0x000fe20000041810 */
[-C--:B------:R-:W-:Y:S02]  /*6be0*/  ISETP.GE.AND P5, PT, R37, R3.reuse, PT ;  /* 0x000000032500720c */ /* 0x080fe40003fa6270 */
[----:B------:R-:W-:Y:S02]  /*6bf0*/  ISETP.GE.AND P3, PT, R36, R3, PT ;  /* 0x000000032400720c */ /* 0x000fe40003f66270 */
[----:B------:R-:W-:Y:S01]  /*6c00*/  FSEL R55, R26, -INF , !P5 ;  /* 0xff8000001a377808 */ /* 0x000fe20006800000 */
[----:B------:R-:W-:Y:S01]  /*6c10*/  HMMA.16816.F32.BF16 R208, R64, R46, R208 ;  /* 0x0000002e40d0723c */ /* 0x000fe200000418d0 */
[----:B------:R-:W-:Y:S02]  /*6c20*/  FSEL R49, R27, -INF , !P3 ;  /* 0xff8000001b317808 */ /* 0x000fe40005800000 */
[----:B------:R-:W-:-:S02]  /*6c30*/  ISETP.GE.AND P6, PT, R36, R235, PT ;  /* 0x000000eb2400720c */ /* 0x000fc40003fc6270 */
[----:B------:R-:W-:Y:S01]  /*6c40*/  ISETP.GE.AND P5, PT, R36, R226, PT ;  /* 0x000000e22400720c */ /* 0x000fe20003fa6270 */
[----:B------:R-:W-:Y:S01]  /*6c50*/  VIADD R36, R43, 0x19 ;  /* 0x000000192b247836 */ /* 0x000fe20000000000 */
[----:B------:R-:W-:Y:S01]  /*6c60*/  ISETP.GE.AND P3, PT, R24, R240, PT ;  /* 0x000000f01800720c */ /* 0x000fe20003f66270 */
[C---:B------:R-:W-:Y:S01]  /*6c70*/  HMMA.16816.F32.BF16 R32, R196.reuse, R52, R32 ;  /* 0x00000034c420723c */ /* 0x040fe20000041820 */
[----:B------:R-:W-:Y:S02]  /*6c80*/  FSEL R247, R187, -INF , !P6 ;  /* 0xff800000bbf77808 */ /* 0x000fe40007000000 */
[----:B------:R-:W-:Y:S02]  /*6c90*/  FSEL R58, R25, -INF , !P5 ;  /* 0xff800000193a7808 */ /* 0x000fe40006800000 */
[----:B------:R-:W-:Y:S01]  /*6ca0*/  FSEL R248, R180, -INF , !P3 ;  /* 0xff800000b4f87808 */ /* 0x000fe20005800000 */
[----:B------:R-:W-:Y:S01]  /*6cb0*/  HMMA.16816.F32.BF16 R8, R196, R204, R8 ;  /* 0x000000ccc408723c */ /* 0x000fe20000041808 */
[----:B------:R-:W-:-:S02]  /*6cc0*/  ISETP.GE.AND P5, PT, R24, R235, PT ;  /* 0x000000eb1800720c */ /* 0x000fc40003fa6270 */
        /* <DEDUP_REMOVED lines=8> */
[----:B------:R-:W-:Y:S02]  /*6d50*/  FSEL R54, R22, -INF , !P3 ;  /* 0xff80000016367808 */ /* 0x000fe40005800000 */
[----:B------:R-:W-:Y:S01]  /*6d60*/  FSEL R56, R21, -INF , !P5 ;  /* 0xff80000015387808 */ /* 0x000fe20006800000 */
[C---:B------:R-:W-:Y:S01]  /*6d70*/  VIADD R21, R43.reuse, 0x20 ;  /* 0x000000202b157836 */ /* 0x040fe20000000000 */
[----:B------:R-:W-:Y:S01]  /*6d80*/  BAR.SYNC.DEFER_BLOCKING 0x0 ;  /* 0x0000000000007b1d */ /* 0x000fe20000010000 */
        /* <DEDUP_REMOVED lines=8> */
[CC--:B------:R-:W-:Y:S02]  /*6e10*/  ISETP.GE.AND P5, PT, R21.reuse, R240.reuse, PT ;  /* 0x000000f01500720c */ /* 0x0c0fe40003fa6270 */
[C---:B------:R-:W-:Y:S02]  /*6e20*/  ISETP.GE.AND P3, PT, R21.reuse, R235, PT ;  /* 0x000000eb1500720c */ /* 0x040fe40003f66270 */
[----:B------:R-:W-:Y:S02]  /*6e30*/  FSEL R164, R176, -INF , !P5 ;  /* 0xff800000b0a47808 */ /* 0x000fe40006800000 */
[----:B------:R-:W-:Y:S02]  /*6e40*/  FSEL R169, R178, -INF , !P3 ;  /* 0xff800000b2a97808 */ /* 0x000fe40005800000 */
[----:B------:R-:W-:Y:S02]  /*6e50*/  ISETP.GE.AND P5, PT, R21, R3, PT ;  /* 0x000000031500720c */ /* 0x000fe40003fa6270 */
[----:B------:R-:W-:-:S02]  /*6e60*/  ISETP.GE.AND P3, PT, R20, R240, PT ;  /* 0x000000f01400720c */ /* 0x000fc40003f66270 */
[----:B------:R-:W-:Y:S01]  /*6e70*/  FSEL R185, R18, -INF , !P5 ;  /* 0xff80000012b97808 */ /* 0x000fe20006800000 */
[----:B------:R-:W-:Y:S01]  /*6e80*/  VIADD R18, R43, 0x28 ;  /* 0x000000282b127836 */ /* 0x000fe20000000000 */
[----:B------:R-:W-:Y:S02]  /*6e90*/  FSEL R171, R177, -INF , !P3 ;  /* 0xff800000b1ab7808 */ /* 0x000fe40005800000 */
[----:B------:R-:W-:Y:S01]  /*6ea0*/  ISETP.GE.AND P6, PT, R36, R240, PT ;  /* 0x000000f02400720c */ /* 0x000fe20003fc6270 */
[-C--:B-1----:R-:W-:Y:S01]  /*6eb0*/  HMMA.16816.F32.BF16 R236, R64, R24.reuse, R236 ;  /* 0x0000001840ec723c */ /* 0x082fe200000418ec */
[----:B------:R-:W-:Y:S02]  /*6ec0*/  ISETP.GE.AND P3, PT, R20, R3, PT ;  /* 0x000000031400720c */ /* 0x000fe40003f66270 */
[----:B------:R-:W-:Y:S02]  /*6ed0*/  FSEL R252, R181, -INF , !P6 ;  /* 0xff800000b5fc7808 */ /* 0x000fe40007000000 */
[----:B------:R-:W-:Y:S01]  /*6ee0*/  FSEL R203, R19, -INF , !P3 ;  /* 0xff80000013cb7808 */ /* 0x000fe20005800000 */
[----:B------:R-:W-:Y:S01]  /*6ef0*/  HMMA.16816.F32.BF16 R8, R172, R24, R8 ;  /* 0x00000018ac08723c */ /* 0x000fe20000041808 */
[----:B------:R-:W-:Y:S01]  /*6f00*/  ISETP.GE.AND P6, PT, R21, R226, PT ;  /* 0x000000e21500720c */ /* 0x000fe20003fc6270 */
[----:B------:R-:W-:Y:S01]  /*6f10*/  VIADD R21, R43, 0x38 ;  /* 0x000000382b157836 */ /* 0x000fe20000000000 */
[----:B------:R-:W-:-:S02]  /*6f20*/  ISETP.GE.AND P3, PT, R18, R240, PT ;  /* 0x000000f01200720c */ /* 0x000fc40003f66270 */
[----:B------:R-:W-:Y:S01]  /*6f30*/  FSEL R205, R16, -INF , !P6 ;  /* 0xff80000010cd7808 */ /* 0x000fe20007000000 */
[----:B------:R-:W-:Y:S01]  /*6f40*/  VIADD R16, R43, 0x29 ;  /* 0x000000292b107836 */ /* 0x000fe20000000000 */
[----:B------:R-:W-:Y:S01]  /*6f50*/  FSEL R176, R208, -INF , !P3 ;  /* 0xff800000d0b07808 */ /* 0x000fe20005800000 */
[-C--:B------:R-:W-:Y:S01]  /*6f60*/  HMMA.16816.F32.BF16 R64, R64, R26.reuse, R60 ;  /* 0x0000001a4040723c */ /* 0x080fe2000004183c */
[-C--:B------:R-:W-:Y:S02]  /*6f70*/  ISETP.GE.AND P3, PT, R18, R3.reuse, PT ;  /* 0x000000031200720c */ /* 0x080fe40003f66270 */
[----:B------:R-:W-:Y:S02]  /*6f80*/  ISETP.GE.AND P5, PT, R20, R226, PT ;  /* 0x000000e21400720c */ /* 0x000fe40003fa6270 */
[----:B------:R-:W-:Y:S01]  /*6f90*/  FSEL R204, R14, -INF , !P3 ;  /* 0xff8000000ecc7808 */ /* 0x000fe20005800000 */
[----:B------:R-:W-:Y:S01]  /*6fa0*/  HMMA.16816.F32.BF16 R4, R172, R26, R4 ;  /* 0x0000001aac04723c */ /* 0x000fe20000041804 */
[----:B------:R-:W-:-:S02]  /*6fb0*/  ISETP.GE.AND P3, PT, R16, R3, PT ;  /* 0x000000031000720c */ /* 0x000fc40003f66270 */
[-C--:B------:R-:W-:Y:S02]  /*6fc0*/  ISETP.GE.AND P6, PT, R20, R235.reuse, PT ;  /* 0x000000eb1400720c */ /* 0x080fe40003fc6270 */
        /* <DEDUP_REMOVED lines=10> */
[----:B------:R-:W-:Y:S01]  /*7070*/  FSEL R251, R12, -INF , !P6 ;  /* 0xff8000000cfb7808 */ /* 0x000fe20007000000 */
[----:B------:R-:W-:Y:S01]  /*7080*/  VIADD R12, R43, 0x30 ;  /* 0x000000302b0c7836 */ /* 0x000fe20000000000 */
[----:B------:R-:W-:-:S02]  /*7090*/  FSEL R15, R193, -INF , !P4 ;  /* 0xff800000c10f7808 */ /* 0x000fc40006000000 */
[----:B------:R-:W-:Y:S02]  /*70a0*/  FMNMX.FTZ R20, R168, R19, !PT ;  /* 0x00000013a8147209 */ /* 0x000fe40007810000 */
[----:B------:R-:W-:Y:S02]  /*70b0*/  FSEL R210, R13, -INF , !P5 ;  /* 0xff8000000dd27808 */ /* 0x000fe40006800000 */
[C---:B------:R-:W-:Y:S02]  /*70c0*/  ISETP.GE.AND P6, PT, R16.reuse, R240, PT ;  /* 0x000000f01000720c */ /* 0x040fe40003fc6270 */
[-C--:B------:R-:W-:Y:S02]  /*70d0*/  ISETP.GE.AND P5, PT, R16, R235.reuse, PT ;  /* 0x000000eb1000720c */ /* 0x080fe40003fa6270 */
[----:B------:R-:W-:Y:S02]  /*70e0*/  FSEL R13, R195, -INF , !P0 ;  /* 0xff800000c30d7808 */ /* 0x000fe40004000000 */
[----:B------:R-:W-:-:S02]  /*70f0*/  ISETP.GE.AND P4, PT, R12, R235, PT ;  /* 0x000000eb0c00720c */ /* 0x000fc40003f86270 */
[----:B------:R-:W-:Y:S02]  /*7100*/  ISETP.GE.AND P0, PT, R12, R226, PT ;  /* 0x000000e20c00720c */ /* 0x000fe40003f06270 */
[----:B------:R-:W-:Y:S02]  /*7110*/  FMNMX.FTZ R20, R15, R20, !PT ;  /* 0x000000140f147209 */ /* 0x000fe40007810000 */
[----:B------:R-:W-:Y:S02]  /*7120*/  FSEL R178, R209, -INF , !P6 ;  /* 0xff800000d1b27808 */ /* 0x000fe40007000000 */
[----:B------:R-:W-:Y:S02]  /*7130*/  FSEL R180, R211, -INF , !P5 ;  /* 0xff800000d3b47808 */ /* 0x000fe40006800000 */
[----:B------:R-:W-:Y:S02]  /*7140*/  FSEL R14, R33, -INF , !P2 ;  /* 0xff800000210e7808 */ /* 0x000fe40005000000 */
[----:B------:R-:W-:-:S02]  /*7150*/  ISETP.GE.AND P6, PT, R43, R235, PT ;  /* 0x000000eb2b00720c */ /* 0x000fc40003fc6270 */
[C---:B------:R-:W-:Y:S02]  /*7160*/  ISETP.GE.AND P5, PT, R12.reuse, R240, PT ;  /* 0x000000f00c00720c */ /* 0x040fe40003fa6270 */
[----:B------:R-:W-:Y:S02]  /*7170*/  ISETP.GE.AND P3, PT, R12, R3, PT ;  /* 0x000000030c00720c */ /* 0x000fe40003f66270 */
[----:B------:R-:W-:Y:S02]  /*7180*/  ISETP.GE.AND P2, PT, R43, R226, PT ;  /* 0x000000e22b00720c */ /* 0x000fe40003f46270 */
[----:B------:R-:W-:Y:S02]  /*7190*/  FSEL R12, R35, -INF , !P1 ;  /* 0xff800000230c7808 */ /* 0x000fe40004800000 */
[----:B------:R-:W-:Y:S02]  /*71a0*/  FSEL R36, R238, -INF , !P4 ;  /* 0xff800000ee247808 */ /* 0x000fe40006000000 */
[----:B------:R-:W-:-:S02]  /*71b0*/  FMNMX.FTZ R20, R2, R20, !PT ;  /* 0x0000001402147209 */ /* 0x000fc40007810000 */
[----:B------:R-:W-:Y:S02]  /*71c0*/  FSEL R175, R8, -INF , !P0 ;  /* 0xff80000008af7808 */ /* 0x000fe40004000000 */
[C---:B------:R-:W-:Y:S01]  /*71d0*/  ISETP.GE.AND P1, PT, R43.reuse, R3, PT ;  /* 0x000000032b00720c */ /* 0x040fe20003f26270 */
[----:B------:R-:W-:Y:S01]  /*71e0*/  VIADD R43, R43, 0x39 ;  /* 0x000000392b2b7836 */ /* 0x000fe20000000000 */
[----:B------:R-:W-:Y:S02]  /*71f0*/  ISETP.GE.AND P4, PT, R17, R235, PT ;  /* 0x000000eb1100720c */ /* 0x000fe40003f86270 */
[----:B------:R-:W-:Y:S02]  /*7200*/  PLOP3.LUT P0, PT, PT, PT, UP0, 0x80, 0x0 ;  /* 0x000000000000781c */ /* 0x000fe40003f0f008 */
[----:B------:R-:W-:Y:S02]  /*7210*/  FSEL R18, R194, -INF , !P6 ;  /* 0xff800000c2127808 */ /* 0x000fe40007000000 */
[----:B------:R-:W-:-:S02]  /*7220*/  FSEL R63, R236, -INF , !P5 ;  /* 0xff800000ec3f7808 */ /* 0x000fc40006800000 */
[----:B------:R-:W-:Y:S02]  /*7230*/  FSEL R16, R32, -INF , !P2 ;  /* 0xff80000020107808 */ /* 0x000fe40005000000 */
[C---:B------:R-:W-:Y:S02]  /*7240*/  ISETP.GE.AND P5, PT, R17.reuse, R240, PT ;  /* 0x000000f01100720c */ /* 0x040fe40003fa6270 */
[C---:B------:R-:W-:Y:S02]  /*7250*/  ISETP.GE.AND P6, PT, R17.reuse, R226, PT ;  /* 0x000000e21100720c */ /* 0x040fe40003fc6270 */
[----:B------:R-:W-:Y:S02]  /*7260*/  ISETP.GE.AND P2, PT, R17, R3, PT ;  /* 0x000000031100720c */ /* 0x000fe40003f46270 */
[----:B------:R-:W-:Y:S02]  /*7270*/  FMNMX.FTZ R20, R42, R20, !PT ;  /* 0x000000142a147209 */ /* 0x000fe40007810000 */
[----:B------:R-:W-:-:S02]  /*7280*/  FSEL R17, R34, -INF , !P1 ;  /* 0xff80000022117808 */ /* 0x000fc40004800000 */
[----:B------:R-:W-:Y:S02]  /*7290*/  FSEL R37, R239, -INF , !P4 ;  /* 0xff800000ef257808 */ /* 0x000fe40006000000 */
[C---:B------:R-:W-:Y:S02]  /*72a0*/  ISETP.GE.AND P1, PT, R21.reuse, R240, PT ;  /* 0x000000f01500720c */ /* 0x040fe40003f26270 */
[----:B------:R-:W-:Y:S02]  /*72b0*/  ISETP.GE.AND P4, PT, R21, R235, PT ;  /* 0x000000eb1500720c */ /* 0x000fe40003f86270 */
[----:B------:R-:W-:Y:S02]  /*72c0*/  FMNMX.FTZ R20, R200, R20, !PT ;  /* 0x00000014c8147209 */ /* 0x000fe40007810000 */
[----:B------:R-:W-:Y:S02]  /*72d0*/  FSEL R64, R64, -INF , !P1 ;  /* 0xff80000040407808 */ /* 0x000fe40004800000 */
[----:B------:R-:W-:-:S02]  /*72e0*/  FSEL R38, R66, -INF , !P4 ;  /* 0xff80000042267808 */ /* 0x000fc40006000000 */
[C---:B------:R-:W-:Y:S02]  /*72f0*/  ISETP.GE.AND P1, PT, R43.reuse, R240, PT ;  /* 0x000000f02b00720c */ /* 0x040fe40003f26270 */
[----:B------:R-:W-:Y:S02]  /*7300*/  ISETP.GE.AND P4, PT, R43, R235, PT ;  /* 0x000000eb2b00720c */ /* 0x000fe40003f86270 */
[----:B------:R-:W-:Y:S02]  /*7310*/  FMNMX.FTZ R20, R202, R20, !PT ;  /* 0x00000014ca147209 */ /* 0x000fe40007810000 */
[----:B------:R-:W-:Y:S02]  /*7320*/  FSEL R170, R237, -INF , !P5 ;  /* 0xff800000edaa7808 */ /* 0x000fe40006800000 */
[----:B------:R-:W-:Y:S02]  /*7330*/  FSEL R51, R65, -INF , !P1 ;  /* 0xff80000041337808 */ /* 0x000fe40004800000 */
[----:B------:R-:W-:-:S02]  /*7340*/  FSEL R53, R67, -INF , !P4 ;  /* 0xff80000043357808 */ /* 0x000fc40006000000 */
[CC--:B------:R-:W-:Y:S02]  /*7350*/  ISETP.GE.AND P5, PT, R21.reuse, R226.reuse, PT ;  /* 0x000000e21500720c */ /* 0x0c0fe40003fa6270 */
[----:B------:R-:W-:Y:S02]  /*7360*/  ISETP.GE.AND P1, PT, R21, R3, PT ;  /* 0x000000031500720c */ /* 0x000fe40003f26270 */
        /* <DEDUP_REMOVED lines=29> */
.L_x_405:
[----:B-1----:R-:W-:Y:S01]  /*7540*/  FMNMX.FTZ R21, R252, R22, !PT ;  /* 0x00000016fc157209 */ /* 0x002fe20007810000 */
[----:B------:R-:W-:Y:S01]  /*7550*/  USHF.L.U32 UR4, UR38, 0x1, URZ ;  /* 0x0000000126047899 */ /* 0x000fe2000800063f */
[----:B------:R-:W-:Y:S01]  /*7560*/  FMNMX.FTZ R23, R167, R18, !PT ;  /* 0x00000012a7177209 */ /* 0x000fe20007810000 */
[----:B------:R-:W-:Y:S01]  /*7570*/  IMAD.U32 R44, RZ, RZ, UR33 ;  /* 0x00000021ff2c7e24 */ /* 0x000fe2000f8e00ff */
[----:B------:R-:W-:Y:S01]  /*7580*/  FMNMX.FTZ R21, R164, R21, !PT ;  /* 0x00000015a4157209 */ /* 0x000fe20007810000 */
[----:B------:R-:W-:Y:S01]  /*7590*/  IMAD.WIDE.U32 R238, R228, -0x2daee0ad, RZ ;  /* 0xd2511f53e4ee7825 */ /* 0x000fe200078e00ff */
[----:B------:R-:W-:Y:S01]  /*75a0*/  FMNMX.FTZ R23, R13, R23, !PT ;  /* 0x000000170d177209 */ /* 0x000fe20007810000 */
[----:B------:R-:W-:Y:S01]  /*75b0*/  UISETP.GE.AND UP0, UPT, UR34, 0x3, UPT ;  /* 0x000000032200788c */ /* 0x000fe2000bf06270 */
[----:B------:R-:W-:Y:S01]  /*75c0*/  FMNMX.FTZ R21, R171, R21, !PT ;  /* 0x00000015ab157209 */ /* 0x000fe20007810000 */
[----:B------:R-:W-:Y:S01]  /*75d0*/  IMAD.WIDE.U32 R236, R234, -0x326172a9, RZ ;  /* 0xcd9e8d57eaec7825 */ /* 0x000fe200078e00ff */
[----:B------:R-:W-:Y:S01]  /*75e0*/  LOP3.LUT R44, R239, UR4, R44, 0x96, !PT ;  /* 0x00000004ef2c7c12 */ /* 0x000fe2000f8e962c */
[----:B------:R-:W-:Y:S01]  /*75f0*/  UIADD3 UR4, UR4, 0x1, URZ ;  /* 0x0000000104047890 */ /* 0x000fe2000fffe03f */
[----:B------:R-:W-:Y:S01]  /*7600*/  FMNMX.FTZ R21, R176, R21, !PT ;  /* 0x00000015b0157209 */ /* 0x000fe20007810000 */
[----:B------:R-:W-:Y:S01]  /*7610*/  IMAD.WIDE.U32 R190, R233, -0x326172a9, RZ ;  /* 0xcd9e8d57e9be7825 */ /* 0x000fe200078e00ff */
[----:B------:R-:W-:-:S02]  /*7620*/  FMNMX.FTZ R23, R0, R23, !PT ;  /* 0x0000001700177209 */ /* 0x000fc40007810000 */
[----:B------:R-:W-:Y:S01]  /*7630*/  FMNMX.FTZ R21, R178, R21, !PT ;  /* 0x00000015b2157209 */ /* 0x000fe20007810000 */
[----:B------:R-:W-:Y:S01]  /*7640*/  IMAD.WIDE.U32 R44, R44, -0x326172a9, RZ ;  /* 0xcd9e8d572c2c7825 */ /* 0x000fe200078e00ff */
[----:B------:R-:W-:Y:S02]  /*7650*/  FMNMX.FTZ R23, R39, R23, !PT ;  /* 0x0000001727177209 */ /* 0x000fe40007810000 */
[----:B------:R-:W-:Y:S01]  /*7660*/  FMNMX.FTZ R21, R63, R21, !PT ;  /* 0x000000153f157209 */ /* 0x000fe20007810000 */
[----:B------:R-:W-:Y:S01]  /*7670*/  IMAD.MOV.U32 R211, RZ, RZ, R48 ;  /* 0x000000ffffd37224 */ /* 0x000fe200078e0030 */
[----:B------:R-:W-:Y:S01]  /*7680*/  FMNMX.FTZ R23, R201, R23, !PT ;  /* 0x00000017c9177209 */ /* 0x000fe20007810000 */
[----:B------:R-:W-:Y:S01]  /*7690*/  IMAD.MOV.U32 R197, RZ, RZ, R49 ;  /* 0x000000ffffc57224 */ /* 0x000fe200078e0031 */
[----:B------:R-:W-:Y:S02]  /*76a0*/  FMNMX.FTZ R21, R170, R21, !PT ;  /* 0x00000015aa157209 */ /* 0x000fe40007810000 */
[----:B------:R-:W-:-:S02]  /*76b0*/  LOP3.LUT R198, R237, R229, RZ, 0x3c, !PT ;  /* 0x000000e5edc67212 */ /* 0x000fc400078e3cff */
[----:B------:R-:W-:Y:S02]  /*76c0*/  FMNMX.FTZ R21, R64, R21, !PT ;  /* 0x0000001540157209 */ /* 0x000fe40007810000 */
[----:B------:R-:W-:Y:S01]  /*76d0*/  LOP3.LUT R8, R45, UR21, R236, 0x96, !PT ;  /* 0x000000152d087c12 */ /* 0x000fe2000f8e96ec */
[----:B------:R-:W-:Y:S01]  /*76e0*/  IMAD.WIDE.U32 R198, R198, -0x2daee0ad, RZ ;  /* 0xd2511f53c6c67825 */ /* 0x000fe200078e00ff */
[----:B------:R-:W-:Y:S02]  /*76f0*/  FMNMX.FTZ R22, R166, R16, !PT ;  /* 0x00000010a6167209 */ /* 0x000fe40007810000 */
[----:B------:R-:W-:Y:S01]  /*7700*/  FMNMX.FTZ R21, R51, R21, !PT ;  /* 0x0000001533157209 */ /* 0x000fe20007810000 */
[----:B------:R-:W-:Y:S01]  /*7710*/  IMAD.WIDE.U32 R26, R8, -0x2daee0ad, RZ ;  /* 0xd2511f53081a7825 */ /* 0x000fe200078e00ff */
[----:B------:R-:W-:Y:S02]  /*7720*/  FMNMX.FTZ R23, R247, R23, !PT ;  /* 0x00000017f7177209 */ /* 0x000fe40007810000 */
[----:B------:R-:W-:Y:S01]  /*7730*/  FMNMX.FTZ R22, R14, R22, !PT ;  /* 0x000000160e167209 */ /* 0x000fe20007810000 */
[----:B------:R-:W1:Y:S01]  /*7740*/  SHFL.BFLY PT, R24, R21, 0x2, 0x1f ;  /* 0x0c401f0015187f89 */ /* 0x000e6200000e0000 */
[----:B------:R-:W-:Y:S01]  /*7750*/  LOP3.LUT R188, R191, R229, RZ, 0x3c, !PT ;  /* 0x000000e5bfbc7212 */ /* 0x000fe200078e3cff */
[----:B------:R-:W-:Y:S01]  /*7760*/  IMAD.MOV.U32 R191, RZ, RZ, R55 ;  /* 0x000000ffffbf7224 */ /* 0x000fe200078e0037 */
[----:B------:R-:W-:-:S02]  /*7770*/  FMNMX.FTZ R23, R249, R23, !PT ;  /* 0x00000017f9177209 */ /* 0x000fc40007810000 */
[----:B------:R-:W-:Y:S01]  /*7780*/  FMNMX.FTZ R22, R28, R22, !PT ;  /* 0x000000161c167209 */ /* 0x000fe20007810000 */
[----:B------:R-:W-:Y:S01]  /*7790*/  IMAD.WIDE.U32 R188, R188, -0x2daee0ad, RZ ;  /* 0xd2511f53bcbc7825 */ /* 0x000fe200078e00ff */
[----:B------:R-:W-:Y:S02]  /*77a0*/  LOP3.LUT R8, R27, UR18, R198, 0x96, !PT ;  /* 0x000000121b087c12 */ /* 0x000fe4000f8e96c6 */
[----:B------:R-:W-:Y:S02]  /*77b0*/  FMNMX.FTZ R23, R211, R23, !PT ;  /* 0x00000017d3177209 */ /* 0x000fe40007810000 */
[----:B------:R-:W-:Y:S01]  /*77c0*/  FMNMX.FTZ R25, R165, R17, !PT ;  /* 0x00000011a5197209 */ /* 0x000fe20007810000 */
[----:B------:R-:W-:Y:S01]  /*77d0*/  IMAD.WIDE.U32 R192, R8, -0x326172a9, RZ ;  /* 0xcd9e8d5708c07825 */ /* 0x000fe200078e00ff */
[----:B------:R-:W-:Y:S02]  /*77e0*/  FMNMX.FTZ R22, R29, R22, !PT ;  /* 0x000000161d167209 */ /* 0x000fe40007810000 */
[----:B------:R-:W-:-:S02]  /*77f0*/  FMNMX.FTZ R23, R169, R23, !PT ;  /* 0x00000017a9177209 */ /* 0x000fc40007810000 */
[----:B------:R-:W-:Y:S02]  /*7800*/  FMNMX.FTZ R25, R12, R25, !PT ;  /* 0x000000190c197209 */ /* 0x000fe40007810000 */
[----:B------:R-:W-:Y:S02]  /*7810*/  FMNMX.FTZ R8, R59, R22, !PT ;  /* 0x000000163b087209 */ /* 0x000fe40007810000 */
[----:B------:R-:W-:Y:S01]  /*7820*/  LOP3.LUT R186, R189, UR20, R238, 0x96, !PT ;  /* 0x00000014bdba7c12 */ /* 0x000fe2000f8e96ee */
[----:B------:R-:W-:Y:S01]  /*7830*/  IMAD.MOV.U32 R189, RZ, RZ, R54 ;  /* 0x000000ffffbd7224 */ /* 0x000fe200078e0036 */
[----:B------:R-:W-:Y:S01]  /*7840*/  LOP3.LUT R194, R199, UR20, R238, 0x96, !PT ;  /* 0x00000014c7c27c12 */ /* 0x000fe2000f8e96ee */
[----:B------:R-:W-:Y:S01]  /*7850*/  IMAD.MOV.U32 R199, RZ, RZ, R56 ;  /* 0x000000ffffc77224 */ /* 0x000fe200078e0038 */
[----:B------:R-:W-:Y:S01]  /*7860*/  FMNMX.FTZ R23, R179, R23, !PT ;  /* 0x00000017b3177209 */ /* 0x000fe20007810000 */
[----:B------:R-:W-:Y:S01]  /*7870*/  IMAD.WIDE.U32 R186, R186, -0x326172a9, RZ ;  /* 0xcd9e8d57baba7825 */ /* 0x000fe200078e00ff */
[----:B------:R-:W-:-:S02]  /*7880*/  FMNMX.FTZ R25, R30, R25, !PT ;  /* 0x000000191e197209 */ /* 0x000fc40007810000 */
[----:B------:R-:W-:Y:S01]  /*7890*/  FMNMX.FTZ R8, R58, R8, !PT ;  /* 0x000000083a087209 */ /* 0x000fe20007810000 */
[----:B------:R-:W-:Y:S01]  /*78a0*/  IMAD.WIDE.U32 R194, R194, -0x326172a9, RZ ;  /* 0xcd9e8d57c2c27825 */ /* 0x000fe200078e00ff */
[----:B------:R-:W-:Y:S02]  /*78b0*/  LOP3.LUT R20, R45, UR21, R190, 0x96, !PT ;  /* 0x000000152d147c12 */ /* 0x000fe4000f8e96be */
[----:B------:R-:W-:Y:S01]  /*78c0*/  FMNMX.FTZ R23, R177, R23, !PT ;  /* 0x00000017b1177209 */ /* 0x000fe20007810000 */
[----:B------:R-:W-:Y:S01]  /*78d0*/  IMAD.MOV.U32 R238, RZ, RZ, R52 ;  /* 0x000000ffffee7224 */ /* 0x000fe200078e0034 */
[----:B------:R-:W-:Y:S01]  /*78e0*/  FMNMX.FTZ R25, R31, R25, !PT ;  /* 0x000000191f197209 */ /* 0x000fe20007810000 */
[----:B------:R-:W-:Y:S01]  /*78f0*/  IMAD.WIDE.U32 R34, R20, -0x2daee0ad, RZ ;  /* 0xd2511f5314227825 */ /* 0x000fe200078e00ff */
[----:B------:R-:W-:Y:S02]  /*7900*/  FMNMX.FTZ R8, R57, R8, !PT ;  /* 0x0000000839087209 */ /* 0x000fe40007810000 */
[----:B------:R-:W-:-:S02]  /*7910*/  LOP3.LUT R206, R187, UR19, R44, 0x96, !PT ;  /* 0x00000013bbce7c12 */ /* 0x000fc4000f8e962c */
[----:B------:R-:W-:Y:S02]  /*7920*/  FMNMX.FTZ R23, R180, R23, !PT ;  /* 0x00000017b4177209 */ /* 0x000fe40007810000 */
[----:B------:R-:W-:Y:S01]  /*7930*/  FMNMX.FTZ R25, R191, R25, !PT ;  /* 0x00000019bf197209 */ /* 0x000fe20007810000 */
[----:B------:R-:W-:Y:S01]  /*7940*/  IMAD.WIDE.U32 R206, R206, -0x2daee0ad, RZ ;  /* 0xd2511f53cece7825 */ /* 0x000fe200078e00ff */
[----:B------:R-:W-:Y:S02]  /*7950*/  LOP3.LUT R44, R195, UR19, R44, 0x96, !PT ;  /* 0x00000013c32c7c12 */ /* 0x000fe4000f8e962c */
[----:B------:R-:W-:Y:S02]  /*7960*/  FMNMX.FTZ R8, R199, R8, !PT ;  /* 0x00000008c7087209 */ /* 0x000fe40007810000 */
[----:B------:R-:W-:Y:S01]  /*7970*/  FMNMX.FTZ R23, R36, R23, !PT ;  /* 0x0000001724177209 */ /* 0x000fe20007810000 */
[----:B------:R-:W-:Y:S01]  /*7980*/  IMAD.WIDE.U32 R44, R44, -0x2daee0ad, RZ ;  /* 0xd2511f532c2c7825 */ /* 0x000fe200078e00ff */
[----:B-1----:R-:W-:-:S02]  /*7990*/  FMNMX.FTZ R24, R21, R24, !PT ;  /* 0x0000001815187209 */ /* 0x002fc40007810000 */
[----:B------:R-:W-:Y:S02]  /*79a0*/  FMNMX.FTZ R25, R197, R25, !PT ;  /* 0x00000019c5197209 */ /* 0x000fe40007810000 */
[----:B------:R-:W-:Y:S01]  /*79b0*/  FMNMX.FTZ R8, R205, R8, !PT ;  /* 0x00000008cd087209 */ /* 0x000fe20007810000 */
[----:B------:R-:W1:Y:S01]  /*79c0*/  SHFL.BFLY PT, R209, R24, 0x1, 0x1f ;  /* 0x0c201f0018d17f89 */ /* 0x000e6200000e0000 */
[----:B------:R-:W-:Y:S02]  /*79d0*/  LOP3.LUT R20, R35, UR18, R188, 0x96, !PT ;  /* 0x0000001223147c12 */ /* 0x000fe4000f8e96bc */
[----:B------:R-:W-:Y:S02]  /*79e0*/  FMNMX.FTZ R23, R37, R23, !PT ;  /* 0x0000001725177209 */ /* 0x000fe40007810000 */
[----:B------:R-:W-:Y:S01]  /*79f0*/  FMNMX.FTZ R25, R189, R25, !PT ;  /* 0x00000019bd197209 */ /* 0x000fe20007810000 */
[----:B------:R-:W-:Y:S01]  /*7a00*/  IMAD.WIDE.U32 R32, R20, -0x326172a9, RZ ;  /* 0xcd9e8d5714207825 */ /* 0x000fe200078e00ff */
[----:B------:R-:W-:-:S02]  /*7a10*/  FMNMX.FTZ R8, R250, R8, !PT ;  /* 0x00000008fa087209 */ /* 0x000fc40007810000 */
[----:B------:R-:W-:Y:S02]  /*7a20*/  LOP3.LUT R26, R45, UR16, R26, 0x96, !PT ;  /* 0x000000102d1a7c12 */ /* 0x000fe4000f8e961a */
[----:B------:R-:W-:Y:S02]  /*7a30*/  FSEL R182, R4, -INF , !P5 ;  /* 0xff80000004b67808 */ /* 0x000fe40006800000 */
[----:B------:R-:W-:Y:S01]  /*7a40*/  FMNMX.FTZ R23, R38, R23, !PT ;  /* 0x0000001726177209 */ /* 0x000fe20007810000 */
[----:B------:R-:W-:Y:S01]  /*7a50*/  IMAD.WIDE.U32 R26, R26, -0x326172a9, RZ ;  /* 0xcd9e8d571a1a7825 */ /* 0x000fe200078e00ff */
[----:B------:R-:W-:Y:S02]  /*7a60*/  FMNMX.FTZ R4, R238, R25, !PT ;  /* 0x00000019ee047209 */ /* 0x000fe40007810000 */
[----:B------:R-:W-:Y:S02]  /*7a70*/  FMNMX.FTZ R8, R251, R8, !PT ;  /* 0x00000008fb087209 */ /* 0x000fe40007810000 */
[----:B------:R-:W-:-:S02]  /*7a80*/  LOP3.LUT R20, R33, UR17, R186, 0x96, !PT ;  /* 0x0000001121147c12 */ /* 0x000fc4000f8e96ba */
[----:B------:R-:W-:Y:S02]  /*7a90*/  FMNMX.FTZ R23, R53, R23, !PT ;  /* 0x0000001735177209 */ /* 0x000fe40007810000 */
[----:B------:R-:W-:Y:S01]  /*7aa0*/  FMNMX.FTZ R4, R185, R4, !PT ;  /* 0x00000004b9047209 */ /* 0x000fe20007810000 */
[----:B------:R-:W-:Y:S01]  /*7ab0*/  IMAD.WIDE.U32 R20, R20, -0x2daee0ad, RZ ;  /* 0xd2511f5314147825 */ /* 0x000fe200078e00ff */
[----:B------:R-:W-:Y:S01]  /*7ac0*/  LOP3.LUT R40, R193, UR17, R194, 0x96, !PT ;  /* 0x00000011c1287c12 */ /* 0x000fe2000f8e96c2 */
[----:B------:R-:W2:Y:S01]  /*7ad0*/  SHFL.BFLY PT, R22, R23, 0x2, 0x1f ;  /* 0x0c401f0017167f89 */ /* 0x000ea200000e0000 */
[----:B------:R-:W-:Y:S02]  /*7ae0*/  FMNMX.FTZ R8, R210, R8, !PT ;  /* 0x00000008d2087209 */ /* 0x000fe40007810000 */
[----:B------:R-:W-:Y:S01]  /*7af0*/  FSEL R181, R9, -INF , !P6 ;  /* 0xff80000009b57808 */ /* 0x000fe20007000000 */
[----:B------:R-:W-:Y:S01]  /*7b00*/  IMAD.WIDE.U32 R40, R40, -0x2daee0ad, RZ ;  /* 0xd2511f5328287825 */ /* 0x000fe200078e00ff */
[----:B------:R-:W-:-:S02]  /*7b10*/  FMNMX.FTZ R4, R203, R4, !PT ;  /* 0x00000004cb047209 */ /* 0x000fc40007810000 */
[----:B------:R-:W-:Y:S02]  /*7b20*/  LOP3.LUT R192, R27, UR15, R192, 0x96, !PT ;  /* 0x0000000f1bc07c12 */ /* 0x000fe4000f8e96c0 */
[----:B------:R-:W-:Y:S02]  /*7b30*/  FMNMX.FTZ R9, R175, R8, !PT ;  /* 0x00000008af097209 */ /* 0x000fe40007810000 */
[----:B------:R-:W-:Y:S01]  /*7b40*/  FMNMX.FTZ R4, R204, R4, !PT ;  /* 0x00000004cc047209 */ /* 0x000fe20007810000 */
[----:B------:R-:W-:Y:S01]  /*7b50*/  IMAD.WIDE.U32 R192, R192, -0x2daee0ad, RZ ;  /* 0xd2511f53c0c07825 */ /* 0x000fe200078e00ff */
[----:B------:R-:W-:Y:S02]  /*7b60*/  FMNMX.FTZ R9, R181, R9, !PT ;  /* 0x00000009b5097209 */ /* 0x000fe40007810000 */
[----:B------:R-:W-:Y:S02]  /*7b70*/  LOP3.LUT R206, R21, UR14, R206, 0x96, !PT ;  /* 0x0000000e15ce7c12 */ /* 0x000fe4000f8e96ce */
[----:B------:R-:W-:-:S02]  /*7b80*/  LOP3.LUT R21, R41, UR14, R44, 0x96, !PT ;  /* 0x0000000e29157c12 */ /* 0x000fc4000f8e962c */
[----:B------:R-:W-:Y:S02]  /*7b90*/  FSEL R174, R10, -INF , !P3 ;  /* 0xff8000000aae7808 */ /* 0x000fe40005800000 */
[----:B------:R-:W-:Y:S02]  /*7ba0*/  FMNMX.FTZ R4, R196, R4, !PT ;  /* 0x00000004c4047209 */ /* 0x000fe40007810000 */
[----:B------:R-:W-:Y:S02]  /*7bb0*/  FSEL R183, R5, -INF , !P4 ;  /* 0xff80000005b77808 */ /* 0x000fe40006000000 */
[----:B------:R-:W-:Y:S02]  /*7bc0*/  FMNMX.FTZ R9, R182, R9, !PT ;  /* 0x00000009b6097209 */ /* 0x000fe40007810000 */
[----:B------:R-:W-:Y:S01]  /*7bd0*/  LOP3.LUT R8, R193, UR12, R40, 0x96, !PT ;  /* 0x0000000cc1087c12 */ /* 0x000fe2000f8e9628 */
[----:B------:R-:W-:Y:S01]  /*7be0*/  IMAD.WIDE.U32 R40, R21, -0x326172a9, RZ ;  /* 0xcd9e8d5715287825 */ /* 0x000fe200078e00ff */
[----:B------:R-:W-:-:S02]  /*7bf0*/  FSEL R173, R11, -INF , !P2 ;  /* 0xff8000000bad7808 */ /* 0x000fc40005000000 */
[----:B------:R-:W-:Y:S01]  /*7c00*/  FMNMX.FTZ R11, R174, R4, !PT ;  /* 0x00000004ae0b7209 */ /* 0x000fe20007810000 */
[----:B------:R-:W-:Y:S01]  /*7c10*/  IMAD.MOV.U32 R193, RZ, RZ, R57 ;  /* 0x000000ffffc17224 */ /* 0x000fe200078e0039 */
[----:B-1----:R-:W-:Y:S01]  /*7c20*/  FMNMX.FTZ R209, R24, R209, !PT ;  /* 0x000000d118d17209 */ /* 0x002fe20007810000 */
[----:B------:R-:W-:Y:S01]  /*7c30*/  IMAD.WIDE.U32 R24, R8, -0x326172a9, RZ ;  /* 0xcd9e8d5708187825 */ /* 0x000fe200078e00ff */
[----:B------:R-:W-:Y:S02]  /*7c40*/  FMNMX.FTZ R21, R183, R9, !PT ;  /* 0x00000009b7157209 */ /* 0x000fe40007810000 */
        /* <DEDUP_REMOVED lines=9> */
[----:B------:R-:W-:Y:S02]  /*7ce0*/  FMNMX.FTZ R11, R66, R11, !PT ;  /* 0x0000000b420b7209 */ /* 0x000fe40007810000 */
[----:B--2---:R-:W-:Y:S01]  /*7cf0*/  FMNMX.FTZ R22, R23, R22, !PT ;  /* 0x0000001617167209 */ /* 0x004fe20007810000 */
[--C-:B------:R-:W-:Y:S01]  /*7d00*/  FFMA.FTZ R50, R19, UR37, -R65.reuse ;  /* 0x0000002513327c23 */ /* 0x100fe20008010841 */
[----:B------:R-:W-:Y:S01]  /*7d10*/  LOP3.LUT R34, R207, UR16, R34, 0x96, !PT ;  /* 0x00000010cf227c12 */ /* 0x000fe2000f8e9622 */
[----:B------:R-:W2:Y:S01]  /*7d20*/  SHFL.BFLY PT, R19, R11, 0x2, 0x1f ;  /* 0x0c401f000b137f89 */ /* 0x000ea200000e0000 */
[--C-:B------:R-:W-:Y:S01]  /*7d30*/  FFMA.FTZ R48, R2, UR37, -R65.reuse ;  /* 0x0000002502307c23 */ /* 0x100fe20008010841 */
[----:B------:R-:W-:Y:S01]  /*7d40*/  FFMA.FTZ R49, R15, UR37, -R65 ;  /* 0x000000250f317c23 */ /* 0x000fe20008010841 */
[----:B------:R-:W-:Y:S01]  /*7d50*/  LOP3.LUT R7, R24, 0xffff, RZ, 0xc0, !PT ;  /* 0x0000ffff18077812 */ /* 0x000fe200078ec0ff */
[----:B------:R-:W3:Y:S01]  /*7d60*/  SHFL.BFLY PT, R208, R22, 0x1, 0x1f ;  /* 0x0c201f0016d07f89 */ /* 0x000ee200000e0000 */
[----:B------:R-:W-:Y:S01]  /*7d70*/  IMAD.WIDE.U32 R34, R34, -0x326172a9, RZ ;  /* 0xcd9e8d5722227825 */ /* 0x000fe200078e00ff */
[----:B------:R-:W-:-:S03]  /*7d80*/  SHF.R.U32.HI R4, RZ, 0x10, R24 ;  /* 0x00000010ff047819 */ /* 0x000fc60000011618 */
[----:B------:R-:W-:Y:S01]  /*7d90*/  FFMA.FTZ R47, R42, UR37, -R65 ;  /* 0x000000252a2f7c23 */ /* 0x000fe20008010841 */
[----:B-1----:R-:W-:Y:S01]  /*7da0*/  FMNMX.FTZ R2, R21, R5, !PT ;  /* 0x0000000515027209 */ /* 0x002fe20007810000 */
[----:B------:R-:W-:Y:S01]  /*7db0*/  IMAD.WIDE.U32 R206, R206, -0x326172a9, RZ ;  /* 0xcd9e8d57cece7825 */ /* 0x000fe200078e00ff */
[----:B------:R-:W-:Y:S01]  /*7dc0*/  LOP3.LUT R32, R35, UR15, R32, 0x96, !PT ;  /* 0x0000000f23207c12 */ /* 0x000fe2000f8e9620 */
[----:B------:R-:W-:Y:S01]  /*7dd0*/  MUFU.EX2 R48, R48 ;  /* 0x0000003000307308 */ /* 0x000fe20000000800 */
[----:B------:R-:W-:Y:S01]  /*7de0*/  SHF.R.U32.HI R8, RZ, 0x18, R24 ;  /* 0x00000018ff087819 */ /* 0x000fe20000011618 */
[----:B------:R-:W1:Y:S01]  /*7df0*/  SHFL.BFLY PT, R15, R2, 0x1, 0x1f ;  /* 0x0c201f00020f7f89 */ /* 0x000e6200000e0000 */
[----:B------:R-:W-:Y:S01]  /*7e00*/  LOP3.LUT R9, R25, UR22, R40, 0x96, !PT ;  /* 0x0000001619097c12 */ /* 0x000fe2000f8e9628 */
[----:B------:R-:W-:Y:S01]  /*7e10*/  IMAD.WIDE.U32 R32, R32, -0x2daee0ad, RZ ;  /* 0xd2511f5320207825 */ /* 0x000fe200078e00ff */
[----:B------:R-:W-:-:S03]  /*7e20*/  PRMT R62, R241, 0x7054, R241 ;  /* 0x00007054f13e7816 */ /* 0x000fc600000000f1 */
[--C-:B------:R-:W-:Y:S01]  /*7e30*/  FFMA.FTZ R176, R176, UR37, -R65.reuse ;  /* 0x00000025b0b07c23 */ /* 0x100fe20008010841 */
[----:B------:R-:W-:Y:S01]  /*7e40*/  LOP3.LUT R10, R24, 0xff, RZ, 0xc0, !PT ;  /* 0x000000ff180a7812 */ /* 0x000fe200078ec0ff */
[----:B------:R-:W4:Y:S01]  /*7e50*/  MUFU.EX2 R47, R47 ;  /* 0x0000002f002f7308 */ /* 0x000f220000000800 */
[----:B------:R-:W-:Y:S01]  /*7e60*/  LOP3.LUT R20, R33, UR12, R20, 0x96, !PT ;  /* 0x0000000c21147c12 */ /* 0x000fe2000f8e9614 */
[--C-:B------:R-:W-:Y:S01]  /*7e70*/  FFMA.FTZ R178, R178, UR37, -R65.reuse ;  /* 0x00000025b2b27c23 */ /* 0x100fe20008010841 */
[----:B------:R-:W-:Y:S01]  /*7e80*/  LOP3.LUT R33, R41, UR13, R26, 0x96, !PT ;  /* 0x0000000d29217c12 */ /* 0x000fe2000f8e961a */
[----:B------:R-:W-:Y:S01]  /*7e90*/  FFMA.FTZ R164, R164, UR37, -R65 ;  /* 0x00000025a4a47c23 */ /* 0x000fe20008010841 */
[----:B--2---:R-:W-:Y:S01]  /*7ea0*/  FMNMX.FTZ R11, R11, R19, !PT ;  /* 0x000000130b0b7209 */ /* 0x004fe20007810000 */
[----:B------:R-:W-:Y:S01]  /*7eb0*/  LDSM.16.MT88.4 R24, [R214+0xa000] ;  /* 0x00a00000d618783b */ /* 0x000fe20000004200 */
[----:B------:R-:W-:Y:S01]  /*7ec0*/  SHF.R.U32.HI R19, RZ, 0x8, R7 ;  /* 0x00000008ff137819 */ /* 0x000fe20000011607 */
[----:B------:R-:W-:Y:S01]  /*7ed0*/  MUFU.EX2 R50, R50 ;  /* 0x0000003200327308 */ /* 0x000fe20000000800 */
[----:B---3--:R-:W-:Y:S01]  /*7ee0*/  FMNMX.FTZ R208, R22, R208, !PT ;  /* 0x000000d016d07209 */ /* 0x008fe20007810000 */
[----:B------:R-:W-:Y:S01]  /*7ef0*/  IMAD.WIDE.U32 R22, R20, -0x326172a9, RZ ;  /* 0xcd9e8d5714167825 */ /* 0x000fe200078e00ff */
[----:B------:R-:W2:Y:S01]  /*7f00*/  SHFL.BFLY PT, R7, R11, 0x1, 0x1f ;  /* 0x0c201f000b077f89 */ /* 0x000ea200000e0000 */
[----:B------:R-:W-:-:S02]  /*7f10*/  PRMT R10, R10, 0x5410, R19 ;  /* 0x000054100a0a7816 */ /* 0x000fc40000000013 */
[--C-:B------:R-:W-:Y:S01]  /*7f20*/  FFMA.FTZ R171, R171, UR37, -R65.reuse ;  /* 0x00000025abab7c23 */ /* 0x100fe20008010841 */
[----:B------:R-:W-:Y:S01]  /*7f30*/  FMUL.FTZ R57, R208, UR37 ;  /* 0x00000025d0397c20 */ /* 0x000fe20008410000 */
[----:B------:R-:W-:Y:S01]  /*7f40*/  LOP3.LUT R5, R22, 0xffff, RZ, 0xc0, !PT ;  /* 0x0000ffff16057812 */ /* 0x000fe200078ec0ff */
[----:B------:R-:W-:Y:S01]  /*7f50*/  MUFU.EX2 R49, R49 ;  /* 0x0000003100317308 */ /* 0x000fe20000000800 */
[----:B------:R-:W-:Y:S01]  /*7f60*/  FSETP.NEU.FTZ.AND P2, PT, R208, -INF , PT ;  /* 0xff800000d000780b */ /* 0x000fe20003f5d000 */
[--C-:B------:R-:W-:Y:S01]  /*7f70*/  FFMA.FTZ R64, R64, UR37, -R65.reuse ;  /* 0x0000002540407c23 */ /* 0x100fe20008010841 */
[----:B------:R-:W-:Y:S01]  /*7f80*/  LOP3.LUT R6, R22, 0xff, RZ, 0xc0, !PT ;  /* 0x000000ff16067812 */ /* 0x000fe200078ec0ff */
[----:B------:R-:W-:Y:S01]  /*7f90*/  FFMA.FTZ R51, R51, UR37, -R65 ;  /* 0x0000002533337c23 */ /* 0x000fe20008010841 */
[----:B------:R-:W-:Y:S01]  /*7fa0*/  SHF.R.U32.HI R5, RZ, 0x8, R5 ;  /* 0x00000008ff057819 */ /* 0x000fe20000011605 */
[----:B------:R-:W-:Y:S01]  /*7fb0*/  FFMA.FTZ R63, R63, UR37, -R65 ;  /* 0x000000253f3f7c23 */ /* 0x000fe20008010841 */
[----:B------:R-:W-:Y:S01]  /*7fc0*/  FSEL R57, R57, RZ, P2 ;  /* 0x000000ff39397208 */ /* 0x000fe20001000000 */
[----:B------:R-:W-:Y:S01]  /*7fd0*/  MUFU.EX2 R176, R176 ;  /* 0x000000b000b07308 */ /* 0x000fe20000000800 */
[----:B------:R-:W-:-:S02]  /*7fe0*/  SHF.R.U32.HI R20, RZ, 0x10, R22 ;  /* 0x00000010ff147819 */ /* 0x000fc40000011616 */
[----:B------:R-:W-:Y:S01]  /*7ff0*/  PRMT R6, R6, 0x5410, R5 ;  /* 0x0000541006067816 */ /* 0x000fe20000000005 */
[--C-:B------:R-:W-:Y:S01]  /*8000*/  FFMA.FTZ R46, R18, UR37, -R57.reuse ;  /* 0x00000025122e7c23 */ /* 0x100fe20008010839 */
[----:B------:R-:W-:Y:S01]  /*8010*/  LOP3.LUT R5, R23, UR22, R206, 0x96, !PT ;  /* 0x0000001617057c12 */ /* 0x000fe2000f8e96ce */
[--C-:B------:R-:W-:Y:S01]  /*8020*/  FFMA.FTZ R45, R13, UR37, -R57.reuse ;  /* 0x000000250d2d7c23 */ /* 0x100fe20008010839 */
[----:B------:R-:W-:Y:S01]  /*8030*/  SHF.R.U32.HI R18, RZ, 0x18, R22 ;  /* 0x00000018ff127819 */ /* 0x000fe20000011616 */
[--C-:B------:R-:W-:Y:S01]  /*8040*/  FFMA.FTZ R44, R0, UR37, -R57.reuse ;  /* 0x00000025002c7c23 */ /* 0x100fe20008010839 */
[----:B------:R-:W-:Y:S01]  /*8050*/  LOP3.LUT R20, R20, 0xff, RZ, 0xc0, !PT ;  /* 0x000000ff14147812 */ /* 0x000fe200078ec0ff */
[--C-:B------:R-:W-:Y:S01]  /*8060*/  FFMA.FTZ R43, R39, UR37, -R57.reuse ;  /* 0x00000025272b7c23 */ /* 0x100fe20008010839 */
[----:B------:R-:W-:Y:S01]  /*8070*/  LOP3.LUT R13, R4, 0xff, RZ, 0xc0, !PT ;  /* 0x000000ff040d7812 */ /* 0x000fe200078ec0ff */
[----:B------:R-:W-:Y:S01]  /*8080*/  MUFU.EX2 R46, R46 ;  /* 0x0000002e002e7308 */ /* 0x000fe20000000800 */
[----:B-1----:R-:W-:Y:S01]  /*8090*/  FMNMX.FTZ R2, R2, R15, !PT ;  /* 0x0000000f02027209 */ /* 0x002fe20007810000 */
[----:B------:R-:W-:Y:S01]  /*80a0*/  FFMA.FTZ R206, R249, UR37, -R57 ;  /* 0x00000025f9ce7c23 */ /* 0x000fe20008010839 */
[----:B------:R-:W-:Y:S01]  /*80b0*/  SHF.R.U32.HI R15, RZ, 0x10, R5 ;  /* 0x00000010ff0f7819 */ /* 0x000fe20000011605 */
[--C-:B------:R-:W-:Y:S01]  /*80c0*/  FFMA.FTZ R201, R201, UR37, -R57.reuse ;  /* 0x00000025c9c97c23 */ /* 0x100fe20008010839 */
[----:B------:R-:W-:Y:S01]  /*80d0*/  PRMT R4, R20, 0x5410, R18 ;  /* 0x0000541014047816 */ /* 0x000fe20000000012 */
[----:B------:R-:W-:Y:S01]  /*80e0*/  FMUL.FTZ R184, R2, UR37 ;  /* 0x0000002502b87c20 */ /* 0x000fe20008410000 */
[----:B------:R-:W-:Y:S01]  /*80f0*/  PRMT R8, R13, 0x5410, R8 ;  /* 0x000054100d087816 */ /* 0x000fe20000000008 */
[----:B------:R-:W-:Y:S01]  /*8100*/  MUFU.EX2 R44, R44 ;  /* 0x0000002c002c7308 */ /* 0x000fe20000000800 */
[C---:B------:R-:W-:Y:S01]  /*8110*/  LOP3.LUT R18, R5.reuse, 0xffff, RZ, 0xc0, !PT ;  /* 0x0000ffff05127812 */ /* 0x040fe200078ec0ff */
[----:B------:R-:W-:Y:S01]  /*8120*/  LDSM.16.MT88.4 R20, [R212+0xa000] ;  /* 0x00a00000d414783b */ /* 0x000fe20000004200 */
[----:B------:R-:W-:Y:S01]  /*8130*/  LOP3.LUT R13, R5, 0xff, RZ, 0xc0, !PT ;  /* 0x000000ff050d7812 */ /* 0x000fe200078ec0ff */
[----:B------:R-:W-:Y:S01]  /*8140*/  FFMA.FTZ R177, R177, UR37, -R57 ;  /* 0x00000025b1b17c23 */ /* 0x000fe20008010839 */
[----:B------:R-:W-:Y:S01]  /*8150*/  SHF.R.U32.HI R0, RZ, 0x18, R5 ;  /* 0x00000018ff007819 */ /* 0x000fe20000011605 */
[--C-:B------:R-:W-:Y:S01]  /*8160*/  FFMA.FTZ R180, R180, UR37, -R57.reuse ;  /* 0x00000025b4b47c23 */ /* 0x100fe20008010839 */
[----:B------:R-:W-:Y:S01]  /*8170*/  FSETP.NEU.FTZ.AND P1, PT, R2, -INF , PT ;  /* 0xff8000000200780b */ /* 0x000fe20003f3d000 */
[----:B------:R-:W1:Y:S01]  /*8180*/  MUFU.EX2 R43, R43 ;  /* 0x0000002b002b7308 */ /* 0x000e620000000800 */
[----:B------:R-:W-:Y:S01]  /*8190*/  LOP3.LUT R5, R15, 0xff, RZ, 0xc0, !PT ;  /* 0x000000ff0f057812 */ /* 0x000fe200078ec0ff */
[--C-:B------:R-:W-:Y:S01]  /*81a0*/  FFMA.FTZ R169, R169, UR37, -R57.reuse ;  /* 0x00000025a9a97c23 */ /* 0x100fe20008010839 */
[----:B------:R-:W-:Y:S01]  /*81b0*/  FSEL R184, R184, RZ, P1 ;  /* 0x000000ffb8b87208 */ /* 0x000fe20000800000 */
[--C-:B------:R-:W-:Y:S01]  /*81c0*/  FFMA.FTZ R179, R179, UR37, -R57.reuse ;  /* 0x00000025b3b37c23 */ /* 0x100fe20008010839 */
[----:B------:R-:W-:Y:S01]  /*81d0*/  PRMT R5, R5, 0x5410, R0 ;  /* 0x0000541005057816 */ /* 0x000fe20000000000 */
[----:B------:R-:W-:Y:S01]  /*81e0*/  FFMA.FTZ R38, R38, UR37, -R57 ;  /* 0x0000002526267c23 */ /* 0x000fe20008010839 */
[----:B--2---:R-:W-:Y:S01]  /*81f0*/  FMNMX.FTZ R0, R11, R7, !PT ;  /* 0x000000070b007209 */ /* 0x004fe20007810000 */
[--C-:B------:R-:W-:Y:S01]  /*8200*/  FFMA.FTZ R42, R16, UR37, -R184.reuse ;  /* 0x00000025102a7c23 */ /* 0x100fe200080108b8 */
[C---:B------:R-:W-:Y:S01]  /*8210*/  LOP3.LUT R7, R9.reuse, 0xffff, RZ, 0xc0, !PT ;  /* 0x0000ffff09077812 */ /* 0x040fe200078ec0ff */
[--C-:B------:R-:W-:Y:S01]  /*8220*/  FFMA.FTZ R40, R28, UR37, -R184.reuse ;  /* 0x000000251c287c23 */ /* 0x100fe200080108b8 */
[----:B------:R-:W-:Y:S01]  /*8230*/  LOP3.LUT R16, R9, 0xff, RZ, 0xc0, !PT ;  /* 0x000000ff09107812 */ /* 0x000fe200078ec0ff */
[--C-:B------:R-:W-:Y:S01]  /*8240*/  FFMA.FTZ R39, R29, UR37, -R184.reuse ;  /* 0x000000251d277c23 */ /* 0x100fe200080108b8 */
[----:B------:R-:W-:Y:S01]  /*8250*/  SHF.R.U32.HI R7, RZ, 0x8, R7 ;  /* 0x00000008ff077819 */ /* 0x000fe20000011607 */
[----:B------:R-:W2:Y:S01]  /*8260*/  MUFU.EX2 R45, R45 ;  /* 0x0000002d002d7308 */ /* 0x000ea20000000800 */
[--C-:B------:R-:W-:Y:S01]  /*8270*/  HSET2.LE.AND R6, R6, R62.reuse, PT ;  /* 0x0000003e06067233 */ /* 0x100fe20003803000 */
[----:B------:R-:W-:Y:S01]  /*8280*/  FMUL.FTZ R67, R0, UR37 ;  /* 0x0000002500437c20 */ /* 0x000fe20008410000 */
[----:B------:R-:W-:Y:S01]  /*8290*/  PRMT R16, R16, 0x5410, R7 ;  /* 0x0000541010107816 */ /* 0x000fe20000000007 */
[--C-:B------:R-:W-:Y:S01]  /*82a0*/  FFMA.FTZ R41, R14, UR37, -R184.reuse ;  /* 0x000000250e297c23 */ /* 0x100fe200080108b8 */
[----:B----4-:R-:W-:Y:S01]  /*82b0*/  F2FP.BF16.F32.PACK_AB R7, R47, R48 ;  /* 0x000000302f07723e */ /* 0x010fe200000010ff */
[----:B------:R-:W-:Y:S01]  /*82c0*/  FFMA.FTZ R193, R193, UR37, -R184 ;  /* 0x00000025c1c17c23 */ /* 0x000fe200080108b8 */
[----:B------:R-:W-:Y:S01]  /*82d0*/  SHF.R.U32.HI R18, RZ, 0x8, R18 ;  /* 0x00000008ff127819 */ /* 0x000fe20000011612 */
[----:B------:R-:W-:Y:S01]  /*82e0*/  MUFU.EX2 R40, R40 ;  /* 0x0000002800287308 */ /* 0x000fe20000000800 */
[----:B------:R-:W-:Y:S01]  /*82f0*/  FSETP.NEU.FTZ.AND P0, PT, R0, -INF , PT ;  /* 0xff8000000000780b */ /* 0x000fe20003f1d000 */
[--C-:B------:R-:W-:Y:S01]  /*8300*/  FFMA.FTZ R175, R175, UR37, -R184.reuse ;  /* 0x00000025afaf7c23 */ /* 0x100fe200080108b8 */
[----:B------:R-:W-:Y:S01]  /*8310*/  LOP3.LUT R6, R6, R7, RZ, 0xc0, !PT ;  /* 0x0000000706067212 */ /* 0x000fe200078ec0ff */
[--C-:B------:R-:W-:Y:S01]  /*8320*/  FFMA.FTZ R181, R181, UR37, -R184.reuse ;  /* 0x00000025b5b57c23 */ /* 0x100fe200080108b8 */
[--C-:B------:R-:W-:Y:S01]  /*8330*/  HSET2.LE.AND R4, R4, R62.reuse, PT ;  /* 0x0000003e04047233 */ /* 0x100fe20003803000 */
[----:B------:R-:W-:Y:S01]  /*8340*/  FFMA.FTZ R182, R182, UR37, -R184 ;  /* 0x00000025b6b67c23 */ /* 0x000fe200080108b8 */
[----:B------:R-:W-:Y:S01]  /*8350*/  PRMT R13, R13, 0x5410, R18 ;  /* 0x000054100d0d7816 */ /* 0x000fe20000000012 */
[----:B------:R-:W3:Y:S01]  /*8360*/  MUFU.EX2 R39, R39 ;  /* 0x0000002700277308 */ /* 0x000ee20000000800 */
[----:B------:R-:W-:Y:S01]  /*8370*/  FSEL R67, R67, RZ, P0 ;  /* 0x000000ff43437208 */ /* 0x000fe20000000000 */
[----:B------:R-:W-:Y:S01]  /*8380*/  FFMA.FTZ R183, R183, UR37, -R184 ;  /* 0x00000025b7b77c23 */ /* 0x000fe200080108b8 */
[----:B-1----:R-:W-:Y:S01]  /*8390*/  F2FP.BF16.F32.PACK_AB R7, R43, R44 ;  /* 0x0000002c2b07723e */ /* 0x002fe200000010ff */
[----:B------:R-:W-:Y:S01]  /*83a0*/  FFMA.FTZ R36, R36, UR37, -R57 ;  /* 0x0000002524247c23 */ /* 0x000fe20008010839 */
[----:B------:R-:W-:Y:S01]  /*83b0*/  FSEL R15, R208, RZ, P2 ;  /* 0x000000ffd00f7208 */ /* 0x000fe20001000000 */
[--C-:B------:R-:W-:Y:S01]  /*83c0*/  FFMA.FTZ R56, R12, UR37, -R67.reuse ;  /* 0x000000250c387c23 */ /* 0x100fe20008010843 */
[----:B------:R-:W-:Y:S01]  /*83d0*/  LOP3.LUT R7, R4, R7, RZ, 0xc0, !PT ;  /* 0x0000000704077212 */ /* 0x000fe200078ec0ff */
[----:B------:R-:W-:Y:S01]  /*83e0*/  FFMA.FTZ R55, R30, UR37, -R67 ;  /* 0x000000251e377c23 */ /* 0x000fe20008010843 */
[--C-:B------:R-:W-:Y:S01]  /*83f0*/  HSET2.LE.AND R4, R13, R62.reuse, PT ;  /* 0x0000003e0d047233 */ /* 0x100fe20003803000 */
[----:B------:R-:W-:Y:S01]  /*8400*/  FADD.FTZ R15, R167, -R15 ;  /* 0x8000000fa70f7221 */ /* 0x000fe20000010000 */
[----:B------:R-:W-:Y:S01]  /*8410*/  F2FP.BF16.F32.PACK_AB R12, R49, R50 ;  /* 0x00000032310c723e */ /* 0x000fe200000010ff */
[----:B------:R-:W-:Y:S01]  /*8420*/  FFMA.FTZ R54, R31, UR37, -R67 ;  /* 0x000000251f367c23 */ /* 0x000fe20008010843 */
[----:B------:R-:W-:Y:S01]  /*8430*/  FSEL R14, R2, RZ, P1 ;  /* 0x000000ff020e7208 */ /* 0x000fe20000800000 */
[----:B------:R-:W-:Y:S01]  /*8440*/  FMUL.FTZ R15, R15, UR37 ;  /* 0x000000250f0f7c20 */ /* 0x000fe20008410000 */
[----:B------:R-:W-:Y:S01]  /*8450*/  LOP3.LUT R4, R4, R12, RZ, 0xc0, !PT ;  /* 0x0000000c04047212 */ /* 0x000fe200078ec0ff */
[----:B------:R-:W-:Y:S01]  /*8460*/  IMAD.MOV.U32 R167, RZ, RZ, R59 ;  /* 0x000000ffffa77224 */ /* 0x000fe200078e003b */
[--C-:B------:R-:W-:Y:S01]  /*8470*/  HSET2.LE.AND R5, R5, R62.reuse, PT ;  /* 0x0000003e05057233 */ /* 0x100fe20003803000 */
[----:B------:R-:W-:Y:S01]  /*8480*/  FADD.FTZ R14, R166, -R14 ;  /* 0x8000000ea60e7221 */ /* 0x000fe20000010000 */
[----:B--2---:R-:W-:Y:S01]  /*8490*/  F2FP.BF16.F32.PACK_AB R12, R45, R46 ;  /* 0x0000002e2d0c723e */ /* 0x004fe200000010ff */
[----:B------:R-:W1:Y:S01]  /*84a0*/  MUFU.EX2 R60, R15 ;  /* 0x0000000f003c7308 */ /* 0x000e620000000800 */
[----:B------:R-:W-:Y:S01]  /*84b0*/  SHF.R.U32.HI R11, RZ, 0x10, R9 ;  /* 0x00000010ff0b7819 */ /* 0x000fe20000011609 */
[----:B------:R-:W-:Y:S01]  /*84c0*/  FMUL.FTZ R14, R14, UR37 ;  /* 0x000000250e0e7c20 */ /* 0x000fe20008410000 */
[----:B------:R-:W-:Y:S01]  /*84d0*/  LOP3.LUT R5, R5, R12, RZ, 0xc0, !PT ;  /* 0x0000000c05057212 */ /* 0x000fe200078ec0ff */
[----:B------:R-:W-:Y:S01]  /*84e0*/  FFMA.FTZ R52, R17, UR37, -R67 ;  /* 0x0000002511347c23 */ /* 0x000fe20008010843 */
[--C-:B------:R-:W-:Y:S01]  /*84f0*/  HSET2.LE.AND R10, R10, R62.reuse, PT ;  /* 0x0000003e0a0a7233 */ /* 0x100fe20003803000 */
[----:B------:R-:W-:Y:S01]  /*8500*/  LDSM.16.MT88.4 R28, [R212+0x9000] ;  /* 0x00900000d41c783b */ /* 0x000fe20000004200 */
[----:B---3--:R-:W-:Y:S01]  /*8510*/  F2FP.BF16.F32.PACK_AB R12, R39, R40 ;  /* 0x00000028270c723e */ /* 0x008fe200000010ff */
[----:B------:R2:W3:Y:S01]  /*8520*/  MUFU.EX2 R59, R14 ;  /* 0x0000000e003b7308 */ /* 0x0004e20000000800 */
[----:B------:R-:W-:Y:S01]  /*8530*/  SHF.R.U32.HI R9, RZ, 0x18, R9 ;  /* 0x00000018ff097819 */ /* 0x000fe20000011609 */
[----:B------:R-:W-:Y:S01]  /*8540*/  FFMA.FTZ R166, R167, UR37, -R184 ;  /* 0x00000025a7a67c23 */ /* 0x000fe200080108b8 */
[----:B------:R-:W-:Y:S01]  /*8550*/  LOP3.LUT R11, R11, 0xff, RZ, 0xc0, !PT ;  /* 0x000000ff0b0b7812 */ /* 0x000fe200078ec0ff */
[--C-:B------:R-:W-:Y:S01]  /*8560*/  FFMA.FTZ R191, R191, UR37, -R67.reuse ;  /* 0x00000025bfbf7c23 */ /* 0x100fe20008010843 */
[----:B------:R-:W-:Y:S01]  /*8570*/  LOP3.LUT R10, R10, R12, RZ, 0xc0, !PT ;  /* 0x0000000c0a0a7212 */ /* 0x000fe200078ec0ff */
[----:B------:R-:W-:Y:S01]  /*8580*/  FFMA.FTZ R167, R238, UR37, -R67 ;  /* 0x00000025eea77c23 */ /* 0x000fe20008010843 */
[----:B------:R-:W-:Y:S01]  /*8590*/  PRMT R9, R11, 0x5410, R9 ;  /* 0x000054100b097816 */ /* 0x000fe20000000009 */
[----:B------:R-:W-:Y:S01]  /*85a0*/  MUFU.EX2 R55, R55 ;  /* 0x0000003700377308 */ /* 0x000fe20000000800 */
[----:B------:R-:W-:Y:S01]  /*85b0*/  FSEL R11, R0, RZ, P0 ;  /* 0x000000ff000b7208 */ /* 0x000fe20000000000 */
[-C--:B-1----:R-:W-:Y:S01]  /*85c0*/  FMUL.FTZ R162, R162, R60.reuse ;  /* 0x0000003ca2a27220 */ /* 0x082fe20000410000 */
[----:B------:R-:W-:Y:S01]  /*85d0*/  FSEL R18, R209, RZ, P4 ;  /* 0x000000ffd1127208 */ /* 0x000fe20002000000 */
[----:B------:R-:W-:Y:S01]  /*85e0*/  FMUL.FTZ R163, R163, R60 ;  /* 0x0000003ca3a37220 */ /* 0x000fe20000410000 */
[--C-:B------:R-:W-:Y:S01]  /*85f0*/  HSET2.LE.AND R8, R8, R62.reuse, PT ;  /* 0x0000003e08087233 */ /* 0x100fe20003803000 */
[----:B------:R-:W-:Y:S01]  /*8600*/  FADD.FTZ R11, R165, -R11 ;  /* 0x8000000ba50b7221 */ /* 0x000fe20000010000 */
[----:B------:R-:W-:Y:S01]  /*8610*/  HSET2.LE.AND R9, R9, R62, PT ;  /* 0x0000003e09097233 */ /* 0x000fe20003803000 */
[----:B------:R-:W1:Y:S01]  /*8620*/  MUFU.EX2 R54, R54 ;  /* 0x0000003600367308 */ /* 0x000e620000000800 */
[----:B--2---:R-:W2:Y:S01]  /*8630*/  LDSM.16.MT88.4 R12, [R214+0x9000] ;  /* 0x00900000d60c783b */ /* 0x004ea20000004200 */
[----:B------:R-:W-:Y:S01]  /*8640*/  FADD.FTZ R18, R168, -R18 ;  /* 0x80000012a8127221 */ /* 0x000fe20000010000 */
[----:B------:R-:W-:-:S02]  /*8650*/  IMAD.MOV.U32 R168, RZ, RZ, R58 ;  /* 0x000000ffffa87224 */ /* 0x000fc400078e003a */
[----:B------:R-:W-:Y:S01]  /*8660*/  FMUL.FTZ R58, R11, UR37 ;  /* 0x000000250b3a7c20 */ /* 0x000fe20008410000 */
[-C--:B---3--:R-:W-:Y:S01]  /*8670*/  FMUL.FTZ R156, R156, R59.reuse ;  /* 0x0000003b9c9c7220 */ /* 0x088fe20000410000 */
[----:B------:R-:W-:Y:S01]  /*8680*/  FMUL.FTZ R18, R18, UR37 ;  /* 0x0000002512127c20 */ /* 0x000fe20008410000 */
[-C--:B------:R-:W-:Y:S01]  /*8690*/  FMUL.FTZ R157, R157, R59.reuse ;  /* 0x0000003b9d9d7220 */ /* 0x080fe20000410000 */
[----:B------:R-:W-:Y:S01]  /*86a0*/  MUFU.EX2 R42, R42 ;  /* 0x0000002a002a7308 */ /* 0x000fe20000000800 */
[-C--:B------:R-:W-:Y:S01]  /*86b0*/  FMUL.FTZ R150, R150, R60.reuse ;  /* 0x0000003c96967220 */ /* 0x080fe20000410000 */
[-C--:B------:R-:W-:Y:S01]  /*86c0*/  FMUL.FTZ R152, R152, R59.reuse ;  /* 0x0000003b98987220 */ /* 0x080fe20000410000 */
[-C--:B------:R-:W-:Y:S01]  /*86d0*/  FMUL.FTZ R153, R153, R59.reuse ;  /* 0x0000003b99997220 */ /* 0x080fe20000410000 */
[----:B------:R-:W-:Y:S01]  /*86e0*/  FMUL.FTZ R151, R151, R60 ;  /* 0x0000003c97977220 */ /* 0x000fe20000410000 */
[-C--:B------:R-:W-:Y:S01]  /*86f0*/  FMUL.FTZ R72, R72, R59.reuse ;  /* 0x0000003b48487220 */ /* 0x080fe20000410000 */
[-C--:B------:R-:W-:Y:S01]  /*8700*/  FMUL.FTZ R73, R73, R59.reuse ;  /* 0x0000003b49497220 */ /* 0x080fe20000410000 */
[----:B------:R-:W-:Y:S01]  /*8710*/  FMUL.FTZ R76, R76, R59 ;  /* 0x0000003b4c4c7220 */ /* 0x000fe20000410000 */
[----:B------:R-:W3:Y:S01]  /*8720*/  MUFU.EX2 R41, R41 ;  /* 0x0000002900297308 */ /* 0x000ee20000000800 */
[----:B-1----:R-:W-:Y:S01]  /*8730*/  F2FP.BF16.F32.PACK_AB R17, R54, R55 ;  /* 0x000000373611723e */ /* 0x002fe200000010ff */
[-C--:B------:R-:W-:Y:S01]  /*8740*/  FMUL.FTZ R77, R77, R59.reuse ;  /* 0x0000003b4d4d7220 */ /* 0x080fe20000410000 */
[-C--:B------:R-:W-:Y:S01]  /*8750*/  FMUL.FTZ R88, R88, R59.reuse ;  /* 0x0000003b58587220 */ /* 0x080fe20000410000 */
[----:B------:R-:W-:Y:S01]  /*8760*/  FMUL.FTZ R89, R89, R59 ;  /* 0x0000003b59597220 */ /* 0x000fe20000410000 */
[----:B------:R-:W-:Y:S01]  /*8770*/  LOP3.LUT R11, R8, R17, RZ, 0xc0, !PT ;  /* 0x00000011080b7212 */ /* 0x000fe200078ec0ff */
[-C--:B------:R-:W-:Y:S01]  /*8780*/  FMUL.FTZ R92, R92, R59.reuse ;  /* 0x0000003b5c5c7220 */ /* 0x080fe20000410000 */
[----:B------:R-:W-:Y:S01]  /*8790*/  HSET2.LE.AND R8, R16, R62, PT ;  /* 0x0000003e10087233 */ /* 0x000fe20003803000 */
        /* <DEDUP_REMOVED lines=8> */
[----:B------:R-:W1:Y:S01]  /*8820*/  MUFU.EX2 R56, R56 ;  /* 0x0000003800387308 */ /* 0x000e620000000800 */
[----:B---3--:R-:W-:Y:S01]  /*8830*/  F2FP.BF16.F32.PACK_AB R16, R41, R42 ;  /* 0x0000002a2910723e */ /* 0x008fe200000010ff */
[-C--:B------:R-:W-:Y:S01]  /*8840*/  FMUL.FTZ R116, R116, R59.reuse ;  /* 0x0000003b74747220 */ /* 0x080fe20000410000 */
[-C--:B------:R-:W-:Y:S01]  /*8850*/  FMUL.FTZ R117, R117, R59.reuse ;  /* 0x0000003b75757220 */ /* 0x080fe20000410000 */
[-C--:B------:R-:W-:Y:S01]  /*8860*/  FMUL.FTZ R124, R124, R59.reuse ;  /* 0x0000003b7c7c7220 */ /* 0x080fe20000410000 */
[----:B------:R-:W-:Y:S01]  /*8870*/  LOP3.LUT R8, R8, R16, RZ, 0xc0, !PT ;  /* 0x0000001008087212 */ /* 0x000fe200078ec0ff */
[-C--:B------:R-:W-:Y:S01]  /*8880*/  FMUL.FTZ R125, R125, R59.reuse ;  /* 0x0000003b7d7d7220 */ /* 0x080fe20000410000 */
[-C--:B------:R-:W-:Y:S01]  /*8890*/  FMUL.FTZ R128, R128, R59.reuse ;  /* 0x0000003b80807220 */ /* 0x080fe20000410000 */
[----:B------:R-:W3:Y:S01]  /*88a0*/  MUFU.EX2 R61, R18 ;  /* 0x00000012003d7308 */ /* 0x000ee20000000800 */
[----:B------:R-:W-:Y:S01]  /*88b0*/  FMUL.FTZ R129, R129, R59 ;  /* 0x0000003b81817220 */ /* 0x000fe20000410000 */
[-C--:B------:R-:W-:Y:S01]  /*88c0*/  FMUL.FTZ R138, R138, R60.reuse ;  /* 0x0000003c8a8a7220 */ /* 0x080fe20000410000 */
[-C--:B------:R-:W-:Y:S01]  /*88d0*/  FMUL.FTZ R139, R139, R60.reuse ;  /* 0x0000003c8b8b7220 */ /* 0x080fe20000410000 */
[----:B------:R-:W-:Y:S01]  /*88e0*/  FFMA.FTZ R165, R168, UR37, -R184 ;  /* 0x00000025a8a57c23 */ /* 0x000fe200080108b8 */
[--C-:B------:R-:W-:Y:S01]  /*88f0*/  FFMA.FTZ R168, R189, UR37, -R67.reuse ;  /* 0x00000025bda87c23 */ /* 0x100fe20008010843 */
[----:B------:R-:W-:Y:S01]  /*8900*/  FFMA.FTZ R189, R197, UR37, -R67 ;  /* 0x00000025c5bd7c23 */ /* 0x000fe20008010843 */
[----:B------:R-:W-:Y:S01]  /*8910*/  FMUL.FTZ R70, R70, R60 ;  /* 0x0000003c46467220 */ /* 0x000fe20000410000 */
[----:B------:R-:W4:Y:S01]  /*8920*/  MUFU.EX2 R58, R58 ;  /* 0x0000003a003a7308 */ /* 0x000f220000000800 */
[----:B-1----:R-:W-:Y:S01]  /*8930*/  F2FP.BF16.F32.PACK_AB R16, R56, R52 ;  /* 0x000000343810723e */ /* 0x002fe200000010ff */
[-C--:B------:R-:W-:Y:S01]  /*8940*/  FMUL.FTZ R71, R71, R60.reuse ;  /* 0x0000003c47477220 */ /* 0x080fe20000410000 */
[-C--:B------:R-:W-:Y:S01]  /*8950*/  FMUL.FTZ R82, R82, R60.reuse ;  /* 0x0000003c52527220 */ /* 0x080fe20000410000 */
[----:B------:R-:W-:Y:S01]  /*8960*/  FMUL.FTZ R83, R83, R60 ;  /* 0x0000003c53537220 */ /* 0x000fe20000410000 */
[----:B------:R-:W-:Y:S01]  /*8970*/  LOP3.LUT R9, R9, R16, RZ, 0xc0, !PT ;  /* 0x0000001009097212 */ /* 0x000fe200078ec0ff */
[-C--:B------:R-:W-:Y:S01]  /*8980*/  FMUL.FTZ R86, R86, R60.reuse ;  /* 0x0000003c56567220 */ /* 0x080fe20000410000 */
[----:B------:R-:W-:Y:S01]  /*8990*/  FMUL.FTZ R87, R87, R60 ;  /* 0x0000003c57577220 */ /* 0x000fe20000410000 */
[----:B------:R-:W-:Y:S01]  /*89a0*/  MUFU.EX2 R166, R166 ;  /* 0x000000a600a67308 */ /* 0x000fe20000000800 */
[-C--:B---3--:R-:W-:Y:S01]  /*89b0*/  FMUL.FTZ R160, R160, R61.reuse ;  /* 0x0000003da0a07220 */ /* 0x088fe20000410000 */
[-C--:B------:R-:W-:Y:S01]  /*89c0*/  FMUL.FTZ R161, R161, R61.reuse ;  /* 0x0000003da1a17220 */ /* 0x080fe20000410000 */
[-C--:B------:R-:W-:Y:S01]  /*89d0*/  FMUL.FTZ R148, R148, R61.reuse ;  /* 0x0000003d94947220 */ /* 0x080fe20000410000 */
[-C--:B------:R-:W-:Y:S01]  /*89e0*/  FMUL.FTZ R149, R149, R61.reuse ;  /* 0x0000003d95957220 */ /* 0x080fe20000410000 */
[----:B------:R-:W1:Y:S01]  /*89f0*/  LDSM.16.MT88.4 R16, [R214+0xb000] ;  /* 0x00b00000d610783b */ /* 0x000e620000004200 */
[-C--:B------:R-:W-:Y:S01]  /*8a00*/  FMUL.FTZ R136, R136, R61.reuse ;  /* 0x0000003d88887220 */ /* 0x080fe20000410000 */
[-C--:B------:R-:W-:Y:S01]  /*8a10*/  FMUL.FTZ R137, R137, R61.reuse ;  /* 0x0000003d89897220 */ /* 0x080fe20000410000 */
[----:B------:R-:W-:Y:S01]  /*8a20*/  MUFU.EX2 R165, R165 ;  /* 0x000000a500a57308 */ /* 0x000fe20000000800 */
[-C--:B----4-:R-:W-:Y:S01]  /*8a30*/  FMUL.FTZ R158, R158, R58.reuse ;  /* 0x0000003a9e9e7220 */ /* 0x090fe20000410000 */
        /* <DEDUP_REMOVED lines=21> */
[----:B------:R-:W-:Y:S01]  /*8b90*/  HMMA.16816.F32.BF16 R148, R4, R14, R148 ;  /* 0x0000000e0494723c */ /* 0x000fe20000041894 */
[----:B------:R-:W2:Y:S01]  /*8ba0*/  LDSM.16.MT88.4 R12, [R212+0xb000] ;  /* 0x00b00000d40c783b */ /* 0x000ea20000004200 */
[-C--:B------:R-:W-:Y:S01]  /*8bb0*/  FMUL.FTZ R119, R119, R58.reuse ;  /* 0x0000003a77777220 */ /* 0x080fe20000410000 */
[-C--:B------:R-:W-:Y:S01]  /*8bc0*/  FMUL.FTZ R126, R126, R58.reuse ;  /* 0x0000003a7e7e7220 */ /* 0x080fe20000410000 */
[-C--:B------:R-:W-:Y:S01]  /*8bd0*/  FMUL.FTZ R127, R127, R58.reuse ;  /* 0x0000003a7f7f7220 */ /* 0x080fe20000410000 */
[-C--:B------:R-:W-:Y:S01]  /*8be0*/  FMUL.FTZ R130, R130, R58.reuse ;  /* 0x0000003a82827220 */ /* 0x080fe20000410000 */
[----:B------:R-:W-:Y:S01]  /*8bf0*/  FMUL.FTZ R131, R131, R58 ;  /* 0x0000003a83837220 */ /* 0x000fe20000410000 */
[C---:B------:R-:W-:Y:S01]  /*8c00*/  HMMA.16816.F32.BF16 R72, R8.reuse, R28, R72 ;  /* 0x0000001c0848723c */ /* 0x040fe20000041848 */
[----:B------:R-:W-:Y:S01]  /*8c10*/  MUFU.EX2 R193, R193 ;  /* 0x000000c100c17308 */ /* 0x000fe20000000800 */
[-C--:B------:R-:W-:Y:S01]  /*8c20*/  FMUL.FTZ R68, R68, R61.reuse ;  /* 0x0000003d44447220 */ /* 0x080fe20000410000 */
[-C--:B------:R-:W-:Y:S01]  /*8c30*/  FMUL.FTZ R69, R69, R61.reuse ;  /* 0x0000003d45457220 */ /* 0x080fe20000410000 */
[-C--:B------:R-:W-:Y:S01]  /*8c40*/  FMUL.FTZ R80, R80, R61.reuse ;  /* 0x0000003d50507220 */ /* 0x080fe20000410000 */
[-C--:B------:R-:W-:Y:S01]  /*8c50*/  FMUL.FTZ R81, R81, R61.reuse ;  /* 0x0000003d51517220 */ /* 0x080fe20000410000 */
[C---:B------:R-:W-:Y:S01]  /*8c60*/  HMMA.16816.F32.BF16 R76, R8.reuse, R30, R76 ;  /* 0x0000001e084c723c */ /* 0x040fe2000004184c */
[-C--:B------:R-:W-:Y:S01]  /*8c70*/  FMUL.FTZ R84, R84, R61.reuse ;  /* 0x0000003d54547220 */ /* 0x080fe20000410000 */
[-C--:B------:R-:W-:Y:S01]  /*8c80*/  FMUL.FTZ R85, R85, R61.reuse ;  /* 0x0000003d55557220 */ /* 0x080fe20000410000 */
[----:B------:R-:W-:Y:S01]  /*8c90*/  MUFU.EX2 R191, R191 ;  /* 0x000000bf00bf7308 */ /* 0x000fe20000000800 */
        /* <DEDUP_REMOVED lines=9> */
[-C--:B------:R-:W-:Y:S01]  /*8d30*/  FMUL.FTZ R146, R146, R60.reuse ;  /* 0x0000003c92927220 */ /* 0x080fe20000410000 */
[-C--:B------:R-:W-:Y:S01]  /*8d40*/  FMUL.FTZ R147, R147, R60.reuse ;  /* 0x0000003c93937220 */ /* 0x080fe20000410000 */
[-C--:B------:R-:W-:Y:S01]  /*8d50*/  FMUL.FTZ R104, R104, R61.reuse ;  /* 0x0000003d68687220 */ /* 0x080fe20000410000 */
[-C--:B------:R-:W-:Y:S01]  /*8d60*/  FMUL.FTZ R105, R105, R61.reuse ;  /* 0x0000003d69697220 */ /* 0x080fe20000410000 */
[-C--:B------:R-:W-:Y:S01]  /*8d70*/  FMUL.FTZ R106, R106, R60.reuse ;  /* 0x0000003c6a6a7220 */ /* 0x080fe20000410000 */
        /* <DEDUP_REMOVED lines=12> */
[C---:B-1----:R-:W-:Y:S01]  /*8e40*/  HMMA.16816.F32.BF16 R112, R8.reuse, R16, R112 ;  /* 0x000000100870723c */ /* 0x042fe20000041870 */
[-C--:B------:R-:W-:Y:S01]  /*8e50*/  FMUL.FTZ R123, R123, R60.reuse ;  /* 0x0000003c7b7b7220 */ /* 0x080fe20000410000 */
[-C--:B------:R-:W-:Y:S01]  /*8e60*/  FMUL.FTZ R132, R132, R61.reuse ;  /* 0x0000003d84847220 */ /* 0x080fe20000410000 */
[----:B------:R-:W-:Y:S01]  /*8e70*/  FMUL.FTZ R133, R133, R61 ;  /* 0x0000003d85857220 */ /* 0x000fe20000410000 */
[-C--:B------:R-:W-:Y:S01]  /*8e80*/  FMUL.FTZ R134, R134, R60.reuse ;  /* 0x0000003c86867220 */ /* 0x080fe20000410000 */
[----:B------:R-:W-:Y:S01]  /*8e90*/  FMUL.FTZ R135, R135, R60 ;  /* 0x0000003c87877220 */ /* 0x000fe20000410000 */
[C---:B------:R-:W-:Y:S01]  /*8ea0*/  HMMA.16816.F32.BF16 R116, R8.reuse, R18, R116 ;  /* 0x000000120874723c */ /* 0x040fe20000041874 */
[----:B------:R-:W-:Y:S01]  /*8eb0*/  LOP3.LUT R34, R207, UR13, R34, 0x96, !PT ;  /* 0x0000000dcf227c12 */ /* 0x000fe2000f8e9622 */
[----:B------:R-:W-:Y:S01]  /*8ec0*/  FFMA.FTZ R197, R200, UR37, -R65 ;  /* 0x00000025c8c57c23 */ /* 0x000fe20008010841 */
[----:B------:R-:W-:Y:S01]  /*8ed0*/  FFMA.FTZ R207, R211, UR37, -R57 ;  /* 0x00000025d3cf7c23 */ /* 0x000fe20008010839 */
[----:B------:R-:W-:Y:S01]  /*8ee0*/  FFMA.FTZ R200, R248, UR37, -R65 ;  /* 0x00000025f8c87c23 */ /* 0x000fe20008010841 */
[----:B------:R-:W-:Y:S01]  /*8ef0*/  FFMA.FTZ R211, R247, UR37, -R57 ;  /* 0x00000025f7d37c23 */ /* 0x000fe20008010839 */
[C---:B--2---:R-:W-:Y:S01]  /*8f00*/  HMMA.16816.F32.BF16 R124, R8.reuse, R12, R124 ;  /* 0x0000000c087c723c */ /* 0x044fe2000004187c */
[----:B------:R-:W-:Y:S01]  /*8f10*/  IMAD.WIDE.U32 R34, R34, -0x2daee0ad, RZ ;  /* 0xd2511f5322227825 */ /* 0x000fe200078e00ff */
[----:B------:R-:W-:Y:S03]  /*8f20*/  MUFU.EX2 R197, R197 ;  /* 0x000000c500c57308 */ /* 0x000fe60000000800 */
[--C-:B------:R-:W-:Y:S01]  /*8f30*/  FFMA.FTZ R185, R185, UR37, -R67.reuse ;  /* 0x00000025b9b97c23 */ /* 0x100fe20008010843 */
[--C-:B------:R-:W-:Y:S01]  /*8f40*/  FFMA.FTZ R203, R203, UR37, -R67.reuse ;  /* 0x00000025cbcb7c23 */ /* 0x100fe20008010843 */
[----:B------:R-:W-:Y:S01]  /*8f50*/  IMAD.U32 R238, RZ, RZ, UR33 ;  /* 0x00000021ffee7e24 */ /* 0x000fe2000f8e00ff */
[----:B------:R-:W-:Y:S01]  /*8f60*/  HMMA.16816.F32.BF16 R128, R8, R14, R128 ;  /* 0x0000000e0880723c */ /* 0x000fe20000041880 */
[----:B------:R-:W-:Y:S01]  /*8f70*/  LOP3.LUT R32, R35, UR29, R32, 0x96, !PT ;  /* 0x0000001d23207c12 */ /* 0x000fe2000f8e9620 */
[--C-:B------:R-:W-:Y:S01]  /*8f80*/  FFMA.FTZ R204, R204, UR37, -R67.reuse ;  /* 0x00000025cccc7c23 */ /* 0x100fe20008010843 */
[----:B------:R-:W-:Y:S01]  /*8f90*/  FFMA.FTZ R196, R196, UR37, -R67 ;  /* 0x00000025c4c47c23 */ /* 0x000fe20008010843 */
[----:B------:R-:W-:Y:S01]  /*8fa0*/  MUFU.EX2 R200, R200 ;  /* 0x000000c800c87308 */ /* 0x000fe20000000800 */
[----:B------:R-:W-:Y:S01]  /*8fb0*/  LOP3.LUT R238, R239, UR4, R238, 0x96, !PT ;  /* 0x00000004efee7c12 */ /* 0x000fe2000f8e96ee */
[----:B------:R-:W-:Y:S01]  /*8fc0*/  HMMA.16816.F32.BF16 R136, R4, R12, R136 ;  /* 0x0000000c0488723c */ /* 0x000fe20000041888 */
[----:B------:R-:W-:Y:S01]  /*8fd0*/  IMAD.WIDE.U32 R8, R33, -0x2daee0ad, RZ ;  /* 0xd2511f5321087825 */ /* 0x000fe200078e00ff */
[----:B------:R-:W-:-:S03]  /*8fe0*/  LOP3.LUT R33, R32, 0xffff, RZ, 0xc0, !PT ;  /* 0x0000ffff20217812 */ /* 0x000fc600078ec0ff */
[--C-:B------:R-:W-:Y:S01]  /*8ff0*/  FFMA.FTZ R174, R174, UR37, -R67.reuse ;  /* 0x00000025aeae7c23 */ /* 0x100fe20008010843 */
[--C-:B------:R-:W-:Y:S01]  /*9000*/  FFMA.FTZ R173, R173, UR37, -R67.reuse ;  /* 0x00000025adad7c23 */ /* 0x100fe20008010843 */
[----:B------:R-:W-:Y:S01]  /*9010*/  FFMA.FTZ R172, R172, UR37, -R67 ;  /* 0x00000025acac7c23 */ /* 0x000fe20008010843 */
[----:B------:R-:W-:Y:S01]  /*9020*/  LOP3.LUT R10, R9, UR29, R192, 0x96, !PT ;  /* 0x0000001d090a7c12 */ /* 0x000fe2000f8e96c0 */
[----:B------:R-:W-:Y:S01]  /*9030*/  FFMA.FTZ R192, R199, UR37, -R184 ;  /* 0x00000025c7c07c23 */ /* 0x000fe200080108b8 */
[C---:B------:R-:W-:Y:S01]  /*9040*/  LOP3.LUT R9, R8.reuse, 0xffff, RZ, 0xc0, !PT ;  /* 0x0000ffff08097812 */ /* 0x040fe200078ec0ff */
[C---:B------:R-:W-:Y:S01]  /*9050*/  HMMA.16816.F32.BF16 R68, R4.reuse, R28, R68 ;  /* 0x0000001c0444723c */ /* 0x040fe20000041844 */
[----:B------:R-:W-:Y:S01]  /*9060*/  LOP3.LUT R11, R8, 0xff, RZ, 0xc0, !PT ;  /* 0x000000ff080b7812 */ /* 0x000fe200078ec0ff */
[----:B------:R-:W-:Y:S01]  /*9070*/  FFMA.FTZ R199, R202, UR37, -R65 ;  /* 0x00000025cac77c23 */ /* 0x000fe20008010841 */
[--C-:B------:R-:W-:Y:S01]  /*9080*/  SHF.R.U32.HI R12, RZ, 0x10, R8.reuse ;  /* 0x00000010ff0c7819 */ /* 0x100fe20000011608 */
[----:B------:R-:W1:Y:S01]  /*9090*/  MUFU.EX2 R192, R192 ;  /* 0x000000c000c07308 */ /* 0x000e620000000800 */
[----:B------:R-:W-:Y:S01]  /*90a0*/  SHF.R.U32.HI R9, RZ, 0x8, R9 ;  /* 0x00000008ff097819 */ /* 0x000fe20000011609 */
[C---:B------:R-:W-:Y:S01]  /*90b0*/  HMMA.16816.F32.BF16 R80, R4.reuse, R30, R80 ;  /* 0x0000001e0450723c */ /* 0x040fe20000041850 */
[----:B------:R-:W-:Y:S01]  /*90c0*/  SHF.R.U32.HI R8, RZ, 0x18, R8 ;  /* 0x00000018ff087819 */ /* 0x000fe20000011608 */
[----:B------:R-:W-:Y:S01]  /*90d0*/  FFMA.FTZ R202, R252, UR37, -R65 ;  /* 0x00000025fcca7c23 */ /* 0x000fe20008010841 */
[----:B------:R-:W-:Y:S01]  /*90e0*/  PRMT R11, R11, 0x5410, R9 ;  /* 0x000054100b0b7816 */ /* 0x000fe20000000009 */
[----:B------:R-:W-:Y:S01]  /*90f0*/  FFMA.FTZ R66, R66, UR37, -R67 ;  /* 0x0000002542427c23 */ /* 0x000fe20008010843 */
[----:B------:R-:W-:Y:S01]  /*9100*/  LOP3.LUT R12, R12, 0xff, RZ, 0xc0, !PT ;  /* 0x000000ff0c0c7812 */ /* 0x000fe200078ec0ff */
[C---:B------:R-:W-:Y:S01]  /*9110*/  HMMA.16816.F32.BF16 R84, R4.reuse, R24, R84 ;  /* 0x000000180454723c */ /* 0x040fe20000041854 */
[----:B------:R-:W-:Y:S01]  /*9120*/  LOP3.LUT R9, R10, 0xffff, RZ, 0xc0, !PT ;  /* 0x0000ffff0a097812 */ /* 0x000fe200078ec0ff */
[----:B------:R-:W-:Y:S01]  /*9130*/  MUFU.EX2 R199, R199 ;  /* 0x000000c700c77308 */ /* 0x000fe20000000800 */
[----:B------:R-:W-:Y:S01]  /*9140*/  PRMT R8, R12, 0x5410, R8 ;  /* 0x000054100c087816 */ /* 0x000fe20000000008 */
[----:B------:R-:W-:Y:S01]  /*9150*/  FFMA.FTZ R50, R232, R61, R50 ;  /* 0x0000003de8327223 */ /* 0x000fe20000010032 */
[----:B------:R-:W-:Y:S01]  /*9160*/  SHF.R.U32.HI R9, RZ, 0x8, R9 ;  /* 0x00000008ff097819 */ /* 0x000fe20000011609 */
[C---:B------:R-:W-:Y:S01]  /*9170*/  HMMA.16816.F32.BF16 R96, R4.reuse, R26, R96 ;  /* 0x0000001a0460723c */ /* 0x040fe20000041860 */
[----:B------:R-:W-:Y:S01]  /*9180*/  LOP3.LUT R12, R10, 0xff, RZ, 0xc0, !PT ;  /* 0x000000ff0a0c7812 */ /* 0x000fe200078ec0ff */
[----:B------:R-:W2:Y:S01]  /*9190*/  LDSM.16.MT88.4 R24, [R214+0x9400] ;  /* 0x00940000d618783b */ /* 0x000ea20000004200 */
[--C-:B------:R-:W-:Y:S01]  /*91a0*/  HSET2.LE.AND R11, R11, R62.reuse, PT ;  /* 0x0000003e0b0b7233 */ /* 0x100fe20003803000 */
[----:B------:R-:W-:Y:S01]  /*91b0*/  MUFU.EX2 R202, R202 ;  /* 0x000000ca00ca7308 */ /* 0x000fe20000000800 */
[----:B------:R-:W-:Y:S01]  /*91c0*/  PRMT R9, R12, 0x5410, R9 ;  /* 0x000054100c097816 */ /* 0x000fe20000000009 */
[C---:B------:R-:W-:Y:S01]  /*91d0*/  HMMA.16816.F32.BF16 R144, R4.reuse, R20, R144 ;  /* 0x000000140490723c */ /* 0x040fe20000041890 */
[----:B------:R-:W-:Y:S01]  /*91e0*/  SHF.R.U32.HI R12, RZ, 0x10, R10 ;  /* 0x00000010ff0c7819 */ /* 0x000fe2000001160a */
[----:B------:R-:W-:Y:S01]  /*91f0*/  FFMA.FTZ R46, R231, R60, R46 ;  /* 0x0000003ce72e7223 */ /* 0x000fe2000001002e */
[----:B------:R-:W-:Y:S01]  /*9200*/  SHF.R.U32.HI R10, RZ, 0x18, R10 ;  /* 0x00000018ff0a7819 */ /* 0x000fe2000001160a */
[----:B------:R-:W-:Y:S01]  /*9210*/  FFMA.FTZ R42, R230, R59, R42 ;  /* 0x0000003be62a7223 */ /* 0x000fe2000001002a */
[----:B------:R-:W-:Y:S01]  /*9220*/  LOP3.LUT R12, R12, 0xff, RZ, 0xc0, !PT ;  /* 0x000000ff0c0c7812 */ /* 0x000fe200078ec0ff */
[C---:B------:R-:W-:Y:S01]  /*9230*/  HMMA.16816.F32.BF16 R104, R4.reuse, R22, R104 ;  /* 0x000000160468723c */ /* 0x040fe20000041868 */
[--C-:B------:R-:W-:Y:S01]  /*9240*/  HSET2.LE.AND R8, R8, R62.reuse, PT ;  /* 0x0000003e08087233 */ /* 0x100fe20003803000 */
[----:B------:R-:W3:Y:S01]  /*9250*/  LDSM.16.MT88.4 R20, [R212+0x9400] ;  /* 0x00940000d414783b */ /* 0x000ee20000004200 */
[----:B------:R-:W-:Y:S01]  /*9260*/  PRMT R10, R12, 0x5410, R10 ;  /* 0x000054100c0a7816 */ /* 0x000fe2000000000a */
[----:B------:R-:W-:Y:S01]  /*9270*/  MUFU.EX2 R206, R206 ;  /* 0x000000ce00ce7308 */ /* 0x000fe20000000800 */
[--C-:B------:R-:W-:Y:S01]  /*9280*/  HSET2.LE.AND R9, R9, R62.reuse, PT ;  /* 0x0000003e09097233 */ /* 0x100fe20003803000 */
[C---:B------:R-:W-:Y:S01]  /*9290*/  HMMA.16816.F32.BF16 R108, R4.reuse, R16, R108 ;  /* 0x00000010046c723c */ /* 0x040fe2000004186c */
[----:B-1----:R-:W-:Y:S01]  /*92a0*/  F2FP.BF16.F32.PACK_AB R30, R192, R193 ;  /* 0x000000c1c01e723e */ /* 0x002fe200000010ff */
[----:B------:R-:W-:Y:S01]  /*92b0*/  FFMA.FTZ R52, R227, R58, R52 ;  /* 0x0000003ae3347223 */ /* 0x000fe20000010034 */
[----:B------:R-:W-:Y:S01]  /*92c0*/  HSET2.LE.AND R10, R10, R62, PT ;  /* 0x0000003e0a0a7233 */ /* 0x000fe20003803000 */
[----:B------:R-:W-:Y:S01]  /*92d0*/  FADD.FTZ R50, R49, R50 ;  /* 0x0000003231327221 */ /* 0x000fe20000010000 */
[----:B------:R-:W-:Y:S01]  /*92e0*/  F2FP.BF16.F32.PACK_AB R31, R167, R168 ;  /* 0x000000a8a71f723e */ /* 0x000fe200000010ff */
[C---:B------:R-:W-:Y:S01]  /*92f0*/  HMMA.16816.F32.BF16 R120, R4.reuse, R18, R120 ;  /* 0x000000120478723c */ /* 0x040fe20000041878 */
[----:B------:R-:W-:Y:S01]  /*9300*/  F2FP.BF16.F32.PACK_AB R28, R165, R166 ;  /* 0x000000a6a51c723e */ /* 0x000fe200000010ff */
[----:B------:R-:W1:Y:S01]  /*9310*/  LDSM.16.MT88.4 R16, [R214+0xa400] ;  /* 0x00a40000d610783b */ /* 0x000e620000004200 */
[----:B------:R-:W-:Y:S01]  /*9320*/  F2FP.BF16.F32.PACK_AB R29, R189, R191 ;  /* 0x000000bfbd1d723e */ /* 0x000fe200000010ff */
[----:B------:R-:W-:Y:S01]  /*9330*/  MUFU.EX2 R207, R207 ;  /* 0x000000cf00cf7308 */ /* 0x000fe20000000800 */
[----:B------:R-:W-:Y:S01]  /*9340*/  LOP3.LUT R30, R11, R30, RZ, 0xc0, !PT ;  /* 0x0000001e0b1e7212 */ /* 0x000fe200078ec0ff */
[----:B------:R-:W-:Y:S01]  /*9350*/  HMMA.16816.F32.BF16 R132, R4, R14, R132 ;  /* 0x0000000e0484723c */ /* 0x000fe20000041884 */
[----:B------:R-:W-:Y:S01]  /*9360*/  LOP3.LUT R31, R8, R31, RZ, 0xc0, !PT ;  /* 0x0000001f081f7212 */ /* 0x000fe200078ec0ff */
[----:B------:R-:W4:Y:S01]  /*9370*/  LDSM.16.MT88.4 R12, [R212+0xa400] ;  /* 0x00a40000d40c783b */ /* 0x000f220000004200 */
[----:B------:R-:W-:Y:S01]  /*9380*/  LOP3.LUT R28, R9, R28, RZ, 0xc0, !PT ;  /* 0x0000001c091c7212 */ /* 0x000fe200078ec0ff */
[----:B------:R-:W-:Y:S01]  /*9390*/  FADD.FTZ R46, R45, R46 ;  /* 0x0000002e2d2e7221 */ /* 0x000fe20000010000 */
[----:B------:R-:W-:Y:S01]  /*93a0*/  LOP3.LUT R29, R10, R29, RZ, 0xc0, !PT ;  /* 0x0000001d0a1d7212 */ /* 0x000fe200078ec0ff */
[----:B------:R-:W-:Y:S01]  /*93b0*/  LDSM.16.MT88.4 R4, [R212+0xb400] ;  /* 0x00b40000d404783b */ /* 0x000fe20000004200 */
[----:B------:R-:W5:Y:S01]  /*93c0*/  MUFU.EX2 R201, R201 ;  /* 0x000000c900c97308 */ /* 0x000f620000000800 */
[----:B------:R-:W-:Y:S01]  /*93d0*/  SHF.R.U32.HI R33, RZ, 0x8, R33 ;  /* 0x00000008ff217819 */ /* 0x000fe20000011621 */
[----:B------:R-:W-:Y:S01]  /*93e0*/  FADD.FTZ R42, R41, R42 ;  /* 0x0000002a292a7221 */ /* 0x000fe20000010000 */
[----:B------:R-:W4:Y:S01]  /*93f0*/  LDSM.16.MT88.4 R8, [R214+0xb400] ;  /* 0x00b40000d608783b */ /* 0x000f220000004200 */
[----:B------:R-:W-:Y:S01]  /*9400*/  FADD.FTZ R52, R56, R52 ;  /* 0x0000003438347221 */ /* 0x000fe20000010000 */
[C---:B--2---:R-:W-:Y:S01]  /*9410*/  HMMA.16816.F32.BF16 R156, R28.reuse, R24, R156 ;  /* 0x000000181c9c723c */ /* 0x044fe2000004189c */
[----:B------:R-:W-:Y:S01]  /*9420*/  FADD.FTZ R50, R48, R50 ;  /* 0x0000003230327221 */ /* 0x000fe20000010000 */
[----:B------:R-:W-:Y:S01]  /*9430*/  FADD.FTZ R46, R44, R46 ;  /* 0x0000002e2c2e7221 */ /* 0x000fe20000010000 */
[----:B------:R-:W2:Y:S01]  /*9440*/  MUFU.EX2 R211, R211 ;  /* 0x000000d300d37308 */ /* 0x000ea20000000800 */
[----:B------:R-:W-:Y:S01]  /*9450*/  FADD.FTZ R42, R40, R42 ;  /* 0x0000002a282a7221 */ /* 0x000fe20000010000 */
[----:B------:R-:W-:Y:S01]  /*9460*/  FADD.FTZ R52, R55, R52 ;  /* 0x0000003437347221 */ /* 0x000fe20000010000 */
[C---:B------:R-:W-:Y:S01]  /*9470*/  HMMA.16816.F32.BF16 R152, R28.reuse, R26, R152 ;  /* 0x0000001a1c98723c */ /* 0x040fe20000041898 */
[----:B------:R-:W-:Y:S01]  /*9480*/  FADD.FTZ R50, R47, R50 ;  /* 0x000000322f327221 */ /* 0x000fe20000010000 */
[----:B------:R-:W-:Y:S01]  /*9490*/  FADD.FTZ R46, R43, R46 ;  /* 0x0000002e2b2e7221 */ /* 0x000fe20000010000 */
[----:B------:R-:W-:Y:S01]  /*94a0*/  FADD.FTZ R42, R39, R42 ;  /* 0x0000002a272a7221 */ /* 0x000fe20000010000 */
[----:B------:R-:W-:Y:S01]  /*94b0*/  FADD.FTZ R52, R54, R52 ;  /* 0x0000003436347221 */ /* 0x000fe20000010000 */
[----:B------:R-:W4:Y:S01]  /*94c0*/  MUFU.EX2 R185, R185 ;  /* 0x000000b900b97308 */ /* 0x000f220000000800 */
[C---:B---3--:R-:W-:Y:S01]  /*94d0*/  HMMA.16816.F32.BF16 R72, R28.reuse, R20, R72 ;  /* 0x000000141c48723c */ /* 0x048fe20000041848 */
[----:B------:R-:W-:Y:S01]  /*94e0*/  FADD.FTZ R50, R197, R50 ;  /* 0x00000032c5327221 */ /* 0x000fe20000010000 */
[----:B-----5:R-:W-:Y:S01]  /*94f0*/  FADD.FTZ R46, R201, R46 ;  /* 0x0000002ec92e7221 */ /* 0x020fe20000010000 */
[----:B------:R-:W-:Y:S01]  /*9500*/  FADD.FTZ R42, R166, R42 ;  /* 0x0000002aa62a7221 */ /* 0x000fe20000010000 */
[----:B------:R-:W-:Y:S01]  /*9510*/  FADD.FTZ R52, R191, R52 ;  /* 0x00000034bf347221 */ /* 0x000fe20000010000 */
[----:B------:R-:W-:Y:S01]  /*9520*/  FADD.FTZ R50, R199, R50 ;  /* 0x00000032c7327221 */ /* 0x000fe20000010000 */
[C---:B------:R-:W-:Y:S01]  /*9530*/  HMMA.16816.F32.BF16 R76, R28.reuse, R22, R76 ;  /* 0x000000161c4c723c */ /* 0x040fe2000004184c */
[----:B------:R-:W3:Y:S01]  /*9540*/  MUFU.EX2 R203, R203 ;  /* 0x000000cb00cb7308 */ /* 0x000ee20000000800 */
[----:B--2---:R-:W-:Y:S01]  /*9550*/  FADD.FTZ R46, R211, R46 ;  /* 0x0000002ed32e7221 */ /* 0x004fe20000010000 */
[----:B------:R-:W-:Y:S01]  /*9560*/  FADD.FTZ R42, R165, R42 ;  /* 0x0000002aa52a7221 */ /* 0x000fe20000010000 */
[----:B------:R-:W-:Y:S01]  /*9570*/  FADD.FTZ R52, R189, R52 ;  /* 0x00000034bd347221 */ /* 0x000fe20000010000 */
[----:B------:R-:W-:Y:S01]  /*9580*/  FFMA.FTZ R67, R170, UR37, -R65 ;  /* 0x00000025aa437c23 */ /* 0x000fe20008010841 */
[C---:B-1----:R-:W-:Y:S01]  /*9590*/  HMMA.16816.F32.BF16 R88, R28.reuse, R16, R88 ;  /* 0x000000101c58723c */ /* 0x042fe20000041858 */
[--C-:B------:R-:W-:Y:S01]  /*95a0*/  FFMA.FTZ R53, R53, UR37, -R57.reuse ;  /* 0x0000002535357c23 */ /* 0x100fe20008010839 */
[----:B------:R-:W-:Y:S01]  /*95b0*/  FADD.FTZ R50, R200, R50 ;  /* 0x00000032c8327221 */ /* 0x000fe20000010000 */
[----:B------:R-:W1:Y:S01]  /*95c0*/  MUFU.EX2 R204, R204 ;  /* 0x000000cc00cc7308 */ /* 0x000e620000000800 */
[----:B------:R-:W-:Y:S01]  /*95d0*/  FADD.FTZ R46, R206, R46 ;  /* 0x0000002ece2e7221 */ /* 0x000fe20000010000 */
[----:B------:R-:W-:Y:S01]  /*95e0*/  FADD.FTZ R42, R193, R42 ;  /* 0x0000002ac12a7221 */ /* 0x000fe20000010000 */
[C---:B------:R-:W-:Y:S01]  /*95f0*/  HMMA.16816.F32.BF16 R92, R28.reuse, R18, R92 ;  /* 0x000000121c5c723c */ /* 0x040fe2000004185c */
[----:B------:R-:W-:Y:S01]  /*9600*/  FADD.FTZ R52, R168, R52 ;  /* 0x00000034a8347221 */ /* 0x000fe20000010000 */
[----:B------:R-:W-:Y:S01]  /*9610*/  FFMA.FTZ R57, R37, UR37, -R57 ;  /* 0x0000002525397c23 */ /* 0x000fe20008010839 */
[----:B------:R-:W-:Y:S01]  /*9620*/  FADD.FTZ R50, R202, R50 ;  /* 0x00000032ca327221 */ /* 0x000fe20000010000 */
[----:B------:R-:W-:Y:S01]  /*9630*/  FADD.FTZ R46, R207, R46 ;  /* 0x0000002ecf2e7221 */ /* 0x000fe20000010000 */
[----:B------:R-:W2:Y:S01]  /*9640*/  MUFU.EX2 R196, R196 ;  /* 0x000000c400c47308 */ /* 0x000ea20000000800 */
[----:B----4-:R-:W-:Y:S01]  /*9650*/  HMMA.16816.F32.BF16 R140, R28, R12, R140 ;  /* 0x0000000c1c8c723c */ /* 0x010fe2000004188c */
[----:B------:R-:W-:Y:S01]  /*9660*/  FADD.FTZ R42, R192, R42 ;  /* 0x0000002ac02a7221 */ /* 0x000fe20000010000 */
[----:B------:R-:W-:Y:S01]  /*9670*/  FADD.FTZ R52, R167, R52 ;  /* 0x00000034a7347221 */ /* 0x000fe20000010000 */
[----:B------:R-:W-:Y:S01]  /*9680*/  PLOP3.LUT P0, PT, PT, PT, UP0, 0x80, 0x0 ;  /* 0x000000000000781c */ /* 0x000fe20003f0f008 */
[----:B------:R-:W-:-:S02]  /*9690*/  IMAD.MOV.U32 R167, RZ, RZ, R208 ;  /* 0x000000ffffa77224 */ /* 0x000fc400078e00d0 */
[C---:B------:R-:W-:Y:S01]  /*96a0*/  HMMA.16816.F32.BF16 R100, R28.reuse, R14, R100 ;  /* 0x0000000e1c64723c */ /* 0x040fe20000041864 */
[----:B------:R-:W-:Y:S01]  /*96b0*/  MUFU.EX2 R178, R178 ;  /* 0x000000b200b27308 */ /* 0x000fe20000000800 */
[----:B------:R-:W-:Y:S01]  /*96c0*/  FADD.FTZ R52, R185, R52 ;  /* 0x00000034b9347221 */ /* 0x000fe20000010000 */
[----:B------:R-:W-:Y:S02]  /*96d0*/  IMAD.MOV.U32 R168, RZ, RZ, R209 ;  /* 0x000000ffffa87224 */ /* 0x000fe400078e00d1 */
[----:B------:R-:W-:Y:S01]  /*96e0*/  IMAD.MOV.U32 R165, RZ, RZ, R0 ;  /* 0x000000ffffa57224 */ /* 0x000fe200078e0000 */
[C---:B------:R-:W-:Y:S01]  /*96f0*/  HMMA.16816.F32.BF16 R112, R28.reuse, R8, R112 ;  /* 0x000000081c70723c */ /* 0x040fe20000041870 */
[----:B---3--:R-:W-:Y:S01]  /*9700*/  FADD.FTZ R52, R203, R52 ;  /* 0x00000034cb347221 */ /* 0x008fe20000010000 */
[----:B------:R-:W-:Y:S01]  /*9710*/  IMAD.MOV.U32 R166, RZ, RZ, R2 ;  /* 0x000000ffffa67224 */ /* 0x000fe200078e0002 */
[----:B------:R-:W-:Y:S02]  /*9720*/  MUFU.EX2 R177, R177 ;  /* 0x000000b100b17308 */ /* 0x000fe40000000800 */
[----:B-1----:R-:W-:Y:S01]  /*9730*/  FADD.FTZ R52, R204, R52 ;  /* 0x00000034cc347221 */ /* 0x002fe20000010000 */
[----:B------:R-:W-:Y:S03]  /*9740*/  HMMA.16816.F32.BF16 R116, R28, R10, R116 ;  /* 0x0000000a1c74723c */ /* 0x000fe60000041874 */
[----:B--2---:R-:W-:-:S02]  /*9750*/  FADD.FTZ R52, R196, R52 ;  /* 0x00000034c4347221 */ /* 0x004fc40000010000 */
[----:B------:R-:W-:Y:S01]  /*9760*/  MUFU.EX2 R180, R180 ;  /* 0x000000b400b47308 */ /* 0x000fe20000000800 */
[C---:B------:R-:W-:Y:S06]  /*9770*/  HMMA.16816.F32.BF16 R124, R28.reuse, R4, R124 ;  /* 0x000000041c7c723c */ /* 0x040fec000004187c */
[----:B------:R-:W-:Y:S01]  /*9780*/  HMMA.16816.F32.BF16 R128, R28, R6, R128 ;  /* 0x000000061c80723c */ /* 0x000fe20000041880 */
[----:B------:R-:W1:Y:S06]  /*9790*/  MUFU.EX2 R164, R164 ;  /* 0x000000a400a47308 */ /* 0x000e6c0000000800 */
[----:B------:R-:W-:-:S02]  /*97a0*/  SHF.R.U32.HI R28, RZ, 0x10, R34 ;  /* 0x00000010ff1c7819 */ /* 0x000fc40000011622 */
[----:B------:R-:W-:Y:S01]  /*97b0*/  LOP3.LUT R30, R34, 0xffff, RZ, 0xc0, !PT ;  /* 0x0000ffff221e7812 */ /* 0x000fe200078ec0ff */
[----:B------:R-:W2:Y:S01]  /*97c0*/  MUFU.EX2 R171, R171 ;  /* 0x000000ab00ab7308 */ /* 0x000ea20000000800 */
[----:B------:R-:W-:Y:S02]  /*97d0*/  SHF.R.U32.HI R29, RZ, 0x18, R34 ;  /* 0x00000018ff1d7819 */ /* 0x000fe40000011622 */
[----:B------:R-:W-:Y:S02]  /*97e0*/  LOP3.LUT R28, R28, 0xff, RZ, 0xc0, !PT ;  /* 0x000000ff1c1c7812 */ /* 0x000fe400078ec0ff */
[----:B------:R-:W-:Y:S02]  /*97f0*/  LOP3.LUT R31, R34, 0xff, RZ, 0xc0, !PT ;  /* 0x000000ff221f7812 */ /* 0x000fe400078ec0ff */
[----:B------:R-:W-:Y:S01]  /*9800*/  SHF.R.U32.HI R30, RZ, 0x8, R30 ;  /* 0x00000008ff1e7819 */ /* 0x000fe2000001161e */
[----:B------:R-:W3:Y:S01]  /*9810*/  MUFU.EX2 R169, R169 ;  /* 0x000000a900a97308 */ /* 0x000ee20000000800 */
[----:B------:R-:W-:Y:S01]  /*9820*/  PRMT R29, R28, 0x5410, R29 ;  /* 0x000054101c1d7816 */ /* 0x000fe2000000001d */
[----:B-1----:R-:W-:Y:S01]  /*9830*/  FADD.FTZ R50, R164, R50 ;  /* 0x00000032a4327221 */ /* 0x002fe20000010000 */
[----:B------:R-:W-:-:S02]  /*9840*/  SHF.R.U32.HI R28, RZ, 0x10, R32 ;  /* 0x00000010ff1c7819 */ /* 0x000fc40000011620 */
[----:B------:R-:W-:Y:S02]  /*9850*/  PRMT R31, R31, 0x5410, R30 ;  /* 0x000054101f1f7816 */ /* 0x000fe4000000001e */
[----:B------:R-:W-:Y:S01]  /*9860*/  LOP3.LUT R30, R32, 0xff, RZ, 0xc0, !PT ;  /* 0x000000ff201e7812 */ /* 0x000fe200078ec0ff */
[----:B------:R-:W1:Y:S01]  /*9870*/  MUFU.EX2 R179, R179 ;  /* 0x000000b300b37308 */ /* 0x000e620000000800 */
[----:B------:R-:W-:Y:S01]  /*9880*/  SHF.R.U32.HI R32, RZ, 0x18, R32 ;  /* 0x00000018ff207819 */ /* 0x000fe20000011620 */
[----:B--2---:R-:W-:Y:S01]  /*9890*/  FADD.FTZ R50, R171, R50 ;  /* 0x00000032ab327221 */ /* 0x004fe20000010000 */
[----:B------:R-:W-:Y:S02]  /*98a0*/  LOP3.LUT R28, R28, 0xff, RZ, 0xc0, !PT ;  /* 0x000000ff1c1c7812 */ /* 0x000fe400078ec0ff */
[----:B------:R-:W-:Y:S01]  /*98b0*/  PRMT R30, R30, 0x5410, R33 ;  /* 0x000054101e1e7816 */ /* 0x000fe20000000021 */
[----:B------:R-:W-:Y:S01]  /*98c0*/  FADD.FTZ R50, R176, R50 ;  /* 0x00000032b0327221 */ /* 0x000fe20000010000 */
[----:B------:R-:W-:Y:S01]  /*98d0*/  PRMT R28, R28, 0x5410, R32 ;  /* 0x000054101c1c7816 */ /* 0x000fe20000000020 */
[----:B------:R-:W-:Y:S01]  /*98e0*/  MUFU.EX2 R175, R175 ;  /* 0x000000af00af7308 */ /* 0x000fe20000000800 */
[--C-:B------:R-:W-:Y:S01]  /*98f0*/  HSET2.LE.AND R31, R31, R62.reuse, PT ;  /* 0x0000003e1f1f7233 */ /* 0x100fe20003803000 */
[----:B---3--:R-:W-:Y:S01]  /*9900*/  FADD.FTZ R46, R169, R46 ;  /* 0x0000002ea92e7221 */ /* 0x008fe20000010000 */
[--C-:B------:R-:W-:Y:S01]  /*9910*/  HSET2.LE.AND R29, R29, R62.reuse, PT ;  /* 0x0000003e1d1d7233 */ /* 0x100fe20003803000 */
[----:B------:R-:W-:Y:S01]  /*9920*/  FADD.FTZ R50, R178, R50 ;  /* 0x00000032b2327221 */ /* 0x000fe20000010000 */
[----:B------:R-:W-:-:S02]  /*9930*/  HSET2.LE.AND R30, R30, R62, PT ;  /* 0x0000003e1e1e7233 */ /* 0x000fc40003803000 */
[----:B------:R-:W-:Y:S01]  /*9940*/  HSET2.LE.AND R28, R28, R62, PT ;  /* 0x0000003e1c1c7233 */ /* 0x000fe20003803000 */
[----:B------:R-:W-:Y:S01]  /*9950*/  MUFU.EX2 R181, R181 ;  /* 0x000000b500b57308 */ /* 0x000fe20000000800 */
[----:B------:R-:W-:Y:S01]  /*9960*/  F2FP.BF16.F32.PACK_AB R34, R202, R200 ;  /* 0x000000c8ca22723e */ /* 0x000fe200000010ff */
[----:B-1----:R-:W-:Y:S01]  /*9970*/  FADD.FTZ R46, R179, R46 ;  /* 0x0000002eb32e7221 */ /* 0x002fe20000010000 */
[----:B------:R-:W-:Y:S02]  /*9980*/  F2FP.BF16.F32.PACK_AB R35, R207, R206 ;  /* 0x000000cecf23723e */ /* 0x000fe400000010ff */
[----:B------:R-:W-:Y:S01]  /*9990*/  F2FP.BF16.F32.PACK_AB R32, R199, R197 ;  /* 0x000000c5c720723e */ /* 0x000fe200000010ff */
[----:B------:R-:W-:Y:S01]  /*99a0*/  FADD.FTZ R46, R177, R46 ;  /* 0x0000002eb12e7221 */ /* 0x000fe20000010000 */
[----:B------:R-:W-:Y:S01]  /*99b0*/  F2FP.BF16.F32.PACK_AB R33, R211, R201 ;  /* 0x000000c9d321723e */ /* 0x000fe200000010ff */
[----:B------:R-:W-:Y:S01]  /*99c0*/  MUFU.EX2 R182, R182 ;  /* 0x000000b600b67308 */ /* 0x000fe20000000800 */
[----:B------:R-:W-:Y:S01]  /*99d0*/  LOP3.LUT R34, R31, R34, RZ, 0xc0, !PT ;  /* 0x000000221f227212 */ /* 0x000fe200078ec0ff */
[----:B------:R-:W-:Y:S01]  /*99e0*/  FADD.FTZ R46, R180, R46 ;  /* 0x0000002eb42e7221 */ /* 0x000fe20000010000 */
[----:B------:R-:W-:-:S02]  /*99f0*/  LOP3.LUT R35, R29, R35, RZ, 0xc0, !PT ;  /* 0x000000231d237212 */ /* 0x000fc400078ec0ff */
[----:B------:R-:W-:Y:S01]  /*9a00*/  LOP3.LUT R32, R30, R32, RZ, 0xc0, !PT ;  /* 0x000000201e207212 */ /* 0x000fe200078ec0ff */
[----:B------:R-:W-:Y:S01]  /*9a10*/  IMAD.WIDE.U32 R30, R238, -0x326172a9, RZ ;  /* 0xcd9e8d57ee1e7825 */ /* 0x000fe200078e00ff */
[----:B------:R-:W-:Y:S01]  /*9a20*/  LOP3.LUT R33, R28, R33, RZ, 0xc0, !PT ;  /* 0x000000211c217212 */ /* 0x000fe200078ec0ff */
[----:B------:R-:W-:Y:S03]  /*9a30*/  MUFU.EX2 R183, R183 ;  /* 0x000000b700b77308 */ /* 0x000fe60000000800 */
[----:B------:R-:W-:-:S03]  /*9a40*/  LOP3.LUT R236, R31, UR21, R236, 0x96, !PT ;  /* 0x000000151fec7c12 */ /* 0x000fc6000f8e96ec */
[C---:B------:R-:W-:Y:S02]  /*9a50*/  HMMA.16816.F32.BF16 R84, R32.reuse, R16, R84 ;  /* 0x000000102054723c */ /* 0x040fe40000041854 */
[----:B------:R-:W-:Y:S01]  /*9a60*/  IMAD.WIDE.U32 R236, R236, -0x2daee0ad, RZ ;  /* 0xd2511f53ecec7825 */ /* 0x000fe200078e00ff */
[----:B------:R-:W1:Y:S03]  /*9a70*/  MUFU.EX2 R174, R174 ;  /* 0x000000ae00ae7308 */ /* 0x000e660000000800 */
[C---:B------:R-:W-:Y:S01]  /*9a80*/  HMMA.16816.F32.BF16 R144, R32.reuse, R12, R144 ;  /* 0x0000000c2090723c */ /* 0x040fe20000041890 */
[----:B------:R-:W-:Y:S02]  /*9a90*/  LOP3.LUT R16, R195, UR19, R30, 0x96, !PT ;  /* 0x00000013c3107c12 */ /* 0x000fe4000f8e961e */
[----:B------:R-:W-:Y:S02]  /*9aa0*/  LOP3.LUT R198, R237, UR18, R198, 0x96, !PT ;  /* 0x00000012edc67c12 */ /* 0x000fe4000f8e96c6 */
[----:B------:R-:W2:Y:S01]  /*9ab0*/  MUFU.EX2 R173, R173 ;  /* 0x000000ad00ad7308 */ /* 0x000ea20000000800 */
[----:B------:R-:W-:Y:S01]  /*9ac0*/  IMAD.WIDE.U32 R16, R16, -0x2daee0ad, RZ ;  /* 0xd2511f5310107825 */ /* 0x000fe200078e00ff */
[----:B------:R-:W-:Y:S03]  /*9ad0*/  HMMA.16816.F32.BF16 R104, R32, R14, R104 ;  /* 0x0000000e2068723c */ /* 0x000fe60000041868 */
[----:B------:R-:W-:Y:S01]  /*9ae0*/  IMAD.WIDE.U32 R238, R198, -0x326172a9, RZ ;  /* 0xcd9e8d57c6ee7825 */ /* 0x000fe200078e00ff */
[----:B------:R-:W-:-:S03]  /*9af0*/  LOP3.LUT R236, R17, UR16, R236, 0x96, !PT ;  /* 0x0000001011ec7c12 */ /* 0x000fc6000f8e96ec */
[----:B------:R-:W-:Y:S01]  /*9b00*/  FFMA.FTZ R198, R251, UR37, -R184 ;  /* 0x00000025fbc67c23 */ /* 0x000fe200080108b8 */
[----:B------:R-:W-:Y:S01]  /*9b10*/  HMMA.16816.F32.BF16 R120, R32, R10, R120 ;  /* 0x0000000a2078723c */ /* 0x000fe20000041878 */
[----:B------:R-:W-:Y:S01]  /*9b20*/  IMAD.MOV.U32 R251, RZ, RZ, R31 ;  /* 0x000000fffffb7224 */ /* 0x000fe200078e001f */
[----:B------:R-:W-:Y:S01]  /*9b30*/  LOP3.LUT R195, R239, UR17, R194, 0x96, !PT ;  /* 0x00000011efc37c12 */ /* 0x000fe2000f8e96c2 */
[----:B------:R-:W-:-:S04]  /*9b40*/  IMAD.WIDE.U32 R236, R236, -0x326172a9, RZ ;  /* 0xcd9e8d57ecec7825 */ /* 0x000fc800078e00ff */
[--C-:B------:R-:W-:Y:S01]  /*9b50*/  FFMA.FTZ R194, R205, UR37, -R184.reuse ;  /* 0x00000025cdc27c23 */ /* 0x100fe200080108b8 */
[----:B------:R-:W-:Y:S01]  /*9b60*/  FFMA.FTZ R205, R210, UR37, -R184 ;  /* 0x00000025d2cd7c23 */ /* 0x000fe200080108b8 */
[----:B------:R-:W-:Y:S01]  /*9b70*/  HMMA.16816.F32.BF16 R108, R32, R8, R108 ;  /* 0x00000008206c723c */ /* 0x000fe2000004186c */
[----:B------:R-:W-:Y:S01]  /*9b80*/  IMAD.WIDE.U32 R12, R195, -0x2daee0ad, RZ ;  /* 0xd2511f53c30c7825 */ /* 0x000fe200078e00ff */
[----:B------:R-:W-:-:S03]  /*9b90*/  LOP3.LUT R238, R237, UR15, R238, 0x96, !PT ;  /* 0x0000000fedee7c12 */ /* 0x000fc6000f8e96ee */
[----:B------:R-:W-:Y:S01]  /*9ba0*/  FFMA.FTZ R195, R250, UR37, -R184 ;  /* 0x00000025fac37c23 */ /* 0x000fe200080108b8 */
[----:B------:R-:W3:Y:S01]  /*9bb0*/  MUFU.EX2 R194, R194 ;  /* 0x000000c200c27308 */ /* 0x000ee20000000800 */
[----:B------:R-:W-:Y:S01]  /*9bc0*/  IMAD.MOV.U32 R250, RZ, RZ, R30 ;  /* 0x000000fffffa7224 */ /* 0x000fe200078e001e */
[----:B------:R-:W-:Y:S01]  /*9bd0*/  LOP3.LUT R248, R13, UR14, R16, 0x96, !PT ;  /* 0x0000000e0df87c12 */ /* 0x000fe2000f8e9610 */
[----:B------:R-:W-:Y:S01]  /*9be0*/  IMAD.WIDE.U32 R238, R238, -0x2daee0ad, RZ ;  /* 0xd2511f53eeee7825 */ /* 0x000fe200078e00ff */
[C---:B------:R-:W-:Y:S01]  /*9bf0*/  HMMA.16816.F32.BF16 R136, R32.reuse, R4, R136 ;  /* 0x000000042088723c */ /* 0x040fe20000041888 */
[----:B------:R-:W-:Y:S02]  /*9c00*/  LOP3.LUT R190, R251, UR21, R190, 0x96, !PT ;  /* 0x00000015fbbe7c12 */ /* 0x000fe4000f8e96be */
[----:B-1----:R-:W-:Y:S01]  /*9c10*/  FADD.FTZ R52, R174, R52 ;  /* 0x00000034ae347221 */ /* 0x002fe20000010000 */
[----:B------:R-:W-:Y:S01]  /*9c20*/  IMAD.WIDE.U32 R248, R248, -0x326172a9, RZ ;  /* 0xcd9e8d57f8f87825 */ /* 0x000fe200078e00ff */
[----:B------:R-:W-:Y:S01]  /*9c30*/  LOP3.LUT R12, R239, UR12, R12, 0x96, !PT ;  /* 0x0000000cef0c7c12 */ /* 0x000fe2000f8e960c */
[----:B------:R-:W1:Y:S01]  /*9c40*/  MUFU.EX2 R195, R195 ;  /* 0x000000c300c37308 */ /* 0x000e620000000800 */
[----:B------:R-:W-:Y:S01]  /*9c50*/  HMMA.16816.F32.BF16 R160, R32, R24, R160 ;  /* 0x0000001820a0723c */ /* 0x000fe200000418a0 */
[----:B--2---:R-:W-:Y:S01]  /*9c60*/  FADD.FTZ R52, R173, R52 ;  /* 0x00000034ad347221 */ /* 0x004fe20000010000 */
[----:B------:R-:W-:Y:S01]  /*9c70*/  LOP3.LUT R236, R249, UR13, R236, 0x96, !PT ;  /* 0x0000000df9ec7c12 */ /* 0x000fe2000f8e96ec */
[----:B------:R-:W-:-:S03]  /*9c80*/  IMAD.WIDE.U32 R14, R12, -0x326172a9, RZ ;  /* 0xcd9e8d570c0e7825 */ /* 0x000fc600078e00ff */
[C---:B------:R-:W-:Y:S01]  /*9c90*/  HMMA.16816.F32.BF16 R148, R32.reuse, R26, R148 ;  /* 0x0000001a2094723c */ /* 0x040fe20000041894 */
[----:B------:R-:W2:Y:S01]  /*9ca0*/  LDSM.16.MT88.4 R24, [R214+0x9800] ;  /* 0x00980000d618783b */ /* 0x000ea20000004200 */
[----:B------:R-:W-:Y:S01]  /*9cb0*/  LOP3.LUT R10, R15, UR22, R248, 0x96, !PT ;  /* 0x000000160f0a7c12 */ /* 0x000fe2000f8e96f8 */
[----:B------:R-:W4:Y:S01]  /*9cc0*/  MUFU.EX2 R198, R198 ;  /* 0x000000c600c67308 */ /* 0x000f220000000800 */
[----:B------:R-:W-:Y:S01]  /*9cd0*/  LOP3.LUT R8, R14, 0xffff, RZ, 0xc0, !PT ;  /* 0x0000ffff0e087812 */ /* 0x000fe200078ec0ff */
[----:B------:R-:W-:Y:S01]  /*9ce0*/  IMAD.WIDE.U32 R236, R236, -0x2daee0ad, RZ ;  /* 0xd2511f53ecec7825 */ /* 0x000fe200078e00ff */
[----:B------:R-:W-:Y:S01]  /*9cf0*/  LOP3.LUT R12, R10, 0xffff, RZ, 0xc0, !PT ;  /* 0x0000ffff0a0c7812 */ /* 0x000fe200078ec0ff */
[C---:B------:R-:W-:Y:S01]  /*9d00*/  HMMA.16816.F32.BF16 R68, R32.reuse, R20, R68 ;  /* 0x000000142044723c */ /* 0x040fe20000041844 */
[----:B------:R-:W-:Y:S01]  /*9d10*/  LOP3.LUT R30, R14, 0xff, RZ, 0xc0, !PT ;  /* 0x000000ff0e1e7812 */ /* 0x000fe200078ec0ff */
[----:B---3--:R-:W-:Y:S01]  /*9d20*/  FADD.FTZ R42, R194, R42 ;  /* 0x0000002ac22a7221 */ /* 0x008fe20000010000 */
[----:B------:R-:W-:Y:S01]  /*9d30*/  SHF.R.U32.HI R8, RZ, 0x8, R8 ;  /* 0x00000008ff087819 */ /* 0x000fe20000011608 */
[----:B------:R-:W3:Y:S01]  /*9d40*/  MUFU.EX2 R205, R205 ;  /* 0x000000cd00cd7308 */ /* 0x000ee20000000800 */
[----:B------:R-:W-:Y:S01]  /*9d50*/  LOP3.LUT R11, R10, 0xff, RZ, 0xc0, !PT ;  /* 0x000000ff0a0b7812 */ /* 0x000fe200078ec0ff */
[C---:B------:R-:W-:Y:S01]  /*9d60*/  HMMA.16816.F32.BF16 R80, R32.reuse, R22, R80 ;  /* 0x000000162050723c */ /* 0x040fe20000041850 */
[----:B------:R-:W-:Y:S01]  /*9d70*/  SHF.R.U32.HI R12, RZ, 0x8, R12 ;  /* 0x00000008ff0c7819 */ /* 0x000fe2000001160c */
[----:B------:R-:W5:Y:S01]  /*9d80*/  LDSM.16.MT88.4 R20, [R212+0x9800] ;  /* 0x00980000d414783b */ /* 0x000f620000004200 */
[----:B------:R-:W-:Y:S01]  /*9d90*/  PRMT R30, R30, 0x5410, R8 ;  /* 0x000054101e1e7816 */ /* 0x000fe20000000008 */
[----:B-1----:R-:W-:Y:S01]  /*9da0*/  FADD.FTZ R42, R195, R42 ;  /* 0x0000002ac32a7221 */ /* 0x002fe20000010000 */
[----:B------:R-:W-:Y:S01]  /*9db0*/  PRMT R8, R11, 0x5410, R12 ;  /* 0x000054100b087816 */ /* 0x000fe2000000000c */
[C---:B------:R-:W-:Y:S01]  /*9dc0*/  HMMA.16816.F32.BF16 R96, R32.reuse, R18, R96 ;  /* 0x000000122060723c */ /* 0x040fe20000041860 */
[----:B------:R-:W-:Y:S01]  /*9dd0*/  SHF.R.U32.HI R9, RZ, 0x10, R14 ;  /* 0x00000010ff097819 */ /* 0x000fe2000001160e */
[----:B------:R-:W1:Y:S01]  /*9de0*/  LDSM.16.MT88.4 R16, [R214+0xa800] ;  /* 0x00a80000d610783b */ /* 0x000e620000004200 */
[----:B------:R-:W-:Y:S01]  /*9df0*/  SHF.R.U32.HI R4, RZ, 0x10, R10 ;  /* 0x00000010ff047819 */ /* 0x000fe2000001160a */
[----:B------:R-:W2:Y:S01]  /*9e00*/  MUFU.EX2 R172, R172 ;  /* 0x000000ac00ac7308 */ /* 0x000ea20000000800 */
[----:B------:R-:W-:Y:S01]  /*9e10*/  LOP3.LUT R9, R9, 0xff, RZ, 0xc0, !PT ;  /* 0x000000ff09097812 */ /* 0x000fe200078ec0ff */
[----:B------:R-:W-:Y:S01]  /*9e20*/  HMMA.16816.F32.BF16 R132, R32, R6, R132 ;  /* 0x000000062084723c */ /* 0x000fe20000041884 */
[----:B------:R-:W-:Y:S01]  /*9e30*/  LOP3.LUT R4, R4, 0xff, RZ, 0xc0, !PT ;  /* 0x000000ff04047812 */ /* 0x000fe200078ec0ff */
[----:B----4-:R-:W-:Y:S01]  /*9e40*/  FADD.FTZ R42, R198, R42 ;  /* 0x0000002ac62a7221 */ /* 0x010fe20000010000 */
[----:B------:R-:W-:-:S02]  /*9e50*/  HSET2.LE.AND R8, R8, R62, PT ;  /* 0x0000003e08087233 */ /* 0x000fc40003803000 */
[----:B------:R-:W-:Y:S01]  /*9e60*/  SHF.R.U32.HI R31, RZ, 0x18, R14 ;  /* 0x00000018ff1f7819 */ /* 0x000fe2000001160e */
[----:B------:R-:W4:Y:S01]  /*9e70*/  MUFU.EX2 R66, R66 ;  /* 0x0000004200427308 */ /* 0x000f220000000800 */
[----:B------:R-:W-:Y:S01]  /*9e80*/  SHF.R.U32.HI R29, RZ, 0x18, R10 ;  /* 0x00000018ff1d7819 */ /* 0x000fe2000001160a */
[----:B------:R-:W1:Y:S01]  /*9e90*/  LDSM.16.MT88.4 R12, [R212+0xa800] ;  /* 0x00a80000d40c783b */ /* 0x000e620000004200 */
[----:B------:R-:W-:Y:S01]  /*9ea0*/  F2FP.BF16.F32.PACK_AB R28, R195, R194 ;  /* 0x000000c2c31c723e */ /* 0x000fe200000010ff */
[----:B---3--:R-:W-:Y:S01]  /*9eb0*/  FADD.FTZ R42, R205, R42 ;  /* 0x0000002acd2a7221 */ /* 0x008fe20000010000 */
[----:B------:R-:W-:Y:S02]  /*9ec0*/  PRMT R31, R9, 0x5410, R31 ;  /* 0x00005410091f7816 */ /* 0x000fe4000000001f */
[----:B------:R-:W-:Y:S01]  /*9ed0*/  PRMT R29, R4, 0x5410, R29 ;  /* 0x00005410041d7816 */ /* 0x000fe2000000001d */
[----:B------:R-:W-:Y:S01]  /*9ee0*/  MUFU.EX2 R64, R64 ;  /* 0x0000004000407308 */ /* 0x000fe20000000800 */
[----:B------:R-:W-:Y:S01]  /*9ef0*/  LOP3.LUT R28, R8, R28, RZ, 0xc0, !PT ;  /* 0x0000001c081c7212 */ /* 0x000fe200078ec0ff */
[----:B------:R-:W-:Y:S01]  /*9f00*/  LDSM.16.MT88.4 R4, [R212+0xb800] ;  /* 0x00b80000d404783b */ /* 0x000fe20000004200 */
[----:B------:R-:W-:Y:S01]  /*9f10*/  F2FP.BF16.F32.PACK_AB R32, R203, R185 ;  /* 0x000000b9cb20723e */ /* 0x000fe200000010ff */
[----:B------:R-:W-:Y:S01]  /*9f20*/  FADD.FTZ R42, R175, R42 ;  /* 0x0000002aaf2a7221 */ /* 0x000fe20000010000 */
[--C-:B------:R-:W-:Y:S01]  /*9f30*/  HSET2.LE.AND R29, R29, R62.reuse, PT ;  /* 0x0000003e1d1d7233 */ /* 0x100fe20003803000 */
[----:B------:R-:W3:Y:S01]  /*9f40*/  LDSM.16.MT88.4 R8, [R214+0xb800] ;  /* 0x00b80000d608783b */ /* 0x000ee20000004200 */
[--C-:B------:R-:W-:Y:S01]  /*9f50*/  HSET2.LE.AND R30, R30, R62.reuse, PT ;  /* 0x0000003e1e1e7233 */ /* 0x100fe20003803000 */
[----:B------:R-:W-:Y:S01]  /*9f60*/  MUFU.EX2 R51, R51 ;  /* 0x0000003300337308 */ /* 0x000fe20000000800 */
[----:B------:R-:W-:Y:S01]  /*9f70*/  HSET2.LE.AND R31, R31, R62, PT ;  /* 0x0000003e1f1f7233 */ /* 0x000fe20003803000 */
[----:B------:R-:W-:Y:S01]  /*9f80*/  FADD.FTZ R42, R181, R42 ;  /* 0x0000002ab52a7221 */ /* 0x000fe20000010000 */
[----:B------:R-:W-:Y:S01]  /*9f90*/  LOP3.LUT R29, R29, R32, RZ, 0xc0, !PT ;  /* 0x000000201d1d7212 */ /* 0x000fe200078ec0ff */
[----:B--2---:R-:W-:Y:S01]  /*9fa0*/  FADD.FTZ R52, R172, R52 ;  /* 0x00000034ac347221 */ /* 0x004fe20000010000 */
[----:B------:R-:W-:Y:S01]  /*9fb0*/  F2FP.BF16.F32.PACK_AB R32, R205, R198 ;  /* 0x000000c6cd20723e */ /* 0x000fe200000010ff */
[----:B------:R-:W-:Y:S01]  /*9fc0*/  FADD.FTZ R42, R182, R42 ;  /* 0x0000002ab62a7221 */ /* 0x000fe20000010000 */
[----:B------:R-:W-:Y:S01]  /*9fd0*/  LOP3.LUT R238, R237, UR29, R238, 0x96, !PT ;  /* 0x0000001dedee7c12 */ /* 0x000fe2000f8e96ee */
[----:B------:R-:W-:Y:S01]  /*9fe0*/  MUFU.EX2 R38, R38 ;  /* 0x0000002600267308 */ /* 0x000fe20000000800 */
[----:B------:R-:W-:Y:S01]  /*9ff0*/  LOP3.LUT R30, R30, R32, RZ, 0xc0, !PT ;  /* 0x000000201e1e7212 */ /* 0x000fe200078ec0ff */
[----:B------:R-:W-:Y:S01]  /*a000*/  FADD.FTZ R230, R183, R42 ;  /* 0x0000002ab7e67221 */ /* 0x000fe20000010000 */
[----:B------:R-:W-:Y:S01]  /*a010*/  F2FP.BF16.F32.PACK_AB R32, R196, R204 ;  /* 0x000000ccc420723e */ /* 0x000fe200000010ff */
[----:B----4-:R-:W-:-:S03]  /*a020*/  FADD.FTZ R227, R66, R52 ;  /* 0x0000003442e37221 */ /* 0x010fc60000010000 */
[----:B------:R-:W-:Y:S01]  /*a030*/  LOP3.LUT R31, R31, R32, RZ, 0xc0, !PT ;  /* 0x000000201f1f7212 */ /* 0x000fe200078ec0ff */
[----:B------:R-:W-:Y:S06]  /*a040*/  MUFU.EX2 R37, R53 ;  /* 0x0000003500257308 */ /* 0x000fec0000000800 */
[C---:B------:R-:W-:Y:S02]  /*a050*/  HMMA.16816.F32.BF16 R156, R28.reuse, R24, R156 ;  /* 0x000000181c9c723c */ /* 0x040fe4000004189c */
[----:B------:R-:W2:Y:S04]  /*a060*/  MUFU.EX2 R63, R63 ;  /* 0x0000003f003f7308 */ /* 0x000ea80000000800 */
[C---:B------:R-:W-:Y:S04]  /*a070*/  HMMA.16816.F32.BF16 R152, R28.reuse, R26, R152 ;  /* 0x0000001a1c98723c */ /* 0x040fe80000041898 */
[----:B------:R-:W4:Y:S02]  /*a080*/  MUFU.EX2 R67, R67 ;  /* 0x0000004300437308 */ /* 0x000f240000000800 */
[C---:B-----5:R-:W-:Y:S06]  /*a090*/  HMMA.16816.F32.BF16 R72, R28.reuse, R20, R72 ;  /* 0x000000141c48723c */ /* 0x060fec0000041848 */
[----:B------:R-:W-:Y:S01]  /*a0a0*/  HMMA.16816.F32.BF16 R76, R28, R22, R76 ;  /* 0x000000161c4c723c */ /* 0x000fe2000004184c */
[----:B------:R-:W5:Y:S01]  /*a0b0*/  MUFU.EX2 R36, R36 ;  /* 0x0000002400247308 */ /* 0x000f620000000800 */
[----:B--2---:R-:W-:-:S04]  /*a0c0*/  FADD.FTZ R50, R63, R50 ;  /* 0x000000323f327221 */ /* 0x004fc80000010000 */
[C---:B-1----:R-:W-:Y:S03]  /*a0d0*/  HMMA.16816.F32.BF16 R88, R28.reuse, R16, R88 ;  /* 0x000000101c58723c */ /* 0x042fe60000041858 */
[----:B------:R-:W1:Y:S01]  /*a0e0*/  MUFU.EX2 R53, R57 ;  /* 0x0000003900357308 */ /* 0x000e620000000800 */
[----:B----4-:R-:W-:Y:S02]  /*a0f0*/  FADD.FTZ R50, R67, R50 ;  /* 0x0000003243327221 */ /* 0x010fe40000010000 */
[----:B------:R-:W-:Y:S02]  /*a100*/  HMMA.16816.F32.BF16 R92, R28, R18, R92 ;  /* 0x000000121c5c723c */ /* 0x000fe4000004185c */
[----:B------:R-:W-:-:S04]  /*a110*/  FADD.FTZ R50, R64, R50 ;  /* 0x0000003240327221 */ /* 0x000fc80000010000 */
[----:B------:R-:W-:Y:S01]  /*a120*/  HMMA.16816.F32.BF16 R140, R28, R12, R140 ;  /* 0x0000000c1c8c723c */ /* 0x000fe2000004188c */
[----:B-----5:R-:W-:Y:S01]  /*a130*/  FADD.FTZ R46, R36, R46 ;  /* 0x0000002e242e7221 */ /* 0x020fe20000010000 */
[----:B------:R-:W-:-:S04]  /*a140*/  FADD.FTZ R232, R51, R50 ;  /* 0x0000003233e87221 */ /* 0x000fc80000010000 */
[----:B------:R-:W-:Y:S01]  /*a150*/  HMMA.16816.F32.BF16 R100, R28, R14, R100 ;  /* 0x0000000e1c64723c */ /* 0x000fe20000041864 */
[----:B-1----:R-:W-:-:S05]  /*a160*/  FADD.FTZ R46, R53, R46 ;  /* 0x0000002e352e7221 */ /* 0x002fca0000010000 */
[----:B---3--:R-:W-:Y:S01]  /*a170*/  HMMA.16816.F32.BF16 R112, R28, R8, R112 ;  /* 0x000000081c70723c */ /* 0x008fe20000041870 */
[----:B------:R-:W-:-:S04]  /*a180*/  FADD.FTZ R46, R38, R46 ;  /* 0x0000002e262e7221 */ /* 0x000fc80000010000 */
[----:B------:R-:W-:Y:S01]  /*a190*/  FADD.FTZ R231, R37, R46 ;  /* 0x0000002e25e77221 */ /* 0x000fe20000010000 */
[C---:B------:R-:W-:Y:S06]  /*a1a0*/  HMMA.16816.F32.BF16 R116, R28.reuse, R10, R116 ;  /* 0x0000000a1c74723c */ /* 0x040fec0000041874 */
[C---:B------:R-:W-:Y:S06]  /*a1b0*/  HMMA.16816.F32.BF16 R124, R28.reuse, R4, R124 ;  /* 0x000000041c7c723c */ /* 0x040fec000004187c */
[----:B------:R-:W-:Y:S07]  /*a1c0*/  HMMA.16816.F32.BF16 R128, R28, R6, R128 ;  /* 0x000000061c80723c */ /* 0x000fee0000041880 */
[----:B------:R-:W-:Y:S01]  /*a1d0*/  LOP3.LUT R28, R187, UR19, R250, 0x96, !PT ;  /* 0x00000013bb1c7c12 */ /* 0x000fe2000f8e96fa */
        /* <DEDUP_REMOVED lines=13> */
[----:B------:R-:W-:-:S04]  /*a2b0*/  IMAD.WIDE.U32 R32, R32, -0x326172a9, RZ ;  /* 0xcd9e8d5720207825 */ /* 0x000fc800078e00ff */
[----:B------:R-:W-:Y:S01]  /*a2c0*/  IMAD.MOV.U32 R249, RZ, RZ, R35 ;  /* 0x000000fffff97224 */ /* 0x000fe200078e0023 */
[C---:B------:R-:W-:Y:S01]  /*a2d0*/  LOP3.LUT R29, R32.reuse, 0xffff, RZ, 0xc0, !PT ;  /* 0x0000ffff201d7812 */ /* 0x040fe200078ec0ff */
[----:B------:R-:W-:Y:S01]  /*a2e0*/  IMAD.MOV.U32 R248, RZ, RZ, R34 ;  /* 0x000000fffff87224 */ /* 0x000fe200078e0022 */
[----:B------:R-:W-:Y:S02]  /*a2f0*/  LOP3.LUT R30, R32, 0xff, RZ, 0xc0, !PT ;  /* 0x000000ff201e7812 */ /* 0x000fe400078ec0ff */
[----:B------:R-:W-:Y:S02]  /*a300*/  SHF.R.U32.HI R29, RZ, 0x8, R29 ;  /* 0x00000008ff1d7819 */ /* 0x000fe4000001161d */
[--C-:B------:R-:W-:Y:S02]  /*a310*/  SHF.R.U32.HI R28, RZ, 0x10, R32.reuse ;  /* 0x00000010ff1c7819 */ /* 0x100fe40000011620 */
[----:B------:R-:W-:Y:S02]  /*a320*/  PRMT R30, R30, 0x5410, R29 ;  /* 0x000054101e1e7816 */ /* 0x000fe4000000001d */
[----:B------:R-:W-:-:S02]  /*a330*/  SHF.R.U32.HI R29, RZ, 0x18, R32 ;  /* 0x00000018ff1d7819 */ /* 0x000fc40000011620 */
[----:B------:R-:W-:Y:S02]  /*a340*/  LOP3.LUT R28, R28, 0xff, RZ, 0xc0, !PT ;  /* 0x000000ff1c1c7812 */ /* 0x000fe400078ec0ff */
[----:B------:R-:W-:Y:S02]  /*a350*/  LOP3.LUT R31, R33, UR22, R34, 0x96, !PT ;  /* 0x00000016211f7c12 */ /* 0x000fe4000f8e9622 */
[----:B------:R-:W-:Y:S02]  /*a360*/  PRMT R28, R28, 0x5410, R29 ;  /* 0x000054101c1c7816 */ /* 0x000fe4000000001d */
[----:B------:R-:W-:Y:S02]  /*a370*/  SHF.R.U32.HI R29, RZ, 0x10, R31 ;  /* 0x00000010ff1d7819 */ /* 0x000fe4000001161f */
[C---:B------:R-:W-:Y:S02]  /*a380*/  LOP3.LUT R33, R31.reuse, 0xffff, RZ, 0xc0, !PT ;  /* 0x0000ffff1f217812 */ /* 0x040fe400078ec0ff */
        /* <DEDUP_REMOVED lines=17> */
[----:B------:R-:W-:Y:S02]  /*a4a0*/  F2FP.BF16.F32.PACK_AB R32, R179, R169 ;  /* 0x000000a9b320723e */ /* 0x000fe400000010ff */
[----:B------:R-:W-:-:S02]  /*a4b0*/  F2FP.BF16.F32.PACK_AB R34, R183, R182 ;  /* 0x000000b6b722723e */ /* 0x000fc400000010ff */
[----:B------:R-:W-:Y:S02]  /*a4c0*/  LOP3.LUT R29, R29, R32, RZ, 0xc0, !PT ;  /* 0x000000201d1d7212 */ /* 0x000fe400078ec0ff */
[----:B------:R-:W-:-:S05]  /*a4d0*/  F2FP.BF16.F32.PACK_AB R35, R66, R172 ;  /* 0x000000ac4223723e */ /* 0x000fca00000010ff */
[C---:B------:R-:W-:Y:S06]  /*a4e0*/  HMMA.16816.F32.BF16 R84, R28.reuse, R16, R84 ;  /* 0x000000101c54723c */ /* 0x040fec0000041854 */
[----:B------:R-:W-:Y:S01]  /*a4f0*/  HMMA.16816.F32.BF16 R96, R28, R18, R96 ;  /* 0x000000121c60723c */ /* 0x000fe20000041860 */
[C---:B------:R-:W-:Y:S02]  /*a500*/  LOP3.LUT R17, R236.reuse, 0xffff, RZ, 0xc0, !PT ;  /* 0x0000ffffec117812 */ /* 0x040fe400078ec0ff */
[----:B------:R-:W-:-:S03]  /*a510*/  LOP3.LUT R16, R236, 0xff, RZ, 0xc0, !PT ;  /* 0x000000ffec107812 */ /* 0x000fc600078ec0ff */
[----:B------:R-:W-:Y:S01]  /*a520*/  HMMA.16816.F32.BF16 R104, R28, R14, R104 ;  /* 0x0000000e1c68723c */ /* 0x000fe20000041868 */
[----:B------:R-:W-:-:S05]  /*a530*/  LOP3.LUT R18, R238, 0xffff, RZ, 0xc0, !PT ;  /* 0x0000ffffee127812 */ /* 0x000fca00078ec0ff */
[C---:B------:R-:W-:Y:S01]  /*a540*/  HMMA.16816.F32.BF16 R144, R28.reuse, R12, R144 ;  /* 0x0000000c1c90723c */ /* 0x040fe20000041890 */
[----:B------:R-:W-:Y:S02]  /*a550*/  SHF.R.U32.HI R14, RZ, 0x8, R17 ;  /* 0x00000008ff0e7819 */ /* 0x000fe40000011611 */
[----:B------:R-:W-:Y:S02]  /*a560*/  LOP3.LUT R15, R238, 0xff, RZ, 0xc0, !PT ;  /* 0x000000ffee0f7812 */ /* 0x000fe400078ec0ff */
[----:B------:R-:W-:Y:S01]  /*a570*/  SHF.R.U32.HI R17, RZ, 0x8, R18 ;  /* 0x00000008ff117819 */ /* 0x000fe20000011612 */
[C---:B------:R-:W-:Y:S01]  /*a580*/  HMMA.16816.F32.BF16 R120, R28.reuse, R10, R120 ;  /* 0x0000000a1c78723c */ /* 0x040fe20000041878 */
[--C-:B------:R-:W-:Y:S02]  /*a590*/  SHF.R.U32.HI R13, RZ, 0x10, R236.reuse ;  /* 0x00000010ff0d7819 */ /* 0x100fe400000116ec */
[----:B------:R-:W-:Y:S02]  /*a5a0*/  SHF.R.U32.HI R12, RZ, 0x18, R236 ;  /* 0x00000018ff0c7819 */ /* 0x000fe400000116ec */
[----:B------:R-:W-:Y:S01]  /*a5b0*/  LOP3.LUT R13, R13, 0xff, RZ, 0xc0, !PT ;  /* 0x000000ff0d0d7812 */ /* 0x000fe200078ec0ff */
[----:B------:R-:W-:Y:S01]  /*a5c0*/  HMMA.16816.F32.BF16 R108, R28, R8, R108 ;  /* 0x000000081c6c723c */ /* 0x000fe2000004186c */
[----:B------:R-:W-:-:S02]  /*a5d0*/  SHF.R.U32.HI R10, RZ, 0x10, R238 ;  /* 0x00000010ff0a7819 */ /* 0x000fc400000116ee */
[----:B------:R-:W-:Y:S02]  /*a5e0*/  SHF.R.U32.HI R238, RZ, 0x18, R238 ;  /* 0x00000018ffee7819 */ /* 0x000fe400000116ee */
[----:B------:R-:W-:Y:S01]  /*a5f0*/  LOP3.LUT R10, R10, 0xff, RZ, 0xc0, !PT ;  /* 0x000000ff0a0a7812 */ /* 0x000fe200078ec0ff */
[C---:B------:R-:W-:Y:S01]  /*a600*/  HMMA.16816.F32.BF16 R160, R28.reuse, R24, R160 ;  /* 0x000000181ca0723c */ /* 0x040fe200000418a0 */
[----:B------:R-:W-:Y:S02]  /*a610*/  PRMT R9, R15, 0x5410, R17 ;  /* 0x000054100f097816 */ /* 0x000fe40000000011 */
[----:B------:R-:W-:Y:S02]  /*a620*/  PRMT R8, R16, 0x5410, R14 ;  /* 0x0000541010087816 */ /* 0x000fe4000000000e */
[----:B------:R-:W-:Y:S01]  /*a630*/  PRMT R12, R13, 0x5410, R12 ;  /* 0x000054100d0c7816 */ /* 0x000fe2000000000c */
[----:B------:R-:W-:Y:S01]  /*a640*/  HMMA.16816.F32.BF16 R148, R28, R26, R148 ;  /* 0x0000001a1c94723c */ /* 0x000fe20000041894 */
[----:B------:R-:W-:Y:S01]  /*a650*/  HSET2.LE.AND R32, R9, R62, PT ;  /* 0x0000003e09207233 */ /* 0x000fe20003803000 */
[----:B------:R-:W1:Y:S01]  /*a660*/  LDSM.16.MT88.4 R24, [R214+0x9c00] ;  /* 0x009c0000d618783b */ /* 0x000e620000004200 */
[----:B------:R-:W-:-:S02]  /*a670*/  PRMT R9, R10, 0x5410, R238 ;  /* 0x000054100a097816 */ /* 0x000fc400000000ee */
[----:B------:R-:W-:Y:S01]  /*a680*/  F2FP.BF16.F32.PACK_AB R11, R181, R175 ;  /* 0x000000afb50b723e */ /* 0x000fe200000010ff */
[C---:B------:R-:W-:Y:S01]  /*a690*/  HMMA.16816.F32.BF16 R68, R28.reuse, R20, R68 ;  /* 0x000000141c44723c */ /* 0x040fe20000041844 */
[--C-:B------:R-:W-:Y:S01]  /*a6a0*/  HSET2.LE.AND R8, R8, R62.reuse, PT ;  /* 0x0000003e08087233 */ /* 0x100fe20003803000 */
[----:B------:R-:W-:Y:S01]  /*a6b0*/  LDSM.16.MT88.4 R16, [R214+0xac00] ;  /* 0x00ac0000d610783b */ /* 0x000fe20000004200 */
[--C-:B------:R-:W-:Y:S02]  /*a6c0*/  HSET2.LE.AND R12, R12, R62.reuse, PT ;  /* 0x0000003e0c0c7233 */ /* 0x100fe40003803000 */
[----:B------:R-:W-:Y:S01]  /*a6d0*/  HSET2.LE.AND R9, R9, R62, PT ;  /* 0x0000003e09097233 */ /* 0x000fe20003803000 */
[----:B------:R-:W-:Y:S01]  /*a6e0*/  HMMA.16816.F32.BF16 R80, R28, R22, R80 ;  /* 0x000000161c50723c */ /* 0x000fe20000041850 */
[----:B------:R-:W-:Y:S01]  /*a6f0*/  LOP3.LUT R32, R32, R11, RZ, 0xc0, !PT ;  /* 0x0000000b20207212 */ /* 0x000fe200078ec0ff */
[----:B------:R-:W2:Y:S01]  /*a700*/  LDSM.16.MT88.4 R20, [R212+0x9c00] ;  /* 0x009c0000d414783b */ /* 0x000ea20000004200 */
[----:B------:R-:W-:-:S02]  /*a710*/  LOP3.LUT R34, R8, R34, RZ, 0xc0, !PT ;  /* 0x0000002208227212 */ /* 0x000fc400078ec0ff */
[----:B------:R-:W-:Y:S01]  /*a720*/  LOP3.LUT R33, R9, R33, RZ, 0xc0, !PT ;  /* 0x0000002109217212 */ /* 0x000fe200078ec0ff */
[C---:B------:R-:W-:Y:S01]  /*a730*/  HMMA.16816.F32.BF16 R136, R28.reuse, R4, R136 ;  /* 0x000000041c88723c */ /* 0x040fe20000041888 */
[----:B------:R-:W-:Y:S01]  /*a740*/  LOP3.LUT R35, R12, R35, RZ, 0xc0, !PT ;  /* 0x000000230c237212 */ /* 0x000fe200078ec0ff */
[----:B------:R-:W-:Y:S04]  /*a750*/  LDSM.16.MT88.4 R8, [R214+0xbc00] ;  /* 0x00bc0000d608783b */ /* 0x000fe80000004200 */
[----:B------:R-:W-:Y:S01]  /*a760*/  HMMA.16816.F32.BF16 R132, R28, R6, R132 ;  /* 0x000000061c84723c */ /* 0x000fe20000041884 */
[----:B------:R-:W3:Y:S04]  /*a770*/  LDSM.16.MT88.4 R12, [R212+0xac00] ;  /* 0x00ac0000d40c783b */ /* 0x000ee80000004200 */
[----:B------:R-:W4:Y:S02]  /*a780*/  LDSM.16.MT88.4 R4, [R212+0xbc00] ;  /* 0x00bc0000d404783b */ /* 0x000f240000004200 */
[----:B------:R-:W-:-:S05]  /*a790*/  LOP3.LUT R28, R249, UR13, R250, 0x96, !PT ;  /* 0x0000000df91c7c12 */ /* 0x000fca000f8e96fa */
[----:B------:R-:W-:-:S03]  /*a7a0*/  IMAD.WIDE.U32 R28, R28, -0x2daee0ad, RZ ;  /* 0xd2511f531c1c7825 */ /* 0x000fc600078e00ff */
[C---:B------:R-:W-:Y:S01]  /*a7b0*/  LOP3.LUT R31, R28.reuse, 0xffff, RZ, 0xc0, !PT ;  /* 0x0000ffff1c1f7812 */ /* 0x040fe200078ec0ff */
[C---:B-1----:R-:W-:Y:S01]  /*a7c0*/  HMMA.16816.F32.BF16 R156, R32.reuse, R24, R156 ;  /* 0x00000018209c723c */ /* 0x042fe2000004189c */
[----:B------:R-:W-:Y:S02]  /*a7d0*/  LOP3.LUT R186, R29, UR29, R186, 0x96, !PT ;  /* 0x0000001d1dba7c12 */ /* 0x000fe4000f8e96ba */
[----:B------:R-:W-:Y:S02]  /*a7e0*/  LOP3.LUT R29, R28, 0xff, RZ, 0xc0, !PT ;  /* 0x000000ff1c1d7812 */ /* 0x000fe400078ec0ff */
[----:B------:R-:W-:Y:S01]  /*a7f0*/  SHF.R.U32.HI R31, RZ, 0x8, R31 ;  /* 0x00000008ff1f7819 */ /* 0x000fe2000001161f */
[----:B------:R-:W-:Y:S01]  /*a800*/  HMMA.16816.F32.BF16 R152, R32, R26, R152 ;  /* 0x0000001a2098723c */ /* 0x000fe20000041898 */
[----:B------:R-:W-:Y:S02]  /*a810*/  SHF.R.U32.HI R170, RZ, 0x10, R186 ;  /* 0x00000010ffaa7819 */ /* 0x000fe400000116ba */
[----:B------:R-:W-:-:S02]  /*a820*/  PRMT R29, R29, 0x5410, R31 ;  /* 0x000054101d1d7816 */ /* 0x000fc4000000001f */
[----:B------:R-:W-:Y:S01]  /*a830*/  SHF.R.U32.HI R30, RZ, 0x10, R28 ;  /* 0x00000010ff1e7819 */ /* 0x000fe2000001161c */
[C---:B--2---:R-:W-:Y:S01]  /*a840*/  HMMA.16816.F32.BF16 R72, R32.reuse, R20, R72 ;  /* 0x000000142048723c */ /* 0x044fe20000041848 */
[C---:B------:R-:W-:Y:S02]  /*a850*/  LOP3.LUT R65, R186.reuse, 0xffff, RZ, 0xc0, !PT ;  /* 0x0000ffffba417812 */ /* 0x040fe400078ec0ff */
[----:B------:R-:W-:Y:S02]  /*a860*/  LOP3.LUT R31, R186, 0xff, RZ, 0xc0, !PT ;  /* 0x000000ffba1f7812 */ /* 0x000fe400078ec0ff */
[----:B------:R-:W-:Y:S01]  /*a870*/  SHF.R.U32.HI R186, RZ, 0x18, R186 ;  /* 0x00000018ffba7819 */ /* 0x000fe200000116ba */
[----:B------:R-:W-:Y:S01]  /*a880*/  HMMA.16816.F32.BF16 R76, R32, R22, R76 ;  /* 0x00000016204c723c */ /* 0x000fe2000004184c */
[----:B------:R-:W-:Y:S02]  /*a890*/  LOP3.LUT R57, R170, 0xff, RZ, 0xc0, !PT ;  /* 0x000000ffaa397812 */ /* 0x000fe400078ec0ff */
[----:B------:R-:W-:-:S02]  /*a8a0*/  SHF.R.U32.HI R28, RZ, 0x18, R28 ;  /* 0x00000018ff1c7819 */ /* 0x000fc4000001161c */
[----:B------:R-:W-:Y:S01]  /*a8b0*/  LOP3.LUT R30, R30, 0xff, RZ, 0xc0, !PT ;  /* 0x000000ff1e1e7812 */ /* 0x000fe200078ec0ff */
[C---:B------:R-:W-:Y:S01]  /*a8c0*/  HMMA.16816.F32.BF16 R88, R32.reuse, R16, R88 ;  /* 0x000000102058723c */ /* 0x040fe20000041858 */
[----:B------:R-:W-:Y:S02]  /*a8d0*/  SHF.R.U32.HI R65, RZ, 0x8, R65 ;  /* 0x00000008ff417819 */ /* 0x000fe40000011641 */
[----:B------:R-:W-:Y:S02]  /*a8e0*/  PRMT R57, R57, 0x5410, R186 ;  /* 0x0000541039397816 */ /* 0x000fe400000000ba */
[----:B------:R-:W-:Y:S01]  /*a8f0*/  PRMT R28, R30, 0x5410, R28 ;  /* 0x000054101e1c7816 */ /* 0x000fe2000000001c */
[----:B------:R-:W-:Y:S01]  /*a900*/  HMMA.16816.F32.BF16 R92, R32, R18, R92 ;  /* 0x00000012205c723c */ /* 0x000fe2000004185c */
[----:B------:R-:W-:Y:S02]  /*a910*/  PRMT R31, R31, 0x5410, R65 ;  /* 0x000054101f1f7816 */ /* 0x000fe40000000041 */
[----:B------:R-:W-:-:S02]  /*a920*/  HSET2.LE.AND R30, R29, R62, PT ;  /* 0x0000003e1d1e7233 */ /* 0x000fc40003803000 */
[--C-:B------:R-:W-:Y:S01]  /*a930*/  HSET2.LE.AND R29, R57, R62.reuse, PT ;  /* 0x0000003e391d7233 */ /* 0x100fe20003803000 */
[C---:B---3--:R-:W-:Y:S01]  /*a940*/  HMMA.16816.F32.BF16 R140, R32.reuse, R12, R140 ;  /* 0x0000000c208c723c */ /* 0x048fe2000004188c */
[----:B------:R-:W-:Y:S02]  /*a950*/  F2FP.BF16.F32.PACK_AB R57, R51, R64 ;  /* 0x000000403339723e */ /* 0x000fe400000010ff */
[--C-:B------:R-:W-:Y:S02]  /*a960*/  HSET2.LE.AND R28, R28, R62.reuse, PT ;  /* 0x0000003e1c1c7233 */ /* 0x100fe40003803000 */
[----:B------:R-:W-:Y:S01]  /*a970*/  HSET2.LE.AND R65, R31, R62, PT ;  /* 0x0000003e1f417233 */ /* 0x000fe20003803000 */
[----:B------:R-:W-:Y:S01]  /*a980*/  HMMA.16816.F32.BF16 R100, R32, R14, R100 ;  /* 0x0000000e2064723c */ /* 0x000fe20000041864 */
[----:B------:R-:W-:Y:S02]  /*a990*/  F2FP.BF16.F32.PACK_AB R31, R37, R38 ;  /* 0x00000026251f723e */ /* 0x000fe400000010ff */
[----:B------:R-:W-:-:S02]  /*a9a0*/  LOP3.LUT R30, R30, R57, RZ, 0xc0, !PT ;  /* 0x000000391e1e7212 */ /* 0x000fc400078ec0ff */
[----:B------:R-:W-:Y:S01]  /*a9b0*/  F2FP.BF16.F32.PACK_AB R62, R67, R63 ;  /* 0x0000003f433e723e */ /* 0x000fe200000010ff */
[C---:B------:R-:W-:Y:S01]  /*a9c0*/  HMMA.16816.F32.BF16 R112, R32.reuse, R8, R112 ;  /* 0x000000082070723c */ /* 0x040fe20000041870 */
[----:B------:R-:W-:Y:S02]  /*a9d0*/  F2FP.BF16.F32.PACK_AB R57, R53, R36 ;  /* 0x000000243539723e */ /* 0x000fe400000010ff */
[----:B------:R-:W-:Y:S02]  /*a9e0*/  LOP3.LUT R31, R28, R31, RZ, 0xc0, !PT ;  /* 0x0000001f1c1f7212 */ /* 0x000fe400078ec0ff */
[----:B------:R-:W-:Y:S01]  /*a9f0*/  LOP3.LUT R28, R65, R62, RZ, 0xc0, !PT ;  /* 0x0000003e411c7212 */ /* 0x000fe200078ec0ff */
[----:B------:R-:W-:Y:S01]  /*aa00*/  HMMA.16816.F32.BF16 R116, R32, R10, R116 ;  /* 0x0000000a2074723c */ /* 0x000fe20000041874 */
[----:B------:R-:W-:-:S05]  /*aa10*/  LOP3.LUT R29, R29, R57, RZ, 0xc0, !PT ;  /* 0x000000391d1d7212 */ /* 0x000fca00078ec0ff */
        /* <DEDUP_REMOVED lines=45> */
[----:B------:R-:W3:Y:S04]  /*acf0*/  LDSM.16.M88.4 R60, [R217+0x1000] ;  /* 0x00100000d93c783b */ /* 0x000ee80000000200 */
[----:B------:R-:W-:Y:S04]  /*ad00*/  LDSM.16.M88.4 R20, [R216+0x6400] ;  /* 0x00640000d814783b */ /* 0x000fe80000000200 */
[----:B-1----:R-:W1:Y:S04]  /*ad10*/  LDSM.16.M88.4 R4, [R217] ;  /* 0x00000000d904783b */ /* 0x002e680000000200 */
[----:B------:R-:W4:Y:S04]  /*ad20*/  LDSM.16.M88.4 R12, [R216+0x6800] ;  /* 0x00680000d80c783b */ /* 0x000f280000000200 */
[----:B------:R-:W2:Y:S04]  /*ad30*/  LDSM.16.M88.4 R36, [R216+0x6c00] ;  /* 0x006c0000d824783b */ /* 0x000ea80000000200 */
[----:B------:R-:W-:Y:S04]  /*ad40*/  LDSM.16.M88.4 R204, [R215] ;  /* 0x00000000d7cc783b */ /* 0x000fe80000000200 */
[----:B------:R-:W5:Y:S04]  /*ad50*/  LDSM.16.M88.4 R56, [R213+0x6000] ;  /* 0x00600000d538783b */ /* 0x000f680000000200 */
[----:B------:R-:W5:Y:S04]  /*ad60*/  LDSM.16.M88.4 R52, [R213+0x6400] ;  /* 0x00640000d534783b */ /* 0x000f680000000200 */
[----:B------:R-:W5:Y:S04]  /*ad70*/  LDSM.16.M88.4 R44, [R213+0x6c00] ;  /* 0x006c0000d52c783b */ /* 0x000f680000000200 */
[----:B------:R-:W5:Y:S01]  /*ad80*/  LDSM.16.M88.4 R48, [R213+0x6800] ;  /* 0x00680000d530783b */ /* 0x000f620000000200 */
[C---:B---3--:R-:W-:Y:S03]  /*ad90*/  HMMA.16816.F32.BF16 R184, R60.reuse, R28, RZ ;  /* 0x0000001c3cb8723c */ /* 0x048fe600000418ff */
[----:B------:R-:W3:Y:S04]  /*ada0*/  LDSM.16.M88.4 R40, [R215+0x1000] ;  /* 0x00100000d728783b */ /* 0x000ee80000000200 */
[----:B------:R-:W-:Y:S01]  /*adb0*/  LDSM.16.M88.4 R200, [R216+0x7000] ;  /* 0x00700000d8c8783b */ /* 0x000fe20000000200 */
[----:B------:R-:W-:Y:S03]  /*adc0*/  HMMA.16816.F32.BF16 R180, R60, R30, RZ ;  /* 0x0000001e3cb4723c */ /* 0x000fe600000418ff */
[----:B------:R-:W-:Y:S03]  /*add0*/  LDSM.16.M88.4 R196, [R216+0x7400] ;  /* 0x00740000d8c4783b */ /* 0x000fe60000000200 */
[C---:B-1----:R-:W-:Y:S01]  /*ade0*/  HMMA.16816.F32.BF16 R32, R4.reuse, R28, RZ ;  /* 0x0000001c0420723c */ /* 0x042fe200000418ff */
[----:B------:R-:W-:Y:S04]  /*adf0*/  LDSM.16.M88.4 R188, [R216+0x7c00] ;  /* 0x007c0000d8bc783b */ /* 0x000fe80000000200 */
[----:B------:R-:W-:Y:S01]  /*ae00*/  LDSM.16.M88.4 R192, [R216+0x7800] ;  /* 0x00780000d8c0783b */ /* 0x000fe20000000200 */
[-C--:B------:R-:W-:Y:S03]  /*ae10*/  HMMA.16816.F32.BF16 R24, R4, R20.reuse, RZ ;  /* 0x000000140418723c */ /* 0x080fe600000418ff */
[----:B------:R-:W0:Y:S03]  /*ae20*/  LDGDEPBAR ;  /* 0x00000000000079af */ /* 0x000e260000000000 */
[C---:B------:R-:W-:Y:S06]  /*ae30*/  HMMA.16816.F32.BF16 R176, R60.reuse, R20, RZ ;  /* 0x000000143cb0723c */ /* 0x040fec00000418ff */
[C---:B------:R-:W-:Y:S06]  /*ae40*/  HMMA.16816.F32.BF16 R172, R60.reuse, R22, RZ ;  /* 0x000000163cac723c */ /* 0x040fec00000418ff */
[C---:B----4-:R-:W-:Y:S06]  /*ae50*/  HMMA.16816.F32.BF16 R168, R60.reuse, R12, RZ ;  /* 0x0000000c3ca8723c */ /* 0x050fec00000418ff */
[----:B------:R-:W-:Y:S06]  /*ae60*/  HMMA.16816.F32.BF16 R164, R60, R14, RZ ;  /* 0x0000000e3ca4723c */ /* 0x000fec00000418ff */
[C---:B------:R-:W-:Y:S06]  /*ae70*/  HMMA.16816.F32.BF16 R16, R4.reuse, R12, RZ ;  /* 0x0000000c0410723c */ /* 0x040fec00000418ff */
[C---:B------:R-:W-:Y:S06]  /*ae80*/  HMMA.16816.F32.BF16 R28, R4.reuse, R30, RZ ;  /* 0x0000001e041c723c */ /* 0x040fec00000418ff */
[C---:B------:R-:W-:Y:S06]  /*ae90*/  HMMA.16816.F32.BF16 R20, R4.reuse, R22, RZ ;  /* 0x000000160414723c */ /* 0x040fec00000418ff */
[C---:B--2---:R-:W-:Y:S06]  /*aea0*/  HMMA.16816.F32.BF16 R8, R4.reuse, R36, RZ ;  /* 0x000000240408723c */ /* 0x044fec00000418ff */
[C---:B------:R-:W-:Y:S06]  /*aeb0*/  HMMA.16816.F32.BF16 R12, R4.reuse, R14, RZ ;  /* 0x0000000e040c723c */ /* 0x040fec00000418ff */
[----:B------:R-:W-:Y:S06]  /*aec0*/  HMMA.16816.F32.BF16 R4, R4, R38, RZ ;  /* 0x000000260404723c */ /* 0x000fec00000418ff */
[C---:B------:R-:W-:Y:S06]  /*aed0*/  HMMA.16816.F32.BF16 R64, R60.reuse, R36, RZ ;  /* 0x000000243c40723c */ /* 0x040fec00000418ff */
[----:B------:R-:W-:Y:S01]  /*aee0*/  HMMA.16816.F32.BF16 R60, R60, R38, RZ ;  /* 0x000000263c3c723c */ /* 0x000fe200000418ff */
[----:B------:R-:W1:Y:S05]  /*aef0*/  LDSM.16.M88.4 R36, [R217+0x2000] ;  /* 0x00200000d924783b */ /* 0x000e6a0000000200 */
[C---:B-----5:R-:W-:Y:S06]  /*af00*/  HMMA.16816.F32.BF16 R32, R204.reuse, R56, R32 ;  /* 0x00000038cc20723c */ /* 0x060fec0000041820 */
[C---:B------:R-:W-:Y:S06]  /*af10*/  HMMA.16816.F32.BF16 R28, R204.reuse, R58, R28 ;  /* 0x0000003acc1c723c */ /* 0x040fec000004181c */
[C---:B------:R-:W-:Y:S06]  /*af20*/  HMMA.16816.F32.BF16 R24, R204.reuse, R52, R24 ;  /* 0x00000034cc18723c */ /* 0x040fec0000041818 */
[C---:B------:R-:W-:Y:S06]  /*af30*/  HMMA.16816.F32.BF16 R20, R204.reuse, R54, R20 ;  /* 0x00000036cc14723c */ /* 0x040fec0000041814 */
[C---:B------:R-:W-:Y:S06]  /*af40*/  HMMA.16816.F32.BF16 R8, R204.reuse, R44, R8 ;  /* 0x0000002ccc08723c */ /* 0x040fec0000041808 */
[C---:B------:R-:W-:Y:S06]  /*af50*/  HMMA.16816.F32.BF16 R16, R204.reuse, R48, R16 ;  /* 0x00000030cc10723c */ /* 0x040fec0000041810 */
[C---:B------:R-:W-:Y:S06]  /*af60*/  HMMA.16816.F32.BF16 R12, R204.reuse, R50, R12 ;  /* 0x00000032cc0c723c */ /* 0x040fec000004180c */
[----:B------:R-:W-:Y:S01]  /*af70*/  HMMA.16816.F32.BF16 R4, R204, R46, R4 ;  /* 0x0000002ecc04723c */ /* 0x000fe20000041804 */
[----:B------:R-:W2:Y:S05]  /*af80*/  LDSM.16.M88.4 R204, [R217+0x3000] ;  /* 0x00300000d9cc783b */ /* 0x000eaa0000000200 */
[C---:B---3--:R-:W-:Y:S06]  /*af90*/  HMMA.16816.F32.BF16 R184, R40.reuse, R56, R184 ;  /* 0x0000003828b8723c */ /* 0x048fec00000418b8 */
[C---:B------:R-:W-:Y:S01]  /*afa0*/  HMMA.16816.F32.BF16 R180, R40.reuse, R58, R180 ;  /* 0x0000003a28b4723c */ /* 0x040fe200000418b4 */
[----:B------:R-:W-:Y:S05]  /*afb0*/  LDSM.16.M88.4 R56, [R215+0x2000] ;  /* 0x00200000d738783b */ /* 0x000fea0000000200 */
[C---:B------:R-:W-:Y:S06]  /*afc0*/  HMMA.16816.F32.BF16 R176, R40.reuse, R52, R176 ;  /* 0x0000003428b0723c */ /* 0x040fec00000418b0 */
[C---:B------:R-:W-:Y:S01]  /*afd0*/  HMMA.16816.F32.BF16 R172, R40.reuse, R54, R172 ;  /* 0x0000003628ac723c */ /* 0x040fe200000418ac */
[----:B------:R-:W-:Y:S05]  /*afe0*/  LDSM.16.M88.4 R52, [R215+0x3000] ;  /* 0x00300000d734783b */ /* 0x000fea0000000200 */
[C---:B------:R-:W-:Y:S06]  /*aff0*/  HMMA.16816.F32.BF16 R64, R40.reuse, R44, R64 ;  /* 0x0000002c2840723c */ /* 0x040fec0000041840 */
[C---:B------:R-:W-:Y:S06]  /*b000*/  HMMA.16816.F32.BF16 R168, R40.reuse, R48, R168 ;  /* 0x0000003028a8723c */ /* 0x040fec00000418a8 */
[C---:B------:R-:W-:Y:S01]  /*b010*/  HMMA.16816.F32.BF16 R164, R40.reuse, R50, R164 ;  /* 0x0000003228a4723c */ /* 0x040fe200000418a4 */
[----:B------:R-:W3:Y:S05]  /*b020*/  LDSM.16.M88.4 R48, [R213+0x7000] ;  /* 0x00700000d530783b */ /* 0x000eea0000000200 */
[----:B------:R-:W-:Y:S01]  /*b030*/  HMMA.16816.F32.BF16 R60, R40, R46, R60 ;  /* 0x0000002e283c723c */ /* 0x000fe2000004183c */
[----:B------:R-:W4:Y:S04]  /*b040*/  LDSM.16.M88.4 R40, [R213+0x7800] ;  /* 0x00780000d528783b */ /* 0x000f280000000200 */
[----:B------:R-:W5:Y:S01]  /*b050*/  LDSM.16.M88.4 R44, [R213+0x7400] ;  /* 0x00740000d52c783b */ /* 0x000f620000000200 */
[C---:B-1----:R-:W-:Y:S06]  /*b060*/  HMMA.16816.F32.BF16 R32, R36.reuse, R200, R32 ;  /* 0x000000c82420723c */ /* 0x042fec0000041820 */
[----:B------:R-:W-:Y:S06]  /*b070*/  HMMA.16816.F32.BF16 R28, R36, R202, R28 ;  /* 0x000000ca241c723c */ /* 0x000fec000004181c */
[C---:B--2---:R-:W-:Y:S06]  /*b080*/  HMMA.16816.F32.BF16 R184, R204.reuse, R200, R184 ;  /* 0x000000c8ccb8723c */ /* 0x044fec00000418b8 */
[C---:B------:R-:W-:Y:S06]  /*b090*/  HMMA.16816.F32.BF16 R180, R204.reuse, R202, R180 ;  /* 0x000000caccb4723c */ /* 0x040fec00000418b4 */
[C---:B------:R-:W-:Y:S06]  /*b0a0*/  HMMA.16816.F32.BF16 R176, R204.reuse, R196, R176 ;  /* 0x000000c4ccb0723c */ /* 0x040fec00000418b0 */
[C---:B------:R-:W-:Y:S06]  /*b0b0*/  HMMA.16816.F32.BF16 R172, R204.reuse, R198, R172 ;  /* 0x000000c6ccac723c */ /* 0x040fec00000418ac */
[C---:B------:R-:W-:Y:S06]  /*b0c0*/  HMMA.16816.F32.BF16 R168, R204.reuse, R192, R168 ;  /* 0x000000c0cca8723c */ /* 0x040fec00000418a8 */
[C---:B------:R-:W-:Y:S06]  /*b0d0*/  HMMA.16816.F32.BF16 R164, R204.reuse, R194, R164 ;  /* 0x000000c2cca4723c */ /* 0x040fec00000418a4 */
[-C--:B------:R-:W-:Y:S06]  /*b0e0*/  HMMA.16816.F32.BF16 R64, R204, R188.reuse, R64 ;  /* 0x000000bccc40723c */ /* 0x080fec0000041840 */
[C---:B------:R-:W-:Y:S06]  /*b0f0*/  HMMA.16816.F32.BF16 R8, R36.reuse, R188, R8 ;  /* 0x000000bc2408723c */ /* 0x040fec0000041808 */
[C---:B------:R-:W-:Y:S06]  /*b100*/  HMMA.16816.F32.BF16 R16, R36.reuse, R192, R16 ;  /* 0x000000c02410723c */ /* 0x040fec0000041810 */
[C---:B------:R-:W-:Y:S01]  /*b110*/  HMMA.16816.F32.BF16 R12, R36.reuse, R194, R12 ;  /* 0x000000c2240c723c */ /* 0x040fe2000004180c */
[----:B------:R-:W-:Y:S05]  /*b120*/  LDSM.16.M88.4 R192, [R217+0x4000] ;  /* 0x00400000d9c0783b */ /* 0x000fea0000000200 */
[-C--:B------:R-:W-:Y:S06]  /*b130*/  HMMA.16816.F32.BF16 R4, R36, R190.reuse, R4 ;  /* 0x000000be2404723c */ /* 0x080fec0000041804 */
[----:B------:R-:W-:Y:S01]  /*b140*/  HMMA.16816.F32.BF16 R204, R204, R190, R60 ;  /* 0x000000becccc723c */ /* 0x000fe2000004183c */
[----:B------:R-:W-:Y:S04]  /*b150*/  LDSM.16.M88.4 R188, [R217+0x5000] ;  /* 0x00500000d9bc783b */ /* 0x000fe80000000200 */
[----:B------:R-:W1:Y:S01]  /*b160*/  LDSM.16.M88.4 R60, [R216+0x8000] ;  /* 0x00800000d83c783b */ /* 0x000e620000000200 */
[C---:B------:R-:W-:Y:S06]  /*b170*/  HMMA.16816.F32.BF16 R24, R36.reuse, R196, R24 ;  /* 0x000000c42418723c */ /* 0x040fec0000041818 */
[----:B------:R-:W-:Y:S01]  /*b180*/  HMMA.16816.F32.BF16 R20, R36, R198, R20 ;  /* 0x000000c62414723c */ /* 0x000fe20000041814 */
[----:B------:R-:W2:Y:S05]  /*b190*/  LDSM.16.M88.4 R36, [R213+0x7c00] ;  /* 0x007c0000d524783b */ /* 0x000eaa0000000200 */
[C---:B---3--:R-:W-:Y:S06]  /*b1a0*/  HMMA.16816.F32.BF16 R32, R56.reuse, R48, R32 ;  /* 0x000000303820723c */ /* 0x048fec0000041820 */
[----:B------:R-:W-:Y:S06]  /*b1b0*/  HMMA.16816.F32.BF16 R28, R56, R50, R28 ;  /* 0x00000032381c723c */ /* 0x000fec000004181c */
[C---:B------:R-:W-:Y:S06]  /*b1c0*/  HMMA.16816.F32.BF16 R184, R52.reuse, R48, R184 ;  /* 0x0000003034b8723c */ /* 0x040fec00000418b8 */
[----:B------:R-:W-:Y:S01]  /*b1d0*/  HMMA.16816.F32.BF16 R180, R52, R50, R180 ;  /* 0x0000003234b4723c */ /* 0x000fe200000418b4 */
[----:B------:R-:W-:Y:S05]  /*b1e0*/  LDSM.16.M88.4 R48, [R216+0x8400] ;  /* 0x00840000d830783b */ /* 0x000fea0000000200 */
[C---:B----4-:R-:W-:Y:S06]  /*b1f0*/  HMMA.16816.F32.BF16 R16, R56.reuse, R40, R16 ;  /* 0x000000283810723c */ /* 0x050fec0000041810 */
[----:B------:R-:W-:Y:S06]  /*b200*/  HMMA.16816.F32.BF16 R12, R56, R42, R12 ;  /* 0x0000002a380c723c */ /* 0x000fec000004180c */
[C---:B------:R-:W-:Y:S06]  /*b210*/  HMMA.16816.F32.BF16 R168, R52.reuse, R40, R168 ;  /* 0x0000002834a8723c */ /* 0x040fec00000418a8 */
[----:B------:R-:W-:Y:S01]  /*b220*/  HMMA.16816.F32.BF16 R196, R52, R42, R164 ;  /* 0x0000002a34c4723c */ /* 0x000fe200000418a4 */
[----:B------:R-:W-:Y:S04]  /*b230*/  LDSM.16.M88.4 R40, [R213+0x8000] ;  /* 0x00800000d528783b */ /* 0x000fe80000000200 */
[----:B------:R-:W3:Y:S01]  /*b240*/  LDSM.16.M88.4 R164, [R215+0x4000] ;  /* 0x00400000d7a4783b */ /* 0x000ee20000000200 */
[C---:B-----5:R-:W-:Y:S06]  /*b250*/  HMMA.16816.F32.BF16 R24, R56.reuse, R44, R24 ;  /* 0x0000002c3818723c */ /* 0x060fec0000041818 */
[----:B------:R-:W-:Y:S06]  /*b260*/  HMMA.16816.F32.BF16 R20, R56, R46, R20 ;  /* 0x0000002e3814723c */ /* 0x000fec0000041814 */
[C---:B------:R-:W-:Y:S06]  /*b270*/  HMMA.16816.F32.BF16 R176, R52.reuse, R44, R176 ;  /* 0x0000002c34b0723c */ /* 0x040fec00000418b0 */
[----:B------:R-:W-:Y:S01]  /*b280*/  HMMA.16816.F32.BF16 R172, R52, R46, R172 ;  /* 0x0000002e34ac723c */ /* 0x000fe200000418ac */
[----:B------:R-:W4:Y:S05]  /*b290*/  LDSM.16.M88.4 R44, [R216+0x8800] ;  /* 0x00880000d82c783b */ /* 0x000f2a0000000200 */
[-C--:B-1----:R-:W-:Y:S06]  /*b2a0*/  HMMA.16816.F32.BF16 R184, R188, R60.reuse, R184 ;  /* 0x0000003cbcb8723c */ /* 0x082fec00000418b8 */
[----:B------:R-:W-:Y:S06]  /*b2b0*/  HMMA.16816.F32.BF16 R32, R192, R60, R32 ;  /* 0x0000003cc020723c */ /* 0x000fec0000041820 */
[-C--:B------:R-:W-:Y:S06]  /*b2c0*/  HMMA.16816.F32.BF16 R180, R188, R62.reuse, R180 ;  /* 0x0000003ebcb4723c */ /* 0x080fec00000418b4 */
[----:B------:R-:W-:Y:S01]  /*b2d0*/  HMMA.16816.F32.BF16 R28, R192, R62, R28 ;  /* 0x0000003ec01c723c */ /* 0x000fe2000004181c */
[----:B------:R-:W1:Y:S05]  /*b2e0*/  LDSM.16.M88.4 R60, [R215+0x5000] ;  /* 0x00500000d73c783b */ /* 0x000e6a0000000200 */
[----:B--2---:R-:W-:Y:S06]  /*b2f0*/  HMMA.16816.F32.BF16 R8, R56, R36, R8 ;  /* 0x000000243808723c */ /* 0x004fec0000041808 */
[----:B---3--:R-:W-:Y:S06]  /*b300*/  HMMA.16816.F32.BF16 R32, R164, R40, R32 ;  /* 0x00000028a420723c */ /* 0x008fec0000041820 */
[----:B------:R-:W-:Y:S01]  /*b310*/  HMMA.16816.F32.BF16 R4, R56, R38, R4 ;  /* 0x000000263804723c */ /* 0x000fe20000041804 */
[----:B------:R-:W-:Y:S05]  /*b320*/  LDSM.16.M88.4 R56, [R216+0x8c00] ;  /* 0x008c0000d838783b */ /* 0x000fea0000000200 */
[C---:B------:R-:W-:Y:S06]  /*b330*/  HMMA.16816.F32.BF16 R64, R52.reuse, R36, R64 ;  /* 0x000000243440723c */ /* 0x040fec0000041840 */
[----:B------:R-:W-:Y:S01]  /*b340*/  HMMA.16816.F32.BF16 R204, R52, R38, R204 ;  /* 0x0000002634cc723c */ /* 0x000fe200000418cc */
[----:B------:R-:W2:Y:S05]  /*b350*/  LDSM.16.M88.4 R36, [R213+0x8400] ;  /* 0x00840000d524783b */ /* 0x000eaa0000000200 */
[-C--:B----4-:R-:W-:Y:S06]  /*b360*/  HMMA.16816.F32.BF16 R16, R192, R44.reuse, R16 ;  /* 0x0000002cc010723c */ /* 0x090fec0000041810 */
[----:B------:R-:W-:Y:S06]  /*b370*/  HMMA.16816.F32.BF16 R168, R188, R44, R168 ;  /* 0x0000002cbca8723c */ /* 0x000fec00000418a8 */
[----:B-1----:R-:W-:Y:S01]  /*b380*/  HMMA.16816.F32.BF16 R184, R60, R40, R184 ;  /* 0x000000283cb8723c */ /* 0x002fe200000418b8 */
[----:B------:R-:W-:-:S04]  /*b390*/  IMAD.U32 R44, RZ, RZ, UR4 ;  /* 0x00000004ff2c7e24 */ /* 0x000fc8000f8e00ff */
[----:B------:R-:W-:Y:S01]  /*b3a0*/  IMAD R246, R44, 0x40, R246 ;  /* 0x000000402cf67824 */ /* 0x000fe200078e02f6 */
[C---:B------:R-:W-:Y:S03]  /*b3b0*/  HMMA.16816.F32.BF16 R24, R192.reuse, R48, R24 ;  /* 0x00000030c018723c */ /* 0x040fe60000041818 */
[C---:B------:R-:W-:Y:S01]  /*b3c0*/  VIADD R40, R246.reuse, 0x1 ;  /* 0x00000001f6287836 */ /* 0x040fe20000000000 */
[CC--:B------:R-:W-:Y:S02]  /*b3d0*/  ISETP.GE.AND P5, PT, R246.reuse, R240.reuse, PT ;  /* 0x000000f0f600720c */ /* 0x0c0fe40003fa6270 */
[-C--:B------:R-:W-:Y:S01]  /*b3e0*/  ISETP.GE.AND P1, PT, R246, R235.reuse, PT ;  /* 0x000000ebf600720c */ /* 0x080fe20003f26270 */
[----:B------:R-:W-:Y:S01]  /*b3f0*/  HMMA.16816.F32.BF16 R12, R192, R46, R12 ;  /* 0x0000002ec00c723c */ /* 0x000fe2000004180c */
[C---:B------:R-:W-:Y:S02]  /*b400*/  ISETP.GE.AND P4, PT, R40.reuse, R240, PT ;  /* 0x000000f02800720c */ /* 0x040fe40003f86270 */
[----:B------:R-:W-:-:S02]  /*b410*/  ISETP.GE.AND P0, PT, R40, R235, PT ;  /* 0x000000eb2800720c */ /* 0x000fc40003f06270 */
[----:B------:R-:W-:Y:S01]  /*b420*/  FSEL R45, R34, -INF , !P1 ;  /* 0xff800000222d7808 */ /* 0x000fe20004800000 */
[C---:B------:R-:W-:Y:S01]  /*b430*/  HMMA.16816.F32.BF16 R196, R188.reuse, R46, R196 ;  /* 0x0000002ebcc4723c */ /* 0x040fe200000418c4 */
[----:B------:R-:W-:Y:S02]  /*b440*/  FSEL R44, R35, -INF , !P0 ;  /* 0xff800000232c7808 */ /* 0x000fe40004000000 */
[C---:B------:R-:W-:Y:S02]  /*b450*/  ISETP.GE.AND P2, PT, R40.reuse, R226, PT ;  /* 0x000000e22800720c */ /* 0x040fe40003f46270 */
[----:B------:R-:W-:Y:S01]  /*b460*/  ISETP.GE.AND P3, PT, R40, R3, PT ;  /* 0x000000032800720c */ /* 0x000fe20003f66270 */
[----:B------:R-:W-:Y:S01]  /*b470*/  HMMA.16816.F32.BF16 R176, R188, R48, R176 ;  /* 0x00000030bcb0723c */ /* 0x000fe200000418b0 */
[----:B------:R-:W-:Y:S01]  /*b480*/  FSEL R47, R32, -INF , !P5 ;  /* 0xff800000202f7808 */ /* 0x000fe20006800000 */
[----:B------:R-:W-:Y:S01]  /*b490*/  VIADD R40, R246, 0x8 ;  /* 0x00000008f6287836 */ /* 0x000fe20000000000 */
[----:B------:R-:W-:-:S02]  /*b4a0*/  FSEL R46, R33, -INF , !P4 ;  /* 0xff800000212e7808 */ /* 0x000fc40006000000 */
[----:B------:R-:W1:Y:S01]  /*b4b0*/  LDSM.16.M88.4 R32, [R213+0x8800] ;  /* 0x00880000d520783b */ /* 0x000e620000000200 */
[----:B------:R-:W-:Y:S01]  /*b4c0*/  HMMA.16816.F32.BF16 R172, R188, R50, R172 ;  /* 0x00000032bcac723c */ /* 0x000fe200000418ac */
[C---:B------:R-:W-:Y:S02]  /*b4d0*/  ISETP.GE.AND P6, PT, R40.reuse, R240, PT ;  /* 0x000000f02800720c */ /* 0x040fe40003fc6270 */
[C---:B------:R-:W-:Y:S02]  /*b4e0*/  ISETP.GE.AND P5, PT, R40.reuse, R235, PT ;  /* 0x000000eb2800720c */ /* 0x040fe40003fa6270 */
[CC--:B------:R-:W-:Y:S01]  /*b4f0*/  ISETP.GE.AND P4, PT, R40.reuse, R226.reuse, PT ;  /* 0x000000e22800720c */ /* 0x0c0fe20003f86270 */
[----:B------:R-:W-:Y:S01]  /*b500*/  HMMA.16816.F32.BF16 R180, R60, R42, R180 ;  /* 0x0000002a3cb4723c */ /* 0x000fe200000418b4 */
[----:B------:R-:W-:Y:S02]  /*b510*/  ISETP.GE.AND P1, PT, R40, R3, PT ;  /* 0x000000032800720c */ /* 0x000fe40003f26270 */
[----:B------:R-:W-:-:S02]  /*b520*/  ISETP.GE.AND P0, PT, R246, R226, PT ;  /* 0x000000e2f600720c */ /* 0x000fc40003f06270 */
[----:B------:R-:W-:Y:S01]  /*b530*/  FSEL R236, R185, -INF , !P2 ;  /* 0xff800000b9ec7808 */ /* 0x000fe20005000000 */
[----:B------:R-:W-:Y:S01]  /*b540*/  HMMA.16816.F32.BF16 R20, R192, R50, R20 ;  /* 0x00000032c014723c */ /* 0x000fe20000041814 */
[----:B------:R-:W-:Y:S02]  /*b550*/  FSEL R237, R184, -INF , !P0 ;  /* 0xff800000b8ed7808 */ /* 0x000fe40004000000 */
[----:B------:R-:W-:Y:S02]  /*b560*/  ISETP.GE.AND P0, PT, R246, R3, PT ;  /* 0x00000003f600720c */ /* 0x000fe40003f06270 */
[----:B------:R-:W-:Y:S01]  /*b570*/  FSEL R54, R187, -INF , !P3 ;  /* 0xff800000bb367808 */ /* 0x000fe20005800000 */
[----:B------:R-:W-:Y:S01]  /*b580*/  HMMA.16816.F32.BF16 R28, R164, R42, R28 ;  /* 0x0000002aa41c723c */ /* 0x000fe2000004181c */
[----:B------:R-:W3:Y:S01]  /*b590*/  LDSM.16.M88.4 R40, [R213+0x8c00] ;  /* 0x008c0000d528783b */ /* 0x000ee20000000200 */
[----:B------:R-:W-:Y:S01]  /*b5a0*/  FSEL R50, R186, -INF , !P0 ;  /* 0xff800000ba327808 */ /* 0x000fe20004000000 */
[----:B------:R-:W-:-:S04]  /*b5b0*/  DEPBAR.LE SB0, 0x0 ;  /* 0x000080000000791a */ /* 0x000fc80000000000 */
[-C--:B--2---:R-:W-:Y:S06]  /*b5c0*/  HMMA.16816.F32.BF16 R24, R164, R36.reuse, R24 ;  /* 0x00000024a418723c */ /* 0x084fec0000041818 */
[C---:B------:R-:W-:Y:S06]  /*b5d0*/  HMMA.16816.F32.BF16 R176, R60.reuse, R36, R176 ;  /* 0x000000243cb0723c */ /* 0x040fec00000418b0 */
[----:B------:R-:W-:Y:S01]  /*b5e0*/  HMMA.16816.F32.BF16 R172, R60, R38, R172 ;  /* 0x000000263cac723c */ /* 0x000fe200000418ac */
[----:B------:R-:W-:-:S02]  /*b5f0*/  VIADD R37, R246, 0x9 ;  /* 0x00000009f6257836 */ /* 0x000fc40000000000 */
[----:B------:R-:W-:Y:S02]  /*b600*/  VIADD R36, R246, 0x10 ;  /* 0x00000010f6247836 */ /* 0x000fe40000000000 */
[----:B------:R-:W-:Y:S01]  /*b610*/  FSEL R210, R28, -INF , !P6 ;  /* 0xff8000001cd27808 */ /* 0x000fe20007000000 */
[-C--:B------:R-:W-:Y:S01]  /*b620*/  HMMA.16816.F32.BF16 R8, R192, R56.reuse, R8 ;  /* 0x00000038c008723c */ /* 0x080fe20000041808 */
[----:B------:R-:W-:Y:S02]  /*b630*/  ISETP.GE.AND P2, PT, R37, R226, PT ;  /* 0x000000e22500720c */ /* 0x000fe40003f46270 */
[----:B------:R-:W-:Y:S02]  /*b640*/  FSEL R28, R182, -INF , !P1 ;  /* 0xff800000b61c7808 */ /* 0x000fe40004800000 */
[----:B------:R-:W-:Y:S01]  /*b650*/  FSEL R55, R181, -INF , !P2 ;  /* 0xff800000b5377808 */ /* 0x000fe20005000000 */
[----:B------:R-:W-:Y:S01]  /*b660*/  HMMA.16816.F32.BF16 R64, R188, R56, R64 ;  /* 0x00000038bc40723c */ /* 0x000fe20000041840 */
[----:B------:R-:W-:-:S02]  /*b670*/  ISETP.GE.AND P3, PT, R36, R240, PT ;  /* 0x000000f02400720c */ /* 0x000fc40003f66270 */
[C---:B------:R-:W-:Y:S02]  /*b680*/  ISETP.GE.AND P6, PT, R36.reuse, R226, PT ;  /* 0x000000e22400720c */ /* 0x040fe40003fc6270 */
[----:B------:R-:W-:Y:S01]  /*b690*/  ISETP.GE.AND P1, PT, R36, R3, PT ;  /* 0x000000032400720c */ /* 0x000fe20003f26270 */
[----:B------:R-:W-:Y:S01]  /*b6a0*/  HMMA.16816.F32.BF16 R20, R164, R38, R20 ;  /* 0x00000026a414723c */ /* 0x000fe20000041814 */
[----:B------:R-:W-:Y:S02]  /*b6b0*/  FSEL R56, R180, -INF , !P4 ;  /* 0xff800000b4387808 */ /* 0x000fe40006000000 */
[C---:B------:R-:W-:Y:S02]  /*b6c0*/  ISETP.GE.AND P4, PT, R37.reuse, R240, PT ;  /* 0x000000f02500720c */ /* 0x040fe40003f86270 */
[-C--:B------:R-:W-:Y:S01]  /*b6d0*/  ISETP.GE.AND P2, PT, R37, R235.reuse, PT ;  /* 0x000000eb2500720c */ /* 0x080fe20003f46270 */
[----:B------:R-:W-:Y:S01]  /*b6e0*/  HMMA.16816.F32.BF16 R4, R192, R58, R4 ;  /* 0x0000003ac004723c */ /* 0x000fe20000041804 */
[----:B------:R-:W-:Y:S01]  /*b6f0*/  FSEL R53, R29, -INF , !P4 ;  /* 0xff8000001d357808 */ /* 0x000fe20006000000 */
[----:B------:R-:W-:Y:S01]  /*b700*/  IMAD.MOV.U32 R39, RZ, RZ, R210 ;  /* 0x000000ffff277224 */ /* 0x000fe200078e00d2 */
[----:B------:R-:W-:Y:S01]  /*b710*/  ISETP.GE.AND P4, PT, R36, R235, PT ;  /* 0x000000eb2400720c */ /* 0x000fe20003f86270 */
[----:B------:R-:W-:Y:S01]  /*b720*/  VIADD R36, R246, 0x11 ;  /* 0x00000011f6247836 */ /* 0x000fe20000000000 */
[----:B------:R-:W-:Y:S01]  /*b730*/  ISETP.GE.AND P0, PT, R37, R3, PT ;  /* 0x000000032500720c */ /* 0x000fe20003f06270 */
[----:B-1----:R-:W-:Y:S01]  /*b740*/  HMMA.16816.F32.BF16 R16, R164, R32, R16 ;  /* 0x00000020a410723c */ /* 0x002fe20000041810 */
[----:B------:R-:W-:-:S02]  /*b750*/  FSEL R30, R30, -INF , !P5 ;  /* 0xff8000001e1e7808 */ /* 0x000fc40006800000 */
[----:B------:R-:W-:Y:S02]  /*b760*/  FSEL R29, R183, -INF , !P0 ;  /* 0xff800000b71d7808 */ /* 0x000fe40004000000 */
[----:B------:R-:W-:Y:S01]  /*b770*/  FSEL R31, R31, -INF , !P2 ;  /* 0xff8000001f1f7808 */ /* 0x000fe20005000000 */
[----:B------:R-:W-:Y:S01]  /*b780*/  HMMA.16816.F32.BF16 R12, R164, R34, R12 ;  /* 0x00000022a40c723c */ /* 0x000fe2000004180c */
[----:B------:R-:W-:Y:S01]  /*b790*/  FSEL R186, R24, -INF , !P3 ;  /* 0xff80000018ba7808 */ /* 0x000fe20005800000 */
[----:B------:R-:W-:Y:S01]  /*b7a0*/  VIADD R24, R246, 0x19 ;  /* 0x00000019f6187836 */ /* 0x000fe20000000000 */
        /* <DEDUP_REMOVED lines=9> */
[-C--:B------:R-:W-:Y:S02]  /*b840*/  ISETP.GE.AND P0, PT, R36, R226.reuse, PT ;  /* 0x000000e22400720c */ /* 0x080fe40003f06270 */
[----:B------:R-:W-:Y:S01]  /*b850*/  ISETP.GE.AND P2, PT, R24, R226, PT ;  /* 0x000000e21800720c */ /* 0x000fe20003f46270 */
[----:B---3--:R-:W-:Y:S01]  /*b860*/  HMMA.16816.F32.BF16 R8, R164, R40, R8 ;  /* 0x00000028a408723c */ /* 0x008fe20000041808 */
[----:B------:R-:W-:-:S02]  /*b870*/  FSEL R252, R172, -INF , !P0 ;  /* 0xff800000acfc7808 */ /* 0x000fc40004000000 */
[----:B------:R-:W-:Y:S02]  /*b880*/  FSEL R251, R173, -INF , !P2 ;  /* 0xff800000adfb7808 */ /* 0x000fe40005000000 */
[----:B------:R-:W-:Y:S01]  /*b890*/  FSEL R250, R178, -INF , !P1 ;  /* 0xff800000b2fa7808 */ /* 0x000fe20004800000 */
[----:B------:R-:W-:Y:S01]  /*b8a0*/  HMMA.16816.F32.BF16 R4, R164, R42, R4 ;  /* 0x0000002aa404723c */ /* 0x000fe20000041804 */
[----:B------:R-:W-:Y:S02]  /*b8b0*/  FSEL R192, R26, -INF , !P4 ;  /* 0xff8000001ac07808 */ /* 0x000fe40006000000 */
[CC--:B------:R-:W-:Y:S02]  /*b8c0*/  ISETP.GE.AND P0, PT, R24.reuse, R240.reuse, PT ;  /* 0x000000f01800720c */ /* 0x0c0fe40003f06270 */
[C---:B------:R-:W-:Y:S01]  /*b8d0*/  ISETP.GE.AND P2, PT, R24.reuse, R235, PT ;  /* 0x000000eb1800720c */ /* 0x040fe20003f46270 */
[----:B------:R-:W-:Y:S01]  /*b8e0*/  HMMA.16816.F32.BF16 R168, R60, R32, R168 ;  /* 0x000000203ca8723c */ /* 0x000fe200000418a8 */
[----:B------:R-:W-:Y:S01]  /*b8f0*/  ISETP.GE.AND P1, PT, R24, R3, PT ;  /* 0x000000031800720c */ /* 0x000fe20003f26270 */
[----:B------:R-:W-:Y:S01]  /*b900*/  VIADD R24, R246, 0x20 ;  /* 0x00000020f6187836 */ /* 0x000fe20000000000 */
[----:B------:R-:W-:-:S02]  /*b910*/  ISETP.GE.AND P4, PT, R36, R240, PT ;  /* 0x000000f02400720c */ /* 0x000fc40003f86270 */
[----:B------:R-:W-:Y:S01]  /*b920*/  FSEL R187, R25, -INF , !P5 ;  /* 0xff80000019bb7808 */ /* 0x000fe20006800000 */
[----:B------:R-:W-:Y:S01]  /*b930*/  HMMA.16816.F32.BF16 R204, R60, R42, R204 ;  /* 0x0000002a3ccc723c */ /* 0x000fe200000418cc */
[----:B------:R-:W-:Y:S02]  /*b940*/  FSEL R195, R179, -INF , !P3 ;  /* 0xff800000b3c37808 */ /* 0x000fe40005800000 */
[----:B------:R-:W-:Y:S01]  /*b950*/  FSEL R201, R20, -INF , !P4 ;  /* 0xff80000014c97808 */ /* 0x000fe20006000000 */
[----:B------:R-:W-:Y:S01]  /*b960*/  VIADD R20, R246, 0x21 ;  /* 0x00000021f6147836 */ /* 0x000fe20000000000 */
[----:B------:R-:W-:Y:S01]  /*b970*/  BAR.SYNC.DEFER_BLOCKING 0x0 ;  /* 0x0000000000007b1d */ /* 0x000fe20000010000 */
[----:B------:R-:W-:Y:S02]  /*b980*/  ISETP.GE.AND P5, PT, R36, R235, PT ;  /* 0x000000eb2400720c */ /* 0x000fe40003fa6270 */
[----:B------:R-:W-:Y:S02]  /*b990*/  ISETP.GE.AND P3, PT, R24, R240, PT ;  /* 0x000000f01800720c */ /* 0x000fe40003f66270 */
[----:B------:R-:W-:-:S02]  /*b9a0*/  FSEL R180, R175, -INF , !P1 ;  /* 0xff800000afb47808 */ /* 0x000fc40004800000 */
[----:B------:R-:W-:Y:S02]  /*b9b0*/  FSEL R210, R22, -INF , !P5 ;  /* 0xff80000016d27808 */ /* 0x000fe40006800000 */
[----:B------:R-:W-:Y:S02]  /*b9c0*/  FSEL R211, R23, -INF , !P2 ;  /* 0xff80000017d37808 */ /* 0x000fe40005000000 */
[----:B------:R-:W-:Y:S01]  /*b9d0*/  FSEL R164, R16, -INF , !P3 ;  /* 0xff80000010a47808 */ /* 0x000fe20005800000 */
[----:B------:R-:W-:Y:S01]  /*b9e0*/  VIADD R16, R246, 0x28 ;  /* 0x00000028f6107836 */ /* 0x000fe20000000000 */
[----:B------:R-:W-:Y:S02]  /*b9f0*/  FSEL R202, R21, -INF , !P0 ;  /* 0xff80000015ca7808 */ /* 0x000fe40004000000 */
[C---:B------:R-:W-:Y:S02]  /*ba00*/  ISETP.GE.AND P5, PT, R20.reuse, R240, PT ;  /* 0x000000f01400720c */ /* 0x040fe40003fa6270 */
[----:B------:R-:W-:-:S02]  /*ba10*/  ISETP.GE.AND P2, PT, R20, R235, PT ;  /* 0x000000eb1400720c */ /* 0x000fc40003f46270 */
[C---:B------:R-:W-:Y:S02]  /*ba20*/  ISETP.GE.AND P1, PT, R20.reuse, R226, PT ;  /* 0x000000e21400720c */ /* 0x040fe40003f26270 */
[----:B------:R-:W-:Y:S01]  /*ba30*/  ISETP.GE.AND P3, PT, R20, R3, PT ;  /* 0x000000031400720c */ /* 0x000fe20003f66270 */
[----:B------:R-:W-:Y:S01]  /*ba40*/  VIADD R20, R246, 0x29 ;  /* 0x00000029f6147836 */ /* 0x000fe20000000000 */
[----:B------:R-:W-:Y:S02]  /*ba50*/  ISETP.GE.AND P0, PT, R24, R235, PT ;  /* 0x000000eb1800720c */ /* 0x000fe40003f06270 */
[----:B------:R-:W-:Y:S01]  /*ba60*/  FSEL R172, R17, -INF , !P5 ;  /* 0xff80000011ac7808 */ /* 0x000fe20006800000 */
[----:B------:R-:W-:Y:S01]  /*ba70*/  VIADD R17, R246, 0x31 ;  /* 0x00000031f6117836 */ /* 0x000fe20000000000 */
[-C--:B------:R-:W-:Y:S02]  /*ba80*/  ISETP.GE.AND P5, PT, R16, R240.reuse, PT ;  /* 0x000000f01000720c */ /* 0x080fe40003fa6270 */
[----:B------:R-:W-:Y:S01]  /*ba90*/  FSEL R173, R18, -INF , !P0 ;  /* 0xff80000012ad7808 */ /* 0x000fe20004000000 */
[----:B------:R-:W-:Y:S01]  /*baa0*/  VIADD R18, R246, 0x30 ;  /* 0x00000030f6127836 */ /* 0x000fe20000000000 */
[----:B------:R-:W-:-:S02]  /*bab0*/  ISETP.GE.AND P0, PT, R20, R240, PT ;  /* 0x000000f01400720c */ /* 0x000fc40003f06270 */
[----:B------:R-:W-:Y:S02]  /*bac0*/  FSEL R38, R176, -INF , !P6 ;  /* 0xff800000b0267808 */ /* 0x000fe40007000000 */
[----:B------:R-:W-:Y:S02]  /*bad0*/  ISETP.GE.AND P6, PT, R36, R3, PT ;  /* 0x000000032400720c */ /* 0x000fe40003fc6270 */
[----:B------:R-:W-:Y:S02]  /*bae0*/  FSEL R175, R12, -INF , !P5 ;  /* 0xff8000000caf7808 */ /* 0x000fe40006800000 */
[-C--:B------:R-:W-:Y:S02]  /*baf0*/  ISETP.GE.AND P5, PT, R16, R235.reuse, PT ;  /* 0x000000eb1000720c */ /* 0x080fe40003fa6270 */
[----:B------:R-:W-:Y:S02]  /*bb00*/  FSEL R176, R13, -INF , !P0 ;  /* 0xff8000000db07808 */ /* 0x000fe40004000000 */
[----:B------:R-:W-:-:S02]  /*bb10*/  ISETP.GE.AND P0, PT, R20, R235, PT ;  /* 0x000000eb1400720c */ /* 0x000fc40003f06270 */
[----:B------:R-:W-:Y:S02]  /*bb20*/  FSEL R49, R174, -INF , !P6 ;  /* 0xff800000ae317808 */ /* 0x000fe40007000000 */
[----:B------:R-:W-:Y:S02]  /*bb30*/  FSEL R174, R19, -INF , !P2 ;  /* 0xff80000013ae7808 */ /* 0x000fe40005000000 */
[----:B------:R-:W-:Y:S02]  /*bb40*/  FSEL R177, R14, -INF , !P5 ;  /* 0xff8000000eb17808 */ /* 0x000fe40006800000 */
[----:B------:R-:W-:Y:S02]  /*bb50*/  FMNMX.FTZ R19, R209, R47, !PT ;  /* 0x0000002fd1137209 */ /* 0x000fe40007810000 */
[CC--:B------:R-:W-:Y:S02]  /*bb60*/  ISETP.GE.AND P2, PT, R16.reuse, R226.reuse, PT ;  /* 0x000000e21000720c */ /* 0x0c0fe40003f46270 */
[----:B------:R-:W-:Y:S01]  /*bb70*/  ISETP.GE.AND P5, PT, R16, R3, PT ;  /* 0x000000031000720c */ /* 0x000fe20003fa6270 */
[C---:B------:R-:W-:Y:S01]  /*bb80*/  VIADD R16, R246.reuse, 0x38 ;  /* 0x00000038f6107836 */ /* 0x040fe20000000000 */
[----:B------:R-:W-:Y:S01]  /*bb90*/  FSEL R178, R15, -INF , !P0 ;  /* 0xff8000000fb27808 */ /* 0x000fe20004000000 */
[----:B------:R-:W-:Y:S01]  /*bba0*/  VIADD R246, R246, 0x39 ;  /* 0x00000039f6f67836 */ /* 0x000fe20000000000 */
[----:B------:R-:W-:Y:S01]  /*bbb0*/  ISETP.GE.AND P0, PT, R20, R226, PT ;  /* 0x000000e21400720c */ /* 0x000fe20003f06270 */
[----:B------:R-:W-:Y:S01]  /*bbc0*/  HMMA.16816.F32.BF16 R12, R60, R40, R64 ;  /* 0x000000283c0c723c */ /* 0x000fe20000041840 */
[----:B------:R-:W-:-:S02]  /*bbd0*/  FMNMX.FTZ R19, R46, R19, !PT ;  /* 0x000000132e137209 */ /* 0x000fc40007810000 */
[----:B------:R-:W-:Y:S02]  /*bbe0*/  FSEL R197, R197, -INF , !P0 ;  /* 0xff800000c5c57808 */ /* 0x000fe40004000000 */
[----:B------:R-:W-:Y:S02]  /*bbf0*/  ISETP.GE.AND P0, PT, R16, R240, PT ;  /* 0x000000f01000720c */ /* 0x000fe40003f06270 */
[----:B------:R-:W-:Y:S02]  /*bc00*/  FMNMX.FTZ R19, R39, R19, !PT ;  /* 0x0000001327137209 */ /* 0x000fe40007810000 */
[----:B------:R-:W-:Y:S02]  /*bc10*/  FSEL R58, R4, -INF , !P0 ;  /* 0xff800000043a7808 */ /* 0x000fe40004000000 */
[----:B------:R-:W-:Y:S02]  /*bc20*/  FMNMX.FTZ R4, R53, R19, !PT ;  /* 0x0000001335047209 */ /* 0x000fe40007810000 */
[----:B------:R-:W-:-:S02]  /*bc30*/  ISETP.GE.AND P0, PT, R246, R235, PT ;  /* 0x000000ebf600720c */ /* 0x000fc40003f06270 */
[----:B------:R-:W-:Y:S02]  /*bc40*/  FMNMX.FTZ R4, R186, R4, !PT ;  /* 0x00000004ba047209 */ /* 0x000fe40007810000 */
[----:B------:R-:W-:Y:S02]  /*bc50*/  FSEL R37, R7, -INF , !P0 ;  /* 0xff80000007257808 */ /* 0x000fe40004000000 */
[----:B------:R-:W-:Y:S02]  /*bc60*/  FMNMX.FTZ R4, R187, R4, !PT ;  /* 0x00000004bb047209 */ /* 0x000fe40007810000 */
[----:B------:R-:W-:Y:S02]  /*bc70*/  ISETP.GE.AND P0, PT, R16, R226, PT ;  /* 0x000000e21000720c */ /* 0x000fe40003f06270 */
[----:B------:R-:W-:Y:S02]  /*bc80*/  FMNMX.FTZ R4, R201, R4, !PT ;  /* 0x00000004c9047209 */ /* 0x000fe40007810000 */
[----:B------:R-:W-:-:S02]  /*bc90*/  ISETP.GE.AND P6, PT, R24, R3, PT ;  /* 0x000000031800720c */ /* 0x000fc40003fc6270 */
[----:B------:R-:W-:Y:S02]  /*bca0*/  FSEL R203, R169, -INF , !P1 ;  /* 0xff800000a9cb7808 */ /* 0x000fe40004800000 */
[----:B------:R-:W-:Y:S02]  /*bcb0*/  FMNMX.FTZ R4, R202, R4, !PT ;  /* 0x00000004ca047209 */ /* 0x000fe40007810000 */
[----:B------:R-:W-:Y:S02]  /*bcc0*/  FSEL R204, R204, -INF , !P0 ;  /* 0xff800000cccc7808 */ /* 0x000fe40004000000 */
[----:B------:R-:W-:Y:S02]  /*bcd0*/  ISETP.GE.AND P1, PT, R18, R240, PT ;  /* 0x000000f01200720c */ /* 0x000fe40003f26270 */
[----:B------:R-:W-:Y:S02]  /*bce0*/  PLOP3.LUT P0, PT, PT, PT, UP0, 0x80, 0x0 ;  /* 0x000000000000781c */ /* 0x000fe40003f0f008 */
[----:B------:R-:W-:-:S02]  /*bcf0*/  FSEL R191, R170, -INF , !P6 ;  /* 0xff800000aabf7808 */ /* 0x000fc40007000000 */
[----:B------:R-:W-:Y:S02]  /*bd00*/  ISETP.GE.AND P6, PT, R246, R240, PT ;  /* 0x000000f0f600720c */ /* 0x000fe40003fc6270 */
[----:B------:R-:W-:Y:S02]  /*bd10*/  FMNMX.FTZ R4, R164, R4, !PT ;  /* 0x00000004a4047209 */ /* 0x000fe40007810000 */
[----:B------:R-:W-:Y:S02]  /*bd20*/  FSEL R196, R196, -INF , !P2 ;  /* 0xff800000c4c47808 */ /* 0x000fe40005000000 */
[----:B------:R-:W-:Y:S02]  /*bd30*/  FSEL R64, R8, -INF , !P1 ;  /* 0xff80000008407808 */ /* 0x000fe40004800000 */
[C---:B------:R-:W-:Y:S02]  /*bd40*/  ISETP.GE.AND P2, PT, R17.reuse, R240, PT ;  /* 0x000000f01100720c */ /* 0x040fe40003f46270 */
[----:B------:R-:W-:-:S02]  /*bd50*/  ISETP.GE.AND P1, PT, R17, R235, PT ;  /* 0x000000eb1100720c */ /* 0x000fc40003f26270 */
[----:B------:R-:W-:Y:S02]  /*bd60*/  FSEL R52, R5, -INF , !P6 ;  /* 0xff80000005347808 */ /* 0x000fe40007000000 */
[----:B------:R-:W-:Y:S02]  /*bd70*/  FMNMX.FTZ R5, R208, R45, !PT ;  /* 0x0000002dd0057209 */ /* 0x000fe40007810000 */
[----:B------:R-:W-:Y:S02]  /*bd80*/  FMNMX.FTZ R4, R172, R4, !PT ;  /* 0x00000004ac047209 */ /* 0x000fe40007810000 */
[----:B------:R-:W-:Y:S02]  /*bd90*/  FSEL R200, R171, -INF , !P3 ;  /* 0xff800000abc87808 */ /* 0x000fe40005800000 */
[----:B------:R-:W-:Y:S02]  /*bda0*/  FSEL R59, R9, -INF , !P2 ;  /* 0xff800000093b7808 */ /* 0x000fe40005000000 */
[----:B------:R-:W-:-:S02]  /*bdb0*/  FSEL R36, R11, -INF , !P1 ;  /* 0xff8000000b247808 */ /* 0x000fc40004800000 */
[-C--:B------:R-:W-:Y:S02]  /*bdc0*/  ISETP.GE.AND P4, PT, R24, R226.reuse, PT ;  /* 0x000000e21800720c */ /* 0x080fe40003f86270 */
[-C--:B------:R-:W-:Y:S02]  /*bdd0*/  ISETP.GE.AND P3, PT, R18, R235.reuse, PT ;  /* 0x000000eb1200720c */ /* 0x080fe40003f66270 */
[----:B------:R-:W-:Y:S02]  /*bde0*/  ISETP.GE.AND P2, PT, R16, R235, PT ;  /* 0x000000eb1000720c */ /* 0x000fe40003f46270 */
[-C--:B------:R-:W-:Y:S02]  /*bdf0*/  ISETP.GE.AND P6, PT, R18, R226.reuse, PT ;  /* 0x000000e21200720c */ /* 0x080fe40003fc6270 */
[----:B------:R-:W-:Y:S02]  /*be00*/  ISETP.GE.AND P1, PT, R17, R226, PT ;  /* 0x000000e21100720c */ /* 0x000fe40003f26270 */
[----:B------:R-:W-:-:S02]  /*be10*/  FMNMX.FTZ R5, R44, R5, !PT ;  /* 0x000000052c057209 */ /* 0x000fc40007810000 */
[----:B------:R-:W-:Y:S02]  /*be20*/  FMNMX.FTZ R4, R175, R4, !PT ;  /* 0x00000004af047209 */ /* 0x000fe40007810000 */
[----:B------:R-:W-:Y:S02]  /*be30*/  FSEL R194, R168, -INF , !P4 ;  /* 0xff800000a8c27808 */ /* 0x000fe40006000000 */
[----:B------:R-:W-:Y:S02]  /*be40*/  FSEL R57, R10, -INF , !P3 ;  /* 0xff8000000a397808 */ /* 0x000fe40005800000 */
[----:B------:R-:W-:Y:S02]  /*be50*/  FSEL R51, R6, -INF , !P2 ;  /* 0xff80000006337808 */ /* 0x000fe40005000000 */
[----:B------:R-:W-:Y:S02]  /*be60*/  FSEL R170, R12, -INF , !P6 ;  /* 0xff8000000caa7808 */ /* 0x000fe40007000000 */
[----:B------:R-:W-:-:S02]  /*be70*/  FSEL R67, R13, -INF , !P1 ;  /* 0xff8000000d437808 */ /* 0x000fc40004800000 */
[-C--:B------:R-:W-:Y:S02]  /*be80*/  ISETP.GE.AND P4, PT, R20, R3.reuse, PT ;  /* 0x000000031400720c */ /* 0x080fe40003f86270 */
[-C--:B------:R-:W-:Y:S02]  /*be90*/  ISETP.GE.AND P3, PT, R18, R3.reuse, PT ;  /* 0x000000031200720c */ /* 0x080fe40003f66270 */
[-C--:B------:R-:W-:Y:S02]  /*bea0*/  ISETP.GE.AND P2, PT, R17, R3.reuse, PT ;  /* 0x000000031100720c */ /* 0x080fe40003f46270 */
[----:B------:R-:W-:Y:S02]  /*beb0*/  ISETP.GE.AND P6, PT, R246, R226, PT ;  /* 0x000000e2f600720c */ /* 0x000fe40003fc6270 */
[----:B------:R-:W-:Y:S02]  /*bec0*/  ISETP.GE.AND P1, PT, R16, R3, PT ;  /* 0x000000031000720c */ /* 0x000fe40003f26270 */
[----:B------:R-:W-:-:S02]  /*bed0*/  FMNMX.FTZ R7, R30, R5, !PT ;  /* 0x000000051e077209 */ /* 0x000fc40007810000 */
[----:B------:R-:W-:Y:S01]  /*bee0*/  FMNMX.FTZ R8, R176, R4, !PT ;  /* 0x00000004b0087209 */ /* 0x000fe20007810000 */
[----:B------:R-:W-:Y:S08]  /*bef0*/  @!P0 BRA `(.L_x_406) ;  /* 0x0000000000688947 */ /* 0x000ff00003800000 */
        /* <DEDUP_REMOVED lines=26> */
.L_x_406:
[----:B------:R-:W-:Y:S01]  /*c0a0*/  FMNMX.FTZ R6, R31, R7, !PT ;  /* 0x000000071f067209 */ /* 0x000fe20007810000 */
[----:B------:R-:W-:Y:S01]  /*c0b0*/  IMAD.MOV.U32 R21, RZ, RZ, R237 ;  /* 0x000000ffff157224 */ /* 0x000fe200078e00ed */
[----:B------:R-:W-:Y:S01]  /*c0c0*/  ISETP.GE.AND P0, PT, R246, R3, PT ;  /* 0x00000003f600720c */ /* 0x000fe20003f06270 */
[----:B------:R-:W-:Y:S01]  /*c0d0*/  IMAD.MOV.U32 R20, RZ, RZ, R236 ;  /* 0x000000ffff147224 */ /* 0x000fe200078e00ec */
[----:B------:R-:W-:Y:S01]  /*c0e0*/  FMNMX.FTZ R6, R192, R6, !PT ;  /* 0x00000006c0067209 */ /* 0x000fe20007810000 */
        /* <DEDUP_REMOVED lines=8> */
[----:B------:R-:W-:Y:S01]  /*c170*/  IMAD.WIDE.U32 R184, R233, -0x326172a9, RZ ;  /* 0xcd9e8d57e9b87825 */ /* 0x000fe200078e00ff */
[----:B------:R-:W-:Y:S01]  /*c180*/  FMNMX.FTZ R3, R58, R3, !PT ;  /* 0x000000033a037209 */ /* 0x000fe20007810000 */
[----:B------:R-:W-:Y:S01]  /*c190*/  USHF.L.U32 UR4, UR38, 0x1, URZ ;  /* 0x0000000126047899 */ /* 0x000fe2000800063f */
[----:B------:R-:W-:Y:S01]  /*c1a0*/  FMNMX.FTZ R6, R211, R6, !PT ;  /* 0x00000006d3067209 */ /* 0x000fe20007810000 */
[----:B-1----:R-:W-:Y:S01]  /*c1b0*/  IMAD.U32 R10, RZ, RZ, UR33 ;  /* 0x00000021ff0a7e24 */ /* 0x002fe2000f8e00ff */
[----:B------:R-:W-:Y:S01]  /*c1c0*/  FMNMX.FTZ R3, R52, R3, !PT ;  /* 0x0000000334037209 */ /* 0x000fe20007810000 */
[----:B------:R-:W-:Y:S01]  /*c1d0*/  IMAD.WIDE.U32 R248, R228, -0x2daee0ad, RZ ;  /* 0xd2511f53e4f87825 */ /* 0x000fe200078e00ff */
[----:B------:R-:W-:Y:S01]  /*c1e0*/  FMNMX.FTZ R6, R173, R6, !PT ;  /* 0x00000006ad067209 */ /* 0x000fe20007810000 */
[----:B------:R-:W-:Y:S01]  /*c1f0*/  STL.64 [R1+0x8], R218 ;  /* 0x000008da01007387 */ /* 0x000fe20000100a00 */
[----:B------:R-:W-:Y:S01]  /*c200*/  FMNMX.FTZ R166, R2, R21, !PT ;  /* 0x0000001502a67209 */ /* 0x000fe20007810000 */
[----:B------:R-:W-:Y:S01]  /*c210*/  IMAD.WIDE.U32 R246, R234, -0x326172a9, RZ ;  /* 0xcd9e8d57eaf67825 */ /* 0x000fe200078e00ff */
[----:B------:R-:W-:Y:S01]  /*c220*/  FMNMX.FTZ R6, R174, R6, !PT ;  /* 0x00000006ae067209 */ /* 0x000fe20007810000 */
[----:B------:R-:W1:Y:S01]  /*c230*/  SHFL.BFLY PT, R5, R3, 0x2, 0x1f ;  /* 0x0c401f0003057f89 */ /* 0x000e6200000e0000 */
[----:B------:R-:W-:-:S02]  /*c240*/  FMNMX.FTZ R166, R20, R166, !PT ;  /* 0x000000a614a67209 */ /* 0x000fc40007810000 */
[----:B------:R-:W-:Y:S01]  /*c250*/  FMNMX.FTZ R6, R177, R6, !PT ;  /* 0x00000006b1067209 */ /* 0x000fe20007810000 */
[----:B------:R-:W-:Y:S01]  /*c260*/  STL.64 [R1], R216 ;  /* 0x000000d801007387 */ /* 0x000fe20000100a00 */
[----:B------:R-:W-:Y:S02]  /*c270*/  FMNMX.FTZ R165, R0, R50, !PT ;  /* 0x0000003200a57209 */ /* 0x000fe40007810000 */
        /* <DEDUP_REMOVED lines=12> */
[----:B-1----:R-:W-:Y:S01]  /*c340*/  FMNMX.FTZ R5, R3, R5, !PT ;  /* 0x0000000503057209 */ /* 0x002fe20007810000 */
[----:B------:R-:W1:Y:S01]  /*c350*/  SHFL.BFLY PT, R167, R6, 0x2, 0x1f ;  /* 0x0c401f0006a77f89 */ /* 0x000e6200000e0000 */
[----:B------:R-:W-:Y:S02]  /*c360*/  FMNMX.FTZ R165, R29, R165, !PT ;  /* 0x000000a51da57209 */ /* 0x000fe40007810000 */
[----:B------:R-:W-:Y:S01]  /*c370*/  FMNMX.FTZ R166, R171, R166, !PT ;  /* 0x000000a6aba67209 */ /* 0x000fe20007810000 */
[----:B------:R-:W2:Y:S01]  /*c380*/  SHFL.BFLY PT, R168, R5, 0x1, 0x1f ;  /* 0x0c201f0005a87f89 */ /* 0x000ea200000e0000 */
        /* <DEDUP_REMOVED lines=11> */
[----:B------:R-:W-:Y:S02]  /*c440*/  FSEL R198, R198, -INF , !P5 ;  /* 0xff800000c6c67808 */ /* 0x000fe40006800000 */
[----:B------:R-:W-:Y:S02]  /*c450*/  FMNMX.FTZ R165, R200, R165, !PT ;  /* 0x000000a5c8a57209 */ /* 0x000fe40007810000 */
[----:B------:R-:W-:Y:S02]  /*c460*/  FMNMX.FTZ R166, R197, R166, !PT ;  /* 0x000000a6c5a67209 */ /* 0x000fe40007810000 */
[----:B--2---:R-:W-:-:S02]  /*c470*/  FMNMX.FTZ R168, R5, R168, !PT ;  /* 0x000000a805a87209 */ /* 0x004fc40007810000 */
[----:B------:R-:W1:Y:S01]  /*c480*/  SHFL.BFLY PT, R5, R167, 0x1, 0x1f ;  /* 0x0c201f00a7057f89 */ /* 0x000e6200000e0000 */
[----:B------:R-:W-:Y:S02]  /*c490*/  FSEL R199, R199, -INF , !P4 ;  /* 0xff800000c7c77808 */ /* 0x000fe40006000000 */
[----:B------:R-:W-:Y:S01]  /*c4a0*/  FMNMX.FTZ R165, R198, R165, !PT ;  /* 0x000000a5c6a57209 */ /* 0x000fe20007810000 */
[----:B------:R-:W-:Y:S01]  /*c4b0*/  FMUL.FTZ R60, R168, UR37 ;  /* 0x00000025a83c7c20 */ /* 0x000fe20008410000 */
[----:B------:R-:W-:Y:S02]  /*c4c0*/  FMNMX.FTZ R166, R170, R166, !PT ;  /* 0x000000a6aaa67209 */ /* 0x000fe40007810000 */
[----:B------:R-:W-:Y:S02]  /*c4d0*/  FSEL R63, R14, -INF , !P3 ;  /* 0xff8000000e3f7808 */ /* 0x000fe40005800000 */
[----:B------:R-:W-:Y:S02]  /*c4e0*/  FMNMX.FTZ R165, R199, R165, !PT ;  /* 0x000000a5c7a57209 */ /* 0x000fe40007810000 */
[----:B------:R-:W-:-:S02]  /*c4f0*/  FMNMX.FTZ R166, R67, R166, !PT ;  /* 0x000000a643a67209 */ /* 0x000fc40007810000 */
[----:B------:R-:W-:Y:S02]  /*c500*/  LOP3.LUT R182, R185, R229, RZ, 0x3c, !PT ;  /* 0x000000e5b9b67212 */ /* 0x000fe400078e3cff */
[----:B------:R-:W-:Y:S02]  /*c510*/  FSEL R62, R15, -INF , !P2 ;  /* 0xff8000000f3e7808 */ /* 0x000fe40005000000 */
[----:B------:R-:W-:Y:S01]  /*c520*/  FMNMX.FTZ R165, R63, R165, !PT ;  /* 0x000000a53fa57209 */ /* 0x000fe20007810000 */
[----:B------:R-:W-:Y:S01]  /*c530*/  IMAD.WIDE.U32 R182, R182, -0x2daee0ad, RZ ;  /* 0xd2511f53b6b67825 */ /* 0x000fe200078e00ff */
[----:B------:R-:W-:Y:S02]  /*c540*/  FSEL R205, R205, -INF , !P6 ;  /* 0xff800000cdcd7808 */ /* 0x000fe40007000000 */
[----:B------:R-:W-:Y:S02]  /*c550*/  FMNMX.FTZ R166, R204, R166, !PT ;  /* 0x000000a6cca67209 */ /* 0x000fe40007810000 */
[----:B------:R-:W-:-:S02]  /*c560*/  LOP3.LUT R10, R249, UR4, R10, 0x96, !PT ;  /* 0x00000004f90a7c12 */ /* 0x000fc4000f8e960a */
[----:B------:R-:W-:Y:S02]  /*c570*/  LOP3.LUT R238, R247, R229, RZ, 0x3c, !PT ;  /* 0x000000e5f7ee7212 */ /* 0x000fe400078e3cff */
[----:B------:R-:W-:Y:S01]  /*c580*/  FSEL R206, R206, -INF , !P1 ;  /* 0xff800000cece7808 */ /* 0x000fe20004800000 */
[----:B------:R-:W-:Y:S01]  /*c590*/  IMAD.WIDE.U32 R10, R10, -0x326172a9, RZ ;  /* 0xcd9e8d570a0a7825 */ /* 0x000fe200078e00ff */
[----:B------:R-:W-:Y:S02]  /*c5a0*/  FMNMX.FTZ R165, R62, R165, !PT ;  /* 0x000000a53ea57209 */ /* 0x000fe40007810000 */
[----:B------:R-:W-:Y:S01]  /*c5b0*/  FMNMX.FTZ R166, R205, R166, !PT ;  /* 0x000000a6cda67209 */ /* 0x000fe20007810000 */
[----:B------:R-:W-:Y:S01]  /*c5c0*/  IMAD.WIDE.U32 R238, R238, -0x2daee0ad, RZ ;  /* 0xd2511f53eeee7825 */ /* 0x000fe200078e00ff */
[----:B------:R-:W-:Y:S02]  /*c5d0*/  FSEL R207, R207, -INF , !P0 ;  /* 0xff800000cfcf7808 */ /* 0x000fe40004000000 */
[----:B------:R-:W-:Y:S01]  /*c5e0*/  FMNMX.FTZ R165, R206, R165, !PT ;  /* 0x000000a5cea57209 */ /* 0x000fe20007810000 */
[----:B------:R-:W2:Y:S01]  /*c5f0*/  SHFL.BFLY PT, R6, R166, 0x2, 0x1f ;  /* 0x0c401f00a6067f89 */ /* 0x000ea200000e0000 */
[----:B------:R-:W-:-:S02]  /*c600*/  LOP3.LUT R180, R183, UR20, R248, 0x96, !PT ;  /* 0x00000014b7b47c12 */ /* 0x000fc4000f8e96f8 */
[----:B------:R-:W-:Y:S02]  /*c610*/  FMNMX.FTZ R165, R207, R165, !PT ;  /* 0x000000a5cfa57209 */ /* 0x000fe40007810000 */
[----:B------:R-:W-:Y:S01]  /*c620*/  LOP3.LUT R8, R11, UR21, R246, 0x96, !PT ;  /* 0x000000150b087c12 */ /* 0x000fe2000f8e96f6 */
[----:B------:R-:W-:Y:S01]  /*c630*/  IMAD.WIDE.U32 R180, R180, -0x326172a9, RZ ;  /* 0xcd9e8d57b4b47825 */ /* 0x000fe200078e00ff */
[----:B------:R-:W-:Y:S02]  /*c640*/  LOP3.LUT R236, R239, UR20, R248, 0x96, !PT ;  /* 0x00000014efec7c12 */ /* 0x000fe4000f8e96f8 */
[----:B-1----:R-:W-:Y:S01]  /*c650*/  FMNMX.FTZ R167, R167, R5, !PT ;  /* 0x00000005a7a77209 */ /* 0x002fe20007810000 */
[----:B------:R-:W-:Y:S01]  /*c660*/  IMAD.WIDE.U32 R8, R8, -0x2daee0ad, RZ ;  /* 0xd2511f5308087825 */ /* 0x000fe200078e00ff */
[----:B------:R-:W-:Y:S01]  /*c670*/  LOP3.LUT R12, R11, UR21, R184, 0x96, !PT ;  /* 0x000000150b0c7c12 */ /* 0x000fe2000f8e96b8 */
[----:B------:R-:W1:Y:S01]  /*c680*/  SHFL.BFLY PT, R5, R165, 0x2, 0x1f ;  /* 0x0c401f00a5057f89 */ /* 0x000e6200000e0000 */
[----:B------:R-:W-:Y:S01]  /*c690*/  LOP3.LUT R16, R181, UR19, R10, 0x96, !PT ;  /* 0x00000013b5107c12 */ /* 0x000fe2000f8e960a */
[----:B------:R-:W-:Y:S01]  /*c6a0*/  IMAD.WIDE.U32 R236, R236, -0x326172a9, RZ ;  /* 0xcd9e8d57ecec7825 */ /* 0x000fe200078e00ff */
[----:B------:R-:W-:-:S02]  /*c6b0*/  LOP3.LUT R3, R9, UR18, R238, 0x96, !PT ;  /* 0x0000001209037c12 */ /* 0x000fc4000f8e96ee */
[----:B------:R-:W-:Y:S01]  /*c6c0*/  FSETP.NEU.FTZ.AND P5, PT, R168, -INF , PT ;  /* 0xff800000a800780b */ /* 0x000fe20003fbd000 */
[----:B------:R-:W-:Y:S01]  /*c6d0*/  IMAD.WIDE.U32 R12, R12, -0x2daee0ad, RZ ;  /* 0xd2511f530c0c7825 */ /* 0x000fe200078e00ff */
[----:B------:R-:W-:Y:S02]  /*c6e0*/  LOP3.LUT R10, R237, UR19, R10, 0x96, !PT ;  /* 0x00000013ed0a7c12 */ /* 0x000fe4000f8e960a */
[----:B------:R-:W-:Y:S01]  /*c6f0*/  FSEL R60, R60, RZ, P5 ;  /* 0x000000ff3c3c7208 */ /* 0x000fe20002800000 */
[----:B------:R-:W-:Y:S01]  /*c700*/  IMAD.WIDE.U32 R16, R16, -0x2daee0ad, RZ ;  /* 0xd2511f5310107825 */ /* 0x000fe200078e00ff */
[----:B------:R-:W-:Y:S02]  /*c710*/  LOP3.LUT R7, R13, UR18, R182, 0x96, !PT ;  /* 0x000000120d077c12 */ /* 0x000fe4000f8e96b6 */
[----:B--2---:R-:W-:Y:S01]  /*c720*/  FMNMX.FTZ R166, R166, R6, !PT ;  /* 0x00000006a6a67209 */ /* 0x004fe20007810000 */
[----:B------:R-:W-:Y:S01]  /*c730*/  IMAD.WIDE.U32 R188, R3, -0x326172a9, RZ ;  /* 0xcd9e8d5703bc7825 */ /* 0x000fe200078e00ff */
[----:B------:R-:W-:-:S03]  /*c740*/  LOP3.LUT R4, R17, UR16, R12, 0x96, !PT ;  /* 0x0000001011047c12 */ /* 0x000fc6000f8e960c */
[----:B------:R-:W-:Y:S01]  /*c750*/  FFMA.FTZ R48, R46, UR37, -R60 ;  /* 0x000000252e307c23 */ /* 0x000fe2000801083c */
[----:B------:R-:W-:Y:S01]  /*c760*/  FSETP.NEU.FTZ.AND P2, PT, R167, -INF , PT ;  /* 0xff800000a700780b */ /* 0x000fe20003f5d000 */
[----:B------:R-:W-:-:S04]  /*c770*/  IMAD.WIDE.U32 R10, R10, -0x2daee0ad, RZ ;  /* 0xd2511f530a0a7825 */ /* 0x000fc800078e00ff */
[--C-:B------:R-:W-:Y:S01]  /*c780*/  FFMA.FTZ R46, R53, UR37, -R60.reuse ;  /* 0x00000025352e7c23 */ /* 0x100fe2000801083c */
[--C-:B------:R-:W-:Y:S01]  /*c790*/  FFMA.FTZ R49, R47, UR37, -R60.reuse ;  /* 0x000000252f317c23 */ /* 0x100fe2000801083c */
[----:B------:R-:W-:Y:S01]  /*c7a0*/  FFMA.FTZ R47, R39, UR37, -R60 ;  /* 0x00000025272f7c23 */ /* 0x000fe2000801083c */
[----:B------:R-:W-:Y:S01]  /*c7b0*/  IMAD.WIDE.U32 R18, R7, -0x326172a9, RZ ;  /* 0xcd9e8d5707127825 */ /* 0x000fe200078e00ff */
[----:B------:R-:W-:Y:S01]  /*c7c0*/  LOP3.LUT R7, R189, UR17, R236, 0x96, !PT ;  /* 0x00000011bd077c12 */ /* 0x000fe2000f8e96ec */
[----:B------:R-:W-:Y:S01]  /*c7d0*/  MUFU.EX2 R48, R48 ;  /* 0x0000003000307308 */ /* 0x000fe20000000800 */
[----:B------:R-:W-:Y:S01]  /*c7e0*/  LOP3.LUT R8, R11, UR16, R8, 0x96, !PT ;  /* 0x000000100b087c12 */ /* 0x000fe2000f8e9608 */
[----:B------:R-:W-:Y:S01]  /*c7f0*/  IMAD.WIDE.U32 R216, R4, -0x326172a9, RZ ;  /* 0xcd9e8d5704d87825 */ /* 0x000fe200078e00ff */
[----:B------:R-:W-:Y:S02]  /*c800*/  LOP3.LUT R12, R19, UR17, R180, 0x96, !PT ;  /* 0x00000011130c7c12 */ /* 0x000fe4000f8e96b4 */
[----:B-1----:R-:W-:Y:S01]  /*c810*/  FMNMX.FTZ R165, R165, R5, !PT ;  /* 0x00000005a5a57209 */ /* 0x002fe20007810000 */
[----:B------:R-:W-:Y:S01]  /*c820*/  IMAD.WIDE.U32 R14, R7, -0x2daee0ad, RZ ;  /* 0xd2511f53070e7825 */ /* 0x000fe200078e00ff */
[----:B------:R-:W-:Y:S01]  /*c830*/  LOP3.LUT R4, R217, UR15, R18, 0x96, !PT ;  /* 0x0000000fd9047c12 */ /* 0x000fe2000f8e9612 */
[----:B------:R-:W1:Y:S01]  /*c840*/  SHFL.BFLY PT, R7, R166, 0x1, 0x1f ;  /* 0x0c201f00a6077f89 */ /* 0x000e6200000e0000 */
[----:B------:R-:W-:Y:S01]  /*c850*/  MUFU.EX2 R49, R49 ;  /* 0x0000003100317308 */ /* 0x000fe20000000800 */
[----:B------:R-:W-:Y:S01]  /*c860*/  IMAD.WIDE.U32 R8, R8, -0x326172a9, RZ ;  /* 0xcd9e8d5708087825 */ /* 0x000fe200078e00ff */
[----:B------:R-:W-:Y:S01]  /*c870*/  LOP3.LUT R6, R15, UR14, R10, 0x96, !PT ;  /* 0x0000000e0f067c12 */ /* 0x000fe2000f8e960a */
[----:B------:R-:W2:Y:S01]  /*c880*/  SHFL.BFLY PT, R5, R165, 0x1, 0x1f ;  /* 0x0c201f00a5057f89 */ /* 0x000ea200000e0000 */
[----:B------:R-:W-:Y:S01]  /*c890*/  FSEL R66, R168, RZ, P5 ;  /* 0x000000ffa8427208 */ /* 0x000fe20002800000 */
[----:B------:R-:W-:Y:S01]  /*c8a0*/  IMAD.WIDE.U32 R18, R4, -0x2daee0ad, RZ ;  /* 0xd2511f5304127825 */ /* 0x000fe200078e00ff */
[----:B------:R-:W-:-:S03]  /*c8b0*/  LOP3.LUT R188, R9, UR15, R188, 0x96, !PT ;  /* 0x0000000f09bc7c12 */ /* 0x000fc6000f8e96bc */
[C---:B------:R-:W-:Y:S01]  /*c8c0*/  FMUL.FTZ R4, R167.reuse, UR37 ;  /* 0x00000025a7047c20 */ /* 0x040fe20008410000 */
[----:B------:R-:W-:Y:S01]  /*c8d0*/  MUFU.EX2 R47, R47 ;  /* 0x0000002f002f7308 */ /* 0x000fe20000000800 */
[----:B------:R-:W-:Y:S01]  /*c8e0*/  IMAD.WIDE.U32 R12, R12, -0x2daee0ad, RZ ;  /* 0xd2511f530c0c7825 */ /* 0x000fe200078e00ff */
[----:B------:R-:W-:-:S03]  /*c8f0*/  FSEL R65, R167, RZ, P2 ;  /* 0x000000ffa7417208 */ /* 0x000fc60001000000 */
[----:B------:R-:W-:Y:S01]  /*c900*/  FADD.FTZ R66, R209, -R66 ;  /* 0x80000042d1427221 */ /* 0x000fe20000010000 */
[----:B------:R-:W-:Y:S01]  /*c910*/  FSEL R53, R4, RZ, P2 ;  /* 0x000000ff04357208 */ /* 0x000fe20001000000 */
[----:B------:R-:W-:Y:S01]  /*c920*/  IMAD.WIDE.U32 R188, R188, -0x2daee0ad, RZ ;  /* 0xd2511f53bcbc7825 */ /* 0x000fe200078e00ff */
[----:B------:R-:W-:-:S03]  /*c930*/  LOP3.LUT R4, R19, UR12, R12, 0x96, !PT ;  /* 0x0000000c13047c12 */ /* 0x000fc6000f8e960c */
[----:B------:R-:W-:Y:S01]  /*c940*/  FADD.FTZ R65, R208, -R65 ;  /* 0x80000041d0417221 */ /* 0x000fe20000010000 */
[----:B------:R-:W-:Y:S01]  /*c950*/  LOP3.LUT R3, R13, UR14, R16, 0x96, !PT ;  /* 0x0000000e0d037c12 */ /* 0x000fe2000f8e9610 */
[----:B------:R-:W-:Y:S01]  /*c960*/  IMAD.WIDE.U32 R12, R6, -0x326172a9, RZ ;  /* 0xcd9e8d57060c7825 */ /* 0x000fe200078e00ff */
[----:B------:R-:W-:-:S03]  /*c970*/  LOP3.LUT R14, R189, UR12, R14, 0x96, !PT ;  /* 0x0000000cbd0e7c12 */ /* 0x000fc6000f8e960e */
[--C-:B------:R-:W-:Y:S01]  /*c980*/  FFMA.FTZ R43, R30, UR37, -R53.reuse ;  /* 0x000000251e2b7c23 */ /* 0x100fe20008010835 */
[----:B------:R-:W-:Y:S01]  /*c990*/  FFMA.FTZ R42, R31, UR37, -R53 ;  /* 0x000000251f2a7c23 */ /* 0x000fe20008010835 */
[----:B------:R-:W-:Y:S01]  /*c9a0*/  IMAD.WIDE.U32 R16, R4, -0x326172a9, RZ ;  /* 0xcd9e8d5704107825 */ /* 0x000fe200078e00ff */
[----:B------:R-:W-:-:S03]  /*c9b0*/  LOP3.LUT R183, R13, UR13, R8, 0x96, !PT ;  /* 0x0000000d0db77c12 */ /* 0x000fc6000f8e9608 */
[----:B------:R-:W-:Y:S01]  /*c9c0*/  FFMA.FTZ R45, R45, UR37, -R53 ;  /* 0x000000252d2d7c23 */ /* 0x000fe20008010835 */
[----:B-1----:R-:W-:Y:S01]  /*c9d0*/  FMNMX.FTZ R166, R166, R7, !PT ;  /* 0x00000007a6a67209 */ /* 0x002fe20007810000 */
[----:B------:R-:W-:Y:S01]  /*c9e0*/  IMAD.WIDE.U32 R14, R14, -0x326172a9, RZ ;  /* 0xcd9e8d570e0e7825 */ /* 0x000fe200078e00ff */
[----:B------:R-:W-:Y:S01]  /*c9f0*/  SHF.R.U32.HI R9, RZ, 0x10, R16 ;  /* 0x00000010ff097819 */ /* 0x000fe20000011610 */
[----:B------:R-:W-:Y:S01]  /*ca00*/  MUFU.EX2 R43, R43 ;  /* 0x0000002b002b7308 */ /* 0x000fe20000000800 */
[----:B------:R-:W-:Y:S01]  /*ca10*/  LOP3.LUT R13, R16, 0xffff, RZ, 0xc0, !PT ;  /* 0x0000ffff100d7812 */ /* 0x000fe200078ec0ff */
[----:B------:R-:W-:Y:S01]  /*ca20*/  IMAD.WIDE.U32 R218, R3, -0x326172a9, RZ ;  /* 0xcd9e8d5703da7825 */ /* 0x000fe200078e00ff */
[----:B------:R-:W-:-:S03]  /*ca30*/  LOP3.LUT R7, R14, 0xffff, RZ, 0xc0, !PT ;  /* 0x0000ffff0e077812 */ /* 0x000fc600078ec0ff */
[----:B------:R-:W-:Y:S01]  /*ca40*/  FMUL.FTZ R169, R166, UR37 ;  /* 0x00000025a6a97c20 */ /* 0x000fe20008410000 */
[----:B------:R-:W-:Y:S01]  /*ca50*/  SHF.R.U32.HI R4, RZ, 0x18, R16 ;  /* 0x00000018ff047819 */ /* 0x000fe20000011610 */
[----:B------:R-:W-:Y:S01]  /*ca60*/  FFMA.FTZ R44, R44, UR37, -R53 ;  /* 0x000000252c2c7c23 */ /* 0x000fe20008010835 */
[----:B------:R-:W-:Y:S01]  /*ca70*/  LOP3.LUT R3, R15, UR22, R12, 0x96, !PT ;  /* 0x000000160f037c12 */ /* 0x000fe2000f8e960c */
[----:B------:R-:W1:Y:S01]  /*ca80*/  MUFU.EX2 R42, R42 ;  /* 0x0000002a002a7308 */ /* 0x000e620000000800 */
[----:B------:R-:W-:Y:S02]  /*ca90*/  LOP3.LUT R9, R9, 0xff, RZ, 0xc0, !PT ;  /* 0x000000ff09097812 */ /* 0x000fe400078ec0ff */
[----:B--2---:R-:W-:-:S05]  /*caa0*/  FMNMX.FTZ R165, R165, R5, !PT ;  /* 0x00000005a5a57209 */ /* 0x004fca0007810000 */
[----:B------:R-:W2:Y:S01]  /*cab0*/  MUFU.EX2 R46, R46 ;  /* 0x0000002e002e7308 */ /* 0x000ea20000000800 */
[----:B------:R-:W-:Y:S01]  /*cac0*/  LOP3.LUT R10, R17, UR22, R218, 0x96, !PT ;  /* 0x00000016110a7c12 */ /* 0x000fe2000f8e96da */
[----:B------:R-:W-:Y:S01]  /*cad0*/  FMUL.FTZ R61, R165, UR37 ;  /* 0x00000025a53d7c20 */ /* 0x000fe20008410000 */
[----:B------:R-:W-:Y:S01]  /*cae0*/  SHF.R.U32.HI R12, RZ, 0x10, R14 ;  /* 0x00000010ff0c7819 */ /* 0x000fe2000001160e */
[----:B------:R-:W-:Y:S01]  /*caf0*/  FMUL.FTZ R66, R66, UR37 ;  /* 0x0000002542427c20 */ /* 0x000fe20008410000 */
[----:B------:R-:W-:Y:S01]  /*cb00*/  LOP3.LUT R6, R16, 0xff, RZ, 0xc0, !PT ;  /* 0x000000ff10067812 */ /* 0x000fe200078ec0ff */
[----:B------:R-:W-:Y:S01]  /*cb10*/  IMAD.MOV.U32 R208, RZ, RZ, R18 ;  /* 0x000000ffffd07224 */ /* 0x000fe200078e0012 */
[----:B------:R-:W-:Y:S01]  /*cb20*/  LOP3.LUT R11, R14, 0xff, RZ, 0xc0, !PT ;  /* 0x000000ff0e0b7812 */ /* 0x000fe200078ec0ff */
[----:B------:R-:W-:Y:S01]  /*cb30*/  MUFU.EX2 R45, R45 ;  /* 0x0000002d002d7308 */ /* 0x000fe20000000800 */
[----:B------:R-:W-:Y:S01]  /*cb40*/  SHF.R.U32.HI R13, RZ, 0x8, R13 ;  /* 0x00000008ff0d7819 */ /* 0x000fe2000001160d */
[----:B------:R-:W-:Y:S01]  /*cb50*/  IMAD.MOV.U32 R209, RZ, RZ, R19 ;  /* 0x000000ffffd17224 */ /* 0x000fe200078e0013 */
[----:B------:R-:W-:Y:S01]  /*cb60*/  SHF.R.U32.HI R7, RZ, 0x8, R7 ;  /* 0x00000008ff077819 */ /* 0x000fe20000011607 */
[----:B------:R-:W-:Y:S01]  /*cb70*/  FMUL.FTZ R65, R65, UR37 ;  /* 0x0000002541417c20 */ /* 0x000fe20008410000 */
[----:B------:R-:W-:Y:S01]  /*cb80*/  PRMT R4, R9, 0x5410, R4 ;  /* 0x0000541009047816 */ /* 0x000fe20000000004 */
[----:B------:R-:W-:Y:S01]  /*cb90*/  LDSM.16.MT88.4 R16, [R212+0x9000] ;  /* 0x00900000d410783b */ /* 0x000fe20000004200 */
[----:B------:R-:W-:Y:S01]  /*cba0*/  SHF.R.U32.HI R8, RZ, 0x18, R14 ;  /* 0x00000018ff087819 */ /* 0x000fe2000001160e */
[----:B------:R-:W3:Y:S01]  /*cbb0*/  MUFU.EX2 R44, R44 ;  /* 0x0000002c002c7308 */ /* 0x000ee20000000800 */
[----:B------:R-:W-:-:S02]  /*cbc0*/  LOP3.LUT R12, R12, 0xff, RZ, 0xc0, !PT ;  /* 0x000000ff0c0c7812 */ /* 0x000fc400078ec0ff */
[----:B------:R-:W-:Y:S02]  /*cbd0*/  SHF.R.U32.HI R9, RZ, 0x10, R10 ;  /* 0x00000010ff097819 */ /* 0x000fe4000001160a */
[----:B------:R-:W-:Y:S02]  /*cbe0*/  PRMT R6, R6, 0x5410, R13 ;  /* 0x0000541006067816 */ /* 0x000fe4000000000d */
[----:B------:R-:W-:Y:S02]  /*cbf0*/  PRMT R11, R11, 0x5410, R7 ;  /* 0x000054100b0b7816 */ /* 0x000fe40000000007 */
[C---:B------:R-:W-:Y:S02]  /*cc00*/  LOP3.LUT R13, R10.reuse, 0xffff, RZ, 0xc0, !PT ;  /* 0x0000ffff0a0d7812 */ /* 0x040fe400078ec0ff */
[----:B------:R-:W-:Y:S02]  /*cc10*/  LOP3.LUT R7, R10, 0xff, RZ, 0xc0, !PT ;  /* 0x000000ff0a077812 */ /* 0x000fe400078ec0ff */
[----:B------:R-:W-:-:S02]  /*cc20*/  FSETP.NEU.FTZ.AND P1, PT, R166, -INF , PT ;  /* 0xff800000a600780b */ /* 0x000fc40003f3d000 */
[----:B------:R-:W-:Y:S02]  /*cc30*/  SHF.R.U32.HI R10, RZ, 0x18, R10 ;  /* 0x00000018ff0a7819 */ /* 0x000fe4000001160a */
[----:B------:R-:W-:Y:S02]  /*cc40*/  LOP3.LUT R9, R9, 0xff, RZ, 0xc0, !PT ;  /* 0x000000ff09097812 */ /* 0x000fe400078ec0ff */
[----:B------:R-:W-:Y:S02]  /*cc50*/  PRMT R8, R12, 0x5410, R8 ;  /* 0x000054100c087816 */ /* 0x000fe40000000008 */
[----:B------:R-:W-:Y:S02]  /*cc60*/  LOP3.LUT R12, R3, 0xffff, RZ, 0xc0, !PT ;  /* 0x0000ffff030c7812 */ /* 0x000fe400078ec0ff */
[----:B------:R-:W-:Y:S02]  /*cc70*/  FSETP.NEU.FTZ.AND P0, PT, R165, -INF , PT ;  /* 0xff800000a500780b */ /* 0x000fe40003f1d000 */
[----:B------:R-:W-:-:S02]  /*cc80*/  FSEL R169, R169, RZ, P1 ;  /* 0x000000ffa9a97208 */ /* 0x000fc40000800000 */
[----:B------:R-:W-:Y:S02]  /*cc90*/  SHF.R.U32.HI R13, RZ, 0x8, R13 ;  /* 0x00000008ff0d7819 */ /* 0x000fe4000001160d */
[----:B------:R-:W-:Y:S01]  /*cca0*/  PRMT R5, R9, 0x5410, R10 ;  /* 0x0000541009057816 */ /* 0x000fe2000000000a */
[--C-:B------:R-:W-:Y:S01]  /*ccb0*/  FFMA.FTZ R39, R56, UR37, -R169.reuse ;  /* 0x0000002538277c23 */ /* 0x100fe200080108a9 */
[----:B------:R-:W-:Y:S01]  /*ccc0*/  LOP3.LUT R10, R3, 0xff, RZ, 0xc0, !PT ;  /* 0x000000ff030a7812 */ /* 0x000fe200078ec0ff */
[--C-:B------:R-:W-:Y:S01]  /*ccd0*/  FFMA.FTZ R41, R21, UR37, -R169.reuse ;  /* 0x0000002515297c23 */ /* 0x100fe200080108a9 */
[----:B------:R-:W-:Y:S01]  /*cce0*/  SHF.R.U32.HI R12, RZ, 0x8, R12 ;  /* 0x00000008ff0c7819 */ /* 0x000fe2000001160c */
[----:B------:R-:W-:Y:S01]  /*ccf0*/  FFMA.FTZ R40, R20, UR37, -R169 ;  /* 0x0000002514287c23 */ /* 0x000fe200080108a9 */
[----:B------:R-:W-:Y:S01]  /*cd00*/  SHF.R.U32.HI R9, RZ, 0x10, R3 ;  /* 0x00000010ff097819 */ /* 0x000fe20000011603 */
[----:B------:R-:W-:Y:S01]  /*cd10*/  FFMA.FTZ R38, R55, UR37, -R169 ;  /* 0x0000002537267c23 */ /* 0x000fe200080108a9 */
[----:B------:R-:W-:Y:S01]  /*cd20*/  FSEL R61, R61, RZ, P0 ;  /* 0x000000ff3d3d7208 */ /* 0x000fe20000000000 */
[----:B------:R-:W-:Y:S01]  /*cd30*/  MUFU.EX2 R41, R41 ;  /* 0x0000002900297308 */ /* 0x000fe20000000800 */
[----:B------:R-:W-:Y:S01]  /*cd40*/  PRMT R7, R7, 0x5410, R13 ;  /* 0x0000541007077816 */ /* 0x000fe2000000000d */
[----:B------:R-:W-:Y:S01]  /*cd50*/  LDSM.16.MT88.4 R20, [R214+0xa000] ;  /* 0x00a00000d614783b */ /* 0x000fe20000004200 */
[----:B------:R-:W-:Y:S01]  /*cd60*/  SHF.R.U32.HI R3, RZ, 0x18, R3 ;  /* 0x00000018ff037819 */ /* 0x000fe20000011603 */
[--C-:B------:R-:W-:Y:S01]  /*cd70*/  FFMA.FTZ R50, R50, UR37, -R61.reuse ;  /* 0x0000002532327c23 */ /* 0x100fe2000801083d */
[----:B------:R-:W-:Y:S01]  /*cd80*/  PRMT R10, R10, 0x5410, R12 ;  /* 0x000054100a0a7816 */ /* 0x000fe2000000000c */
[----:B------:R-:W-:Y:S01]  /*cd90*/  FFMA.FTZ R54, R54, UR37, -R61 ;  /* 0x0000002536367c23 */ /* 0x000fe2000801083d */
[----:B------:R-:W-:Y:S01]  /*cda0*/  FSEL R13, R166, RZ, P1 ;  /* 0x000000ffa60d7208 */ /* 0x000fe20000800000 */
[----:B------:R-:W-:Y:S01]  /*cdb0*/  MUFU.EX2 R40, R40 ;  /* 0x0000002800287308 */ /* 0x000fe20000000800 */
[----:B------:R-:W-:-:S02]  /*cdc0*/  LOP3.LUT R9, R9, 0xff, RZ, 0xc0, !PT ;  /* 0x000000ff09097812 */ /* 0x000fc400078ec0ff */
[----:B------:R-:W-:Y:S01]  /*cdd0*/  PRMT R56, R241, 0x7054, R241 ;  /* 0x00007054f1387816 */ /* 0x000fe200000000f1 */
[----:B------:R-:W-:Y:S01]  /*cde0*/  FADD.FTZ R13, R2, -R13 ;  /* 0x8000000d020d7221 */ /* 0x000fe20000010000 */
[----:B------:R-:W-:Y:S02]  /*cdf0*/  FSEL R12, R165, RZ, P0 ;  /* 0x000000ffa50c7208 */ /* 0x000fe40000000000 */
[----:B------:R-:W-:Y:S01]  /*ce00*/  PRMT R9, R9, 0x5410, R3 ;  /* 0x0000541009097816 */ /* 0x000fe20000000003 */
[----:B------:R-:W-:Y:S01]  /*ce10*/  MUFU.EX2 R39, R39 ;  /* 0x0000002700277308 */ /* 0x000fe20000000800 */
[--C-:B------:R-:W-:Y:S01]  /*ce20*/  HSET2.LE.AND R4, R4, R56.reuse, PT ;  /* 0x0000003804047233 */ /* 0x100fe20003803000 */
[----:B------:R-:W-:Y:S01]  /*ce30*/  FADD.FTZ R12, R0, -R12 ;  /* 0x8000000c000c7221 */ /* 0x000fe20000010000 */
[----:B------:R-:W-:Y:S01]  /*ce40*/  HSET2.LE.AND R2, R7, R56, PT ;  /* 0x0000003807027233 */ /* 0x000fe20003803000 */
[----:B------:R-:W-:Y:S01]  /*ce50*/  FFMA.FTZ R0, R29, UR37, -R61 ;  /* 0x000000251d007c23 */ /* 0x000fe2000801083d */
[----:B-1----:R-:W-:Y:S01]  /*ce60*/  F2FP.BF16.F32.PACK_AB R7, R42, R43 ;  /* 0x0000002b2a07723e */ /* 0x002fe200000010ff */
[----:B------:R-:W-:Y:S01]  /*ce70*/  FMUL.FTZ R13, R13, UR37 ;  /* 0x000000250d0d7c20 */ /* 0x000fe20008410000 */
[----:B------:R-:W-:Y:S01]  /*ce80*/  F2FP.BF16.F32.PACK_AB R15, R48, R49 ;  /* 0x00000031300f723e */ /* 0x000fe200000010ff */
[----:B------:R1:W-:Y:S01]  /*ce90*/  MUFU.EX2 R3, R50 ;  /* 0x0000003200037308 */ /* 0x0003e20000000800 */
[----:B------:R-:W-:Y:S01]  /*cea0*/  LOP3.LUT R7, R4, R7, RZ, 0xc0, !PT ;  /* 0x0000000704077212 */ /* 0x000fe200078ec0ff */
[----:B------:R-:W-:Y:S01]  /*ceb0*/  FMUL.FTZ R12, R12, UR37 ;  /* 0x000000250c0c7c20 */ /* 0x000fe20008410000 */
[----:B------:R-:W-:-:S02]  /*cec0*/  LOP3.LUT R4, R2, R15, RZ, 0xc0, !PT ;  /* 0x0000000f02047212 */ /* 0x000fc400078ec0ff */
[--C-:B------:R-:W-:Y:S02]  /*ced0*/  HSET2.LE.AND R6, R6, R56.reuse, PT ;  /* 0x0000003806067233 */ /* 0x100fe40003803000 */
[----:B--2---:R-:W-:Y:S01]  /*cee0*/  F2FP.BF16.F32.PACK_AB R14, R46, R47 ;  /* 0x0000002f2e0e723e */ /* 0x004fe200000010ff */
[----:B------:R-:W2:Y:S01]  /*cef0*/  MUFU.EX2 R38, R38 ;  /* 0x0000002600267308 */ /* 0x000ea20000000800 */
[--C-:B------:R-:W-:Y:S02]  /*cf00*/  HSET2.LE.AND R5, R5, R56.reuse, PT ;  /* 0x0000003805057233 */ /* 0x100fe40003803000 */
[----:B------:R-:W-:Y:S02]  /*cf10*/  LOP3.LUT R6, R6, R14, RZ, 0xc0, !PT ;  /* 0x0000000e06067212 */ /* 0x000fe400078ec0ff */
[----:B---3--:R-:W-:Y:S02]  /*cf20*/  F2FP.BF16.F32.PACK_AB R14, R44, R45 ;  /* 0x0000002d2c0e723e */ /* 0x008fe400000010ff */
[----:B------:R-:W-:Y:S01]  /*cf30*/  HSET2.LE.AND R11, R11, R56, PT ;  /* 0x000000380b0b7233 */ /* 0x000fe20003803000 */
[----:B------:R-:W-:Y:S01]  /*cf40*/  MUFU.EX2 R0, R0 ;  /* 0x0000000000007308 */ /* 0x000fe20000000800 */
[----:B-1----:R-:W-:Y:S01]  /*cf50*/  FFMA.FTZ R50, R28, UR37, -R61 ;  /* 0x000000251c327c23 */ /* 0x002fe2000801083d */
[----:B------:R-:W-:-:S02]  /*cf60*/  LOP3.LUT R5, R5, R14, RZ, 0xc0, !PT ;  /* 0x0000000e05057212 */ /* 0x000fc400078ec0ff */
[--C-:B------:R-:W-:Y:S02]  /*cf70*/  HSET2.LE.AND R8, R8, R56.reuse, PT ;  /* 0x0000003808087233 */ /* 0x100fe40003803000 */
[--C-:B------:R-:W-:Y:S02]  /*cf80*/  HSET2.LE.AND R10, R10, R56.reuse, PT ;  /* 0x000000380a0a7233 */ /* 0x100fe40003803000 */
[----:B------:R-:W1:Y:S01]  /*cf90*/  MUFU.EX2 R50, R50 ;  /* 0x0000003200327308 */ /* 0x000e620000000800 */
[----:B------:R-:W-:Y:S02]  /*cfa0*/  HSET2.LE.AND R9, R9, R56, PT ;  /* 0x0000003809097233 */ /* 0x000fe40003803000 */
[----:B--2---:R-:W-:Y:S02]  /*cfb0*/  F2FP.BF16.F32.PACK_AB R30, R38, R39 ;  /* 0x00000027261e723e */ /* 0x004fe400000010ff */
[----:B------:R-:W-:Y:S02]  /*cfc0*/  F2FP.BF16.F32.PACK_AB R28, R40, R41 ;  /* 0x00000029281c723e */ /* 0x000fe400000010ff */
[----:B------:R-:W-:Y:S01]  /*cfd0*/  LOP3.LUT R30, R11, R30, RZ, 0xc0, !PT ;  /* 0x0000001e0b1e7212 */ /* 0x000fe200078ec0ff */
[----:B------:R-:W2:Y:S01]  /*cfe0*/  MUFU.EX2 R2, R54 ;  /* 0x0000003600027308 */ /* 0x000ea20000000800 */
[----:B------:R-:W-:-:S07]  /*cff0*/  LOP3.LUT R28, R10, R28, RZ, 0xc0, !PT ;  /* 0x0000001c0a1c7212 */ /* 0x000fce00078ec0ff */
[----:B------:R-:W3:Y:S01]  /*d000*/  MUFU.EX2 R55, R13 ;  /* 0x0000000d00377308 */ /* 0x000ee20000000800 */
[----:B-1----:R-:W-:-:S04]  /*d010*/  F2FP.BF16.F32.PACK_AB R31, R0, R50 ;  /* 0x00000032001f723e */ /* 0x002fc800000010ff */
[----:B------:R-:W-:-:S03]  /*d020*/  LOP3.LUT R31, R8, R31, RZ, 0xc0, !PT ;  /* 0x0000001f081f7212 */ /* 0x000fc600078ec0ff */
[----:B------:R1:W4:Y:S01]  /*d030*/  MUFU.EX2 R54, R12 ;  /* 0x0000000c00367308 */ /* 0x0003220000000800 */
[----:B--2---:R-:W-:-:S04]  /*d040*/  F2FP.BF16.F32.PACK_AB R29, R2, R3 ;  /* 0x00000003021d723e */ /* 0x004fc800000010ff */
[----:B------:R-:W-:Y:S02]  /*d050*/  LOP3.LUT R29, R9, R29, RZ, 0xc0, !PT ;  /* 0x0000001d091d7212 */ /* 0x000fe400078ec0ff */
[----:B------:R-:W2:Y:S01]  /*d060*/  LDSM.16.MT88.4 R8, [R214+0xb000] ;  /* 0x00b00000d608783b */ /* 0x000ea20000004200 */
[----:B------:R-:W4:Y:S01]  /*d070*/  MUFU.EX2 R66, R66 ;  /* 0x0000004200427308 */ /* 0x000f220000000800 */
[-C--:B---3--:R-:W-:Y:S01]  /*d080*/  FMUL.FTZ R140, R140, R55.reuse ;  /* 0x000000378c8c7220 */ /* 0x088fe20000410000 */
[----:B------:R-:W-:-:S06]  /*d090*/  FMUL.FTZ R141, R141, R55 ;  /* 0x000000378d8d7220 */ /* 0x000fcc0000410000 */
[----:B------:R-:W3:Y:S01]  /*d0a0*/  MUFU.EX2 R65, R65 ;  /* 0x0000004100417308 */ /* 0x000ee20000000800 */
[----:B-1----:R-:W1:Y:S01]  /*d0b0*/  LDSM.16.MT88.4 R12, [R212+0xa000] ;  /* 0x00a00000d40c783b */ /* 0x002e620000004200 */
[-C--:B----4-:R-:W-:Y:S01]  /*d0c0*/  FMUL.FTZ R142, R142, R54.reuse ;  /* 0x000000368e8e7220 */ /* 0x090fe20000410000 */
[----:B------:R-:W-:Y:S01]  /*d0d0*/  FMUL.FTZ R143, R143, R54 ;  /* 0x000000368f8f7220 */ /* 0x000fe20000410000 */
[--C-:B------:R-:W-:Y:S01]  /*d0e0*/  FFMA.FTZ R185, R251, UR37, -R169.reuse ;  /* 0x00000025fbb97c23 */ /* 0x100fe200080108a9 */
        /* <DEDUP_REMOVED lines=10> */
[----:B------:R-:W-:Y:S01]  /*d190*/  FFMA.FTZ R252, R252, UR37, -R169 ;  /* 0x00000025fcfc7c23 */ /* 0x000fe200080108a9 */
        /* <DEDUP_REMOVED lines=11> */
[----:B------:R-:W-:Y:S01]  /*d250*/  MUFU.EX2 R185, R185 ;  /* 0x000000b900b97308 */ /* 0x000fe20000000800 */
        /* <DEDUP_REMOVED lines=24> */
[----:B------:R-:W-:Y:S01]  /*d3e0*/  FMUL.FTZ R93, R93, R55 ;  /* 0x000000375d5d7220 */ /* 0x000fe20000410000 */
[-C--:B------:R-:W-:Y:S01]  /*d3f0*/  FMUL.FTZ R94, R94, R54.reuse ;  /* 0x000000365e5e7220 */ /* 0x080fe20000410000 */
[----:B------:R-:W-:Y:S01]  /*d400*/  FMUL.FTZ R95, R95, R54 ;  /* 0x000000365f5f7220 */ /* 0x000fe20000410000 */
[----:B------:R-:W-:Y:S01]  /*d410*/  HMMA.16816.F32.BF16 R108, R4, R8, R108 ;  /* 0x00000008046c723c */ /* 0x000fe2000004186c */
[----:B------:R-:W-:-:S04]  /*d420*/  IMAD.WIDE.U32 R12, R183, -0x2daee0ad, RZ ;  /* 0xd2511f53b70c7825 */ /* 0x000fc800078e00ff */
[-C--:B------:R-:W-:Y:S01]  /*d430*/  FMUL.FTZ R100, R100, R55.reuse ;  /* 0x0000003764647220 */ /* 0x080fe20000410000 */
[----:B------:R-:W1:Y:S01]  /*d440*/  MUFU.EX2 R183, R252 ;  /* 0x000000fc00b77308 */ /* 0x000e620000000800 */
[-C--:B------:R-:W-:Y:S01]  /*d450*/  FMUL.FTZ R101, R101, R55.reuse ;  /* 0x0000003765657220 */ /* 0x080fe20000410000 */
[-C--:B------:R-:W-:Y:S01]  /*d460*/  FMUL.FTZ R102, R102, R54.reuse ;  /* 0x0000003666667220 */ /* 0x080fe20000410000 */
[----:B------:R-:W-:Y:S01]  /*d470*/  HMMA.16816.F32.BF16 R120, R4, R10, R120 ;  /* 0x0000000a0478723c */ /* 0x000fe20000041878 */
[----:B------:R-:W-:Y:S01]  /*d480*/  SHF.R.U32.HI R8, RZ, 0x10, R12 ;  /* 0x00000010ff087819 */ /* 0x000fe2000001160c */
[-C--:B------:R-:W-:Y:S01]  /*d490*/  FMUL.FTZ R103, R103, R54.reuse ;  /* 0x0000003667677220 */ /* 0x080fe20000410000 */
[-C--:B------:R-:W-:Y:S01]  /*d4a0*/  FMUL.FTZ R124, R124, R55.reuse ;  /* 0x000000377c7c7220 */ /* 0x080fe20000410000 */
[-C--:B------:R-:W-:Y:S01]  /*d4b0*/  FMUL.FTZ R125, R125, R55.reuse ;  /* 0x000000377d7d7220 */ /* 0x080fe20000410000 */
[-C--:B------:R-:W-:Y:S01]  /*d4c0*/  FMUL.FTZ R128, R128, R55.reuse ;  /* 0x0000003780807220 */ /* 0x080fe20000410000 */
[----:B------:R-:W-:Y:S01]  /*d4d0*/  FMUL.FTZ R129, R129, R55 ;  /* 0x0000003781817220 */ /* 0x000fe20000410000 */
[----:B------:R-:W-:Y:S01]  /*d4e0*/  LOP3.LUT R10, R12, 0xffff, RZ, 0xc0, !PT ;  /* 0x0000ffff0c0a7812 */ /* 0x000fe200078ec0ff */
[-C--:B------:R-:W-:Y:S01]  /*d4f0*/  FMUL.FTZ R126, R126, R54.reuse ;  /* 0x000000367e7e7220 */ /* 0x080fe20000410000 */
[-C--:B------:R-:W-:Y:S01]  /*d500*/  FMUL.FTZ R127, R127, R54.reuse ;  /* 0x000000367f7f7220 */ /* 0x080fe20000410000 */
[-C--:B------:R-:W-:Y:S01]  /*d510*/  FMUL.FTZ R130, R130, R54.reuse ;  /* 0x0000003682827220 */ /* 0x080fe20000410000 */
[----:B------:R-:W-:Y:S01]  /*d520*/  FMUL.FTZ R131, R131, R54 ;  /* 0x0000003683837220 */ /* 0x000fe20000410000 */
[----:B------:R-:W-:Y:S01]  /*d530*/  LOP3.LUT R9, R12, 0xff, RZ, 0xc0, !PT ;  /* 0x000000ff0c097812 */ /* 0x000fe200078ec0ff */
[-C--:B------:R-:W-:Y:S01]  /*d540*/  FMUL.FTZ R160, R160, R66.reuse ;  /* 0x00000042a0a07220 */ /* 0x080fe20000410000 */
[----:B------:R-:W-:Y:S01]  /*d550*/  SHF.R.U32.HI R10, RZ, 0x8, R10 ;  /* 0x00000008ff0a7819 */ /* 0x000fe2000001160a */
[----:B------:R-:W-:Y:S01]  /*d560*/  FMUL.FTZ R161, R161, R66 ;  /* 0x00000042a1a17220 */ /* 0x000fe20000410000 */
[----:B------:R-:W-:Y:S01]  /*d570*/  LOP3.LUT R8, R8, 0xff, RZ, 0xc0, !PT ;  /* 0x000000ff08087812 */ /* 0x000fe200078ec0ff */
[-C--:B------:R-:W-:Y:S01]  /*d580*/  FMUL.FTZ R162, R162, R65.reuse ;  /* 0x00000041a2a27220 */ /* 0x080fe20000410000 */
[----:B------:R-:W-:Y:S01]  /*d590*/  SHF.R.U32.HI R11, RZ, 0x18, R12 ;  /* 0x00000018ff0b7819 */ /* 0x000fe2000001160c */
[----:B------:R-:W-:Y:S01]  /*d5a0*/  FMUL.FTZ R163, R163, R65 ;  /* 0x00000041a3a37220 */ /* 0x000fe20000410000 */
[----:B------:R-:W-:Y:S01]  /*d5b0*/  LOP3.LUT R188, R13, UR29, R188, 0x96, !PT ;  /* 0x0000001d0dbc7c12 */ /* 0x000fe2000f8e96bc */
[----:B------:R-:W-:Y:S01]  /*d5c0*/  HMMA.16816.F32.BF16 R156, R28, R24, R156 ;  /* 0x000000181c9c723c */ /* 0x000fe2000004189c */
[----:B------:R-:W-:-:S02]  /*d5d0*/  PRMT R9, R9, 0x5410, R10 ;  /* 0x0000541009097816 */ /* 0x000fc4000000000a */
[----:B------:R-:W-:Y:S01]  /*d5e0*/  PRMT R8, R8, 0x5410, R11 ;  /* 0x0000541008087816 */ /* 0x000fe2000000000b */
[-C--:B------:R-:W-:Y:S01]  /*d5f0*/  FMUL.FTZ R132, R132, R66.reuse ;  /* 0x0000004284847220 */ /* 0x080fe20000410000 */
[----:B------:R-:W-:Y:S01]  /*d600*/  LOP3.LUT R11, R188, 0xffff, RZ, 0xc0, !PT ;  /* 0x0000ffffbc0b7812 */ /* 0x000fe200078ec0ff */
[C---:B------:R-:W-:Y:S01]  /*d610*/  HMMA.16816.F32.BF16 R152, R28.reuse, R26, R152 ;  /* 0x0000001a1c98723c */ /* 0x040fe20000041898 */
[----:B------:R-:W-:Y:S01]  /*d620*/  SHF.R.U32.HI R10, RZ, 0x10, R188 ;  /* 0x00000010ff0a7819 */ /* 0x000fe200000116bc */
[-C--:B------:R-:W-:Y:S01]  /*d630*/  FMUL.FTZ R133, R133, R66.reuse ;  /* 0x0000004285857220 */ /* 0x080fe20000410000 */
[-C--:B------:R-:W-:Y:S01]  /*d640*/  FMUL.FTZ R134, R134, R65.reuse ;  /* 0x0000004186867220 */ /* 0x080fe20000410000 */
[-C--:B------:R-:W-:Y:S02]  /*d650*/  FMUL.FTZ R135, R135, R65.reuse ;  /* 0x0000004187877220 */ /* 0x080fe40000410000 */
[----:B------:R-:W-:Y:S01]  /*d660*/  HMMA.16816.F32.BF16 R72, R28, R16, R72 ;  /* 0x000000101c48723c */ /* 0x000fe20000041848 */
[-C--:B------:R-:W-:Y:S01]  /*d670*/  FMUL.FTZ R148, R148, R66.reuse ;  /* 0x0000004294947220 */ /* 0x080fe20000410000 */
[----:B------:R-:W-:Y:S01]  /*d680*/  FMUL.FTZ R149, R149, R66 ;  /* 0x0000004295957220 */ /* 0x000fe20000410000 */
[----:B------:R-:W-:-:S03]  /*d690*/  FMUL.FTZ R150, R150, R65 ;  /* 0x0000004196967220 */ /* 0x000fc60000410000 */
[----:B------:R-:W-:Y:S01]  /*d6a0*/  HMMA.16816.F32.BF16 R76, R28, R18, R76 ;  /* 0x000000121c4c723c */ /* 0x000fe2000004184c */
[----:B------:R-:W-:Y:S01]  /*d6b0*/  FMUL.FTZ R151, R151, R65 ;  /* 0x0000004197977220 */ /* 0x000fe20000410000 */
[-C--:B------:R-:W-:Y:S01]  /*d6c0*/  FMUL.FTZ R68, R68, R66.reuse ;  /* 0x0000004244447220 */ /* 0x080fe20000410000 */
[----:B------:R-:W-:-:S03]  /*d6d0*/  FMUL.FTZ R69, R69, R66 ;  /* 0x0000004245457220 */ /* 0x000fc60000410000 */
        /* <DEDUP_REMOVED lines=18> */
[-C--:B------:R-:W-:Y:S01]  /*d800*/  FMUL.FTZ R99, R99, R65.reuse ;  /* 0x0000004163637220 */ /* 0x080fe20000410000 */
[-C--:B------:R-:W-:Y:S01]  /*d810*/  FMUL.FTZ R104, R104, R66.reuse ;  /* 0x0000004268687220 */ /* 0x080fe20000410000 */
[----:B------:R-:W-:Y:S01]  /*d820*/  FMUL.FTZ R105, R105, R66 ;  /* 0x0000004269697220 */ /* 0x000fe20000410000 */
[----:B------:R-:W-:Y:S02]  /*d830*/  FMUL.FTZ R106, R106, R65 ;  /* 0x000000416a6a7220 */ /* 0x000fe40000410000 */
[----:B------:R-:W-:Y:S02]  /*d840*/  IMAD.MOV.U32 R30, RZ, RZ, R218 ;  /* 0x000000ffff1e7224 */ /* 0x000fe400078e00da */
[----:B------:R-:W-:Y:S02]  /*d850*/  IMAD.MOV.U32 R28, RZ, RZ, R216 ;  /* 0x000000ffff1c7224 */ /* 0x000fe400078e00d8 */
[----:B------:R-:W-:-:S02]  /*d860*/  IMAD.MOV.U32 R29, RZ, RZ, R217 ;  /* 0x000000ffff1d7224 */ /* 0x000fc400078e00d9 */
[-C--:B------:R-:W-:Y:S01]  /*d870*/  FMUL.FTZ R107, R107, R65.reuse ;  /* 0x000000416b6b7220 */ /* 0x080fe20000410000 */
[-C--:B------:R-:W-:Y:S01]  /*d880*/  FMUL.FTZ R136, R136, R66.reuse ;  /* 0x0000004288887220 */ /* 0x080fe20000410000 */
[----:B------:R-:W-:Y:S01]  /*d890*/  FMUL.FTZ R137, R137, R66 ;  /* 0x0000004289897220 */ /* 0x000fe20000410000 */
[-C--:B------:R-:W-:Y:S01]  /*d8a0*/  FMUL.FTZ R138, R138, R65.reuse ;  /* 0x000000418a8a7220 */ /* 0x080fe20000410000 */
[----:B------:R-:W-:Y:S01]  /*d8b0*/  FMUL.FTZ R139, R139, R65 ;  /* 0x000000418b8b7220 */ /* 0x000fe20000410000 */
[----:B------:R-:W-:Y:S01]  /*d8c0*/  HMMA.16816.F32.BF16 R160, R4, R24, R160 ;  /* 0x0000001804a0723c */ /* 0x000fe200000418a0 */
[----:B------:R-:W-:Y:S01]  /*d8d0*/  FFMA.FTZ R190, R250, UR37, -R61 ;  /* 0x00000025fabe7c23 */ /* 0x000fe2000801083d */
[----:B------:R-:W-:Y:S01]  /*d8e0*/  IMAD.MOV.U32 R31, RZ, RZ, R219 ;  /* 0x000000ffff1f7224 */ /* 0x000fe200078e00db */
[----:B------:R-:W-:Y:S01]  /*d8f0*/  SHF.R.U32.HI R11, RZ, 0x8, R11 ;  /* 0x00000008ff0b7819 */ /* 0x000fe2000001160b */
[----:B------:R-:W-:Y:S01]  /*d900*/  IMAD.MOV.U32 R250, RZ, RZ, R30 ;  /* 0x000000fffffa7224 */ /* 0x000fe200078e001e */
[----:B------:R-:W-:-:S02]  /*d910*/  LOP3.LUT R10, R10, 0xff, RZ, 0xc0, !PT ;  /* 0x000000ff0a0a7812 */ /* 0x000fc400078ec0ff */
[--C-:B------:R-:W-:Y:S01]  /*d920*/  HSET2.LE.AND R9, R9, R56.reuse, PT ;  /* 0x0000003809097233 */ /* 0x100fe20003803000 */
[----:B------:R-:W-:Y:S01]  /*d930*/  IMAD.MOV.U32 R24, RZ, RZ, R28 ;  /* 0x000000ffff187224 */ /* 0x000fe200078e001c */
[----:B------:R-:W-:Y:S01]  /*d940*/  LOP3.LUT R28, R188, 0xff, RZ, 0xc0, !PT ;  /* 0x000000ffbc1c7812 */ /* 0x000fe200078ec0ff */
[----:B------:R-:W-:Y:S01]  /*d950*/  IMAD.MOV.U32 R25, RZ, RZ, R29 ;  /* 0x000000ffff197224 */ /* 0x000fe200078e001d */
[----:B------:R-:W-:Y:S01]  /*d960*/  SHF.R.U32.HI R29, RZ, 0x18, R188 ;  /* 0x00000018ff1d7819 */ /* 0x000fe200000116bc */
[--C-:B------:R-:W-:Y:S01]  /*d970*/  FFMA.FTZ R189, R235, UR37, -R61.reuse ;  /* 0x00000025ebbd7c23 */ /* 0x100fe2000801083d */
[----:B-1----:R-:W-:Y:S01]  /*d980*/  F2FP.BF16.F32.PACK_AB R30, R185, R183 ;  /* 0x000000b7b91e723e */ /* 0x002fe200000010ff */
[----:B------:R-:W-:Y:S01]  /*d990*/  FFMA.FTZ R188, R226, UR37, -R61 ;  /* 0x00000025e2bc7c23 */ /* 0x000fe2000801083d */
[----:B------:R-:W-:Y:S01]  /*d9a0*/  IMAD.MOV.U32 R251, RZ, RZ, R31 ;  /* 0x000000fffffb7224 */ /* 0x000fe200078e001f */
[C---:B------:R-:W-:Y:S01]  /*d9b0*/  HMMA.16816.F32.BF16 R132, R4.reuse, R34, R132 ;  /* 0x000000220484723c */ /* 0x040fe20000041884 */
[----:B------:R-:W-:Y:S01]  /*d9c0*/  PRMT R28, R28, 0x5410, R11 ;  /* 0x000054101c1c7816 */ /* 0x000fe2000000000b */
[----:B------:R-:W-:Y:S01]  /*d9d0*/  FFMA.FTZ R179, R179, UR37, -R169 ;  /* 0x00000025b3b37c23 */ /* 0x000fe200080108a9 */
[----:B------:R-:W-:Y:S01]  /*d9e0*/  PRMT R29, R10, 0x5410, R29 ;  /* 0x000054100a1d7816 */ /* 0x000fe2000000001d */
[----:B------:R-:W-:Y:S01]  /*d9f0*/  FFMA.FTZ R171, R171, UR37, -R169 ;  /* 0x00000025abab7c23 */ /* 0x000fe200080108a9 */
[----:B------:R-:W-:Y:S01]  /*da00*/  LOP3.LUT R30, R9, R30, RZ, 0xc0, !PT ;  /* 0x0000001e091e7212 */ /* 0x000fe200078ec0ff */
[C---:B------:R-:W-:Y:S01]  /*da10*/  HMMA.16816.F32.BF16 R148, R4.reuse, R26, R148 ;  /* 0x0000001a0494723c */ /* 0x040fe20000041894 */
[----:B------:R-:W-:Y:S01]  /*da20*/  IMAD.MOV.U32 R34, RZ, RZ, R24 ;  /* 0x000000ffff227224 */ /* 0x000fe200078e0018 */
[--C-:B------:R-:W-:Y:S01]  /*da30*/  HSET2.LE.AND R31, R8, R56.reuse, PT ;  /* 0x00000038081f7233 */ /* 0x100fe20003803000 */
[----:B------:R-:W-:Y:S01]  /*da40*/  IMAD.MOV.U32 R35, RZ, RZ, R25 ;  /* 0x000000ffff237224 */ /* 0x000fe200078e0019 */
[----:B------:R-:W-:Y:S02]  /*da50*/  LDSM.16.MT88.4 R8, [R214+0xb400] ;  /* 0x00b40000d608783b */ /* 0x000fe40000004200 */
[C---:B------:R-:W-:Y:S02]  /*da60*/  HMMA.16816.F32.BF16 R68, R4.reuse, R16, R68 ;  /* 0x000000100444723c */ /* 0x040fe40000041844 */
[----:B------:R-:W1:Y:S01]  /*da70*/  LDSM.16.MT88.4 R24, [R214+0x9400] ;  /* 0x00940000d618783b */ /* 0x000e620000004200 */
[----:B------:R-:W-:Y:S03]  /*da80*/  MUFU.EX2 R189, R189 ;  /* 0x000000bd00bd7308 */ /* 0x000fe60000000800 */
[C---:B------:R-:W-:Y:S01]  /*da90*/  HMMA.16816.F32.BF16 R80, R4.reuse, R18, R80 ;  /* 0x000000120450723c */ /* 0x040fe20000041850 */
[----:B------:R-:W-:Y:S05]  /*daa0*/  LDSM.16.MT88.4 R16, [R214+0xa400] ;  /* 0x00a40000d610783b */ /* 0x000fea0000004200 */
[C---:B------:R-:W-:Y:S01]  /*dab0*/  HMMA.16816.F32.BF16 R84, R4.reuse, R20, R84 ;  /* 0x000000140454723c */ /* 0x040fe20000041854 */
[----:B------:R-:W2:Y:S01]  /*dac0*/  MUFU.EX2 R188, R188 ;  /* 0x000000bc00bc7308 */ /* 0x000ea20000000800 */
[----:B------:R-:W-:Y:S01]  /*dad0*/  FFMA.FTZ R195, R195, UR37, -R61 ;  /* 0x00000025c3c37c23 */ /* 0x000fe2000801083d */
[----:B------:R3:W5:Y:S03]  /*dae0*/  LDL.LU.64 R218, [R1+0x8] ;  /* 0x0000080001da7983 */ /* 0x0007660000300a00 */
[C---:B------:R-:W-:Y:S01]  /*daf0*/  HMMA.16816.F32.BF16 R96, R4.reuse, R22, R96 ;  /* 0x000000160460723c */ /* 0x040fe20000041860 */
[----:B------:R-:W4:Y:S05]  /*db00*/  LDSM.16.MT88.4 R20, [R212+0x9400] ;  /* 0x00940000d414783b */ /* 0x000f2a0000004200 */
[C---:B------:R-:W-:Y:S01]  /*db10*/  HMMA.16816.F32.BF16 R104, R4.reuse, R14, R104 ;  /* 0x0000000e0468723c */ /* 0x040fe20000041868 */
[----:B------:R-:W3:Y:S05]  /*db20*/  LDSM.16.MT88.4 R12, [R212+0xa400] ;  /* 0x00a40000d40c783b */ /* 0x000eea0000004200 */
[----:B------:R-:W-:Y:S01]  /*db30*/  HMMA.16816.F32.BF16 R136, R4, R32, R136 ;  /* 0x000000200488723c */ /* 0x000fe20000041888 */
[----:B------:R-:W3:Y:S01]  /*db40*/  LDSM.16.MT88.4 R4, [R212+0xb400] ;  /* 0x00b40000d404783b */ /* 0x000ee20000004200 */
[----:B------:R-:W-:Y:S08]  /*db50*/  MUFU.EX2 R179, R179 ;  /* 0x000000b300b37308 */ /* 0x000ff00000000800 */
[----:B------:R-:W-:Y:S08]  /*db60*/  MUFU.EX2 R190, R190 ;  /* 0x000000be00be7308 */ /* 0x000ff00000000800 */
[----:B------:R-:W1:Y:S01]  /*db70*/  MUFU.EX2 R171, R171 ;  /* 0x000000ab00ab7308 */ /* 0x000e620000000800 */
[----:B--2---:R-:W-:Y:S01]  /*db80*/  F2FP.BF16.F32.PACK_AB R32, R188, R189 ;  /* 0x000000bdbc20723e */ /* 0x004fe200000010ff */
[----:B------:R2:W5:Y:S01]  /*db90*/  LDL.LU.64 R216, [R1] ;  /* 0x0000000001d87983 */ /* 0x0005620000300a00 */
[--C-:B------:R-:W-:Y:S01]  /*dba0*/  HSET2.LE.AND R28, R28, R56.reuse, PT ;  /* 0x000000381c1c7233 */ /* 0x100fe20003803000 */
[--C-:B------:R-:W-:Y:S01]  /*dbb0*/  FFMA.FTZ R201, R201, UR37, -R60.reuse ;  /* 0x00000025c9c97c23 */ /* 0x100fe2000801083c */
[----:B------:R-:W-:Y:S01]  /*dbc0*/  LOP3.LUT R31, R31, R32, RZ, 0xc0, !PT ;  /* 0x000000201f1f7212 */ /* 0x000fe200078ec0ff */
[--C-:B------:R-:W-:Y:S01]  /*dbd0*/  FFMA.FTZ R202, R202, UR37, -R60.reuse ;  /* 0x00000025caca7c23 */ /* 0x100fe2000801083c */
[----:B------:R-:W-:Y:S01]  /*dbe0*/  HSET2.LE.AND R29, R29, R56, PT ;  /* 0x000000381d1d7233 */ /* 0x000fe20003803000 */
[----:B------:R-:W4:Y:S01]  /*dbf0*/  MUFU.EX2 R195, R195 ;  /* 0x000000c300c37308 */ /* 0x000f220000000800 */
[--C-:B------:R-:W-:Y:S01]  /*dc00*/  FFMA.FTZ R209, R211, UR37, -R53.reuse ;  /* 0x00000025d3d17c23 */ /* 0x100fe20008010835 */
[--C-:B------:R-:W-:Y:S01]  /*dc10*/  FFMA.FTZ R186, R186, UR37, -R60.reuse ;  /* 0x00000025baba7c23 */ /* 0x100fe2000801083c */
[----:B------:R-:W-:Y:S01]  /*dc20*/  FFMA.FTZ R187, R187, UR37, -R60 ;  /* 0x00000025bbbb7c23 */ /* 0x000fe2000801083c */
[--C-:B------:R-:W-:Y:S01]  /*dc30*/  FFMA.FTZ R192, R192, UR37, -R53.reuse ;  /* 0x00000025c0c07c23 */ /* 0x100fe20008010835 */
[----:B------:R-:W-:Y:S01]  /*dc40*/  FFMA.FTZ R193, R193, UR37, -R53 ;  /* 0x00000025c1c17c23 */ /* 0x000fe20008010835 */
[----:B------:R-:W-:Y:S01]  /*dc50*/  UIADD3 UR4, UR4, 0x1, URZ ;  /* 0x0000000104047890 */ /* 0x000fe2000fffe03f */
[----:B------:R-:W-:Y:S01]  /*dc60*/  IMAD.U32 R248, RZ, RZ, UR33 ;  /* 0x00000021fff87e24 */ /* 0x000fe2000f8e00ff */
[----:B------:R-:W-:Y:S01]  /*dc70*/  MUFU.EX2 R201, R201 ;  /* 0x000000c900c97308 */ /* 0x000fe20000000800 */
[----:B-1----:R-:W-:Y:S01]  /*dc80*/  F2FP.BF16.F32.PACK_AB R32, R171, R179 ;  /* 0x000000b3ab20723e */ /* 0x002fe200000010ff */
[--C-:B------:R-:W-:Y:S01]  /*dc90*/  FFMA.FTZ R194, R194, UR37, -R169.reuse ;  /* 0x00000025c2c27c23 */ /* 0x100fe200080108a9 */
[----:B------:R-:W-:Y:S01]  /*dca0*/  FFMA.FTZ R203, R203, UR37, -R169 ;  /* 0x00000025cbcb7c23 */ /* 0x000fe200080108a9 */
[----:B------:R-:W-:Y:S01]  /*dcb0*/  LOP3.LUT R248, R249, UR4, R248, 0x96, !PT ;  /* 0x00000004f9f87c12 */ /* 0x000fe2000f8e96f8 */
[--C-:B------:R-:W-:Y:S01]  /*dcc0*/  FFMA.FTZ R191, R191, UR37, -R61.reuse ;  /* 0x00000025bfbf7c23 */ /* 0x100fe2000801083d */
[----:B------:R-:W-:Y:S01]  /*dcd0*/  LOP3.LUT R28, R28, R32, RZ, 0xc0, !PT ;  /* 0x000000201c1c7212 */ /* 0x000fe200078ec0ff */
[----:B------:R-:W-:Y:S01]  /*dce0*/  FFMA.FTZ R200, R200, UR37, -R61 ;  /* 0x00000025c8c87c23 */ /* 0x000fe2000801083d */
[----:B------:R-:W-:Y:S01]  /*dcf0*/  MUFU.EX2 R202, R202 ;  /* 0x000000ca00ca7308 */ /* 0x000fe20000000800 */
[----:B----4-:R-:W-:Y:S01]  /*dd00*/  F2FP.BF16.F32.PACK_AB R32, R195, R190 ;  /* 0x000000bec320723e */ /* 0x010fe200000010ff */
[----:B------:R-:W-:-:S04]  /*dd10*/  IMAD.WIDE.U32 R248, R248, -0x326172a9, RZ ;  /* 0xcd9e8d57f8f87825 */ /* 0x000fc800078e00ff */
[--C-:B------:R-:W-:Y:S01]  /*dd20*/  FFMA.FTZ R196, R196, UR37, -R169.reuse ;  /* 0x00000025c4c47c23 */ /* 0x100fe200080108a9 */
[----:B------:R-:W-:Y:S01]  /*dd30*/  FFMA.FTZ R197, R197, UR37, -R169 ;  /* 0x00000025c5c57c23 */ /* 0x000fe200080108a9 */
[----:B------:R-:W-:Y:S01]  /*dd40*/  LOP3.LUT R29, R29, R32, RZ, 0xc0, !PT ;  /* 0x000000201d1d7212 */ /* 0x000fe200078ec0ff */
[--C-:B------:R-:W-:Y:S01]  /*dd50*/  FFMA.FTZ R198, R198, UR37, -R61.reuse ;  /* 0x00000025c6c67c23 */ /* 0x100fe2000801083d */
[----:B------:R-:W-:Y:S01]  /*dd60*/  LOP3.LUT R246, R249, UR21, R246, 0x96, !PT ;  /* 0x00000015f9f67c12 */ /* 0x000fe2000f8e96f6 */
[----:B------:R-:W-:Y:S01]  /*dd70*/  MUFU.EX2 R209, R209 ;  /* 0x000000d100d17308 */ /* 0x000fe20000000800 */
[----:B------:R-:W-:Y:S01]  /*dd80*/  FFMA.FTZ R199, R199, UR37, -R61 ;  /* 0x00000025c7c77c23 */ /* 0x000fe2000801083d */
[----:B------:R-:W-:Y:S01]  /*dd90*/  LOP3.LUT R184, R249, UR21, R184, 0x96, !PT ;  /* 0x00000015f9b87c12 */ /* 0x000fe2000f8e96b8 */
[----:B------:R-:W-:Y:S01]  /*dda0*/  FFMA.FTZ R175, R175, UR37, -R60 ;  /* 0x00000025afaf7c23 */ /* 0x000fe2000801083c */
[----:B------:R-:W-:Y:S01]  /*ddb0*/  HMMA.16816.F32.BF16 R156, R28, R24, R156 ;  /* 0x000000181c9c723c */ /* 0x000fe2000004189c */
[----:B------:R-:W-:-:S04]  /*ddc0*/  IMAD.WIDE.U32 R246, R246, -0x2daee0ad, RZ ;  /* 0xd2511f53f6f67825 */ /* 0x000fc800078e00ff */
[----:B------:R-:W-:Y:S01]  /*ddd0*/  FFMA.FTZ R176, R176, UR37, -R60 ;  /* 0x00000025b0b07c23 */ /* 0x000fe2000801083c */
[--C-:B------:R-:W-:Y:S01]  /*dde0*/  FFMA.FTZ R177, R177, UR37, -R53.reuse ;  /* 0x00000025b1b17c23 */ /* 0x100fe20008010835 */
[----:B------:R-:W1:Y:S01]  /*ddf0*/  MUFU.EX2 R186, R186 ;  /* 0x000000ba00ba7308 */ /* 0x000e620000000800 */
[--C-:B------:R-:W-:Y:S01]  /*de00*/  FFMA.FTZ R178, R178, UR37, -R53.reuse ;  /* 0x00000025b2b27c23 */ /* 0x100fe20008010835 */
[C---:B------:R-:W-:Y:S01]  /*de10*/  HMMA.16816.F32.BF16 R152, R28.reuse, R26, R152 ;  /* 0x0000001a1c98723c */ /* 0x040fe20000041898 */
[----:B------:R-:W-:Y:S01]  /*de20*/  LOP3.LUT R238, R247, UR18, R238, 0x96, !PT ;  /* 0x00000012f7ee7c12 */ /* 0x000fe2000f8e96ee */
[--C-:B------:R-:W-:Y:S01]  /*de30*/  FFMA.FTZ R164, R164, UR37, -R60.reuse ;  /* 0x00000025a4a47c23 */ /* 0x100fe2000801083c */
[----:B------:R-:W-:Y:S01]  /*de40*/  FFMA.FTZ R172, R172, UR37, -R60 ;  /* 0x00000025acac7c23 */ /* 0x000fe2000801083c */
[--C-:B------:R-:W-:Y:S01]  /*de50*/  FFMA.FTZ R173, R173, UR37, -R53.reuse ;  /* 0x00000025adad7c23 */ /* 0x100fe20008010835 */
[----:B------:R-:W-:Y:S01]  /*de60*/  FFMA.FTZ R174, R174, UR37, -R53 ;  /* 0x00000025aeae7c23 */ /* 0x000fe20008010835 */
[----:B------:R-:W-:Y:S01]  /*de70*/  HMMA.16816.F32.BF16 R72, R28, R20, R72 ;  /* 0x000000141c48723c */ /* 0x000fe20000041848 */
[----:B------:R-:W-:Y:S01]  /*de80*/  MUFU.EX2 R187, R187 ;  /* 0x000000bb00bb7308 */ /* 0x000fe20000000800 */
[----:B------:R-:W-:-:S04]  /*de90*/  IMAD.WIDE.U32 R238, R238, -0x326172a9, RZ ;  /* 0xcd9e8d57eeee7825 */ /* 0x000fc800078e00ff */
[--C-:B------:R-:W-:Y:S01]  /*dea0*/  FFMA.FTZ R63, R63, UR37, -R61.reuse ;  /* 0x000000253f3f7c23 */ /* 0x100fe2000801083d */
[----:B------:R-:W-:Y:S01]  /*deb0*/  FFMA.FTZ R62, R62, UR37, -R61 ;  /* 0x000000253e3e7c23 */ /* 0x000fe2000801083d */
[--C-:B------:R-:W-:Y:S01]  /*dec0*/  FFMA.FTZ R170, R170, UR37, -R169.reuse ;  /* 0x00000025aaaa7c23 */ /* 0x100fe200080108a9 */
[C---:B------:R-:W-:Y:S01]  /*ded0*/  HMMA.16816.F32.BF16 R76, R28.reuse, R22, R76 ;  /* 0x000000161c4c723c */ /* 0x040fe2000004184c */
[----:B------:R-:W-:Y:S01]  /*dee0*/  LOP3.LUT R236, R239, UR17, R236, 0x96, !PT ;  /* 0x00000011efec7c12 */ /* 0x000fe2000f8e96ec */
[----:B------:R-:W-:Y:S01]  /*def0*/  FFMA.FTZ R67, R67, UR37, -R169 ;  /* 0x0000002543437c23 */ /* 0x000fe200080108a9 */
[----:B------:R-:W4:Y:S01]  /*df00*/  MUFU.EX2 R192, R192 ;  /* 0x000000c000c07308 */ /* 0x000f220000000800 */
[----:B------:R-:W-:Y:S01]  /*df10*/  FFMA.FTZ R49, R232, R66, R49 ;  /* 0x00000042e8317223 */ /* 0x000fe20000010031 */
[----:B------:R-:W-:Y:S01]  /*df20*/  FFMA.FTZ R45, R231, R65, R45 ;  /* 0x00000041e72d7223 */ /* 0x000fe2000001002d */
[C---:B------:R-:W-:Y:S01]  /*df30*/  HMMA.16816.F32.BF16 R88, R28.reuse, R16, R88 ;  /* 0x000000101c58723c */ /* 0x040fe20000041858 */
[----:B------:R-:W-:Y:S01]  /*df40*/  FFMA.FTZ R41, R230, R55, R41 ;  /* 0x00000037e6297223 */ /* 0x000fe20000010029 */
[----:B------:R-:W-:Y:S01]  /*df50*/  FFMA.FTZ R3, R227, R54, R3 ;  /* 0x00000036e3037223 */ /* 0x000fe20000010003 */
[----:B------:R-:W-:Y:S01]  /*df60*/  FADD.FTZ R49, R48, R49 ;  /* 0x0000003130317221 */ /* 0x000fe20000010000 */
[----:B------:R-:W-:Y:S01]  /*df70*/  FADD.FTZ R45, R44, R45 ;  /* 0x0000002d2c2d7221 */ /* 0x000fe20000010000 */
[----:B------:R-:W2:Y:S01]  /*df80*/  MUFU.EX2 R193, R193 ;  /* 0x000000c100c17308 */ /* 0x000ea20000000800 */
[C---:B------:R-:W-:Y:S01]  /*df90*/  HMMA.16816.F32.BF16 R92, R28.reuse, R18, R92 ;  /* 0x000000121c5c723c */ /* 0x040fe2000004185c */
[----:B------:R-:W-:Y:S01]  /*dfa0*/  FADD.FTZ R41, R40, R41 ;  /* 0x0000002928297221 */ /* 0x000fe20000010000 */
[----:B------:R-:W-:Y:S01]  /*dfb0*/  FADD.FTZ R3, R2, R3 ;  /* 0x0000000302037221 */ /* 0x000fe20000010000 */
[----:B------:R-:W-:Y:S01]  /*dfc0*/  FADD.FTZ R49, R47, R49 ;  /* 0x000000312f317221 */ /* 0x000fe20000010000 */
[----:B------:R-:W-:Y:S01]  /*dfd0*/  FADD.FTZ R45, R43, R45 ;  /* 0x0000002d2b2d7221 */ /* 0x000fe20000010000 */
[----:B------:R-:W-:Y:S01]  /*dfe0*/  FADD.FTZ R41, R39, R41 ;  /* 0x0000002927297221 */ /* 0x000fe20000010000 */
[C---:B---3--:R-:W-:Y:S01]  /*dff0*/  HMMA.16816.F32.BF16 R140, R28.reuse, R12, R140 ;  /* 0x0000000c1c8c723c */ /* 0x048fe2000004188c */
[----:B------:R-:W3:Y:S01]  /*e000*/  MUFU.EX2 R194, R194 ;  /* 0x000000c200c27308 */ /* 0x000ee20000000800 */
[----:B------:R-:W-:Y:S01]  /*e010*/  FADD.FTZ R3, R50, R3 ;  /* 0x0000000332037221 */ /* 0x000fe20000010000 */
[----:B------:R-:W-:Y:S01]  /*e020*/  FADD.FTZ R49, R46, R49 ;  /* 0x000000312e317221 */ /* 0x000fe20000010000 */
[----:B------:R-:W-:Y:S01]  /*e030*/  FADD.FTZ R45, R42, R45 ;  /* 0x0000002d2a2d7221 */ /* 0x000fe20000010000 */
[----:B------:R-:W-:Y:S01]  /*e040*/  FADD.FTZ R41, R38, R41 ;  /* 0x0000002926297221 */ /* 0x000fe20000010000 */
[C---:B------:R-:W-:Y:S01]  /*e050*/  HMMA.16816.F32.BF16 R100, R28.reuse, R14, R100 ;  /* 0x0000000e1c64723c */ /* 0x040fe20000041864 */
[----:B------:R-:W-:Y:S01]  /*e060*/  FADD.FTZ R3, R0, R3 ;  /* 0x0000000300037221 */ /* 0x000fe20000010000 */
[----:B-1----:R-:W-:Y:S01]  /*e070*/  FADD.FTZ R49, R186, R49 ;  /* 0x00000031ba317221 */ /* 0x002fe20000010000 */
[----:B------:R-:W-:Y:S01]  /*e080*/  MUFU.EX2 R203, R203 ;  /* 0x000000cb00cb7308 */ /* 0x000fe20000000800 */
[----:B----4-:R-:W-:Y:S01]  /*e090*/  FADD.FTZ R45, R192, R45 ;  /* 0x0000002dc02d7221 */ /* 0x010fe20000010000 */
[----:B------:R-:W-:Y:S01]  /*e0a0*/  FADD.FTZ R41, R179, R41 ;  /* 0x00000029b3297221 */ /* 0x000fe20000010000 */
[C---:B------:R-:W-:Y:S01]  /*e0b0*/  HMMA.16816.F32.BF16 R112, R28.reuse, R8, R112 ;  /* 0x000000081c70723c */ /* 0x040fe20000041870 */
[----:B------:R-:W-:Y:S01]  /*e0c0*/  FADD.FTZ R3, R190, R3 ;  /* 0x00000003be037221 */ /* 0x000fe20000010000 */
[--C-:B------:R-:W-:Y:S01]  /*e0d0*/  FFMA.FTZ R58, R58, UR37, -R60.reuse ;  /* 0x000000253a3a7c23 */ /* 0x100fe2000801083c */
[--C-:B------:R-:W-:Y:S01]  /*e0e0*/  FFMA.FTZ R52, R52, UR37, -R60.reuse ;  /* 0x0000002534347c23 */ /* 0x100fe2000801083c */
[----:B------:R-:W-:Y:S01]  /*e0f0*/  FADD.FTZ R49, R187, R49 ;  /* 0x00000031bb317221 */ /* 0x000fe20000010000 */
[----:B------:R-:W1:Y:S01]  /*e100*/  MUFU.EX2 R191, R191 ;  /* 0x000000bf00bf7308 */ /* 0x000e620000000800 */
[C---:B------:R-:W-:Y:S01]  /*e110*/  HMMA.16816.F32.BF16 R116, R28.reuse, R10, R116 ;  /* 0x0000000a1c74723c */ /* 0x040fe20000041874 */
[----:B--2---:R-:W-:Y:S01]  /*e120*/  FADD.FTZ R45, R193, R45 ;  /* 0x0000002dc12d7221 */ /* 0x004fe20000010000 */
[----:B------:R-:W-:Y:S01]  /*e130*/  FADD.FTZ R41, R171, R41 ;  /* 0x00000029ab297221 */ /* 0x000fe20000010000 */
[----:B------:R-:W-:Y:S01]  /*e140*/  FADD.FTZ R3, R195, R3 ;  /* 0x00000003c3037221 */ /* 0x000fe20000010000 */
[--C-:B------:R-:W-:Y:S01]  /*e150*/  FFMA.FTZ R64, R64, UR37, -R60.reuse ;  /* 0x0000002540407c23 */ /* 0x100fe2000801083c */
[----:B------:R-:W-:Y:S01]  /*e160*/  FFMA.FTZ R59, R59, UR37, -R60 ;  /* 0x000000253b3b7c23 */ /* 0x000fe2000801083c */
[C---:B------:R-:W-:Y:S01]  /*e170*/  HMMA.16816.F32.BF16 R124, R28.reuse, R4, R124 ;  /* 0x000000041c7c723c */ /* 0x040fe2000004187c */
[----:B------:R-:W2:Y:S01]  /*e180*/  MUFU.EX2 R200, R200 ;  /* 0x000000c800c87308 */ /* 0x000ea20000000800 */
[--C-:B------:R-:W-:Y:S01]  /*e190*/  FFMA.FTZ R60, R37, UR37, -R53.reuse ;  /* 0x00000025253c7c23 */ /* 0x100fe20008010835 */
[--C-:B------:R-:W-:Y:S01]  /*e1a0*/  FFMA.FTZ R57, R57, UR37, -R53.reuse ;  /* 0x0000002539397c23 */ /* 0x100fe20008010835 */
[--C-:B------:R-:W-:Y:S01]  /*e1b0*/  FFMA.FTZ R51, R51, UR37, -R53.reuse ;  /* 0x0000002533337c23 */ /* 0x100fe20008010835 */
[----:B------:R-:W-:Y:S01]  /*e1c0*/  FFMA.FTZ R37, R36, UR37, -R53 ;  /* 0x0000002524257c23 */ /* 0x000fe20008010835 */
[----:B------:R-:W-:Y:S01]  /*e1d0*/  HMMA.16816.F32.BF16 R128, R28, R6, R128 ;  /* 0x000000061c80723c */ /* 0x000fe20000041880 */
[----:B------:R-:W-:Y:S01]  /*e1e0*/  FADD.FTZ R49, R201, R49 ;  /* 0x00000031c9317221 */ /* 0x000fe20000010000 */
[----:B------:R-:W-:Y:S01]  /*e1f0*/  FADD.FTZ R41, R183, R41 ;  /* 0x00000029b7297221 */ /* 0x000fe20000010000 */
[----:B------:R-:W4:Y:S01]  /*e200*/  MUFU.EX2 R196, R196 ;  /* 0x000000c400c47308 */ /* 0x000f220000000800 */
[----:B------:R-:W-:Y:S01]  /*e210*/  FADD.FTZ R3, R189, R3 ;  /* 0x00000003bd037221 */ /* 0x000fe20000010000 */
[----:B------:R-:W-:Y:S01]  /*e220*/  FADD.FTZ R49, R202, R49 ;  /* 0x00000031ca317221 */ /* 0x000fe20000010000 */
[----:B------:R-:W-:Y:S01]  /*e230*/  FADD.FTZ R41, R185, R41 ;  /* 0x00000029b9297221 */ /* 0x000fe20000010000 */
[----:B------:R-:W-:Y:S01]  /*e240*/  LOP3.LUT R28, R251, UR13, R34, 0x96, !PT ;  /* 0x0000000dfb1c7c12 */ /* 0x000fe2000f8e9622 */
[----:B------:R-:W-:Y:S01]  /*e250*/  FADD.FTZ R3, R188, R3 ;  /* 0x00000003bc037221 */ /* 0x000fe20000010000 */
[----:B------:R-:W-:Y:S01]  /*e260*/  UISETP.GE.AND UP0, UPT, UR34, 0x4, UPT ;  /* 0x000000042200788c */ /* 0x000fe2000bf06270 */
[----:B---3--:R-:W-:Y:S01]  /*e270*/  FADD.FTZ R41, R194, R41 ;  /* 0x00000029c2297221 */ /* 0x008fe20000010000 */
[----:B------:R-:W3:Y:S01]  /*e280*/  MUFU.EX2 R197, R197 ;  /* 0x000000c500c57308 */ /* 0x000ee20000000800 */
[----:B------:R-:W-:-:S04]  /*e290*/  IMAD.WIDE.U32 R28, R28, -0x2daee0ad, RZ ;  /* 0xd2511f531c1c7825 */ /* 0x000fc800078e00ff */
[----:B-1----:R-:W-:Y:S01]  /*e2a0*/  FADD.FTZ R3, R191, R3 ;  /* 0x00000003bf037221 */ /* 0x002fe20000010000 */
[----:B------:R-:W-:Y:S01]  /*e2b0*/  FADD.FTZ R41, R203, R41 ;  /* 0x00000029cb297221 */ /* 0x000fe20000010000 */
[----:B------:R-:W-:Y:S02]  /*e2c0*/  PLOP3.LUT P0, PT, PT, PT, UP0, 0x80, 0x0 ;  /* 0x000000000000781c */ /* 0x000fe40003f0f008 */
[----:B------:R-:W-:Y:S01]  /*e2d0*/  LOP3.LUT R31, R29, UR29, R208, 0x96, !PT ;  /* 0x0000001d1d1f7c12 */ /* 0x000fe2000f8e96d0 */
[----:B------:R-:W-:Y:S01]  /*e2e0*/  FFMA.FTZ R208, R210, UR37, -R53 ;  /* 0x00000025d2d07c23 */ /* 0x000fe20008010835 */
[----:B------:R-:W-:Y:S01]  /*e2f0*/  LOP3.LUT R32, R28, 0xffff, RZ, 0xc0, !PT ;  /* 0x0000ffff1c207812 */ /* 0x000fe200078ec0ff */
[----:B------:R-:W1:Y:S01]  /*e300*/  MUFU.EX2 R198, R198 ;  /* 0x000000c600c67308 */ /* 0x000e620000000800 */
[--C-:B------:R-:W-:Y:S01]  /*e310*/  SHF.R.U32.HI R29, RZ, 0x10, R28.reuse ;  /* 0x00000010ff1d7819 */ /* 0x100fe2000001161c */
[----:B--2---:R-:W-:Y:S01]  /*e320*/  FADD.FTZ R3, R200, R3 ;  /* 0x00000003c8037221 */ /* 0x004fe20000010000 */
[----:B------:R-:W-:Y:S01]  /*e330*/  LOP3.LUT R30, R28, 0xff, RZ, 0xc0, !PT ;  /* 0x000000ff1c1e7812 */ /* 0x000fe200078ec0ff */
[----:B----4-:R-:W-:Y:S01]  /*e340*/  FADD.FTZ R41, R196, R41 ;  /* 0x00000029c4297221 */ /* 0x010fe20000010000 */
[----:B------:R-:W-:Y:S01]  /*e350*/  SHF.R.U32.HI R28, RZ, 0x18, R28 ;  /* 0x00000018ff1c7819 */ /* 0x000fe2000001161c */
[----:B------:R-:W-:Y:S01]  /*e360*/  @UP0 UIADD3 UR34, UR34, -0x4, URZ ;  /* 0xfffffffc22220890 */ /* 0x000fe2000fffe03f */
[----:B------:R-:W-:Y:S01]  /*e370*/  LOP3.LUT R29, R29, 0xff, RZ, 0xc0, !PT ;  /* 0x000000ff1d1d7812 */ /* 0x000fe200078ec0ff */
[----:B------:R-:W2:Y:S01]  /*e380*/  MUFU.EX2 R208, R208 ;  /* 0x000000d000d07308 */ /* 0x000ea20000000800 */
[----:B------:R-:W-:Y:S01]  /*e390*/  SHF.R.U32.HI R32, RZ, 0x8, R32 ;  /* 0x00000008ff207819 */ /* 0x000fe20000011620 */
[----:B---3--:R-:W-:Y:S01]  /*e3a0*/  FADD.FTZ R41, R197, R41 ;  /* 0x00000029c5297221 */ /* 0x008fe20000010000 */
[----:B------:R-:W-:-:S02]  /*e3b0*/  PRMT R28, R29, 0x5410, R28 ;  /* 0x000054101d1c7816 */ /* 0x000fc4000000001c */
[----:B------:R-:W-:Y:S02]  /*e3c0*/  SHF.R.U32.HI R29, RZ, 0x10, R31 ;  /* 0x00000010ff1d7819 */ /* 0x000fe4000001161f */
[----:B------:R-:W-:Y:S01]  /*e3d0*/  PRMT R30, R30, 0x5410, R32 ;  /* 0x000054101e1e7816 */ /* 0x000fe20000000020 */
[----:B------:R-:W3:Y:S01]  /*e3e0*/  MUFU.EX2 R199, R199 ;  /* 0x000000c700c77308 */ /* 0x000ee20000000800 */
[C---:B------:R-:W-:Y:S01]  /*e3f0*/  LOP3.LUT R33, R31.reuse, 0xffff, RZ, 0xc0, !PT ;  /* 0x0000ffff1f217812 */ /* 0x040fe200078ec0ff */
[----:B-1----:R-:W-:Y:S01]  /*e400*/  FADD.FTZ R3, R198, R3 ;  /* 0x00000003c6037221 */ /* 0x002fe20000010000 */
[----:B------:R-:W-:Y:S02]  /*e410*/  LOP3.LUT R32, R31, 0xff, RZ, 0xc0, !PT ;  /* 0x000000ff1f207812 */ /* 0x000fe400078ec0ff */
[----:B------:R-:W-:Y:S02]  /*e420*/  SHF.R.U32.HI R31, RZ, 0x18, R31 ;  /* 0x00000018ff1f7819 */ /* 0x000fe4000001161f */
[----:B------:R-:W-:Y:S01]  /*e430*/  LOP3.LUT R29, R29, 0xff, RZ, 0xc0, !PT ;  /* 0x000000ff1d1d7812 */ /* 0x000fe200078ec0ff */
[----:B------:R-:W-:Y:S01]  /*e440*/  MUFU.EX2 R175, R175 ;  /* 0x000000af00af7308 */ /* 0x000fe20000000800 */
[----:B------:R-:W-:Y:S01]  /*e450*/  HSET2.LE.AND R30, R30, R56, PT ;  /* 0x000000381e1e7233 */ /* 0x000fe20003803000 */
[----:B--2---:R-:W-:Y:S01]  /*e460*/  FADD.FTZ R45, R208, R45 ;  /* 0x0000002dd02d7221 */ /* 0x004fe20000010000 */
[----:B------:R-:W-:-:S02]  /*e470*/  PRMT R29, R29, 0x5410, R31 ;  /* 0x000054101d1d7816 */ /* 0x000fc4000000001f */
[----:B------:R-:W-:Y:S01]  /*e480*/  F2FP.BF16.F32.PACK_AB R31, R202, R201 ;  /* 0x000000c9ca1f723e */ /* 0x000fe200000010ff */
[----:B------:R-:W-:Y:S01]  /*e490*/  FADD.FTZ R45, R209, R45 ;  /* 0x0000002dd12d7221 */ /* 0x000fe20000010000 */
[----:B------:R-:W-:Y:S01]  /*e4a0*/  SHF.R.U32.HI R33, RZ, 0x8, R33 ;  /* 0x00000008ff217819 */ /* 0x000fe20000011621 */
[----:B------:R-:W-:Y:S01]  /*e4b0*/  MUFU.EX2 R176, R176 ;  /* 0x000000b000b07308 */ /* 0x000fe20000000800 */
[----:B------:R-:W-:Y:S01]  /*e4c0*/  LOP3.LUT R30, R30, R31, RZ, 0xc0, !PT ;  /* 0x0000001f1e1e7212 */ /* 0x000fe200078ec0ff */
[----:B---3--:R-:W-:Y:S01]  /*e4d0*/  FADD.FTZ R3, R199, R3 ;  /* 0x00000003c7037221 */ /* 0x008fe20000010000 */
[--C-:B------:R-:W-:Y:S02]  /*e4e0*/  HSET2.LE.AND R28, R28, R56.reuse, PT ;  /* 0x000000381c1c7233 */ /* 0x100fe40003803000 */
[----:B------:R-:W-:Y:S02]  /*e4f0*/  PRMT R32, R32, 0x5410, R33 ;  /* 0x0000541020207816 */ /* 0x000fe40000000021 */
[----:B------:R-:W-:Y:S01]  /*e500*/  F2FP.BF16.F32.PACK_AB R31, R209, R208 ;  /* 0x000000d0d11f723e */ /* 0x000fe200000010ff */
[----:B------:R-:W-:Y:S01]  /*e510*/  MUFU.EX2 R177, R177 ;  /* 0x000000b100b17308 */ /* 0x000fe20000000800 */
[----:B------:R-:W-:-:S02]  /*e520*/  HSET2.LE.AND R29, R29, R56, PT ;  /* 0x000000381d1d7233 */ /* 0x000fc40003803000 */
[----:B------:R-:W-:Y:S02]  /*e530*/  LOP3.LUT R31, R28, R31, RZ, 0xc0, !PT ;  /* 0x0000001f1c1f7212 */ /* 0x000fe400078ec0ff */
[----:B------:R-:W-:Y:S02]  /*e540*/  HSET2.LE.AND R28, R32, R56, PT ;  /* 0x00000038201c7233 */ /* 0x000fe40003803000 */
[----:B------:R-:W-:Y:S01]  /*e550*/  F2FP.BF16.F32.PACK_AB R32, R187, R186 ;  /* 0x000000babb20723e */ /* 0x000fe200000010ff */
[----:B------:R-:W-:Y:S03]  /*e560*/  MUFU.EX2 R178, R178 ;  /* 0x000000b200b27308 */ /* 0x000fe60000000800 */
[----:B------:R-:W-:Y:S02]  /*e570*/  LOP3.LUT R28, R28, R32, RZ, 0xc0, !PT ;  /* 0x000000201c1c7212 */ /* 0x000fe400078ec0ff */
[----:B------:R-:W-:-:S03]  /*e580*/  F2FP.BF16.F32.PACK_AB R32, R193, R192 ;  /* 0x000000c0c120723e */ /* 0x000fc600000010ff */
[----:B------:R-:W1:Y:S01]  /*e590*/  MUFU.EX2 R164, R164 ;  /* 0x000000a400a47308 */ /* 0x000e620000000800 */
[----:B------:R-:W-:Y:S02]  /*e5a0*/  LOP3.LUT R29, R29, R32, RZ, 0xc0, !PT ;  /* 0x000000201d1d7212 */ /* 0x000fe400078ec0ff */
[----:B------:R-:W-:-:S05]  /*e5b0*/  F2FP.BF16.F32.PACK_AB R32, R203, R194 ;  /* 0x000000c2cb20723e */ /* 0x000fca00000010ff */
[C---:B------:R-:W-:Y:S01]  /*e5c0*/  HMMA.16816.F32.BF16 R68, R28.reuse, R20, R68 ;  /* 0x000000141c44723c */ /* 0x040fe20000041844 */
[----:B------:R-:W2:Y:S05]  /*e5d0*/  MUFU.EX2 R172, R172 ;  /* 0x000000ac00ac7308 */ /* 0x000eaa0000000800 */
[C---:B------:R-:W-:Y:S01]  /*e5e0*/  HMMA.16816.F32.BF16 R144, R28.reuse, R12, R144 ;  /* 0x0000000c1c90723c */ /* 0x040fe20000041890 */
[--C-:B------:R-:W-:Y:S02]  /*e5f0*/  LOP3.LUT R20, R237, UR19, R248.reuse, 0x96, !PT ;  /* 0x00000013ed147c12 */ /* 0x100fe4000f8e96f8 */
[----:B------:R-:W-:Y:S01]  /*e600*/  LOP3.LUT R248, R181, UR19, R248, 0x96, !PT ;  /* 0x00000013b5f87c12 */ /* 0x000fe2000f8e96f8 */
[----:B------:R-:W3:Y:S01]  /*e610*/  MUFU.EX2 R173, R173 ;  /* 0x000000ad00ad7308 */ /* 0x000ee20000000800 */
[----:B-1----:R-:W-:Y:S01]  /*e620*/  FADD.FTZ R49, R164, R49 ;  /* 0x00000031a4317221 */ /* 0x002fe20000010000 */
[----:B------:R-:W-:Y:S01]  /*e630*/  IMAD.WIDE.U32 R20, R20, -0x2daee0ad, RZ ;  /* 0xd2511f5314147825 */ /* 0x000fe200078e00ff */
[C---:B------:R-:W-:Y:S03]  /*e640*/  HMMA.16816.F32.BF16 R104, R28.reuse, R14, R104 ;  /* 0x0000000e1c68723c */ /* 0x040fe60000041868 */
[----:B------:R-:W-:Y:S01]  /*e650*/  IMAD.WIDE.U32 R12, R236, -0x2daee0ad, RZ ;  /* 0xd2511f53ec0c7825 */ /* 0x000fe200078e00ff */
[----:B------:R-:W-:Y:S01]  /*e660*/  LOP3.LUT R210, R21, UR16, R246, 0x96, !PT ;  /* 0x0000001015d27c12 */ /* 0x000fe2000f8e96f6 */
[----:B------:R-:W1:Y:S01]  /*e670*/  MUFU.EX2 R174, R174 ;  /* 0x000000ae00ae7308 */ /* 0x000e620000000800 */
[----:B------:R-:W-:Y:S01]  /*e680*/  HMMA.16816.F32.BF16 R108, R28, R8, R108 ;  /* 0x000000081c6c723c */ /* 0x000fe2000004186c */
[----:B------:R-:W-:-:S04]  /*e690*/  IMAD.WIDE.U32 R250, R248, -0x2daee0ad, RZ ;  /* 0xd2511f53f8fa7825 */ /* 0x000fc800078e00ff */
[----:B--2---:R-:W-:Y:S01]  /*e6a0*/  FADD.FTZ R49, R172, R49 ;  /* 0x00000031ac317221 */ /* 0x004fe20000010000 */
[----:B------:R-:W-:Y:S01]  /*e6b0*/  IMAD.WIDE.U32 R210, R210, -0x326172a9, RZ ;  /* 0xcd9e8d57d2d27825 */ /* 0x000fe200078e00ff */
[C---:B------:R-:W-:Y:S01]  /*e6c0*/  HMMA.16816.F32.BF16 R136, R28.reuse, R4, R136 ;  /* 0x000000041c88723c */ /* 0x040fe20000041888 */
[----:B------:R-:W2:Y:S02]  /*e6d0*/  MUFU.EX2 R170, R170 ;  /* 0x000000aa00aa7308 */ /* 0x000ea40000000800 */
[----:B---3--:R-:W-:Y:S01]  /*e6e0*/  FADD.FTZ R45, R173, R45 ;  /* 0x0000002dad2d7221 */ /* 0x008fe20000010000 */
[----:B------:R-:W-:Y:S01]  /*e6f0*/  FADD.FTZ R49, R175, R49 ;  /* 0x00000031af317221 */ /* 0x000fe20000010000 */
[----:B------:R-:W-:Y:S02]  /*e700*/  LOP3.LUT R237, R211, UR15, R238, 0x96, !PT ;  /* 0x0000000fd3ed7c12 */ /* 0x000fe4000f8e96ee */
[----:B------:R-:W-:Y:S01]  /*e710*/  LOP3.LUT R238, R13, UR14, R20, 0x96, !PT ;  /* 0x0000000e0dee7c12 */ /* 0x000fe2000f8e9614 */
[C---:B------:R-:W-:Y:S01]  /*e720*/  HMMA.16816.F32.BF16 R120, R28.reuse, R10, R120 ;  /* 0x0000000a1c78723c */ /* 0x040fe20000041878 */
[----:B------:R-:W-:Y:S01]  /*e730*/  FADD.FTZ R49, R176, R49 ;  /* 0x00000031b0317221 */ /* 0x000fe20000010000 */
[----:B------:R-:W-:Y:S01]  /*e740*/  IMAD.WIDE.U32 R236, R237, -0x2daee0ad, RZ ;  /* 0xd2511f53edec7825 */ /* 0x000fe200078e00ff */
[----:B------:R-:W-:Y:S03]  /*e750*/  MUFU.EX2 R67, R67 ;  /* 0x0000004300437308 */ /* 0x000fe60000000800 */
[----:B-1----:R-:W-:Y:S01]  /*e760*/  FADD.FTZ R45, R174, R45 ;  /* 0x0000002dae2d7221 */ /* 0x002fe20000010000 */
[----:B------:R-:W-:Y:S01]  /*e770*/  IMAD.WIDE.U32 R238, R238, -0x326172a9, RZ ;  /* 0xcd9e8d57eeee7825 */ /* 0x000fe200078e00ff */
[----:B------:R-:W-:Y:S01]  /*e780*/  LOP3.LUT R12, R237, UR12, R12, 0x96, !PT ;  /* 0x0000000ced0c7c12 */ /* 0x000fe2000f8e960c */
[C---:B------:R-:W-:Y:S02]  /*e790*/  HMMA.16816.F32.BF16 R160, R28.reuse, R24, R160 ;  /* 0x000000181ca0723c */ /* 0x040fe400000418a0 */
[----:B------:R-:W-:Y:S01]  /*e7a0*/  FADD.FTZ R45, R177, R45 ;  /* 0x0000002db12d7221 */ /* 0x000fe20000010000 */
[----:B------:R-:W-:Y:S01]  /*e7b0*/  LOP3.LUT R210, R239, UR13, R210, 0x96, !PT ;  /* 0x0000000defd27c12 */ /* 0x000fe2000f8e96d2 */
[----:B------:R-:W-:Y:S01]  /*e7c0*/  IMAD.WIDE.U32 R14, R12, -0x326172a9, RZ ;  /* 0xcd9e8d570c0e7825 */ /* 0x000fe200078e00ff */
[----:B------:R-:W1:Y:S01]  /*e7d0*/  MUFU.EX2 R63, R63 ;  /* 0x0000003f003f7308 */ /* 0x000e620000000800 */
[----:B------:R-:W-:Y:S01]  /*e7e0*/  HMMA.16816.F32.BF16 R148, R28, R26, R148 ;  /* 0x0000001a1c94723c */ /* 0x000fe20000041894 */
[----:B------:R-:W3:Y:S01]  /*e7f0*/  LDSM.16.MT88.4 R24, [R214+0x9800] ;  /* 0x00980000d618783b */ /* 0x000ee20000004200 */
[----:B------:R-:W-:Y:S01]  /*e800*/  IMAD.WIDE.U32 R210, R210, -0x2daee0ad, RZ ;  /* 0xd2511f53d2d27825 */ /* 0x000fe200078e00ff */
[----:B------:R-:W-:-:S03]  /*e810*/  LOP3.LUT R9, R15, UR22, R238, 0x96, !PT ;  /* 0x000000160f097c12 */ /* 0x000fc6000f8e96ee */
[----:B------:R-:W-:Y:S01]  /*e820*/  FADD.FTZ R45, R178, R45 ;  /* 0x0000002db22d7221 */ /* 0x000fe20000010000 */
[----:B------:R-:W-:Y:S01]  /*e830*/  LOP3.LUT R11, R14, 0xffff, RZ, 0xc0, !PT ;  /* 0x0000ffff0e0b7812 */ /* 0x000fe200078ec0ff */
[C---:B------:R-:W-:Y:S01]  /*e840*/  HMMA.16816.F32.BF16 R80, R28.reuse, R22, R80 ;  /* 0x000000161c50723c */ /* 0x040fe20000041850 */
[C---:B------:R-:W-:Y:S01]  /*e850*/  LOP3.LUT R12, R9.reuse, 0xffff, RZ, 0xc0, !PT ;  /* 0x0000ffff090c7812 */ /* 0x040fe200078ec0ff */
[----:B------:R-:W4:Y:S01]  /*e860*/  LDSM.16.MT88.4 R20, [R212+0x9800] ;  /* 0x00980000d414783b */ /* 0x000f220000004200 */
[----:B------:R-:W-:Y:S01]  /*e870*/  LOP3.LUT R8, R9, 0xff, RZ, 0xc0, !PT ;  /* 0x000000ff09087812 */ /* 0x000fe200078ec0ff */
[----:B------:R-:W1:Y:S01]  /*e880*/  MUFU.EX2 R62, R62 ;  /* 0x0000003e003e7308 */ /* 0x000e620000000800 */
[----:B------:R-:W-:Y:S01]  /*e890*/  SHF.R.U32.HI R12, RZ, 0x8, R12 ;  /* 0x00000008ff0c7819 */ /* 0x000fe2000001160c */
[C---:B------:R-:W-:Y:S01]  /*e8a0*/  HMMA.16816.F32.BF16 R84, R28.reuse, R16, R84 ;  /* 0x000000101c54723c */ /* 0x040fe20000041854 */
[----:B------:R-:W-:Y:S01]  /*e8b0*/  SHF.R.U32.HI R4, RZ, 0x10, R9 ;  /* 0x00000010ff047819 */ /* 0x000fe20000011609 */
[----:B--2---:R-:W-:Y:S01]  /*e8c0*/  FADD.FTZ R41, R170, R41 ;  /* 0x00000029aa297221 */ /* 0x004fe20000010000 */
[----:B------:R-:W-:Y:S01]  /*e8d0*/  PRMT R8, R8, 0x5410, R12 ;  /* 0x0000541008087816 */ /* 0x000fe2000000000c */
[----:B-1----:R-:W-:Y:S01]  /*e8e0*/  FADD.FTZ R3, R63, R3 ;  /* 0x000000033f037221 */ /* 0x002fe20000010000 */
[--C-:B------:R-:W-:Y:S01]  /*e8f0*/  SHF.R.U32.HI R10, RZ, 0x10, R14.reuse ;  /* 0x00000010ff0a7819 */ /* 0x100fe2000001160e */
[C---:B------:R-:W-:Y:S01]  /*e900*/  HMMA.16816.F32.BF16 R96, R28.reuse, R18, R96 ;  /* 0x000000121c60723c */ /* 0x040fe20000041860 */
[----:B------:R-:W-:Y:S01]  /*e910*/  SHF.R.U32.HI R33, RZ, 0x18, R9 ;  /* 0x00000018ff217819 */ /* 0x000fe20000011609 */
[----:B------:R-:W1:Y:S01]  /*e920*/  LDSM.16.MT88.4 R16, [R214+0xa800] ;  /* 0x00a80000d610783b */ /* 0x000e620000004200 */
[----:B------:R-:W-:Y:S01]  /*e930*/  LOP3.LUT R4, R4, 0xff, RZ, 0xc0, !PT ;  /* 0x000000ff04047812 */ /* 0x000fe200078ec0ff */
[----:B------:R-:W-:Y:S01]  /*e940*/  MUFU.EX2 R58, R58 ;  /* 0x0000003a003a7308 */ /* 0x000fe20000000800 */
[----:B------:R-:W-:Y:S01]  /*e950*/  SHF.R.U32.HI R11, RZ, 0x8, R11 ;  /* 0x00000008ff0b7819 */ /* 0x000fe2000001160b */
[----:B------:R-:W-:Y:S01]  /*e960*/  HMMA.16816.F32.BF16 R132, R28, R6, R132 ;  /* 0x000000061c84723c */ /* 0x000fe20000041884 */
[----:B------:R-:W-:Y:S01]  /*e970*/  LOP3.LUT R10, R10, 0xff, RZ, 0xc0, !PT ;  /* 0x000000ff0a0a7812 */ /* 0x000fe200078ec0ff */
[----:B------:R-:W-:Y:S01]  /*e980*/  FADD.FTZ R41, R67, R41 ;  /* 0x0000002943297221 */ /* 0x000fe20000010000 */
[----:B------:R-:W-:Y:S01]  /*e990*/  HSET2.LE.AND R8, R8, R56, PT ;  /* 0x0000003808087233 */ /* 0x000fe20003803000 */
[----:B------:R-:W-:Y:S01]  /*e9a0*/  FADD.FTZ R3, R62, R3 ;  /* 0x000000033e037221 */ /* 0x000fe20000010000 */
[----:B------:R-:W-:Y:S01]  /*e9b0*/  LOP3.LUT R34, R14, 0xff, RZ, 0xc0, !PT ;  /* 0x000000ff0e227812 */ /* 0x000fe200078ec0ff */
[----:B------:R-:W-:Y:S01]  /*e9c0*/  MUFU.EX2 R52, R52 ;  /* 0x0000003400347308 */ /* 0x000fe20000000800 */
[----:B------:R-:W-:-:S02]  /*e9d0*/  SHF.R.U32.HI R35, RZ, 0x18, R14 ;  /* 0x00000018ff237819 */ /* 0x000fc4000001160e */
[----:B------:R-:W-:Y:S01]  /*e9e0*/  PRMT R33, R4, 0x5410, R33 ;  /* 0x0000541004217816 */ /* 0x000fe20000000021 */
[----:B------:R-:W2:Y:S01]  /*e9f0*/  LDSM.16.MT88.4 R12, [R212+0xa800] ;  /* 0x00a80000d40c783b */ /* 0x000ea20000004200 */
[----:B------:R-:W-:Y:S02]  /*ea00*/  PRMT R34, R34, 0x5410, R11 ;  /* 0x0000541022227816 */ /* 0x000fe4000000000b */
[----:B------:R-:W-:Y:S01]  /*ea10*/  PRMT R35, R10, 0x5410, R35 ;  /* 0x000054100a237816 */ /* 0x000fe20000000023 */
[----:B------:R-:W-:Y:S01]  /*ea20*/  LDSM.16.MT88.4 R4, [R212+0xb800] ;  /* 0x00b80000d404783b */ /* 0x000fe20000004200 */
[----:B------:R-:W-:Y:S01]  /*ea30*/  LOP3.LUT R32, R8, R32, RZ, 0xc0, !PT ;  /* 0x0000002008207212 */ /* 0x000fe200078ec0ff */
[----:B------:R-:W3:Y:S01]  /*ea40*/  MUFU.EX2 R64, R64 ;  /* 0x0000004000407308 */ /* 0x000ee20000000800 */
[----:B------:R-:W-:Y:S01]  /*ea50*/  HSET2.LE.AND R33, R33, R56, PT ;  /* 0x0000003821217233 */ /* 0x000fe20003803000 */
[----:B------:R-:W2:Y:S01]  /*ea60*/  LDSM.16.MT88.4 R8, [R214+0xb800] ;  /* 0x00b80000d608783b */ /* 0x000ea20000004200 */
[----:B------:R-:W-:-:S02]  /*ea70*/  F2FP.BF16.F32.PACK_AB R28, R200, R191 ;  /* 0x000000bfc81c723e */ /* 0x000fc400000010ff */
[--C-:B------:R-:W-:Y:S02]  /*ea80*/  HSET2.LE.AND R34, R34, R56.reuse, PT ;  /* 0x0000003822227233 */ /* 0x100fe40003803000 */
[----:B------:R-:W-:Y:S01]  /*ea90*/  LOP3.LUT R33, R33, R28, RZ, 0xc0, !PT ;  /* 0x0000001c21217212 */ /* 0x000fe200078ec0ff */
[----:B------:R-:W4:Y:S01]  /*eaa0*/  MUFU.EX2 R59, R59 ;  /* 0x0000003b003b7308 */ /* 0x000f220000000800 */
[----:B------:R-:W-:Y:S02]  /*eab0*/  F2FP.BF16.F32.PACK_AB R28, R197, R196 ;  /* 0x000000c4c51c723e */ /* 0x000fe400000010ff */
[----:B------:R-:W-:Y:S02]  /*eac0*/  HSET2.LE.AND R35, R35, R56, PT ;  /* 0x0000003823237233 */ /* 0x000fe40003803000 */
[----:B------:R-:W-:Y:S02]  /*ead0*/  LOP3.LUT R34, R34, R28, RZ, 0xc0, !PT ;  /* 0x0000001c22227212 */ /* 0x000fe400078ec0ff */
[----:B------:R-:W-:Y:S01]  /*eae0*/  F2FP.BF16.F32.PACK_AB R28, R199, R198 ;  /* 0x000000c6c71c723e */ /* 0x000fe200000010ff */
[----:B------:R-:W1:Y:S01]  /*eaf0*/  MUFU.EX2 R57, R57 ;  /* 0x0000003900397308 */ /* 0x000e620000000800 */
[----:B------:R-:W-:Y:S01]  /*eb00*/  LOP3.LUT R236, R211, UR29, R236, 0x96, !PT ;  /* 0x0000001dd3ec7c12 */ /* 0x000fe2000f8e96ec */
[----:B---3--:R-:W-:Y:S01]  /*eb10*/  FADD.FTZ R49, R64, R49 ;  /* 0x0000003140317221 */ /* 0x008fe20000010000 */
[----:B------:R-:W-:Y:S01]  /*eb20*/  LOP3.LUT R35, R35, R28, RZ, 0xc0, !PT ;  /* 0x0000001c23237212 */ /* 0x000fe200078ec0ff */
[----:B------:R-:W-:-:S04]  /*eb30*/  IMAD.WIDE.U32 R28, R184, -0x2daee0ad, RZ ;  /* 0xd2511f53b81c7825 */ /* 0x000fc800078e00ff */
[----:B------:R-:W-:Y:S01]  /*eb40*/  MUFU.EX2 R51, R51 ;  /* 0x0000003300337308 */ /* 0x000fe20000000800 */
[----:B------:R-:W-:Y:S01]  /*eb50*/  LOP3.LUT R182, R29, UR18, R182, 0x96, !PT ;  /* 0x000000121db67c12 */ /* 0x000fe2000f8e96b6 */
[C---:B------:R-:W-:Y:S01]  /*eb60*/  HMMA.16816.F32.BF16 R156, R32.reuse, R24, R156 ;  /* 0x00000018209c723c */ /* 0x040fe2000004189c */
[----:B------:R-:W-:Y:S01]  /*eb70*/  LOP3.LUT R248, R251, UR16, R28, 0x96, !PT ;  /* 0x00000010fbf87c12 */ /* 0x000fe2000f8e961c */
[----:B----4-:R-:W-:Y:S02]  /*eb80*/  FADD.FTZ R49, R59, R49 ;  /* 0x000000313b317221 */ /* 0x010fe40000010000 */
[----:B------:R-:W-:Y:S02]  /*eb90*/  IMAD.WIDE.U32 R246, R182, -0x326172a9, RZ ;  /* 0xcd9e8d57b6f67825 */ /* 0x000fe400078e00ff */
[----:B------:R-:W-:Y:S01]  /*eba0*/  HMMA.16816.F32.BF16 R152, R32, R26, R152 ;  /* 0x0000001a2098723c */ /* 0x000fe20000041898 */
[----:B------:R-:W-:Y:S01]  /*ebb0*/  MUFU.EX2 R36, R60 ;  /* 0x0000003c00247308 */ /* 0x000fe20000000800 */
[----:B------:R-:W-:Y:S01]  /*ebc0*/  IMAD.WIDE.U32 R248, R248, -0x326172a9, RZ ;  /* 0xcd9e8d57f8f87825 */ /* 0x000fe200078e00ff */
[----:B------:R-:W-:-:S03]  /*ebd0*/  LOP3.LUT R180, R247, UR17, R180, 0x96, !PT ;  /* 0x00000011f7b47c12 */ /* 0x000fc6000f8e96b4 */
[----:B-1----:R-:W-:Y:S01]  /*ebe0*/  FADD.FTZ R45, R57, R45 ;  /* 0x0000002d392d7221 */ /* 0x002fe20000010000 */
[----:B------:R-:W-:Y:S01]  /*ebf0*/  FADD.FTZ R49, R58, R49 ;  /* 0x000000313a317221 */ /* 0x000fe20000010000 */
[C---:B------:R-:W-:Y:S01]  /*ec00*/  HMMA.16816.F32.BF16 R72, R32.reuse, R20, R72 ;  /* 0x000000142048723c */ /* 0x040fe20000041848 */
[----:B------:R-:W-:Y:S01]  /*ec10*/  LOP3.LUT R246, R249, UR15, R246, 0x96, !PT ;  /* 0x0000000ff9f67c12 */ /* 0x000fe2000f8e96f6 */
[----:B------:R-:W-:Y:S01]  /*ec20*/  IMAD.WIDE.U32 R180, R180, -0x2daee0ad, RZ ;  /* 0xd2511f53b4b47825 */ /* 0x000fe200078e00ff */
[----:B------:R-:W1:Y:S03]  /*ec30*/  MUFU.EX2 R37, R37 ;  /* 0x0000002500257308 */ /* 0x000e660000000800 */
[----:B------:R-:W-:Y:S01]  /*ec40*/  FADD.FTZ R232, R52, R49 ;  /* 0x0000003134e87221 */ /* 0x000fe20000010000 */
[----:B------:R-:W-:Y:S01]  /*ec50*/  IMAD.WIDE.U32 R246, R246, -0x2daee0ad, RZ ;  /* 0xd2511f53f6f67825 */ /* 0x000fe200078e00ff */
[----:B------:R-:W-:Y:S01]  /*ec60*/  HMMA.16816.F32.BF16 R76, R32, R22, R76 ;  /* 0x00000016204c723c */ /* 0x000fe2000004184c */
[----:B------:R-:W-:-:S02]  /*ec70*/  LOP3.LUT R250, R181, UR14, R250, 0x96, !PT ;  /* 0x0000000eb5fa7c12 */ /* 0x000fc4000f8e96fa */
[--C-:B------:R-:W-:Y:S01]  /*ec80*/  FFMA.FTZ R181, R206, UR37, -R61.reuse ;  /* 0x00000025ceb57c23 */ /* 0x100fe2000801083d */
[----:B------:R-:W-:Y:S02]  /*ec90*/  FFMA.FTZ R61, R207, UR37, -R61 ;  /* 0x00000025cf3d7c23 */ /* 0x000fe4000801083d */
[C---:B------:R-:W-:Y:S01]  /*eca0*/  HMMA.16816.F32.BF16 R88, R32.reuse, R16, R88 ;  /* 0x000000102058723c */ /* 0x040fe20000041858 */
[----:B------:R-:W-:Y:S02]  /*ecb0*/  IMAD.WIDE.U32 R250, R250, -0x326172a9, RZ ;  /* 0xcd9e8d57fafa7825 */ /* 0x000fe400078e00ff */
[----:B------:R-:W3:Y:S03]  /*ecc0*/  MUFU.EX2 R181, R181 ;  /* 0x000000b500b57308 */ /* 0x000ee60000000800 */
[----:B------:R-:W-:Y:S01]  /*ecd0*/  HMMA.16816.F32.BF16 R92, R32, R18, R92 ;  /* 0x00000012205c723c */ /* 0x000fe2000004185c */
[----:B-1----:R-:W-:-:S04]  /*ece0*/  FADD.FTZ R45, R37, R45 ;  /* 0x0000002d252d7221 */ /* 0x002fc80000010000 */
[----:B------:R-:W1:Y:S01]  /*ecf0*/  MUFU.EX2 R61, R61 ;  /* 0x0000003d003d7308 */ /* 0x000e620000000800 */
[----:B------:R-:W-:Y:S01]  /*ed00*/  FADD.FTZ R45, R51, R45 ;  /* 0x0000002d332d7221 */ /* 0x000fe20000010000 */
[----:B--2---:R-:W-:Y:S03]  /*ed10*/  HMMA.16816.F32.BF16 R140, R32, R12, R140 ;  /* 0x0000000c208c723c */ /* 0x004fe6000004188c */
[----:B------:R-:W-:-:S03]  /*ed20*/  FADD.FTZ R231, R36, R45 ;  /* 0x0000002d24e77221 */ /* 0x000fc60000010000 */
[----:B------:R-:W-:Y:S01]  /*ed30*/  HMMA.16816.F32.BF16 R100, R32, R14, R100 ;  /* 0x0000000e2064723c */ /* 0x000fe20000041864 */
[----:B---3--:R-:W-:-:S05]  /*ed40*/  FADD.FTZ R3, R181, R3 ;  /* 0x00000003b5037221 */ /* 0x008fca0000010000 */
[----:B------:R-:W-:Y:S01]  /*ed50*/  HMMA.16816.F32.BF16 R112, R32, R8, R112 ;  /* 0x000000082070723c */ /* 0x000fe20000041870 */
[----:B-1----:R-:W-:-:S05]  /*ed60*/  FADD.FTZ R227, R61, R3 ;  /* 0x000000033de37221 */ /* 0x002fca0000010000 */
[C---:B------:R-:W-:Y:S06]  /*ed70*/  HMMA.16816.F32.BF16 R116, R32.reuse, R10, R116 ;  /* 0x0000000a2074723c */ /* 0x040fec0000041874 */
[C---:B------:R-:W-:Y:S06]  /*ed80*/  HMMA.16816.F32.BF16 R124, R32.reuse, R4, R124 ;  /* 0x00000004207c723c */ /* 0x040fec000004187c */
[----:B------:R-:W-:Y:S07]  /*ed90*/  HMMA.16816.F32.BF16 R128, R32, R6, R128 ;  /* 0x000000062080723c */ /* 0x000fee0000041880 */
[----:B------:R-:W-:Y:S01]  /*eda0*/  LOP3.LUT R32, R247, UR12, R180, 0x96, !PT ;  /* 0x0000000cf7207c12 */ /* 0x000fe2000f8e96b4 */
[--C-:B------:R-:W-:Y:S01]  /*edb0*/  FFMA.FTZ R180, R204, UR37, -R169.reuse ;  /* 0x00000025ccb47c23 */ /* 0x100fe200080108a9 */
[----:B------:R-:W-:Y:S01]  /*edc0*/  FFMA.FTZ R169, R205, UR37, -R169 ;  /* 0x00000025cda97c23 */ /* 0x000fe200080108a9 */
[----:B------:R-:W-:-:S02]  /*edd0*/  LOP3.LUT R204, R251, UR13, R248, 0x96, !PT ;  /* 0x0000000dfbcc7c12 */ /* 0x000fc4000f8e96f8 */
[----:B------:R-:W-:Y:S02]  /*ede0*/  IMAD.WIDE.U32 R32, R32, -0x326172a9, RZ ;  /* 0xcd9e8d5720207825 */ /* 0x000fe400078e00ff */
[----:B------:R-:W1:Y:S02]  /*edf0*/  MUFU.EX2 R180, R180 ;  /* 0x000000b400b47308 */ /* 0x000e640000000800 */
[----:B------:R-:W-:Y:S01]  /*ee00*/  IMAD.WIDE.U32 R204, R204, -0x2daee0ad, RZ ;  /* 0xd2511f53cccc7825 */ /* 0x000fe200078e00ff */
[C---:B------:R-:W-:Y:S02]  /*ee10*/  LOP3.LUT R28, R32.reuse, 0xffff, RZ, 0xc0, !PT ;  /* 0x0000ffff201c7812 */ /* 0x040fe400078ec0ff */
[----:B------:R-:W-:Y:S02]  /*ee20*/  LOP3.LUT R30, R32, 0xff, RZ, 0xc0, !PT ;  /* 0x000000ff201e7812 */ /* 0x000fe400078ec0ff */
[----:B------:R-:W-:Y:S01]  /*ee30*/  SHF.R.U32.HI R28, RZ, 0x8, R28 ;  /* 0x00000008ff1c7819 */ /* 0x000fe2000001161c */
[----:B------:R-:W2:Y:S01]  /*ee40*/  MUFU.EX2 R169, R169 ;  /* 0x000000a900a97308 */ /* 0x000ea20000000800 */
[----:B------:R-:W-:-:S02]  /*ee50*/  SHF.R.U32.HI R29, RZ, 0x18, R32 ;  /* 0x00000018ff1d7819 */ /* 0x000fc40000011620 */
[----:B------:R-:W-:Y:S02]  /*ee60*/  PRMT R30, R30, 0x5410, R28 ;  /* 0x000054101e1e7816 */ /* 0x000fe4000000001c */
[----:B------:R-:W-:Y:S02]  /*ee70*/  SHF.R.U32.HI R28, RZ, 0x10, R32 ;  /* 0x00000010ff1c7819 */ /* 0x000fe40000011620 */
[----:B------:R-:W-:Y:S02]  /*ee80*/  LOP3.LUT R31, R33, UR22, R250, 0x96, !PT ;  /* 0x00000016211f7c12 */ /* 0x000fe4000f8e96fa */
[----:B------:R-:W-:Y:S01]  /*ee90*/  LOP3.LUT R28, R28, 0xff, RZ, 0xc0, !PT ;  /* 0x000000ff1c1c7812 */ /* 0x000fe200078ec0ff */
[----:B-1----:R-:W-:Y:S01]  /*eea0*/  FADD.FTZ R41, R180, R41 ;  /* 0x00000029b4297221 */ /* 0x002fe20000010000 */
[----:B------:R-:W-:Y:S02]  /*eeb0*/  LOP3.LUT R33, R31, 0xffff, RZ, 0xc0, !PT ;  /* 0x0000ffff1f217812 */ /* 0x000fe400078ec0ff */
[----:B------:R-:W-:-:S02]  /*eec0*/  PRMT R28, R28, 0x5410, R29 ;  /* 0x000054101c1c7816 */ /* 0x000fc4000000001d */
[----:B------:R-:W-:Y:S02]  /*eed0*/  SHF.R.U32.HI R29, RZ, 0x10, R31 ;  /* 0x00000010ff1d7819 */ /* 0x000fe4000001161f */
[----:B------:R-:W-:Y:S01]  /*eee0*/  LOP3.LUT R32, R31, 0xff, RZ, 0xc0, !PT ;  /* 0x000000ff1f207812 */ /* 0x000fe200078ec0ff */
[----:B--2---:R-:W-:Y:S01]  /*eef0*/  FADD.FTZ R230, R169, R41 ;  /* 0x00000029a9e67221 */ /* 0x004fe20000010000 */
[----:B------:R-:W-:Y:S02]  /*ef00*/  SHF.R.U32.HI R31, RZ, 0x18, R31 ;  /* 0x00000018ff1f7819 */ /* 0x000fe4000001161f */
[----:B------:R-:W-:Y:S02]  /*ef10*/  LOP3.LUT R29, R29, 0xff, RZ, 0xc0, !PT ;  /* 0x000000ff1d1d7812 */ /* 0x000fe400078ec0ff */
[----:B------:R-:W-:Y:S02]  /*ef20*/  HSET2.LE.AND R30, R30, R56, PT ;  /* 0x000000381e1e7233 */ /* 0x000fe40003803000 */
[----:B------:R-:W-:-:S02]  /*ef30*/  PRMT R29, R29, 0x5410, R31 ;  /* 0x000054101d1d7816 */ /* 0x000fc4000000001f */
[----:B------:R-:W-:Y:S02]  /*ef40*/  F2FP.BF16.F32.PACK_AB R31, R176, R175 ;  /* 0x000000afb01f723e */ /* 0x000fe400000010ff */
        /* <DEDUP_REMOVED lines=8> */
[----:B------:R-:W-:Y:S02]  /*efd0*/  F2FP.BF16.F32.PACK_AB R32, R172, R164 ;  /* 0x000000a4ac20723e */ /* 0x000fe400000010ff */
[----:B------:R-:W-:Y:S02]  /*efe0*/  F2FP.BF16.F32.PACK_AB R33, R62, R63 ;  /* 0x0000003f3e21723e */ /* 0x000fe400000010ff */
[----:B------:R-:W-:-:S02]  /*eff0*/  LOP3.LUT R28, R28, R32, RZ, 0xc0, !PT ;  /* 0x000000201c1c7212 */ /* 0x000fc400078ec0ff */
[----:B------:R-:W-:Y:S02]  /*f000*/  F2FP.BF16.F32.PACK_AB R32, R174, R173 ;  /* 0x000000adae20723e */ /* 0x000fe400000010ff */
[----:B------:R-:W-:Y:S02]  /*f010*/  F2FP.BF16.F32.PACK_AB R34, R169, R180 ;  /* 0x000000b4a922723e */ /* 0x000fe400000010ff */
[----:B------:R-:W-:Y:S02]  /*f020*/  LOP3.LUT R29, R29, R32, RZ, 0xc0, !PT ;  /* 0x000000201d1d7212 */ /* 0x000fe400078ec0ff */
[----:B------:R-:W-:-:S04]  /*f030*/  LOP3.LUT R246, R205, UR29, R246, 0x96, !PT ;  /* 0x0000001dcdf67c12 */ /* 0x000fc8000f8e96f6 */
[C---:B------:R-:W-:Y:S01]  /*f040*/  LOP3.LUT R60, R246.reuse, 0xffff, RZ, 0xc0, !PT ;  /* 0x0000fffff63c7812 */ /* 0x040fe200078ec0ff */
[C---:B------:R-:W-:Y:S01]  /*f050*/  HMMA.16816.F32.BF16 R84, R28.reuse, R16, R84 ;  /* 0x000000101c54723c */ /* 0x040fe20000041854 */
[--C-:B------:R-:W-:Y:S02]  /*f060*/  SHF.R.U32.HI R182, RZ, 0x10, R246.reuse ;  /* 0x00000010ffb67819 */ /* 0x100fe400000116f6 */
[----:B------:R-:W-:Y:S02]  /*f070*/  LOP3.LUT R53, R246, 0xff, RZ, 0xc0, !PT ;  /* 0x000000fff6357812 */ /* 0x000fe400078ec0ff */
[----:B------:R-:W-:Y:S01]  /*f080*/  SHF.R.U32.HI R246, RZ, 0x18, R246 ;  /* 0x00000018fff67819 */ /* 0x000fe200000116f6 */
[----:B------:R-:W-:Y:S01]  /*f090*/  HMMA.16816.F32.BF16 R104, R28, R14, R104 ;  /* 0x0000000e1c68723c */ /* 0x000fe20000041868 */
[----:B------:R-:W-:Y:S02]  /*f0a0*/  LOP3.LUT R16, R236, 0xffff, RZ, 0xc0, !PT ;  /* 0x0000ffffec107812 */ /* 0x000fe400078ec0ff */
[----:B------:R-:W-:-:S02]  /*f0b0*/  LOP3.LUT R17, R210, 0xffff, RZ, 0xc0, !PT ;  /* 0x0000ffffd2117812 */ /* 0x000fc400078ec0ff */
[----:B------:R-:W-:Y:S01]  /*f0c0*/  SHF.R.U32.HI R16, RZ, 0x8, R16 ;  /* 0x00000008ff107819 */ /* 0x000fe20000011610 */
[C---:B------:R-:W-:Y:S01]  /*f0d0*/  HMMA.16816.F32.BF16 R108, R28.reuse, R8, R108 ;  /* 0x000000081c6c723c */ /* 0x040fe2000004186c */
[----:B------:R-:W-:Y:S02]  /*f0e0*/  LOP3.LUT R15, R236, 0xff, RZ, 0xc0, !PT ;  /* 0x000000ffec0f7812 */ /* 0x000fe400078ec0ff */
[----:B------:R-:W-:Y:S02]  /*f0f0*/  SHF.R.U32.HI R14, RZ, 0x10, R210 ;  /* 0x00000010ff0e7819 */ /* 0x000fe400000116d2 */
[----:B------:R-:W-:Y:S01]  /*f100*/  SHF.R.U32.HI R17, RZ, 0x8, R17 ;  /* 0x00000008ff117819 */ /* 0x000fe20000011611 */
[----:B------:R-:W-:Y:S01]  /*f110*/  HMMA.16816.F32.BF16 R144, R28, R12, R144 ;  /* 0x0000000c1c90723c */ /* 0x000fe20000041890 */
[----:B------:R-:W-:Y:S02]  /*f120*/  SHF.R.U32.HI R9, RZ, 0x10, R236 ;  /* 0x00000010ff097819 */ /* 0x000fe400000116ec */
[----:B------:R-:W-:-:S02]  /*f130*/  PRMT R8, R15, 0x5410, R16 ;  /* 0x000054100f087816 */ /* 0x000fc40000000010 */
[----:B------:R-:W-:Y:S01]  /*f140*/  SHF.R.U32.HI R236, RZ, 0x18, R236 ;  /* 0x00000018ffec7819 */ /* 0x000fe200000116ec */
[C---:B------:R-:W-:Y:S01]  /*f150*/  HMMA.16816.F32.BF16 R120, R28.reuse, R10, R120 ;  /* 0x0000000a1c78723c */ /* 0x040fe20000041878 */
[----:B------:R-:W-:Y:S02]  /*f160*/  LOP3.LUT R12, R210, 0xff, RZ, 0xc0, !PT ;  /* 0x000000ffd20c7812 */ /* 0x000fe400078ec0ff */
[----:B------:R-:W-:Y:S02]  /*f170*/  SHF.R.U32.HI R13, RZ, 0x18, R210 ;  /* 0x00000018ff0d7819 */ /* 0x000fe400000116d2 */
[----:B------:R-:W-:Y:S01]  /*f180*/  LOP3.LUT R14, R14, 0xff, RZ, 0xc0, !PT ;  /* 0x000000ff0e0e7812 */ /* 0x000fe200078ec0ff */
[----:B------:R-:W-:Y:S01]  /*f190*/  HMMA.16816.F32.BF16 R136, R28, R4, R136 ;  /* 0x000000041c88723c */ /* 0x000fe20000041888 */
[----:B------:R-:W-:Y:S02]  /*f1a0*/  LOP3.LUT R9, R9, 0xff, RZ, 0xc0, !PT ;  /* 0x000000ff09097812 */ /* 0x000fe400078ec0ff */
[----:B------:R-:W-:-:S02]  /*f1b0*/  HSET2.LE.AND R32, R8, R56, PT ;  /* 0x0000003808207233 */ /* 0x000fc40003803000 */
        /* <DEDUP_REMOVED lines=11> */
[----:B------:R-:W-:Y:S02]  /*f270*/  F2FP.BF16.F32.PACK_AB R4, R61, R181 ;  /* 0x000000b53d04723e */ /* 0x000fe400000010ff */
[----:B------:R-:W-:Y:S02]  /*f280*/  LOP3.LUT R32, R32, R10, RZ, 0xc0, !PT ;  /* 0x0000000a20207212 */ /* 0x000fe400078ec0ff */
[----:B------:R-:W-:Y:S01]  /*f290*/  LOP3.LUT R33, R8, R33, RZ, 0xc0, !PT ;  /* 0x0000002108217212 */ /* 0x000fe200078ec0ff */
[----:B------:R-:W-:Y:S01]  /*f2a0*/  HMMA.16816.F32.BF16 R80, R28, R22, R80 ;  /* 0x000000161c50723c */ /* 0x000fe20000041850 */
[----:B------:R-:W-:Y:S01]  /*f2b0*/  LOP3.LUT R34, R12, R34, RZ, 0xc0, !PT ;  /* 0x000000220c227212 */ /* 0x000fe200078ec0ff */
[----:B------:R-:W2:Y:S01]  /*f2c0*/  LDSM.16.MT88.4 R20, [R212+0x9c00] ;  /* 0x009c0000d414783b */ /* 0x000ea20000004200 */
[----:B------:R-:W-:-:S02]  /*f2d0*/  LOP3.LUT R35, R35, R4, RZ, 0xc0, !PT ;  /* 0x0000000423237212 */ /* 0x000fc400078ec0ff */
[----:B------:R-:W-:Y:S01]  /*f2e0*/  SHF.R.U32.HI R60, RZ, 0x8, R60 ;  /* 0x00000008ff3c7819 */ /* 0x000fe2000001163c */
[----:B------:R-:W-:Y:S01]  /*f2f0*/  HMMA.16816.F32.BF16 R96, R28, R18, R96 ;  /* 0x000000121c60723c */ /* 0x000fe20000041860 */
[----:B------:R-:W3:Y:S01]  /*f300*/  LDSM.16.MT88.4 R16, [R214+0xac00] ;  /* 0x00ac0000d610783b */ /* 0x000ee20000004200 */
[----:B------:R-:W-:-:S03]  /*f310*/  LOP3.LUT R182, R182, 0xff, RZ, 0xc0, !PT ;  /* 0x000000ffb6b67812 */ /* 0x000fc600078ec0ff */
[----:B------:R-:W4:Y:S01]  /*f320*/  LDSM.16.MT88.4 R12, [R212+0xac00] ;  /* 0x00ac0000d40c783b */ /* 0x000f220000004200 */
[----:B------:R-:W-:Y:S01]  /*f330*/  HMMA.16816.F32.BF16 R132, R28, R6, R132 ;  /* 0x000000061c84723c */ /* 0x000fe20000041884 */
[----:B------:R-:W-:Y:S02]  /*f340*/  PRMT R182, R182, 0x5410, R246 ;  /* 0x00005410b6b67816 */ /* 0x000fe400000000f6 */
[----:B------:R-:W4:Y:S04]  /*f350*/  LDSM.16.MT88.4 R8, [R214+0xbc00] ;  /* 0x00bc0000d608783b */ /* 0x000f280000004200 */
[----:B------:R-:W4:Y:S01]  /*f360*/  LDSM.16.MT88.4 R4, [R212+0xbc00] ;  /* 0x00bc0000d404783b */ /* 0x000f220000004200 */
[C---:B------:R-:W-:Y:S02]  /*f370*/  LOP3.LUT R31, R204.reuse, 0xffff, RZ, 0xc0, !PT ;  /* 0x0000ffffcc1f7812 */ /* 0x040fe400078ec0ff */
[----:B------:R-:W-:-:S02]  /*f380*/  LOP3.LUT R28, R204, 0xff, RZ, 0xc0, !PT ;  /* 0x000000ffcc1c7812 */ /* 0x000fc400078ec0ff */
[--C-:B------:R-:W-:Y:S02]  /*f390*/  SHF.R.U32.HI R30, RZ, 0x10, R204.reuse ;  /* 0x00000010ff1e7819 */ /* 0x100fe400000116cc */
[----:B------:R-:W-:Y:S02]  /*f3a0*/  SHF.R.U32.HI R31, RZ, 0x8, R31 ;  /* 0x00000008ff1f7819 */ /* 0x000fe4000001161f */
[----:B------:R-:W-:Y:S02]  /*f3b0*/  SHF.R.U32.HI R29, RZ, 0x18, R204 ;  /* 0x00000018ff1d7819 */ /* 0x000fe400000116cc */
[----:B------:R-:W-:Y:S01]  /*f3c0*/  LOP3.LUT R30, R30, 0xff, RZ, 0xc0, !PT ;  /* 0x000000ff1e1e7812 */ /* 0x000fe200078ec0ff */
[----:B-1----:R-:W-:Y:S01]  /*f3d0*/  HMMA.16816.F32.BF16 R156, R32, R24, R156 ;  /* 0x00000018209c723c */ /* 0x002fe2000004189c */
[----:B------:R-:W-:Y:S02]  /*f3e0*/  PRMT R31, R28, 0x5410, R31 ;  /* 0x000054101c1f7816 */ /* 0x000fe4000000001f */
[----:B------:R-:W-:-:S02]  /*f3f0*/  PRMT R29, R30, 0x5410, R29 ;  /* 0x000054101e1d7816 */ /* 0x000fc4000000001d */
[----:B------:R-:W-:Y:S01]  /*f400*/  PRMT R28, R53, 0x5410, R60 ;  /* 0x00005410351c7816 */ /* 0x000fe2000000003c */
[C---:B------:R-:W-:Y:S01]  /*f410*/  HMMA.16816.F32.BF16 R152, R32.reuse, R26, R152 ;  /* 0x0000001a2098723c */ /* 0x040fe20000041898 */
[--C-:B------:R-:W-:Y:S02]  /*f420*/  HSET2.LE.AND R30, R31, R56.reuse, PT ;  /* 0x000000381f1e7233 */ /* 0x100fe40003803000 */
[----:B------:R-:W-:Y:S02]  /*f430*/  F2FP.BF16.F32.PACK_AB R53, R52, R58 ;  /* 0x0000003a3435723e */ /* 0x000fe400000010ff */
[--C-:B------:R-:W-:Y:S01]  /*f440*/  HSET2.LE.AND R31, R29, R56.reuse, PT ;  /* 0x000000381d1f7233 */ /* 0x100fe20003803000 */
[----:B--2---:R-:W-:Y:S01]  /*f450*/  HMMA.16816.F32.BF16 R72, R32, R20, R72 ;  /* 0x000000142048723c */ /* 0x004fe20000041848 */
[--C-:B------:R-:W-:Y:S02]  /*f460*/  HSET2.LE.AND R28, R28, R56.reuse, PT ;  /* 0x000000381c1c7233 */ /* 0x100fe40003803000 */
[----:B------:R-:W-:-:S02]  /*f470*/  HSET2.LE.AND R29, R182, R56, PT ;  /* 0x00000038b61d7233 */ /* 0x000fc40003803000 */
[----:B------:R-:W-:Y:S01]  /*f480*/  LOP3.LUT R30, R30, R53, RZ, 0xc0, !PT ;  /* 0x000000351e1e7212 */ /* 0x000fe200078ec0ff */
[C---:B------:R-:W-:Y:S01]  /*f490*/  HMMA.16816.F32.BF16 R76, R32.reuse, R22, R76 ;  /* 0x00000016204c723c */ /* 0x040fe2000004184c */
[----:B------:R-:W-:Y:S02]  /*f4a0*/  F2FP.BF16.F32.PACK_AB R56, R36, R51 ;  /* 0x000000332438723e */ /* 0x000fe400000010ff */
[----:B------:R-:W-:Y:S02]  /*f4b0*/  F2FP.BF16.F32.PACK_AB R60, R59, R64 ;  /* 0x000000403b3c723e */ /* 0x000fe400000010ff */
[----:B------:R-:W-:Y:S01]  /*f4c0*/  F2FP.BF16.F32.PACK_AB R53, R37, R57 ;  /* 0x000000392535723e */ /* 0x000fe200000010ff */
[----:B---3--:R-:W-:Y:S01]  /*f4d0*/  HMMA.16816.F32.BF16 R88, R32, R16, R88 ;  /* 0x000000102058723c */ /* 0x008fe20000041858 */
[----:B------:R-:W-:Y:S02]  /*f4e0*/  LOP3.LUT R31, R31, R56, RZ, 0xc0, !PT ;  /* 0x000000381f1f7212 */ /* 0x000fe400078ec0ff */
[----:B------:R-:W-:-:S02]  /*f4f0*/  LOP3.LUT R28, R28, R60, RZ, 0xc0, !PT ;  /* 0x0000003c1c1c7212 */ /* 0x000fc400078ec0ff */
[----:B------:R-:W-:Y:S01]  /*f500*/  LOP3.LUT R29, R29, R53, RZ, 0xc0, !PT ;  /* 0x000000351d1d7212 */ /* 0x000fe200078ec0ff */
[C---:B------:R-:W-:Y:S06]  /*f510*/  HMMA.16816.F32.BF16 R92, R32.reuse, R18, R92 ;  /* 0x00000012205c723c */ /* 0x040fec000004185c */
[C---:B----4-:R-:W-:Y:S06]  /*f520*/  HMMA.16816.F32.BF16 R140, R32.reuse, R12, R140 ;  /* 0x0000000c208c723c */ /* 0x050fec000004188c */
        /* <DEDUP_REMOVED lines=19> */
.L_x_404:
[----:B------:R-:W-:-:S12]  /*f660*/  UIADD3 UR34, UR38, -0x1, URZ ;  /* 0xffffffff26227890 */ /* 0x000fd8000fffe03f */
.L_x_407:
[----:B------:R-:W-:-:S13]  /*f670*/  ISETP.LE.AND P0, PT, RZ, UR34, PT ;  /* 0x00000022ff007c0c */ /* 0x000fda000bf03270 */
[----:B------:R-:W-:Y:S05]  /*f680*/  @!P0 BRA `(.L_x_408) ;  /* 0x0000004000588947 */ /* 0x000fea0003800000 */
[----:B------:R-:W-:Y:S01]  /*f690*/  IMAD.WIDE.U32 R238, R233, -0x326172a9, RZ ;  /* 0xcd9e8d57e9ee7825 */ /* 0x000fe200078e00ff */
[----:B------:R-:W-:Y:S01]  /*f6a0*/  PRMT R226, R241, 0x7054, R241 ;  /* 0x00007054f1e27816 */ /* 0x000fe200000000f1 */
[----:B------:R-:W-:Y:S01]  /*f6b0*/  USHF.L.U64.HI UR35, UR36, 0x1, UR35 ;  /* 0x0000000124237899 */ /* 0x000fe20008010223 */
[----:B------:R-:W-:Y:S01]  /*f6c0*/  MOV R164, R167 ;  /* 0x000000a700a47202 */ /* 0x000fe20000000f00 */
[----:B------:R-:W-:Y:S01]  /*f6d0*/  IMAD.WIDE.U32 R234, R234, -0x326172a9, RZ ;  /* 0xcd9e8d57eaea7825 */ /* 0x000fe200078e00ff */
[-C--:B------:R-:W-:Y:S01]  /*f6e0*/  LOP3.LUT R236, R239, R229.reuse, RZ, 0x3c, !PT ;  /* 0x000000e5efec7212 */ /* 0x080fe200078e3cff */
[----:B------:R-:W-:Y:S01]  /*f6f0*/  USHF.L.U32 UR36, UR36, 0x1, URZ ;  /* 0x0000000124247899 */ /* 0x000fe2000800063f */
[----:B------:R-:W-:Y:S01]  /*f700*/  MOV R3, R168 ;  /* 0x000000a800037202 */ /* 0x000fe20000000f00 */
[----:B------:R-:W-:Y:S01]  /*f710*/  IMAD.WIDE.U32 R240, R228, -0x2daee0ad, RZ ;  /* 0xd2511f53e4f07825 */ /* 0x000fe200078e00ff */
[----:B------:R-:W-:Y:S01]  /*f720*/  LOP3.LUT R229, R235, R229, RZ, 0x3c, !PT ;  /* 0x000000e5ebe57212 */ /* 0x000fe200078e3cff */
[----:B------:R-:W-:Y:S01]  /*f730*/  ULDC UR4, c[0x0][0x2ec] ;  /* 0x0000bb0000047ab9 */ /* 0x000fe20000000800 */
[----:B------:R-:W-:Y:S01]  /*f740*/  MOV R0, R165 ;  /* 0x000000a500007202 */ /* 0x000fe20000000f00 */
[----:B------:R-:W-:Y:S01]  /*f750*/  IMAD.WIDE.U32 R236, R236, -0x2daee0ad, RZ ;  /* 0xd2511f53ecec7825 */ /* 0x000fe200078e00ff */
[----:B------:R-:W-:Y:S01]  /*f760*/  MOV R2, R166 ;  /* 0x000000a600027202 */ /* 0x000fe20000000f00 */
[----:B------:R-:W-:Y:S01]  /*f770*/  ULDC.64 UR6, c[0x0][0x218] ;  /* 0x0000860000067ab9 */ /* 0x000fe20000000a00 */
[----:B------:R-:W-:Y:S01]  /*f780*/  MOV R243, R245 ;  /* 0x000000f500f37202 */ /* 0x000fe20000000f00 */
[----:B------:R-:W-:Y:S01]  /*f790*/  IMAD.WIDE.U32 R228, R229, -0x2daee0ad, RZ ;  /* 0xd2511f53e5e47825 */ /* 0x000fe200078e00ff */
[----:B------:R-:W-:Y:S01]  /*f7a0*/  ULDC.64 UR10, c[0x0][0x220] ;  /* 0x00008800000a7ab9 */ /* 0x000fe20000000a00 */
[----:B------:R-:W-:Y:S01]  /*f7b0*/  ULDC.64 UR8, c[0x0][0x248] ;  /* 0x0000920000087ab9 */ /* 0x000fe20000000a00 */
[----:B------:R-:W-:Y:S05]  /*f7c0*/  BRA `(.L_x_409) ;  /* 0x0000000000687947 */ /* 0x000fea0003800000 */
.L_x_411:
        /* <DEDUP_REMOVED lines=26> */
.L_x_409:
        /* <DEDUP_REMOVED lines=14> */
[----:B-----5:R-:W-:Y:S01]  /*fa50*/  LDGSTS.E.BYPASS.LTC128B.128 [R218+0x9000], desc[UR30][R8.64] ;  /* 0x0900000008da7fae */ /* 0x020fe2000b901d5e */
        /* <DEDUP_REMOVED lines=8> */
[----:B------:R-:W1:Y:S06]  /*fae0*/  LDSM.16.M88.4 R16, [R216+0x6000] ;  /* 0x00600000d810783b */ /* 0x000e6c0000000200 */
[----:B------:R-:W2:Y:S06]  /*faf0*/  LDSM.16.M88.4 R60, [R217+0x1000] ;  /* 0x00100000d93c783b */ /* 0x000eac0000000200 */
[----:B------:R-:W3:Y:S06]  /*fb00*/  LDSM.16.M88.4 R32, [R216+0x6400] ;  /* 0x00640000d820783b */ /* 0x000eec0000000200 */
[----:B------:R-:W0:Y:S06]  /*fb10*/  LDGDEPBAR ;  /* 0x00000000000079af */ /* 0x000e2c0000000000 */
[----:B------:R-:W4:Y:S06]  /*fb20*/  LDSM.16.M88.4 R48, [R216+0x6800] ;  /* 0x00680000d830783b */ /* 0x000f2c0000000200 */
[----:B------:R-:W4:Y:S06]  /*fb30*/  LDSM.16.M88.4 R168, [R216+0x6c00] ;  /* 0x006c0000d8a8783b */ /* 0x000f2c0000000200 */
        /* <DEDUP_REMOVED lines=19> */
[C---:B------:R-:W-:Y:S06]  /*fc70*/  HMMA.16816.F32.BF16 R40, R60.reuse, R48, RZ ;  /* 0x000000303c28723c */ /* 0x040fec00000418ff */
[-C--:B------:R-:W-:Y:S06]  /*fc80*/  HMMA.16816.F32.BF16 R44, R60, R50.reuse, RZ ;  /* 0x000000323c2c723c */ /* 0x080fec00000418ff */
[C---:B------:R-:W-:Y:S06]  /*fc90*/  HMMA.16816.F32.BF16 R48, R64.reuse, R50, RZ ;  /* 0x000000324030723c */ /* 0x040fec00000418ff */
[-C--:B------:R-:W-:Y:S06]  /*fca0*/  HMMA.16816.F32.BF16 R52, R64, R168.reuse, RZ ;  /* 0x000000a84034723c */ /* 0x080fec00000418ff */
        /* <DEDUP_REMOVED lines=18> */
[----:B------:R-:W2:Y:S05]  /*fdd0*/  LDSM.16.M88.4 R188, [R216+0x7c00] ;  /* 0x007c0000d8bc783b */ /* 0x000eaa0000000200 */
[-C--:B---3--:R-:W-:Y:S06]  /*fde0*/  HMMA.16816.F32.BF16 R52, R172, R192.reuse, R52 ;  /* 0x000000c0ac34723c */ /* 0x088fec0000041834 */
[C---:B------:R-:W-:Y:S06]  /*fdf0*/  HMMA.16816.F32.BF16 R56, R180.reuse, R192, R56 ;  /* 0x000000c0b438723c */ /* 0x040fec0000041838 */
[-C--:B------:R-:W-:Y:S01]  /*fe00*/  HMMA.16816.F32.BF16 R60, R180, R194.reuse, R60 ;  /* 0x000000c2b43c723c */ /* 0x080fe2000004183c */
[----:B------:R-:W3:Y:S05]  /*fe10*/  LDSM.16.M88.4 R180, [R215+0x2000] ;  /* 0x00200000d7b4783b */ /* 0x000eea0000000200 */
[----:B------:R-:W-:Y:S01]  /*fe20*/  HMMA.16816.F32.BF16 R64, R172, R194, R64 ;  /* 0x000000c2ac40723c */ /* 0x000fe20000041840 */
[----:B------:R-:W3:Y:S05]  /*fe30*/  LDSM.16.M88.4 R172, [R215+0x3000] ;  /* 0x00300000d7ac783b */ /* 0x000eea0000000200 */
[-C--:B----4-:R-:W-:Y:S01]  /*fe40*/  HMMA.16816.F32.BF16 R4, R168, R196.reuse, R4 ;  /* 0x000000c4a804723c */ /* 0x090fe20000041804 */
[----:B------:R-:W4:Y:S05]  /*fe50*/  LDSM.16.M88.4 R192, [R213+0x7400] ;  /* 0x00740000d5c0783b */ /* 0x000f2a0000000200 */
        /* <DEDUP_REMOVED lines=19> */
[----:B------:R-:W2:Y:S05]  /*ff90*/  LDSM.16.M88.4 R168, [R217+0x4000] ;  /* 0x00400000d9a8783b */ /* 0x000eaa0000000200 */
[-C--:B---3--:R-:W-:Y:S01]  /*ffa0*/  HMMA.16816.F32.BF16 R4, R180, R204.reuse, R4 ;  /* 0x000000ccb404723c */ /* 0x088fe20000041804 */
[----:B------:R-:W3:Y:S05]  /*ffb0*/  LDSM.16.M88.4 R188, [R217+0x5000] ;  /* 0x00500000d9bc783b */ /* 0x000eea0000000200 */
[C---:B------:R-:W-:Y:S06]  /*ffc0*/  HMMA.16816.F32.BF16 R8, R172.reuse, R204, R8 ;  /* 0x000000ccac08723c */ /* 0x040fec0000041808 */
[-C--:B------:R-:W-:Y:S06]  /*ffd0*/  HMMA.16816.F32.BF16 R12, R172, R206.reuse, R12 ;  /* 0x000000ceac0c723c */ /* 0x080fec000004180c */
[C---:B------:R-:W-:Y:S01]  /*ffe0*/  HMMA.16816.F32.BF16 R16, R180.reuse, R206, R16 ;  /* 0x000000ceb410723c */ /* 0x040fe20000041810 */
[----:B------:R-:W-:Y:S05]  /*fff0*/  LDSM.16.M88.4 R204, [R216+0x8c00] ;  /* 0x008c0000d8cc783b */ /* 0x000fea0000000200 */
[-C--:B----4-:R-:W-:Y:S06]  /*10000*/  HMMA.16816.F32.BF16 R20, R180, R192.reuse, R20 ;  /* 0x000000c0b414723c */ /* 0x090fec0000041814 */
        /* <DEDUP_REMOVED lines=12> */
[----:B------:R-:W1:Y:S05]  /*100d0*/  LDSM.16.M88.4 R172, [R215+0x5000] ;  /* 0x00500000d7ac783b */ /* 0x000e6a0000000200 */
[----:B------:R-:W-:Y:S01]  /*100e0*/  HMMA.16816.F32.BF16 R64, R180, R178, R64 ;  /* 0x000000b2b440723c */ /* 0x000fe20000041840 */
[----:B------:R-:W1:Y:S05]  /*100f0*/  LDSM.16.M88.4 R176, [R213+0x8400] ;  /* 0x00840000d5b0783b */ /* 0x000e6a0000000200 */
[-C--:B--2---:R-:W-:Y:S01]  /*10100*/  HMMA.16816.F32.BF16 R4, R168, R184.reuse, R4 ;  /* 0x000000b8a804723c */ /* 0x084fe20000041804 */
[----:B------:R-:W2:Y:S05]  /*10110*/  LDSM.16.M88.4 R180, [R213+0x8800] ;  /* 0x00880000d5b4783b */ /* 0x000eaa0000000200 */
[C---:B---3--:R-:W-:Y:S06]  /*10120*/  HMMA.16816.F32.BF16 R8, R188.reuse, R184, R8 ;  /* 0x000000b8bc08723c */ /* 0x048fec0000041808 */
        /* <DEDUP_REMOVED lines=21> */
[----:B------:R-:W-:Y:S01]  /*10280*/  FMNMX.FTZ R166, R4, R3, !PT ;  /* 0x0000000304a67209 */ /* 0x000fe20007810000 */
[-C--:B------:R-:W-:Y:S04]  /*10290*/  HMMA.16816.F32.BF16 R20, R196, R176.reuse, R20 ;  /* 0x000000b0c414723c */ /* 0x080fe80000041814 */
[----:B------:R-:W-:Y:S02]  /*102a0*/  FMNMX.FTZ R165, R6, R164, !PT ;  /* 0x000000a406a57209 */ /* 0x000fe40007810000 */
[----:B------:R-:W-:Y:S01]  /*102b0*/  FMNMX.FTZ R167, R8, R2, !PT ;  /* 0x0000000208a77209 */ /* 0x000fe20007810000 */
[C---:B------:R-:W-:Y:S06]  /*102c0*/  HMMA.16816.F32.BF16 R24, R172.reuse, R176, R24 ;  /* 0x000000b0ac18723c */ /* 0x040fec0000041818 */
        /* <DEDUP_REMOVED lines=56> */
.L_x_410:
[----:B------:R-:W-:Y:S01]  /*10650*/  FMNMX.FTZ R169, R10, R0, !PT ;  /* 0x000000000aa97209 */ /* 0x000fe20007810000 */
[----:B------:R-:W2:Y:S01]  /*10660*/  SHFL.BFLY PT, R168, R171, 0x2, 0x1f ;  /* 0x0c401f00aba87f89 */ /* 0x000ea200000e0000 */
[--C-:B------:R-:W-:Y:S01]  /*10670*/  LOP3.LUT R246, R237, UR20, R240.reuse, 0x96, !PT ;  /* 0x00000014edf67c12 */ /* 0x100fe2000f8e96f0 */
[----:B------:R-:W-:Y:S01]  /*10680*/  USHF.L.U32 UR5, UR34, 0x1, URZ ;  /* 0x0000000122057899 */ /* 0x000fe2000800063f */
[----:B------:R-:W-:Y:S05]  /*10690*/  FMNMX.FTZ R169, R11, R169, !PT ;  /* 0x000000a90ba97209 */ /* 0x000fea0007810000 */
[----:B------:R-:W3:Y:S01]  /*106a0*/  SHFL.BFLY PT, R165, R166, 0x2, 0x1f ;  /* 0x0c401f00a6a57f89 */ /* 0x000ee200000e0000 */
[----:B------:R-:W-:Y:S01]  /*106b0*/  LOP3.LUT R244, R229, UR20, R240, 0x96, !PT ;  /* 0x00000014e5f47c12 */ /* 0x000fe2000f8e96f0 */
[----:B------:R-:W-:Y:S01]  /*106c0*/  IMAD.WIDE.U32 R246, R246, -0x326172a9, RZ ;  /* 0xcd9e8d57f6f67825 */ /* 0x000fe200078e00ff */
[----:B------:R-:W-:Y:S05]  /*106d0*/  FMNMX.FTZ R169, R14, R169, !PT ;  /* 0x000000a90ea97209 */ /* 0x000fea0007810000 */
[----:B------:R-:W4:Y:S01]  /*106e0*/  SHFL.BFLY PT, R167, R170, 0x2, 0x1f ;  /* 0x0c401f00aaa77f89 */ /* 0x000f2200000e0000 */
[----:B------:R-:W-:Y:S01]  /*106f0*/  UIADD3 UR34, UR34, -0x1, URZ ;  /* 0xffffffff22227890 */ /* 0x000fe2000fffe03f */
[----:B------:R-:W-:Y:S01]  /*10700*/  IMAD.WIDE.U32 R244, R244, -0x326172a9, RZ ;  /* 0xcd9e8d57f4f47825 */ /* 0x000fe200078e00ff */
[----:B------:R-:W-:Y:S03]  /*10710*/  FMNMX.FTZ R169, R15, R169, !PT ;  /* 0x000000a90fa97209 */ /* 0x000fe60007810000 */
[----:B------:R-:W-:Y:S01]  /*10720*/  IMAD.U32 R176, RZ, RZ, UR33 ;  /* 0x00000021ffb07e24 */ /* 0x000fe2000f8e00ff */
[----:B------:R-:W-:Y:S04]  /*10730*/  FMNMX.FTZ R169, R26, R169, !PT ;  /* 0x000000a91aa97209 */ /* 0x000fe80007810000 */
[----:B------:R-:W-:Y:S02]  /*10740*/  FMNMX.FTZ R169, R27, R169, !PT ;  /* 0x000000a91ba97209 */ /* 0x000fe40007810000 */
[----:B------:R-:W-:Y:S01]  /*10750*/  LOP3.LUT R176, R241, UR5, R176, 0x96, !PT ;  /* 0x00000005f1b07c12 */ /* 0x000fe2000f8e96b0 */
[----:B------:R-:W-:Y:S01]  /*10760*/  UIADD3 UR5, UR5, 0x1, URZ ;  /* 0x0000000105057890 */ /* 0x000fe2000fffe03f */
[----:B------:R-:W-:Y:S02]  /*10770*/  FMNMX.FTZ R169, R30, R169, !PT ;  /* 0x000000a91ea97209 */ /* 0x000fe40007810000 */
[----:B--2---:R-:W-:Y:S01]  /*10780*/  FMNMX.FTZ R171, R171, R168, !PT ;  /* 0x000000a8abab7209 */ /* 0x004fe20007810000 */
[----:B------:R-:W-:Y:S01]  /*10790*/  IMAD.WIDE.U32 R176, R176, -0x326172a9, RZ ;  /* 0xcd9e8d57b0b07825 */ /* 0x000fe200078e00ff */
[----:B------:R-:W-:Y:S02]  /*107a0*/  FMNMX.FTZ R169, R31, R169, !PT ;  /* 0x000000a91fa97209 */ /* 0x000fe40007810000 */
[----:B---3--:R-:W-:Y:S01]  /*107b0*/  FMNMX.FTZ R165, R166, R165, !PT ;  /* 0x000000a5a6a57209 */ /* 0x008fe20007810000 */
[----:B------:R-:W2:Y:S01]  /*107c0*/  SHFL.BFLY PT, R168, R171, 0x1, 0x1f ;  /* 0x0c201f00aba87f89 */ /* 0x000ea200000e0000 */
[----:B------:R-:W-:Y:S02]  /*107d0*/  FMNMX.FTZ R169, R42, R169, !PT ;  /* 0x000000a92aa97209 */ /* 0x000fe40007810000 */
[----:B----4-:R-:W-:Y:S05]  /*107e0*/  FMNMX.FTZ R170, R170, R167, !PT ;  /* 0x000000a7aaaa7209 */ /* 0x010fea0007810000 */
[----:B------:R-:W3:Y:S01]  /*107f0*/  SHFL.BFLY PT, R166, R165, 0x1, 0x1f ;  /* 0x0c201f00a5a67f89 */ /* 0x000ee200000e0000 */
[----:B------:R-:W-:Y:S02]  /*10800*/  FMNMX.FTZ R169, R43, R169, !PT ;  /* 0x000000a92ba97209 */ /* 0x000fe40007810000 */
[--C-:B------:R-:W-:Y:S05]  /*10810*/  LOP3.LUT R180, R247, UR19, R176.reuse, 0x96, !PT ;  /* 0x00000013f7b47c12 */ /* 0x100fea000f8e96b0 */
[----:B------:R-:W4:Y:S01]  /*10820*/  SHFL.BFLY PT, R167, R170, 0x1, 0x1f ;  /* 0x0c201f00aaa77f89 */ /* 0x000f2200000e0000 */
[----:B------:R-:W-:Y:S02]  /*10830*/  FMNMX.FTZ R169, R46, R169, !PT ;  /* 0x000000a92ea97209 */ /* 0x000fe40007810000 */
[----:B------:R-:W-:Y:S01]  /*10840*/  LOP3.LUT R176, R245, UR19, R176, 0x96, !PT ;  /* 0x00000013f5b07c12 */ /* 0x000fe2000f8e96b0 */
[----:B------:R-:W-:Y:S01]  /*10850*/  IMAD.WIDE.U32 R180, R180, -0x2daee0ad, RZ ;  /* 0xd2511f53b4b47825 */ /* 0x000fe200078e00ff */
[----:B--2---:R-:W-:Y:S02]  /*10860*/  FMNMX.FTZ R168, R171, R168, !PT ;  /* 0x000000a8aba87209 */ /* 0x004fe40007810000 */
[----:B---3--:R-:W-:Y:S03]  /*10870*/  FMNMX.FTZ R166, R165, R166, !PT ;  /* 0x000000a6a5a67209 */ /* 0x008fe60007810000 */
[C---:B------:R-:W-:Y:S01]  /*10880*/  FADD.FTZ R165, -R168.reuse, R3 ;  /* 0x00000003a8a57221 */ /* 0x040fe20000010100 */
[C---:B------:R-:W-:Y:S01]  /*10890*/  FMUL.FTZ R204, R168.reuse, UR4 ;  /* 0x00000004a8cc7c20 */ /* 0x040fe20008410000 */
[----:B------:R-:W-:Y:S02]  /*108a0*/  FSETP.NEU.FTZ.AND P1, PT, R168, -INF , PT ;  /* 0xff800000a800780b */ /* 0x000fe40003f3d000 */
[----:B----4-:R-:W-:Y:S01]  /*108b0*/  FMNMX.FTZ R167, R170, R167, !PT ;  /* 0x000000a7aaa77209 */ /* 0x010fe20007810000 */
[----:B------:R-:W-:Y:S01]  /*108c0*/  FMUL.FTZ R165, R165, UR4 ;  /* 0x00000004a5a57c20 */ /* 0x000fe20008410000 */
[----:B------:R-:W-:Y:S01]  /*108d0*/  FSEL R204, R204, RZ, P1 ;  /* 0x000000ffcccc7208 */ /* 0x000fe20000800000 */
[----:B------:R-:W-:Y:S01]  /*108e0*/  FMUL.FTZ R202, R166, UR4 ;  /* 0x00000004a6ca7c20 */ /* 0x000fe20008410000 */
[----:B------:R-:W-:Y:S01]  /*108f0*/  LOP3.LUT R170, R177, UR21, R234, 0x96, !PT ;  /* 0x00000015b1aa7c12 */ /* 0x000fe2000f8e96ea */
[C---:B------:R-:W-:Y:S01]  /*10900*/  FADD.FTZ R3, -R167.reuse, R164 ;  /* 0x000000a4a7037221 */ /* 0x040fe20000010100 */
[C---:B------:R-:W-:Y:S01]  /*10910*/  FMUL.FTZ R203, R167.reuse, UR4 ;  /* 0x00000004a7cb7c20 */ /* 0x040fe20008410000 */
[----:B------:R2:W3:Y:S01]  /*10920*/  MUFU.EX2 R164, R165 ;  /* 0x000000a500a47308 */ /* 0x0004e20000000800 */
[----:B------:R-:W-:Y:S01]  /*10930*/  FSETP.NEU.FTZ.AND P1, PT, R167, -INF , PT ;  /* 0xff800000a700780b */ /* 0x000fe20003f3d000 */
[----:B------:R-:W-:Y:S04]  /*10940*/  IMAD.WIDE.U32 R178, R170, -0x2daee0ad, RZ ;  /* 0xd2511f53aab27825 */ /* 0x000fe800078e00ff */
[--C-:B------:R-:W-:Y:S01]  /*10950*/  FFMA.FTZ R170, R17, UR4, -R204.reuse ;  /* 0x0000000411aa7c23 */ /* 0x100fe200080108cc */
[----:B------:R-:W-:Y:S01]  /*10960*/  FSEL R203, R203, RZ, P1 ;  /* 0x000000ffcbcb7208 */ /* 0x000fe20000800000 */
[----:B------:R-:W-:Y:S01]  /*10970*/  FFMA.FTZ R189, R4, UR4, -R204 ;  /* 0x0000000404bd7c23 */ /* 0x000fe200080108cc */
[----:B------:R-:W-:Y:S01]  /*10980*/  LOP3.LUT R17, R179, UR18, R228, 0x96, !PT ;  /* 0x00000012b3117c12 */ /* 0x000fe2000f8e96e4 */
[----:B------:R-:W-:Y:S01]  /*10990*/  FFMA.FTZ R191, R5, UR4, -R204 ;  /* 0x0000000405bf7c23 */ /* 0x000fe200080108cc */
[----:B------:R-:W-:Y:S01]  /*109a0*/  FSETP.NEU.FTZ.AND P1, PT, R166, -INF , PT ;  /* 0xff800000a600780b */ /* 0x000fe20003f3d000 */
[--C-:B------:R-:W-:Y:S01]  /*109b0*/  FFMA.FTZ R188, R19, UR4, -R203.reuse ;  /* 0x0000000413bc7c23 */ /* 0x100fe200080108cb */
[--C-:B------:R-:W-:Y:S01]  /*109c0*/  FFMA.FTZ R192, R6, UR4, -R203.reuse ;  /* 0x0000000406c07c23 */ /* 0x100fe200080108cb */
[----:B-1----:R-:W-:Y:S01]  /*109d0*/  IMAD.WIDE.U32 R172, R17, -0x326172a9, RZ ;  /* 0xcd9e8d5711ac7825 */ /* 0x002fe200078e00ff */
[----:B------:R-:W-:Y:S01]  /*109e0*/  FSEL R202, R202, RZ, P1 ;  /* 0x000000ffcaca7208 */ /* 0x000fe20000800000 */
[----:B------:R-:W-:Y:S02]  /*109f0*/  MUFU.EX2 R170, R170 ;  /* 0x000000aa00aa7308 */ /* 0x000fe40000000800 */
[--C-:B------:R-:W-:Y:S01]  /*10a00*/  FFMA.FTZ R190, R7, UR4, -R203.reuse ;  /* 0x0000000407be7c23 */ /* 0x100fe200080108cb */
[----:B------:R-:W-:Y:S01]  /*10a10*/  FMUL.FTZ R3, R3, UR4 ;  /* 0x0000000403037c20 */ /* 0x000fe20008410000 */
[----:B--2---:R-:W-:Y:S01]  /*10a20*/  FMNMX.FTZ R165, R47, R169, !PT ;  /* 0x000000a92fa57209 */ /* 0x004fe20007810000 */
[----:B------:R-:W-:Y:S01]  /*10a30*/  FFMA.FTZ R195, R12, UR4, -R202 ;  /* 0x000000040cc37c23 */ /* 0x000fe200080108ca */
[----:B------:R-:W-:Y:S01]  /*10a40*/  LOP3.LUT R169, R177, UR21, R238, 0x96, !PT ;  /* 0x00000015b1a97c12 */ /* 0x000fe2000f8e96ee */
[----:B------:R-:W-:Y:S01]  /*10a50*/  IMAD.WIDE.U32 R176, R176, -0x2daee0ad, RZ ;  /* 0xd2511f53b0b07825 */ /* 0x000fe200078e00ff */
[----:B------:R-:W-:Y:S02]  /*10a60*/  FMNMX.FTZ R165, R58, R165, !PT ;  /* 0x000000a53aa57209 */ /* 0x000fe40007810000 */
[----:B------:R-:W-:Y:S01]  /*10a70*/  MUFU.EX2 R188, R188 ;  /* 0x000000bc00bc7308 */ /* 0x000fe20000000800 */
[----:B------:R-:W-:Y:S01]  /*10a80*/  LOP3.LUT R19, R173, UR17, R244, 0x96, !PT ;  /* 0x00000011ad137c12 */ /* 0x000fe2000f8e96f4 */
[----:B------:R-:W-:Y:S01]  /*10a90*/  IMAD.WIDE.U32 R174, R169, -0x2daee0ad, RZ ;  /* 0xd2511f53a9ae7825 */ /* 0x000fe200078e00ff */
[----:B------:R-:W-:Y:S03]  /*10aa0*/  FMNMX.FTZ R165, R59, R165, !PT ;  /* 0x000000a53ba57209 */ /* 0x000fe60007810000 */
[----:B------:R-:W-:Y:S01]  /*10ab0*/  FFMA.FTZ R169, R16, UR4, -R204 ;  /* 0x0000000410a97c23 */ /* 0x000fe200080108cc */
[----:B------:R-:W-:Y:S01]  /*10ac0*/  LOP3.LUT R178, R177, UR16, R178, 0x96, !PT ;  /* 0x00000010b1b27c12 */ /* 0x000fe2000f8e96b2 */
[--C-:B------:R-:W-:Y:S01]  /*10ad0*/  FFMA.FTZ R197, R13, UR4, -R202.reuse ;  /* 0x000000040dc57c23 */ /* 0x100fe200080108ca */
[----:B------:R-:W-:Y:S01]  /*10ae0*/  FMNMX.FTZ R165, R62, R165, !PT ;  /* 0x000000a53ea57209 */ /* 0x000fe20007810000 */
[----:B------:R-:W-:Y:S01]  /*10af0*/  FFMA.FTZ R196, R8, UR4, -R202 ;  /* 0x0000000408c47c23 */ /* 0x000fe200080108ca */
[----:B------:R-:W-:Y:S01]  /*10b00*/  LOP3.LUT R171, R175, UR18, R236, 0x96, !PT ;  /* 0x00000012afab7c12 */ /* 0x000fe2000f8e96ec */
[----:B------:R-:W-:Y:S01]  /*10b10*/  IMAD.WIDE.U32 R178, R178, -0x326172a9, RZ ;  /* 0xcd9e8d57b2b27825 */ /* 0x000fe200078e00ff */
[----:B------:R-:W-:Y:S01]  /*10b20*/  FMNMX.FTZ R165, R63, R165, !PT ;  /* 0x000000a53fa57209 */ /* 0x000fe20007810000 */
[----:B------:R-:W1:Y:S01]  /*10b30*/  MUFU.EX2 R169, R169 ;  /* 0x000000a900a97308 */ /* 0x000e620000000800 */
[----:B------:R-:W-:Y:S01]  /*10b40*/  LOP3.LUT R174, R181, UR16, R174, 0x96, !PT ;  /* 0x00000010b5ae7c12 */ /* 0x000fe2000f8e96ae */
[----:B------:R-:W-:Y:S01]  /*10b50*/  IMAD.WIDE.U32 R206, R171, -0x326172a9, RZ ;  /* 0xcd9e8d57abce7825 */ /* 0x000fe200078e00ff */
[----:B------:R-:W-:Y:S01]  /*10b60*/  LOP3.LUT R172, R179, UR15, R172, 0x96, !PT ;  /* 0x0000000fb3ac7c12 */ /* 0x000fe2000f8e96ac */
[----:B------:R-:W2:Y:S02]  /*10b70*/  SHFL.BFLY PT, R16, R165, 0x2, 0x1f ;  /* 0x0c401f00a5107f89 */ /* 0x000ea400000e0000 */
[----:B------:R-:W-:Y:S01]  /*10b80*/  FFMA.FTZ R171, R18, UR4, -R203 ;  /* 0x0000000412ab7c23 */ /* 0x000fe200080108cb */
[----:B------:R-:W-:Y:S01]  /*10b90*/  IMAD.WIDE.U32 R174, R174, -0x326172a9, RZ ;  /* 0xcd9e8d57aeae7825 */ /* 0x000fe200078e00ff */
[----:B------:R-:W-:Y:S02]  /*10ba0*/  LOP3.LUT R17, R207, UR17, R246, 0x96, !PT ;  /* 0x00000011cf117c12 */ /* 0x000fe4000f8e96f6 */
[----:B------:R-:W-:Y:S01]  /*10bb0*/  MUFU.EX2 R189, R189 ;  /* 0x000000bd00bd7308 */ /* 0x000fe20000000800 */
[----:B------:R-:W-:Y:S01]  /*10bc0*/  FFMA.FTZ R193, R9, UR4, -R202 ;  /* 0x0000000409c17c23 */ /* 0x000fe200080108ca */
[----:B------:R-:W-:Y:S01]  /*10bd0*/  IMAD.WIDE.U32 R172, R172, -0x2daee0ad, RZ ;  /* 0xd2511f53acac7825 */ /* 0x000fe200078e00ff */
[----:B------:R-:W-:Y:S03]  /*10be0*/  LOP3.LUT R206, R175, UR15, R206, 0x96, !PT ;  /* 0x0000000fafce7c12 */ /* 0x000fe6000f8e96ce */
[----:B------:R-:W-:Y:S01]  /*10bf0*/  FADD.FTZ R2, -R166, R2 ;  /* 0x00000002a6027221 */ /* 0x000fe20000010100 */
[----:B------:R-:W-:Y:S04]  /*10c00*/  IMAD.WIDE.U32 R182, R17, -0x2daee0ad, RZ ;  /* 0xd2511f5311b67825 */ /* 0x000fe800078e00ff */
[----:B---3--:R-:W-:Y:S01]  /*10c10*/  FMUL.FTZ R68, R164, R68 ;  /* 0x00000044a4447220 */ /* 0x008fe20000410000 */
[----:B------:R-:W3:Y:S01]  /*10c20*/  MUFU.EX2 R171, R171 ;  /* 0x000000ab00ab7308 */ /* 0x000ee20000000800 */
[----:B------:R-:W-:Y:S01]  /*10c30*/  FMUL.FTZ R2, R2, UR4 ;  /* 0x0000000402027c20 */ /* 0x000fe20008410000 */
[----:B------:R-:W-:Y:S01]  /*10c40*/  IMAD.WIDE.U32 R206, R206, -0x2daee0ad, RZ ;  /* 0xd2511f53cece7825 */ /* 0x000fe200078e00ff */
[----:B------:R-:W-:Y:S03]  /*10c50*/  LOP3.LUT R18, R183, UR14, R180, 0x96, !PT ;  /* 0x0000000eb7127c12 */ /* 0x000fe6000f8e96b4 */
[C---:B------:R-:W-:Y:S01]  /*10c60*/  FMUL.FTZ R69, R164.reuse, R69 ;  /* 0x00000045a4457220 */ /* 0x040fe20000410000 */
[----:B------:R-:W-:Y:S01]  /*10c70*/  IMAD.WIDE.U32 R180, R19, -0x2daee0ad, RZ ;  /* 0xd2511f5313b47825 */ /* 0x000fe200078e00ff */
[----:B------:R-:W-:Y:S02]  /*10c80*/  LOP3.LUT R17, R207, UR12, R182, 0x96, !PT ;  /* 0x0000000ccf117c12 */ /* 0x000fe4000f8e96b6 */
[----:B------:R-:W-:Y:S01]  /*10c90*/  MUFU.EX2 R191, R191 ;  /* 0x000000bf00bf7308 */ /* 0x000fe20000000800 */
[----:B------:R-:W-:Y:S01]  /*10ca0*/  FMUL.FTZ R80, R164, R80 ;  /* 0x00000050a4507220 */ /* 0x000fe20000410000 */
[----:B------:R-:W-:Y:S01]  /*10cb0*/  IMAD.WIDE.U32 R184, R18, -0x326172a9, RZ ;  /* 0xcd9e8d5712b87825 */ /* 0x000fe200078e00ff */
[----:B------:R-:W-:Y:S02]  /*10cc0*/  LOP3.LUT R18, R181, UR14, R176, 0x96, !PT ;  /* 0x0000000eb5127c12 */ /* 0x000fe4000f8e96b0 */
[----:B--2---:R-:W-:Y:S01]  /*10cd0*/  FMNMX.FTZ R16, R165, R16, !PT ;  /* 0x00000010a5107209 */ /* 0x004fe20007810000 */
[----:B------:R-:W-:Y:S01]  /*10ce0*/  IMAD.WIDE.U32 R182, R17, -0x326172a9, RZ ;  /* 0xcd9e8d5711b67825 */ /* 0x000fe200078e00ff */
[----:B------:R-:W-:Y:S03]  /*10cf0*/  LOP3.LUT R4, R173, UR12, R180, 0x96, !PT ;  /* 0x0000000cad047c12 */ /* 0x000fe6000f8e96b4 */
[----:B------:R-:W-:Y:S01]  /*10d00*/  MUFU.EX2 R192, R192 ;  /* 0x000000c000c07308 */ /* 0x000fe20000000800 */
[----:B------:R-:W-:Y:S01]  /*10d10*/  LOP3.LUT R17, R185, UR13, R174, 0x96, !PT ;  /* 0x0000000db9117c12 */ /* 0x000fe2000f8e96ae */
[----:B------:R-:W2:Y:S01]  /*10d20*/  SHFL.BFLY PT, R165, R16, 0x1, 0x1f ;  /* 0x0c201f0010a57f89 */ /* 0x000ea200000e0000 */
[----:B------:R-:W-:Y:S01]  /*10d30*/  IMAD.WIDE.U32 R180, R18, -0x326172a9, RZ ;  /* 0xcd9e8d5712b47825 */ /* 0x000fe200078e00ff */
[C---:B------:R-:W-:Y:S02]  /*10d40*/  LOP3.LUT R19, R182.reuse, 0xffff, RZ, 0xc0, !PT ;  /* 0x0000ffffb6137812 */ /* 0x040fe400078ec0ff */
[----:B------:R-:W-:Y:S01]  /*10d50*/  LOP3.LUT R174, R182, 0xff, RZ, 0xc0, !PT ;  /* 0x000000ffb6ae7812 */ /* 0x000fe200078ec0ff */
[----:B------:R-:W-:Y:S01]  /*10d60*/  IMAD.WIDE.U32 R176, R4, -0x326172a9, RZ ;  /* 0xcd9e8d5704b07825 */ /* 0x000fe200078e00ff */
[----:B------:R-:W-:Y:S02]  /*10d70*/  LOP3.LUT R18, R181, UR13, R178, 0x96, !PT ;  /* 0x0000000db5127c12 */ /* 0x000fe4000f8e96b2 */
[----:B------:R-:W-:Y:S01]  /*10d80*/  MUFU.EX2 R190, R190 ;  /* 0x000000be00be7308 */ /* 0x000fe20000000800 */
[----:B------:R-:W-:Y:S01]  /*10d90*/  SHF.R.U32.HI R19, RZ, 0x8, R19 ;  /* 0x00000008ff137819 */ /* 0x000fe20000011613 */
[----:B------:R-:W-:Y:S01]  /*10da0*/  IMAD.WIDE.U32 R8, R17, -0x2daee0ad, RZ ;  /* 0xd2511f5311087825 */ /* 0x000fe200078e00ff */
[----:B------:R-:W-:Y:S02]  /*10db0*/  LOP3.LUT R5, R183, UR22, R184, 0x96, !PT ;  /* 0x00000016b7057c12 */ /* 0x000fe4000f8e96b8 */
[--C-:B------:R-:W-:Y:S01]  /*10dc0*/  SHF.R.U32.HI R6, RZ, 0x10, R182.reuse ;  /* 0x00000010ff067819 */ /* 0x100fe200000116b6 */
[----:B------:R-:W-:Y:S01]  /*10dd0*/  LDSM.16.MT88.4 R184, [R212+0x9000] ;  /* 0x00900000d4b8783b */ /* 0x000fe20000004200 */
[----:B------:R-:W-:Y:S03]  /*10de0*/  SHF.R.U32.HI R175, RZ, 0x18, R182 ;  /* 0x00000018ffaf7819 */ /* 0x000fe600000116b6 */
[----:B------:R-:W-:Y:S01]  /*10df0*/  MUFU.EX2 R196, R196 ;  /* 0x000000c400c47308 */ /* 0x000fe20000000800 */
[----:B------:R-:W-:Y:S01]  /*10e00*/  LOP3.LUT R4, R177, UR22, R180, 0x96, !PT ;  /* 0x00000016b1047c12 */ /* 0x000fe2000f8e96b4 */
[----:B------:R-:W-:Y:S01]  /*10e10*/  FMUL.FTZ R81, R164, R81 ;  /* 0x00000051a4517220 */ /* 0x000fe20000410000 */
[----:B------:R-:W-:Y:S01]  /*10e20*/  LOP3.LUT R7, R176, 0xffff, RZ, 0xc0, !PT ;  /* 0x0000ffffb0077812 */ /* 0x000fe200078ec0ff */
[----:B------:R-:W-:Y:S01]  /*10e30*/  FMUL.FTZ R84, R164, R84 ;  /* 0x00000054a4547220 */ /* 0x000fe20000410000 */
[----:B------:R-:W-:Y:S01]  /*10e40*/  LOP3.LUT R182, R176, 0xff, RZ, 0xc0, !PT ;  /* 0x000000ffb0b67812 */ /* 0x000fe200078ec0ff */
[----:B------:R-:W-:Y:S01]  /*10e50*/  FMUL.FTZ R85, R164, R85 ;  /* 0x00000055a4557220 */ /* 0x000fe20000410000 */
[--C-:B------:R-:W-:Y:S03]  /*10e60*/  SHF.R.U32.HI R183, RZ, 0x18, R176.reuse ;  /* 0x00000018ffb77819 */ /* 0x100fe600000116b0 */
[----:B------:R-:W-:Y:S01]  /*10e70*/  MUFU.EX2 R193, R193 ;  /* 0x000000c100c17308 */ /* 0x000fe20000000800 */
[----:B--2---:R-:W-:Y:S01]  /*10e80*/  FMNMX.FTZ R165, R16, R165, !PT ;  /* 0x000000a510a57209 */ /* 0x004fe20007810000 */
[--C-:B------:R-:W-:Y:S01]  /*10e90*/  FFMA.FTZ R233, R39, UR4, -R203.reuse ;  /* 0x0000000427e97c23 */ /* 0x100fe200080108cb */
[----:B------:R-:W-:Y:S01]  /*10ea0*/  SHF.R.U32.HI R16, RZ, 0x10, R176 ;  /* 0x00000010ff107819 */ /* 0x000fe200000116b0 */
[----:B------:R-:W-:Y:S01]  /*10eb0*/  FFMA.FTZ R54, R54, UR4, -R203 ;  /* 0x0000000436367c23 */ /* 0x000fe200080108cb */
[C---:B------:R-:W-:Y:S01]  /*10ec0*/  FSETP.NEU.FTZ.AND P1, PT, R165.reuse, -INF , PT ;  /* 0xff800000a500780b */ /* 0x040fe20003f3d000 */
[----:B------:R-:W-:Y:S01]  /*10ed0*/  FMUL.FTZ R201, R165, UR4 ;  /* 0x00000004a5c97c20 */ /* 0x000fe20008410000 */
[----:B------:R-:W2:Y:S01]  /*10ee0*/  LDSM.16.MT88.4 R176, [R214+0x9000] ;  /* 0x00900000d6b0783b */ /* 0x000ea20000004200 */
[----:B------:R-:W-:Y:S01]  /*10ef0*/  PRMT R174, R174, 0x5410, R19 ;  /* 0x00005410aeae7816 */ /* 0x000fe20000000013 */
[----:B------:R-:W-:Y:S01]  /*10f00*/  IMAD.WIDE.U32 R18, R18, -0x2daee0ad, RZ ;  /* 0xd2511f5312127825 */ /* 0x000fe200078e00ff */
[----:B------:R-:W-:Y:S01]  /*10f10*/  LOP3.LUT R6, R6, 0xff, RZ, 0xc0, !PT ;  /* 0x000000ff06067812 */ /* 0x000fe200078ec0ff */
[----:B------:R-:W-:Y:S01]  /*10f20*/  MUFU.EX2 R195, R195 ;  /* 0x000000c300c37308 */ /* 0x000fe20000000800 */
[----:B------:R-:W-:Y:S01]  /*10f30*/  FSEL R201, R201, RZ, P1 ;  /* 0x000000ffc9c97208 */ /* 0x000fe20000800000 */
[----:B------:R-:W-:Y:S01]  /*10f40*/  FADD.FTZ R0, -R165, R0 ;  /* 0x00000000a5007221 */ /* 0x000fe20000010100 */
[----:B------:R-:W-:Y:S01]  /*10f50*/  SHF.R.U32.HI R7, RZ, 0x8, R7 ;  /* 0x00000008ff077819 */ /* 0x000fe20000011607 */
[----:B------:R-:W-:Y:S01]  /*10f60*/  FFMA.FTZ R57, R57, UR4, -R202 ;  /* 0x0000000439397c23 */ /* 0x000fe200080108ca */
[----:B------:R-:W-:Y:S01]  /*10f70*/  LOP3.LUT R207, R19, UR29, R172, 0x96, !PT ;  /* 0x0000001d13cf7c12 */ /* 0x000fe2000f8e96ac */
[--C-:B------:R-:W-:Y:S01]  /*10f80*/  FFMA.FTZ R199, R10, UR4, -R201.reuse ;  /* 0x000000040ac77c23 */ /* 0x100fe200080108c9 */
[----:B------:R-:W-:Y:S01]  /*10f90*/  FFMA.FTZ R194, R11, UR4, -R201 ;  /* 0x000000040bc27c23 */ /* 0x000fe200080108c9 */
[----:B------:R-:W-:Y:S01]  /*10fa0*/  PRMT R175, R6, 0x5410, R175 ;  /* 0x0000541006af7816 */ /* 0x000fe200000000af */
[----:B------:R-:W-:Y:S01]  /*10fb0*/  FFMA.FTZ R198, R14, UR4, -R201 ;  /* 0x000000040ec67c23 */ /* 0x000fe200080108c9 */
[----:B------:R-:W-:Y:S01]  /*10fc0*/  PRMT R182, R182, 0x5410, R7 ;  /* 0x00005410b6b67816 */ /* 0x000fe20000000007 */
[----:B------:R-:W-:Y:S01]  /*10fd0*/  FFMA.FTZ R200, R15, UR4, -R201 ;  /* 0x000000040fc87c23 */ /* 0x000fe200080108c9 */
[C---:B------:R-:W-:Y:S01]  /*10fe0*/  LOP3.LUT R7, R5.reuse, 0xffff, RZ, 0xc0, !PT ;  /* 0x0000ffff05077812 */ /* 0x040fe200078ec0ff */
[----:B------:R-:W-:Y:S01]  /*10ff0*/  MUFU.EX2 R199, R199 ;  /* 0x000000c700c77308 */ /* 0x000fe20000000800 */
[----:B------:R-:W-:Y:S01]  /*11000*/  SHF.R.U32.HI R6, RZ, 0x10, R5 ;  /* 0x00000010ff067819 */ /* 0x000fe20000011605 */
[----:B------:R-:W-:Y:S01]  /*11010*/  FMUL.FTZ R0, R0, UR4 ;  /* 0x0000000400007c20 */ /* 0x000fe20008410000 */
[----:B------:R-:W-:Y:S01]  /*11020*/  LOP3.LUT R172, R5, 0xff, RZ, 0xc0, !PT ;  /* 0x000000ff05ac7812 */ /* 0x000fe200078ec0ff */
[----:B------:R-:W-:Y:S01]  /*11030*/  FFMA.FTZ R58, R58, UR4, -R201 ;  /* 0x000000043a3a7c23 */ /* 0x000fe200080108c9 */
[----:B------:R-:W-:Y:S01]  /*11040*/  SHF.R.U32.HI R173, RZ, 0x18, R5 ;  /* 0x00000018ffad7819 */ /* 0x000fe20000011605 */
[----:B------:R-:W-:Y:S01]  /*11050*/  FFMA.FTZ R59, R59, UR4, -R201 ;  /* 0x000000043b3b7c23 */ /* 0x000fe200080108c9 */
[C---:B------:R-:W-:Y:S03]  /*11060*/  LOP3.LUT R5, R4.reuse, 0xffff, RZ, 0xc0, !PT ;  /* 0x0000ffff04057812 */ /* 0x040fe600078ec0ff */
[----:B------:R-:W-:Y:S01]  /*11070*/  MUFU.EX2 R194, R194 ;  /* 0x000000c200c27308 */ /* 0x000fe20000000800 */
[----:B------:R-:W-:Y:S01]  /*11080*/  LOP3.LUT R180, R4, 0xff, RZ, 0xc0, !PT ;  /* 0x000000ff04b47812 */ /* 0x000fe200078ec0ff */
[C---:B------:R-:W-:Y:S01]  /*11090*/  FMUL.FTZ R104, R164.reuse, R104 ;  /* 0x00000068a4687220 */ /* 0x040fe20000410000 */
[----:B------:R-:W-:Y:S01]  /*110a0*/  SHF.R.U32.HI R5, RZ, 0x8, R5 ;  /* 0x00000008ff057819 */ /* 0x000fe20000011605 */
[----:B------:R-:W-:Y:S01]  /*110b0*/  FMUL.FTZ R105, R164, R105 ;  /* 0x00000069a4697220 */ /* 0x000fe20000410000 */
[----:B------:R-:W-:Y:S01]  /*110c0*/  SHF.R.U32.HI R7, RZ, 0x8, R7 ;  /* 0x00000008ff077819 */ /* 0x000fe20000011607 */
[----:B------:R-:W-:Y:S01]  /*110d0*/  FFMA.FTZ R248, R44, UR4, -R202 ;  /* 0x000000042cf87c23 */ /* 0x000fe200080108ca */
[----:B------:R-:W-:Y:S03]  /*110e0*/  SHF.R.U32.HI R181, RZ, 0x10, R4 ;  /* 0x00000010ffb57819 */ /* 0x000fe60000011604 */
[----:B------:R-:W-:Y:S01]  /*110f0*/  MUFU.EX2 R197, R197 ;  /* 0x000000c500c57308 */ /* 0x000fe20000000800 */
[----:B------:R-:W-:Y:S01]  /*11100*/  PRMT R180, R180, 0x5410, R5 ;  /* 0x00005410b4b47816 */ /* 0x000fe20000000005 */
[----:B------:R-:W-:Y:S01]  /*11110*/  FFMA.FTZ R249, R45, UR4, -R202 ;  /* 0x000000042df97c23 */ /* 0x000fe200080108ca */
[--C-:B------:R-:W-:Y:S01]  /*11120*/  HSET2.LE.AND R174, R174, R226.reuse, PT ;  /* 0x000000e2aeae7233 */ /* 0x100fe20003803000 */
[----:B------:R-:W-:Y:S01]  /*11130*/  FFMA.FTZ R250, R46, UR4, -R201 ;  /* 0x000000042efa7c23 */ /* 0x000fe200080108c9 */
[----:B------:R-:W-:Y:S01]  /*11140*/  PRMT R172, R172, 0x5410, R7 ;  /* 0x00005410acac7816 */ /* 0x000fe20000000007 */
[----:B------:R-:W-:Y:S01]  /*11150*/  FFMA.FTZ R251, R47, UR4, -R201 ;  /* 0x000000042ffb7c23 */ /* 0x000fe200080108c9 */
[----:B------:R-:W-:Y:S03]  /*11160*/  SHF.R.U32.HI R5, RZ, 0x18, R4 ;  /* 0x00000018ff057819 */ /* 0x000fe60000011604 */
[----:B------:R-:W4:Y:S01]  /*11170*/  MUFU.EX2 R3, R3 ;  /* 0x0000000300037308 */ /* 0x000f220000000800 */
[----:B-1----:R-:W-:Y:S01]  /*11180*/  F2FP.BF16.F32.PACK_AB R4, R170, R169 ;  /* 0x000000a9aa04723e */ /* 0x002fe200000010ff */
[----:B------:R-:W-:Y:S01]  /*11190*/  FFMA.FTZ R252, R52, UR4, -R204 ;  /* 0x0000000434fc7c23 */ /* 0x000fe200080108cc */
[----:B------:R-:W-:Y:S01]  /*111a0*/  LOP3.LUT R6, R6, 0xff, RZ, 0xc0, !PT ;  /* 0x000000ff06067812 */ /* 0x000fe200078ec0ff */
[--C-:B------:R-:W-:Y:S01]  /*111b0*/  FFMA.FTZ R66, R66, UR4, -R203.reuse ;  /* 0x0000000442427c23 */ /* 0x100fe200080108cb */
[----:B------:R-:W-:Y:S01]  /*111c0*/  LOP3.LUT R181, R181, 0xff, RZ, 0xc0, !PT ;  /* 0x000000ffb5b57812 */ /* 0x000fe200078ec0ff */
[----:B------:R-:W-:Y:S01]  /*111d0*/  FFMA.FTZ R67, R67, UR4, -R203 ;  /* 0x0000000443437c23 */ /* 0x000fe200080108cb */
[----:B------:R-:W-:Y:S03]  /*111e0*/  LOP3.LUT R174, R174, R4, RZ, 0xc0, !PT ;  /* 0x00000004aeae7212 */ /* 0x000fe600078ec0ff */
        /* <DEDUP_REMOVED lines=8> */
[----:B------:R-:W-:Y:S01]  /*11270*/  MUFU.EX2 R200, R200 ;  /* 0x000000c800c87308 */ /* 0x000fe20000000800 */
[----:B---3--:R-:W-:Y:S01]  /*11280*/  F2FP.BF16.F32.PACK_AB R5, R188, R171 ;  /* 0x000000abbc05723e */ /* 0x008fe200000010ff */
[----:B----4-:R-:W-:Y:S01]  /*11290*/  FMUL.FTZ R70, R3, R70 ;  /* 0x0000004603467220 */ /* 0x010fe20000410000 */
[----:B------:R-:W-:Y:S01]  /*112a0*/  F2FP.BF16.F32.PACK_AB R4, R191, R189 ;  /* 0x000000bdbf04723e */ /* 0x000fe200000010ff */
[C---:B------:R-:W-:Y:S01]  /*112b0*/  FMUL.FTZ R71, R3.reuse, R71 ;  /* 0x0000004703477220 */ /* 0x040fe20000410000 */
[----:B------:R-:W-:Y:S01]  /*112c0*/  LOP3.LUT R16, R16, 0xff, RZ, 0xc0, !PT ;  /* 0x000000ff10107812 */ /* 0x000fe200078ec0ff */
[----:B------:R-:W-:Y:S01]  /*112d0*/  FMUL.FTZ R82, R3, R82 ;  /* 0x0000005203527220 */ /* 0x000fe20000410000 */
[----:B------:R-:W-:Y:S03]  /*112e0*/  LOP3.LUT R175, R175, R5, RZ, 0xc0, !PT ;  /* 0x00000005afaf7212 */ /* 0x000fe600078ec0ff */
[----:B------:R-:W1:Y:S01]  /*112f0*/  MUFU.EX2 R2, R2 ;  /* 0x0000000200027308 */ /* 0x000e620000000800 */
[----:B------:R-:W-:Y:S01]  /*11300*/  LOP3.LUT R172, R172, R4, RZ, 0xc0, !PT ;  /* 0x00000004acac7212 */ /* 0x000fe200078ec0ff */
[C---:B------:R-:W-:Y:S01]  /*11310*/  FMUL.FTZ R83, R3.reuse, R83 ;  /* 0x0000005303537220 */ /* 0x040fe20000410000 */
[--C-:B------:R-:W-:Y:S01]  /*11320*/  HSET2.LE.AND R182, R182, R226.reuse, PT ;  /* 0x000000e2b6b67233 */ /* 0x100fe20003803000 */
[C---:B------:R-:W-:Y:S01]  /*11330*/  FMUL.FTZ R86, R3.reuse, R86 ;  /* 0x0000005603567220 */ /* 0x040fe20000410000 */
[--C-:B------:R-:W-:Y:S01]  /*11340*/  HSET2.LE.AND R173, R173, R226.reuse, PT ;  /* 0x000000e2adad7233 */ /* 0x100fe20003803000 */
[C---:B------:R-:W-:Y:S01]  /*11350*/  FMUL.FTZ R87, R3.reuse, R87 ;  /* 0x0000005703577220 */ /* 0x040fe20000410000 */
[--C-:B------:R-:W-:Y:S03]  /*11360*/  HSET2.LE.AND R180, R180, R226.reuse, PT ;  /* 0x000000e2b4b47233 */ /* 0x100fe60003803000 */
[----:B------:R-:W3:Y:S01]  /*11370*/  MUFU.EX2 R0, R0 ;  /* 0x0000000000007308 */ /* 0x000ee20000000800 */
[--C-:B------:R-:W-:Y:S01]  /*11380*/  HSET2.LE.AND R181, R181, R226.reuse, PT ;  /* 0x000000e2b5b57233 */ /* 0x100fe20003803000 */
[C---:B------:R-:W-:Y:S01]  /*11390*/  FMUL.FTZ R106, R3.reuse, R106 ;  /* 0x0000006a036a7220 */ /* 0x040fe20000410000 */
[----:B------:R-:W-:Y:S01]  /*113a0*/  PRMT R183, R16, 0x5410, R183 ;  /* 0x0000541010b77816 */ /* 0x000fe200000000b7 */
[C---:B------:R-:W-:Y:S01]  /*113b0*/  FMUL.FTZ R107, R3.reuse, R107 ;  /* 0x0000006b036b7220 */ /* 0x040fe20000410000 */
[----:B------:R-:W-:Y:S01]  /*113c0*/  F2FP.BF16.F32.PACK_AB R7, R190, R192 ;  /* 0x000000c0be07723e */ /* 0x000fe200000010ff */
[----:B------:R-:W-:Y:S01]  /*113d0*/  FMUL.FTZ R98, R3, R98 ;  /* 0x0000006203627220 */ /* 0x000fe20000410000 */
[----:B------:R-:W-:Y:S03]  /*113e0*/  F2FP.BF16.F32.PACK_AB R6, R193, R196 ;  /* 0x000000c4c106723e */ /* 0x000fe600000010ff */
[----:B------:R-:W-:Y:S01]  /*113f0*/  MUFU.EX2 R250, R250 ;  /* 0x000000fa00fa7308 */ /* 0x000fe20000000800 */
[----:B------:R-:W-:Y:S01]  /*11400*/  F2FP.BF16.F32.PACK_AB R5, R194, R199 ;  /* 0x000000c7c205723e */ /* 0x000fe200000010ff */
[C---:B-1----:R-:W-:Y:S01]  /*11410*/  FMUL.FTZ R12, R2.reuse, R152 ;  /* 0x00000098020c7220 */ /* 0x042fe20000410000 */
[----:B------:R-:W-:Y:S01]  /*11420*/  F2FP.BF16.F32.PACK_AB R4, R197, R195 ;  /* 0x000000c3c504723e */ /* 0x000fe200000010ff */
[C---:B------:R-:W-:Y:S01]  /*11430*/  FMUL.FTZ R13, R2.reuse, R153 ;  /* 0x00000099020d7220 */ /* 0x040fe20000410000 */
[----:B------:R-:W-:Y:S01]  /*11440*/  LOP3.LUT R206, R9, UR29, R206, 0x96, !PT ;  /* 0x0000001d09ce7c12 */ /* 0x000fe2000f8e96ce */
[----:B------:R-:W-:Y:S01]  /*11450*/  FMUL.FTZ R72, R2, R72 ;  /* 0x0000004802487220 */ /* 0x000fe20000410000 */
[----:B------:R-:W-:Y:S01]  /*11460*/  LOP3.LUT R173, R173, R7, RZ, 0xc0, !PT ;  /* 0x00000007adad7212 */ /* 0x000fe200078ec0ff */
[C---:B------:R-:W-:Y:S01]  /*11470*/  FMUL.FTZ R7, R3.reuse, R163 ;  /* 0x000000a303077220 */ /* 0x040fe20000410000 */
[----:B------:R-:W-:Y:S01]  /*11480*/  LOP3.LUT R180, R180, R6, RZ, 0xc0, !PT ;  /* 0x00000006b4b47212 */ /* 0x000fe200078ec0ff */
[----:B------:R-:W-:Y:S01]  /*11490*/  FMUL.FTZ R6, R3, R162 ;  /* 0x000000a203067220 */ /* 0x000fe20000410000 */
[----:B------:R-:W-:Y:S01]  /*114a0*/  LOP3.LUT R181, R181, R5, RZ, 0xc0, !PT ;  /* 0x00000005b5b57212 */ /* 0x000fe200078ec0ff */
[----:B------:R-:W-:Y:S01]  /*114b0*/  FMUL.FTZ R5, R164, R161 ;  /* 0x000000a1a4057220 */ /* 0x000fe20000410000 */
[----:B------:R-:W-:Y:S01]  /*114c0*/  LOP3.LUT R182, R182, R4, RZ, 0xc0, !PT ;  /* 0x00000004b6b67212 */ /* 0x000fe200078ec0ff */
[----:B------:R-:W-:Y:S01]  /*114d0*/  FMUL.FTZ R4, R164, R160 ;  /* 0x000000a0a4047220 */ /* 0x000fe20000410000 */
[----:B------:R-:W-:Y:S01]  /*114e0*/  LOP3.LUT R17, R8, 0xff, RZ, 0xc0, !PT ;  /* 0x000000ff08117812 */ /* 0x000fe200078ec0ff */
[C---:B---3--:R-:W-:Y:S01]  /*114f0*/  FMUL.FTZ R10, R0.reuse, R158 ;  /* 0x0000009e000a7220 */ /* 0x048fe20000410000 */
[--C-:B------:R-:W-:Y:S01]  /*11500*/  SHF.R.U32.HI R16, RZ, 0x10, R8.reuse ;  /* 0x00000010ff107819 */ /* 0x100fe20000011608 */
[C---:B------:R-:W-:Y:S01]  /*11510*/  FMUL.FTZ R11, R0.reuse, R159 ;  /* 0x0000009f000b7220 */ /* 0x040fe20000410000 */
[----:B------:R-:W-:Y:S01]  /*11520*/  SHF.R.U32.HI R205, RZ, 0x18, R8 ;  /* 0x00000018ffcd7819 */ /* 0x000fe20000011608 */
[C---:B------:R-:W-:Y:S01]  /*11530*/  FMUL.FTZ R14, R0.reuse, R154 ;  /* 0x0000009a000e7220 */ /* 0x040fe20000410000 */
[-C--:B--2---:R-:W-:Y:S01]  /*11540*/  HMMA.16816.F32.BF16 R4, R172, R176.reuse, R4 ;  /* 0x000000b0ac04723c */ /* 0x084fe20000041804 */
[----:B------:R-:W-:Y:S04]  /*11550*/  MUFU.EX2 R251, R251 ;  /* 0x000000fb00fb7308 */ /* 0x000fe80000000800 */
[--C-:B------:R-:W-:Y:S01]  /*11560*/  HSET2.LE.AND R183, R183, R226.reuse, PT ;  /* 0x000000e2b7b77233 */ /* 0x100fe20003803000 */
[----:B------:R-:W-:Y:S01]  /*11570*/  FMUL.FTZ R15, R0, R155 ;  /* 0x0000009b000f7220 */ /* 0x000fe20000410000 */
[----:B------:R-:W-:Y:S01]  /*11580*/  LOP3.LUT R9, R8, 0xffff, RZ, 0xc0, !PT ;  /* 0x0000ffff08097812 */ /* 0x000fe200078ec0ff */
[----:B------:R-:W1:Y:S03]  /*11590*/  LDSM.16.MT88.4 R152, [R214+0xa000] ;  /* 0x00a00000d698783b */ /* 0x000e660000004200 */
[----:B------:R-:W-:Y:S01]  /*115a0*/  MUFU.EX2 R233, R233 ;  /* 0x000000e900e97308 */ /* 0x000fe20000000800 */
[----:B------:R-:W-:Y:S01]  /*115b0*/  F2FP.BF16.F32.PACK_AB R8, R200, R198 ;  /* 0x000000c6c808723e */ /* 0x000fe200000010ff */
[C---:B------:R-:W-:Y:S01]  /*115c0*/  FMUL.FTZ R73, R2.reuse, R73 ;  /* 0x0000004902497220 */ /* 0x040fe20000410000 */
[----:B------:R-:W-:Y:S01]  /*115d0*/  SHF.R.U32.HI R160, RZ, 0x8, R9 ;  /* 0x00000008ffa07819 */ /* 0x000fe20000011609 */
[C---:B------:R-:W-:Y:S01]  /*115e0*/  FMUL.FTZ R9, R2.reuse, R157 ;  /* 0x0000009d02097220 */ /* 0x040fe20000410000 */
[----:B------:R-:W-:Y:S01]  /*115f0*/  LOP3.LUT R183, R183, R8, RZ, 0xc0, !PT ;  /* 0x00000008b7b77212 */ /* 0x000fe200078ec0ff */
[----:B------:R-:W-:Y:S01]  /*11600*/  FMUL.FTZ R8, R2, R156 ;  /* 0x0000009c02087220 */ /* 0x000fe20000410000 */
[C---:B------:R-:W-:Y:S01]  /*11610*/  LOP3.LUT R157, R18.reuse, 0xffff, RZ, 0xc0, !PT ;  /* 0x0000ffff129d7812 */ /* 0x040fe200078ec0ff */
[C---:B------:R-:W-:Y:S01]  /*11620*/  FMUL.FTZ R19, R3.reuse, R151 ;  /* 0x0000009703137220 */ /* 0x040fe20000410000 */
[----:B------:R-:W-:Y:S01]  /*11630*/  LOP3.LUT R161, R18, 0xff, RZ, 0xc0, !PT ;  /* 0x000000ff12a17812 */ /* 0x000fe200078ec0ff */
[C---:B------:R-:W-:Y:S01]  /*11640*/  FMUL.FTZ R100, R2.reuse, R100 ;  /* 0x0000006402647220 */ /* 0x040fe20000410000 */
[----:B------:R-:W-:Y:S01]  /*11650*/  SHF.R.U32.HI R157, RZ, 0x8, R157 ;  /* 0x00000008ff9d7819 */ /* 0x000fe2000001169d */
[----:B------:R-:W-:Y:S01]  /*11660*/  FMUL.FTZ R101, R2, R101 ;  /* 0x0000006502657220 */ /* 0x000fe20000410000 */
[C---:B------:R-:W-:Y:S01]  /*11670*/  HMMA.16816.F32.BF16 R8, R180.reuse, R176, R8 ;  /* 0x000000b0b408723c */ /* 0x040fe20000041808 */
[----:B------:R-:W-:Y:S03]  /*11680*/  MUFU.EX2 R248, R248 ;  /* 0x000000f800f87308 */ /* 0x000fe60000000800 */
[--C-:B------:R-:W-:Y:S01]  /*11690*/  SHF.R.U32.HI R156, RZ, 0x10, R18.reuse ;  /* 0x00000010ff9c7819 */ /* 0x100fe20000011612 */
[----:B------:R-:W-:Y:S01]  /*116a0*/  FMUL.FTZ R102, R0, R102 ;  /* 0x0000006600667220 */ /* 0x000fe20000410000 */
[-C--:B------:R-:W-:Y:S05]  /*116b0*/  HMMA.16816.F32.BF16 R12, R180, R178.reuse, R12 ;  /* 0x000000b2b40c723c */ /* 0x080fea000004180c */
[----:B------:R-:W-:Y:S01]  /*116c0*/  MUFU.EX2 R249, R249 ;  /* 0x000000f900f97308 */ /* 0x000fe20000000800 */
[----:B------:R-:W-:Y:S01]  /*116d0*/  SHF.R.U32.HI R163, RZ, 0x18, R18 ;  /* 0x00000018ffa37819 */ /* 0x000fe20000011612 */
[----:B------:R-:W-:Y:S01]  /*116e0*/  FMUL.FTZ R18, R3, R150 ;  /* 0x0000009603127220 */ /* 0x000fe20000410000 */
[----:B------:R-:W-:Y:S03]  /*116f0*/  PRMT R160, R17, 0x5410, R160 ;  /* 0x0000541011a07816 */ /* 0x000fe600000000a0 */
[----:B------:R-:W-:Y:S01]  /*11700*/  FMUL.FTZ R17, R164, R149 ;  /* 0x00000095a4117220 */ /* 0x000fe20000410000 */
[----:B------:R-:W-:Y:S01]  /*11710*/  LOP3.LUT R162, R16, 0xff, RZ, 0xc0, !PT ;  /* 0x000000ff10a27812 */ /* 0x000fe200078ec0ff */
[----:B------:R-:W-:Y:S01]  /*11720*/  FMUL.FTZ R16, R164, R148 ;  /* 0x00000094a4107220 */ /* 0x000fe20000410000 */
[----:B------:R-:W-:Y:S01]  /*11730*/  LOP3.LUT R156, R156, 0xff, RZ, 0xc0, !PT ;  /* 0x000000ff9c9c7812 */ /* 0x000fe200078ec0ff */
[----:B------:R-:W2:Y:S01]  /*11740*/  LDSM.16.MT88.4 R148, [R212+0xa000] ;  /* 0x00a00000d494783b */ /* 0x000ea20000004200 */
[----:B------:R-:W-:Y:S01]  /*11750*/  PRMT R161, R161, 0x5410, R157 ;  /* 0x00005410a1a17816 */ /* 0x000fe2000000009d */
[----:B------:R-:W-:Y:S01]  /*11760*/  FMUL.FTZ R103, R0, R103 ;  /* 0x0000006700677220 */ /* 0x000fe20000410000 */
[----:B------:R-:W-:Y:S01]  /*11770*/  PRMT R163, R156, 0x5410, R163 ;  /* 0x000054109ca37816 */ /* 0x000fe200000000a3 */
[C---:B------:R-:W-:Y:S01]  /*11780*/  FMUL.FTZ R74, R0.reuse, R74 ;  /* 0x0000004a004a7220 */ /* 0x040fe20000410000 */
[C---:B------:R-:W-:Y:S01]  /*11790*/  HMMA.16816.F32.BF16 R16, R172.reuse, R178, R16 ;  /* 0x000000b2ac10723c */ /* 0x040fe20000041810 */
[----:B------:R-:W-:Y:S02]  /*117a0*/  MUFU.EX2 R66, R66 ;  /* 0x0000004200427308 */ /* 0x000fe40000000800 */
[----:B------:R-:W3:Y:S01]  /*117b0*/  LDSM.16.MT88.4 R156, [R214+0xb000] ;  /* 0x00b00000d69c783b */ /* 0x000ee20000004200 */
[----:B------:R-:W-:Y:S01]  /*117c0*/  FMUL.FTZ R75, R0, R75 ;  /* 0x0000004b004b7220 */ /* 0x000fe20000410000 */
[----:B------:R-:W-:Y:S01]  /*117d0*/  PRMT R162, R162, 0x5410, R205 ;  /* 0x00005410a2a27816 */ /* 0x000fe200000000cd */
[-C--:B------:R-:W-:Y:S05]  /*117e0*/  HMMA.16816.F32.BF16 R68, R172, R184.reuse, R68 ;  /* 0x000000b8ac44723c */ /* 0x080fea0000041844 */
[----:B------:R-:W-:Y:S01]  /*117f0*/  MUFU.EX2 R67, R67 ;  /* 0x0000004300437308 */ /* 0x000fe20000000800 */
[C---:B------:R-:W-:Y:S01]  /*11800*/  FMUL.FTZ R76, R2.reuse, R76 ;  /* 0x0000004c024c7220 */ /* 0x040fe20000410000 */
[C---:B------:R-:W-:Y:S04]  /*11810*/  HMMA.16816.F32.BF16 R72, R180.reuse, R184, R72 ;  /* 0x000000b8b448723c */ /* 0x040fe80000041848 */
[----:B------:R-:W-:Y:S01]  /*11820*/  FMUL.FTZ R77, R2, R77 ;  /* 0x0000004d024d7220 */ /* 0x000fe20000410000 */
[C---:B------:R-:W-:Y:S01]  /*11830*/  FMUL.FTZ R78, R0.reuse, R78 ;  /* 0x0000004e004e7220 */ /* 0x040fe20000410000 */
[----:B------:R-:W-:Y:S01]  /*11840*/  FMUL.FTZ R79, R0, R79 ;  /* 0x0000004f004f7220 */ /* 0x000fe20000410000 */
[--C-:B------:R-:W-:Y:S01]  /*11850*/  FFMA.FTZ R178, R34, UR4, -R203.reuse ;  /* 0x0000000422b27c23 */ /* 0x100fe200080108cb */
[----:B------:R-:W-:Y:S03]  /*11860*/  MUFU.EX2 R252, R252 ;  /* 0x000000fc00fc7308 */ /* 0x000fe60000000800 */
[--C-:B------:R-:W-:Y:S01]  /*11870*/  FFMA.FTZ R179, R35, UR4, -R203.reuse ;  /* 0x0000000423b37c23 */ /* 0x100fe200080108cb */
[----:B------:R-:W-:Y:S01]  /*11880*/  FMUL.FTZ R34, R3, R146 ;  /* 0x0000009203227220 */ /* 0x000fe20000410000 */
[----:B------:R-:W-:Y:S01]  /*11890*/  LOP3.LUT R146, R206, 0xff, RZ, 0xc0, !PT ;  /* 0x000000ffce927812 */ /* 0x000fe200078ec0ff */
[-C--:B------:R-:W-:Y:S03]  /*118a0*/  HMMA.16816.F32.BF16 R76, R180, R186.reuse, R76 ;  /* 0x000000bab44c723c */ /* 0x080fe6000004184c */
[--C-:B------:R-:W-:Y:S01]  /*118b0*/  FFMA.FTZ R184, R20, UR4, -R204.reuse ;  /* 0x0000000414b87c23 */ /* 0x100fe200080108cc */
[C---:B------:R-:W-:Y:S01]  /*118c0*/  FMUL.FTZ R20, R2.reuse, R140 ;  /* 0x0000008c02147220 */ /* 0x040fe20000410000 */
[--C-:B------:R-:W-:Y:S01]  /*118d0*/  FFMA.FTZ R185, R21, UR4, -R204.reuse ;  /* 0x0000000415b97c23 */ /* 0x100fe200080108cc */
[C---:B------:R-:W-:Y:S01]  /*118e0*/  HMMA.16816.F32.BF16 R80, R172.reuse, R186, R80 ;  /* 0x000000baac50723c */ /* 0x040fe20000041850 */
[----:B------:R-:W-:Y:S04]  /*118f0*/  MUFU.EX2 R178, R178 ;  /* 0x000000b200b27308 */ /* 0x000fe80000000800 */
[C---:B------:R-:W-:Y:S01]  /*11900*/  FMUL.FTZ R88, R2.reuse, R88 ;  /* 0x0000005802587220 */ /* 0x040fe20000410000 */
[-C--:B-1----:R-:W-:Y:S05]  /*11910*/  HMMA.16816.F32.BF16 R84, R172, R152.reuse, R84 ;  /* 0x00000098ac54723c */ /* 0x082fea0000041854 */
[----:B------:R-:W-:Y:S01]  /*11920*/  MUFU.EX2 R179, R179 ;  /* 0x000000b300b37308 */ /* 0x000fe20000000800 */
[----:B------:R-:W-:Y:S01]  /*11930*/  FMUL.FTZ R89, R2, R89 ;  /* 0x0000005902597220 */ /* 0x000fe20000410000 */
[C---:B------:R-:W-:Y:S01]  /*11940*/  FMUL.FTZ R90, R0.reuse, R90 ;  /* 0x0000005a005a7220 */ /* 0x040fe20000410000 */
[----:B------:R-:W-:Y:S03]  /*11950*/  FMUL.FTZ R91, R0, R91 ;  /* 0x0000005b005b7220 */ /* 0x000fe60000410000 */
[C---:B------:R-:W-:Y:S01]  /*11960*/  FMUL.FTZ R92, R2.reuse, R92 ;  /* 0x0000005c025c7220 */ /* 0x040fe20000410000 */
[----:B------:R-:W-:Y:S01]  /*11970*/  FMUL.FTZ R93, R2, R93 ;  /* 0x0000005d025d7220 */ /* 0x000fe20000410000 */
[C---:B------:R-:W-:Y:S01]  /*11980*/  FMUL.FTZ R94, R0.reuse, R94 ;  /* 0x0000005e005e7220 */ /* 0x040fe20000410000 */
[----:B------:R-:W-:Y:S01]  /*11990*/  FMUL.FTZ R95, R0, R95 ;  /* 0x0000005f005f7220 */ /* 0x000fe20000410000 */
[C---:B------:R-:W-:Y:S01]  /*119a0*/  HMMA.16816.F32.BF16 R88, R180.reuse, R152, R88 ;  /* 0x00000098b458723c */ /* 0x040fe20000041858 */
[----:B------:R-:W-:Y:S03]  /*119b0*/  MUFU.EX2 R184, R184 ;  /* 0x000000b800b87308 */ /* 0x000fe60000000800 */
[----:B------:R-:W-:Y:S01]  /*119c0*/  FMUL.FTZ R99, R3, R99 ;  /* 0x0000006303637220 */ /* 0x000fe20000410000 */
[----:B------:R-:W-:Y:S01]  /*119d0*/  FMUL.FTZ R21, R2, R141 ;  /* 0x0000008d02157220 */ /* 0x000fe20000410000 */
[-C--:B------:R-:W-:Y:S05]  /*119e0*/  HMMA.16816.F32.BF16 R92, R180, R154.reuse, R92 ;  /* 0x0000009ab45c723c */ /* 0x080fea000004185c */
[----:B------:R-:W-:Y:S01]  /*119f0*/  MUFU.EX2 R185, R185 ;  /* 0x000000b900b97308 */ /* 0x000fe20000000800 */
[--C-:B------:R-:W-:Y:S01]  /*11a00*/  FFMA.FTZ R176, R32, UR4, -R204.reuse ;  /* 0x0000000420b07c23 */ /* 0x100fe200080108cc */
[C---:B------:R-:W-:Y:S04]  /*11a10*/  HMMA.16816.F32.BF16 R96, R172.reuse, R154, R96 ;  /* 0x0000009aac60723c */ /* 0x040fe80000041860 */
[----:B------:R-:W-:Y:S01]  /*11a20*/  FFMA.FTZ R177, R33, UR4, -R204 ;  /* 0x0000000421b17c23 */ /* 0x000fe200080108cc */
[C---:B------:R-:W-:Y:S01]  /*11a30*/  FMUL.FTZ R33, R164.reuse, R145 ;  /* 0x00000091a4217220 */ /* 0x040fe20000410000 */
[----:B------:R-:W-:Y:S01]  /*11a40*/  FMUL.FTZ R32, R164, R144 ;  /* 0x00000090a4207220 */ /* 0x000fe20000410000 */
[----:B------:R-:W-:Y:S01]  /*11a50*/  FMUL.FTZ R35, R3, R147 ;  /* 0x0000009303237220 */ /* 0x000fe20000410000 */
[----:B------:R-:W-:Y:S03]  /*11a60*/  MUFU.EX2 R176, R176 ;  /* 0x000000b000b07308 */ /* 0x000fe60000000800 */
[--C-:B------:R-:W-:Y:S01]  /*11a70*/  FFMA.FTZ R186, R22, UR4, -R203.reuse ;  /* 0x0000000416ba7c23 */ /* 0x100fe200080108cb */
[----:B------:R-:W-:Y:S01]  /*11a80*/  FFMA.FTZ R187, R23, UR4, -R203 ;  /* 0x0000000417bb7c23 */ /* 0x000fe200080108cb */
[C---:B------:R-:W-:Y:S01]  /*11a90*/  FMUL.FTZ R22, R0.reuse, R142 ;  /* 0x0000008e00167220 */ /* 0x040fe20000410000 */
[----:B------:R-:W-:Y:S01]  /*11aa0*/  FMUL.FTZ R23, R0, R143 ;  /* 0x0000008f00177220 */ /* 0x000fe20000410000 */
[-C--:B--2---:R-:W-:Y:S01]  /*11ab0*/  HMMA.16816.F32.BF16 R32, R172, R148.reuse, R32 ;  /* 0x00000094ac20723c */ /* 0x084fe20000041820 */
[----:B------:R-:W1:Y:S02]  /*11ac0*/  LDSM.16.MT88.4 R140, [R212+0xb000] ;  /* 0x00b00000d48c783b */ /* 0x000e640000004200 */
[----:B------:R-:W2:Y:S01]  /*11ad0*/  MUFU.EX2 R177, R177 ;  /* 0x000000b100b17308 */ /* 0x000ea20000000800 */
[--C-:B------:R-:W-:Y:S01]  /*11ae0*/  SHF.R.U32.HI R145, RZ, 0x18, R206.reuse ;  /* 0x00000018ff917819 */ /* 0x100fe200000116ce */
[----:B------:R-:W-:Y:S01]  /*11af0*/  FMUL.FTZ R109, R164, R109 ;  /* 0x0000006da46d7220 */ /* 0x000fe20000410000 */
[----:B------:R-:W-:Y:S01]  /*11b00*/  SHF.R.U32.HI R147, RZ, 0x10, R206 ;  /* 0x00000010ff937819 */ /* 0x000fe200000116ce */
[C---:B------:R-:W-:Y:S06]  /*11b10*/  HMMA.16816.F32.BF16 R20, R180.reuse, R148, R20 ;  /* 0x00000094b414723c */ /* 0x040fec0000041814 */
[----:B------:R-:W-:Y:S01]  /*11b20*/  MUFU.EX2 R186, R186 ;  /* 0x000000ba00ba7308 */ /* 0x000fe20000000800 */
[----:B------:R-:W-:Y:S01]  /*11b30*/  LOP3.LUT R147, R147, 0xff, RZ, 0xc0, !PT ;  /* 0x000000ff93937812 */ /* 0x000fe200078ec0ff */
[-C--:B------:R-:W-:Y:S03]  /*11b40*/  HMMA.16816.F32.BF16 R100, R180, R150.reuse, R100 ;  /* 0x00000096b464723c */ /* 0x080fe60000041864 */
[C---:B------:R-:W-:Y:S03]  /*11b50*/  FMUL.FTZ R110, R3.reuse, R110 ;  /* 0x0000006e036e7220 */ /* 0x040fe60000410000 */
[C---:B------:R-:W-:Y:S02]  /*11b60*/  HMMA.16816.F32.BF16 R104, R172.reuse, R150, R104 ;  /* 0x00000096ac68723c */ /* 0x040fe40000041868 */
[----:B------:R-:W-:Y:S03]  /*11b70*/  MUFU.EX2 R187, R187 ;  /* 0x000000bb00bb7308 */ /* 0x000fe60000000800 */
[----:B------:R-:W-:Y:S01]  /*11b80*/  FMUL.FTZ R111, R3, R111 ;  /* 0x0000006f036f7220 */ /* 0x000fe20000410000 */
[----:B------:R-:W-:Y:S01]  /*11b90*/  FFMA.FTZ R29, R29, UR4, -R202 ;  /* 0x000000041d1d7c23 */ /* 0x000fe200080108ca */
[----:B------:R-:W-:Y:S01]  /*11ba0*/  FFMA.FTZ R30, R30, UR4, -R201 ;  /* 0x000000041e1e7c23 */ /* 0x000fe200080108c9 */
[--C-:B------:R-:W-:Y:S03]  /*11bb0*/  SHF.R.U32.HI R149, RZ, 0x10, R207.reuse ;  /* 0x00000010ff957819 */ /* 0x100fe600000116cf */
[----:B------:R-:W-:Y:S01]  /*11bc0*/  LOP3.LUT R148, R206, 0xffff, RZ, 0xc0, !PT ;  /* 0x0000ffffce947812 */ /* 0x000fe200078ec0ff */
[-C--:B---3--:R-:W-:Y:S01]  /*11bd0*/  HMMA.16816.F32.BF16 R108, R172, R156.reuse, R108 ;  /* 0x0000009cac6c723c */ /* 0x088fe2000004186c */
[----:B------:R3:W-:Y:S02]  /*11be0*/  MUFU.EX2 R206, R29 ;  /* 0x0000001d00ce7308 */ /* 0x0007e40000000800 */
[C---:B------:R-:W-:Y:S01]  /*11bf0*/  LOP3.LUT R144, R207.reuse, 0xffff, RZ, 0xc0, !PT ;  /* 0x0000ffffcf907812 */ /* 0x040fe200078ec0ff */
[C---:B------:R-:W-:Y:S01]  /*11c00*/  FMUL.FTZ R112, R2.reuse, R112 ;  /* 0x0000007002707220 */ /* 0x040fe20000410000 */
[----:B------:R-:W-:Y:S01]  /*11c10*/  LOP3.LUT R153, R207, 0xff, RZ, 0xc0, !PT ;  /* 0x000000ffcf997812 */ /* 0x000fe200078ec0ff */
[----:B------:R-:W-:Y:S01]  /*11c20*/  FMUL.FTZ R113, R2, R113 ;  /* 0x0000007102717220 */ /* 0x000fe20000410000 */
[----:B------:R-:W-:Y:S01]  /*11c30*/  SHF.R.U32.HI R152, RZ, 0x18, R207 ;  /* 0x00000018ff987819 */ /* 0x000fe200000116cf */
[C---:B------:R-:W-:Y:S03]  /*11c40*/  FMUL.FTZ R114, R0.reuse, R114 ;  /* 0x0000007200727220 */ /* 0x040fe60000410000 */
[----:B------:R4:W-:Y:S01]  /*11c50*/  MUFU.EX2 R207, R30 ;  /* 0x0000001e00cf7308 */ /* 0x0009e20000000800 */
[----:B------:R-:W-:Y:S01]  /*11c60*/  FMUL.FTZ R115, R0, R115 ;  /* 0x0000007300737220 */ /* 0x000fe20000410000 */
[C---:B------:R-:W-:Y:S01]  /*11c70*/  FMUL.FTZ R116, R2.reuse, R116 ;  /* 0x0000007402747220 */ /* 0x040fe20000410000 */
[----:B------:R-:W-:Y:S01]  /*11c80*/  FMUL.FTZ R117, R2, R117 ;  /* 0x0000007502757220 */ /* 0x000fe20000410000 */
[C---:B------:R-:W-:Y:S01]  /*11c90*/  FMUL.FTZ R118, R0.reuse, R118 ;  /* 0x0000007600767220 */ /* 0x040fe20000410000 */
[----:B------:R-:W-:Y:S01]  /*11ca0*/  FMUL.FTZ R119, R0, R119 ;  /* 0x0000007700777220 */ /* 0x000fe20000410000 */
[----:B------:R-:W-:Y:S01]  /*11cb0*/  SHF.R.U32.HI R148, RZ, 0x8, R148 ;  /* 0x00000008ff947819 */ /* 0x000fe20000011694 */
[C---:B------:R-:W-:Y:S01]  /*11cc0*/  FMUL.FTZ R120, R164.reuse, R120 ;  /* 0x00000078a4787220 */ /* 0x040fe20000410000 */
[C---:B------:R-:W-:Y:S04]  /*11cd0*/  HMMA.16816.F32.BF16 R112, R180.reuse, R156, R112 ;  /* 0x0000009cb470723c */ /* 0x040fe80000041870 */
[----:B------:R-:W-:Y:S01]  /*11ce0*/  FMUL.FTZ R121, R164, R121 ;  /* 0x00000079a4797220 */ /* 0x000fe20000410000 */
[C---:B------:R-:W-:Y:S01]  /*11cf0*/  FMUL.FTZ R122, R3.reuse, R122 ;  /* 0x0000007a037a7220 */ /* 0x040fe20000410000 */
[-C--:B------:R-:W-:Y:S05]  /*11d00*/  HMMA.16816.F32.BF16 R116, R180, R158.reuse, R116 ;  /* 0x0000009eb474723c */ /* 0x080fea0000041874 */
[----:B------:R-:W-:Y:S01]  /*11d10*/  FMUL.FTZ R123, R3, R123 ;  /* 0x0000007b037b7220 */ /* 0x000fe20000410000 */
[----:B------:R-:W-:Y:S01]  /*11d20*/  FFMA.FTZ R205, R28, UR4, -R202 ;  /* 0x000000041ccd7c23 */ /* 0x000fe200080108ca */
[----:B------:R-:W-:Y:S01]  /*11d30*/  FFMA.FTZ R208, R31, UR4, -R201 ;  /* 0x000000041fd07c23 */ /* 0x000fe200080108c9 */
[----:B------:R-:W-:Y:S03]  /*11d40*/  SHF.R.U32.HI R144, RZ, 0x8, R144 ;  /* 0x00000008ff907819 */ /* 0x000fe60000011690 */
[C---:B------:R-:W-:Y:S01]  /*11d50*/  FMUL.FTZ R28, R164.reuse, R136 ;  /* 0x00000088a41c7220 */ /* 0x040fe20000410000 */
[C---:B------:R-:W-:Y:S01]  /*11d60*/  HMMA.16816.F32.BF16 R120, R172.reuse, R158, R120 ;  /* 0x0000009eac78723c */ /* 0x040fe20000041878 */
[----:B------:R-:W5:Y:S03]  /*11d70*/  MUFU.EX2 R205, R205 ;  /* 0x000000cd00cd7308 */ /* 0x000f660000000800 */
[----:B---3--:R-:W-:Y:S01]  /*11d80*/  FMUL.FTZ R29, R164, R137 ;  /* 0x00000089a41d7220 */ /* 0x008fe20000410000 */
[C---:B----4-:R-:W-:Y:S01]  /*11d90*/  FMUL.FTZ R30, R3.reuse, R138 ;  /* 0x0000008a031e7220 */ /* 0x050fe20000410000 */
[----:B------:R-:W-:Y:S01]  /*11da0*/  FMUL.FTZ R31, R3, R139 ;  /* 0x0000008b031f7220 */ /* 0x000fe20000410000 */
[----:B------:R-:W-:Y:S01]  /*11db0*/  PRMT R136, R146, 0x5410, R148 ;  /* 0x0000541092887816 */ /* 0x000fe20000000094 */
[C---:B------:R-:W-:Y:S03]  /*11dc0*/  FMUL.FTZ R124, R2.reuse, R124 ;  /* 0x0000007c027c7220 */ /* 0x040fe60000410000 */
[----:B------:R-:W-:Y:S01]  /*11dd0*/  MUFU.EX2 R159, R54 ;  /* 0x00000036009f7308 */ /* 0x000fe20000000800 */
[----:B------:R-:W-:Y:S01]  /*11de0*/  PRMT R137, R147, 0x5410, R145 ;  /* 0x0000541093897816 */ /* 0x000fe20000000091 */
[----:B------:R-:W-:Y:S01]  /*11df0*/  FMUL.FTZ R125, R2, R125 ;  /* 0x0000007d027d7220 */ /* 0x000fe20000410000 */
[-C--:B-1----:R-:W-:Y:S03]  /*11e00*/  HMMA.16816.F32.BF16 R28, R172, R140.reuse, R28 ;  /* 0x0000008cac1c723c */ /* 0x082fe6000004181c */
[----:B------:R-:W-:Y:S01]  /*11e10*/  PRMT R153, R153, 0x5410, R144 ;  /* 0x0000541099997816 */ /* 0x000fe20000000090 */
[C---:B------:R-:W-:Y:S01]  /*11e20*/  FMUL.FTZ R126, R0.reuse, R126 ;  /* 0x0000007e007e7220 */ /* 0x040fe20000410000 */
[----:B------:R-:W1:Y:S01]  /*11e30*/  LDSM.16.MT88.4 R144, [R214+0x9400] ;  /* 0x00940000d690783b */ /* 0x000e620000004200 */
[----:B------:R-:W-:Y:S01]  /*11e40*/  FMUL.FTZ R127, R0, R127 ;  /* 0x0000007f007f7220 */ /* 0x000fe20000410000 */
[----:B------:R-:W-:Y:S01]  /*11e50*/  LOP3.LUT R138, R149, 0xff, RZ, 0xc0, !PT ;  /* 0x000000ff958a7812 */ /* 0x000fe200078ec0ff */
[C---:B------:R-:W-:Y:S01]  /*11e60*/  FMUL.FTZ R128, R2.reuse, R128 ;  /* 0x0000008002807220 */ /* 0x040fe20000410000 */
[----:B------:R-:W-:Y:S02]  /*11e70*/  MUFU.EX2 R208, R208 ;  /* 0x000000d000d07308 */ /* 0x000fe40000000800 */
[--C-:B------:R-:W-:Y:S01]  /*11e80*/  HSET2.LE.AND R139, R162, R226.reuse, PT ;  /* 0x000000e2a28b7233 */ /* 0x100fe20003803000 */
[----:B------:R-:W-:Y:S01]  /*11e90*/  FMUL.FTZ R129, R2, R129 ;  /* 0x0000008102817220 */ /* 0x000fe20000410000 */
[C---:B------:R-:W-:Y:S01]  /*11ea0*/  HMMA.16816.F32.BF16 R124, R180.reuse, R140, R124 ;  /* 0x0000008cb47c723c */ /* 0x040fe2000004187c */
[----:B------:R-:W3:Y:S03]  /*11eb0*/  LDSM.16.MT88.4 R148, [R212+0x9400] ;  /* 0x00940000d494783b */ /* 0x000ee60000004200 */
[C---:B------:R-:W-:Y:S01]  /*11ec0*/  FMUL.FTZ R130, R0.reuse, R130 ;  /* 0x0000008200827220 */ /* 0x040fe20000410000 */
[----:B------:R-:W-:Y:S01]  /*11ed0*/  FMUL.FTZ R131, R0, R131 ;  /* 0x0000008300837220 */ /* 0x000fe20000410000 */
[--C-:B------:R-:W-:Y:S01]  /*11ee0*/  FFMA.FTZ R209, R24, UR4, -R202.reuse ;  /* 0x0000000418d17c23 */ /* 0x100fe200080108ca */
[----:B------:R-:W-:Y:S01]  /*11ef0*/  FFMA.FTZ R210, R25, UR4, -R202 ;  /* 0x0000000419d27c23 */ /* 0x000fe200080108ca */
[--C-:B------:R-:W-:Y:S01]  /*11f00*/  FFMA.FTZ R211, R26, UR4, -R201.reuse ;  /* 0x000000041ad37c23 */ /* 0x100fe200080108c9 */
[----:B------:R-:W-:Y:S02]  /*11f10*/  MUFU.EX2 R162, R57 ;  /* 0x0000003900a27308 */ /* 0x000fe40000000800 */
[----:B------:R-:W-:Y:S01]  /*11f20*/  FFMA.FTZ R140, R27, UR4, -R201 ;  /* 0x000000041b8c7c23 */ /* 0x000fe200080108c9 */
[-C--:B------:R-:W-:Y:S03]  /*11f30*/  HMMA.16816.F32.BF16 R128, R180, R142.reuse, R128 ;  /* 0x0000008eb480723c */ /* 0x080fe60000041880 */
[----:B------:R-:W-:Y:S01]  /*11f40*/  PRMT R152, R138, 0x5410, R152 ;  /* 0x000054108a987816 */ /* 0x000fe20000000098 */
[----:B------:R-:W-:Y:S01]  /*11f50*/  FMUL.FTZ R26, R3, R134 ;  /* 0x00000086031a7220 */ /* 0x000fe20000410000 */
[--C-:B------:R-:W-:Y:S02]  /*11f60*/  HSET2.LE.AND R138, R160, R226.reuse, PT ;  /* 0x000000e2a08a7233 */ /* 0x100fe40003803000 */
[----:B------:R-:W-:Y:S01]  /*11f70*/  MUFU.EX2 R209, R209 ;  /* 0x000000d100d17308 */ /* 0x000fe20000000800 */
[----:B--2---:R-:W-:Y:S03]  /*11f80*/  F2FP.BF16.F32.PACK_AB R25, R177, R176 ;  /* 0x000000b0b119723e */ /* 0x004fe600000010ff */
[----:B------:R-:W-:Y:S01]  /*11f90*/  FMUL.FTZ R27, R3, R135 ;  /* 0x00000087031b7220 */ /* 0x000fe20000410000 */
[----:B------:R-:W-:Y:S01]  /*11fa0*/  F2FP.BF16.F32.PACK_AB R24, R179, R178 ;  /* 0x000000b2b318723e */ /* 0x000fe200000010ff */
[--C-:B------:R-:W-:Y:S01]  /*11fb0*/  FFMA.FTZ R183, R38, UR4, -R203.reuse ;  /* 0x0000000426b77c23 */ /* 0x100fe200080108cb */
[----:B------:R-:W-:Y:S03]  /*11fc0*/  LOP3.LUT R138, R138, R25, RZ, 0xc0, !PT ;  /* 0x000000198a8a7212 */ /* 0x000fe600078ec0ff */
[----:B------:R-:W2:Y:S01]  /*11fd0*/  MUFU.EX2 R210, R210 ;  /* 0x000000d200d27308 */ /* 0x000ea20000000800 */
[----:B------:R-:W-:Y:S01]  /*11fe0*/  LOP3.LUT R139, R139, R24, RZ, 0xc0, !PT ;  /* 0x000000188b8b7212 */ /* 0x000fe200078ec0ff */
[C---:B------:R-:W-:Y:S01]  /*11ff0*/  FMUL.FTZ R24, R164.reuse, R132 ;  /* 0x00000084a4187220 */ /* 0x040fe20000410000 */
[----:B------:R-:W-:Y:S01]  /*12000*/  FMUL.FTZ R25, R164, R133 ;  /* 0x00000085a4197220 */ /* 0x000fe20000410000 */
[--C-:B------:R-:W-:Y:S01]  /*12010*/  HSET2.LE.AND R134, R161, R226.reuse, PT ;  /* 0x000000e2a1867233 */ /* 0x100fe20003803000 */
[--C-:B------:R-:W-:Y:S01]  /*12020*/  FFMA.FTZ R182, R37, UR4, -R204.reuse ;  /* 0x0000000425b67c23 */ /* 0x100fe200080108cc */
[----:B-----5:R-:W-:Y:S01]  /*12030*/  F2FP.BF16.F32.PACK_AB R132, R206, R205 ;  /* 0x000000cdce84723e */ /* 0x020fe200000010ff */
[--C-:B------:R-:W-:Y:S03]  /*12040*/  FFMA.FTZ R181, R36, UR4, -R204.reuse ;  /* 0x0000000424b57c23 */ /* 0x100fe600080108cc */
[----:B------:R-:W-:Y:S01]  /*12050*/  MUFU.EX2 R211, R211 ;  /* 0x000000d300d37308 */ /* 0x000fe20000000800 */
[--C-:B------:R-:W-:Y:S01]  /*12060*/  HSET2.LE.AND R136, R136, R226.reuse, PT ;  /* 0x000000e288887233 */ /* 0x100fe20003803000 */
[----:B------:R-:W-:Y:S04]  /*12070*/  HMMA.16816.F32.BF16 R24, R172, R142, R24 ;  /* 0x0000008eac18723c */ /* 0x000fe80000041818 */
[--C-:B------:R-:W-:Y:S01]  /*12080*/  HSET2.LE.AND R137, R137, R226.reuse, PT ;  /* 0x000000e289897233 */ /* 0x100fe20003803000 */
[--C-:B------:R-:W-:Y:S03]  /*12090*/  FFMA.FTZ R64, R64, UR4, -R204.reuse ;  /* 0x0000000440407c23 */ /* 0x100fe600080108cc */
[----:B------:R-:W4:Y:S03]  /*120a0*/  MUFU.EX2 R180, R140 ;  /* 0x0000008c00b47308 */ /* 0x000f260000000800 */
[----:B------:R-:W-:Y:S01]  /*120b0*/  F2FP.BF16.F32.PACK_AB R135, R185, R184 ;  /* 0x000000b8b987723e */ /* 0x000fe200000010ff */
[----:B------:R-:W-:Y:S01]  /*120c0*/  IMAD.U32 R143, RZ, RZ, UR33 ;  /* 0x00000021ff8f7e24 */ /* 0x000fe2000f8e00ff */
[----:B------:R-:W-:Y:S01]  /*120d0*/  F2FP.BF16.F32.PACK_AB R133, R187, R186 ;  /* 0x000000babb85723e */ /* 0x000fe200000010ff */
[--C-:B------:R-:W-:Y:S01]  /*120e0*/  FFMA.FTZ R172, R48, UR4, -R204.reuse ;  /* 0x0000000430ac7c23 */ /* 0x100fe200080108cc */
[----:B------:R-:W-:Y:S01]  /*120f0*/  LOP3.LUT R134, R134, R132, RZ, 0xc0, !PT ;  /* 0x0000008486867212 */ /* 0x000fe200078ec0ff */
[--C-:B------:R-:W-:Y:S01]  /*12100*/  FFMA.FTZ R173, R49, UR4, -R204.reuse ;  /* 0x0000000431ad7c23 */ /* 0x100fe200080108cc */
[----:B------:R-:W-:Y:S01]  /*12110*/  LOP3.LUT R136, R136, R135, RZ, 0xc0, !PT ;  /* 0x0000008788887212 */ /* 0x000fe200078ec0ff */
[--C-:B------:R-:W-:Y:S01]  /*12120*/  FFMA.FTZ R174, R50, UR4, -R203.reuse ;  /* 0x0000000432ae7c23 */ /* 0x100fe200080108cb */
[----:B------:R-:W-:Y:S01]  /*12130*/  LOP3.LUT R137, R137, R133, RZ, 0xc0, !PT ;  /* 0x0000008589897212 */ /* 0x000fe200078ec0ff */
[--C-:B------:R-:W-:Y:S01]  /*12140*/  FFMA.FTZ R175, R51, UR4, -R203.reuse ;  /* 0x0000000433af7c23 */ /* 0x100fe200080108cb */
[--C-:B------:R-:W-:Y:S01]  /*12150*/  HSET2.LE.AND R135, R163, R226.reuse, PT ;  /* 0x000000e2a3877233 */ /* 0x100fe20003803000 */
[----:B------:R-:W-:Y:S01]  /*12160*/  FFMA.FTZ R203, R55, UR4, -R203 ;  /* 0x0000000437cb7c23 */ /* 0x000fe200080108cb */
[--C-:B------:R-:W-:Y:S01]  /*12170*/  HSET2.LE.AND R132, R153, R226.reuse, PT ;  /* 0x000000e299847233 */ /* 0x100fe20003803000 */
[----:B------:R-:W-:Y:S01]  /*12180*/  MUFU.EX2 R160, R58 ;  /* 0x0000003a00a07308 */ /* 0x000fe20000000800 */
[--C-:B------:R-:W-:Y:S01]  /*12190*/  HSET2.LE.AND R133, R152, R226.reuse, PT ;  /* 0x000000e298857233 */ /* 0x100fe20003803000 */
[-C--:B-1----:R-:W-:Y:S05]  /*121a0*/  HMMA.16816.F32.BF16 R4, R136, R144.reuse, R4 ;  /* 0x000000908804723c */ /* 0x082fea0000041804 */
[----:B--2---:R-:W-:Y:S03]  /*121b0*/  F2FP.BF16.F32.PACK_AB R141, R210, R209 ;  /* 0x000000d1d28d723e */ /* 0x004fe600000010ff */
[----:B------:R-:W-:Y:S03]  /*121c0*/  MUFU.EX2 R161, R59 ;  /* 0x0000003b00a17308 */ /* 0x000fe60000000800 */
[----:B----4-:R-:W-:Y:S01]  /*121d0*/  F2FP.BF16.F32.PACK_AB R140, R180, R211 ;  /* 0x000000d3b48c723e */ /* 0x010fe200000010ff */
[--C-:B------:R-:W-:Y:S01]  /*121e0*/  FFMA.FTZ R65, R65, UR4, -R204.reuse ;  /* 0x0000000441417c23 */ /* 0x100fe200080108cc */
[----:B------:R-:W-:Y:S01]  /*121f0*/  F2FP.BF16.F32.PACK_AB R142, R208, R207 ;  /* 0x000000cfd08e723e */ /* 0x000fe200000010ff */
[----:B------:R-:W-:Y:S01]  /*12200*/  FFMA.FTZ R204, R53, UR4, -R204 ;  /* 0x0000000435cc7c23 */ /* 0x000fe200080108cc */
[----:B------:R-:W-:Y:S01]  /*12210*/  LOP3.LUT R132, R132, R141, RZ, 0xc0, !PT ;  /* 0x0000008d84847212 */ /* 0x000fe200078ec0ff */
[--C-:B------:R-:W-:Y:S01]  /*12220*/  FFMA.FTZ R53, R56, UR4, -R202.reuse ;  /* 0x0000000438357c23 */ /* 0x100fe200080108ca */
[----:B------:R-:W-:Y:S01]  /*12230*/  LOP3.LUT R135, R135, R142, RZ, 0xc0, !PT ;  /* 0x0000008e87877212 */ /* 0x000fe200078ec0ff */
[----:B------:R-:W-:Y:S01]  /*12240*/  MUFU.EX2 R174, R174 ;  /* 0x000000ae00ae7308 */ /* 0x000fe20000000800 */
[----:B------:R-:W-:Y:S01]  /*12250*/  LOP3.LUT R133, R133, R140, RZ, 0xc0, !PT ;  /* 0x0000008c85857212 */ /* 0x000fe200078ec0ff */
[----:B------:R-:W-:Y:S01]  /*12260*/  FFMA.FTZ R60, R60, UR4, -R202 ;  /* 0x000000043c3c7c23 */ /* 0x000fe200080108ca */
[----:B------:R-:W-:Y:S01]  /*12270*/  LOP3.LUT R142, R241, UR5, R143, 0x96, !PT ;  /* 0x00000005f18e7c12 */ /* 0x000fe2000f8e968f */
[----:B------:R-:W-:Y:S01]  /*12280*/  FFMA.FTZ R62, R62, UR4, -R201 ;  /* 0x000000043e3e7c23 */ /* 0x000fe200080108c9 */
[----:B------:R-:W-:Y:S01]  /*12290*/  FFMA.FTZ R189, R164, R232, R189 ;  /* 0x000000e8a4bd7223 */ /* 0x000fe200000100bd */
[----:B------:R-:W-:Y:S02]  /*122a0*/  IMAD.MOV.U32 R164, RZ, RZ, R167 ;  /* 0x000000ffffa47224 */ /* 0x000fe400078e00a7 */
[----:B------:R-:W-:Y:S01]  /*122b0*/  FFMA.FTZ R192, R3, R231, R192 ;  /* 0x000000e703c07223 */ /* 0x000fe200000100c0 */
[C---:B------:R-:W-:Y:S01]  /*122c0*/  HMMA.16816.F32.BF16 R8, R132.reuse, R144, R8 ;  /* 0x000000908408723c */ /* 0x040fe20000041808 */
[----:B------:R-:W-:Y:S03]  /*122d0*/  MUFU.EX2 R158, R53 ;  /* 0x00000035009e7308 */ /* 0x000fe60000000800 */
[----:B------:R-:W-:Y:S04]  /*122e0*/  IMAD.WIDE.U32 R156, R142, -0x326172a9, RZ ;  /* 0xcd9e8d578e9c7825 */ /* 0x000fe800078e00ff */
[----:B------:R-:W-:Y:S01]  /*122f0*/  FFMA.FTZ R196, R2, R230, R196 ;  /* 0x000000e602c47223 */ /* 0x000fe200000100c4 */
[-C--:B------:R-:W-:Y:S01]  /*12300*/  HMMA.16816.F32.BF16 R12, R132, R146.reuse, R12 ;  /* 0x00000092840c723c */ /* 0x080fe2000004180c */
[----:B------:R-:W1:Y:S01]  /*12310*/  LDSM.16.MT88.4 R140, [R214+0xa400] ;  /* 0x00a40000d68c783b */ /* 0x000e620000004200 */
[----:B------:R2:W4:Y:S01]  /*12320*/  MUFU.EX2 R163, R60 ;  /* 0x0000003c00a37308 */ /* 0x0005220000000800 */
[----:B------:R-:W-:Y:S03]  /*12330*/  LOP3.LUT R48, R157, UR21, R234, 0x96, !PT ;  /* 0x000000159d307c12 */ /* 0x000fe6000f8e96ea */
[C---:B------:R-:W-:Y:S05]  /*12340*/  HMMA.16816.F32.BF16 R16, R136.reuse, R146, R16 ;  /* 0x000000928810723c */ /* 0x040fea0000041810 */
[----:B------:R-:W-:Y:S01]  /*12350*/  LOP3.LUT R154, R247, UR19, R156, 0x96, !PT ;  /* 0x00000013f79a7c12 */ /* 0x000fe2000f8e969c */
[-C--:B---3--:R-:W-:Y:S01]  /*12360*/  HMMA.16816.F32.BF16 R68, R136, R148.reuse, R68 ;  /* 0x000000948844723c */ /* 0x088fe20000041844 */
[----:B------:R-:W3:Y:S04]  /*12370*/  MUFU.EX2 R175, R175 ;  /* 0x000000af00af7308 */ /* 0x000ee80000000800 */
[----:B------:R-:W-:Y:S01]  /*12380*/  LOP3.LUT R152, R157, UR21, R238, 0x96, !PT ;  /* 0x000000159d987c12 */ /* 0x000fe2000f8e96ee */
[C---:B------:R-:W-:Y:S05]  /*12390*/  HMMA.16816.F32.BF16 R72, R132.reuse, R148, R72 ;  /* 0x000000948448723c */ /* 0x040fea0000041848 */
[----:B------:R-:W-:Y:S01]  /*123a0*/  MUFU.EX2 R172, R172 ;  /* 0x000000ac00ac7308 */ /* 0x000fe20000000800 */
[----:B------:R-:W-:Y:S01]  /*123b0*/  IMAD.WIDE.U32 R154, R154, -0x2daee0ad, RZ ;  /* 0xd2511f539a9a7825 */ /* 0x000fe200078e00ff */
[-C--:B------:R-:W-:Y:S04]  /*123c0*/  HMMA.16816.F32.BF16 R76, R132, R150.reuse, R76 ;  /* 0x00000096844c723c */ /* 0x080fe8000004184c */
[----:B------:R-:W-:Y:S02]  /*123d0*/  IMAD.WIDE.U32 R152, R152, -0x2daee0ad, RZ ;  /* 0xd2511f5398987825 */ /* 0x000fe400078e00ff */
[C---:B------:R-:W-:Y:S02]  /*123e0*/  HMMA.16816.F32.BF16 R80, R136.reuse, R150, R80 ;  /* 0x000000968850723c */ /* 0x040fe40000041850 */
[----:B------:R-:W5:Y:S03]  /*123f0*/  MUFU.EX2 R173, R173 ;  /* 0x000000ad00ad7308 */ /* 0x000f660000000800 */
[----:B------:R-:W-:Y:S01]  /*12400*/  IMAD.WIDE.U32 R146, R48, -0x2daee0ad, RZ ;  /* 0xd2511f5330927825 */ /* 0x000fe200078e00ff */
[----:B------:R-:W-:Y:S02]  /*12410*/  LOP3.LUT R144, R245, UR19, R156, 0x96, !PT ;  /* 0x00000013f5907c12 */ /* 0x000fe4000f8e969c */
[----:B------:R-:W-:Y:S04]  /*12420*/  LOP3.LUT R152, R155, UR16, R152, 0x96, !PT ;  /* 0x000000109b987c12 */ /* 0x000fe8000f8e9698 */
[----:B------:R-:W-:Y:S01]  /*12430*/  MUFU.EX2 R181, R181 ;  /* 0x000000b500b57308 */ /* 0x000fe20000000800 */
[-C--:B-1----:R-:W-:Y:S03]  /*12440*/  HMMA.16816.F32.BF16 R84, R136, R140.reuse, R84 ;  /* 0x0000008c8854723c */ /* 0x082fe60000041854 */
[----:B------:R-:W-:Y:S01]  /*12450*/  LOP3.LUT R156, R153, UR18, R236, 0x96, !PT ;  /* 0x00000012999c7c12 */ /* 0x000fe2000f8e96ec */
[----:B------:R-:W-:Y:S01]  /*12460*/  IMAD.WIDE.U32 R144, R144, -0x2daee0ad, RZ ;  /* 0xd2511f5390907825 */ /* 0x000fe200078e00ff */
[----:B------:R-:W-:Y:S01]  /*12470*/  LOP3.LUT R48, R147, UR18, R228, 0x96, !PT ;  /* 0x0000001293307c12 */ /* 0x000fe2000f8e96e4 */
[C---:B------:R-:W-:Y:S03]  /*12480*/  HMMA.16816.F32.BF16 R88, R132.reuse, R140, R88 ;  /* 0x0000008c8458723c */ /* 0x040fe60000041858 */
[----:B------:R-:W-:Y:S02]  /*12490*/  MUFU.EX2 R182, R182 ;  /* 0x000000b600b67308 */ /* 0x000fe40000000800 */
[----:B------:R-:W-:Y:S01]  /*124a0*/  IMAD.WIDE.U32 R156, R156, -0x326172a9, RZ ;  /* 0xcd9e8d579c9c7825 */ /* 0x000fe200078e00ff */
[-C--:B------:R-:W-:Y:S07]  /*124b0*/  HMMA.16816.F32.BF16 R92, R132, R142.reuse, R92 ;  /* 0x0000008e845c723c */ /* 0x080fee000004185c */
[----:B------:R-:W-:Y:S04]  /*124c0*/  MUFU.EX2 R183, R183 ;  /* 0x000000b700b77308 */ /* 0x000fe80000000800 */
[----:B------:R-:W-:Y:S01]  /*124d0*/  IMAD.WIDE.U32 R152, R152, -0x326172a9, RZ ;  /* 0xcd9e8d5798987825 */ /* 0x000fe200078e00ff */
[C---:B------:R-:W-:Y:S04]  /*124e0*/  HMMA.16816.F32.BF16 R96, R136.reuse, R142, R96 ;  /* 0x0000008e8860723c */ /* 0x040fe80000041860 */
[----:B------:R-:W-:Y:S01]  /*124f0*/  IMAD.WIDE.U32 R148, R48, -0x326172a9, RZ ;  /* 0xcd9e8d5730947825 */ /* 0x000fe200078e00ff */
[----:B------:R-:W-:Y:S01]  /*12500*/  LOP3.LUT R146, R145, UR16, R146, 0x96, !PT ;  /* 0x0000001091927c12 */ /* 0x000fe2000f8e9692 */
[----:B------:R-:W1:Y:S01]  /*12510*/  LDSM.16.MT88.4 R48, [R212+0xa400] ;  /* 0x00a40000d430783b */ /* 0x000e620000004200 */
[----:B------:R-:W-:Y:S01]  /*12520*/  LOP3.LUT R246, R157, UR17, R246, 0x96, !PT ;  /* 0x000000119df67c12 */ /* 0x000fe2000f8e96f6 */
[----:B------:R-:W-:Y:S03]  /*12530*/  MUFU.EX2 R64, R64 ;  /* 0x0000004000407308 */ /* 0x000fe60000000800 */
[----:B------:R-:W-:Y:S01]  /*12540*/  LOP3.LUT R145, R153, UR15, R156, 0x96, !PT ;  /* 0x0000000f99917c12 */ /* 0x000fe2000f8e969c */
[----:B------:R-:W-:Y:S01]  /*12550*/  IMAD.WIDE.U32 R146, R146, -0x326172a9, RZ ;  /* 0xcd9e8d5792927825 */ /* 0x000fe200078e00ff */
[----:B------:R-:W-:Y:S02]  /*12560*/  LOP3.LUT R244, R149, UR17, R244, 0x96, !PT ;  /* 0x0000001195f47c12 */ /* 0x000fe4000f8e96f4 */
[----:B--2---:R-:W-:Y:S01]  /*12570*/  F2FP.BF16.F32.PACK_AB R60, R67, R66 ;  /* 0x00000042433c723e */ /* 0x004fe200000010ff */
[----:B------:R-:W-:Y:S01]  /*12580*/  IMAD.WIDE.U32 R246, R246, -0x2daee0ad, RZ ;  /* 0xd2511f53f6f67825 */ /* 0x000fe200078e00ff */
[----:B------:R-:W-:Y:S01]  /*12590*/  LOP3.LUT R148, R147, UR15, R148, 0x96, !PT ;  /* 0x0000000f93947c12 */ /* 0x000fe2000f8e9694 */
[----:B------:R-:W-:Y:S02]  /*125a0*/  MUFU.EX2 R65, R65 ;  /* 0x0000004100417308 */ /* 0x000fe40000000800 */
[----:B------:R-:W-:Y:S01]  /*125b0*/  FFMA.FTZ R199, R0, R227, R199 ;  /* 0x000000e300c77223 */ /* 0x000fe200000100c7 */
[----:B------:R-:W-:Y:S01]  /*125c0*/  IMAD.WIDE.U32 R150, R145, -0x2daee0ad, RZ ;  /* 0xd2511f5391967825 */ /* 0x000fe200078e00ff */
[----:B------:R-:W-:Y:S03]  /*125d0*/  LOP3.LUT R154, R247, UR14, R154, 0x96, !PT ;  /* 0x0000000ef79a7c12 */ /* 0x000fe6000f8e969a */
[--C-:B------:R-:W-:Y:S01]  /*125e0*/  FFMA.FTZ R247, R43, UR4, -R201.reuse ;  /* 0x000000042bf77c23 */ /* 0x100fe200080108c9 */
[----:B------:R-:W-:Y:S01]  /*125f0*/  IMAD.WIDE.U32 R244, R244, -0x2daee0ad, RZ ;  /* 0xd2511f53f4f47825 */ /* 0x000fe200078e00ff */
[----:B------:R-:W-:Y:S01]  /*12600*/  LOP3.LUT R36, R151, UR12, R246, 0x96, !PT ;  /* 0x0000000c97247c12 */ /* 0x000fe2000f8e96f6 */
[----:B------:R-:W-:Y:S02]  /*12610*/  MUFU.EX2 R204, R204 ;  /* 0x000000cc00cc7308 */ /* 0x000fe40000000800 */
[--C-:B------:R-:W-:Y:S01]  /*12620*/  FFMA.FTZ R246, R42, UR4, -R201.reuse ;  /* 0x000000042af67c23 */ /* 0x100fe200080108c9 */
[----:B------:R-:W-:Y:S01]  /*12630*/  IMAD.WIDE.U32 R148, R148, -0x2daee0ad, RZ ;  /* 0xd2511f5394947825 */ /* 0x000fe200078e00ff */
[----:B------:R-:W-:Y:S03]  /*12640*/  LOP3.LUT R144, R245, UR14, R144, 0x96, !PT ;  /* 0x0000000ef5907c12 */ /* 0x000fe6000f8e9690 */
[----:B------:R-:W-:Y:S01]  /*12650*/  FFMA.FTZ R245, R41, UR4, -R202 ;  /* 0x0000000429f57c23 */ /* 0x000fe200080108ca */
[----:B------:R-:W-:Y:S01]  /*12660*/  IMAD.WIDE.U32 R36, R36, -0x326172a9, RZ ;  /* 0xcd9e8d5724247825 */ /* 0x000fe200078e00ff */
[----:B------:R-:W-:Y:S01]  /*12670*/  LOP3.LUT R156, R149, UR12, R244, 0x96, !PT ;  /* 0x0000000c959c7c12 */ /* 0x000fe2000f8e96f4 */
[----:B------:R-:W-:Y:S02]  /*12680*/  MUFU.EX2 R246, R246 ;  /* 0x000000f600f67308 */ /* 0x000fe40000000800 */
[----:B------:R-:W-:Y:S01]  /*12690*/  FFMA.FTZ R244, R40, UR4, -R202 ;  /* 0x0000000428f47c23 */ /* 0x000fe200080108ca */
[----:B------:R-:W-:Y:S01]  /*126a0*/  IMAD.WIDE.U32 R154, R154, -0x326172a9, RZ ;  /* 0xcd9e8d579a9a7825 */ /* 0x000fe200078e00ff */
[C---:B------:R-:W-:Y:S02]  /*126b0*/  LOP3.LUT R151, R36.reuse, 0xffff, RZ, 0xc0, !PT ;  /* 0x0000ffff24977812 */ /* 0x040fe400078ec0ff */
[----:B------:R-:W-:Y:S01]  /*126c0*/  LOP3.LUT R140, R36, 0xff, RZ, 0xc0, !PT ;  /* 0x000000ff248c7812 */ /* 0x000fe200078ec0ff */
[----:B------:R-:W-:Y:S01]  /*126d0*/  IMAD.WIDE.U32 R156, R156, -0x326172a9, RZ ;  /* 0xcd9e8d579c9c7825 */ /* 0x000fe200078e00ff */
[--C-:B------:R-:W-:Y:S02]  /*126e0*/  SHF.R.U32.HI R149, RZ, 0x10, R36.reuse ;  /* 0x00000010ff957819 */ /* 0x100fe40000011624 */
[----:B------:R-:W-:Y:S01]  /*126f0*/  MUFU.EX2 R244, R244 ;  /* 0x000000f400f47308 */ /* 0x000fe20000000800 */
[----:B------:R-:W-:Y:S01]  /*12700*/  SHF.R.U32.HI R147, RZ, 0x18, R36 ;  /* 0x00000018ff937819 */ /* 0x000fe20000011624 */
[----:B------:R-:W-:Y:S01]  /*12710*/  IMAD.WIDE.U32 R144, R144, -0x326172a9, RZ ;  /* 0xcd9e8d5790907825 */ /* 0x000fe200078e00ff */
[----:B------:R-:W-:Y:S01]  /*12720*/  LOP3.LUT R141, R37, UR22, R154, 0x96, !PT ;  /* 0x00000016258d7c12 */ /* 0x000fe2000f8e969a */
[-C--:B-1----:R-:W-:Y:S01]  /*12730*/  HMMA.16816.F32.BF16 R32, R136, R48.reuse, R32 ;  /* 0x000000308820723c */ /* 0x082fe20000041820 */
[----:B------:R-:W1:Y:S02]  /*12740*/  LDSM.16.MT88.4 R36, [R214+0xb400] ;  /* 0x00b40000d624783b */ /* 0x000e640000004200 */
[--C-:B------:R-:W-:Y:S03]  /*12750*/  SHF.R.U32.HI R153, RZ, 0x10, R156.reuse ;  /* 0x00000010ff997819 */ /* 0x100fe6000001169c */
[----:B------:R-:W2:Y:S01]  /*12760*/  MUFU.EX2 R245, R245 ;  /* 0x000000f500f57308 */ /* 0x000ea20000000800 */
[----:B------:R-:W-:Y:S01]  /*12770*/  LOP3.LUT R142, R156, 0xffff, RZ, 0xc0, !PT ;  /* 0x0000ffff9c8e7812 */ /* 0x000fe200078ec0ff */
[C---:B------:R-:W-:Y:S04]  /*12780*/  HMMA.16816.F32.BF16 R20, R132.reuse, R48, R20 ;  /* 0x000000308414723c */ /* 0x040fe80000041814 */
[----:B------:R-:W-:Y:S02]  /*12790*/  LOP3.LUT R149, R149, 0xff, RZ, 0xc0, !PT ;  /* 0x000000ff95957812 */ /* 0x000fe400078ec0ff */
[-C--:B------:R-:W-:Y:S02]  /*127a0*/  HMMA.16816.F32.BF16 R100, R132, R50.reuse, R100 ;  /* 0x000000328464723c */ /* 0x080fe40000041864 */
[----:B------:R-:W2:Y:S03]  /*127b0*/  MUFU.EX2 R247, R247 ;  /* 0x000000f700f77308 */ /* 0x000ea60000000800 */
[----:B------:R-:W-:Y:S01]  /*127c0*/  SHF.R.U32.HI R40, RZ, 0x18, R156 ;  /* 0x00000018ff287819 */ /* 0x000fe2000001169c */
[C---:B------:R-:W-:Y:S06]  /*127d0*/  HMMA.16816.F32.BF16 R104, R136.reuse, R50, R104 ;  /* 0x000000328868723c */ /* 0x040fec0000041868 */
[----:B------:R-:W2:Y:S01]  /*127e0*/  MUFU.EX2 R203, R203 ;  /* 0x000000cb00cb7308 */ /* 0x000ea20000000800 */
[----:B------:R-:W-:Y:S01]  /*127f0*/  LOP3.LUT R153, R153, 0xff, RZ, 0xc0, !PT ;  /* 0x000000ff99997812 */ /* 0x000fe200078ec0ff */
[----:B------:R-:W-:Y:S03]  /*12800*/  FFMA.FTZ R201, R63, UR4, -R201 ;  /* 0x000000043fc97c23 */ /* 0x000fe600080108c9 */
[----:B------:R-:W-:Y:S01]  /*12810*/  LOP3.LUT R143, R157, UR22, R144, 0x96, !PT ;  /* 0x000000169d8f7c12 */ /* 0x000fe2000f8e9690 */
[----:B----4-:R-:W-:Y:S01]  /*12820*/  IMAD.MOV.U32 R63, RZ, RZ, R163 ;  /* 0x000000ffff3f7224 */ /* 0x010fe200078e00a3 */
[----:B------:R-:W-:Y:S01]  /*12830*/  SHF.R.U32.HI R144, RZ, 0x8, R142 ;  /* 0x00000008ff907819 */ /* 0x000fe2000001168e */
[----:B------:R-:W-:Y:S01]  /*12840*/  FFMA.FTZ R202, R61, UR4, -R202 ;  /* 0x000000043dca7c23 */ /* 0x000fe200080108ca */
[----:B------:R-:W-:Y:S01]  /*12850*/  PRMT R142, R149, 0x5410, R147 ;  /* 0x00005410958e7816 */ /* 0x000fe20000000093 */
[----:B------:R-:W-:Y:S01]  /*12860*/  MUFU.EX2 R62, R62 ;  /* 0x0000003e003e7308 */ /* 0x000fe20000000800 */
[----:B------:R-:W-:Y:S01]  /*12870*/  PRMT R147, R153, 0x5410, R40 ;  /* 0x0000541099937816 */ /* 0x000fe20000000028 */
[----:B------:R-:W-:Y:S01]  /*12880*/  FADD.FTZ R189, R191, R189 ;  /* 0x000000bdbfbd7221 */ /* 0x000fe20000010000 */
[----:B------:R-:W4:Y:S01]  /*12890*/  LDSM.16.MT88.4 R40, [R212+0xb400] ;  /* 0x00b40000d428783b */ /* 0x000f220000004200 */
[----:B------:R-:W-:Y:S01]  /*128a0*/  LOP3.LUT R49, R141, 0xffff, RZ, 0xc0, !PT ;  /* 0x0000ffff8d317812 */ /* 0x000fe200078ec0ff */
[----:B------:R-:W-:Y:S01]  /*128b0*/  IMAD.MOV.U32 R0, RZ, RZ, R165 ;  /* 0x000000ffff007224 */ /* 0x000fe200078e00a5 */
[--C-:B------:R-:W-:Y:S01]  /*128c0*/  SHF.R.U32.HI R48, RZ, 0x10, R141.reuse ;  /* 0x00000010ff307819 */ /* 0x100fe2000001168d */
[----:B------:R-:W-:Y:S01]  /*128d0*/  FADD.FTZ R192, R190, R192 ;  /* 0x000000c0bec07221 */ /* 0x000fe20000010000 */
[----:B------:R-:W-:Y:S01]  /*128e0*/  LOP3.LUT R50, R143, 0xffff, RZ, 0xc0, !PT ;  /* 0x0000ffff8f327812 */ /* 0x000fe200078ec0ff */
[-C--:B-1----:R-:W-:Y:S01]  /*128f0*/  HMMA.16816.F32.BF16 R108, R136, R36.reuse, R108 ;  /* 0x00000024886c723c */ /* 0x082fe2000004186c */
[----:B------:R-:W1:Y:S02]  /*12900*/  MUFU.EX2 R202, R202 ;  /* 0x000000ca00ca7308 */ /* 0x000e640000000800 */
[----:B------:R-:W-:Y:S01]  /*12910*/  LOP3.LUT R153, R141, 0xff, RZ, 0xc0, !PT ;  /* 0x000000ff8d997812 */ /* 0x000fe200078ec0ff */
[----:B------:R-:W-:Y:S01]  /*12920*/  FADD.FTZ R196, R193, R196 ;  /* 0x000000c4c1c47221 */ /* 0x000fe20000010000 */
[----:B------:R-:W-:Y:S01]  /*12930*/  SHF.R.U32.HI R141, RZ, 0x18, R141 ;  /* 0x00000018ff8d7819 */ /* 0x000fe2000001168d */
[C---:B------:R-:W-:Y:S05]  /*12940*/  HMMA.16816.F32.BF16 R112, R132.reuse, R36, R112 ;  /* 0x000000248470723c */ /* 0x040fea0000041870 */
[----:B------:R-:W1:Y:S01]  /*12950*/  MUFU.EX2 R201, R201 ;  /* 0x000000c900c97308 */ /* 0x000e620000000800 */
[----:B------:R-:W-:Y:S01]  /*12960*/  SHF.R.U32.HI R49, RZ, 0x8, R49 ;  /* 0x00000008ff317819 */ /* 0x000fe20000011631 */
[-C--:B------:R-:W-:Y:S04]  /*12970*/  HMMA.16816.F32.BF16 R116, R132, R38.reuse, R116 ;  /* 0x000000268474723c */ /* 0x080fe80000041874 */
[----:B------:R-:W-:Y:S02]  /*12980*/  LOP3.LUT R48, R48, 0xff, RZ, 0xc0, !PT ;  /* 0x000000ff30307812 */ /* 0x000fe400078ec0ff */
[C---:B------:R-:W-:Y:S05]  /*12990*/  HMMA.16816.F32.BF16 R120, R136.reuse, R38, R120 ;  /* 0x000000268878723c */ /* 0x040fea0000041878 */
[----:B------:R-:W-:Y:S01]  /*129a0*/  SHF.R.U32.HI R44, RZ, 0x8, R50 ;  /* 0x00000008ff2c7819 */ /* 0x000fe20000011632 */
[----:B------:R-:W-:Y:S01]  /*129b0*/  FADD.FTZ R199, R194, R199 ;  /* 0x000000c7c2c77221 */ /* 0x000fe20000010000 */
[----:B------:R-:W-:Y:S01]  /*129c0*/  PRMT R153, R153, 0x5410, R49 ;  /* 0x0000541099997816 */ /* 0x000fe20000000031 */
[----:B------:R-:W-:Y:S03]  /*129d0*/  FADD.FTZ R189, R169, R189 ;  /* 0x000000bda9bd7221 */ /* 0x000fe60000010000 */
[----:B------:R-:W-:Y:S01]  /*129e0*/  PRMT R45, R48, 0x5410, R141 ;  /* 0x00005410302d7816 */ /* 0x000fe2000000008d */
[----:B------:R-:W-:Y:S01]  /*129f0*/  FADD.FTZ R192, R171, R192 ;  /* 0x000000c0abc07221 */ /* 0x000fe20000010000 */
[----:B------:R-:W1:Y:S01]  /*12a00*/  LDSM.16.MT88.4 R48, [R214+0x9800] ;  /* 0x00980000d630783b */ /* 0x000e620000004200 */
[----:B------:R-:W-:Y:S01]  /*12a10*/  SHF.R.U32.HI R154, RZ, 0x8, R151 ;  /* 0x00000008ff9a7819 */ /* 0x000fe20000011697 */
[----:B------:R-:W-:Y:S01]  /*12a20*/  FADD.FTZ R196, R195, R196 ;  /* 0x000000c4c3c47221 */ /* 0x000fe20000010000 */
[-C--:B----4-:R-:W-:Y:S03]  /*12a30*/  HMMA.16816.F32.BF16 R28, R136, R40.reuse, R28 ;  /* 0x00000028881c723c */ /* 0x090fe6000004181c */
[----:B------:R-:W-:Y:S01]  /*12a40*/  LOP3.LUT R151, R156, 0xff, RZ, 0xc0, !PT ;  /* 0x000000ff9c977812 */ /* 0x000fe200078ec0ff */
[----:B------:R-:W-:Y:S01]  /*12a50*/  FADD.FTZ R199, R198, R199 ;  /* 0x000000c7c6c77221 */ /* 0x000fe20000010000 */
[----:B------:R-:W-:Y:S01]  /*12a60*/  SHF.R.U32.HI R149, RZ, 0x10, R143 ;  /* 0x00000010ff957819 */ /* 0x000fe2000001168f */
[C---:B------:R-:W-:Y:S05]  /*12a70*/  HMMA.16816.F32.BF16 R124, R132.reuse, R40, R124 ;  /* 0x00000028847c723c */ /* 0x040fea000004187c */
[----:B------:R-:W-:Y:S01]  /*12a80*/  PRMT R144, R151, 0x5410, R144 ;  /* 0x0000541097907816 */ /* 0x000fe20000000090 */
[-C--:B------:R-:W-:Y:S01]  /*12a90*/  HMMA.16816.F32.BF16 R128, R132, R42.reuse, R128 ;  /* 0x0000002a8480723c */ /* 0x080fe20000041880 */
[----:B------:R-:W-:Y:S04]  /*12aa0*/  LDSM.16.MT88.4 R132, [R214+0xa800] ;  /* 0x00a80000d684783b */ /* 0x000fe80000004200 */
[----:B------:R-:W-:Y:S01]  /*12ab0*/  PRMT R140, R140, 0x5410, R154 ;  /* 0x000054108c8c7816 */ /* 0x000fe2000000009a */
[----:B------:R-:W-:Y:S05]  /*12ac0*/  HMMA.16816.F32.BF16 R24, R136, R42, R24 ;  /* 0x0000002a8818723c */ /* 0x000fea0000041818 */
[----:B------:R-:W-:Y:S01]  /*12ad0*/  LOP3.LUT R151, R143, 0xff, RZ, 0xc0, !PT ;  /* 0x000000ff8f977812 */ /* 0x000fe200078ec0ff */
[----:B------:R-:W-:Y:S01]  /*12ae0*/  FADD.FTZ R189, R170, R189 ;  /* 0x000000bdaabd7221 */ /* 0x000fe20000010000 */
[----:B------:R-:W-:Y:S01]  /*12af0*/  SHF.R.U32.HI R143, RZ, 0x18, R143 ;  /* 0x00000018ff8f7819 */ /* 0x000fe2000001168f */
[----:B------:R-:W-:Y:S03]  /*12b00*/  FADD.FTZ R192, R188, R192 ;  /* 0x000000c0bcc07221 */ /* 0x000fe60000010000 */
[----:B------:R-:W-:Y:S01]  /*12b10*/  LOP3.LUT R149, R149, 0xff, RZ, 0xc0, !PT ;  /* 0x000000ff95957812 */ /* 0x000fe200078ec0ff */
[----:B------:R-:W-:Y:S01]  /*12b20*/  FADD.FTZ R196, R197, R196 ;  /* 0x000000c4c5c47221 */ /* 0x000fe20000010000 */
[--C-:B------:R-:W-:Y:S01]  /*12b30*/  HSET2.LE.AND R36, R142, R226.reuse, PT ;  /* 0x000000e28e247233 */ /* 0x100fe20003803000 */
[----:B------:R-:W-:Y:S01]  /*12b40*/  FADD.FTZ R199, R200, R199 ;  /* 0x000000c7c8c77221 */ /* 0x000fe20000010000 */
[----:B------:R-:W-:Y:S01]  /*12b50*/  PRMT R151, R151, 0x5410, R44 ;  /* 0x0000541097977816 */ /* 0x000fe2000000002c */
[----:B------:R-:W-:Y:S01]  /*12b60*/  FADD.FTZ R189, R184, R189 ;  /* 0x000000bdb8bd7221 */ /* 0x000fe20000010000 */
[----:B------:R-:W-:Y:S01]  /*12b70*/  PRMT R149, R149, 0x5410, R143 ;  /* 0x0000541095957816 */ /* 0x000fe2000000008f */
[----:B------:R-:W-:Y:S01]  /*12b80*/  FADD.FTZ R192, R186, R192 ;  /* 0x000000c0bac07221 */ /* 0x000fe20000010000 */
[--C-:B------:R-:W-:Y:S01]  /*12b90*/  HSET2.LE.AND R46, R140, R226.reuse, PT ;  /* 0x000000e28c2e7233 */ /* 0x100fe20003803000 */
[----:B------:R-:W-:Y:S01]  /*12ba0*/  FADD.FTZ R196, R209, R196 ;  /* 0x000000c4d1c47221 */ /* 0x000fe20000010000 */
[----:B---3--:R-:W-:Y:S01]  /*12bb0*/  F2FP.BF16.F32.PACK_AB R37, R175, R174 ;  /* 0x000000aeaf25723e */ /* 0x008fe200000010ff */
[----:B------:R-:W3:Y:S01]  /*12bc0*/  LDSM.16.MT88.4 R140, [R212+0x9800] ;  /* 0x00980000d48c783b */ /* 0x000ee20000004200 */
[----:B-----5:R-:W-:Y:S01]  /*12bd0*/  F2FP.BF16.F32.PACK_AB R44, R173, R172 ;  /* 0x000000acad2c723e */ /* 0x020fe200000010ff */
        /* <DEDUP_REMOVED lines=11> */
[----:B--2---:R-:W-:Y:S01]  /*12c90*/  F2FP.BF16.F32.PACK_AB R37, R245, R244 ;  /* 0x000000f4f525723e */ /* 0x004fe200000010ff */
        /* <DEDUP_REMOVED lines=15> */
[----:B------:R-:W-:Y:S01]  /*12d90*/  F2FP.BF16.F32.PACK_AB R38, R247, R246 ;  /* 0x000000f6f726723e */ /* 0x000fe200000010ff */
[-C--:B-1----:R-:W-:Y:S05]  /*12da0*/  HMMA.16816.F32.BF16 R4, R44, R48.reuse, R4 ;  /* 0x000000302c04723c */ /* 0x082fea0000041804 */
[--C-:B------:R-:W-:Y:S01]  /*12db0*/  HSET2.LE.AND R39, R147, R226.reuse, PT ;  /* 0x000000e293277233 */ /* 0x100fe20003803000 */
[----:B------:R-:W-:Y:S01]  /*12dc0*/  FADD.FTZ R192, R183, R192 ;  /* 0x000000c0b7c07221 */ /* 0x000fe20000010000 */
[----:B------:R-:W-:Y:S01]  /*12dd0*/  F2FP.BF16.F32.PACK_AB R40, R251, R250 ;  /* 0x000000fafb28723e */ /* 0x000fe200000010ff */
[----:B------:R-:W-:Y:S03]  /*12de0*/  FADD.FTZ R196, R244, R196 ;  /* 0x000000c4f4c47221 */ /* 0x000fe60000010000 */
        /* <DEDUP_REMOVED lines=8> */
[----:B------:R-:W1:Y:S01]  /*12e70*/  LDSM.16.MT88.4 R40, [R212+0xa800] ;  /* 0x00a80000d428783b */ /* 0x000e620000004200 */
[----:B------:R-:W-:Y:S01]  /*12e80*/  LOP3.LUT R152, R155, UR13, R152, 0x96, !PT ;  /* 0x0000000d9b987c12 */ /* 0x000fe2000f8e9698 */
[----:B------:R-:W-:Y:S01]  /*12e90*/  FADD.FTZ R199, R247, R199 ;  /* 0x000000c7f7c77221 */ /* 0x000fe20000010000 */
[----:B------:R-:W-:Y:S01]  /*12ea0*/  LOP3.LUT R144, R145, UR13, R146, 0x96, !PT ;  /* 0x0000000d91907c12 */ /* 0x000fe2000f8e9692 */
[----:B------:R-:W-:Y:S01]  /*12eb0*/  FADD.FTZ R189, R172, R189 ;  /* 0x000000bdacbd7221 */ /* 0x000fe20000010000 */
[C---:B------:R-:W-:Y:S04]  /*12ec0*/  HMMA.16816.F32.BF16 R8, R36.reuse, R48, R8 ;  /* 0x000000302408723c */ /* 0x040fe80000041808 */
[----:B------:R-:W-:Y:S01]  /*12ed0*/  IMAD.WIDE.U32 R152, R152, -0x2daee0ad, RZ ;  /* 0xd2511f5398987825 */ /* 0x000fe200078e00ff */
[----:B------:R-:W-:Y:S01]  /*12ee0*/  F2FP.BF16.F32.PACK_AB R61, R65, R64 ;  /* 0x00000040413d723e */ /* 0x000fe200000010ff */
[-C--:B------:R-:W-:Y:S05]  /*12ef0*/  HMMA.16816.F32.BF16 R12, R36, R50.reuse, R12 ;  /* 0x00000032240c723c */ /* 0x080fea000004180c */
[----:B------:R-:W-:Y:S01]  /*12f00*/  LOP3.LUT R52, R152, 0xffff, RZ, 0xc0, !PT ;  /* 0x0000ffff98347812 */ /* 0x000fe200078ec0ff */
[C---:B------:R-:W-:Y:S01]  /*12f10*/  HMMA.16816.F32.BF16 R16, R44.reuse, R50, R16 ;  /* 0x000000322c10723c */ /* 0x040fe20000041810 */
[----:B------:R-:W2:Y:S04]  /*12f20*/  LDSM.16.MT88.4 R48, [R214+0xb800] ;  /* 0x00b80000d630783b */ /* 0x000ea80000004200 */
[----:B------:R-:W-:Y:S01]  /*12f30*/  IMAD.WIDE.U32 R144, R144, -0x2daee0ad, RZ ;  /* 0xd2511f5390907825 */ /* 0x000fe200078e00ff */
[-C--:B---3--:R-:W-:Y:S05]  /*12f40*/  HMMA.16816.F32.BF16 R68, R44, R140.reuse, R68 ;  /* 0x0000008c2c44723c */ /* 0x088fea0000041844 */
[----:B------:R-:W-:Y:S01]  /*12f50*/  LOP3.LUT R148, R145, UR29, R148, 0x96, !PT ;  /* 0x0000001d91947c12 */ /* 0x000fe2000f8e9694 */
[C---:B------:R-:W-:Y:S05]  /*12f60*/  HMMA.16816.F32.BF16 R72, R36.reuse, R140, R72 ;  /* 0x0000008c2448723c */ /* 0x040fea0000041848 */
[----:B------:R-:W-:Y:S01]  /*12f70*/  SHF.R.U32.HI R139, RZ, 0x10, R148 ;  /* 0x00000010ff8b7819 */ /* 0x000fe20000011694 */
[-C--:B------:R-:W-:Y:S05]  /*12f80*/  HMMA.16816.F32.BF16 R76, R36, R142.reuse, R76 ;  /* 0x0000008e244c723c */ /* 0x080fea000004184c */
[----:B------:R-:W-:Y:S01]  /*12f90*/  LOP3.LUT R138, R148, 0xff, RZ, 0xc0, !PT ;  /* 0x000000ff948a7812 */ /* 0x000fe200078ec0ff */
[C---:B------:R-:W-:Y:S05]  /*12fa0*/  HMMA.16816.F32.BF16 R80, R44.reuse, R142, R80 ;  /* 0x0000008e2c50723c */ /* 0x040fea0000041850 */
[----:B------:R-:W-:Y:S01]  /*12fb0*/  LOP3.LUT R150, R153, UR29, R150, 0x96, !PT ;  /* 0x0000001d99967c12 */ /* 0x000fe2000f8e9696 */
[-C--:B------:R-:W-:Y:S05]  /*12fc0*/  HMMA.16816.F32.BF16 R84, R44, R132.reuse, R84 ;  /* 0x000000842c54723c */ /* 0x080fea0000041854 */
[----:B------:R-:W-:Y:S01]  /*12fd0*/  LOP3.LUT R139, R139, 0xff, RZ, 0xc0, !PT ;  /* 0x000000ff8b8b7812 */ /* 0x000fe200078ec0ff */
[C---:B------:R-:W-:Y:S05]  /*12fe0*/  HMMA.16816.F32.BF16 R88, R36.reuse, R132, R88 ;  /* 0x000000842458723c */ /* 0x040fea0000041858 */
[--C-:B------:R-:W-:Y:S01]  /*12ff0*/  SHF.R.U32.HI R56, RZ, 0x10, R144.reuse ;  /* 0x00000010ff387819 */ /* 0x100fe20000011690 */
[-C--:B------:R-:W-:Y:S05]  /*13000*/  HMMA.16816.F32.BF16 R92, R36, R134.reuse, R92 ;  /* 0x00000086245c723c */ /* 0x080fea000004185c */
[----:B------:R-:W-:Y:S01]  /*13010*/  LOP3.LUT R56, R56, 0xff, RZ, 0xc0, !PT ;  /* 0x000000ff38387812 */ /* 0x000fe200078ec0ff */
[C---:B------:R-:W-:Y:S05]  /*13020*/  HMMA.16816.F32.BF16 R96, R44.reuse, R134, R96 ;  /* 0x000000862c60723c */ /* 0x040fea0000041860 */
[----:B------:R-:W-:Y:S01]  /*13030*/  SHF.R.U32.HI R137, RZ, 0x18, R144 ;  /* 0x00000018ff897819 */ /* 0x000fe20000011690 */
[-C--:B-1----:R-:W-:Y:S05]  /*13040*/  HMMA.16816.F32.BF16 R32, R44, R40.reuse, R32 ;  /* 0x000000282c20723c */ /* 0x082fea0000041820 */
[----:B------:R-:W-:Y:S01]  /*13050*/  PRMT R137, R56, 0x5410, R137 ;  /* 0x0000541038897816 */ /* 0x000fe20000000089 */
[C---:B------:R-:W-:Y:S01]  /*13060*/  HMMA.16816.F32.BF16 R20, R36.reuse, R40, R20 ;  /* 0x000000282414723c */ /* 0x040fe20000041814 */
[----:B------:R-:W-:Y:S04]  /*13070*/  LDSM.16.MT88.4 R56, [R212+0xac00] ;  /* 0x00ac0000d438783b */ /* 0x000fe80000004200 */
[----:B------:R-:W-:Y:S01]  /*13080*/  LOP3.LUT R133, R144, 0xffff, RZ, 0xc0, !PT ;  /* 0x0000ffff90857812 */ /* 0x000fe200078ec0ff */
[-C--:B------:R-:W-:Y:S05]  /*13090*/  HMMA.16816.F32.BF16 R100, R36, R42.reuse, R100 ;  /* 0x0000002a2464723c */ /* 0x080fea0000041864 */
[----:B------:R-:W-:Y:S01]  /*130a0*/  SHF.R.U32.HI R40, RZ, 0x8, R52 ;  /* 0x00000008ff287819 */ /* 0x000fe20000011634 */
[C---:B------:R-:W-:Y:S01]  /*130b0*/  HMMA.16816.F32.BF16 R104, R44.reuse, R42, R104 ;  /* 0x0000002a2c68723c */ /* 0x040fe20000041868 */
[----:B------:R-:W1:Y:S04]  /*130c0*/  LDSM.16.MT88.4 R52, [R212+0xb800] ;  /* 0x00b80000d434783b */ /* 0x000e680000004200 */
[----:B------:R-:W-:Y:S01]  /*130d0*/  SHF.R.U32.HI R132, RZ, 0x10, R152 ;  /* 0x00000010ff847819 */ /* 0x000fe20000011698 */
[-C--:B--2---:R-:W-:Y:S05]  /*130e0*/  HMMA.16816.F32.BF16 R108, R44, R48.reuse, R108 ;  /* 0x000000302c6c723c */ /* 0x084fea000004186c */
[----:B------:R-:W-:Y:S01]  /*130f0*/  LOP3.LUT R134, R152, 0xff, RZ, 0xc0, !PT ;  /* 0x000000ff98867812 */ /* 0x000fe200078ec0ff */
[C---:B------:R-:W-:Y:S05]  /*13100*/  HMMA.16816.F32.BF16 R112, R36.reuse, R48, R112 ;  /* 0x000000302470723c */ /* 0x040fea0000041870 */
[----:B------:R-:W-:Y:S01]  /*13110*/  SHF.R.U32.HI R133, RZ, 0x8, R133 ;  /* 0x00000008ff857819 */ /* 0x000fe20000011685 */
[-C--:B------:R-:W-:Y:S05]  /*13120*/  HMMA.16816.F32.BF16 R116, R36, R50.reuse, R116 ;  /* 0x000000322474723c */ /* 0x080fea0000041874 */
[----:B------:R-:W-:Y:S01]  /*13130*/  LOP3.LUT R136, R144, 0xff, RZ, 0xc0, !PT ;  /* 0x000000ff90887812 */ /* 0x000fe200078ec0ff */
[C---:B------:R-:W-:Y:S01]  /*13140*/  HMMA.16816.F32.BF16 R120, R44.reuse, R50, R120 ;  /* 0x000000322c78723c */ /* 0x040fe20000041878 */
[----:B------:R-:W-:Y:S04]  /*13150*/  LDSM.16.MT88.4 R48, [R214+0xac00] ;  /* 0x00ac0000d630783b */ /* 0x000fe80000004200 */
[----:B------:R-:W-:Y:S01]  /*13160*/  LOP3.LUT R132, R132, 0xff, RZ, 0xc0, !PT ;  /* 0x000000ff84847812 */ /* 0x000fe200078ec0ff */
[----:B------:R-:W-:Y:S01]  /*13170*/  IMAD.MOV.U32 R3, RZ, RZ, R168 ;  /* 0x000000ffff037224 */ /* 0x000fe200078e00a8 */
[----:B------:R-:W-:Y:S01]  /*13180*/  PRMT R134, R134, 0x5410, R40 ;  /* 0x0000541086867816 */ /* 0x000fe20000000028 */
[----:B------:R-:W-:Y:S03]  /*13190*/  FADD.FTZ R192, R174, R192 ;  /* 0x000000c0aec07221 */ /* 0x000fe60000010000 */
[----:B------:R-:W-:Y:S01]  /*131a0*/  SHF.R.U32.HI R135, RZ, 0x18, R152 ;  /* 0x00000018ff877819 */ /* 0x000fe20000011698 */
[----:B------:R-:W-:Y:S01]  /*131b0*/  FADD.FTZ R196, R248, R196 ;  /* 0x000000c4f8c47221 */ /* 0x000fe20000010000 */
[----:B------:R-:W-:Y:S01]  /*131c0*/  LOP3.LUT R40, R150, 0xffff, RZ, 0xc0, !PT ;  /* 0x0000ffff96287812 */ /* 0x000fe200078ec0ff */
[----:B------:R-:W-:Y:S01]  /*131d0*/  FADD.FTZ R199, R250, R199 ;  /* 0x000000c7fac77221 */ /* 0x000fe20000010000 */
[----:B------:R-:W-:Y:S01]  /*131e0*/  PRMT R136, R136, 0x5410, R133 ;  /* 0x0000541088887816 */ /* 0x000fe20000000085 */
[----:B------:R-:W-:Y:S01]  /*131f0*/  FADD.FTZ R189, R173, R189 ;  /* 0x000000bdadbd7221 */ /* 0x000fe20000010000 */
[-C--:B-1----:R-:W-:Y:S03]  /*13200*/  HMMA.16816.F32.BF16 R28, R44, R52.reuse, R28 ;  /* 0x000000342c1c723c */ /* 0x082fe6000004181c */
[----:B------:R-:W-:Y:S01]  /*13210*/  SHF.R.U32.HI R133, RZ, 0x10, R150 ;  /* 0x00000010ff857819 */ /* 0x000fe20000011696 */
[----:B------:R-:W-:Y:S01]  /*13220*/  FADD.FTZ R192, R175, R192 ;  /* 0x000000c0afc07221 */ /* 0x000fe20000010000 */
[----:B------:R-:W-:Y:S01]  /*13230*/  PRMT R135, R132, 0x5410, R135 ;  /* 0x0000541084877816 */ /* 0x000fe20000000087 */
[C---:B------:R-:W-:Y:S05]  /*13240*/  HMMA.16816.F32.BF16 R124, R36.reuse, R52, R124 ;  /* 0x00000034247c723c */ /* 0x040fea000004187c */
[----:B------:R-:W-:Y:S01]  /*13250*/  LOP3.LUT R132, R150, 0xff, RZ, 0xc0, !PT ;  /* 0x000000ff96847812 */ /* 0x000fe200078ec0ff */
[-C--:B------:R-:W-:Y:S05]  /*13260*/  HMMA.16816.F32.BF16 R128, R36, R54.reuse, R128 ;  /* 0x000000362480723c */ /* 0x080fea0000041880 */
[----:B------:R-:W-:Y:S01]  /*13270*/  SHF.R.U32.HI R40, RZ, 0x8, R40 ;  /* 0x00000008ff287819 */ /* 0x000fe20000011628 */
[----:B------:R-:W-:Y:S01]  /*13280*/  HMMA.16816.F32.BF16 R24, R44, R54, R24 ;  /* 0x000000362c18723c */ /* 0x000fe20000041818 */
[----:B------:R-:W-:Y:S04]  /*13290*/  LDSM.16.MT88.4 R44, [R214+0xbc00] ;  /* 0x00bc0000d62c783b */ /* 0x000fe80000004200 */
[----:B------:R-:W-:Y:S01]  /*132a0*/  SHF.R.U32.HI R150, RZ, 0x18, R150 ;  /* 0x00000018ff967819 */ /* 0x000fe20000011696 */
[----:B------:R-:W-:Y:S01]  /*132b0*/  FADD.FTZ R196, R249, R196 ;  /* 0x000000c4f9c47221 */ /* 0x000fe20000010000 */
[----:B------:R-:W-:Y:S01]  /*132c0*/  LOP3.LUT R133, R133, 0xff, RZ, 0xc0, !PT ;  /* 0x000000ff85857812 */ /* 0x000fe200078ec0ff */
[----:B------:R-:W-:Y:S03]  /*132d0*/  IMAD.MOV.U32 R55, RZ, RZ, R159 ;  /* 0x000000ffff377224 */ /* 0x000fe600078e009f */
[----:B------:R-:W-:Y:S01]  /*132e0*/  PRMT R132, R132, 0x5410, R40 ;  /* 0x0000541084847816 */ /* 0x000fe20000000028 */
[----:B------:R-:W-:Y:S01]  /*132f0*/  FADD.FTZ R199, R251, R199 ;  /* 0x000000c7fbc77221 */ /* 0x000fe20000010000 */
[----:B------:R-:W-:Y:S01]  /*13300*/  PRMT R133, R133, 0x5410, R150 ;  /* 0x0000541085857816 */ /* 0x000fe20000000096 */
[----:B------:R-:W-:Y:S01]  /*13310*/  FADD.FTZ R189, R252, R189 ;  /* 0x000000bdfcbd7221 */ /* 0x000fe20000010000 */
[----:B------:R-:W-:Y:S01]  /*13320*/  LOP3.LUT R41, R148, 0xffff, RZ, 0xc0, !PT ;  /* 0x0000ffff94297812 */ /* 0x000fe200078ec0ff */
[----:B------:R-:W-:Y:S01]  /*13330*/  FADD.FTZ R192, R55, R192 ;  /* 0x000000c037c07221 */ /* 0x000fe20000010000 */
[----:B------:R-:W-:Y:S01]  /*13340*/  SHF.R.U32.HI R40, RZ, 0x18, R148 ;  /* 0x00000018ff287819 */ /* 0x000fe20000011694 */
[----:B------:R-:W-:Y:S01]  /*13350*/  FADD.FTZ R189, R204, R189 ;  /* 0x000000bdccbd7221 */ /* 0x000fe20000010000 */
[----:B------:R-:W1:Y:S01]  /*13360*/  LDSM.16.MT88.4 R148, [R214+0x9c00] ;  /* 0x009c0000d694783b */ /* 0x000e620000004200 */
[----:B------:R-:W-:Y:S01]  /*13370*/  SHF.R.U32.HI R41, RZ, 0x8, R41 ;  /* 0x00000008ff297819 */ /* 0x000fe20000011629 */
[----:B------:R-:W-:Y:S01]  /*13380*/  FADD.FTZ R192, R203, R192 ;  /* 0x000000c0cbc07221 */ /* 0x000fe20000010000 */
[----:B------:R-:W-:Y:S01]  /*13390*/  PRMT R139, R139, 0x5410, R40 ;  /* 0x000054108b8b7816 */ /* 0x000fe20000000028 */
[----:B------:R-:W-:Y:S01]  /*133a0*/  FADD.FTZ R189, R64, R189 ;  /* 0x000000bd40bd7221 */ /* 0x000fe20000010000 */
[----:B------:R-:W-:Y:S01]  /*133b0*/  PRMT R138, R138, 0x5410, R41 ;  /* 0x000054108a8a7816 */ /* 0x000fe20000000029 */
[----:B------:R-:W-:Y:S01]  /*133c0*/  FADD.FTZ R192, R66, R192 ;  /* 0x000000c042c07221 */ /* 0x000fe20000010000 */
[--C-:B------:R-:W-:Y:S01]  /*133d0*/  HSET2.LE.AND R134, R134, R226.reuse, PT ;  /* 0x000000e286867233 */ /* 0x100fe20003803000 */
[----:B------:R-:W2:Y:S01]  /*133e0*/  LDSM.16.MT88.4 R40, [R212+0x9c00] ;  /* 0x009c0000d428783b */ /* 0x000ea20000004200 */
[--C-:B------:R-:W-:Y:S01]  /*133f0*/  HSET2.LE.AND R135, R135, R226.reuse, PT ;  /* 0x000000e287877233 */ /* 0x100fe20003803000 */
[----:B------:R-:W-:Y:S01]  /*13400*/  FADD.FTZ R232, R65, R189 ;  /* 0x000000bd41e87221 */ /* 0x000fe20000010000 */
[--C-:B------:R-:W-:Y:S01]  /*13410*/  HSET2.LE.AND R132, R132, R226.reuse, PT ;  /* 0x000000e284847233 */ /* 0x100fe20003803000 */
[----:B------:R-:W-:Y:S01]  /*13420*/  FADD.FTZ R231, R67, R192 ;  /* 0x000000c043e77221 */ /* 0x000fe20000010000 */
[--C-:B------:R-:W-:Y:S01]  /*13430*/  HSET2.LE.AND R133, R133, R226.reuse, PT ;  /* 0x000000e285857233 */ /* 0x100fe20003803000 */
[----:B------:R-:W-:Y:S01]  /*13440*/  IMAD.MOV.U32 R2, RZ, RZ, R166 ;  /* 0x000000ffff027224 */ /* 0x000fe200078e00a6 */
[----:B------:R-:W-:Y:S02]  /*13450*/  F2FP.BF16.F32.PACK_AB R53, R204, R252 ;  /* 0x000000fccc35723e */ /* 0x000fe400000010ff */
[----:B------:R-:W-:Y:S02]  /*13460*/  F2FP.BF16.F32.PACK_AB R52, R203, R159 ;  /* 0x0000009fcb34723e */ /* 0x000fe400000010ff */
[----:B------:R-:W-:Y:S02]  /*13470*/  LOP3.LUT R134, R134, R61, RZ, 0xc0, !PT ;  /* 0x0000003d86867212 */ /* 0x000fe400078ec0ff */
[----:B------:R-:W-:Y:S02]  /*13480*/  LOP3.LUT R135, R135, R60, RZ, 0xc0, !PT ;  /* 0x0000003c87877212 */ /* 0x000fe400078ec0ff */
[----:B------:R-:W-:Y:S02]  /*13490*/  LOP3.LUT R132, R132, R53, RZ, 0xc0, !PT ;  /* 0x0000003584847212 */ /* 0x000fe400078ec0ff */
[--C-:B------:R-:W-:Y:S02]  /*134a0*/  HSET2.LE.AND R38, R136, R226.reuse, PT ;  /* 0x000000e288267233 */ /* 0x100fe40003803000 */
[--C-:B------:R-:W-:Y:S02]  /*134b0*/  HSET2.LE.AND R36, R138, R226.reuse, PT ;  /* 0x000000e28a247233 */ /* 0x100fe40003803000 */
[--C-:B------:R-:W-:Y:S02]  /*134c0*/  HSET2.LE.AND R37, R139, R226.reuse, PT ;  /* 0x000000e28b257233 */ /* 0x100fe40003803000 */
[----:B------:R-:W-:Y:S02]  /*134d0*/  LOP3.LUT R133, R133, R52, RZ, 0xc0, !PT ;  /* 0x0000003485857212 */ /* 0x000fe400078ec0ff */
[----:B------:R-:W-:Y:S02]  /*134e0*/  F2FP.BF16.F32.PACK_AB R61, R162, R158 ;  /* 0x0000009ea23d723e */ /* 0x000fe400000010ff */
[----:B------:R-:W-:Y:S02]  /*134f0*/  F2FP.BF16.F32.PACK_AB R60, R161, R160 ;  /* 0x000000a0a13c723e */ /* 0x000fe400000010ff */
[----:B------:R-:W-:Y:S02]  /*13500*/  F2FP.BF16.F32.PACK_AB R53, R202, R63 ;  /* 0x0000003fca35723e */ /* 0x000fe400000010ff */
[----:B------:R-:W-:Y:S02]  /*13510*/  HSET2.LE.AND R39, R137, R226, PT ;  /* 0x000000e289277233 */ /* 0x000fe40003803000 */
[----:B------:R-:W-:Y:S02]  /*13520*/  F2FP.BF16.F32.PACK_AB R52, R201, R62 ;  /* 0x0000003ec934723e */ /* 0x000fe400000010ff */
[----:B------:R-:W-:Y:S01]  /*13530*/  LOP3.LUT R36, R36, R61, RZ, 0xc0, !PT ;  /* 0x0000003d24247212 */ /* 0x000fe200078ec0ff */
[----:B------:R-:W-:Y:S01]  /*13540*/  IMAD.MOV.U32 R61, RZ, RZ, R161 ;  /* 0x000000ffff3d7224 */ /* 0x000fe200078e00a1 */
[----:B------:R-:W-:Y:S01]  /*13550*/  LOP3.LUT R37, R37, R60, RZ, 0xc0, !PT ;  /* 0x0000003c25257212 */ /* 0x000fe200078ec0ff */
[----:B------:R-:W-:Y:S01]  /*13560*/  IMAD.MOV.U32 R60, RZ, RZ, R162 ;  /* 0x000000ffff3c7224 */ /* 0x000fe200078e00a2 */
[----:B------:R-:W-:Y:S01]  /*13570*/  LOP3.LUT R38, R38, R53, RZ, 0xc0, !PT ;  /* 0x0000003526267212 */ /* 0x000fe200078ec0ff */
[----:B------:R-:W-:Y:S01]  /*13580*/  IMAD.MOV.U32 R53, RZ, RZ, R160 ;  /* 0x000000ffff357224 */ /* 0x000fe200078e00a0 */
[----:B------:R-:W-:Y:S01]  /*13590*/  LOP3.LUT R39, R39, R52, RZ, 0xc0, !PT ;  /* 0x0000003427277212 */ /* 0x000fe200078ec0ff */
[-C--:B-1----:R-:W-:Y:S01]  /*135a0*/  HMMA.16816.F32.BF16 R160, R132, R148.reuse, R4 ;  /* 0x0000009484a0723c */ /* 0x082fe20000041804 */
[----:B------:R-:W1:Y:S04]  /*135b0*/  LDSM.16.MT88.4 R4, [R212+0xbc00] ;  /* 0x00bc0000d404783b */ /* 0x000e680000004200 */
[----:B------:R-:W-:Y:S02]  /*135c0*/  IMAD.MOV.U32 R52, RZ, RZ, R158 ;  /* 0x000000ffff347224 */ /* 0x000fe400078e009e */
        /* <DEDUP_REMOVED lines=34> */
.L_x_408:
[----:B------:R-:W1:Y:S01]  /*137f0*/  SHFL.BFLY PT, R4, R230, 0x2, 0x1f ;  /* 0x0c401f00e6047f89 */ /* 0x000e6200000e0000 */
[----:B------:R-:W-:Y:S01]  /*13800*/  ULDC UR4, c[0x0][0x38c] ;  /* 0x0000e30000047ab9 */ /* 0x000fe20000000800 */
[----:B------:R-:W-:Y:S01]  /*13810*/  MOV R6, 0x3f800000 ;  /* 0x3f80000000067802 */ /* 0x000fe20000000f00 */
[----:B------:R-:W-:Y:S01]  /*13820*/  UMOV UR5, 0x400 ;  /* 0x0000040000057882 */ /* 0x000fe20000000000 */
[----:B------:R-:W2:Y:S01]  /*13830*/  SHFL.BFLY PT, R0, R232, 0x2, 0x1f ;  /* 0x0c401f00e8007f89 */ /* 0x000ea200000e0000 */
[----:B------:R-:W-:Y:S01]  /*13840*/  MOV R8, 0x3f800000 ;  /* 0x3f80000000087802 */ /* 0x000fe20000000f00 */
[----:B------:R-:W-:Y:S02]  /*13850*/  UISETP.NE.AND UP0, UPT, UR28, -0x1, UPT ;  /* 0xffffffff1c00788c */ /* 0x000fe4000bf05270 */
[----:B------:R-:W3:Y:S04]  /*13860*/  SHFL.BFLY PT, R2, R231, 0x2, 0x1f ;  /* 0x0c401f00e7027f89 */ /* 0x000ee800000e0000 */
[----:B------:R-:W4:Y:S01]  /*13870*/  SHFL.BFLY PT, R3, R227, 0x2, 0x1f ;  /* 0x0c401f00e3037f89 */ /* 0x000f2200000e0000 */
[----:B------:R-:W4:Y:S01]  /*13880*/  S2R R9, SR_TID.X ;  /* 0x0000000000097919 */ /* 0x000f220000002100 */
[----:B-1----:R-:W-:Y:S01]  /*13890*/  FADD.FTZ R4, R4, R230 ;  /* 0x000000e604047221 */ /* 0x002fe20000010000 */
[----:B--2---:R-:W-:-:S04]  /*138a0*/  FADD.FTZ R0, R0, R232 ;  /* 0x000000e800007221 */ /* 0x004fc80000010000 */
[----:B------:R-:W1:Y:S01]  /*138b0*/  SHFL.BFLY PT, R7, R4, 0x1, 0x1f ;  /* 0x0c201f0004077f89 */ /* 0x000e6200000e0000 */
[----:B---3--:R-:W-:-:S03]  /*138c0*/  FADD.FTZ R231, R2, R231 ;  /* 0x000000e702e77221 */ /* 0x008fc60000010000 */
[----:B------:R-:W2:Y:S01]  /*138d0*/  SHFL.BFLY PT, R5, R0, 0x1, 0x1f ;  /* 0x0c201f0000057f89 */ /* 0x000ea200000e0000 */
[----:B----4-:R-:W-:-:S03]  /*138e0*/  FADD.FTZ R227, R3, R227 ;  /* 0x000000e303e37221 */ /* 0x010fc60000010000 */
[----:B------:R-:W3:Y:S04]  /*138f0*/  SHFL.BFLY PT, R2, R231, 0x1, 0x1f ;  /* 0x0c201f00e7027f89 */ /* 0x000ee800000e0000 */
[----:B------:R-:W4:Y:S01]  /*13900*/  SHFL.BFLY PT, R3, R227, 0x1, 0x1f ;  /* 0x0c201f00e3037f89 */ /* 0x000f2200000e0000 */
[----:B-1----:R-:W-:Y:S01]  /*13910*/  FADD.FTZ R4, R4, R7 ;  /* 0x0000000704047221 */ /* 0x002fe20000010000 */
[----:B------:R-:W-:Y:S01]  /*13920*/  MOV R7, 0x3f800000 ;  /* 0x3f80000000077802 */ /* 0x000fe20000000f00 */
[----:B--2---:R-:W-:-:S03]  /*13930*/  FADD.FTZ R0, R0, R5 ;  /* 0x0000000500007221 */ /* 0x004fc60000010000 */
[----:B------:R-:W-:Y:S02]  /*13940*/  FSETP.NE.FTZ.AND P2, PT, R4, RZ, PT ;  /* 0x000000ff0400720b */ /* 0x000fe40003f55000 */
[----:B------:R-:W-:Y:S01]  /*13950*/  MOV R5, 0x3f800000 ;  /* 0x3f80000000057802 */ /* 0x000fe20000000f00 */
[----:B---3--:R-:W-:Y:S01]  /*13960*/  FADD.FTZ R2, R231, R2 ;  /* 0x00000002e7027221 */ /* 0x008fe20000010000 */
[----:B------:R-:W-:Y:S01]  /*13970*/  FSETP.NE.FTZ.AND P4, PT, R0, RZ, PT ;  /* 0x000000ff0000720b */ /* 0x000fe20003f95000 */
[----:B----4-:R-:W-:-:S03]  /*13980*/  FADD.FTZ R3, R227, R3 ;  /* 0x00000003e3037221 */ /* 0x010fc60000010000 */
[----:B------:R-:W-:Y:S02]  /*13990*/  FSETP.NE.FTZ.AND P3, PT, R2, RZ, PT ;  /* 0x000000ff0200720b */ /* 0x000fe40003f75000 */
[----:B------:R-:W-:-:S03]  /*139a0*/  FSETP.NE.FTZ.AND P1, PT, R3, RZ, PT ;  /* 0x000000ff0300720b */ /* 0x000fc60003f35000 */
[----:B------:R-:W1:Y:S08]  /*139b0*/  @P2 MUFU.RCP R7, R4 ;  /* 0x0000000400072308 */ /* 0x000e700000001000 */
[----:B------:R-:W2:Y:S08]  /*139c0*/  @P4 MUFU.RCP R6, R0 ;  /* 0x0000000000064308 */ /* 0x000eb00000001000 */
[----:B------:R-:W3:Y:S01]  /*139d0*/  @P3 MUFU.RCP R5, R2 ;  /* 0x0000000200053308 */ /* 0x000ee20000001000 */
        /* <DEDUP_REMOVED lines=26> */
[----:B------:R-:W1:Y:S01]  /*13b80*/  @P1 MUFU.RCP R8, R3 ;  /* 0x0000000300081308 */ /* 0x000e620000001000 */
[----:B--2---:R-:W-:Y:S01]  /*13b90*/  FMUL.FTZ R6, R6, UR4 ;  /* 0x0000000406067c20 */ /* 0x004fe20008410000 */
[----:B---3--:R-:W-:Y:S01]  /*13ba0*/  FMUL.FTZ R5, R5, UR4 ;  /* 0x0000000405057c20 */ /* 0x008fe20008410000 */
[----:B------:R-:W-:-:S02]  /*13bb0*/  LEA.HI R10, R7, R9, RZ, 0x2 ;  /* 0x00000009070a7211 */ /* 0x000fc400078f10ff */
[----:B------:R-:W-:Y:S01]  /*13bc0*/  LEA.HI R7, R7, R9, RZ, 0x5 ;  /* 0x0000000907077211 */ /* 0x000fe200078f28ff */
[C---:B------:R-:W-:Y:S01]  /*13bd0*/  FMUL.FTZ R160, R6.reuse, R160 ;  /* 0x000000a006a07220 */ /* 0x040fe20000410000 */
[----:B------:R-:W-:Y:S01]  /*13be0*/  SHF.R.S32.HI R11, RZ, 0x2, R10 ;  /* 0x00000002ff0b7819 */ /* 0x000fe2000001140a */
[----:B------:R-:W-:Y:S01]  /*13bf0*/  FMUL.FTZ R161, R6, R161 ;  /* 0x000000a106a17220 */ /* 0x000fe20000410000 */
        /* <DEDUP_REMOVED lines=8> */
[----:B-1----:R-:W-:Y:S01]  /*13c80*/  FMUL.FTZ R8, R8, UR4 ;  /* 0x0000000408087c20 */ /* 0x002fe20008410000 */
[----:B------:R-:W1:Y:S01]  /*13c90*/  S2UR UR4, SR_CgaCtaId ;  /* 0x00000000000479c3 */ /* 0x000e620000008800 */
[----:B------:R-:W-:Y:S01]  /*13ca0*/  LOP3.LUT R12, R12, 0xfffffff8, RZ, 0xc0, !PT ;  /* 0xfffffff80c0c7812 */ /* 0x000fe200078ec0ff */
[----:B------:R-:W-:Y:S01]  /*13cb0*/  FMUL.FTZ R150, R5, R150 ;  /* 0x0000009605967220 */ /* 0x000fe20000410000 */
[----:B------:R-:W-:Y:S01]  /*13cc0*/  IADD3 R13, -R13, R9, RZ ;  /* 0x000000090d0d7210 */ /* 0x000fe20007ffe1ff */
[----:B------:R-:W-:Y:S01]  /*13cd0*/  FMUL.FTZ R151, R5, R151 ;  /* 0x0000009705977220 */ /* 0x000fe20000410000 */
[----:B------:R-:W-:Y:S01]  /*13ce0*/  IADD3 R12, R11, -R12, RZ ;  /* 0x8000000c0b0c7210 */ /* 0x000fe20007ffe0ff */
[----:B------:R-:W-:Y:S01]  /*13cf0*/  FMUL.FTZ R158, R8, R158 ;  /* 0x0000009e089e7220 */ /* 0x000fe20000410000 */
[----:B------:R-:W-:Y:S01]  /*13d00*/  LEA R13, R10, R13, 0x8 ;  /* 0x0000000d0a0d7211 */ /* 0x000fe200078e40ff */
[----:B------:R-:W-:Y:S01]  /*13d10*/  FMUL.FTZ R159, R8, R159 ;  /* 0x0000009f089f7220 */ /* 0x000fe20000410000 */
[----:B------:R-:W-:Y:S01]  /*13d20*/  LEA.HI R11, R12, R12, RZ, 0x1 ;  /* 0x0000000c0c0b7211 */ /* 0x000fe200078f08ff */
[C---:B------:R-:W-:Y:S01]  /*13d30*/  FMUL.FTZ R154, R8.reuse, R154 ;  /* 0x0000009a089a7220 */ /* 0x040fe20000410000 */
[----:B------:R-:W-:Y:S01]  /*13d40*/  FMUL.FTZ R155, R8, R155 ;  /* 0x0000009b089b7220 */ /* 0x000fe20000410000 */
[C---:B------:R-:W-:Y:S01]  /*13d50*/  FMUL.FTZ R68, R6.reuse, R68 ;  /* 0x0000004406447220 */ /* 0x040fe20000410000 */
[----:B------:R-:W-:Y:S01]  /*13d60*/  LOP3.LUT R14, R11, 0x3fffffe, RZ, 0xc0, !PT ;  /* 0x03fffffe0b0e7812 */ /* 0x000fe200078ec0ff */
[----:B------:R-:W-:Y:S01]  /*13d70*/  FMUL.FTZ R69, R6, R69 ;  /* 0x0000004506457220 */ /* 0x000fe20000410000 */
[----:B------:R-:W-:Y:S01]  /*13d80*/  SHF.R.S32.HI R11, RZ, 0x1, R11 ;  /* 0x00000001ff0b7819 */ /* 0x000fe2000001140b */
[C---:B------:R-:W-:Y:S01]  /*13d90*/  FMUL.FTZ R70, R5.reuse, R70 ;  /* 0x0000004605467220 */ /* 0x040fe20000410000 */
[----:B------:R-:W-:Y:S01]  /*13da0*/  IADD3 R14, R12, -R14, RZ ;  /* 0x8000000e0c0e7210 */ /* 0x000fe20007ffe0ff */
[----:B------:R-:W-:Y:S01]  /*13db0*/  FMUL.FTZ R71, R5, R71 ;  /* 0x0000004705477220 */ /* 0x000fe20000410000 */
[C---:B------:R-:W-:Y:S01]  /*13dc0*/  SHF.L.U32 R12, R11.reuse, 0x6, RZ ;  /* 0x000000060b0c7819 */ /* 0x040fe200000006ff */
[----:B------:R-:W-:Y:S01]  /*13dd0*/  FMUL.FTZ R80, R6, R80 ;  /* 0x0000005006507220 */ /* 0x000fe20000410000 */
[----:B------:R-:W-:Y:S01]  /*13de0*/  LEA R13, R14, R13, 0x4 ;  /* 0x0000000d0e0d7211 */ /* 0x000fe200078e20ff */
[----:B------:R-:W-:Y:S01]  /*13df0*/  FMUL.FTZ R81, R6, R81 ;  /* 0x0000005106517220 */ /* 0x000fe20000410000 */
[----:B------:R-:W-:Y:S01]  /*13e00*/  LOP3.LUT R12, R12, 0xc0, RZ, 0xc0, !PT ;  /* 0x000000c00c0c7812 */ /* 0x000fe200078ec0ff */
[----:B-1----:R-:W-:Y:S01]  /*13e10*/  ULEA UR4, UR4, UR5, 0x18 ;  /* 0x0000000504047291 */ /* 0x002fe2000f8ec03f */
[----:B------:R-:W-:Y:S01]  /*13e20*/  LOP3.LUT R14, R11, 0x1, RZ, 0xc0, !PT ;  /* 0x000000010b0e7812 */ /* 0x000fe200078ec0ff */
[C---:B------:R-:W-:Y:S01]  /*13e30*/  FMUL.FTZ R82, R5.reuse, R82 ;  /* 0x0000005205527220 */ /* 0x040fe20000410000 */
[----:B------:R-:W-:Y:S01]  /*13e40*/  LEA.HI R12, R12, R12, RZ, 0x1d ;  /* 0x0000000c0c0c7211 */ /* 0x000fe200078fe8ff */
[----:B------:R-:W-:Y:S01]  /*13e50*/  FMUL.FTZ R83, R5, R83 ;  /* 0x0000005305537220 */ /* 0x000fe20000410000 */
[----:B------:R-:W-:Y:S01]  /*13e60*/  ISETP.NE.U32.AND P5, PT, R14, 0x1, PT ;  /* 0x000000010e00780c */ /* 0x000fe20003fa5070 */
[C---:B------:R-:W-:Y:S01]  /*13e70*/  FMUL.FTZ R74, R8.reuse, R74 ;  /* 0x0000004a084a7220 */ /* 0x040fe20000410000 */
[----:B------:R-:W-:Y:S01]  /*13e80*/  LEA R12, R13, R12, 0x1 ;  /* 0x0000000c0d0c7211 */ /* 0x000fe200078e08ff */
[C---:B------:R-:W-:Y:S01]  /*13e90*/  FMUL.FTZ R75, R8.reuse, R75 ;  /* 0x0000004b084b7220 */ /* 0x040fe20000410000 */
[----:B------:R-:W-:Y:S01]  /*13ea0*/  LOP3.LUT P0, RZ, R11, 0x2, RZ, 0xc0, !PT ;  /* 0x000000020bff7812 */ /* 0x000fe2000780c0ff */
[----:B------:R-:W-:Y:S01]  /*13eb0*/  FMUL.FTZ R78, R8, R78 ;  /* 0x0000004e084e7220 */ /* 0x000fe20000410000 */
[----:B------:R-:W-:Y:S01]  /*13ec0*/  LEA R12, R12, UR4, 0x1 ;  /* 0x000000040c0c7c11 */ /* 0x000fe2000f8e08ff */
[----:B------:R-:W-:Y:S01]  /*13ed0*/  FMUL.FTZ R79, R8, R79 ;  /* 0x0000004f084f7220 */ /* 0x000fe20000410000 */
[----:B------:R-:W-:Y:S01]  /*13ee0*/  MOV R11, 0x20 ;  /* 0x00000020000b7802 */ /* 0x000fe20000000f00 */
[C---:B------:R-:W-:Y:S01]  /*13ef0*/  FMUL.FTZ R84, R6.reuse, R84 ;  /* 0x0000005406547220 */ /* 0x040fe20000410000 */
[----:B------:R-:W-:Y:S01]  /*13f00*/  F2FP.BF16.F32.PACK_AB R160, R161, R160 ;  /* 0x000000a0a1a0723e */ /* 0x000fe200000010ff */
[----:B------:R-:W-:Y:S01]  /*13f10*/  FMUL.FTZ R85, R6, R85 ;  /* 0x0000005506557220 */ /* 0x000fe20000410000 */
[----:B------:R-:W-:Y:S01]  /*13f20*/  F2FP.BF16.F32.PACK_AB R162, R163, R162 ;  /* 0x000000a2a3a2723e */ /* 0x000fe200000010ff */
[C---:B------:R-:W-:Y:S01]  /*13f30*/  FMUL.FTZ R86, R5.reuse, R86 ;  /* 0x0000005605567220 */ /* 0x040fe20000410000 */
[----:B------:R-:W-:Y:S01]  /*13f40*/  IADD3 R13, R12, -0x10, RZ ;  /* 0xfffffff00c0d7810 */ /* 0x000fe20007ffe0ff */
[----:B------:R-:W-:Y:S01]  /*13f50*/  FMUL.FTZ R87, R5, R87 ;  /* 0x0000005705577220 */ /* 0x000fe20000410000 */
[----:B------:R-:W-:Y:S01]  /*13f60*/  SEL R11, R11, 0xffffffe0, !P0 ;  /* 0xffffffe00b0b7807 */ /* 0x000fe20004000000 */
[C---:B------:R-:W-:Y:S01]  /*13f70*/  FMUL.FTZ R96, R6.reuse, R96 ;  /* 0x0000006006607220 */ /* 0x040fe20000410000 */
[----:B------:R-:W-:Y:S01]  /*13f80*/  F2FP.BF16.F32.PACK_AB R148, R149, R148 ;  /* 0x000000949594723e */ /* 0x000fe200000010ff */
[----:B------:R-:W-:Y:S01]  /*13f90*/  FMUL.FTZ R97, R6, R97 ;  /* 0x0000006106617220 */ /* 0x000fe20000410000 */
[----:B------:R-:W-:Y:S01]  /*13fa0*/  F2FP.BF16.F32.PACK_AB R150, R151, R150 ;  /* 0x000000969796723e */ /* 0x000fe200000010ff */
[C---:B------:R-:W-:Y:S01]  /*13fb0*/  FMUL.FTZ R98, R5.reuse, R98 ;  /* 0x0000006205627220 */ /* 0x040fe20000410000 */
[----:B------:R-:W-:Y:S01]  /*13fc0*/  @P5 IADD3 R13, R12, 0x10, RZ ;  /* 0x000000100c0d5810 */ /* 0x000fe20007ffe0ff */
[----:B------:R-:W-:Y:S01]  /*13fd0*/  FMUL.FTZ R99, R5, R99 ;  /* 0x0000006305637220 */ /* 0x000fe20000410000 */
[----:B------:R-:W-:Y:S01]  /*13fe0*/  F2FP.BF16.F32.PACK_AB R156, R157, R156 ;  /* 0x0000009c9d9c723e */ /* 0x000fe200000010ff */
[C---:B------:R-:W-:Y:S01]  /*13ff0*/  FMUL.FTZ R90, R8.reuse, R90 ;  /* 0x0000005a085a7220 */ /* 0x040fe20000410000 */
[----:B------:R-:W-:Y:S01]  /*14000*/  F2FP.BF16.F32.PACK_AB R158, R159, R158 ;  /* 0x0000009e9f9e723e */ /* 0x000fe200000010ff */
[C---:B------:R-:W-:Y:S01]  /*14010*/  FMUL.FTZ R91, R8.reuse, R91 ;  /* 0x0000005b085b7220 */ /* 0x040fe20000410000 */
[----:B------:R-:W-:Y:S01]  /*14020*/  F2FP.BF16.F32.PACK_AB R152, R153, R152 ;  /* 0x000000989998723e */ /* 0x000fe200000010ff */
[----:B------:R1:W-:Y:S01]  /*14030*/  STS [R12], R160 ;  /* 0x000000a00c007388 */ /* 0x0003e20000000800 */
[----:B------:R-:W-:Y:S01]  /*14040*/  F2FP.BF16.F32.PACK_AB R154, R155, R154 ;  /* 0x0000009a9b9a723e */ /* 0x000fe200000010ff */
[C---:B------:R-:W-:Y:S01]  /*14050*/  FMUL.FTZ R94, R8.reuse, R94 ;  /* 0x0000005e085e7220 */ /* 0x040fe20000410000 */
[----:B------:R-:W-:Y:S01]  /*14060*/  F2FP.BF16.F32.PACK_AB R68, R69, R68 ;  /* 0x000000444544723e */ /* 0x000fe200000010ff */
[----:B------:R1:W-:Y:S01]  /*14070*/  STS [R12+0x200], R162 ;  /* 0x000200a20c007388 */ /* 0x0003e20000000800 */
[----:B------:R-:W-:Y:S01]  /*14080*/  F2FP.BF16.F32.PACK_AB R70, R71, R70 ;  /* 0x000000464746723e */ /* 0x000fe200000010ff */
[----:B------:R-:W-:Y:S01]  /*14090*/  FMUL.FTZ R95, R8, R95 ;  /* 0x0000005f085f7220 */ /* 0x000fe20000410000 */
[----:B------:R-:W-:Y:S01]  /*140a0*/  IADD3 R14, R12, R11, RZ ;  /* 0x0000000b0c0e7210 */ /* 0x000fe20007ffe0ff */
[----:B------:R1:W-:Y:S01]  /*140b0*/  STS [R13], R148 ;  /* 0x000000940d007388 */ /* 0x0003e20000000800 */
[----:B------:R-:W-:Y:S01]  /*140c0*/  F2FP.BF16.F32.PACK_AB R80, R81, R80 ;  /* 0x000000505150723e */ /* 0x000fe200000010ff */
[C---:B------:R-:W-:Y:S01]  /*140d0*/  FMUL.FTZ R144, R6.reuse, R144 ;  /* 0x0000009006907220 */ /* 0x040fe20000410000 */
[----:B------:R-:W-:Y:S01]  /*140e0*/  F2FP.BF16.F32.PACK_AB R82, R83, R82 ;  /* 0x000000525352723e */ /* 0x000fe200000010ff */
[----:B------:R1:W-:Y:S01]  /*140f0*/  STS [R13+0x200], R150 ;  /* 0x000200960d007388 */ /* 0x0003e20000000800 */
[----:B------:R-:W-:Y:S01]  /*14100*/  IADD3 R11, R11, R13, RZ ;  /* 0x0000000d0b0b7210 */ /* 0x000fe20007ffe0ff */
[C---:B------:R-:W-:Y:S01]  /*14110*/  FMUL.FTZ R145, R6.reuse, R145 ;  /* 0x0000009106917220 */ /* 0x040fe20000410000 */
[----:B------:R-:W-:Y:S01]  /*14120*/  F2FP.BF16.F32.PACK_AB R72, R73, R72 ;  /* 0x000000484948723e */ /* 0x000fe200000010ff */
[----:B------:R-:W-:Y:S01]  /*14130*/  FMUL.FTZ R146, R5, R146 ;  /* 0x0000009205927220 */ /* 0x000fe20000410000 */
[----:B------:R-:W-:Y:S01]  /*14140*/  F2FP.BF16.F32.PACK_AB R74, R75, R74 ;  /* 0x0000004a4b4a723e */ /* 0x000fe200000010ff */
[----:B------:R-:W-:Y:S01]  /*14150*/  FMUL.FTZ R147, R5, R147 ;  /* 0x0000009305937220 */ /* 0x000fe20000410000 */
[----:B------:R-:W-:Y:S01]  /*14160*/  F2FP.BF16.F32.PACK_AB R76, R77, R76 ;  /* 0x0000004c4d4c723e */ /* 0x000fe200000010ff */
[----:B------:R1:W-:Y:S01]  /*14170*/  STS [R12+0x1000], R156 ;  /* 0x0010009c0c007388 */ /* 0x0003e20000000800 */
[----:B------:R-:W-:Y:S01]  /*14180*/  F2FP.BF16.F32.PACK_AB R78, R79, R78 ;  /* 0x0000004e4f4e723e */ /* 0x000fe200000010ff */
[C---:B------:R-:W-:Y:S01]  /*14190*/  FMUL.FTZ R104, R6.reuse, R104 ;  /* 0x0000006806687220 */ /* 0x040fe20000410000 */
[----:B------:R-:W-:Y:S01]  /*141a0*/  FMUL.FTZ R105, R6, R105 ;  /* 0x0000006906697220 */ /* 0x000fe20000410000 */
[----:B------:R1:W-:Y:S01]  /*141b0*/  STS [R12+0x1200], R158 ;  /* 0x0012009e0c007388 */ /* 0x0003e20000000800 */
[C---:B------:R-:W-:Y:S01]  /*141c0*/  FMUL.FTZ R106, R5.reuse, R106 ;  /* 0x0000006a056a7220 */ /* 0x040fe20000410000 */
[----:B------:R-:W-:Y:S01]  /*141d0*/  FMUL.FTZ R107, R5, R107 ;  /* 0x0000006b056b7220 */ /* 0x000fe20000410000 */
[----:B------:R-:W-:Y:S01]  /*141e0*/  F2FP.BF16.F32.PACK_AB R84, R85, R84 ;  /* 0x000000545554723e */ /* 0x000fe200000010ff */
[----:B------:R1:W-:Y:S01]  /*141f0*/  STS [R13+0x1000], R152 ;  /* 0x001000980d007388 */ /* 0x0003e20000000800 */
[----:B------:R-:W-:Y:S01]  /*14200*/  F2FP.BF16.F32.PACK_AB R86, R87, R86 ;  /* 0x000000565756723e */ /* 0x000fe200000010ff */
[C---:B------:R-:W-:Y:S01]  /*14210*/  FMUL.FTZ R142, R8.reuse, R142 ;  /* 0x0000008e088e7220 */ /* 0x040fe20000410000 */
[C---:B------:R-:W-:Y:S01]  /*14220*/  FMUL.FTZ R143, R8.reuse, R143 ;  /* 0x0000008f088f7220 */ /* 0x040fe20000410000 */
[----:B------:R1:W-:Y:S01]  /*14230*/  STS [R13+0x1200], R154 ;  /* 0x0012009a0d007388 */ /* 0x0003e20000000800 */
[----:B------:R-:W-:Y:S01]  /*14240*/  F2FP.BF16.F32.PACK_AB R96, R97, R96 ;  /* 0x000000606160723e */ /* 0x000fe200000010ff */
[C---:B------:R-:W-:Y:S01]  /*14250*/  FMUL.FTZ R102, R8.reuse, R102 ;  /* 0x0000006608667220 */ /* 0x040fe20000410000 */
[----:B------:R-:W-:Y:S01]  /*14260*/  F2FP.BF16.F32.PACK_AB R98, R99, R98 ;  /* 0x000000626362723e */ /* 0x000fe200000010ff */
[----:B------:R1:W-:Y:S01]  /*14270*/  STS [R14], R68 ;  /* 0x000000440e007388 */ /* 0x0003e20000000800 */
[----:B------:R-:W-:Y:S01]  /*14280*/  FMUL.FTZ R103, R8, R103 ;  /* 0x0000006708677220 */ /* 0x000fe20000410000 */
[----:B------:R-:W-:Y:S01]  /*14290*/  F2FP.BF16.F32.PACK_AB R88, R89, R88 ;  /* 0x000000585958723e */ /* 0x000fe200000010ff */
[C---:B------:R-:W-:Y:S01]  /*142a0*/  FMUL.FTZ R108, R6.reuse, R108 ;  /* 0x0000006c066c7220 */ /* 0x040fe20000410000 */
[----:B------:R1:W-:Y:S01]  /*142b0*/  STS [R14+0x200], R70 ;  /* 0x000200460e007388 */ /* 0x0003e20000000800 */
[----:B------:R-:W-:Y:S01]  /*142c0*/  F2FP.BF16.F32.PACK_AB R90, R91, R90 ;  /* 0x0000005a5b5a723e */ /* 0x000fe200000010ff */
[C---:B------:R-:W-:Y:S01]  /*142d0*/  FMUL.FTZ R109, R6.reuse, R109 ;  /* 0x0000006d066d7220 */ /* 0x040fe20000410000 */
[C---:B------:R-:W-:Y:S01]  /*142e0*/  FMUL.FTZ R110, R5.reuse, R110 ;  /* 0x0000006e056e7220 */ /* 0x040fe20000410000 */
[----:B------:R1:W-:Y:S01]  /*142f0*/  STS [R11], R80 ;  /* 0x000000500b007388 */ /* 0x0003e20000000800 */
[----:B------:R-:W-:Y:S01]  /*14300*/  FMUL.FTZ R111, R5, R111 ;  /* 0x0000006f056f7220 */ /* 0x000fe20000410000 */
[----:B------:R-:W-:Y:S01]  /*14310*/  F2FP.BF16.F32.PACK_AB R92, R93, R92 ;  /* 0x0000005c5d5c723e */ /* 0x000fe200000010ff */
[C---:B------:R-:W-:Y:S01]  /*14320*/  FMUL.FTZ R120, R6.reuse, R120 ;  /* 0x0000007806787220 */ /* 0x040fe20000410000 */
[----:B------:R1:W-:Y:S01]  /*14330*/  STS [R11+0x200], R82 ;  /* 0x000200520b007388 */ /* 0x0003e20000000800 */
[----:B------:R-:W-:Y:S01]  /*14340*/  F2FP.BF16.F32.PACK_AB R94, R95, R94 ;  /* 0x0000005e5f5e723e */ /* 0x000fe200000010ff */
[C---:B------:R-:W-:Y:S01]  /*14350*/  FMUL.FTZ R121, R6.reuse, R121 ;  /* 0x0000007906797220 */ /* 0x040fe20000410000 */
[----:B------:R-:W-:Y:S01]  /*14360*/  F2FP.BF16.F32.PACK_AB R144, R145, R144 ;  /* 0x000000909190723e */ /* 0x000fe200000010ff */
[----:B------:R1:W-:Y:S01]  /*14370*/  STS [R14+0x1000], R72 ;  /* 0x001000480e007388 */ /* 0x0003e20000000800 */
[----:B------:R-:W-:Y:S01]  /*14380*/  F2FP.BF16.F32.PACK_AB R146, R147, R146 ;  /* 0x000000929392723e */ /* 0x000fe200000010ff */
[----:B------:R-:W-:Y:S01]  /*14390*/  @UP0 ULDC.64 UR4, c[0x0][0x298] ;  /* 0x0000a60000040ab9 */ /* 0x000fe20000000a00 */
[----:B------:R-:W-:Y:S01]  /*143a0*/  F2FP.BF16.F32.PACK_AB R104, R105, R104 ;  /* 0x000000686968723e */ /* 0x000fe200000010ff */
[----:B------:R1:W-:Y:S01]  /*143b0*/  STS [R14+0x1200], R74 ;  /* 0x0012004a0e007388 */ /* 0x0003e20000000800 */
[----:B------:R-:W-:Y:S01]  /*143c0*/  F2FP.BF16.F32.PACK_AB R106, R107, R106 ;  /* 0x0000006a6b6a723e */ /* 0x000fe200000010ff */
[----:B------:R-:W-:Y:S01]  /*143d0*/  @UP0 UIMAD.WIDE.U32 UR8, UR28, UR4, URZ ;  /* 0x000000041c0802a5 */ /* 0x000fe2000f8e003f */
[----:B------:R-:W-:Y:S01]  /*143e0*/  F2FP.BF16.F32.PACK_AB R140, R141, R140 ;  /* 0x0000008c8d8c723e */ /* 0x000fe200000010ff */
[----:B------:R1:W-:Y:S01]  /*143f0*/  STS [R11+0x1000], R76 ;  /* 0x0010004c0b007388 */ /* 0x0003e20000000800 */
[----:B------:R-:W-:Y:S01]  /*14400*/  F2FP.BF16.F32.PACK_AB R142, R143, R142 ;  /* 0x0000008e8f8e723e */ /* 0x000fe200000010ff */
[C---:B------:R-:W-:Y:S01]  /*14410*/  FMUL.FTZ R136, R6.reuse, R136 ;  /* 0x0000008806887220 */ /* 0x040fe20000410000 */
[----:B------:R-:W-:Y:S01]  /*14420*/  F2FP.BF16.F32.PACK_AB R100, R101, R100 ;  /* 0x000000646564723e */ /* 0x000fe200000010ff */
[----:B------:R1:W-:Y:S01]  /*14430*/  STS [R11+0x1200], R78 ;  /* 0x0012004e0b007388 */ /* 0x0003e20000000800 */
[----:B------:R-:W-:Y:S01]  /*14440*/  F2FP.BF16.F32.PACK_AB R102, R103, R102 ;  /* 0x000000666766723e */ /* 0x000fe200000010ff */
[C---:B------:R-:W-:Y:S01]  /*14450*/  FMUL.FTZ R137, R6.reuse, R137 ;  /* 0x0000008906897220 */ /* 0x040fe20000410000 */
[----:B------:R-:W-:Y:S01]  /*14460*/  F2FP.BF16.F32.PACK_AB R108, R109, R108 ;  /* 0x0000006c6d6c723e */ /* 0x000fe200000010ff */
[----:B------:R1:W-:Y:S01]  /*14470*/  STS [R12+0x2000], R84 ;  /* 0x002000540c007388 */ /* 0x0003e20000000800 */
[----:B------:R-:W-:Y:S01]  /*14480*/  F2FP.BF16.F32.PACK_AB R110, R111, R110 ;  /* 0x0000006e6f6e723e */ /* 0x000fe200000010ff */
[----:B------:R-:W-:Y:S01]  /*14490*/  FMUL.FTZ R132, R6, R132 ;  /* 0x0000008406847220 */ /* 0x000fe20000410000 */
[----:B------:R-:W-:Y:S01]  /*144a0*/  F2FP.BF16.F32.PACK_AB R120, R121, R120 ;  /* 0x000000787978723e */ /* 0x000fe200000010ff */
[----:B------:R1:W-:Y:S01]  /*144b0*/  STS [R12+0x2200], R86 ;  /* 0x002200560c007388 */ /* 0x0003e20000000800 */
[----:B------:R-:W-:Y:S01]  /*144c0*/  PLOP3.LUT P0, PT, PT, PT, UP0, 0x80, 0x0 ;  /* 0x000000000000781c */ /* 0x000fe20003f0f008 */
[C---:B------:R-:W-:Y:S01]  /*144d0*/  FMUL.FTZ R122, R5.reuse, R122 ;  /* 0x0000007a057a7220 */ /* 0x040fe20000410000 */
[C---:B------:R-:W-:Y:S01]  /*144e0*/  FMUL.FTZ R123, R5.reuse, R123 ;  /* 0x0000007b057b7220 */ /* 0x040fe20000410000 */
[----:B------:R1:W-:Y:S01]  /*144f0*/  STS [R13+0x2000], R96 ;  /* 0x002000600d007388 */ /* 0x0003e20000000800 */
[C---:B------:R-:W-:Y:S01]  /*14500*/  FMUL.FTZ R138, R5.reuse, R138 ;  /* 0x0000008a058a7220 */ /* 0x040fe20000410000 */
        /* <DEDUP_REMOVED lines=11> */
[----:B------:R-:W-:Y:S01]  /*145c0*/  FMUL.FTZ R130, R8, R130 ;  /* 0x0000008208827220 */ /* 0x000fe20000410000 */
[----:B------:R-:W-:Y:S01]  /*145d0*/  FMUL.FTZ R6, R6, R133 ;  /* 0x0000008506067220 */ /* 0x000fe20000410000 */
[----:B------:R-:W-:Y:S01]  /*145e0*/  FMUL.FTZ R5, R5, R135 ;  /* 0x0000008705057220 */ /* 0x000fe20000410000 */
[----:B------:R1:W-:Y:S01]  /*145f0*/  STS [R13+0x3000], R92 ;  /* 0x0030005c0d007388 */ /* 0x0003e20000000800 */
[----:B------:R-:W-:Y:S01]  /*14600*/  FMUL.FTZ R8, R8, R131 ;  /* 0x0000008308087220 */ /* 0x000fe20000410000 */
[----:B------:R-:W-:Y:S01]  /*14610*/  @UP0 UIMAD UR6, UR28, UR5, UR9 ;  /* 0x000000051c0602a4 */ /* 0x000fe2000f8e0209 */
        /* <DEDUP_REMOVED lines=24> */
[----:B------:R1:W-:Y:S01]  /*147a0*/  STS [R13+0x4000], R120 ;  /* 0x004000780d007388 */ /* 0x0003e20000000800 */
[----:B------:R-:W-:Y:S05]  /*147b0*/  @P0 BRA `(.L_x_412) ;  /* 0x00000000001c0947 */ /* 0x000fea0003800000 */
[----:B------:R-:W2:Y:S01]  /*147c0*/  S2UR UR7, SR_CTAID.Y ;  /* 0x00000000000779c3 */ /* 0x000ea20000002600 */
[----:B------:R-:W-:Y:S01]  /*147d0*/  ULDC.64 UR4, c[0x0][0x290] ;  /* 0x0000a40000047ab9 */ /* 0x000fe20000000a00 */
[----:B--2---:R-:W-:Y:S02]  /*147e0*/  USHF.R.S32.HI UR6, URZ, 0x1f, UR7 ;  /* 0x0000001f3f067899 */ /* 0x004fe40008011407 */
[----:B------:R-:W-:Y:S02]  /*147f0*/  UIMAD.WIDE.U32 UR8, UR7, UR4, URZ ;  /* 0x00000004070872a5 */ /* 0x000fe4000f8e003f */
[----:B------:R-:W-:-:S04]  /*14800*/  UIMAD UR6, UR6, UR4, URZ ;  /* 0x00000004060672a4 */ /* 0x000fc8000f8e023f */
[----:B------:R-:W-:-:S04]  /*14810*/  UIMAD UR6, UR7, UR5, UR6 ;  /* 0x00000005070672a4 */ /* 0x000fc8000f8e0206 */
[----:B------:R-:W-:-:S12]  /*14820*/  UIADD3 UR6, UR9, UR6, URZ ;  /* 0x0000000609067290 */ /* 0x000fd8000fffe03f */
.L_x_412:
[----:B------:R-:W-:Y:S01]  /*14830*/  ULDC.U8 UR4, c[0x0][0x3d9] ;  /* 0x0000f64000047ab9 */ /* 0x000fe20000000000 */
[----:B------:R-:W2:Y:S01]  /*14840*/  S2R R5, SR_TID.X ;  /* 0x0000000000057919 */ /* 0x000ea20000002100 */
[----:B------:R-:W-:Y:S01]  /*14850*/  ISETP.NE.AND P0, PT, RZ, UR4, PT ;  /* 0x00000004ff007c0c */ /* 0x000fe2000bf05270 */
[----:B------:R3:W4:Y:S01]  /*14860*/  @P4 MUFU.LG2 R27, R0 ;  /* 0x00000000001b4308 */ /* 0x0007220000000c00 */
[----:B------:R-:W-:Y:S01]  /*14870*/  ULDC.U8 UR7, c[0x0][0x3d8] ;  /* 0x0000f60000077ab9 */ /* 0x000fe20000000000 */
[----:B------:R-:W-:Y:S01]  /*14880*/  STS [R13+0x4200], R122 ;  /* 0x0042007a0d007388 */ /* 0x000fe20000000800 */
[----:B------:R-:W4:Y:S01]  /*14890*/  @P4 LDC R26, c[0x0][0x2e8] ;  /* 0x0000ba00ff1a4b82 */ /* 0x000f220000000800 */
[----:B------:R-:W-:Y:S02]  /*148a0*/  ISETP.NE.AND P6, PT, RZ, UR7, PT ;  /* 0x00000007ff007c0c */ /* 0x000fe4000bfc5270 */
[----:B------:R-:W-:Y:S02]  /*148b0*/  STS [R12+0x5000], R112 ;  /* 0x005000700c007388 */ /* 0x000fe40000000800 */
[----:B------:R-:W-:Y:S01]  /*148c0*/  ISETP.EQ.AND P6, PT, RZ, UR4, P6 ;  /* 0x00000004ff007c0c */ /* 0x000fe2000b7c2270 */
[----:B------:R-:W1:Y:S01]  /*148d0*/  @P3 MUFU.LG2 R2, R2 ;  /* 0x0000000200023308 */ /* 0x000e620000000c00 */
[----:B------:R-:W-:Y:S01]  /*148e0*/  STS [R12+0x5200], R114 ;  /* 0x005200720c007388 */ /* 0x000fe20000000800 */
[----:B------:R-:W4:Y:S01]  /*148f0*/  @P3 LDC R25, c[0x0][0x2e8] ;  /* 0x0000ba00ff193b82 */ /* 0x000f220000000800 */
[----:B------:R-:W-:-:S02]  /*14900*/  @P0 IMAD.MOV.U32 R28, RZ, RZ, 0x1 ;  /* 0x00000001ff1c0424 */ /* 0x000fc400078e00ff */
[----:B------:R-:W-:Y:S04]  /*14910*/  STS [R13+0x5000], R116 ;  /* 0x005000740d007388 */ /* 0x000fe80000000800 */
[----:B------:R1:W-:Y:S01]  /*14920*/  STS [R13+0x5200], R118 ;  /* 0x005200760d007388 */ /* 0x0003e20000000800 */
[----:B---3--:R-:W3:Y:S02]  /*14930*/  @P0 LDC R0, c[0x0][0x2c0] ;  /* 0x0000b000ff000b82 */ /* 0x008ee40000000800 */
[----:B------:R-:W-:Y:S01]  /*14940*/  @!P6 PLOP3.LUT P5, PT, PT, PT, PT, 0x8, 0x0 ;  /* 0x000000000000e81c */ /* 0x000fe20003fae170 */
[----:B------:R-:W-:Y:S01]  /*14950*/  STS [R14+0x4000], R136 ;  /* 0x004000880e007388 */ /* 0x000fe20000000800 */
[----:B------:R-:W-:-:S03]  /*14960*/  @!P6 CS2R R34, SRZ ;  /* 0x000000000022e805 */ /* 0x000fc6000001ff00 */
[----:B------:R-:W-:Y:S04]  /*14970*/  STS [R14+0x4200], R138 ;  /* 0x0042008a0e007388 */ /* 0x000fe80000000800 */
[----:B------:R4:W-:Y:S01]  /*14980*/  STS [R11+0x4000], R6 ;  /* 0x004000060b007388 */ /* 0x0009e20000000800 */
[----:B--2---:R-:W-:-:S03]  /*14990*/  SHF.R.S32.HI R30, RZ, 0x1f, R5 ;  /* 0x0000001fff1e7819 */ /* 0x004fc60000011405 */
[----:B------:R2:W-:Y:S04]  /*149a0*/  STS [R11+0x4200], R134 ;  /* 0x004200860b007388 */ /* 0x0005e80000000800 */
[----:B------:R2:W-:Y:S04]  /*149b0*/  STS [R14+0x5000], R124 ;  /* 0x0050007c0e007388 */ /* 0x0005e80000000800 */
[----:B------:R2:W-:Y:S01]  /*149c0*/  STS [R14+0x5200], R126 ;  /* 0x0052007e0e007388 */ /* 0x0005e20000000800 */
[----:B-1----:R-:W1:Y:S01]  /*149d0*/  @P0 LDC.64 R12, c[0x0][0x2c0] ;  /* 0x0000b000ff0c0b82 */ /* 0x002e620000000a00 */
[----:B------:R-:W1:Y:S01]  /*149e0*/  S2R R8, SR_CTAID.Y ;  /* 0x0000000000087919 */ /* 0x000e620000002600 */
[----:B------:R-:W1:Y:S01]  /*149f0*/  S2R R24, SR_CTAID.Z ;  /* 0x0000000000187919 */ /* 0x000e620000002700 */
[----:B------:R2:W-:Y:S01]  /*14a00*/  STS [R11+0x5000], R128 ;  /* 0x005000800b007388 */ /* 0x0005e20000000800 */
[----:B----4-:R-:W4:Y:S03]  /*14a10*/  S2R R6, SR_CTAID.X ;  /* 0x0000000000067919 */ /* 0x010f260000002500 */
[----:B------:R2:W-:Y:S01]  /*14a20*/  STS [R11+0x5200], R130 ;  /* 0x005200820b007388 */ /* 0x0005e20000000800 */
[----:B-1----:R-:W-:Y:S01]  /*14a30*/  @P0 IMAD R31, R13, R12, RZ ;  /* 0x0000000c0d1f0224 */ /* 0x002fe200078e02ff */
[----:B--234-:R-:W-:Y:S06]  /*14a40*/  @!P6 BRA `(.L_x_413) ;  /* 0x000000000020e947 */ /* 0x01cfec0003800000 */
        /* <DEDUP_REMOVED lines=8> */
.L_x_413:
[----:B------:R-:W-:Y:S05]  /*14ad0*/  @P0 BRA `(.L_x_414) ;  /* 0x0000000000180947 */ /* 0x000fea0003800000 */
[----:B------:R-:W1:Y:S01]  /*14ae0*/  LDC R31, c[0x0][0x2c4] ;  /* 0x0000b100ff1f7b82 */ /* 0x000e620000000800 */
[----:B------:R-:W-:Y:S02]  /*14af0*/  ISETP.NE.AND P0, PT, RZ, UR7, PT ;  /* 0x00000007ff007c0c */ /* 0x000fe4000bf05270 */
[----:B------:R-:W-:-:S05]  /*14b00*/  MOV R0, 0x1 ;  /* 0x0000000100007802 */ /* 0x000fca0000000f00 */
[----:B------:R-:W2:Y:S08]  /*14b10*/  LDC R28, c[0x0][0x270] ;  /* 0x00009c00ff1c7b82 */ /* 0x000eb00000000800 */
[----:B-1----:R-:W2:Y:S02]  /*14b20*/  @P0 LDC R31, c[0x0][0x2e4] ;  /* 0x0000b900ff1f0b82 */ /* 0x002ea40000000800 */
[----:B--2---:R-:W-:-:S07]  /*14b30*/  IMAD R28, R31, R28, RZ ;  /* 0x0000001c1f1c7224 */ /* 0x004fce00078e02ff */
.L_x_414:
[----:B------:R-:W-:Y:S01]  /*14b40*/  BAR.SYNC.DEFER_BLOCKING 0x0 ;  /* 0x0000000000007b1d */ /* 0x000fe20000010000 */
[----:B------:R-:W-:Y:S01]  /*14b50*/  LOP3.LUT R29, R7, 0xffffffe0, RZ, 0xc0, !PT ;  /* 0xffffffe0071d7812 */ /* 0x000fe200078ec0ff */
[----:B------:R-:W-:Y:S02]  /*14b60*/  IMAD R8, R8, R28, RZ ;  /* 0x0000001c08087224 */ /* 0x000fe400078e02ff */
[----:B------:R-:W-:Y:S01]  /*14b70*/  @P4 FMUL.FTZ R27, R27, 0.69314718246459960938 ;  /* 0x3f3172181b1b4820 */ /* 0x000fe20000410000 */
[----:B------:R-:W-:Y:S01]  /*14b80*/  IMAD R6, R6, R0, RZ ;  /* 0x0000000006067224 */ /* 0x000fe200078e02ff */
[----:B------:R-:W-:Y:S02]  /*14b90*/  IADD3 R9, -R29, R9, RZ ;  /* 0x000000091d097210 */ /* 0x000fe40007ffe1ff */
[----:B------:R-:W1:Y:S01]  /*14ba0*/  @P2 LDC R32, c[0x0][0x2e8] ;  /* 0x0000ba00ff202b82 */ /* 0x000e620000000800 */
[----:B------:R-:W2:Y:S01]  /*14bb0*/  @P2 MUFU.LG2 R4, R4 ;  /* 0x0000000400042308 */ /* 0x000ea20000000c00 */
[----:B------:R-:W-:Y:S01]  /*14bc0*/  SEL R8, R8, RZ, !P5 ;  /* 0x000000ff08087207 */ /* 0x000fe20006800000 */
[----:B------:R-:W-:Y:S01]  /*14bd0*/  @P3 FMUL.FTZ R2, R2, 0.69314718246459960938 ;  /* 0x3f31721802023820 */ /* 0x000fe20000410000 */
[----:B------:R-:W-:Y:S01]  /*14be0*/  LOP3.LUT P0, RZ, R9, 0x3, RZ, 0xc0, !PT ;  /* 0x0000000309ff7812 */ /* 0x000fe2000780c0ff */
[----:B------:R-:W-:Y:S01]  /*14bf0*/  IMAD.MOV.U32 R28, RZ, RZ, 0x7f800000 ;  /* 0x7f800000ff1c7424 */ /* 0x000fe200078e00ff */
[----:B------:R-:W-:Y:S01]  /*14c00*/  SHF.L.U32 R6, R6, 0x7, RZ ;  /* 0x0000000706067819 */ /* 0x000fe200000006ff */
[----:B------:R-:W-:Y:S01]  /*14c10*/  IMAD R8, R24, R31, R8 ;  /* 0x0000001f18087224 */ /* 0x000fe200078e0208 */
[----:B------:R-:W3:Y:S01]  /*14c20*/  @P1 LDC R7, c[0x0][0x2e8] ;  /* 0x0000ba00ff071b82 */ /* 0x000ee20000000800 */
[----:B------:R-:W4:Y:S01]  /*14c30*/  @P1 MUFU.LG2 R3, R3 ;  /* 0x0000000300031308 */ /* 0x000f220000000c00 */
[----:B------:R-:W-:Y:S01]  /*14c40*/  LEA.HI R30, R30, R5, RZ, 0x2 ;  /* 0x000000051e1e7211 */ /* 0x000fe200078f10ff */
[----:B------:R-:W-:Y:S01]  /*14c50*/  @P4 FFMA.FTZ R28, R168, R26, R27 ;  /* 0x0000001aa81c4223 */ /* 0x000fe2000001001b */
[----:B------:R-:W-:Y:S01]  /*14c60*/  MOV R29, 0x7f800000 ;  /* 0x7f800000001d7802 */ /* 0x000fe20000000f00 */
[----:B------:R-:W-:Y:S01]  /*14c70*/  @P3 FFMA.FTZ R29, R167, R25, R2 ;  /* 0x00000019a71d3223 */ /* 0x000fe20000010002 */
[----:B------:R-:W-:Y:S01]  /*14c80*/  IADD3 R27, P4, P3, R6, R34, R8 ;  /* 0x00000022061b7210 */ /* 0x000fe20007b9e008 */
[----:B------:R-:W-:Y:S01]  /*14c90*/  BSSY B0, `(.L_x_415) ;  /* 0x0000039000007945 */ /* 0x000fe20003800000 */
[----:B------:R-:W-:Y:S01]  /*14ca0*/  LOP3.LUT R11, R30, 0xfffffffc, RZ, 0xc0, !PT ;  /* 0xfffffffc1e0b7812 */ /* 0x000fe200078ec0ff */
[----:B------:R-:W-:Y:S01]  /*14cb0*/  IMAD.MOV.U32 R25, RZ, RZ, 0x7f800000 ;  /* 0x7f800000ff197424 */ /* 0x000fe200078e00ff */
[----:B-----5:R1:W3:Y:S01]  /*14cc0*/  LDS.128 R20, [R218+0x1800] ;  /* 0x00180000da147984 */ /* 0x0202e20000000c00 */
[----:B--2---:R-:W-:Y:S01]  /*14cd0*/  @P2 FMUL.FTZ R4, R4, 0.69314718246459960938 ;  /* 0x3f31721804042820 */ /* 0x004fe20000410000 */
[----:B------:R-:W-:Y:S01]  /*14ce0*/  SHF.R.S32.HI R2, RZ, 0x1f, R6 ;  /* 0x0000001fff027819 */ /* 0x000fe20000011406 */
[----:B------:R-:W-:Y:S01]  /*14cf0*/  IMAD.MOV.U32 R26, RZ, RZ, 0x7f800000 ;  /* 0x7f800000ff1a7424 */ /* 0x000fe200078e00ff */
[----:B------:R2:W2:Y:S01]  /*14d00*/  LDS.128 R16, [R218+0x3800] ;  /* 0x00380000da107984 */ /* 0x0004a20000000c00 */
[----:B------:R-:W-:Y:S01]  /*14d10*/  SHF.R.S32.HI R34, RZ, 0x1f, R8 ;  /* 0x0000001fff227819 */ /* 0x000fe20000011408 */
[----:B-1----:R-:W-:Y:S01]  /*14d20*/  @P2 FFMA.FTZ R25, R166, R32, R4 ;  /* 0x00000020a6192223 */ /* 0x002fe20000010004 */
[----:B------:R-:W-:Y:S01]  /*14d30*/  IADD3 R11, -R11, R5, RZ ;  /* 0x000000050b0b7210 */ /* 0x000fe20007ffe1ff */
[----:B------:R1:W1:Y:S01]  /*14d40*/  LDS.128 R12, [R218+0x5800] ;  /* 0x00580000da0c7984 */ /* 0x0002620000000c00 */
[----:B----4-:R-:W-:Y:S01]  /*14d50*/  @P1 FMUL.FTZ R3, R3, 0.69314718246459960938 ;  /* 0x3f31721803031820 */ /* 0x010fe20000410000 */
[----:B------:R-:W-:-:S02]  /*14d60*/  SHF.R.S32.HI R30, RZ, 0x2, R30 ;  /* 0x00000002ff1e7819 */ /* 0x000fc4000001141e */
[----:B------:R-:W-:Y:S01]  /*14d70*/  IADD3.X R34, R2, R35, R34, P4, P3 ;  /* 0x0000002302227210 */ /* 0x000fe200027e6422 */
[----:B---3--:R-:W-:Y:S01]  /*14d80*/  @P1 FFMA.FTZ R26, R165, R7, R3 ;  /* 0x00000007a51a1223 */ /* 0x008fe20000010003 */
        /* <DEDUP_REMOVED lines=13> */
[----:B------:R-:W3:Y:S01]  /*14e60*/  @!P6 LDC.64 R8, c[0x0][0x2b0] ;  /* 0x0000ac00ff08eb82 */ /* 0x000ee20000000a00 */
[----:B------:R-:W-:-:S03]  /*14e70*/  @!P6 IMAD R35, R35, R0, RZ ;  /* 0x000000002323e224 */ /* 0x000fc600078e02ff */
[-C--:B------:R-:W-:Y:S02]  /*14e80*/  @!P5 IMAD R32, R32, R0.reuse, RZ ;  /* 0x000000002020d224 */ /* 0x080fe400078e02ff */
[-C--:B------:R-:W-:Y:S01]  /*14e90*/  @!P4 IMAD R31, R31, R0.reuse, RZ ;  /* 0x000000001f1fc224 */ /* 0x080fe200078e02ff */
[CC--:B------:R-:W-:Y:S01]  /*14ea0*/  @!P6 IADD3 R10, P0, R35.reuse, R27.reuse, RZ ;  /* 0x0000001b230ae210 */ /* 0x0c0fe20007f1e0ff */
[----:B------:R-:W4:Y:S01]  /*14eb0*/  @!P5 LDC.64 R6, c[0x0][0x2b0] ;  /* 0x0000ac00ff06db82 */ /* 0x000f220000000a00 */
[----:B------:R-:W-:Y:S01]  /*14ec0*/  @!P3 IMAD R36, R36, R0, RZ ;  /* 0x000000002424b224 */ /* 0x000fe200078e02ff */
[-C--:B------:R-:W-:Y:S02]  /*14ed0*/  @!P5 IADD3 R33, P2, R32, R27.reuse, RZ ;  /* 0x0000001b2021d210 */ /* 0x080fe40007f5e0ff */
[----:B------:R-:W-:Y:S02]  /*14ee0*/  @!P6 LEA.HI.X.SX32 R0, R35, R34, 0x1, P0 ;  /* 0x000000222300e211 */ /* 0x000fe400000f0eff */
[----:B------:R-:W-:-:S02]  /*14ef0*/  @!P4 IADD3 R35, P1, R31, R27, RZ ;  /* 0x0000001b1f23c210 */ /* 0x000fc40007f3e0ff */
[----:B------:R-:W5:Y:S01]  /*14f00*/  @!P4 LDC.64 R4, c[0x0][0x2b0] ;  /* 0x0000ac00ff04cb82 */ /* 0x000f620000000a00 */
[-C--:B------:R-:W-:Y:S02]  /*14f10*/  @!P5 LEA.HI.X.SX32 R32, R32, R34.reuse, 0x1, P2 ;  /* 0x000000222020d211 */ /* 0x080fe400010f0eff */
[----:B------:R-:W-:Y:S02]  /*14f20*/  @!P4 LEA.HI.X.SX32 R31, R31, R34, 0x1, P1 ;  /* 0x000000221f1fc211 */ /* 0x000fe400008f0eff */
[----:B------:R-:W-:-:S03]  /*14f30*/  @!P3 IADD3 R27, P0, R36, R27, RZ ;  /* 0x0000001b241bb210 */ /* 0x000fc60007f1e0ff */
[----:B------:R-:W2:Y:S01]  /*14f40*/  @!P3 LDC.64 R2, c[0x0][0x2b0] ;  /* 0x0000ac00ff02bb82 */ /* 0x000ea20000000a00 */
[----:B---3--:R-:W-:Y:S02]  /*14f50*/  @!P6 LEA R8, P2, R10, R8, 0x2 ;  /* 0x000000080a08e211 */ /* 0x008fe400078410ff */
[----:B------:R-:W-:Y:S02]  /*14f60*/  @!P3 LEA.HI.X.SX32 R34, R36, R34, 0x1, P0 ;  /* 0x000000222422b211 */ /* 0x000fe400000f0eff */
[----:B------:R-:W-:Y:S02]  /*14f70*/  @!P6 LEA.HI.X R9, R10, R9, R0, 0x2, P2 ;  /* 0x000000090a09e211 */ /* 0x000fe400010f1400 */
[----:B----4-:R-:W-:-:S03]  /*14f80*/  @!P5 LEA R6, P1, R33, R6, 0x2 ;  /* 0x000000062106d211 */ /* 0x010fc600078210ff */
[----:B------:R3:W-:Y:S01]  /*14f90*/  @!P6 STG.E desc[UR30][R8.64], R28 ;  /* 0x0000001c0800e986 */ /* 0x0007e2000c10191e */
[----:B------:R-:W-:Y:S02]  /*14fa0*/  @!P5 LEA.HI.X R7, R33, R7, R32, 0x2, P1 ;  /* 0x000000072107d211 */ /* 0x000fe400008f1420 */
[----:B-----5:R-:W-:-:S03]  /*14fb0*/  @!P4 LEA R4, P1, R35, R4, 0x2 ;  /* 0x000000042304c211 */ /* 0x020fc600078210ff */
[----:B------:R3:W-:Y:S01]  /*14fc0*/  @!P5 STG.E desc[UR30][R6.64], R29 ;  /* 0x0000001d0600d986 */ /* 0x0007e2000c10191e */
[----:B------:R-:W-:Y:S02]  /*14fd0*/  @!P4 LEA.HI.X R5, R35, R5, R31, 0x2, P1 ;  /* 0x000000052305c211 */ /* 0x000fe400008f141f */
[----:B--2---:R-:W-:-:S03]  /*14fe0*/  @!P3 LEA R2, P0, R27, R2, 0x2 ;  /* 0x000000021b02b211 */ /* 0x004fc600078010ff */
[----:B------:R3:W-:Y:S01]  /*14ff0*/  @!P4 STG.E desc[UR30][R4.64], R25 ;  /* 0x000000190400c986 */ /* 0x0007e2000c10191e */
[----:B------:R-:W-:-:S05]  /*15000*/  @!P3 LEA.HI.X R3, R27, R3, R34, 0x2, P0 ;  /* 0x000000031b03b211 */ /* 0x000fca00000f1422 */
[----:B------:R3:W-:Y:S04]  /*15010*/  @!P3 STG.E desc[UR30][R2.64], R26 ;  /* 0x0000001a0200b986 */ /* 0x0007e8000c10191e */
.L_x_416:
[----:B------:R-:W-:Y:S05]  /*15020*/  BSYNC B0 ;  /* 0x0000000000007941 */ /* 0x000fea0003800000 */
.L_x_415:
[----:B------:R-:W-:Y:S01]  /*15030*/  IMAD.SHL.U32 R11, R11, 0x8, RZ ;  /* 0x000000080b0b7824 */ /* 0x000fe200078e00ff */
[----:B---3--:R-:W-:Y:S01]  /*15040*/  SHF.R.S32.HI R4, RZ, 0x1f, R24 ;  /* 0x0000001fff047819 */ /* 0x008fe20000011418 */
[C---:B------:R-:W-:Y:S01]  /*15050*/  VIADD R2, R30.reuse, 0x20 ;  /* 0x000000201e027836 */ /* 0x040fe20000000000 */
[C---:B------:R-:W-:Y:S01]  /*15060*/  ISETP.GE.AND P3, PT, R30.reuse, UR23, PT ;  /* 0x000000171e007c0c */ /* 0x040fe2000bf66270 */
[C---:B------:R-:W-:Y:S01]  /*15070*/  VIADD R0, R30.reuse, 0x40 ;  /* 0x000000401e007836 */ /* 0x040fe20000000000 */
[----:B------:R-:W-:Y:S01]  /*15080*/  SHF.R.S32.HI R3, RZ, 0x1f, R11 ;  /* 0x0000001fff037819 */ /* 0x000fe2000001140b */
[----:B------:R-:W-:Y:S01]  /*15090*/  ULDC.64 UR4, c[0x0][0x2a0] ;  /* 0x0000a80000047ab9 */ /* 0x000fe20000000a00 */
[----:B------:R-:W-:Y:S01]  /*150a0*/  IADD3 R28, P0, R11, UR8, RZ ;  /* 0x000000080b1c7c10 */ /* 0x000fe2000ff1e0ff */
[----:B------:R-:W-:Y:S01]  /*150b0*/  VIADD R30, R30, 0x60 ;  /* 0x000000601e1e7836 */ /* 0x000fe20000000000 */
[----:B------:R3:W4:Y:S01]  /*150c0*/  LDS.128 R8, [R218+0x2000] ;  /* 0x00200000da087984 */ /* 0x0007220000000c00 */
[----:B------:R-:W-:Y:S01]  /*150d0*/  IMAD R4, R4, UR4, RZ ;  /* 0x0000000404047c24 */ /* 0x000fe2000f8e02ff */
[----:B------:R-:W-:Y:S01]  /*150e0*/  IADD3.X R29, R3, UR6, RZ, P0, !PT ;  /* 0x00000006031d7c10 */ /* 0x000fe200087fe4ff */
[----:B------:R-:W-:Y:S01]  /*150f0*/  BSSY B0, `(.L_x_417) ;  /* 0x0000016000007945 */ /* 0x000fe20003800000 */
[----:B------:R-:W-:Y:S01]  /*15100*/  ISETP.GE.AND P0, PT, R30, UR23, PT ;  /* 0x000000171e007c0c */ /* 0x000fe2000bf06270 */
[----:B------:R-:W-:Y:S01]  /*15110*/  IMAD R30, R24, UR5, R4 ;  /* 0x00000005181e7c24 */ /* 0x000fe2000f8e0204 */
[----:B------:R-:W-:Y:S01]  /*15120*/  ISETP.GE.AND P2, PT, R2, UR23, PT ;  /* 0x0000001702007c0c */ /* 0x000fe2000bf46270 */
[----:B------:R-:W-:Y:S01]  /*15130*/  IMAD.WIDE.U32 R28, R24, UR4, R28 ;  /* 0x00000004181c7c25 */ /* 0x000fe2000f8e001c */
[----:B------:R3:W1:Y:S01]  /*15140*/  LDS.128 R4, [R218+0x4000] ;  /* 0x00400000da047984 */ /* 0x0006620000000c00 */
[----:B------:R-:W-:-:S02]  /*15150*/  ISETP.GE.AND P1, PT, R0, UR23, PT ;  /* 0x0000001700007c0c */ /* 0x000fc4000bf26270 */
[----:B------:R-:W-:Y:S01]  /*15160*/  IMAD.IADD R31, R29, 0x1, R30 ;  /* 0x000000011d1f7824 */ /* 0x000fe200078e021e */
[----:B------:R3:W1:Y:S01]  /*15170*/  LDS.128 R24, [R218] ;  /* 0x00000000da187984 */ /* 0x0006620000000c00 */
[----:B------:R-:W-:Y:S09]  /*15180*/  @P3 BRA `(.L_x_418) ;  /* 0x0000000000303947 */ /* 0x000ff20003800000 */
        /* <DEDUP_REMOVED lines=9> */
[----:B-1----:R1:W-:Y:S04]  /*15220*/  STG.E.128 desc[UR30][R32.64], R24 ;  /* 0x0000001820007986 */ /* 0x0023e8000c101d1e */
[----:B----4-:R1:W-:Y:S04]  /*15230*/  STG.E.128 desc[UR30][R32.64+0x40], R8 ;  /* 0x0000400820007986 */ /* 0x0103e8000c101d1e */
[----:B------:R1:W-:Y:S02]  /*15240*/  STG.E.128 desc[UR30][R32.64+0x80], R4 ;  /* 0x0000800420007986 */ /* 0x0003e4000c101d1e */
.L_x_418:
[----:B------:R-:W-:Y:S05]  /*15250*/  BSYNC B0 ;  /* 0x0000000000007941 */ /* 0x000fea0003800000 */
.L_x_417:
[----:B-1----:R1:W1:Y:S01]  /*15260*/  LDS.128 R24, [R218+0x800] ;  /* 0x00080000da187984 */ /* 0x0022620000000c00 */
[----:B------:R-:W-:Y:S03]  /*15270*/  BSSY B0, `(.L_x_419) ;  /* 0x0000013000007945 */ /* 0x000fe60003800000 */
[----:B----4-:R4:W1:Y:S04]  /*15280*/  LDS.128 R8, [R218+0x2800] ;  /* 0x00280000da087984 */ /* 0x0108680000000c00 */
        /* <DEDUP_REMOVED lines=15> */
[----:B------:R1:W-:Y:S04]  /*15380*/  STG.E.128 desc[UR30][R2.64+0x40], R8 ;  /* 0x0000400802007986 */ /* 0x0003e8000c101d1e */
[----:B------:R1:W-:Y:S02]  /*15390*/  STG.E.128 desc[UR30][R2.64+0x80], R4 ;  /* 0x0000800402007986 */ /* 0x0003e4000c101d1e */
.L_x_420:
[----:B------:R-:W-:Y:S05]  /*153a0*/  BSYNC B0 ;  /* 0x0000000000007941 */ /* 0x000fea0003800000 */
.L_x_419:
[----:B-1----:R1:W1:Y:S01]  /*153b0*/  LDS.128 R8, [R218+0x1000] ;  /* 0x00100000da087984 */ /* 0x0022620000000c00 */
[----:B------:R-:W-:Y:S03]  /*153c0*/  BSSY B0, `(.L_x_421) ;  /* 0x0000013000007945 */ /* 0x000fe60003800000 */
[----:B------:R1:W1:Y:S04]  /*153d0*/  LDS.128 R4, [R218+0x3000] ;  /* 0x00300000da047984 */ /* 0x0002680000000c00 */
[----:B--234-:R-:W2:Y:S01]  /*153e0*/  LDS.128 R216, [R218+0x5000] ;  /* 0x00500000dad87984 */ /* 0x01cea20000000c00 */
        /* <DEDUP_REMOVED lines=15> */
[----:B--2---:R3:W-:Y:S02]  /*154e0*/  STG.E.128 desc[UR30][R2.64+0x80], R216 ;  /* 0x000080d802007986 */ /* 0x0047e4000c101d1e */
.L_x_422:
[----:B------:R-:W-:Y:S05]  /*154f0*/  BSYNC B0 ;  /* 0x0000000000007941 */ /* 0x000fea0003800000 */
.L_x_421:
[----:B------:R-:W-:Y:S05]  /*15500*/  @P0 EXIT ;  /* 0x000000000000094d */ /* 0x000fea0003800000 */
[----:B------:R-:W-:Y:S01]  /*15510*/  IADD3 R0, P0, R224, 0x60, RZ ;  /* 0x00000060e0007810 */ /* 0x000fe20007f1e0ff */
[----:B------:R-:W-:Y:S01]  /*15520*/  ULDC.64 UR4, c[0x0][0x298] ;  /* 0x0000a60000047ab9 */ /* 0x000fe20000000a00 */
[----:B---3--:R-:W-:Y:S01]  /*15530*/  MOV R3, R31 ;  /* 0x0000001f00037202 */ /* 0x008fe20000000f00 */
        /* <DEDUP_REMOVED lines=9> */
[----:B------:R-:W-:Y:S04]  /*155d0*/  STG.E.128 desc[UR30][R4.64], R20 ;  /* 0x0000001404007986 */ /* 0x000fe8000c101d1e */
[----:B------:R-:W-:Y:S04]  /*155e0*/  STG.E.128 desc[UR30][R4.64+0x40], R16 ;  /* 0x0000401004007986 */ /* 0x000fe8000c101d1e */
[----:B------:R-:W-:Y:S01]  /*155f0*/  STG.E.128 desc[UR30][R4.64+0x80], R12 ;  /* 0x0000800c04007986 */ /* 0x000fe2000c101d1e */
[----:B------:R-:W-:Y:S05]  /*15600*/  EXIT ;  /* 0x000000000000794d */ /* 0x000fea0003800000 */
.L_x_400:
[----:B------:R-:W-:Y:S01]  /*15610*/  UISETP.NE.AND UP0, UPT, UR28, -0x1, UPT ;  /* 0xffffffff1c00788c */ /* 0x000fe2000bf05270 */
[----:B------:R-:W-:Y:S01]  /*15620*/  LEA.HI R8, R22, R121, RZ, 0x2 ;  /* 0x0000007916087211 */ /* 0x000fe200078f10ff */
[----:B------:R-:W-:Y:S01]  /*15630*/  ULDC.U8 UR8, c[0x0][0x3d9] ;  /* 0x0000f64000087ab9 */ /* 0x000fe20000000000 */
[----:B------:R-:W1:Y:S01]  /*15640*/  S2R R6, SR_CTAID.X ;  /* 0x0000000000067919 */ /* 0x000e620000002500 */
[----:B------:R-:W-:Y:S01]  /*15650*/  UISETP.NE.AND UP3, UPT, UR8, URZ, UPT ;  /* 0x0000003f0800728c */ /* 0x000fe2000bf65270 */
[----:B------:R-:W-:Y:S01]  /*15660*/  LOP3.LUT R0, R8, 0x1ffffffc, RZ, 0xc0, !PT ;  /* 0x1ffffffc08007812 */ /* 0x000fe200078ec0ff */
[----:B------:R-:W-:Y:S01]  /*15670*/  UIADD3 UR16, -UR14, UR16, URZ ;  /* 0x000000100e107290 */ /* 0x000fe2000fffe13f */
[----:B------:R-:W-:Y:S01]  /*15680*/  SHF.R.S32.HI R8, RZ, 0x2, R8 ;  /* 0x00000002ff087819 */ /* 0x000fe20000011408 */
[----:B------:R-:W-:Y:S01]  /*15690*/  BSSY B0, `(.L_x_423) ;  /* 0x000004b000007945 */ /* 0x000fe20003800000 */
[C---:B------:R-:W-:Y:S01]  /*156a0*/  LOP3.LUT P3, RZ, R121.reuse, 0x3, RZ, 0xc0, !PT ;  /* 0x0000000379ff7812 */ /* 0x040fe2000786c0ff */
[----:B------:R-:W-:Y:S01]  /*156b0*/  IMAD.IADD R0, R121, 0x1, -R0 ;  /* 0x0000000179007824 */ /* 0x000fe200078e0a00 */
[----:B------:R-:W-:Y:S01]  /*156c0*/  @!UP0 USHF.R.S32.HI UR4, URZ, 0x1f, UR12 ;  /* 0x0000001f3f048899 */ /* 0x000fe2000801140c */
[----:B------:R-:W-:Y:S01]  /*156d0*/  ISETP.GE.AND P4, PT, R8, UR16, PT ;  /* 0x0000001008007c0c */ /* 0x000fe2000bf86270 */
[----:B------:R-:W-:Y:S01]  /*156e0*/  @UP0 ULDC.64 UR10, c[0x0][0x298] ;  /* 0x0000a600000a0ab9 */ /* 0x000fe20000000a00 */
[----:B------:R-:W-:Y:S01]  /*156f0*/  @!UP0 ULDC.64 UR6, c[0x0][0x290] ;  /* 0x0000a40000068ab9 */ /* 0x000fe20000000a00 */
[----:B------:R-:W-:Y:S01]  /*15700*/  @UP0 UIMAD.WIDE.U32 UR18, UR28, UR10, URZ ;  /* 0x0000000a1c1202a5 */ /* 0x000fe2000f8e003f */
[----:B------:R-:W-:Y:S01]  /*15710*/  IMAD.SHL.U32 R0, R0, 0x8, RZ ;  /* 0x0000000800007824 */ /* 0x000fe200078e00ff */
[----:B------:R-:W-:Y:S01]  /*15720*/  @!UP0 UIMAD UR10, UR4, UR6, URZ ;  /* 0x00000006040a82a4 */ /* 0x000fe2000f8e023f */
[--C-:B------:R-:W-:Y:S01]  /*15730*/  SHF.R.S32.HI R9, RZ, 0x1f, R8.reuse ;  /* 0x0000001fff097819 */ /* 0x100fe20000011408 */
[----:B------:R-:W-:Y:S01]  /*15740*/  @!UP0 UIMAD.WIDE.U32 UR20, UR12, UR6, URZ ;  /* 0x000000060c1482a5 */ /* 0x000fe2000f8e003f */
[C---:B------:R-:W-:Y:S01]  /*15750*/  VIADD R5, R8.reuse, 0x20 ;  /* 0x0000002008057836 */ /* 0x040fe20000000000 */
[----:B------:R-:W-:Y:S01]  /*15760*/  @!UP0 UIMAD UR10, UR12, UR7, UR10 ;  /* 0x000000070c0a82a4 */ /* 0x000fe2000f8e020a */
[C---:B------:R-:W-:Y:S01]  /*15770*/  VIADD R4, R8.reuse, 0x40 ;  /* 0x0000004008047836 */ /* 0x040fe20000000000 */
[----:B------:R-:W-:Y:S01]  /*15780*/  @UP3 ULDC.64 UR4, c[0x0][0x2c0] ;  /* 0x0000b00000043ab9 */ /* 0x000fe20000000a00 */
[----:B------:R-:W-:Y:S01]  /*15790*/  @UP0 UIMAD UR11, UR28, UR11, UR19 ;  /* 0x0000000b1c0b02a4 */ /* 0x000fe2000f8e0213 */
[----:B------:R-:W-:Y:S01]  /*157a0*/  ISETP.GE.OR P6, PT, R8, UR16, P3 ;  /* 0x0000001008007c0c */ /* 0x000fe20009fc6670 */
[----:B------:R-:W-:Y:S01]  /*157b0*/  ULDC.U8 UR7, c[0x0][0x3d8] ;  /* 0x0000f60000077ab9 */ /* 0x000fe20000000000 */
[----:B------:R-:W-:Y:S01]  /*157c0*/  USHF.R.S32.HI UR6, URZ, 0x1f, UR9 ;  /* 0x0000001f3f067899 */ /* 0x000fe20008011409 */
[----:B------:R-:W-:Y:S01]  /*157d0*/  ISETP.GE.AND P2, PT, R4, UR16, PT ;  /* 0x0000001004007c0c */ /* 0x000fe2000bf46270 */
[----:B------:R-:W-:Y:S01]  /*157e0*/  @!UP0 UIADD3 UR11, UR21, UR10, URZ ;  /* 0x0000000a150b8290 */ /* 0x000fe2000fffe03f */
[C---:B------:R-:W-:Y:S01]  /*157f0*/  ISETP.GE.OR P5, PT, R5.reuse, UR16, P3 ;  /* 0x0000001005007c0c */ /* 0x040fe20009fa6670 */
[----:B------:R-:W-:Y:S01]  /*15800*/  @!UP0 UMOV UR18, UR20 ;  /* 0x0000001400128c82 */ /* 0x000fe20008000000 */
[----:B------:R-:W-:Y:S01]  /*15810*/  @UP3 UIMAD UR13, UR5, UR4, URZ ;  /* 0x00000004050d32a4 */ /* 0x000fe2000f8e023f */
[----:B------:R-:W-:Y:S01]  /*15820*/  IADD3 R2, P0, R0, UR18, RZ ;  /* 0x0000001200027c10 */ /* 0x000fe2000ff1e0ff */
[----:B------:R-:W-:Y:S01]  /*15830*/  UISETP.NE.AND UP0, UPT, UR7, URZ, !UP3 ;  /* 0x0000003f0700728c */ /* 0x000fe2000df05270 */
[----:B-1----:R-:W-:Y:S01]  /*15840*/  IMAD.WIDE R6, R6, 0x80, R8 ;  /* 0x0000008006067825 */ /* 0x002fe200078e0208 */
[----:B------:R-:W-:Y:S01]  /*15850*/  ULDC.64 UR4, c[0x0][0x2a0] ;  /* 0x0000a80000047ab9 */ /* 0x000fe20000000a00 */
[----:B------:R-:W-:Y:S01]  /*15860*/  UISETP.NE.AND UP2, UPT, UR7, URZ, UPT ;  /* 0x0000003f0700728c */ /* 0x000fe2000bf45270 */
[----:B------:R-:W-:Y:S01]  /*15870*/  LEA.HI.X.SX32 R3, R0, UR11, 0x1, P0 ;  /* 0x0000000b00037c11 */ /* 0x000fe200080f0eff */
[----:B------:R-:W-:Y:S01]  /*15880*/  UIMAD UR6, UR6, UR4, URZ ;  /* 0x00000004060672a4 */ /* 0x000fe2000f8e023f */
[----:B------:R-:W-:Y:S01]  /*15890*/  IMAD.U32 R10, RZ, RZ, UR4 ;  /* 0x00000004ff0a7e24 */ /* 0x000fe2000f8e00ff */
[----:B------:R-:W-:Y:S01]  /*158a0*/  UISETP.EQ.AND UP2, UPT, UR8, URZ, UP2 ;  /* 0x0000003f0800728c */ /* 0x000fe20009742270 */
[----:B------:R-:W-:Y:S01]  /*158b0*/  VIADD R0, R8, 0x60 ;  /* 0x0000006008007836 */ /* 0x000fe20000000000 */
[----:B------:R-:W-:Y:S01]  /*158c0*/  UIMAD UR5, UR9, UR5, UR6 ;  /* 0x00000005090572a4 */ /* 0x000fe2000f8e0206 */
[----:B------:R-:W-:Y:S01]  /*158d0*/  IMAD.WIDE.U32 R10, R10, UR9, R2 ;  /* 0x000000090a0a7c25 */ /* 0x000fe2000f8e0002 */
[----:B------:R-:W-:Y:S01]  /*158e0*/  UISETP.NE.OR UP1, UPT, UR28, -0x1, !UP2 ;  /* 0xffffffff1c00788c */ /* 0x000fe2000d725670 */
[----:B------:R-:W-:Y:S01]  /*158f0*/  ISETP.GE.AND P0, PT, R5, UR16, PT ;  /* 0x0000001005007c0c */ /* 0x000fe2000bf06270 */
[----:B------:R-:W-:Y:S01]  /*15900*/  @!UP3 ULDC UR6, c[0x0][0x2c4] ;  /* 0x0000b1000006bab9 */ /* 0x000fe20000000800 */
[----:B------:R-:W-:Y:S01]  /*15910*/  @UP0 ULDC UR6, c[0x0][0x2e4] ;  /* 0x0000b90000060ab9 */ /* 0x000fe20000000800 */
[----:B------:R-:W-:Y:S01]  /*15920*/  @UP3 UMOV UR8, 0x1 ;  /* 0x0000000100083882 */ /* 0x000fe20000000000 */
[----:B------:R-:W-:Y:S01]  /*15930*/  @!UP3 UIMAD UR8, UR6, UR17, URZ ;  /* 0x000000110608b2a4 */ /* 0x000fe2000f8e023f */
[----:B------:R-:W-:Y:S01]  /*15940*/  VIADD R13, R11, UR5 ;  /* 0x000000050b0d7c36 */ /* 0x000fe20008000000 */
[----:B------:R-:W-:Y:S01]  /*15950*/  @UP2 ULDC UR7, c[0x0][0x2c4] ;  /* 0x0000b10000072ab9 */ /* 0x000fe20000000800 */
[----:B------:R-:W-:Y:S01]  /*15960*/  @UP3 ULDC UR4, c[0x0][0x2c0] ;  /* 0x0000b00000043ab9 */ /* 0x000fe20000000800 */
[----:B------:R-:W-:Y:S01]  /*15970*/  UIMAD UR8, UR12, UR8, URZ ;  /* 0x000000080c0872a4 */ /* 0x000fe2000f8e023f */
[----:B------:R-:W-:Y:S01]  /*15980*/  ISETP.GE.AND P1, PT, R0, UR16, PT ;  /* 0x0000001000007c0c */ /* 0x000fe2000bf26270 */
[----:B------:R-:W-:-:S02]  /*15990*/  @!UP1 UIMAD UR28, UR12, UR7, URZ ;  /* 0x000000070c1c92a4 */ /* 0x000fc4000f8e023f */
[----:B------:R-:W-:Y:S01]  /*159a0*/  USEL UR8, UR8, URZ, !UP2 ;  /* 0x0000003f08087287 */ /* 0x000fe2000d000000 */
[----:B------:R-:W-:Y:S01]  /*159b0*/  @!UP3 UMOV UR13, UR6 ;  /* 0x00000006000dbc82 */ /* 0x000fe20008000000 */
[----:B------:R-:W-:Y:S02]  /*159c0*/  @!UP3 UMOV UR4, 0x1 ;  /* 0x000000010004b882 */ /* 0x000fe40000000000 */
[----:B------:R-:W-:Y:S02]  /*159d0*/  UIMAD UR9, UR9, UR13, UR8 ;  /* 0x0000000d090972a4 */ /* 0x000fe4000f8e0208 */
[----:B------:R-:W-:Y:S01]  /*159e0*/  UIMAD UR14, UR14, UR4, URZ ;  /* 0x000000040e0e72a4 */ /* 0x000fe2000f8e023f */
[----:B------:R-:W-:Y:S01]  /*159f0*/  @!UP2 UMOV UR10, URZ ;  /* 0x0000003f000aac82 */ /* 0x000fe20008000000 */
[----:B------:R-:W-:Y:S01]  /*15a00*/  @UP2 UMOV UR10, UR28 ;  /* 0x0000001c000a2c82 */ /* 0x000fe20008000000 */
[----:B------:R-:W-:Y:S01]  /*15a10*/  @!UP2 UMOV UR11, URZ ;  /* 0x0000003f000bac82 */ /* 0x000fe20008000000 */
[----:B------:R-:W-:-:S02]  /*15a20*/  USHF.R.S32.HI UR6, URZ, 0x1f, UR9 ;  /* 0x0000001f3f067899 */ /* 0x000fc40008011409 */
[----:B------:R-:W-:Y:S02]  /*15a30*/  @UP2 USHF.R.S32.HI UR11, URZ, 0x1f, UR28 ;  /* 0x0000001f3f0b2899 */ /* 0x000fe4000801141c */
        /* <DEDUP_REMOVED lines=16> */
.L_x_424:
[----:B------:R-:W-:Y:S05]  /*15b40*/  BSYNC B0 ;  /* 0x0000000000007941 */ /* 0x000fea0003800000 */
.L_x_423:
        /* <DEDUP_REMOVED lines=19> */
.L_x_426:
[----:B------:R-:W-:Y:S05]  /*15c80*/  BSYNC B0 ;  /* 0x0000000000007941 */ /* 0x000fea0003800000 */
.L_x_425:
        /* <DEDUP_REMOVED lines=17> */
.L_x_428:
[----:B------:R-:W-:Y:S05]  /*15da0*/  BSYNC B0 ;  /* 0x0000000000007941 */ /* 0x000fea0003800000 */
.L_x_427:
        /* <DEDUP_REMOVED lines=17> */
.L_x_430:
[----:B------:R-:W-:Y:S05]  /*15ec0*/  BSYNC B0 ;  /* 0x0000000000007941 */ /* 0x000fea0003800000 */
.L_x_429:
        /* <DEDUP_REMOVED lines=10> */
.L_x_432:
[----:B------:R-:W-:Y:S05]  /*15f70*/  BSYNC B0 ;  /* 0x0000000000007941 */ /* 0x000fea0003800000 */
.L_x_431:
        /* <DEDUP_REMOVED lines=10> */
.L_x_434:
[----:B------:R-:W-:Y:S05]  /*16020*/  BSYNC B0 ;  /* 0x0000000000007941 */ /* 0x000fea0003800000 */
.L_x_433:
        /* <DEDUP_REMOVED lines=10> */
.L_x_436:
[----:B------:R-:W-:Y:S05]  /*160d0*/  BSYNC B0 ;  /* 0x0000000000007941 */ /* 0x000fea0003800000 */
.L_x_435:
[----:B------:R-:W-:Y:S05]  /*160e0*/  @P3 EXIT ;  /* 0x000000000000394d */ /* 0x000fea0003800000 */
[----:B------:R-:W-:Y:S01]  /*160f0*/  IMAD R0, R0, UR4, RZ ;  /* 0x0000000400007c24 */ /* 0x000fe2000f8e02ff */
[----:B------:R-:W-:-:S04]  /*16100*/  ULDC.64 UR6, c[0x0][0x2b0] ;  /* 0x0000ac0000067ab9 */ /* 0x000fc80000000a00 */
[----:B----4-:R-:W-:-:S04]  /*16110*/  IADD3 R2, P0, R0, UR9, RZ ;  /* 0x0000000900027c10 */ /* 0x010fc8000ff1e0ff */
[----:B------:R-:W-:Y:S02]  /*16120*/  LEA.HI.X.SX32 R0, R0, UR8, 0x1, P0 ;  /* 0x0000000800007c11 */ /* 0x000fe400080f0eff */
[----:B------:R-:W-:-:S04]  /*16130*/  LEA R4, P0, R2, UR6, 0x2 ;  /* 0x0000000602047c11 */ /* 0x000fc8000f8010ff */
[----:B------:R-:W-:Y:S01]  /*16140*/  LEA.HI.X R5, R2, UR7, R0, 0x2, P0 ;  /* 0x0000000702057c11 */ /* 0x000fe200080f1400 */
[----:B------:R-:W-:-:S05]  /*16150*/  IMAD.MOV.U32 R0, RZ, RZ, 0x7f800000 ;  /* 0x7f800000ff007424 */ /* 0x000fca00078e00ff */
[----:B------:R-:W-:Y:S01]  /*16160*/  STG.E desc[UR30][R4.64], R0 ;  /* 0x0000000004007986 */ /* 0x000fe2000c10191e */
[----:B------:R-:W-:Y:S05]  /*16170*/  EXIT ;  /* 0x000000000000794d */ /* 0x000fea0003800000 */
.L_x_437:
        /* <DEDUP_REMOVED lines=16> */
.L_x_1152:


//--------------------- .text._ZN5flash16flash_fwd_kernelI23Flash_fwd_kernel_traitsILi96ELi128ELi64ELi4ELb0ELb0EN7cutlass10bfloat16_tE19Flash_kernel_traitsILi96ELi128ELi64ELi4ES3_EELb0ELb1ELb0ELb0ELb0ELb1ELb1ELb0EEEvNS_16Flash_fwd_paramsE --------------------------
	.section	.text._ZN5flash16flash_fwd_kernelI23Flash_fwd_kernel_traitsILi96ELi128ELi64ELi4ELb0ELb0EN7cutlass10bfloat16_tE19Flash_kernel_traitsILi96ELi128ELi64ELi4ES3_EELb0ELb1ELb0ELb0ELb0ELb1ELb1ELb0EEEvNS_16Flash_fwd_paramsE,"ax",@progbits
	.align	128
        .global         _ZN5flash16flash_fwd_kernelI23Flash_fwd_kernel_traitsILi96ELi128ELi64ELi4ELb0ELb0EN7cutlass10bfloat16_tE19Flash_kernel_traitsILi96ELi128ELi64ELi4ES3_EELb0ELb1ELb0ELb0ELb0ELb1ELb1ELb0EEEvNS_16Flash_fwd_paramsE
        .type           _ZN5flash16flash_fwd_kernelI23Flash_fwd_kernel_traitsILi96ELi128ELi64ELi4ELb0ELb0EN7cutlass10bfloat16_tE19Flash_kernel_traitsILi96ELi128ELi64ELi4ES3_EELb0ELb1ELb0ELb0ELb0ELb1ELb1ELb0EEEvNS_16Flash_fwd_paramsE,@function
        .size           _ZN5flash16flash_fwd_kernelI23Flash_fwd_kernel_traitsILi96ELi128ELi64ELi4ELb0ELb0EN7cutlass10bfloat16_tE19Flash_kernel_traitsILi96ELi128ELi64ELi4ES3_EELb0ELb1ELb0ELb0ELb0ELb1ELb1ELb0EEEvNS_16Flash_fwd_paramsE,(.L_x_1153 - _ZN5flash16flash_fwd_kernelI23Flash_fwd_kernel_traitsILi96ELi128ELi64ELi4ELb0ELb0EN7cutlass10bfloat16_tE19Flash_kernel_traitsILi96ELi128ELi64ELi4ES3_EELb0ELb1ELb0ELb0ELb0ELb1ELb1ELb0EEEvNS_16Flash_fwd_paramsE)
        .other          _ZN5flash16flash_fwd_kernelI23Flash_fwd_kernel_traitsILi96ELi128ELi64ELi4ELb0ELb0EN7cutlass10bfloat16_tE19Flash_kernel_traitsILi96ELi128ELi64ELi4ES3_EELb0ELb1ELb0ELb0ELb0ELb1ELb1ELb0EEEvNS_16Flash_fwd_paramsE,@"STO_CUDA_ENTRY STV_DEFAULT"
_ZN5flash16flash_fwd_kernelI23Flash_fwd_kernel_traitsILi96ELi128ELi64ELi4ELb0ELb0EN7cutlass10bfloat16_tE19Flash_kernel_traitsILi96ELi128ELi64ELi4ES3_EELb0ELb1ELb0ELb0ELb0ELb1ELb1ELb0EEEvNS_16Flash_fwd_paramsE:
.text._ZN5flash16flash_fwd_kernelI23Flash_fwd_kernel_traitsILi96ELi128ELi64ELi4ELb0ELb0EN7cutlass10bfloat16_tE19Flash_kernel_traitsILi96ELi128ELi64ELi4ES3_EELb0ELb1ELb0ELb0ELb0ELb1ELb1ELb0EEEvNS_16Flash_fwd_paramsE:
[----:B------:R-:W1:Y:S08]  /*0000*/  LDC R1, c[0x0][0x28] ;  /* 0x00000a00ff017b82 */ /* 0x000e700000000800 */
[----:B------:R-:W2:Y:S01]  /*0010*/  LDC.64 R4, c[0x0][0x2f0] ;  /* 0x0000bc00ff047b82 */ /* 0x000ea20000000a00 */
[----:B------:R-:W3:Y:S01]  /*0020*/  S2R R39, SR_CTAID.Y ;  /* 0x0000000000277919 */ /* 0x000ee20000002600 */
[----:B------:R-:W-:Y:S01]  /*0030*/  IMAD.MOV.U32 R12, RZ, RZ, -0x1 ;  /* 0xffffffffff0c7424 */ /* 0x000fe200078e00ff */
[----:B------:R-:W-:Y:S01]  /*0040*/  ULDC.64 UR12, c[0x0][0x208] ;  /* 0x00008200000c7ab9 */ /* 0x000fe20000000a00 */
[----:B-1----:R-:W-:-:S04]  /*0050*/  VIADD R1, R1, 0xffffff78 ;  /* 0xffffff7801017836 */ /* 0x002fc80000000000 */
[----:B------:R-:W1:Y:S08]  /*0060*/  LDC.64 R2, c[0x0][0x300] ;  /* 0x0000c000ff027b82 */ /* 0x000e700000000a00 */
[----:B------:R-:W3:Y:S01]  /*0070*/  LDC.64 R6, c[0x0][0x2f0] ;  /* 0x0000bc00ff067b82 */ /* 0x000ee20000000a00 */
[----:B--2---:R-:W-:-:S07]  /*0080*/  ISETP.NE.U32.AND P2, PT, R4, RZ, PT ;  /* 0x000000ff0400720c */ /* 0x004fce0003f45070 */
[----:B------:R-:W2:Y:S01]  /*0090*/  LDC.U8 R10, c[0x0][0x3c2] ;  /* 0x0000f080ff0a7b82 */ /* 0x000ea20000000000 */
[----:B------:R-:W-:Y:S02]  /*00a0*/  ISETP.NE.AND.EX P2, PT, R5, RZ, PT, P2 ;  /* 0x000000ff0500720c */ /* 0x000fe40003f45320 */
[----:B-1----:R-:W-:-:S05]  /*00b0*/  ISETP.NE.U32.AND P1, PT, R2, RZ, PT ;  /* 0x000000ff0200720c */ /* 0x002fca0003f25070 */
[----:B------:R-:W1:Y:S01]  /*00c0*/  LDC.64 R8, c[0x0][0x2f8] ;  /* 0x0000be00ff087b82 */ /* 0x000e620000000a00 */
[----:B------:R-:W-:Y:S01]  /*00d0*/  ISETP.NE.AND.EX P1, PT, R3, RZ, PT, P1 ;  /* 0x000000ff0300720c */ /* 0x000fe20003f25310 */
[----:B---3--:R-:W-:-:S06]  /*00e0*/  IMAD.WIDE R4, R39, 0x4, R6 ;  /* 0x0000000427047825 */ /* 0x008fcc00078e0206 */
[----:B------:R-:W3:Y:S01]  /*00f0*/  LDC.64 R2, c[0x0][0x2f8] ;  /* 0x0000be00ff027b82 */ /* 0x000ee20000000a00 */
[----:B------:R-:W4:Y:S04]  /*0100*/  @P2 LDG.E R12, desc[UR12][R4.64] ;  /* 0x0000000c040c2981 */ /* 0x000f28000c1e1900 */
[----:B------:R2:W4:Y:S03]  /*0110*/  @P2 LDG.E R0, desc[UR12][R4.64+0x4] ;  /* 0x0000040c04002981 */ /* 0x000526000c1e1900 */
[----:B------:R-:W2:Y:S01]  /*0120*/  @P1 LDC.64 R6, c[0x0][0x300] ;  /* 0x0000c000ff061b82 */ /* 0x000ea20000000a00 */
[----:B------:R-:W-:Y:S02]  /*0130*/  IMAD.MOV.U32 R13, RZ, RZ, RZ ;  /* 0x000000ffff0d7224 */ /* 0x000fe400078e00ff */
[----:B--2---:R-:W-:-:S05]  /*0140*/  @P1 IMAD.WIDE R4, R39, 0x4, R6 ;  /* 0x0000000427041825 */ /* 0x004fca00078e0206 */
[----:B------:R2:W5:Y:S01]  /*0150*/  @P1 LDG.E R13, desc[UR12][R4.64] ;  /* 0x0000000c040d1981 */ /* 0x000562000c1e1900 */
[----:B------:R-:W-:Y:S02]  /*0160*/  ISETP.NE.AND P3, PT, R10, RZ, PT ;  /* 0x000000ff0a00720c */ /* 0x000fe40003f65270 */
[----:B---3--:R-:W-:-:S04]  /*0170*/  ISETP.EQ.U32.AND P0, PT, R2, RZ, PT ;  /* 0x000000ff0200720c */ /* 0x008fc80003f02070 */
[----:B------:R-:W-:Y:S01]  /*0180*/  ISETP.EQ.OR.EX P0, PT, R3, RZ, !P3, P0 ;  /* 0x000000ff0300720c */ /* 0x000fe20005f02700 */
[----:B------:R-:W-:Y:S02]  /*0190*/  IMAD.MOV.U32 R34, RZ, RZ, -0x1 ;  /* 0xffffffffff227424 */ /* 0x000fe400078e00ff */
[----:B-1----:R-:W-:Y:S01]  /*01a0*/  IMAD.WIDE R6, R39, 0x4, R8 ;  /* 0x0000000427067825 */ /* 0x002fe200078e0208 */
[----:B------:R-:W1:Y:S01]  /*01b0*/  S2R R19, SR_CTAID.X ;  /* 0x0000000000137919 */ /* 0x000e620000002500 */
[----:B------:R-:W3:Y:S08]  /*01c0*/  S2R R22, SR_CTAID.Z ;  /* 0x0000000000167919 */ /* 0x000ef00000002700 */
[----:B------:R2:W5:Y:S01]  /*01d0*/  @!P0 LDG.E R34, desc[UR12][R6.64] ;  /* 0x0000000c06228981 */ /* 0x000562000c1e1900 */
[----:B------:R-:W-:-:S04]  /*01e0*/  ISETP.NE.U32.AND P0, PT, R2, RZ, PT ;  /* 0x000000ff0200720c */ /* 0x000fc80003f05070 */
[----:B------:R-:W-:Y:S01]  /*01f0*/  ISETP.NE.AND.EX P0, PT, R3, RZ, PT, P0 ;  /* 0x000000ff0300720c */ /* 0x000fe20003f05300 */
[----:B----4-:R-:W-:Y:S01]  /*0200*/  @P2 IMAD.IADD R130, R0, 0x1, -R12 ;  /* 0x0000000100822824 */ /* 0x010fe200078e0a0c */
[----:B------:R2:W-:Y:S05]  /*0210*/  STL [R1+0x68], R12 ;  /* 0x0000680c01007387 */ /* 0x0005ea0000100800 */
[----:B------:R-:W4:Y:S06]  /*0220*/  @!P2 LDC R130, c[0x0][0x2c4] ;  /* 0x0000b100ff82ab82 */ /* 0x000f2c0000000800 */
[----:B-1-3--:R-:W-:Y:S05]  /*0230*/  @!P0 BRA `(.L_x_438) ;  /* 0x0000000000108947 */ /* 0x00afea0003800000 */
[----:B------:R-:W2:Y:S02]  /*0240*/  @P3 LDG.E R0, desc[UR12][R6.64+0x4] ;  /* 0x0000040c06003981 */ /* 0x000ea4000c1e1900 */
[----:B--2--5:R-:W-:-:S06]  /*0250*/  @P3 IADD3 R4, R0, -R34, RZ ;  /* 0x8000002200043210 */ /* 0x024fcc0007ffe0ff */
[----:B------:R2:W5:Y:S01]  /*0260*/  @!P3 LDG.E R4, desc[UR12][R6.64] ;  /* 0x0000000c0604b981 */ /* 0x000562000c1e1900 */
[----:B------:R-:W-:Y:S05]  /*0270*/  BRA `(.L_x_439) ;  /* 0x0000000000047947 */ /* 0x000fea0003800000 */
.L_x_438:
[----:B--2---:R-:W1:Y:S02]  /*0280*/  LDC R4, c[0x0][0x2c8] ;  /* 0x0000b200ff047b82 */ /* 0x004e640000000800 */
.L_x_439:
[----:B------:R-:W3:Y:S02]  /*0290*/  LDC.64 R2, c[0x0][0x308] ;  /* 0x0000c200ff027b82 */ /* 0x000ee40000000a00 */
[----:B---3--:R-:W-:-:S04]  /*02a0*/  ISETP.NE.U32.AND P1, PT, R2, RZ, PT ;  /* 0x000000ff0200720c */ /* 0x008fc80003f25070 */
[----:B------:R-:W-:-:S13]  /*02b0*/  ISETP.NE.AND.EX P1, PT, R3, RZ, PT, P1 ;  /* 0x000000ff0300720c */ /* 0x000fda0003f25310 */
[----:B------:R-:W3:Y:S01]  /*02c0*/  @P1 LDC.64 R2, c[0x0][0x308] ;  /* 0x0000c200ff021b82 */ /* 0x000ee20000000a00 */
[----:B------:R-:W-:-:S07]  /*02d0*/  IMAD.SHL.U32 R160, R19, 0x80, RZ ;  /* 0x0000008013a07824 */ /* 0x000fce00078e00ff */
[----:B------:R-:W1:Y:S01]  /*02e0*/  @!P1 LDC R5, c[0x0][0x2cc] ;  /* 0x0000b300ff059b82 */ /* 0x000e620000000800 */
[----:B----4-:R-:W-:Y:S01]  /*02f0*/  ISETP.GT.AND P0, PT, R130, R160, PT ;  /* 0x000000a08200720c */ /* 0x010fe20003f04270 */
[----:B---3--:R-:W-:-:S05]  /*0300*/  @P1 IMAD.WIDE R2, R39, 0x4, R2 ;  /* 0x0000000427021825 */ /* 0x008fca00078e0202 */
[----:B------:R3:W5:Y:S01]  /*0310*/  @P1 LDG.E R0, desc[UR12][R2.64] ;  /* 0x0000000c02001981 */ /* 0x000762000c1e1900 */
[----:B------:R-:W4:Y:S06]  /*0320*/  @!P1 LDC.64 R2, c[0x0][0x318] ;  /* 0x0000c600ff029b82 */ /* 0x000f2c0000000a00 */
[----:B-1-3--:R-:W-:Y:S05]  /*0330*/  @!P0 EXIT ;  /* 0x000000000000894d */ /* 0x00afea0003800000 */
[----:B------:R-:W1:Y:S01]  /*0340*/  LDC R161, c[0x0][0x398] ;  /* 0x0000e600ffa17b82 */ /* 0x000e620000000800 */
[----:B----4-:R-:W-:Y:S01]  /*0350*/  @!P1 ISETP.NE.U32.AND P0, PT, R2, RZ, PT ;  /* 0x000000ff0200920c */ /* 0x010fe20003f05070 */
[----:B-----5:R-:W-:Y:S01]  /*0360*/  @P1 IMAD.IADD R128, R0, 0x1, -R13 ;  /* 0x0000000100801824 */ /* 0x020fe200078e0a0d */
[----:B------:R-:W3:Y:S02]  /*0370*/  S2R R158, SR_TID.X ;  /* 0x00000000009e7919 */ /* 0x000ee40000002100 */
[----:B------:R-:W-:-:S04]  /*0380*/  @!P1 ISETP.NE.AND.EX P0, PT, R3, RZ, PT, P0 ;  /* 0x000000ff0300920c */ /* 0x000fc80003f05300 */
[----:B------:R-:W-:-:S04]  /*0390*/  @!P1 SEL R0, R5, RZ, P0 ;  /* 0x000000ff05009207 */ /* 0x000fc80000000000 */
[----:B------:R-:W-:Y:S02]  /*03a0*/  @!P1 IADD3 R128, R0, R4, -R13 ;  /* 0x0000000400809210 */ /* 0x000fe40007ffe80d */
[----:B------:R-:W-:-:S03]  /*03b0*/  IADD3 R0, -R130, 0xbf, R160 ;  /* 0x000000bf82007810 */ /* 0x000fc60007ffe1a0 */
[----:B------:R-:W-:-:S05]  /*03c0*/  VIADD R2, R128, 0x3f ;  /* 0x0000003f80027836 */ /* 0x000fca0000000000 */
[----:B------:R-:W-:Y:S02]  /*03d0*/  SHF.R.S32.HI R3, RZ, 0x1f, R2 ;  /* 0x0000001fff037819 */ /* 0x000fe40000011402 */
[----:B-1----:R-:W-:Y:S02]  /*03e0*/  IADD3 R0, R0, R161, R128 ;  /* 0x000000a100007210 */ /* 0x002fe40007ffe080 */
[----:B------:R-:W-:Y:S02]  /*03f0*/  LEA.HI R2, R3, R2, RZ, 0x6 ;  /* 0x0000000203027211 */ /* 0x000fe400078f30ff */
[----:B------:R-:W-:Y:S02]  /*0400*/  SHF.R.S32.HI R4, RZ, 0x1f, R0 ;  /* 0x0000001fff047819 */ /* 0x000fe40000011400 */
[----:B------:R-:W-:Y:S02]  /*0410*/  SHF.R.S32.HI R2, RZ, 0x6, R2 ;  /* 0x00000006ff027819 */ /* 0x000fe40000011402 */
[----:B------:R-:W-:-:S04]  /*0420*/  LEA.HI R0, R4, R0, RZ, 0x6 ;  /* 0x0000000004007211 */ /* 0x000fc800078f30ff */
[----:B------:R-:W-:-:S04]  /*0430*/  SHF.R.S32.HI R0, RZ, 0x6, R0 ;  /* 0x00000006ff007819 */ /* 0x000fc80000011400 */
[----:B------:R-:W-:-:S04]  /*0440*/  VIMNMX R166, R2, R0, PT ;  /* 0x0000000002a67248 */ /* 0x000fc80003fe0100 */
[----:B------:R-:W-:Y:S01]  /*0450*/  ISETP.GE.AND P0, PT, R166, 0x1, PT ;  /* 0x00000001a600780c */ /* 0x000fe20003f06270 */
[----:B------:R1:W-:-:S12]  /*0460*/  STL [R1+0xc], R166 ;  /* 0x00000ca601007387 */ /* 0x0003d80000100800 */
[----:B---3--:R-:W-:Y:S05]  /*0470*/  @!P0 BRA `(.L_x_440) ;  /* 0x0000013400e08947 */ /* 0x008fea0003800000 */
[----:B------:R-:W3:Y:S01]  /*0480*/  LDC R18, c[0x0][0x278] ;  /* 0x00009e00ff127b82 */ /* 0x000ee20000000800 */
[----:B------:R-:W-:Y:S01]  /*0490*/  ISETP.NE.AND P2, PT, R12, -0x1, PT ;  /* 0xffffffff0c00780c */ /* 0x000fe20003f45270 */
[----:B------:R-:W-:Y:S01]  /*04a0*/  IMAD.IADD R16, R130, 0x1, -R160 ;  /* 0x0000000182107824 */ /* 0x000fe200078e0aa0 */
[----:B------:R-:W-:Y:S01]  /*04b0*/  IABS R4, R22 ;  /* 0x0000001600047213 */ /* 0x000fe20000000000 */
[----:B------:R-:W-:Y:S01]  /*04c0*/  ULDC.64 UR4, c[0x0][0x258] ;  /* 0x0000960000047ab9 */ /* 0x000fe20000000a00 */
[----:B------:R-:W-:Y:S01]  /*04d0*/  SHF.R.S32.HI R36, RZ, 0x1f, R158 ;  /* 0x0000001fff247819 */ /* 0x000fe2000001149e */
[----:B------:R-:W-:Y:S01]  /*04e0*/  VIADD R198, R166, 0xffffffff ;  /* 0xffffffffa6c67836 */ /* 0x000fe20000000000 */
[----:B------:R4:W-:Y:S02]  /*04f0*/  STL [R1+0x6c], R16 ;  /* 0x00006c1001007387 */ /* 0x0009e40000100800 */
[CC--:B------:R-:W-:Y:S02]  /*0500*/  LEA.HI R20, R36.reuse, R158.reuse, RZ, 0x2 ;  /* 0x0000009e24147211 */ /* 0x0c0fe400078f10ff */
[----:B------:R-:W-:-:S02]  /*0510*/  LEA.HI R37, R36, R158, RZ, 0x3 ;  /* 0x0000009e24257211 */ /* 0x000fc400078f18ff */
[----:B------:R-:W-:Y:S01]  /*0520*/  SHF.R.S32.HI R8, RZ, 0x2, R20 ;  /* 0x00000002ff087819 */ /* 0x000fe20000011414 */
[----:B--2---:R-:W2:Y:S01]  /*0530*/  @!P2 LDC.64 R6, c[0x0][0x228] ;  /* 0x00008a00ff06ab82 */ /* 0x004ea20000000a00 */
[----:B------:R-:W-:Y:S02]  /*0540*/  SHF.R.S32.HI R38, RZ, 0x3, R37 ;  /* 0x00000003ff267819 */ /* 0x000fe40000011425 */
[----:B------:R-:W-:Y:S01]  /*0550*/  LEA.HI R159, R36, R158, RZ, 0x5 ;  /* 0x0000009e249f7211 */ /* 0x000fe200078f28ff */
[----:B------:R-:W-:-:S03]  /*0560*/  VIADD R24, R8, 0x20 ;  /* 0x0000002008187836 */ /* 0x000fc60000000000 */
[----:B------:R-:W-:Y:S01]  /*0570*/  SHF.R.S32.HI R157, RZ, 0x5, R159 ;  /* 0x00000005ff9d7819 */ /* 0x000fe2000001149f */
[----:B------:R-:W5:Y:S01]  /*0580*/  @P2 LDC.64 R10, c[0x0][0x240] ;  /* 0x00009000ff0a2b82 */ /* 0x000f620000000a00 */
[----:B------:R-:W-:Y:S02]  /*0590*/  ISETP.GE.AND P3, PT, R24, R16, PT ;  /* 0x000000101800720c */ /* 0x000fe40003f66270 */
[----:B---3--:R-:W-:-:S05]  /*05a0*/  IABS R0, R18 ;  /* 0x0000001200007213 */ /* 0x008fca0000000000 */
[----:B------:R-:W-:-:S04]  /*05b0*/  IMAD.MOV.U32 R14, RZ, RZ, R0 ;  /* 0x000000ffff0e7224 */ /* 0x000fc800078e0000 */
[----:B------:R-:W3:Y:S02]  /*05c0*/  I2F.RP R2, R14 ;  /* 0x0000000e00027306 */ /* 0x000ee40000209400 */
[----:B------:R-:W1:Y:S06]  /*05d0*/  @!P3 LDC.64 R30, c[0x0][0x210] ;  /* 0x00008400ff1ebb82 */ /* 0x000e6c0000000a00 */
[----:B---3--:R-:W3:Y:S02]  /*05e0*/  MUFU.RCP R2, R2 ;  /* 0x0000000200027308 */ /* 0x008ee40000001000 */
[----:B---3--:R-:W-:-:S06]  /*05f0*/  VIADD R2, R2, 0xffffffe ;  /* 0x0ffffffe02027836 */ /* 0x008fcc0000000000 */
[----:B------:R-:W3:Y:S02]  /*0600*/  F2I.FTZ.U32.TRUNC.NTZ R3, R2 ;  /* 0x0000000200037305 */ /* 0x000ee4000021f000 */
[----:B---3--:R-:W-:Y:S02]  /*0610*/  IMAD.MOV R0, RZ, RZ, -R3 ;  /* 0x000000ffff007224 */ /* 0x008fe400078e0a03 */
[----:B------:R-:W-:Y:S02]  /*0620*/  IMAD.MOV.U32 R2, RZ, RZ, RZ ;  /* 0x000000ffff027224 */ /* 0x000fe400078e00ff */
[----:B------:R-:W-:-:S04]  /*0630*/  IMAD R0, R0, R14, RZ ;  /* 0x0000000e00007224 */ /* 0x000fc800078e02ff */
[----:B------:R-:W-:Y:S01]  /*0640*/  IMAD.HI.U32 R2, R3, R0, R2 ;  /* 0x0000000003027227 */ /* 0x000fe200078e0002 */
[----:B------:R-:W-:-:S05]  /*0650*/  @!P2 SHF.R.S32.HI R3, RZ, 0x1f, R39 ;  /* 0x0000001fff03a819 */ /* 0x000fca0000011427 */
[----:B------:R-:W-:Y:S01]  /*0660*/  IMAD.HI.U32 R5, R2, R4, RZ ;  /* 0x0000000402057227 */ /* 0x000fe200078e00ff */
[----:B------:R-:W-:-:S03]  /*0670*/  IADD3 R2, R8, 0x40, RZ ;  /* 0x0000004008027810 */ /* 0x000fc60007ffe0ff */
[----:B------:R-:W-:Y:S01]  /*0680*/  IMAD.MOV R0, RZ, RZ, -R5 ;  /* 0x000000ffff007224 */ /* 0x000fe200078e0a05 */
[----:B------:R-:W-:Y:S01]  /*0690*/  ISETP.GE.AND P1, PT, R2, R16, PT ;  /* 0x000000100200720c */ /* 0x000fe20003f26270 */
[----:B--2---:R-:W-:Y:S02]  /*06a0*/  @!P2 IMAD R3, R3, R6, RZ ;  /* 0x000000060303a224 */ /* 0x004fe400078e02ff */
[----:B------:R-:W-:Y:S02]  /*06b0*/  IMAD R0, R14, R0, R4 ;  /* 0x000000000e007224 */ /* 0x000fe400078e0204 */
[----:B------:R-:W-:Y:S02]  /*06c0*/  @!P2 IMAD R9, R39, R7, R3 ;  /* 0x000000072709a224 */ /* 0x000fe400078e0203 */
[----:B-----5:R-:W-:Y:S01]  /*06d0*/  @P2 IMAD.WIDE.U32 R2, R12, R10, RZ ;  /* 0x0000000a0c022225 */ /* 0x020fe200078e00ff */
[----:B------:R-:W-:-:S03]  /*06e0*/  ISETP.GT.U32.AND P4, PT, R14, R0, PT ;  /* 0x000000000e00720c */ /* 0x000fc60003f84070 */
[----:B------:R-:W-:-:S04]  /*06f0*/  @!P2 IMAD.WIDE.U32 R6, R39, R6, RZ ;  /* 0x000000062706a225 */ /* 0x000fc800078e00ff */
[----:B------:R-:W-:Y:S02]  /*0700*/  @P2 IMAD R12, R12, R11, R3 ;  /* 0x0000000b0c0c2224 */ /* 0x000fe400078e0203 */
[----:B------:R-:W-:Y:S01]  /*0710*/  @P2 IMAD.MOV.U32 R3, RZ, RZ, R2 ;  /* 0x000000ffff032224 */ /* 0x000fe200078e0002 */
[----:B------:R-:W-:Y:S01]  /*0720*/  LOP3.LUT R2, R22, R18, RZ, 0x3c, !PT ;  /* 0x0000001216027212 */ /* 0x000fe200078e3cff */
[----:B------:R-:W-:Y:S01]  /*0730*/  @!P2 IMAD.IADD R12, R7, 0x1, R9 ;  /* 0x00000001070ca824 */ /* 0x000fe200078e0209 */
[----:B------:R-:W-:Y:S01]  /*0740*/  @!P2 MOV R3, R6 ;  /* 0x000000060003a202 */ /* 0x000fe20000000f00 */
[----:B------:R-:W-:Y:S01]  /*0750*/  @!P4 IMAD.IADD R0, R0, 0x1, -R14 ;  /* 0x000000010000c824 */ /* 0x000fe200078e0a0e */
[C---:B------:R-:W-:Y:S01]  /*0760*/  ISETP.GE.AND P2, PT, R8.reuse, R16, PT ;  /* 0x000000100800720c */ /* 0x040fe20003f46270 */
[----:B------:R-:W-:Y:S01]  /*0770*/  VIADD R4, R8, 0x60 ;  /* 0x0000006008047836 */ /* 0x000fe20000000000 */
[----:B------:R-:W-:Y:S01]  /*0780*/  ISETP.GE.AND P5, PT, R2, RZ, PT ;  /* 0x000000ff0200720c */ /* 0x000fe20003fa6270 */
[----:B------:R-:W2:Y:S01]  /*0790*/  @!P3 LDC.64 R10, c[0x0][0x240] ;  /* 0x00009000ff0abb82 */ /* 0x000ea20000000a00 */
[----:B------:R-:W-:Y:S01]  /*07a0*/  LOP3.LUT R2, R20, 0xfffffffc, RZ, 0xc0, !PT ;  /* 0xfffffffc14027812 */ /* 0x000fe200078ec0ff */
[----:B------:R-:W3:Y:S01]  /*07b0*/  @!P3 S2R R7, SR_CgaCtaId ;  /* 0x000000000007b919 */ /* 0x000ee20000008800 */
[----:B------:R-:W-:Y:S01]  /*07c0*/  ISETP.GE.U32.AND P6, PT, R0, R14, PT ;  /* 0x0000000e0000720c */ /* 0x000fe20003fc6070 */
[----:B------:R-:W-:Y:S01]  /*07d0*/  IMAD.SHL.U32 R0, R38, 0x40, RZ ;  /* 0x0000004026007824 */ /* 0x000fe200078e00ff */
[----:B------:R-:W-:Y:S01]  /*07e0*/  ISETP.GE.AND P0, PT, R4, R16, PT ;  /* 0x000000100400720c */ /* 0x000fe20003f06270 */
[----:B------:R-:W-:Y:S01]  /*07f0*/  IMAD.IADD R2, R158, 0x1, -R2 ;  /* 0x000000019e027824 */ /* 0x000fe200078e0a02 */
[--C-:B------:R-:W-:Y:S01]  /*0800*/  SHF.R.S32.HI R9, RZ, 0x1f, R8.reuse ;  /* 0x0000001fff097819 */ /* 0x100fe20000011408 */
[----:B------:R-:W-:Y:S01]  /*0810*/  @!P4 VIADD R5, R5, 0x1 ;  /* 0x000000010505c836 */ /* 0x000fe20000000000 */
[----:B------:R-:W-:Y:S01]  /*0820*/  LOP3.LUT R0, R0, 0xc0, RZ, 0xc0, !PT ;  /* 0x000000c000007812 */ /* 0x000fe200078ec0ff */
[----:B------:R-:W-:Y:S01]  /*0830*/  IMAD.SHL.U32 R14, R2, 0x8, RZ ;  /* 0x00000008020e7824 */ /* 0x000fe200078e00ff */
[----:B----4-:R-:W4:Y:S01]  /*0840*/  @!P2 LDC.64 R16, c[0x0][0x240] ;  /* 0x00009000ff10ab82 */ /* 0x010f220000000a00 */
[----:B------:R-:W-:Y:S01]  /*0850*/  IMAD.WIDE R28, R19, 0x80, R8 ;  /* 0x00000080131c7825 */ /* 0x000fe200078e0208 */
[----:B------:R-:W-:-:S02]  /*0860*/  SHF.R.S32.HI R6, RZ, 0x1f, R22 ;  /* 0x0000001fff067819 */ /* 0x000fc40000011416 */
[----:B------:R-:W-:Y:S01]  /*0870*/  LOP3.LUT R4, R0, 0x18, R14, 0xf8, !PT ;  /* 0x0000001800047812 */ /* 0x000fe200078ef80e */
[----:B------:R-:W-:Y:S01]  /*0880*/  @P6 VIADD R5, R5, 0x1 ;  /* 0x0000000105056836 */ /* 0x000fe20000000000 */
[----:B------:R-:W-:Y:S01]  /*0890*/  SHF.R.U32.HI R0, RZ, 0x3, R0 ;  /* 0x00000003ff007819 */ /* 0x000fe20000011600 */
[----:B------:R-:W-:Y:S01]  /*08a0*/  IMAD R6, R6, UR4, RZ ;  /* 0x0000000406067c24 */ /* 0x000fe2000f8e02ff */
[----:B------:R-:W-:Y:S01]  /*08b0*/  SHF.R.S32.HI R15, RZ, 0x1f, R14 ;  /* 0x0000001fff0f7819 */ /* 0x000fe2000001140e */
[----:B------:R-:W-:Y:S01]  /*08c0*/  IMAD.MOV.U32 R26, RZ, RZ, R5 ;  /* 0x000000ffff1a7224 */ /* 0x000fe200078e0005 */
[----:B------:R-:W-:Y:S01]  /*08d0*/  IADD3 R2, P4, R14, R3, RZ ;  /* 0x000000030e027210 */ /* 0x000fe20007f9e0ff */
[----:B------:R-:W-:Y:S01]  /*08e0*/  IMAD R6, R22, UR5, R6 ;  /* 0x0000000516067c24 */ /* 0x000fe2000f8e0206 */
[----:B------:R-:W-:Y:S01]  /*08f0*/  ISETP.NE.AND P6, PT, R18, RZ, PT ;  /* 0x000000ff1200720c */ /* 0x000fe20003fc5270 */
[----:B------:R-:W-:Y:S01]  /*0900*/  @!P5 IMAD.MOV R26, RZ, RZ, -R26 ;  /* 0x000000ffff1ad224 */ /* 0x000fe200078e0a1a */
[----:B------:R-:W-:Y:S01]  /*0910*/  LOP3.LUT R25, R4, R0, RZ, 0x3c, !PT ;  /* 0x0000000004197212 */ /* 0x000fe200078e3cff */
[----:B------:R-:W5:Y:S01]  /*0920*/  @!P2 LDC.64 R32, c[0x0][0x210] ;  /* 0x00008400ff20ab82 */ /* 0x000f620000000a00 */
[----:B------:R-:W-:Y:S01]  /*0930*/  IADD3.X R3, R15, R12, RZ, P4, !PT ;  /* 0x0000000c0f037210 */ /* 0x000fe200027fe4ff */
[----:B------:R-:W-:Y:S01]  /*0940*/  UMOV UR5, 0x400 ;  /* 0x0000040000057882 */ /* 0x000fe20000000000 */
[----:B------:R-:W-:-:S02]  /*0950*/  @!P3 IADD3 R4, P4, R28, 0x20, RZ ;  /* 0x000000201c04b810 */ /* 0x000fc40007f9e0ff */
[----:B------:R-:W-:Y:S01]  /*0960*/  @!P3 MOV R5, 0x400 ;  /* 0x000004000005b802 */ /* 0x000fe20000000f00 */
[----:B------:R-:W-:Y:S02]  /*0970*/  IMAD.WIDE.U32 R22, R22, UR4, R2 ;  /* 0x0000000416167c25 */ /* 0x000fe4000f8e0002 */
[----:B------:R-:W1:Y:S01]  /*0980*/  S2UR UR4, SR_CgaCtaId ;  /* 0x00000000000479c3 */ /* 0x000e620000008800 */
[----:B---3--:R-:W-:Y:S01]  /*0990*/  @!P3 LEA R35, R7, R5, 0x18 ;  /* 0x000000050723b211 */ /* 0x008fe200078ec0ff */
[----:B------:R-:W-:Y:S01]  /*09a0*/  @!P3 IMAD.X R0, RZ, RZ, R29, P4 ;  /* 0x000000ffff00b224 */ /* 0x000fe200020e061d */
[----:B------:R-:W-:Y:S01]  /*09b0*/  @!P6 LOP3.LUT R26, RZ, R18, RZ, 0x33, !PT ;  /* 0x00000012ff1ae212 */ /* 0x000fe200078e33ff */
[----:B------:R-:W-:Y:S01]  /*09c0*/  IMAD.IADD R19, R23, 0x1, R6 ;  /* 0x0000000117137824 */ /* 0x000fe200078e0206 */
[----:B------:R-:W-:Y:S01]  /*09d0*/  @!P3 MOV R18, R22 ;  /* 0x000000160012b202 */ /* 0x000fe20000000f00 */
[----:B--2---:R-:W-:Y:S02]  /*09e0*/  @!P3 IMAD R0, R0, R10, RZ ;  /* 0x0000000a0000b224 */ /* 0x004fe400078e02ff */
[----:B------:R-:W-:-:S02]  /*09f0*/  @!P2 IMAD.MOV.U32 R5, RZ, RZ, R19 ;  /* 0x000000ffff05a224 */ /* 0x000fc400078e0013 */
[C---:B------:R-:W-:Y:S02]  /*0a00*/  @!P3 IMAD R6, R4.reuse, R11, R0 ;  /* 0x0000000b0406b224 */ /* 0x040fe400078e0200 */
[----:B----4-:R-:W-:Y:S02]  /*0a10*/  @!P2 IMAD R0, R29, R16, RZ ;  /* 0x000000101d00a224 */ /* 0x010fe400078e02ff */
[----:B------:R-:W-:-:S04]  /*0a20*/  @!P3 IMAD.WIDE.U32 R2, R4, R10, R18 ;  /* 0x0000000a0402b225 */ /* 0x000fc800078e0012 */
[----:B------:R-:W-:Y:S01]  /*0a30*/  @!P2 IMAD R10, R28, R17, R0 ;  /* 0x000000111c0aa224 */ /* 0x000fe200078e0200 */
[----:B------:R-:W-:Y:S01]  /*0a40*/  LEA.HI R0, R20, R8, RZ, 0x1 ;  /* 0x0000000814007211 */ /* 0x000fe200078f08ff */
[----:B------:R-:W-:Y:S01]  /*0a50*/  @!P2 IMAD.MOV.U32 R4, RZ, RZ, R22 ;  /* 0x000000ffff04a224 */ /* 0x000fe200078e0016 */
[----:B------:R-:W2:Y:S01]  /*0a60*/  @!P1 LDC.64 R20, c[0x0][0x240] ;  /* 0x00009000ff149b82 */ /* 0x000ea20000000a00 */
[----:B------:R-:W-:Y:S01]  /*0a70*/  @!P3 IMAD.IADD R3, R3, 0x1, R6 ;  /* 0x000000010303b824 */ /* 0x000fe200078e0206 */
[----:B------:R-:W-:Y:S01]  /*0a80*/  LOP3.LUT R0, R0, 0x7fffffe, RZ, 0xc0, !PT ;  /* 0x07fffffe00007812 */ /* 0x000fe200078ec0ff */
[----:B------:R-:W-:Y:S01]  /*0a90*/  IMAD R11, R198, -0x40, R128 ;  /* 0xffffffc0c60b7824 */ /* 0x000fe200078e0280 */
[----:B-1----:R-:W-:Y:S01]  /*0aa0*/  @!P3 LEA R6, P4, R2, R30, 0x1 ;  /* 0x0000001e0206b211 */ /* 0x002fe200078808ff */
[----:B------:R-:W-:Y:S01]  /*0ab0*/  @!P2 IMAD.WIDE.U32 R4, R28, R16, R4 ;  /* 0x000000101c04a225 */ /* 0x000fe200078e0004 */
[----:B------:R-:W-:Y:S01]  /*0ac0*/  ULEA UR4, UR4, UR5, 0x18 ;  /* 0x0000000504047291 */ /* 0x000fe2000f8ec03f */
[----:B------:R-:W1:Y:S01]  /*0ad0*/  @!P1 S2R R30, SR_CgaCtaId ;  /* 0x00000000001e9919 */ /* 0x000e620000008800 */
[----:B------:R-:W-:Y:S01]  /*0ae0*/  @!P3 LEA.HI.X R7, R2, R31, R3, 0x1, P4 ;  /* 0x0000001f0207b211 */ /* 0x000fe200020f0c03 */
[C---:B------:R-:W-:Y:S01]  /*0af0*/  IMAD.IADD R0, R8.reuse, 0x1, -R0 ;  /* 0x0000000108007824 */ /* 0x040fe200078e0a00 */
[----:B------:R-:W-:Y:S01]  /*0b00*/  ISETP.GE.AND P6, PT, R8, R11, PT ;  /* 0x0000000b0800720c */ /* 0x000fe20003fc6270 */
[----:B------:R-:W3:Y:S01]  /*0b10*/  @!P1 LDC.64 R16, c[0x0][0x210] ;  /* 0x00008400ff109b82 */ /* 0x000ee20000000a00 */
[----:B-----5:R-:W-:Y:S01]  /*0b20*/  @!P2 LEA R2, P5, R4, R32, 0x1 ;  /* 0x000000200402a211 */ /* 0x020fe200078a08ff */
[----:B------:R-:W-:Y:S01]  /*0b30*/  IMAD R3, R157, 0x8, R0 ;  /* 0x000000089d037824 */ /* 0x000fe200078e0200 */
[----:B------:R-:W-:-:S02]  /*0b40*/  @!P2 IADD3 R0, R5, R10, RZ ;  /* 0x0000000a0500a210 */ /* 0x000fc40007ffe0ff */
[----:B------:R-:W-:Y:S01]  /*0b50*/  @!P1 IADD3 R5, P4, R28, 0x40, RZ ;  /* 0x000000401c059810 */ /* 0x000fe20007f9e0ff */
[----:B------:R-:W-:Y:S01]  /*0b60*/  IMAD.U32 R12, R3, 0x20, R25 ;  /* 0x00000020030c7824 */ /* 0x000fe200078e0019 */
[----:B------:R-:W-:Y:S02]  /*0b70*/  @!P2 LEA.HI.X R3, R4, R33, R0, 0x1, P5 ;  /* 0x000000210403a211 */ /* 0x000fe400028f0c00 */
[----:B------:R-:W-:Y:S01]  /*0b80*/  ISETP.GE.AND P5, PT, R24, R11, PT ;  /* 0x0000000b1800720c */ /* 0x000fe20003fa6270 */
[----:B------:R-:W-:Y:S01]  /*0b90*/  @!P1 IMAD.X R0, RZ, RZ, R29, P4 ;  /* 0x000000ffff009224 */ /* 0x000fe200020e061d */
[----:B------:R-:W-:Y:S01]  /*0ba0*/  LEA R230, R12, UR4, 0x1 ;  /* 0x000000040ce67c11 */ /* 0x000fe2000f8e08ff */
[----:B------:R-:W4:Y:S01]  /*0bb0*/  @!P6 S2R R27, SR_CgaCtaId ;  /* 0x00000000001be919 */ /* 0x000f220000008800 */
[----:B------:R-:W-:Y:S01]  /*0bc0*/  LEA.HI R4, R36, R158, RZ, 0x4 ;  /* 0x0000009e24047211 */ /* 0x000fe200078f20ff */
[----:B--2---:R-:W-:Y:S02]  /*0bd0*/  @!P1 IMAD R0, R0, R20, RZ ;  /* 0x0000001400009224 */ /* 0x004fe400078e02ff */
[----:B------:R-:W-:Y:S01]  /*0be0*/  @!PT LDS RZ, [RZ] ;  /* 0x00000000fffff984 */ /* 0x000fe20000000800 */
[----:B------:R-:W-:Y:S01]  /*0bf0*/  @!PT LDS RZ, [RZ] ;  /* 0x00000000fffff984 */ /* 0x000fe20000000800 */
[----:B------:R-:W-:Y:S01]  /*0c00*/  @!PT LDS RZ, [RZ] ;  /* 0x00000000fffff984 */ /* 0x000fe20000000800 */
[----:B------:R-:W-:Y:S02]  /*0c10*/  @!P2 LDGSTS.E.BYPASS.LTC128B.128 [R230], desc[UR12][R2.64] ;  /* 0x0000000002e6afae */ /* 0x000fe4000b901d4c */
[----:B------:R-:W-:-:S02]  /*0c20*/  @!P1 IMAD R10, R5, R21, R0 ;  /* 0x00000015050a9224 */ /* 0x000fc400078e0200 */
[----:B------:R-:W-:Y:S01]  /*0c30*/  @!P2 LDGSTS.E.BYPASS.LTC128B.128 [R230+0x2000], desc[UR12][R2.64+0x40] ;  /* 0x0200004002e6afae */ /* 0x000fe2000b901d4c */
[----:B------:R-:W-:-:S03]  /*0c40*/  @!P3 IMAD R0, R12, 0x2, R35 ;  /* 0x000000020c00b824 */ /* 0x000fc600078e0223 */
[----:B------:R2:W-:Y:S01]  /*0c50*/  @!P2 LDGSTS.E.BYPASS.LTC128B.128 [R230+0x4000], desc[UR12][R2.64+0x80] ;  /* 0x0400008002e6afae */ /* 0x0005e2000b901d4c */
[----:B------:R-:W-:-:S03]  /*0c60*/  ISETP.NE.AND P2, PT, R34, -0x1, PT ;  /* 0xffffffff2200780c */ /* 0x000fc60003f45270 */
[----:B------:R-:W-:Y:S04]  /*0c70*/  @!P3 LDGSTS.E.BYPASS.LTC128B.128 [R0+0x800], desc[UR12][R6.64] ;  /* 0x008000000600bfae */ /* 0x000fe8000b901d4c */
[----:B------:R-:W-:Y:S04]  /*0c80*/  @!P3 LDGSTS.E.BYPASS.LTC128B.128 [R0+0x2800], desc[UR12][R6.64+0x40] ;  /* 0x028000400600bfae */ /* 0x000fe8000b901d4c */
[----:B------:R5:W-:Y:S01]  /*0c90*/  @!P3 LDGSTS.E.BYPASS.LTC128B.128 [R0+0x4800], desc[UR12][R6.64+0x80] ;  /* 0x048000800600bfae */ /* 0x000be2000b901d4c */
[----:B------:R-:W-:Y:S01]  /*0ca0*/  @!P0 IADD3 R33, P3, R28, 0x60, RZ ;  /* 0x000000601c218810 */ /* 0x000fe20007f7e0ff */
[----:B------:R-:W1:Y:S01]  /*0cb0*/  @P2 LDC.64 R42, c[0x0][0x248] ;  /* 0x00009200ff2a2b82 */ /* 0x000e620000000a00 */
[----:B------:R-:W4:Y:S03]  /*0cc0*/  @!P5 S2R R25, SR_CgaCtaId ;  /* 0x000000000019d919 */ /* 0x000f260000008800 */
[----:B------:R-:W-:Y:S01]  /*0cd0*/  @!P0 IMAD.X R36, RZ, RZ, R29, P3 ;  /* 0x000000ffff248224 */ /* 0x000fe200018e061d */
[----:B------:R-:W-:Y:S01]  /*0ce0*/  ISETP.GE.AND P3, PT, R24, R11, PT ;  /* 0x0000000b1800720c */ /* 0x000fe20003f66270 */
[----:B--2---:R-:W-:-:S02]  /*0cf0*/  @!P1 IMAD.MOV.U32 R2, RZ, RZ, R22 ;  /* 0x000000ffff029224 */ /* 0x004fc400078e0016 */
[----:B------:R-:W-:Y:S02]  /*0d00*/  @!P1 IMAD.MOV.U32 R3, RZ, RZ, R19 ;  /* 0x000000ffff039224 */ /* 0x000fe400078e0013 */
[----:B------:R-:W-:Y:S02]  /*0d10*/  @!P1 IMAD.WIDE.U32 R2, R5, R20, R2 ;  /* 0x0000001405029225 */ /* 0x000fe400078e0002 */
[----:B------:R-:W2:Y:S01]  /*0d20*/  @!P0 S2R R5, SR_CgaCtaId ;  /* 0x0000000000058919 */ /* 0x000ea20000008800 */
[C---:B---3--:R-:W-:Y:S01]  /*0d30*/  @!P1 LEA R16, P4, R2.reuse, R16, 0x1 ;  /* 0x0000001002109211 */ /* 0x048fe200078808ff */
[----:B-1----:R-:W-:Y:S01]  /*0d40*/  @P2 STL.64 [R1+0x18], R42 ;  /* 0x0000182a01002387 */ /* 0x002fe20000100a00 */
[----:B-----5:R-:W-:Y:S01]  /*0d50*/  @!P1 IADD3 R0, R3, R10, RZ ;  /* 0x0000000a03009210 */ /* 0x020fe20007ffe0ff */
[----:B------:R-:W-:Y:S01]  /*0d60*/  IMAD.MOV.U32 R40, RZ, RZ, R43 ;  /* 0x000000ffff287224 */ /* 0x000fe200078e002b */
[----:B------:R-:W-:Y:S01]  /*0d70*/  SHF.R.S32.HI R6, RZ, 0x4, R4 ;  /* 0x00000004ff067819 */ /* 0x000fe20000011404 */
[----:B------:R-:W-:Y:S01]  /*0d80*/  IMAD.MOV.U32 R32, RZ, RZ, R42 ;  /* 0x000000ffff207224 */ /* 0x000fe200078e002a */
[----:B------:R-:W-:-:S02]  /*0d90*/  @!P1 LEA.HI.X R17, R2, R17, R0, 0x1, P4 ;  /* 0x0000001102119211 */ /* 0x000fc400020f0c00 */
[----:B------:R-:W-:Y:S02]  /*0da0*/  ISETP.GE.AND P4, PT, R8, R11, PT ;  /* 0x0000000b0800720c */ /* 0x000fe40003f86270 */
[----:B------:R-:W1:Y:S01]  /*0db0*/  @P2 LDC.64 R10, c[0x0][0x250] ;  /* 0x00009400ff0a2b82 */ /* 0x000e620000000a00 */
[----:B------:R-:W-:Y:S02]  /*0dc0*/  @!P6 MOV R0, 0x400 ;  /* 0x000004000000e802 */ /* 0x000fe40000000f00 */
[----:B------:R-:W-:Y:S02]  /*0dd0*/  @!P1 MOV R2, 0x400 ;  /* 0x0000040000029802 */ /* 0x000fe40000000f00 */
[----:B----4-:R-:W-:Y:S02]  /*0de0*/  @!P6 LEA R21, R27, R0, 0x18 ;  /* 0x000000001b15e211 */ /* 0x010fe400078ec0ff */
[----:B------:R-:W-:Y:S02]  /*0df0*/  LOP3.LUT R0, R4, 0xfffffff0, RZ, 0xc0, !PT ;  /* 0xfffffff004007812 */ /* 0x000fe400078ec0ff */
[----:B------:R-:W-:-:S02]  /*0e00*/  @!P1 LEA R20, R30, R2, 0x18 ;  /* 0x000000021e149211 */ /* 0x000fc400078ec0ff */
[----:B------:R-:W-:Y:S01]  /*0e10*/  LEA.HI R3, R4, R6, RZ, 0x1 ;  /* 0x0000000604037211 */ /* 0x000fe200078f08ff */
[----:B------:R-:W-:Y:S01]  /*0e20*/  IMAD.IADD R0, R158, 0x1, -R0 ;  /* 0x000000019e007824 */ /* 0x000fe200078e0a00 */
[----:B------:R-:W-:Y:S01]  /*0e30*/  LOP3.LUT R2, R37, 0xfffffff8, RZ, 0xc0, !PT ;  /* 0xfffffff825027812 */ /* 0x000fe200078ec0ff */
[----:B------:R-:W-:Y:S01]  /*0e40*/  @!P1 IMAD R27, R12, 0x2, R20 ;  /* 0x000000020c1b9824 */ /* 0x000fe200078e0214 */
[----:B------:R-:W-:Y:S02]  /*0e50*/  LOP3.LUT R3, R3, 0xfffffffe, RZ, 0xc0, !PT ;  /* 0xfffffffe03037812 */ /* 0x000fe400078ec0ff */
[----:B------:R-:W-:Y:S01]  /*0e60*/  @!P0 MOV R4, 0x400 ;  /* 0x0000040000048802 */ /* 0x000fe20000000f00 */
[----:B------:R-:W-:Y:S01]  /*0e70*/  IMAD.IADD R2, R158, 0x1, -R2 ;  /* 0x000000019e027824 */ /* 0x000fe200078e0a02 */
[----:B------:R-:W-:Y:S02]  /*0e80*/  IADD3 R35, R6, -R3, RZ ;  /* 0x8000000306237210 */ /* 0x000fe40007ffe0ff */
[----:B------:R-:W-:-:S02]  /*0e90*/  @!P5 MOV R3, 0x400 ;  /* 0x000004000003d802 */ /* 0x000fc40000000f00 */
[----:B------:R-:W-:Y:S01]  /*0ea0*/  LEA.HI R29, R2, R2, RZ, 0x1 ;  /* 0x00000002021d7211 */ /* 0x000fe200078f08ff */
[----:B-1----:R-:W-:Y:S01]  /*0eb0*/  IMAD.MOV.U32 R31, RZ, RZ, R11 ;  /* 0x000000ffff1f7224 */ /* 0x002fe200078e000b */
[----:B------:R1:W-:Y:S01]  /*0ec0*/  @P2 STL.64 [R1+0x10], R10 ;  /* 0x0000100a01002387 */ /* 0x0003e20000100a00 */
[----:B------:R-:W-:Y:S01]  /*0ed0*/  IMAD.MOV.U32 R28, RZ, RZ, R10 ;  /* 0x000000ffff1c7224 */ /* 0x000fe200078e000a */
[----:B------:R-:W-:Y:S01]  /*0ee0*/  @!P5 LEA R7, R25, R3, 0x18 ;  /* 0x000000031907d211 */ /* 0x000fe200078ec0ff */
[----:B------:R-:W-:Y:S01]  /*0ef0*/  @P2 IMAD.IADD R3, R13, 0x1, R34 ;  /* 0x000000010d032824 */ /* 0x000fe200078e0222 */
[----:B------:R-:W-:-:S04]  /*0f00*/  SHF.R.S32.HI R24, RZ, 0x1f, R0 ;  /* 0x0000001fff187819 */ /* 0x000fc80000011400 */
[-C--:B------:R-:W-:Y:S02]  /*0f10*/  LEA.HI R37, R24, R0.reuse, RZ, 0x3 ;  /* 0x0000000018257211 */ /* 0x080fe400078f18ff */
[----:B-1----:R-:W-:Y:S02]  /*0f20*/  LEA.HI R11, R0, R0, RZ, 0x1 ;  /* 0x00000000000b7211 */ /* 0x002fe400078f08ff */
[----:B--2---:R-:W-:Y:S01]  /*0f30*/  @!P0 LEA R10, R5, R4, 0x18 ;  /* 0x00000004050a8211 */ /* 0x004fe200078ec0ff */
[----:B------:R-:W-:Y:S01]  /*0f40*/  @P2 IMAD.IADD R4, R13, 0x1, R34 ;  /* 0x000000010d042824 */ /* 0x000fe200078e0222 */
[----:B------:R-:W-:Y:S02]  /*0f50*/  LOP3.LUT R6, R11, 0x7fffffe, RZ, 0xc0, !PT ;  /* 0x07fffffe0b067812 */ /* 0x000fe400078ec0ff */
[----:B------:R-:W-:Y:S01]  /*0f60*/  LOP3.LUT R5, R29, 0x7fffffe, RZ, 0xc0, !PT ;  /* 0x07fffffe1d057812 */ /* 0x000fe200078ec0ff */
[----:B------:R-:W-:Y:S02]  /*0f70*/  @!P0 IMAD R30, R12, 0x2, R10 ;  /* 0x000000020c1e8824 */ /* 0x000fe400078e020a */
[----:B------:R-:W-:Y:S01]  /*0f80*/  IMAD.IADD R156, R0, 0x1, -R6 ;  /* 0x00000001009c7824 */ /* 0x000fe200078e0a06 */
[----:B------:R-:W-:Y:S01]  /*0f90*/  IADD3 R34, R2, -R5, RZ ;  /* 0x8000000502227210 */ /* 0x000fe20007ffe0ff */
[----:B------:R-:W-:-:S02]  /*0fa0*/  @P2 IMAD R0, R3, R31, RZ ;  /* 0x0000001f03002224 */ /* 0x000fc400078e02ff */
[----:B------:R-:W-:Y:S02]  /*0fb0*/  @P2 IMAD R6, R4, R40, RZ ;  /* 0x0000002804062224 */ /* 0x000fe400078e02ff */
[----:B------:R-:W-:-:S04]  /*0fc0*/  @P2 IMAD.WIDE.U32 R2, R3, R28, RZ ;  /* 0x0000001c03022225 */ /* 0x000fc800078e00ff */
[----:B------:R-:W-:Y:S01]  /*0fd0*/  @P2 IMAD.WIDE.U32 R4, R4, R32, RZ ;  /* 0x0000002004042225 */ /* 0x000fe200078e00ff */
[----:B------:R-:W-:-:S03]  /*0fe0*/  @P2 IADD3 R28, R3, R0, RZ ;  /* 0x00000000031c2210 */ /* 0x000fc60007ffe0ff */
[C---:B------:R-:W-:Y:S02]  /*0ff0*/  @!P6 IMAD R32, R12.reuse, 0x2, R21 ;  /* 0x000000020c20e824 */ /* 0x040fe400078e0215 */
[----:B------:R-:W-:Y:S02]  /*1000*/  @!P5 IMAD R31, R12, 0x2, R7 ;  /* 0x000000020c1fd824 */ /* 0x000fe400078e0207 */
[----:B------:R-:W-:Y:S02]  /*1010*/  @P2 IMAD.MOV.U32 R20, RZ, RZ, R2 ;  /* 0x000000ffff142224 */ /* 0x000fe400078e0002 */
[----:B------:R-:W-:Y:S02]  /*1020*/  @P2 IMAD.IADD R21, R5, 0x1, R6 ;  /* 0x0000000105152824 */ /* 0x000fe400078e0206 */
[----:B------:R-:W-:Y:S01]  /*1030*/  @P2 IMAD.MOV.U32 R12, RZ, RZ, R4 ;  /* 0x000000ffff0c2224 */ /* 0x000fe200078e0004 */
[----:B------:R-:W-:Y:S06]  /*1040*/  @P2 BRA `(.L_x_441) ;  /* 0x0000000000402947 */ /* 0x000fec0003800000 */
[----:B------:R-:W1:Y:S01]  /*1050*/  LDC.64 R4, c[0x0][0x248] ;  /* 0x00009200ff047b82 */ /* 0x000e620000000a00 */
[----:B------:R-:W-:Y:S02]  /*1060*/  SHF.R.S32.HI R0, RZ, 0x1f, R13 ;  /* 0x0000001fff007819 */ /* 0x000fe4000001140d */
[----:B------:R-:W-:Y:S02]  /*1070*/  SHF.R.S32.HI R6, RZ, 0x1f, R39 ;  /* 0x0000001fff067819 */ /* 0x000fe40000011427 */
[----:B-1----:R-:W-:Y:S01]  /*1080*/  MOV R2, R4 ;  /* 0x0000000400027202 */ /* 0x002fe20000000f00 */
[----:B------:R1:W-:Y:S01]  /*1090*/  STL.64 [R1+0x18], R4 ;  /* 0x0000180401007387 */ /* 0x0003e20000100a00 */
[----:B------:R-:W-:-:S03]  /*10a0*/  MOV R7, R5 ;  /* 0x0000000500077202 */ /* 0x000fc60000000f00 */
[-C--:B------:R-:W-:Y:S02]  /*10b0*/  IMAD R0, R0, R2.reuse, RZ ;  /* 0x0000000200007224 */ /* 0x080fe400078e02ff */
[----:B------:R-:W-:-:S04]  /*10c0*/  IMAD.WIDE.U32 R2, R13, R2, RZ ;  /* 0x000000020d027225 */ /* 0x000fc800078e00ff */
[----:B------:R-:W-:-:S05]  /*10d0*/  IMAD R0, R13, R7, R0 ;  /* 0x000000070d007224 */ /* 0x000fca00078e0200 */
[----:B------:R-:W-:Y:S01]  /*10e0*/  IADD3 R3, R3, R0, RZ ;  /* 0x0000000003037210 */ /* 0x000fe20007ffe0ff */
[----:B-1----:R-:W1:Y:S02]  /*10f0*/  LDC.64 R4, c[0x0][0x230] ;  /* 0x00008c00ff047b82 */ /* 0x002e640000000a00 */
[-C--:B-1----:R-:W-:Y:S02]  /*1100*/  IMAD R6, R6, R4.reuse, RZ ;  /* 0x0000000406067224 */ /* 0x082fe400078e02ff */
[----:B------:R-:W-:-:S04]  /*1110*/  IMAD.WIDE.U32 R2, R39, R4, R2 ;  /* 0x0000000427027225 */ /* 0x000fc800078e0002 */
[----:B------:R-:W-:Y:S01]  /*1120*/  IMAD R5, R39, R5, R6 ;  /* 0x0000000527057224 */ /* 0x000fe200078e0206 */
[----:B------:R-:W-:-:S04]  /*1130*/  MOV R12, R2 ;  /* 0x00000002000c7202 */ /* 0x000fc80000000f00 */
[----:B------:R-:W-:Y:S02]  /*1140*/  IADD3 R21, R3, R5, RZ ;  /* 0x0000000503157210 */ /* 0x000fe40007ffe0ff */
.L_x_441:
[----:B------:R-:W-:Y:S05]  /*1150*/  @P2 BRA `(.L_x_442) ;  /* 0x0000000000402947 */ /* 0x000fea0003800000 */
[----:B------:R-:W1:Y:S01]  /*1160*/  LDC.64 R4, c[0x0][0x250] ;  /* 0x00009400ff047b82 */ /* 0x000e620000000a00 */
[----:B------:R-:W-:Y:S02]  /*1170*/  SHF.R.S32.HI R0, RZ, 0x1f, R13 ;  /* 0x0000001fff007819 */ /* 0x000fe4000001140d */
[----:B------:R-:W-:Y:S02]  /*1180*/  SHF.R.S32.HI R6, RZ, 0x1f, R39 ;  /* 0x0000001fff067819 */ /* 0x000fe40000011427 */
[----:B-1----:R-:W-:Y:S01]  /*1190*/  MOV R3, R5 ;  /* 0x0000000500037202 */ /* 0x002fe20000000f00 */
[----:B------:R1:W-:Y:S01]  /*11a0*/  STL.64 [R1+0x10], R4 ;  /* 0x0000100401007387 */ /* 0x0003e20000100a00 */
[----:B------:R-:W-:-:S05]  /*11b0*/  MOV R2, R4 ;  /* 0x0000000400027202 */ /* 0x000fca0000000f00 */
[----:B------:R-:W-:-:S04]  /*11c0*/  IMAD R0, R0, R2, RZ ;  /* 0x0000000200007224 */ /* 0x000fc800078e02ff */
[C---:B------:R-:W-:Y:S02]  /*11d0*/  IMAD R0, R13.reuse, R3, R0 ;  /* 0x000000030d007224 */ /* 0x040fe400078e0200 */
[----:B------:R-:W-:-:S05]  /*11e0*/  IMAD.WIDE.U32 R2, R13, R2, RZ ;  /* 0x000000020d027225 */ /* 0x000fca00078e00ff */
[----:B------:R-:W-:Y:S01]  /*11f0*/  IADD3 R3, R3, R0, RZ ;  /* 0x0000000003037210 */ /* 0x000fe20007ffe0ff */
[----:B-1----:R-:W1:Y:S02]  /*1200*/  LDC.64 R4, c[0x0][0x238] ;  /* 0x00008e00ff047b82 */ /* 0x002e640000000a00 */
[-C--:B-1----:R-:W-:Y:S02]  /*1210*/  IMAD R6, R6, R4.reuse, RZ ;  /* 0x0000000406067224 */ /* 0x082fe400078e02ff */
[----:B------:R-:W-:-:S04]  /*1220*/  IMAD.WIDE.U32 R2, R39, R4, R2 ;  /* 0x0000000427027225 */ /* 0x000fc800078e0002 */
[----:B------:R-:W-:Y:S01]  /*1230*/  IMAD R5, R39, R5, R6 ;  /* 0x0000000527057224 */ /* 0x000fe200078e0206 */
[----:B------:R-:W-:-:S04]  /*1240*/  MOV R20, R2 ;  /* 0x0000000200147202 */ /* 0x000fc80000000f00 */
[----:B------:R-:W-:-:S07]  /*1250*/  IADD3 R28, R3, R5, RZ ;  /* 0x00000005031c7210 */ /* 0x000fce0007ffe0ff */
.L_x_442:
[----:B------:R-:W2:Y:S01]  /*1260*/  LDL R42, [R1+0x18] ;  /* 0x00001800012a7983 */ /* 0x000ea20000100800 */
[----:B------:R-:W1:Y:S03]  /*1270*/  @!P0 LDC.64 R24, c[0x0][0x240] ;  /* 0x00009000ff188b82 */ /* 0x000e660000000a00 */
[----:B------:R-:W3:Y:S04]  /*1280*/  LDL R39, [R1+0x10] ;  /* 0x0000100001277983 */ /* 0x000ee80000100800 */
[----:B------:R-:W4:Y:S04]  /*1290*/  LDL R43, [R1+0x1c] ;  /* 0x00001c00012b7983 */ /* 0x000f280000100800 */
[----:B------:R-:W5:Y:S01]  /*12a0*/  LDL R40, [R1+0x14] ;  /* 0x0000140001287983 */ /* 0x000f620000100800 */
[--C-:B------:R-:W-:Y:S01]  /*12b0*/  SHF.R.S32.HI R10, RZ, 0x1, R11.reuse ;  /* 0x00000001ff0a7819 */ /* 0x100fe2000001140b */
[----:B------:R-:W-:Y:S01]  /*12c0*/  ULDC.64 UR6, c[0x0][0x260] ;  /* 0x0000980000067ab9 */ /* 0x000fe20000000a00 */
[----:B------:R-:W-:Y:S01]  /*12d0*/  SHF.R.S32.HI R0, RZ, 0x1f, R11 ;  /* 0x0000001fff007819 */ /* 0x000fe2000001140b */
[----:B------:R-:W-:Y:S01]  /*12e0*/  @!PT LDS RZ, [RZ] ;  /* 0x00000000fffff984 */ /* 0x000fe20000000800 */
[----:B------:R-:W-:Y:S01]  /*12f0*/  @!PT LDS RZ, [RZ] ;  /* 0x00000000fffff984 */ /* 0x000fe20000000800 */
[----:B------:R-:W-:Y:S01]  /*1300*/  @!PT LDS RZ, [RZ] ;  /* 0x00000000fffff984 */ /* 0x000fe20000000800 */
[----:B------:R-:W-:Y:S01]  /*1310*/  @!P1 LDGSTS.E.BYPASS.LTC128B.128 [R27+0x1000], desc[UR12][R16.64] ;  /* 0x01000000101b9fae */ /* 0x000fe2000b901d4c */
[----:B------:R-:W-:Y:S01]  /*1320*/  SHF.R.S32.HI R29, RZ, 0x1, R29 ;  /* 0x00000001ff1d7819 */ /* 0x000fe2000001141d */
[----:B------:R-:W-:Y:S01]  /*1330*/  ULDC UR8, c[0x0][0x39c] ;  /* 0x0000e70000087ab9 */ /* 0x000fe20000000800 */
[----:B------:R-:W-:Y:S01]  /*1340*/  LEA.HI R11, R0, R10, RZ, 0x2 ;  /* 0x0000000a000b7211 */ /* 0x000fe200078f10ff */
[----:B------:R-:W-:Y:S01]  /*1350*/  @!P1 LDGSTS.E.BYPASS.LTC128B.128 [R27+0x3000], desc[UR12][R16.64+0x40] ;  /* 0x03000040101b9fae */ /* 0x000fe2000b901d4c */
[----:B------:R-:W-:-:S02]  /*1360*/  SHF.L.U32 R0, R29, 0x6, RZ ;  /* 0x000000061d007819 */ /* 0x000fc400000006ff */
[----:B------:R-:W-:Y:S01]  /*1370*/  SHF.L.U32 R13, R38, 0x3, RZ ;  /* 0x00000003260d7819 */ /* 0x000fe200000006ff */
[----:B------:R1:W-:Y:S01]  /*1380*/  @!P1 LDGSTS.E.BYPASS.LTC128B.128 [R27+0x5000], desc[UR12][R16.64+0x80] ;  /* 0x05000080101b9fae */ /* 0x0003e2000b901d4c */
[----:B------:R-:W-:Y:S01]  /*1390*/  LOP3.LUT R0, R0, 0xc0, RZ, 0xc0, !PT ;  /* 0x000000c000007812 */ /* 0x000fe200078ec0ff */
[----:B-1----:R-:W1:Y:S01]  /*13a0*/  @!P5 LDC.64 R16, c[0x0][0x218] ;  /* 0x00008600ff10db82 */ /* 0x002e620000000a00 */
[-C--:B--2---:R-:W-:Y:S02]  /*13b0*/  IMAD R7, R9, R42.reuse, RZ ;  /* 0x0000002a09077224 */ /* 0x084fe400078e02ff */
[----:B------:R-:W-:-:S04]  /*13c0*/  IMAD.WIDE.U32 R4, R8, R42, R14 ;  /* 0x0000002a08047225 */ /* 0x000fc800078e000e */
[----:B---3--:R-:W-:Y:S01]  /*13d0*/  IMAD R6, R9, R39, RZ ;  /* 0x0000002709067224 */ /* 0x008fe200078e02ff */
[----:B------:R-:W-:Y:S01]  /*13e0*/  IADD3 R4, P2, R12, R4, RZ ;  /* 0x000000040c047210 */ /* 0x000fe20007f5e0ff */
[C---:B----4-:R-:W-:Y:S02]  /*13f0*/  IMAD R9, R8.reuse, R43, R7 ;  /* 0x0000002b08097224 */ /* 0x050fe400078e0207 */
[----:B------:R-:W-:Y:S01]  /*1400*/  IMAD.WIDE.U32 R2, R8, R39, R14 ;  /* 0x0000002708027225 */ /* 0x000fe200078e000e */
[----:B------:R-:W-:Y:S01]  /*1410*/  LOP3.LUT R7, R11, 0xfffffffc, RZ, 0xc0, !PT ;  /* 0xfffffffc0b077812 */ /* 0x000fe200078ec0ff */
[----:B------:R-:W2:Y:S01]  /*1420*/  @!P6 LDC.64 R14, c[0x0][0x218] ;  /* 0x00008600ff0eeb82 */ /* 0x000ea20000000a00 */
[----:B------:R-:W-:Y:S02]  /*1430*/  IADD3.X R5, R21, R5, R9, P2, !PT ;  /* 0x0000000515057210 */ /* 0x000fe400017fe409 */
[----:B------:R-:W-:Y:S02]  /*1440*/  IADD3 R12, P2, R20, R2, RZ ;  /* 0x00000002140c7210 */ /* 0x000fe40007f5e0ff */
[----:B------:R-:W-:-:S03]  /*1450*/  IADD3 R20, R10, -R7, RZ ;  /* 0x800000070a147210 */ /* 0x000fc60007ffe0ff */
[----:B------:R-:W3:Y:S01]  /*1460*/  @!P0 LDC.64 R10, c[0x0][0x210] ;  /* 0x00008400ff0a8b82 */ /* 0x000ee20000000a00 */
[----:B-----5:R-:W-:Y:S01]  /*1470*/  IMAD R8, R8, R40, R6 ;  /* 0x0000002808087224 */ /* 0x020fe200078e0206 */
[----:B------:R-:W-:Y:S02]  /*1480*/  LOP3.LUT R6, R0, 0x8, R13, 0xf8, !PT ;  /* 0x0000000800067812 */ /* 0x000fe400078ef80d */
[----:B------:R-:W-:Y:S02]  /*1490*/  SHF.R.U32.HI R0, RZ, 0x3, R0 ;  /* 0x00000003ff007819 */ /* 0x000fe40000011600 */
[----:B------:R-:W-:Y:S02]  /*14a0*/  SHF.R.S32.HI R9, RZ, 0x1f, R26 ;  /* 0x0000001fff097819 */ /* 0x000fe4000001141a */
[----:B------:R-:W-:Y:S01]  /*14b0*/  LOP3.LUT R21, R6, R0, RZ, 0x3c, !PT ;  /* 0x0000000006157212 */ /* 0x000fe200078e3cff */
[----:B------:R-:W-:Y:S01]  /*14c0*/  @!P0 IMAD R0, R36, R24, RZ ;  /* 0x0000001824008224 */ /* 0x000fe200078e02ff */
[----:B------:R-:W-:-:S02]  /*14d0*/  @!P0 MOV R6, R22 ;  /* 0x0000001600068202 */ /* 0x000fc40000000f00 */
[----:B------:R-:W-:Y:S02]  /*14e0*/  @!P0 MOV R7, R19 ;  /* 0x0000001300078202 */ /* 0x000fe40000000f00 */
[----:B------:R-:W-:Y:S01]  /*14f0*/  IADD3.X R13, R28, R3, R8, P2, !PT ;  /* 0x000000031c0d7210 */ /* 0x000fe200017fe408 */
[----:B------:R-:W-:Y:S02]  /*1500*/  @!P0 IMAD R8, R33, R25, R0 ;  /* 0x0000001921088224 */ /* 0x000fe400078e0200 */
[----:B------:R-:W-:Y:S02]  /*1510*/  IMAD R0, R9, UR6, RZ ;  /* 0x0000000609007c24 */ /* 0x000fe4000f8e02ff */
[----:B------:R-:W-:Y:S01]  /*1520*/  @!P0 IMAD.WIDE.U32 R2, R33, R24, R6 ;  /* 0x0000001821028225 */ /* 0x000fe200078e0006 */
[----:B------:R-:W-:-:S03]  /*1530*/  SHF.L.U64.HI R163, R42, 0x6, R43 ;  /* 0x000000062aa37819 */ /* 0x000fc6000001022b */
[C---:B------:R-:W-:Y:S02]  /*1540*/  IMAD R7, R26.reuse, UR7, R0 ;  /* 0x000000071a077c24 */ /* 0x040fe4000f8e0200 */
[----:B------:R-:W-:Y:S01]  /*1550*/  IMAD.WIDE.U32 R44, R26, UR6, R4 ;  /* 0x000000061a2c7c25 */ /* 0x000fe2000f8e0004 */
[----:B------:R-:W-:Y:S01]  /*1560*/  SHF.R.S32.HI R0, RZ, 0x1f, R198 ;  /* 0x0000001fff007819 */ /* 0x000fe200000114c6 */
[----:B------:R-:W-:Y:S01]  /*1570*/  ULDC.64 UR6, c[0x0][0x268] ;  /* 0x00009a0000067ab9 */ /* 0x000fe20000000a00 */
[----:B------:R-:W-:Y:S01]  /*1580*/  SHF.L.U64.HI R46, R39, 0x6, R40 ;  /* 0x00000006272e7819 */ /* 0x000fe20000010228 */
[----:B------:R-:W-:Y:S01]  /*1590*/  IMAD R5, R163, R198, RZ ;  /* 0x000000c6a3057224 */ /* 0x000fe200078e02ff */
[----:B------:R-:W-:Y:S02]  /*15a0*/  SHF.L.U32 R162, R42, 0x6, RZ ;  /* 0x000000062aa27819 */ /* 0x000fe400000006ff */
[----:B------:R-:W-:Y:S02]  /*15b0*/  @!P0 IADD3 R3, R3, R8, RZ ;  /* 0x0000000803038210 */ /* 0x000fe40007ffe0ff */
[----:B---3--:R-:W-:-:S02]  /*15c0*/  @!P0 LEA R6, P1, R2, R10, 0x1 ;  /* 0x0000000a02068211 */ /* 0x008fc400078208ff */
[----:B------:R-:W-:Y:S02]  /*15d0*/  IADD3 R165, R45, R7, RZ ;  /* 0x000000072da57210 */ /* 0x000fe40007ffe0ff */
[----:B------:R-:W-:Y:S01]  /*15e0*/  MOV R164, R44 ;  /* 0x0000002c00a47202 */ /* 0x000fe20000000f00 */
[----:B------:R-:W-:Y:S01]  /*15f0*/  IMAD R4, R46, R198, RZ ;  /* 0x000000c62e047224 */ /* 0x000fe200078e02ff */
[----:B------:R-:W-:Y:S01]  /*1600*/  SHF.L.U32 R41, R39, 0x6, RZ ;  /* 0x0000000627297819 */ /* 0x000fe200000006ff */
[-C--:B------:R-:W-:Y:S01]  /*1610*/  IMAD R8, R0, R162.reuse, R5 ;  /* 0x000000a200087224 */ /* 0x080fe200078e0205 */
[----:B------:R-:W-:Y:S01]  /*1620*/  @!P0 LEA.HI.X R7, R2, R11, R3, 0x1, P1 ;  /* 0x0000000b02078211 */ /* 0x000fe200008f0c03 */
[----:B------:R-:W-:-:S04]  /*1630*/  IMAD.WIDE.U32 R2, R198, R162, R164 ;  /* 0x000000a2c6027225 */ /* 0x000fc800078e00a4 */
[C---:B------:R-:W-:Y:S01]  /*1640*/  IMAD.SHL.U32 R153, R42.reuse, 0x20, RZ ;  /* 0x000000202a997824 */ /* 0x040fe200078e00ff */
[----:B------:R-:W-:Y:S01]  /*1650*/  SHF.L.U64.HI R152, R42, 0x5, R43 ;  /* 0x000000052a987819 */ /* 0x000fe2000001022b */
[----:B------:R-:W-:Y:S01]  /*1660*/  IMAD R18, R0, R41, R4 ;  /* 0x0000002900127224 */ /* 0x000fe200078e0204 */
[----:B------:R-:W-:Y:S01]  /*1670*/  IADD3 R0, R3, R8, RZ ;  /* 0x0000000803007210 */ /* 0x000fe20007ffe0ff */
[----:B------:R-:W-:Y:S01]  /*1680*/  IMAD R5, R9, UR6, RZ ;  /* 0x0000000609057c24 */ /* 0x000fe2000f8e02ff */
[----:B--2---:R-:W-:Y:S01]  /*1690*/  @!P6 LEA R4, P2, R2, R14, 0x1 ;  /* 0x0000000e0204e211 */ /* 0x004fe200078408ff */
[----:B------:R-:W-:Y:S01]  /*16a0*/  @!P0 LDGSTS.E.BYPASS.LTC128B.128 [R30+0x1800], desc[UR12][R6.64] ;  /* 0x01800000061e8fae */ /* 0x000fe2000b901d4c */
[----:B------:R-:W-:Y:S01]  /*16b0*/  @!P5 IADD3 R3, P1, R153, R2, RZ ;  /* 0x000000029903d210 */ /* 0x000fe20007f3e0ff */
[----:B------:R-:W-:Y:S01]  /*16c0*/  IMAD R10, R26, UR7, R5 ;  /* 0x000000071a0a7c24 */ /* 0x000fe2000f8e0205 */
[----:B------:R-:W-:Y:S01]  /*16d0*/  @!P6 LEA.HI.X R5, R2, R15, R0, 0x1, P2 ;  /* 0x0000000f0205e211 */ /* 0x000fe200010f0c00 */
[----:B------:R-:W-:Y:S01]  /*16e0*/  @!P0 LDGSTS.E.BYPASS.LTC128B.128 [R30+0x3800], desc[UR12][R6.64+0x40] ;  /* 0x03800040061e8fae */ /* 0x000fe2000b901d4c */
[----:B------:R-:W-:Y:S01]  /*16f0*/  @!P5 IADD3.X R0, R152, R0, RZ, P1, !PT ;  /* 0x000000009800d210 */ /* 0x000fe20000ffe4ff */
[----:B------:R-:W2:Y:S01]  /*1700*/  @!P4 LDC.64 R8, c[0x0][0x220] ;  /* 0x00008800ff08cb82 */ /* 0x000ea20000000a00 */
[C---:B-1----:R-:W-:Y:S01]  /*1710*/  @!P5 LEA R2, P1, R3.reuse, R16, 0x1 ;  /* 0x000000100302d211 */ /* 0x042fe200078208ff */
[----:B------:R-:W-:Y:S03]  /*1720*/  @!P0 LDGSTS.E.BYPASS.LTC128B.128 [R30+0x5800], desc[UR12][R6.64+0x80] ;  /* 0x05800080061e8fae */ /* 0x000fe6000b901d4c */
[----:B------:R-:W-:Y:S01]  /*1730*/  @!P5 LEA.HI.X R3, R3, R17, R0, 0x1, P1 ;  /* 0x000000110303d211 */ /* 0x000fe200008f0c00 */
[----:B------:R-:W-:Y:S04]  /*1740*/  @!P6 LDGSTS.E.BYPASS.LTC128B.128 [R32+0x6000], desc[UR12][R4.64] ;  /* 0x060000000420efae */ /* 0x000fe8000b901d4c */
[----:B------:R-:W-:Y:S04]  /*1750*/  @!P6 LDGSTS.E.BYPASS.LTC128B.128 [R32+0x7000], desc[UR12][R4.64+0x40] ;  /* 0x070000400420efae */ /* 0x000fe8000b901d4c */
[----:B------:R1:W-:Y:S04]  /*1760*/  @!P6 LDGSTS.E.BYPASS.LTC128B.128 [R32+0x8000], desc[UR12][R4.64+0x80] ;  /* 0x080000800420efae */ /* 0x0003e8000b901d4c */
[----:B------:R-:W-:Y:S04]  /*1770*/  @!P5 LDGSTS.E.BYPASS.LTC128B.128 [R31+0x6800], desc[UR12][R2.64] ;  /* 0x06800000021fdfae */ /* 0x000fe8000b901d4c */
[----:B------:R-:W-:Y:S04]  /*1780*/  @!P5 LDGSTS.E.BYPASS.LTC128B.128 [R31+0x7800], desc[UR12][R2.64+0x40] ;  /* 0x07800040021fdfae */ /* 0x000fe8000b901d4c */
[----:B------:R3:W-:Y:S04]  /*1790*/  @!P5 LDGSTS.E.BYPASS.LTC128B.128 [R31+0x8800], desc[UR12][R2.64+0x80] ;  /* 0x08800080021fdfae */ /* 0x0007e8000b901d4c */
[----:B------:R-:W0:Y:S01]  /*17a0*/  LDGDEPBAR ;  /* 0x00000000000079af */ /* 0x000e220000000000 */
[----:B------:R-:W-:-:S02]  /*17b0*/  IMAD.WIDE.U32 R24, R26, UR6, R12 ;  /* 0x000000061a187c25 */ /* 0x000fc4000f8e000c */
[----:B------:R-:W4:Y:S01]  /*17c0*/  @!P3 LDC.64 R12, c[0x0][0x220] ;  /* 0x00008800ff0cbb82 */ /* 0x000f220000000a00 */
[----:B------:R-:W-:Y:S01]  /*17d0*/  SHF.L.U32 R0, R37, 0x5, RZ ;  /* 0x0000000525007819 */ /* 0x000fe200000006ff */
[----:B------:R-:W-:Y:S01]  /*17e0*/  IMAD.MOV.U32 R22, RZ, RZ, R24 ;  /* 0x000000ffff167224 */ /* 0x000fe200078e0018 */
[----:B------:R-:W-:Y:S02]  /*17f0*/  IADD3 R23, R25, R10, RZ ;  /* 0x0000000a19177210 */ /* 0x000fe40007ffe0ff */
[----:B------:R-:W-:Y:S02]  /*1800*/  LOP3.LUT R154, R0, 0xffffff00, RZ, 0xc0, !PT ;  /* 0xffffff00009a7812 */ /* 0x000fe400078ec0ff */
[----:B-1----:R-:W-:Y:S02]  /*1810*/  SHF.L.U32 R4, R35, 0x3, RZ ;  /* 0x0000000323047819 */ /* 0x002fe400000006ff */
[----:B------:R-:W-:Y:S01]  /*1820*/  SHF.L.U32 R11, R39, 0x5, RZ ;  /* 0x00000005270b7819 */ /* 0x000fe200000006ff */
[----:B------:R-:W-:-:S04]  /*1830*/  DEPBAR.LE SB0, 0x0 ;  /* 0x000080000000791a */ /* 0x000fc80000000000 */
[----:B------:R-:W-:Y:S01]  /*1840*/  BAR.SYNC.DEFER_BLOCKING 0x0 ;  /* 0x0000000000007b1d */ /* 0x000fe20000010000 */
[----:B---3--:R-:W-:-:S04]  /*1850*/  SHF.L.U32 R2, R20, 0x6, RZ ;  /* 0x0000000614027819 */ /* 0x008fc800000006ff */
[----:B------:R-:W-:Y:S01]  /*1860*/  LOP3.LUT R0, R2, 0xc0, RZ, 0xc0, !PT ;  /* 0x000000c002007812 */ /* 0x000fe200078ec0ff */
[----:B------:R-:W-:Y:S01]  /*1870*/  IMAD.WIDE.U32 R2, R198, R41, R22 ;  /* 0x00000029c6027225 */ /* 0x000fe200078e0016 */
[----:B------:R-:W-:Y:S02]  /*1880*/  SHF.L.U64.HI R10, R39, 0x5, R40 ;  /* 0x00000005270a7819 */ /* 0x000fe40000010228 */
[----:B------:R-:W-:Y:S02]  /*1890*/  LOP3.LUT R6, R0, 0x8, R4, 0xf8, !PT ;  /* 0x0000000800067812 */ /* 0x000fe400078ef804 */
[----:B------:R-:W-:Y:S02]  /*18a0*/  SHF.R.U32.HI R5, RZ, 0x3, R0 ;  /* 0x00000003ff057819 */ /* 0x000fe40000011600 */
[----:B------:R-:W-:Y:S02]  /*18b0*/  IADD3 R0, R3, R18, RZ ;  /* 0x0000001203007210 */ /* 0x000fe40007ffe0ff */
[----:B--2---:R-:W-:-:S02]  /*18c0*/  @!P4 LEA R4, P1, R2, R8, 0x1 ;  /* 0x000000080204c211 */ /* 0x004fc400078208ff */
[----:B------:R-:W-:Y:S02]  /*18d0*/  @!P3 IADD3 R3, P0, R11, R2, RZ ;  /* 0x000000020b03b210 */ /* 0x000fe40007f1e0ff */
[----:B------:R-:W-:Y:S02]  /*18e0*/  LOP3.LUT R155, R6, R5, RZ, 0x3c, !PT ;  /* 0x00000005069b7212 */ /* 0x000fe400078e3cff */
[----:B------:R-:W-:Y:S02]  /*18f0*/  LEA R8, R157, R154, 0x9 ;  /* 0x0000009a9d087211 */ /* 0x000fe400078e48ff */
[----:B------:R-:W-:Y:S02]  /*1900*/  @!P4 LEA.HI.X R5, R2, R9, R0, 0x1, P1 ;  /* 0x000000090205c211 */ /* 0x000fe400008f0c00 */
[----:B------:R-:W-:Y:S02]  /*1910*/  LEA R7, R35, R34, 0x3 ;  /* 0x0000002223077211 */ /* 0x000fe400078e18ff */
[----:B------:R-:W-:-:S02]  /*1920*/  @!P3 IADD3.X R2, R10, R0, RZ, P0, !PT ;  /* 0x000000000a02b210 */ /* 0x000fc400007fe4ff */
[----:B----4-:R-:W-:Y:S02]  /*1930*/  @!P3 LEA R6, P0, R3, R12, 0x1 ;  /* 0x0000000c0306b211 */ /* 0x010fe400078008ff */
[----:B------:R-:W-:Y:S02]  /*1940*/  LEA R8, R156, R8, 0x5 ;  /* 0x000000089c087211 */ /* 0x000fe400078e28ff */
[----:B------:R-:W-:Y:S02]  /*1950*/  LEA R0, R7, R21, 0x5 ;  /* 0x0000001507007211 */ /* 0x000fe400078e28ff */
[----:B------:R-:W-:Y:S01]  /*1960*/  @!P3 LEA.HI.X R7, R3, R13, R2, 0x1, P0 ;  /* 0x0000000d0307b211 */ /* 0x000fe200000f0c02 */
[----:B------:R-:W-:Y:S01]  /*1970*/  @P4 STS [R230+0x9000], RZ ;  /* 0x009000ffe6004388 */ /* 0x000fe20000000800 */
[----:B------:R-:W-:-:S03]  /*1980*/  IADD3 R2, R155, R8, RZ ;  /* 0x000000089b027210 */ /* 0x000fc60007ffe0ff */
[----:B------:R-:W-:Y:S01]  /*1990*/  @P4 STS [R230+0x9004], RZ ;  /* 0x009004ffe6004388 */ /* 0x000fe20000000800 */
[----:B------:R-:W-:-:S03]  /*19a0*/  LEA R225, R0, UR4, 0x1 ;  /* 0x0000000400e17c11 */ /* 0x000fc6000f8e08ff */
[----:B------:R-:W-:Y:S01]  /*19b0*/  @P4 STS.64 [R230+0x9008], RZ ;  /* 0x009008ffe6004388 */ /* 0x000fe20000000a00 */
[----:B------:R-:W-:-:S03]  /*19c0*/  LEA R228, R2, UR4, 0x1 ;  /* 0x0000000402e47c11 */ /* 0x000fc6000f8e08ff */
        /* <DEDUP_REMOVED lines=18> */
[----:B------:R-:W2:Y:S01]  /*1af0*/  LDSM.16.M88.4 R16, [R225+0x6000] ;  /* 0x00600000e110783b */ /* 0x000ea20000000200 */
[----:B------:R-:W-:Y:S01]  /*1b00*/  IMAD.MOV.U32 R0, RZ, RZ, 0x10 ;  /* 0x00000010ff007424 */ /* 0x000fe200078e00ff */
[----:B------:R-:W-:-:S02]  /*1b10*/  LOP3.LUT P1, RZ, R20, 0x2, RZ, 0xc0, !PT ;  /* 0x0000000214ff7812 */ /* 0x000fc4000782c0ff */
[----:B------:R-:W-:Y:S01]  /*1b20*/  STL.64 [R1+0x60], R44 ;  /* 0x0000602c01007387 */ /* 0x000fe20000100a00 */
[----:B------:R-:W-:-:S03]  /*1b30*/  LOP3.LUT P0, RZ, R29, 0x2, RZ, 0xc0, !PT ;  /* 0x000000021dff7812 */ /* 0x000fc6000780c0ff */
[----:B------:R-:W-:Y:S01]  /*1b40*/  STL [R1+0x58], R46 ;  /* 0x0000582e01007387 */ /* 0x000fe20000100800 */
[----:B------:R-:W-:-:S03]  /*1b50*/  SEL R2, R0, 0xfffffff0, !P1 ;  /* 0xfffffff000027807 */ /* 0x000fc60004800000 */
[----:B------:R-:W-:Y:S01]  /*1b60*/  STL [R1+0x5c], R163 ;  /* 0x00005ca301007387 */ /* 0x000fe20000100800 */
[----:B------:R-:W-:-:S03]  /*1b70*/  SEL R0, R0, 0xfffffff0, !P0 ;  /* 0xfffffff000007807 */ /* 0x000fc60004000000 */
[----:B------:R-:W-:Y:S04]  /*1b80*/  STL [R1+0x4c], R162 ;  /* 0x00004ca201007387 */ /* 0x000fe80000100800 */
[----:B------:R-:W-:Y:S04]  /*1b90*/  STL [R1+0x48], R41 ;  /* 0x0000482901007387 */ /* 0x000fe80000100800 */
[----:B------:R-:W-:Y:S01]  /*1ba0*/  STL.64 [R1+0x50], R164 ;  /* 0x000050a401007387 */ /* 0x000fe20000100a00 */
[----:B------:R-:W-:-:S03]  /*1bb0*/  LEA R229, R2, R228, 0x1 ;  /* 0x000000e402e57211 */ /* 0x000fc600078e08ff */
[----:B------:R-:W-:Y:S01]  /*1bc0*/  STL.64 [R1+0x78], R24 ;  /* 0x0000781801007387 */ /* 0x000fe20000100a00 */
[----:B------:R-:W-:-:S03]  /*1bd0*/  LEA R227, R0, R225, 0x1 ;  /* 0x000000e100e37211 */ /* 0x000fc600078e08ff */
[----:B------:R-:W-:Y:S04]  /*1be0*/  STL.64 [R1+0x20], R22 ;  /* 0x0000201601007387 */ /* 0x000fe80000100a00 */
[----:B------:R-:W-:Y:S04]  /*1bf0*/  STL [R1+0x70], R11 ;  /* 0x0000700b01007387 */ /* 0x000fe80000100800 */
[----:B------:R-:W-:Y:S04]  /*1c00*/  STL [R1+0x80], R10 ;  /* 0x0000800a01007387 */ /* 0x000fe80000100800 */
[----:B------:R-:W3:Y:S04]  /*1c10*/  LDSM.16.M88.4 R8, [R228+0x1000] ;  /* 0x00100000e408783b */ /* 0x000ee80000000200 */
[----:B------:R-:W4:Y:S04]  /*1c20*/  LDSM.16.M88.4 R32, [R225+0x6400] ;  /* 0x00640000e120783b */ /* 0x000f280000000200 */
[----:B------:R-:W5:Y:S04]  /*1c30*/  LDSM.16.M88.4 R28, [R225+0x6800] ;  /* 0x00680000e11c783b */ /* 0x000f680000000200 */
[----:B------:R-:W5:Y:S04]  /*1c40*/  LDSM.16.M88.4 R20, [R225+0x6c00] ;  /* 0x006c0000e114783b */ /* 0x000f680000000200 */
[----:B------:R-:W-:Y:S04]  /*1c50*/  LDSM.16.M88.4 R24, [R229] ;  /* 0x00000000e518783b */ /* 0x000fe80000000200 */
[----:B------:R-:W5:Y:S01]  /*1c60*/  LDSM.16.M88.4 R40, [R227+0x6000] ;  /* 0x00600000e328783b */ /* 0x000f620000000200 */
[C---:B--2---:R-:W-:Y:S03]  /*1c70*/  HMMA.16816.F32.BF16 R56, R12.reuse, R16, RZ ;  /* 0x000000100c38723c */ /* 0x044fe600000418ff */
[----:B-1----:R-:W1:Y:S04]  /*1c80*/  LDSM.16.M88.4 R4, [R229+0x1000] ;  /* 0x00100000e504783b */ /* 0x002e680000000200 */
[----:B------:R-:W-:Y:S04]  /*1c90*/  LDSM.16.M88.4 R64, [R225+0x7000] ;  /* 0x00700000e140783b */ /* 0x000fe80000000200 */
[----:B------:R-:W2:Y:S04]  /*1ca0*/  LDSM.16.M88.4 R36, [R228+0x2000] ;  /* 0x00200000e424783b */ /* 0x000ea80000000200 */
[----:B------:R-:W2:Y:S01]  /*1cb0*/  LDSM.16.M88.4 R48, [R227+0x6800] ;  /* 0x00680000e330783b */ /* 0x000ea20000000200 */
[----:B------:R-:W-:Y:S03]  /*1cc0*/  HMMA.16816.F32.BF16 R140, R12, R18, RZ ;  /* 0x000000120c8c723c */ /* 0x000fe600000418ff */
[----:B------:R-:W2:Y:S03]  /*1cd0*/  LDSM.16.M88.4 R52, [R227+0x6400] ;  /* 0x00640000e334783b */ /* 0x000ea60000000200 */
[C---:B---3--:R-:W-:Y:S01]  /*1ce0*/  HMMA.16816.F32.BF16 R60, R8.reuse, R16, RZ ;  /* 0x00000010083c723c */ /* 0x048fe200000418ff */
[----:B------:R-:W3:Y:S04]  /*1cf0*/  LDSM.16.M88.4 R44, [R227+0x6c00] ;  /* 0x006c0000e32c783b */ /* 0x000ee80000000200 */
[----:B------:R-:W-:Y:S01]  /*1d00*/  LDSM.16.M88.4 R92, [R225+0x7800] ;  /* 0x00780000e15c783b */ /* 0x000fe20000000200 */
[C---:B------:R-:W-:Y:S03]  /*1d10*/  HMMA.16816.F32.BF16 R96, R8.reuse, R18, RZ ;  /* 0x000000120860723c */ /* 0x040fe600000418ff */
[----:B------:R-:W-:Y:S03]  /*1d20*/  LDSM.16.M88.4 R72, [R225+0x7400] ;  /* 0x00740000e148783b */ /* 0x000fe60000000200 */
[C---:B----4-:R-:W-:Y:S01]  /*1d30*/  HMMA.16816.F32.BF16 R68, R8.reuse, R32, RZ ;  /* 0x000000200844723c */ /* 0x050fe200000418ff */
[----:B------:R-:W-:Y:S04]  /*1d40*/  LDSM.16.M88.4 R84, [R225+0x7c00] ;  /* 0x007c0000e154783b */ /* 0x000fe80000000200 */
[----:B------:R-:W0:Y:S01]  /*1d50*/  LDGDEPBAR ;  /* 0x00000000000079af */ /* 0x000e220000000000 */
[C---:B-----5:R-:W-:Y:S06]  /*1d60*/  HMMA.16816.F32.BF16 R16, R8.reuse, R28, RZ ;  /* 0x0000001c0810723c */ /* 0x060fec00000418ff */
[C---:B------:R-:W-:Y:S06]  /*1d70*/  HMMA.16816.F32.BF16 R80, R8.reuse, R20, RZ ;  /* 0x000000140850723c */ /* 0x040fec00000418ff */
[C---:B------:R-:W-:Y:S06]  /*1d80*/  HMMA.16816.F32.BF16 R88, R8.reuse, R34, RZ ;  /* 0x000000220858723c */ /* 0x040fec00000418ff */
[C---:B------:R-:W-:Y:S06]  /*1d90*/  HMMA.16816.F32.BF16 R76, R8.reuse, R30, RZ ;  /* 0x0000001e084c723c */ /* 0x040fec00000418ff */
[----:B------:R-:W-:Y:S06]  /*1da0*/  HMMA.16816.F32.BF16 R100, R8, R22, RZ ;  /* 0x000000160864723c */ /* 0x000fec00000418ff */
[----:B------:R-:W-:Y:S01]  /*1db0*/  HMMA.16816.F32.BF16 R8, R24, R40, R56 ;  /* 0x000000281808723c */ /* 0x000fe20000041838 */
[----:B------:R-:W-:Y:S05]  /*1dc0*/  LDSM.16.M88.4 R56, [R227+0x7000] ;  /* 0x00700000e338783b */ /* 0x000fea0000000200 */
[C---:B------:R-:W-:Y:S06]  /*1dd0*/  HMMA.16816.F32.BF16 R116, R12.reuse, R20, RZ ;  /* 0x000000140c74723c */ /* 0x040fec00000418ff */
[C---:B------:R-:W-:Y:S01]  /*1de0*/  HMMA.16816.F32.BF16 R112, R12.reuse, R22, RZ ;  /* 0x000000160c70723c */ /* 0x040fe200000418ff */
[----:B------:R-:W4:Y:S05]  /*1df0*/  LDSM.16.M88.4 R20, [R228+0x3000] ;  /* 0x00300000e414783b */ /* 0x000f2a0000000200 */
[C---:B------:R-:W-:Y:S06]  /*1e00*/  HMMA.16816.F32.BF16 R124, R12.reuse, R32, RZ ;  /* 0x000000200c7c723c */ /* 0x040fec00000418ff */
[C---:B------:R-:W-:Y:S01]  /*1e10*/  HMMA.16816.F32.BF16 R136, R12.reuse, R34, RZ ;  /* 0x000000220c88723c */ /* 0x040fe200000418ff */
[----:B------:R-:W5:Y:S05]  /*1e20*/  LDSM.16.M88.4 R32, [R229+0x2000] ;  /* 0x00200000e520783b */ /* 0x000f6a0000000200 */
[C---:B------:R-:W-:Y:S06]  /*1e30*/  HMMA.16816.F32.BF16 R120, R12.reuse, R28, RZ ;  /* 0x0000001c0c78723c */ /* 0x040fec00000418ff */
[----:B------:R-:W-:Y:S01]  /*1e40*/  HMMA.16816.F32.BF16 R132, R12, R30, RZ ;  /* 0x0000001e0c84723c */ /* 0x000fe200000418ff */
[----:B------:R-:W5:Y:S05]  /*1e50*/  LDSM.16.M88.4 R28, [R229+0x3000] ;  /* 0x00300000e51c783b */ /* 0x000f6a0000000200 */
[----:B-1----:R-:W-:Y:S06]  /*1e60*/  HMMA.16816.F32.BF16 R12, R4, R40, R60 ;  /* 0x00000028040c723c */ /* 0x002fec000004183c */
[----:B--2---:R-:W-:Y:S06]  /*1e70*/  HMMA.16816.F32.BF16 R8, R36, R64, R8 ;  /* 0x000000402408723c */ /* 0x004fec0000041808 */
[C---:B------:R-:W-:Y:S06]  /*1e80*/  HMMA.16816.F32.BF16 R108, R4.reuse, R42, R96 ;  /* 0x0000002a046c723c */ /* 0x040fec0000041860 */
[C---:B------:R-:W-:Y:S01]  /*1e90*/  HMMA.16816.F32.BF16 R60, R4.reuse, R48, R16 ;  /* 0x00000030043c723c */ /* 0x040fe20000041810 */
[----:B------:R-:W-:Y:S05]  /*1ea0*/  LDSM.16.M88.4 R16, [R228+0x4000] ;  /* 0x00400000e410783b */ /* 0x000fea0000000200 */
[C---:B------:R-:W-:Y:S01]  /*1eb0*/  HMMA.16816.F32.BF16 R96, R4.reuse, R50, R76 ;  /* 0x000000320460723c */ /* 0x040fe2000004184c */
[----:B------:R-:W1:Y:S05]  /*1ec0*/  LDSM.16.M88.4 R76, [R225+0x8000] ;  /* 0x00800000e14c783b */ /* 0x000e6a0000000200 */
[C---:B------:R-:W-:Y:S06]  /*1ed0*/  HMMA.16816.F32.BF16 R104, R4.reuse, R54, R88 ;  /* 0x000000360468723c */ /* 0x040fec0000041858 */
[----:B---3--:R-:W-:Y:S06]  /*1ee0*/  HMMA.16816.F32.BF16 R88, R4, R46, R100 ;  /* 0x0000002e0458723c */ /* 0x008fec0000041864 */
[C---:B------:R-:W-:Y:S06]  /*1ef0*/  HMMA.16816.F32.BF16 R144, R24.reuse, R48, R120 ;  /* 0x000000301890723c */ /* 0x040fec0000041878 */
[C---:B------:R-:W-:Y:S06]  /*1f00*/  HMMA.16816.F32.BF16 R148, R24.reuse, R44, R116 ;  /* 0x0000002c1894723c */ /* 0x040fec0000041874 */
[C---:B------:R-:W-:Y:S06]  /*1f10*/  HMMA.16816.F32.BF16 R100, R24.reuse, R52, R124 ;  /* 0x000000341864723c */ /* 0x040fec000004187c */
[C---:B------:R-:W-:Y:S06]  /*1f20*/  HMMA.16816.F32.BF16 R40, R24.reuse, R42, R140 ;  /* 0x0000002a1828723c */ /* 0x040fec000004188c */
[C---:B------:R-:W-:Y:S06]  /*1f30*/  HMMA.16816.F32.BF16 R116, R24.reuse, R54, R136 ;  /* 0x000000361874723c */ /* 0x040fec0000041888 */
[C---:B------:R-:W-:Y:S06]  /*1f40*/  HMMA.16816.F32.BF16 R120, R24.reuse, R50, R132 ;  /* 0x000000321878723c */ /* 0x040fec0000041884 */
[----:B------:R-:W-:Y:S06]  /*1f50*/  HMMA.16816.F32.BF16 R112, R24, R46, R112 ;  /* 0x0000002e1870723c */ /* 0x000fec0000041870 */
[----:B----4-:R-:W-:Y:S01]  /*1f60*/  HMMA.16816.F32.BF16 R24, R20, R64, R12 ;  /* 0x000000401418723c */ /* 0x010fe2000004180c */
[----:B------:R-:W2:Y:S05]  /*1f70*/  LDSM.16.M88.4 R12, [R228+0x5000] ;  /* 0x00500000e40c783b */ /* 0x000eaa0000000200 */
[C---:B------:R-:W-:Y:S06]  /*1f80*/  HMMA.16816.F32.BF16 R68, R4.reuse, R52, R68 ;  /* 0x000000340444723c */ /* 0x040fec0000041844 */
[----:B------:R-:W-:Y:S01]  /*1f90*/  HMMA.16816.F32.BF16 R80, R4, R44, R80 ;  /* 0x0000002c0450723c */ /* 0x000fe20000041850 */
[----:B------:R-:W-:Y:S05]  /*1fa0*/  LDSM.16.M88.4 R44, [R227+0x8000] ;  /* 0x00800000e32c783b */ /* 0x000fea0000000200 */
[----:B-----5:R-:W-:Y:S01]  /*1fb0*/  HMMA.16816.F32.BF16 R4, R32, R56, R8 ;  /* 0x000000382004723c */ /* 0x020fe20000041808 */
[----:B------:R-:W3:Y:S05]  /*1fc0*/  LDSM.16.M88.4 R8, [R229+0x4000] ;  /* 0x00400000e508783b */ /* 0x000eea0000000200 */
[C---:B------:R-:W-:Y:S06]  /*1fd0*/  HMMA.16816.F32.BF16 R136, R20.reuse, R92, R60 ;  /* 0x0000005c1488723c */ /* 0x040fec000004183c */
[-C--:B------:R-:W-:Y:S06]  /*1fe0*/  HMMA.16816.F32.BF16 R60, R20, R66.reuse, R108 ;  /* 0x00000042143c723c */ /* 0x080fec000004186c */
[----:B------:R-:W-:Y:S01]  /*1ff0*/  HMMA.16816.F32.BF16 R52, R36, R66, R40 ;  /* 0x000000422434723c */ /* 0x000fe20000041828 */
[----:B------:R-:W-:Y:S05]  /*2000*/  LDSM.16.M88.4 R40, [R227+0x7400] ;  /* 0x00740000e328783b */ /* 0x000fea0000000200 */
[----:B------:R-:W-:Y:S06]  /*2010*/  HMMA.16816.F32.BF16 R48, R28, R56, R24 ;  /* 0x000000381c30723c */ /* 0x000fec0000041818 */
[C---:B------:R-:W-:Y:S06]  /*2020*/  HMMA.16816.F32.BF16 R124, R20.reuse, R72, R68 ;  /* 0x00000048147c723c */ /* 0x040fec0000041844 */
[C---:B------:R-:W-:Y:S06]  /*2030*/  HMMA.16816.F32.BF16 R140, R20.reuse, R84, R80 ;  /* 0x00000054148c723c */ /* 0x040fec0000041850 */
[C---:B------:R-:W-:Y:S06]  /*2040*/  HMMA.16816.F32.BF16 R104, R20.reuse, R74, R104 ;  /* 0x0000004a1468723c */ /* 0x040fec0000041868 */
[C---:B------:R-:W-:Y:S06]  /*2050*/  HMMA.16816.F32.BF16 R108, R20.reuse, R94, R96 ;  /* 0x0000005e146c723c */ /* 0x040fec0000041860 */
[----:B------:R-:W-:Y:S06]  /*2060*/  HMMA.16816.F32.BF16 R132, R20, R86, R88 ;  /* 0x000000561484723c */ /* 0x000fec0000041858 */
[----:B-1----:R-:W-:Y:S01]  /*2070*/  HMMA.16816.F32.BF16 R20, R16, R76, R4 ;  /* 0x0000004c1014723c */ /* 0x002fe20000041804 */
[----:B------:R-:W1:Y:S05]  /*2080*/  LDSM.16.M88.4 R4, [R229+0x5000] ;  /* 0x00500000e504783b */ /* 0x000e6a0000000200 */
[-C--:B------:R-:W-:Y:S06]  /*2090*/  HMMA.16816.F32.BF16 R24, R28, R58.reuse, R60 ;  /* 0x0000003a1c18723c */ /* 0x080fec000004183c */
[----:B------:R-:W-:Y:S06]  /*20a0*/  HMMA.16816.F32.BF16 R56, R32, R58, R52 ;  /* 0x0000003a2038723c */ /* 0x000fec0000041834 */
[----:B--2---:R-:W-:Y:S06]  /*20b0*/  HMMA.16816.F32.BF16 R48, R12, R76, R48 ;  /* 0x0000004c0c30723c */ /* 0x004fec0000041830 */
[----:B---3--:R-:W-:Y:S01]  /*20c0*/  HMMA.16816.F32.BF16 R68, R8, R44, R20 ;  /* 0x0000002c0844723c */ /* 0x008fe20000041814 */
[----:B------:R-:W-:Y:S05]  /*20d0*/  LDSM.16.M88.4 R20, [R227+0x7800] ;  /* 0x00780000e314783b */ /* 0x000fea0000000200 */
[C---:B------:R-:W-:Y:S06]  /*20e0*/  HMMA.16816.F32.BF16 R64, R36.reuse, R72, R100 ;  /* 0x000000482440723c */ /* 0x040fec0000041864 */
[C---:B------:R-:W-:Y:S06]  /*20f0*/  HMMA.16816.F32.BF16 R80, R36.reuse, R74, R116 ;  /* 0x0000004a2450723c */ /* 0x040fec0000041874 */
[C---:B------:R-:W-:Y:S06]  /*2100*/  HMMA.16816.F32.BF16 R88, R36.reuse, R92, R144 ;  /* 0x0000005c2458723c */ /* 0x040fec0000041890 */
[C---:B------:R-:W-:Y:S06]  /*2110*/  HMMA.16816.F32.BF16 R92, R36.reuse, R94, R120 ;  /* 0x0000005e245c723c */ /* 0x040fec0000041878 */
[C---:B------:R-:W-:Y:S06]  /*2120*/  HMMA.16816.F32.BF16 R116, R36.reuse, R84, R148 ;  /* 0x000000542474723c */ /* 0x040fec0000041894 */
[----:B------:R-:W-:Y:S06]  /*2130*/  HMMA.16816.F32.BF16 R112, R36, R86, R112 ;  /* 0x000000562470723c */ /* 0x000fec0000041870 */
[-C--:B------:R-:W-:Y:S01]  /*2140*/  HMMA.16816.F32.BF16 R60, R12, R78.reuse, R24 ;  /* 0x0000004e0c3c723c */ /* 0x080fe20000041818 */
[----:B------:R-:W2:Y:S05]  /*2150*/  LDSM.16.M88.4 R24, [R225+0x8400] ;  /* 0x00840000e118783b */ /* 0x000eaa0000000200 */
[----:B------:R-:W-:Y:S01]  /*2160*/  HMMA.16816.F32.BF16 R36, R16, R78, R56 ;  /* 0x0000004e1024723c */ /* 0x000fe20000041838 */
[----:B------:R-:W-:-:S05]  /*2170*/  FMUL.FTZ R0, R68, UR8 ;  /* 0x0000000844007c20 */ /* 0x000fca0008410000 */
[----:B-1----:R-:W-:Y:S01]  /*2180*/  HMMA.16816.F32.BF16 R52, R4, R44, R48 ;  /* 0x0000002c0434723c */ /* 0x002fe20000041830 */
[----:B------:R1:W3:Y:S01]  /*2190*/  MUFU.TANH R131, R0 ;  /* 0x0000000000837308 */ /* 0x0002e20000002400 */
[----:B------:R-:W4:Y:S04]  /*21a0*/  LDSM.16.M88.4 R48, [R227+0x7c00] ;  /* 0x007c0000e330783b */ /* 0x000f280000000200 */
[-C--:B------:R-:W-:Y:S06]  /*21b0*/  HMMA.16816.F32.BF16 R56, R32, R40.reuse, R64 ;  /* 0x000000282038723c */ /* 0x080fec0000041840 */
[----:B------:R-:W-:Y:S01]  /*21c0*/  HMMA.16816.F32.BF16 R64, R28, R40, R124 ;  /* 0x000000281c40723c */ /* 0x000fe2000004187c */
[----:B-1----:R-:W-:-:S04]  /*21d0*/  FMUL.FTZ R0, R69, UR8 ;  /* 0x0000000845007c20 */ /* 0x002fc80008410000 */
[----:B------:R1:W1:Y:S01]  /*21e0*/  MUFU.TANH R125, R0 ;  /* 0x00000000007d7308 */ /* 0x0002620000002400 */
[-C--:B------:R-:W-:Y:S06]  /*21f0*/  HMMA.16816.F32.BF16 R72, R4, R46.reuse, R60 ;  /* 0x0000002e0448723c */ /* 0x080fec000004183c */
[----:B------:R-:W-:Y:S01]  /*2200*/  HMMA.16816.F32.BF16 R44, R8, R46, R36 ;  /* 0x0000002e082c723c */ /* 0x000fe20000041824 */
[----:B------:R-:W5:Y:S01]  /*2210*/  LDSM.16.M88.4 R36, [R227+0x8400] ;  /* 0x00840000e324783b */ /* 0x000f620000000200 */
[----:B-1----:R-:W-:-:S04]  /*2220*/  FMUL.FTZ R0, R70, UR8 ;  /* 0x0000000846007c20 */ /* 0x002fc80008410000 */
[----:B------:R1:W1:Y:S02]  /*2230*/  MUFU.TANH R145, R0 ;  /* 0x0000000000917308 */ /* 0x0002640000002400 */
[----:B-1----:R-:W-:-:S06]  /*2240*/  FMUL.FTZ R0, R71, UR8 ;  /* 0x0000000847007c20 */ /* 0x002fcc0008410000 */
[----:B------:R1:W1:Y:S02]  /*2250*/  MUFU.TANH R144, R0 ;  /* 0x0000000000907308 */ /* 0x0002640000002400 */
[----:B-1----:R-:W-:-:S06]  /*2260*/  FMUL.FTZ R0, R52, UR8 ;  /* 0x0000000834007c20 */ /* 0x002fcc0008410000 */
[----:B------:R1:W1:Y:S02]  /*2270*/  MUFU.TANH R126, R0 ;  /* 0x00000000007e7308 */ /* 0x0002640000002400 */
[----:B-1----:R-:W-:-:S06]  /*2280*/  FMUL.FTZ R0, R53, UR8 ;  /* 0x0000000835007c20 */ /* 0x002fcc0008410000 */
[----:B------:R1:W1:Y:S02]  /*2290*/  MUFU.TANH R124, R0 ;  /* 0x00000000007c7308 */ /* 0x0002640000002400 */
[----:B-1----:R-:W-:-:S06]  /*22a0*/  FMUL.FTZ R0, R54, UR8 ;  /* 0x0000000836007c20 */ /* 0x002fcc0008410000 */
[----:B------:R1:W1:Y:S01]  /*22b0*/  MUFU.TANH R127, R0 ;  /* 0x00000000007f7308 */ /* 0x0002620000002400 */
[----:B------:R-:W-:Y:S01]  /*22c0*/  HMMA.16816.F32.BF16 R84, R28, R42, R104 ;  /* 0x0000002a1c54723c */ /* 0x000fe20000041868 */
[----:B-1----:R-:W-:-:S05]  /*22d0*/  FMUL.FTZ R0, R55, UR8 ;  /* 0x0000000837007c20 */ /* 0x002fca0008410000 */
[----:B--2---:R-:W-:Y:S01]  /*22e0*/  HMMA.16816.F32.BF16 R52, R16, R24, R56 ;  /* 0x000000181034723c */ /* 0x004fe20000041838 */
[----:B------:R1:W2:Y:S05]  /*22f0*/  MUFU.TANH R123, R0 ;  /* 0x00000000007b7308 */ /* 0x0002aa0000002400 */
[----:B------:R-:W-:Y:S06]  /*2300*/  HMMA.16816.F32.BF16 R56, R32, R42, R80 ;  /* 0x0000002a2038723c */ /* 0x000fec0000041850 */
[----:B------:R-:W-:Y:S01]  /*2310*/  HMMA.16816.F32.BF16 R40, R12, R24, R64 ;  /* 0x000000180c28723c */ /* 0x000fe20000041840 */
[----:B-1----:R-:W-:-:S04]  /*2320*/  FMUL.FTZ R0, R44, UR8 ;  /* 0x000000082c007c20 */ /* 0x002fc80008410000 */
[----:B------:R1:W1:Y:S01]  /*2330*/  MUFU.TANH R122, R0 ;  /* 0x00000000007a7308 */ /* 0x0002620000002400 */
[C---:B------:R-:W-:Y:S06]  /*2340*/  HMMA.16816.F32.BF16 R104, R28.reuse, R22, R108 ;  /* 0x000000161c68723c */ /* 0x040fec000004186c */
[----:B----4-:R-:W-:Y:S01]  /*2350*/  HMMA.16816.F32.BF16 R108, R28, R48, R140 ;  /* 0x000000301c6c723c */ /* 0x010fe2000004188c */
[----:B-1----:R-:W-:-:S04]  /*2360*/  FMUL.FTZ R0, R45, UR8 ;  /* 0x000000082d007c20 */ /* 0x002fc80008410000 */
[----:B------:R1:W4:Y:S02]  /*2370*/  MUFU.TANH R121, R0 ;  /* 0x0000000000797308 */ /* 0x0003240000002400 */
[----:B-1----:R-:W-:-:S06]  /*2380*/  FMUL.FTZ R0, R46, UR8 ;  /* 0x000000082e007c20 */ /* 0x002fcc0008410000 */
[----:B------:R1:W1:Y:S01]  /*2390*/  MUFU.TANH R141, R0 ;  /* 0x00000000008d7308 */ /* 0x0002620000002400 */
[----:B------:R-:W-:Y:S01]  /*23a0*/  HMMA.16816.F32.BF16 R60, R32, R20, R88 ;  /* 0x00000014203c723c */ /* 0x000fe20000041858 */
[----:B-1----:R-:W-:-:S05]  /*23b0*/  FMUL.FTZ R0, R47, UR8 ;  /* 0x000000082f007c20 */ /* 0x002fca0008410000 */
[----:B-----5:R-:W-:Y:S01]  /*23c0*/  HMMA.16816.F32.BF16 R44, R8, R36, R52 ;  /* 0x00000024082c723c */ /* 0x020fe20000041834 */
[----:B------:R1:W1:Y:S05]  /*23d0*/  MUFU.TANH R140, R0 ;  /* 0x00000000008c7308 */ /* 0x00026a0000002400 */
[----:B------:R-:W-:Y:S01]  /*23e0*/  HMMA.16816.F32.BF16 R96, R28, R20, R136 ;  /* 0x000000141c60723c */ /* 0x000fe20000041888 */
[----:B-1----:R-:W-:-:S04]  /*23f0*/  FMUL.FTZ R0, R72, UR8 ;  /* 0x0000000848007c20 */ /* 0x002fc80008410000 */
[----:B------:R1:W1:Y:S01]  /*2400*/  MUFU.TANH R120, R0 ;  /* 0x0000000000787308 */ /* 0x0002620000002400 */
[----:B------:R-:W-:Y:S01]  /*2410*/  HMMA.16816.F32.BF16 R100, R28, R50, R132 ;  /* 0x000000321c64723c */ /* 0x000fe20000041884 */
[----:B------:R-:W5:Y:S05]  /*2420*/  LDSM.16.M88.4 R28, [R225+0x8800] ;  /* 0x00880000e11c783b */ /* 0x000f6a0000000200 */
[----:B------:R-:W-:Y:S01]  /*2430*/  HMMA.16816.F32.BF16 R52, R4, R36, R40 ;  /* 0x000000240434723c */ /* 0x000fe20000041828 */
[----:B-1----:R-:W-:-:S05]  /*2440*/  FMUL.FTZ R0, R73, UR8 ;  /* 0x0000000849007c20 */ /* 0x002fca0008410000 */
[----:B------:R-:W-:Y:S01]  /*2450*/  HMMA.16816.F32.BF16 R40, R16, R26, R56 ;  /* 0x0000001a1028723c */ /* 0x000fe20000041838 */
[----:B------:R1:W1:Y:S05]  /*2460*/  MUFU.TANH R90, R0 ;  /* 0x00000000005a7308 */ /* 0x00026a0000002400 */
[----:B------:R-:W-:Y:S01]  /*2470*/  HMMA.16816.F32.BF16 R76, R32, R22, R92 ;  /* 0x00000016204c723c */ /* 0x000fe2000004185c */
[----:B------:R-:W3:Y:S01]  /*2480*/  LDSM.16.M88.4 R20, [R225+0x8c00] ;  /* 0x008c0000e114783b */ /* 0x000ee20000000200 */
[----:B-1----:R-:W-:-:S04]  /*2490*/  FMUL.FTZ R0, R74, UR8 ;  /* 0x000000084a007c20 */ /* 0x002fc80008410000 */
[----:B------:R1:W1:Y:S01]  /*24a0*/  MUFU.TANH R89, R0 ;  /* 0x0000000000597308 */ /* 0x0002620000002400 */
[----:B------:R-:W-:Y:S01]  /*24b0*/  HMMA.16816.F32.BF16 R68, R32, R48, R116 ;  /* 0x000000302044723c */ /* 0x000fe20000041874 */
[----:B-1----:R-:W-:-:S06]  /*24c0*/  FMUL.FTZ R0, R75, UR8 ;  /* 0x000000084b007c20 */ /* 0x002fcc0008410000 */
[----:B------:R1:W1:Y:S01]  /*24d0*/  MUFU.TANH R88, R0 ;  /* 0x0000000000587308 */ /* 0x0002620000002400 */
[----:B------:R-:W-:Y:S01]  /*24e0*/  HMMA.16816.F32.BF16 R64, R32, R50, R112 ;  /* 0x000000322040723c */ /* 0x000fe20000041870 */
[----:B-1----:R-:W-:-:S06]  /*24f0*/  FMUL.FTZ R0, R44, UR8 ;  /* 0x000000082c007c20 */ /* 0x002fcc0008410000 */
[----:B------:R1:W1:Y:S01]  /*2500*/  MUFU.TANH R83, R0 ;  /* 0x0000000000537308 */ /* 0x0002620000002400 */
[----:B------:R-:W-:Y:S01]  /*2510*/  HMMA.16816.F32.BF16 R32, R12, R26, R84 ;  /* 0x0000001a0c20723c */ /* 0x000fe20000041854 */
[----:B------:R-:W2:Y:S01]  /*2520*/  LDSM.16.M88.4 R24, [R227+0x8800] ;  /* 0x00880000e318783b */ /* 0x000ea20000000200 */
[----:B-1----:R-:W-:-:S05]  /*2530*/  FMUL.FTZ R0, R45, UR8 ;  /* 0x000000082d007c20 */ /* 0x002fca0008410000 */
[----:B------:R1:W1:Y:S01]  /*2540*/  MUFU.TANH R82, R0 ;  /* 0x0000000000527308 */ /* 0x0002620000002400 */
[----:B------:R-:W-:Y:S01]  /*2550*/  HMMA.16816.F32.BF16 R40, R8, R38, R40 ;  /* 0x000000260828723c */ /* 0x000fe20000041828 */
[----:B-1----:R-:W-:-:S06]  /*2560*/  FMUL.FTZ R0, R46, UR8 ;  /* 0x000000082e007c20 */ /* 0x002fcc0008410000 */
[----:B------:R1:W1:Y:S02]  /*2570*/  MUFU.TANH R91, R0 ;  /* 0x00000000005b7308 */ /* 0x0002640000002400 */
[----:B-1----:R-:W-:-:S06]  /*2580*/  FMUL.FTZ R0, R47, UR8 ;  /* 0x000000082f007c20 */ /* 0x002fcc0008410000 */
[----:B------:R1:W1:Y:S01]  /*2590*/  MUFU.TANH R85, R0 ;  /* 0x0000000000557308 */ /* 0x0002620000002400 */
[----:B-----5:R-:W-:Y:S01]  /*25a0*/  HMMA.16816.F32.BF16 R44, R16, R28, R60 ;  /* 0x0000001c102c723c */ /* 0x020fe2000004183c */
[----:B-1----:R-:W-:-:S06]  /*25b0*/  FMUL.FTZ R0, R52, UR8 ;  /* 0x0000000834007c20 */ /* 0x002fcc0008410000 */
[----:B------:R1:W1:Y:S01]  /*25c0*/  MUFU.TANH R81, R0 ;  /* 0x0000000000517308 */ /* 0x0002620000002400 */
[----:B------:R-:W-:Y:S01]  /*25d0*/  HMMA.16816.F32.BF16 R32, R4, R38, R32 ;  /* 0x000000260420723c */ /* 0x000fe20000041820 */
[----:B-1----:R-:W-:-:S06]  /*25e0*/  FMUL.FTZ R0, R53, UR8 ;  /* 0x0000000835007c20 */ /* 0x002fcc0008410000 */
[----:B------:R1:W1:Y:S01]  /*25f0*/  MUFU.TANH R80, R0 ;  /* 0x0000000000507308 */ /* 0x0002620000002400 */
[C---:B------:R-:W-:Y:S06]  /*2600*/  HMMA.16816.F32.BF16 R60, R12.reuse, R28, R96 ;  /* 0x0000001c0c3c723c */ /* 0x040fec0000041860 */
[----:B------:R-:W-:Y:S01]  /*2610*/  HMMA.16816.F32.BF16 R48, R12, R30, R104 ;  /* 0x0000001e0c30723c */ /* 0x000fe20000041868 */
[----:B-1----:R-:W-:-:S05]  /*2620*/  FMUL.FTZ R0, R54, UR8 ;  /* 0x0000000836007c20 */ /* 0x002fca0008410000 */
[----:B---3--:R-:W-:Y:S01]  /*2630*/  HMMA.16816.F32.BF16 R36, R12, R22, R100 ;  /* 0x000000160c24723c */ /* 0x008fe20000041864 */
[----:B------:R1:W3:Y:S02]  /*2640*/  MUFU.TANH R72, R0 ;  /* 0x0000000000487308 */ /* 0x0002e40000002400 */
[----:B-1----:R-:W-:-:S03]  /*2650*/  FMUL.FTZ R0, R55, UR8 ;  /* 0x0000000837007c20 */ /* 0x002fc60008410000 */
[----:B------:R-:W-:Y:S01]  /*2660*/  HMMA.16816.F32.BF16 R52, R12, R20, R108 ;  /* 0x000000140c34723c */ /* 0x000fe2000004186c */
[----:B------:R-:W1:Y:S02]  /*2670*/  LDSM.16.M88.4 R12, [R227+0x8c00] ;  /* 0x008c0000e30c783b */ /* 0x000e640000000200 */
[----:B------:R5:W1:Y:S03]  /*2680*/  MUFU.TANH R75, R0 ;  /* 0x00000000004b7308 */ /* 0x000a660000002400 */
[----:B------:R-:W-:Y:S01]  /*2690*/  HMMA.16816.F32.BF16 R56, R16, R30, R76 ;  /* 0x0000001e1038723c */ /* 0x000fe2000004184c */
[----:B------:R-:W-:Y:S01]  /*26a0*/  FMUL.FTZ R34, R34, UR8 ;  /* 0x0000000822227c20 */ /* 0x000fe20008410000 */
[----:B------:R-:W-:Y:S01]  /*26b0*/  FMUL.FTZ R35, R35, UR8 ;  /* 0x0000000823237c20 */ /* 0x000fe20008410000 */
[----:B------:R-:W-:Y:S01]  /*26c0*/  ISETP.GE.AND P0, PT, R166, 0x2, PT ;  /* 0x00000002a600780c */ /* 0x000fe20003f06270 */
[----:B------:R-:W-:-:S04]  /*26d0*/  DEPBAR.LE SB0, 0x0 ;  /* 0x000080000000791a */ /* 0x000fc80000000000 */
[----:B-----5:R-:W-:-:S04]  /*26e0*/  FMUL.FTZ R0, R40, UR8 ;  /* 0x0000000828007c20 */ /* 0x020fc80008410000 */
[----:B------:R5:W1:Y:S01]  /*26f0*/  MUFU.TANH R105, R0 ;  /* 0x0000000000697308 */ /* 0x000a620000002400 */
[----:B--2---:R-:W-:Y:S01]  /*2700*/  HMMA.16816.F32.BF16 R28, R8, R24, R44 ;  /* 0x00000018081c723c */ /* 0x004fe2000004182c */
[----:B-----5:R-:W-:-:S06]  /*2710*/  FMUL.FTZ R0, R41, UR8 ;  /* 0x0000000829007c20 */ /* 0x020fcc0008410000 */
[----:B------:R2:W1:Y:S02]  /*2720*/  MUFU.TANH R129, R0 ;  /* 0x0000000000817308 */ /* 0x0004640000002400 */
[----:B--2---:R-:W-:-:S06]  /*2730*/  FMUL.FTZ R0, R42, UR8 ;  /* 0x000000082a007c20 */ /* 0x004fcc0008410000 */
[----:B------:R2:W1:Y:S01]  /*2740*/  MUFU.TANH R84, R0 ;  /* 0x0000000000547308 */ /* 0x0004620000002400 */
[----:B------:R-:W-:Y:S01]  /*2750*/  HMMA.16816.F32.BF16 R44, R16, R20, R68 ;  /* 0x00000014102c723c */ /* 0x000fe20000041844 */
[----:B--2---:R-:W-:-:S06]  /*2760*/  FMUL.FTZ R0, R43, UR8 ;  /* 0x000000082b007c20 */ /* 0x004fcc0008410000 */
[----:B------:R2:W1:Y:S01]  /*2770*/  MUFU.TANH R77, R0 ;  /* 0x00000000004d7308 */ /* 0x0004620000002400 */
[----:B------:R-:W-:Y:S06]  /*2780*/  HMMA.16816.F32.BF16 R20, R16, R22, R64 ;  /* 0x000000161014723c */ /* 0x000fec0000041840 */
[----:B------:R-:W-:Y:S01]  /*2790*/  HMMA.16816.F32.BF16 R16, R4, R24, R60 ;  /* 0x000000180410723c */ /* 0x000fe2000004183c */
[----:B--2---:R-:W-:-:S04]  /*27a0*/  FMUL.FTZ R0, R32, UR8 ;  /* 0x0000000820007c20 */ /* 0x004fc80008410000 */
[----:B------:R2:W2:Y:S01]  /*27b0*/  MUFU.TANH R74, R0 ;  /* 0x00000000004a7308 */ /* 0x0004a20000002400 */
[----:B-1----:R-:W-:Y:S01]  /*27c0*/  HMMA.16816.F32.BF16 R40, R4, R12, R52 ;  /* 0x0000000c0428723c */ /* 0x002fe20000041834 */
[----:B------:R-:W-:Y:S01]  /*27d0*/  FMUL.FTZ R3, R29, UR8 ;  /* 0x000000081d037c20 */ /* 0x000fe20008410000 */
[----:B--2---:R-:W-:-:S05]  /*27e0*/  FMUL.FTZ R0, R33, UR8 ;  /* 0x0000000821007c20 */ /* 0x004fca0008410000 */
[----:B------:R1:W2:Y:S01]  /*27f0*/  MUFU.TANH R69, R0 ;  /* 0x0000000000457308 */ /* 0x0002a20000002400 */
[----:B------:R-:W-:Y:S07]  /*2800*/  HMMA.16816.F32.BF16 R36, R4, R14, R36 ;  /* 0x0000000e0424723c */ /* 0x000fee0000041824 */
[----:B------:R-:W2:Y:S01]  /*2810*/  MUFU.TANH R71, R34 ;  /* 0x0000002200477308 */ /* 0x000ea20000002400 */
[----:B-1----:R-:W-:-:S07]  /*2820*/  LOP3.LUT R0, R159, 0xffffffe0, RZ, 0xc0, !PT ;  /* 0xffffffe09f007812 */ /* 0x002fce00078ec0ff */
[----:B------:R1:W1:Y:S01]  /*2830*/  MUFU.TANH R70, R35 ;  /* 0x0000002300467308 */ /* 0x0002620000002400 */
[----:B------:R-:W-:Y:S01]  /*2840*/  IADD3 R0, -R0, R158, RZ ;  /* 0x0000009e00007210 */ /* 0x000fe20007ffe1ff */
[----:B-1----:R-:W-:Y:S06]  /*2850*/  HMMA.16816.F32.BF16 R32, R4, R26, R48 ;  /* 0x0000001a0420723c */ /* 0x002fec0000041830 */
[----:B------:R1:W1:Y:S01]  /*2860*/  MUFU.TANH R50, R3 ;  /* 0x0000000300327308 */ /* 0x0002620000002400 */
[----:B------:R-:W-:-:S04]  /*2870*/  SHF.R.S32.HI R4, RZ, 0x1f, R0 ;  /* 0x0000001fff047819 */ /* 0x000fc80000011400 */
[----:B------:R-:W-:Y:S02]  /*2880*/  LEA.HI R0, R4, R0, RZ, 0x2 ;  /* 0x0000000004007211 */ /* 0x000fe400078f10ff */
[----:B------:R-:W-:Y:S01]  /*2890*/  HMMA.16816.F32.BF16 R4, R8, R26, R56 ;  /* 0x0000001a0804723c */ /* 0x000fe20000041838 */
[----:B-1----:R-:W-:-:S04]  /*28a0*/  FMUL.FTZ R3, R30, UR8 ;  /* 0x000000081e037c20 */ /* 0x002fc80008410000 */
[----:B------:R1:W1:Y:S01]  /*28b0*/  MUFU.TANH R133, R3 ;  /* 0x0000000300857308 */ /* 0x0002620000002400 */
[----:B------:R-:W-:Y:S01]  /*28c0*/  LEA R24, R157, R160, 0x4 ;  /* 0x000000a09d187211 */ /* 0x000fe200078e20ff */
[----:B------:R-:W-:Y:S01]  /*28d0*/  HMMA.16816.F32.BF16 R64, R8, R12, R44 ;  /* 0x0000000c0840723c */ /* 0x000fe2000004182c */
[----:B------:R-:W-:-:S05]  /*28e0*/  SHF.R.S32.HI R0, RZ, 0x2, R0 ;  /* 0x00000002ff007819 */ /* 0x000fca0000011400 */
[----:B------:R-:W-:Y:S01]  /*28f0*/  HMMA.16816.F32.BF16 R60, R8, R14, R20 ;  /* 0x0000000e083c723c */ /* 0x000fe20000041814 */
[----:B------:R-:W-:Y:S01]  /*2900*/  IADD3 R0, R24, 0x1, R0 ;  /* 0x0000000118007810 */ /* 0x000fe20007ffe000 */
[----:B-1----:R-:W-:-:S05]  /*2910*/  FMUL.FTZ R3, R31, UR8 ;  /* 0x000000081f037c20 */ /* 0x002fca0008410000 */
[----:B------:R-:W-:Y:S01]  /*2920*/  FMUL.FTZ R8, R17, UR8 ;  /* 0x0000000811087c20 */ /* 0x000fe20008410000 */
[----:B------:R1:W1:Y:S01]  /*2930*/  MUFU.TANH R132, R3 ;  /* 0x0000000300847308 */ /* 0x0002620000002400 */
[----:B------:R-:W-:Y:S01]  /*2940*/  IADD3 R0, R128, R0, -R130 ;  /* 0x0000000080007210 */ /* 0x000fe20007ffe882 */
[----:B------:R-:W-:Y:S01]  /*2950*/  FMUL.FTZ R28, R28, UR8 ;  /* 0x000000081c1c7c20 */ /* 0x000fe20008410000 */
[----:B------:R-:W-:-:S05]  /*2960*/  SHF.L.U32 R158, R158, 0x1, RZ ;  /* 0x000000019e9e7819 */ /* 0x000fca00000006ff */
[----:B------:R-:W2:Y:S01]  /*2970*/  MUFU.TANH R17, R8 ;  /* 0x0000000800117308 */ /* 0x000ea20000002400 */
[----:B-1----:R-:W-:-:S07]  /*2980*/  FMUL.FTZ R3, R16, UR8 ;  /* 0x0000000810037c20 */ /* 0x002fce0008410000 */
[----:B------:R-:W1:Y:S01]  /*2990*/  MUFU.TANH R24, R3 ;  /* 0x0000000300187308 */ /* 0x000e620000002400 */
[----:B------:R-:W-:Y:S01]  /*29a0*/  IADD3 R25, R0, R161, RZ ;  /* 0x000000a100197210 */ /* 0x000fe20007ffe0ff */
[----:B------:R-:W-:Y:S01]  /*29b0*/  FMUL.FTZ R0, R18, UR8 ;  /* 0x0000000812007c20 */ /* 0x000fe20008410000 */
[----:B------:R-:W-:Y:S01]  /*29c0*/  LOP3.LUT R167, R158, 0x6, RZ, 0xc0, !PT ;  /* 0x000000069ea77812 */ /* 0x000fe200078ec0ff */
[----:B------:R-:W-:Y:S01]  /*29d0*/  FMUL.FTZ R12, R19, UR8 ;  /* 0x00000008130c7c20 */ /* 0x000fe20008410000 */
[----:B------:R-:W-:Y:S01]  /*29e0*/  FMUL.FTZ R15, R32, UR8 ;  /* 0x00000008200f7c20 */ /* 0x000fe20008410000 */
[----:B------:R-:W-:Y:S01]  /*29f0*/  FMUL.FTZ R16, R33, UR8 ;  /* 0x0000000821107c20 */ /* 0x000fe20008410000 */
[----:B------:R-:W-:Y:S01]  /*2a00*/  FMUL.FTZ R23, R34, UR8 ;  /* 0x0000000822177c20 */ /* 0x000fe20008410000 */
[----:B------:R5:W1:Y:S01]  /*2a10*/  MUFU.TANH R53, R28 ;  /* 0x0000001c00357308 */ /* 0x000a620000002400 */
[----:B------:R-:W-:Y:S01]  /*2a20*/  FMUL.FTZ R22, R35, UR8 ;  /* 0x0000000823167c20 */ /* 0x000fe20008410000 */
        /* <DEDUP_REMOVED lines=11> */
[----:B------:R4:W1:Y:S01]  /*2ae0*/  MUFU.TANH R49, R0 ;  /* 0x0000000000317308 */ /* 0x0008620000002400 */
[----:B-----5:R-:W-:Y:S01]  /*2af0*/  FMUL.FTZ R28, R37, UR8 ;  /* 0x00000008251c7c20 */ /* 0x020fe20008410000 */
[----:B----4-:R-:W-:Y:S01]  /*2b00*/  LEA R0, R198, R167, 0x6 ;  /* 0x000000a7c6007211 */ /* 0x010fe200078e30ff */
[----:B------:R-:W-:Y:S06]  /*2b10*/  BAR.SYNC.DEFER_BLOCKING 0x0 ;  /* 0x0000000000007b1d */ /* 0x000fec0000010000 */
[----:B-123--:R-:W-:Y:S05]  /*2b20*/  @!P0 BRA `(.L_x_443) ;  /* 0x0000000000548947 */ /* 0x00efea0003800000 */
        /* <DEDUP_REMOVED lines=21> */
.L_x_443:
[C---:B------:R-:W-:Y:S01]  /*2c80*/  VIADD R36, R0.reuse, 0x8 ;  /* 0x0000000800247836 */ /* 0x040fe20000000000 */
[----:B------:R-:W-:Y:S01]  /*2c90*/  VIMNMX R18, R25, R128, PT ;  /* 0x0000008019127248 */ /* 0x000fe20003fe0100 */
[C---:B------:R-:W-:Y:S01]  /*2ca0*/  VIADD R37, R0.reuse, 0x1 ;  /* 0x0000000100257836 */ /* 0x040fe20000000000 */
[----:B-1----:R1:W2:Y:S01]  /*2cb0*/  MUFU.TANH R5, R15 ;  /* 0x0000000f00057308 */ /* 0x0022a20000002400 */
[----:B------:R-:W-:Y:S01]  /*2cc0*/  VIADD R34, R0, 0x10 ;  /* 0x0000001000227836 */ /* 0x000fe20000000000 */
[-C--:B------:R-:W-:Y:S01]  /*2cd0*/  ISETP.GE.AND P6, PT, R36, R18.reuse, PT ;  /* 0x000000122400720c */ /* 0x080fe20003fc6270 */
[C---:B------:R-:W-:Y:S01]  /*2ce0*/  VIADD R35, R0.reuse, 0x9 ;  /* 0x0000000900237836 */ /* 0x040fe20000000000 */
[-C--:B------:R-:W-:Y:S01]  /*2cf0*/  ISETP.GE.AND P5, PT, R37, R18.reuse, PT ;  /* 0x000000122500720c */ /* 0x080fe20003fa6270 */
[----:B------:R-:W-:Y:S01]  /*2d00*/  VIADD R32, R0, 0x18 ;  /* 0x0000001800207836 */ /* 0x000fe20000000000 */
[----:B------:R-:W-:Y:S01]  /*2d10*/  FSEL R100, R122, -INF , !P6 ;  /* 0xff8000007a647808 */ /* 0x000fe20007000000 */
[----:B------:R-:W-:Y:S01]  /*2d20*/  VIADD R33, R0, 0x11 ;  /* 0x0000001100217836 */ /* 0x000fe20000000000 */
[-C--:B------:R-:W-:Y:S01]  /*2d30*/  ISETP.GE.AND P6, PT, R34, R18.reuse, PT ;  /* 0x000000122200720c */ /* 0x080fe20003fc6270 */
[C---:B------:R-:W-:Y:S01]  /*2d40*/  VIADD R38, R0.reuse, 0x20 ;  /* 0x0000002000267836 */ /* 0x040fe20000000000 */
[----:B------:R-:W-:Y:S01]  /*2d50*/  VIADDMNMX R19, R25, 0x40, R128, PT ;  /* 0x0000004019137846 */ /* 0x000fe20003800180 */
[C---:B------:R-:W-:Y:S01]  /*2d60*/  VIADD R39, R0.reuse, 0x19 ;  /* 0x0000001900277836 */ /* 0x040fe20000000000 */
[----:B------:R-:W-:Y:S01]  /*2d70*/  FSEL R107, R83, -INF , !P6 ;  /* 0xff800000536b7808 */ /* 0x000fe20007000000 */
[----:B------:R-:W-:Y:S01]  /*2d80*/  VIADD R42, R0, 0x21 ;  /* 0x00000021002a7836 */ /* 0x000fe20000000000 */
[-C--:B------:R-:W-:Y:S01]  /*2d90*/  ISETP.GE.AND P6, PT, R32, R18.reuse, PT ;  /* 0x000000122000720c */ /* 0x080fe20003fc6270 */
[----:B------:R3:W-:Y:S01]  /*2da0*/  MUFU.TANH R7, R16 ;  /* 0x0000001000077308 */ /* 0x0007e20000002400 */
[----:B------:R-:W-:Y:S01]  /*2db0*/  ISETP.GE.AND P4, PT, R36, R19, PT ;  /* 0x000000132400720c */ /* 0x000fe20003f86270 */
[----:B------:R-:W-:Y:S01]  /*2dc0*/  FMUL.FTZ R3, R64, UR8 ;  /* 0x0000000840037c20 */ /* 0x000fe20008410000 */
[----:B-1----:R-:W-:Y:S01]  /*2dd0*/  FSEL R15, R125, -INF , !P5 ;  /* 0xff8000007d0f7808 */ /* 0x002fe20006800000 */
[C---:B------:R-:W-:Y:S01]  /*2de0*/  VIADD R45, R0.reuse, 0x28 ;  /* 0x00000028002d7836 */ /* 0x040fe20000000000 */
[-C--:B------:R-:W-:Y:S01]  /*2df0*/  ISETP.GE.AND P5, PT, R35, R18.reuse, PT ;  /* 0x000000122300720c */ /* 0x080fe20003fa6270 */
[C---:B------:R-:W-:Y:S01]  /*2e00*/  VIADD R47, R0.reuse, 0x30 ;  /* 0x00000030002f7836 */ /* 0x040fe20000000000 */
[----:B------:R-:W-:Y:S01]  /*2e10*/  FSEL R105, R105, -INF , !P6 ;  /* 0xff80000069697808 */ /* 0x000fe20007000000 */
[----:B------:R-:W1:Y:S01]  /*2e20*/  MUFU.TANH R4, R11 ;  /* 0x0000000b00047308 */ /* 0x000e620000002400 */
[----:B------:R-:W-:Y:S01]  /*2e30*/  FSEL R103, R121, -INF , !P5 ;  /* 0xff80000079677808 */ /* 0x000fe20006800000 */
[C---:B------:R-:W-:Y:S01]  /*2e40*/  VIADD R44, R0.reuse, 0x29 ;  /* 0x00000029002c7836 */ /* 0x040fe20000000000 */
[-C--:B------:R-:W-:Y:S01]  /*2e50*/  ISETP.GE.AND P5, PT, R33, R18.reuse, PT ;  /* 0x000000122100720c */ /* 0x080fe20003fa6270 */
[----:B------:R-:W-:Y:S01]  /*2e60*/  VIADD R52, R0, 0x31 ;  /* 0x0000003100347836 */ /* 0x000fe20000000000 */
[-C--:B------:R-:W-:Y:S01]  /*2e70*/  ISETP.GE.AND P6, PT, R38, R18.reuse, PT ;  /* 0x000000122600720c */ /* 0x080fe20003fc6270 */
[----:B------:R-:W-:Y:S01]  /*2e80*/  VIADD R68, R0, 0x38 ;  /* 0x0000003800447836 */ /* 0x000fe20000000000 */
[----:B------:R-:W-:Y:S01]  /*2e90*/  FSEL R106, R82, -INF , !P5 ;  /* 0xff800000526a7808 */ /* 0x000fe20006800000 */
[----:B------:R4:W5:Y:S01]  /*2ea0*/  MUFU.TANH R41, R3 ;  /* 0x0000000300297308 */ /* 0x0009620000002400 */
[----:B------:R-:W-:Y:S01]  /*2eb0*/  ISETP.GE.AND P5, PT, R39, R18, PT ;  /* 0x000000122700720c */ /* 0x000fe20003fa6270 */
[----:B------:R-:W-:Y:S01]  /*2ec0*/  VIADD R73, R0, 0x39 ;  /* 0x0000003900497836 */ /* 0x000fe20000000000 */
[----:B---3--:R-:W-:Y:S01]  /*2ed0*/  FSEL R16, R120, -INF , !P4 ;  /* 0xff80000078107808 */ /* 0x008fe20006000000 */
[----:B------:R-:W-:Y:S01]  /*2ee0*/  ULDC UR9, c[0x0][0x2ec] ;  /* 0x0000bb0000097ab9 */ /* 0x000fe20000000800 */
[----:B------:R-:W-:-:S02]  /*2ef0*/  FSEL R192, R53, -INF , !P6 ;  /* 0xff80000035c07808 */ /* 0x000fc40007000000 */
[-C--:B------:R-:W-:Y:S01]  /*2f00*/  ISETP.GE.AND P4, PT, R34, R19.reuse, PT ;  /* 0x000000132200720c */ /* 0x080fe20003f86270 */
[----:B------:R3:W-:Y:S01]  /*2f10*/  MUFU.TANH R8, R13 ;  /* 0x0000000d00087308 */ /* 0x0007e20000002400 */
[-C--:B------:R-:W-:Y:S02]  /*2f20*/  ISETP.GE.AND P6, PT, R0, R18.reuse, PT ;  /* 0x000000120000720c */ /* 0x080fe40003fc6270 */
[----:B------:R-:W-:Y:S02]  /*2f30*/  FSEL R129, R129, -INF , !P5 ;  /* 0xff80000081817808 */ /* 0x000fe40006800000 */
[----:B------:R-:W-:Y:S02]  /*2f40*/  ISETP.GE.AND P5, PT, R42, R18, PT ;  /* 0x000000122a00720c */ /* 0x000fe40003fa6270 */
[----:B------:R-:W-:Y:S01]  /*2f50*/  FSEL R56, R81, -INF , !P4 ;  /* 0xff80000051387808 */ /* 0x000fe20006000000 */
[----:B------:R-:W-:Y:S01]  /*2f60*/  MUFU.TANH R30, R12 ;  /* 0x0000000c001e7308 */ /* 0x000fe20000002400 */
[----:B----4-:R-:W-:Y:S01]  /*2f70*/  FMUL.FTZ R3, R65, UR8 ;  /* 0x0000000841037c20 */ /* 0x010fe20008410000 */
[----:B------:R-:W-:-:S02]  /*2f80*/  ISETP.GE.AND P4, PT, R32, R19, PT ;  /* 0x000000132000720c */ /* 0x000fc40003f86270 */
[----:B------:R-:W-:Y:S02]  /*2f90*/  FSEL R195, R50, -INF , !P5 ;  /* 0xff80000032c37808 */ /* 0x000fe40006800000 */
[-C--:B------:R-:W-:Y:S02]  /*2fa0*/  ISETP.GE.AND P5, PT, R45, R19.reuse, PT ;  /* 0x000000132d00720c */ /* 0x080fe40003fa6270 */
[----:B------:R4:W-:Y:S01]  /*2fb0*/  MUFU.TANH R64, R3 ;  /* 0x0000000300407308 */ /* 0x0009e20000002400 */
[----:B---3--:R-:W-:Y:S02]  /*2fc0*/  FSEL R13, R131, -INF , !P6 ;  /* 0xff800000830d7808 */ /* 0x008fe40007000000 */
[----:B------:R-:W-:Y:S02]  /*2fd0*/  FSEL R58, R74, -INF , !P4 ;  /* 0xff8000004a3a7808 */ /* 0x000fe40006000000 */
[-C--:B------:R-:W-:Y:S02]  /*2fe0*/  ISETP.GE.AND P4, PT, R38, R19.reuse, PT ;  /* 0x000000132600720c */ /* 0x080fe40003f86270 */
[----:B--2---:R-:W-:Y:S01]  /*2ff0*/  FSEL R139, R5, -INF , !P5 ;  /* 0xff800000058b7808 */ /* 0x004fe20006800000 */
[----:B------:R-:W2:Y:S01]  /*3000*/  MUFU.TANH R6, R10 ;  /* 0x0000000a00067308 */ /* 0x000ea20000002400 */
[-C--:B------:R-:W-:Y:S01]  /*3010*/  ISETP.GE.AND P3, PT, R37, R19.reuse, PT ;  /* 0x000000132500720c */ /* 0x080fe20003f66270 */
[----:B------:R-:W-:Y:S01]  /*3020*/  FMUL.FTZ R5, R60, UR8 ;  /* 0x000000083c057c20 */ /* 0x000fe20008410000 */
[----:B------:R-:W-:-:S02]  /*3030*/  ISETP.GE.AND P5, PT, R0, R19, PT ;  /* 0x000000130000720c */ /* 0x000fc40003fa6270 */
[----:B------:R-:W-:Y:S02]  /*3040*/  FSEL R137, R24, -INF , !P4 ;  /* 0xff80000018897808 */ /* 0x000fe40006000000 */
[----:B------:R-:W-:Y:S01]  /*3050*/  ISETP.GE.AND P4, PT, R45, R18, PT ;  /* 0x000000122d00720c */ /* 0x000fe20003f86270 */
[----:B------:R3:W3:Y:S01]  /*3060*/  MUFU.TANH R10, R5 ;  /* 0x00000005000a7308 */ /* 0x0006e20000002400 */
[----:B----4-:R-:W-:Y:S02]  /*3070*/  FMNMX.FTZ R3, R13, R15, !PT ;  /* 0x0000000f0d037209 */ /* 0x010fe40007810000 */
[----:B------:R-:W-:Y:S02]  /*3080*/  FSEL R27, R124, -INF , !P3 ;  /* 0xff8000007c1b7808 */ /* 0x000fe40005800000 */
[----:B------:R-:W-:Y:S02]  /*3090*/  FMNMX.FTZ R3, R100, R3, !PT ;  /* 0x0000000364037209 */ /* 0x000fe40007810000 */
[----:B------:R-:W-:Y:S01]  /*30a0*/  FSEL R12, R126, -INF , !P5 ;  /* 0xff8000007e0c7808 */ /* 0x000fe20006800000 */
[----:B------:R-:W4:Y:S01]  /*30b0*/  MUFU.TANH R11, R14 ;  /* 0x0000000e000b7308 */ /* 0x000f220000002400 */
[----:B------:R-:W-:-:S02]  /*30c0*/  FMNMX.FTZ R3, R103, R3, !PT ;  /* 0x0000000367037209 */ /* 0x000fc40007810000 */
[----:B-1----:R-:W-:Y:S02]  /*30d0*/  FSEL R205, R4, -INF , !P4 ;  /* 0xff80000004cd7808 */ /* 0x002fe40006000000 */
[----:B------:R-:W-:Y:S02]  /*30e0*/  FMNMX.FTZ R4, R107, R3, !PT ;  /* 0x000000036b047209 */ /* 0x000fe40007810000 */
[----:B------:R-:W-:Y:S01]  /*30f0*/  ISETP.GE.AND P3, PT, R35, R19, PT ;  /* 0x000000132300720c */ /* 0x000fe20003f66270 */
[----:B------:R-:W-:Y:S01]  /*3100*/  MUFU.TANH R23, R23 ;  /* 0x0000001700177308 */ /* 0x000fe20000002400 */
[----:B------:R-:W-:Y:S02]  /*3110*/  FMNMX.FTZ R3, R12, R27, !PT ;  /* 0x0000001b0c037209 */ /* 0x000fe40007810000 */
[----:B------:R-:W-:Y:S02]  /*3120*/  FSEL R29, R90, -INF , !P3 ;  /* 0xff8000005a1d7808 */ /* 0x000fe40005800000 */
[----:B------:R-:W-:-:S02]  /*3130*/  FMNMX.FTZ R3, R16, R3, !PT ;  /* 0x0000000310037209 */ /* 0x000fc40007810000 */
[----:B------:R-:W-:Y:S01]  /*3140*/  ISETP.GE.AND P3, PT, R33, R19, PT ;  /* 0x000000132100720c */ /* 0x000fe20003f66270 */
[----:B------:R-:W-:Y:S01]  /*3150*/  MUFU.TANH R22, R22 ;  /* 0x0000001600167308 */ /* 0x000fe20000002400 */
[----:B------:R-:W-:Y:S02]  /*3160*/  FMNMX.FTZ R3, R29, R3, !PT ;  /* 0x000000031d037209 */ /* 0x000fe40007810000 */
[----:B------:R-:W-:Y:S02]  /*3170*/  FSEL R57, R80, -INF , !P3 ;  /* 0xff80000050397808 */ /* 0x000fe40005800000 */
[----:B------:R-:W-:Y:S02]  /*3180*/  FMNMX.FTZ R3, R56, R3, !PT ;  /* 0x0000000338037209 */ /* 0x000fe40007810000 */
[----:B------:R-:W-:Y:S01]  /*3190*/  ISETP.GE.AND P3, PT, R39, R19, PT ;  /* 0x000000132700720c */ /* 0x000fe20003f66270 */
[----:B------:R-:W-:Y:S01]  /*31a0*/  MUFU.TANH R14, R21 ;  /* 0x00000015000e7308 */ /* 0x000fe20000002400 */
[----:B------:R-:W-:-:S02]  /*31b0*/  FMNMX.FTZ R3, R57, R3, !PT ;  /* 0x0000000339037209 */ /* 0x000fc40007810000 */
[----:B------:R-:W-:Y:S02]  /*31c0*/  FSEL R59, R69, -INF , !P3 ;  /* 0xff800000453b7808 */ /* 0x000fe40005800000 */
[-C--:B------:R-:W-:Y:S02]  /*31d0*/  ISETP.GE.AND P4, PT, R47, R18.reuse, PT ;  /* 0x000000122f00720c */ /* 0x080fe40003f86270 */
[----:B------:R-:W-:Y:S01]  /*31e0*/  FMNMX.FTZ R3, R58, R3, !PT ;  /* 0x000000033a037209 */ /* 0x000fe20007810000 */
[----:B------:R-:W-:Y:S01]  /*31f0*/  MUFU.TANH R24, R54 ;  /* 0x0000003600187308 */ /* 0x000fe20000002400 */
[----:B------:R-:W-:Y:S02]  /*3200*/  ISETP.GE.AND P3, PT, R42, R19, PT ;  /* 0x000000132a00720c */ /* 0x000fe40003f66270 */
[-C--:B------:R-:W-:Y:S02]  /*3210*/  ISETP.GE.AND P6, PT, R44, R18.reuse, PT ;  /* 0x000000122c00720c */ /* 0x080fe40003fc6270 */
[----:B------:R-:W-:-:S02]  /*3220*/  ISETP.GE.AND P5, PT, R52, R18, PT ;  /* 0x000000123400720c */ /* 0x000fc40003fa6270 */
[----:B------:R-:W-:Y:S02]  /*3230*/  VIADDMNMX R20, R25, 0x48, R128, PT ;  /* 0x0000004819147846 */ /* 0x000fe40003800180 */
[----:B------:R-:W-:Y:S02]  /*3240*/  FMNMX.FTZ R4, R106, R4, !PT ;  /* 0x000000046a047209 */ /* 0x000fe40007810000 */
[----:B-----5:R-:W-:Y:S02]  /*3250*/  FSEL R194, R41, -INF , !P4 ;  /* 0xff80000029c27808 */ /* 0x020fe40006000000 */
[----:B------:R-:W-:Y:S02]  /*3260*/  FMNMX.FTZ R3, R59, R3, !PT ;  /* 0x000000033b037209 */ /* 0x000fe40007810000 */
[----:B------:R-:W-:Y:S02]  /*3270*/  FSEL R138, R17, -INF , !P3 ;  /* 0xff800000118a7808 */ /* 0x000fe40005800000 */
[----:B--2---:R-:W-:Y:S01]  /*3280*/  FSEL R206, R6, -INF , !P6 ;  /* 0xff80000006ce7808 */ /* 0x004fe20007000000 */
[----:B------:R-:W-:Y:S01]  /*3290*/  FMUL.FTZ R6, R61, UR8 ;  /* 0x000000083d067c20 */ /* 0x000fe20008410000 */
[----:B------:R-:W-:-:S02]  /*32a0*/  ISETP.GE.AND P4, PT, R68, R18, PT ;  /* 0x000000124400720c */ /* 0x000fc40003f86270 */
[----:B------:R-:W-:Y:S01]  /*32b0*/  FSEL R193, R64, -INF , !P5 ;  /* 0xff80000040c17808 */ /* 0x000fe20006800000 */
[----:B------:R-:W1:Y:S01]  /*32c0*/  MUFU.TANH R9, R6 ;  /* 0x0000000600097308 */ /* 0x000e620000002400 */
[-C--:B------:R-:W-:Y:S02]  /*32d0*/  ISETP.GE.AND P1, PT, R37, R20.reuse, PT ;  /* 0x000000142500720c */ /* 0x080fe40003f26270 */
[----:B------:R-:W-:Y:S02]  /*32e0*/  ISETP.GE.AND P3, PT, R44, R19, PT ;  /* 0x000000132c00720c */ /* 0x000fe40003f66270 */
[----:B------:R-:W-:Y:S02]  /*32f0*/  ISETP.GE.AND P5, PT, R0, R20, PT ;  /* 0x000000140000720c */ /* 0x000fe40003fa6270 */
[----:B---3--:R-:W-:Y:S01]  /*3300*/  FMNMX.FTZ R5, R105, R4, !PT ;  /* 0x0000000469057209 */ /* 0x008fe20007810000 */
[----:B------:R-:W-:Y:S01]  /*3310*/  MUFU.TANH R6, R28 ;  /* 0x0000001c00067308 */ /* 0x000fe20000002400 */
[----:B------:R-:W-:-:S02]  /*3320*/  FMNMX.FTZ R3, R137, R3, !PT ;  /* 0x0000000389037209 */ /* 0x000fc40007810000 */
[----:B------:R-:W-:Y:S02]  /*3330*/  FSEL R211, R10, -INF , !P4 ;  /* 0xff8000000ad37808 */ /* 0x000fe40006000000 */
[----:B------:R-:W-:Y:S02]  /*3340*/  ISETP.GE.AND P2, PT, R36, R20, PT ;  /* 0x000000142400720c */ /* 0x000fe40003f46270 */
[----:B------:R-:W-:Y:S02]  /*3350*/  FSEL R31, R123, -INF , !P1 ;  /* 0xff8000007b1f7808 */ /* 0x000fe40004800000 */
[----:B------:R-:W-:Y:S02]  /*3360*/  FSEL R136, R7, -INF , !P3 ;  /* 0xff80000007887808 */ /* 0x000fe40005800000 */
[----:B------:R-:W-:Y:S01]  /*3370*/  FSEL R10, R127, -INF , !P5 ;  /* 0xff8000007f0a7808 */ /* 0x000fe20006800000 */
[----:B------:R-:W2:Y:S01]  /*3380*/  MUFU.TANH R7, R26 ;  /* 0x0000001a00077308 */ /* 0x000ea20000002400 */
[----:B------:R-:W-:-:S02]  /*3390*/  FMNMX.FTZ R5, R129, R5, !PT ;  /* 0x0000000581057209 */ /* 0x000fc40007810000 */
[----:B------:R-:W-:Y:S02]  /*33a0*/  FMNMX.FTZ R4, R138, R3, !PT ;  /* 0x000000038a047209 */ /* 0x000fe40007810000 */
[----:B------:R-:W-:Y:S02]  /*33b0*/  ISETP.GE.AND P1, PT, R35, R20, PT ;  /* 0x000000142300720c */ /* 0x000fe40003f26270 */
[----:B------:R-:W-:Y:S02]  /*33c0*/  FSEL R40, R89, -INF , !P2 ;  /* 0xff80000059287808 */ /* 0x000fe40005000000 */
[----:B------:R-:W-:Y:S02]  /*33d0*/  FMNMX.FTZ R3, R10, R31, !PT ;  /* 0x0000001f0a037209 */ /* 0x000fe40007810000 */
[----:B------:R-:W-:Y:S02]  /*33e0*/  FMNMX.FTZ R5, R192, R5, !PT ;  /* 0x00000005c0057209 */ /* 0x000fe40007810000 */
[----:B------:R-:W-:-:S02]  /*33f0*/  ISETP.GE.AND P6, PT, R47, R19, PT ;  /* 0x000000132f00720c */ /* 0x000fc40003fc6270 */
[----:B------:R-:W-:Y:S02]  /*3400*/  FMNMX.FTZ R4, R139, R4, !PT ;  /* 0x000000048b047209 */ /* 0x000fe40007810000 */
[----:B------:R-:W-:Y:S02]  /*3410*/  ISETP.GE.AND P2, PT, R34, R20, PT ;  /* 0x000000142200720c */ /* 0x000fe40003f46270 */
[----:B------:R-:W-:Y:S02]  /*3420*/  FSEL R51, R88, -INF , !P1 ;  /* 0xff80000058337808 */ /* 0x000fe40004800000 */
[----:B------:R-:W-:Y:S02]  /*3430*/  FMNMX.FTZ R3, R40, R3, !PT ;  /* 0x0000000328037209 */ /* 0x000fe40007810000 */
[----:B------:R-:W-:Y:S02]  /*3440*/  FMNMX.FTZ R5, R195, R5, !PT ;  /* 0x00000005c3057209 */ /* 0x000fe40007810000 */
[----:B------:R-:W-:-:S02]  /*3450*/  ISETP.GE.AND P3, PT, R52, R19, PT ;  /* 0x000000133400720c */ /* 0x000fc40003f66270 */
[----:B------:R-:W-:Y:S02]  /*3460*/  FSEL R233, R8, -INF , !P6 ;  /* 0xff80000008e97808 */ /* 0x000fe40007000000 */
[----:B------:R-:W-:Y:S02]  /*3470*/  FMNMX.FTZ R102, R136, R4, !PT ;  /* 0x0000000488667209 */ /* 0x000fe40007810000 */
[----:B------:R-:W-:Y:S02]  /*3480*/  ISETP.GE.AND P1, PT, R33, R20, PT ;  /* 0x000000142100720c */ /* 0x000fe40003f26270 */
[----:B------:R-:W-:Y:S02]  /*3490*/  FSEL R72, R72, -INF , !P2 ;  /* 0xff80000048487808 */ /* 0x000fe40005000000 */
[----:B------:R-:W-:Y:S02]  /*34a0*/  FMNMX.FTZ R3, R51, R3, !PT ;  /* 0x0000000333037209 */ /* 0x000fe40007810000 */
[----:B------:R-:W-:-:S02]  /*34b0*/  FMNMX.FTZ R5, R205, R5, !PT ;  /* 0x00000005cd057209 */ /* 0x000fc40007810000 */
[----:B------:R-:W-:Y:S02]  /*34c0*/  ISETP.GE.AND P4, PT, R73, R18, PT ;  /* 0x000000124900720c */ /* 0x000fe40003f86270 */
[----:B------:R-:W-:Y:S02]  /*34d0*/  ISETP.GE.AND P6, PT, R68, R19, PT ;  /* 0x000000134400720c */ /* 0x000fe40003fc6270 */
[----:B----4-:R-:W-:Y:S02]  /*34e0*/  FSEL R218, R11, -INF , !P3 ;  /* 0xff8000000bda7808 */ /* 0x010fe40005800000 */
[----:B------:R-:W-:Y:S02]  /*34f0*/  FMNMX.FTZ R102, R233, R102, !PT ;  /* 0x00000066e9667209 */ /* 0x000fe40007810000 */
[----:B------:R-:W-:Y:S02]  /*3500*/  ISETP.GE.AND P2, PT, R32, R20, PT ;  /* 0x000000142000720c */ /* 0x000fe40003f46270 */
[----:B------:R-:W-:-:S02]  /*3510*/  FSEL R76, R75, -INF , !P1 ;  /* 0xff8000004b4c7808 */ /* 0x000fc40004800000 */
[----:B------:R-:W-:Y:S02]  /*3520*/  FMNMX.FTZ R3, R72, R3, !PT ;  /* 0x0000000348037209 */ /* 0x000fe40007810000 */
[----:B------:R-:W-:Y:S02]  /*3530*/  FMNMX.FTZ R5, R206, R5, !PT ;  /* 0x00000005ce057209 */ /* 0x000fe40007810000 */
[----:B-1----:R-:W-:Y:S02]  /*3540*/  FSEL R210, R9, -INF , !P4 ;  /* 0xff80000009d27808 */ /* 0x002fe40006000000 */
[----:B------:R-:W-:Y:S01]  /*3550*/  ISETP.GE.AND P4, PT, R73, R19, PT ;  /* 0x000000134900720c */ /* 0x000fe20003f86270 */
[----:B------:R-:W1:Y:S01]  /*3560*/  MUFU.TANH R9, R43 ;  /* 0x0000002b00097308 */ /* 0x000e620000002400 */
[----:B--2---:R-:W-:Y:S02]  /*3570*/  FSEL R220, R7, -INF , !P6 ;  /* 0xff80000007dc7808 */ /* 0x004fe40007000000 */
[----:B------:R-:W-:-:S02]  /*3580*/  FMNMX.FTZ R102, R218, R102, !PT ;  /* 0x00000066da667209 */ /* 0x000fc40007810000 */
[----:B------:R-:W-:Y:S02]  /*3590*/  ISETP.GE.AND P1, PT, R39, R20, PT ;  /* 0x000000142700720c */ /* 0x000fe40003f26270 */
[----:B------:R-:W-:Y:S01]  /*35a0*/  FSEL R28, R71, -INF , !P2 ;  /* 0xff800000471c7808 */ /* 0x000fe20005000000 */
[----:B------:R-:W-:Y:S01]  /*35b0*/  MUFU.TANH R7, R48 ;  /* 0x0000003000077308 */ /* 0x000fe20000002400 */
[----:B------:R-:W-:Y:S02]  /*35c0*/  FMNMX.FTZ R3, R76, R3, !PT ;  /* 0x000000034c037209 */ /* 0x000fe40007810000 */
[----:B------:R-:W-:Y:S02]  /*35d0*/  FMNMX.FTZ R5, R194, R5, !PT ;  /* 0x00000005c2057209 */ /* 0x000fe40007810000 */
[----:B------:R-:W-:Y:S02]  /*35e0*/  FSEL R222, R6, -INF , !P4 ;  /* 0xff80000006de7808 */ /* 0x000fe40006000000 */
[----:B------:R-:W-:Y:S01]  /*35f0*/  FMNMX.FTZ R102, R220, R102, !PT ;  /* 0x00000066dc667209 */ /* 0x000fe20007810000 */
[----:B------:R-:W2:Y:S01]  /*3600*/  MUFU.TANH R6, R46 ;  /* 0x0000002e00067308 */ /* 0x000ea20000002400 */
[----:B------:R-:W-:-:S02]  /*3610*/  ISETP.GE.AND P2, PT, R38, R20, PT ;  /* 0x000000142600720c */ /* 0x000fc40003f46270 */
[----:B------:R-:W-:Y:S02]  /*3620*/  FSEL R11, R70, -INF , !P1 ;  /* 0xff800000460b7808 */ /* 0x000fe40004800000 */
[----:B------:R-:W-:Y:S02]  /*3630*/  FMNMX.FTZ R3, R28, R3, !PT ;  /* 0x000000031c037209 */ /* 0x000fe40007810000 */
[----:B------:R-:W-:Y:S02]  /*3640*/  FMNMX.FTZ R5, R193, R5, !PT ;  /* 0x00000005c1057209 */ /* 0x000fe40007810000 */
[----:B------:R-:W-:Y:S02]  /*3650*/  FMNMX.FTZ R102, R222, R102, !PT ;  /* 0x00000066de667209 */ /* 0x000fe40007810000 */
[----:B------:R-:W-:Y:S02]  /*3660*/  ISETP.GE.AND P1, PT, R42, R20, PT ;  /* 0x000000142a00720c */ /* 0x000fe40003f26270 */
[----:B------:R-:W-:Y:S01]  /*3670*/  FSEL R130, R49, -INF , !P2 ;  /* 0xff80000031827808 */ /* 0x000fe20005000000 */
[----:B------:R-:W3:Y:S01]  /*3680*/  SHFL.BFLY PT, R4, R102, 0x2, 0x1f ;  /* 0x0c401f0066047f89 */ /* 0x000ee200000e0000 */
[----:B------:R-:W-:-:S02]  /*3690*/  FMNMX.FTZ R3, R11, R3, !PT ;  /* 0x000000030b037209 */ /* 0x000fc40007810000 */
[----:B------:R-:W-:Y:S02]  /*36a0*/  FMNMX.FTZ R5, R211, R5, !PT ;  /* 0x00000005d3057209 */ /* 0x000fe40007810000 */
[-C--:B------:R-:W-:Y:S02]  /*36b0*/  ISETP.GE.AND P2, PT, R45, R20.reuse, PT ;  /* 0x000000142d00720c */ /* 0x080fe40003f46270 */
[----:B------:R-:W-:Y:S02]  /*36c0*/  FSEL R131, R30, -INF , !P1 ;  /* 0xff8000001e837808 */ /* 0x000fe40004800000 */
[----:B------:R-:W-:Y:S02]  /*36d0*/  FMNMX.FTZ R3, R130, R3, !PT ;  /* 0x0000000382037209 */ /* 0x000fe40007810000 */
[----:B------:R-:W-:Y:S02]  /*36e0*/  FMNMX.FTZ R5, R210, R5, !PT ;  /* 0x00000005d2057209 */ /* 0x000fe40007810000 */
[----:B------:R-:W-:-:S02]  /*36f0*/  ISETP.GE.AND P1, PT, R44, R20, PT ;  /* 0x000000142c00720c */ /* 0x000fc40003f26270 */
[----:B------:R-:W-:Y:S01]  /*3700*/  FSEL R134, R23, -INF , !P2 ;  /* 0xff80000017867808 */ /* 0x000fe20005000000 */
[----:B------:R-:W4:Y:S01]  /*3710*/  SHFL.BFLY PT, R104, R5, 0x2, 0x1f ;  /* 0x0c401f0005687f89 */ /* 0x000f2200000e0000 */
        /* <DEDUP_REMOVED lines=8> */
[----:B-1----:R-:W-:Y:S02]  /*37a0*/  FSEL R216, R9, -INF , !P1 ;  /* 0xff80000009d87808 */ /* 0x002fe40004800000 */
[----:B------:R-:W-:Y:S01]  /*37b0*/  FMNMX.FTZ R3, R213, R3, !PT ;  /* 0x00000003d5037209 */ /* 0x000fe20007810000 */
[----:B------:R-:W-:Y:S01]  /*37c0*/  MUFU.TANH R9, R55 ;  /* 0x0000003700097308 */ /* 0x000fe20000002400 */
[----:B------:R-:W-:-:S02]  /*37d0*/  ISETP.GE.AND P1, PT, R73, R20, PT ;  /* 0x000000144900720c */ /* 0x000fc40003f26270 */
[----:B--2---:R-:W-:Y:S02]  /*37e0*/  FSEL R219, R6, -INF , !P2 ;  /* 0xff80000006db7808 */ /* 0x004fe40005000000 */
[----:B------:R-:W-:Y:S02]  /*37f0*/  FMNMX.FTZ R3, R216, R3, !PT ;  /* 0x00000003d8037209 */ /* 0x000fe40007810000 */
[----:B---3--:R-:W-:Y:S02]  /*3800*/  FMNMX.FTZ R102, R102, R4, !PT ;  /* 0x0000000466667209 */ /* 0x008fe40007810000 */
[----:B------:R-:W-:Y:S02]  /*3810*/  FSEL R223, R7, -INF , !P1 ;  /* 0xff80000007df7808 */ /* 0x000fe40004800000 */
[----:B------:R-:W-:Y:S01]  /*3820*/  FMNMX.FTZ R4, R219, R3, !PT ;  /* 0x00000003db047209 */ /* 0x000fe20007810000 */
[----:B------:R-:W1:Y:S01]  /*3830*/  SHFL.BFLY PT, R6, R102, 0x1, 0x1f ;  /* 0x0c201f0066067f89 */ /* 0x000e6200000e0000 */
[----:B----4-:R-:W-:Y:S01]  /*3840*/  FMNMX.FTZ R104, R5, R104, !PT ;  /* 0x0000006805687209 */ /* 0x010fe20007810000 */
[----:B------:R-:W-:Y:S01]  /*3850*/  FMUL.FTZ R3, R67, UR8 ;  /* 0x0000000843037c20 */ /* 0x000fe20008410000 */
[----:B------:R-:W-:Y:S01]  /*3860*/  FMNMX.FTZ R4, R223, R4, !PT ;  /* 0x00000004df047209 */ /* 0x000fe20007810000 */
[----:B------:R-:W-:Y:S01]  /*3870*/  FMUL.FTZ R5, R66, UR8 ;  /* 0x0000000842057c20 */ /* 0x000fe20008410000 */
[----:B------:R-:W-:Y:S01]  /*3880*/  VIADDMNMX R21, R25, 0x8, R128, PT ;  /* 0x0000000819157846 */ /* 0x000fe20003800180 */
[----:B------:R-:W2:Y:S01]  /*3890*/  SHFL.BFLY PT, R8, R104, 0x1, 0x1f ;  /* 0x0c201f0068087f89 */ /* 0x000ea200000e0000 */
[----:B------:R3:W-:Y:S02]  /*38a0*/  MUFU.TANH R30, R3 ;  /* 0x00000003001e7308 */ /* 0x0007e40000002400 */
[-C--:B------:R-:W-:Y:S01]  /*38b0*/  ISETP.GE.AND P5, PT, R35, R21.reuse, PT ;  /* 0x000000152300720c */ /* 0x080fe20003fa6270 */
[----:B------:R-:W4:Y:S01]  /*38c0*/  SHFL.BFLY PT, R7, R4, 0x2, 0x1f ;  /* 0x0c401f0004077f89 */ /* 0x000f2200000e0000 */
[----:B------:R-:W-:-:S02]  /*38d0*/  ISETP.GE.AND P3, PT, R33, R21, PT ;  /* 0x000000152100720c */ /* 0x000fc40003f66270 */
[----:B------:R-:W-:Y:S02]  /*38e0*/  FSEL R22, R140, -INF , !P5 ;  /* 0xff8000008c167808 */ /* 0x000fe40006800000 */
[----:B------:R5:W4:Y:S01]  /*38f0*/  MUFU.TANH R26, R5 ;  /* 0x00000005001a7308 */ /* 0x000b220000002400 */
[-C--:B------:R-:W-:Y:S02]  /*3900*/  ISETP.GE.AND P5, PT, R0, R21.reuse, PT ;  /* 0x000000150000720c */ /* 0x080fe40003fa6270 */
[-C--:B------:R-:W-:Y:S02]  /*3910*/  ISETP.GE.AND P6, PT, R36, R21.reuse, PT ;  /* 0x000000152400720c */ /* 0x080fe40003fc6270 */
[----:B------:R-:W-:Y:S02]  /*3920*/  FSEL R50, R85, -INF , !P3 ;  /* 0xff80000055327808 */ /* 0x000fe40005800000 */
[----:B------:R-:W-:Y:S01]  /*3930*/  FSEL R23, R141, -INF , !P6 ;  /* 0xff8000008d177808 */ /* 0x000fe20007000000 */
[----:B---3--:R-:W-:Y:S01]  /*3940*/  FMUL.FTZ R3, R62, UR8 ;  /* 0x000000083e037c20 */ /* 0x008fe20008410000 */
[----:B-1----:R-:W-:Y:S01]  /*3950*/  FMNMX.FTZ R102, R102, R6, !PT ;  /* 0x0000000666667209 */ /* 0x002fe20007810000 */
[----:B------:R-:W-:Y:S01]  /*3960*/  IMAD R6, R156, 0x20, R154 ;  /* 0x000000209c067824 */ /* 0x000fe200078e029a */
[----:B------:R-:W-:-:S02]  /*3970*/  ISETP.GE.AND P4, PT, R34, R21, PT ;  /* 0x000000152200720c */ /* 0x000fc40003f86270 */
[----:B------:R-:W-:Y:S01]  /*3980*/  ISETP.GE.AND P2, PT, R32, R21, PT ;  /* 0x000000152000720c */ /* 0x000fe20003f46270 */
[----:B------:R-:W-:Y:S01]  /*3990*/  FMUL.FTZ R17, R102, UR9 ;  /* 0x0000000966117c20 */ /* 0x000fe20008410000 */
[----:B--2---:R-:W-:Y:S01]  /*39a0*/  FMNMX.FTZ R104, R104, R8, !PT ;  /* 0x0000000868687209 */ /* 0x004fe20007810000 */
[----:B-----5:R-:W-:Y:S01]  /*39b0*/  FMUL.FTZ R5, R63, UR8 ;  /* 0x000000083f057c20 */ /* 0x020fe20008410000 */
[----:B------:R1:W2:Y:S01]  /*39c0*/  MUFU.TANH R8, R3 ;  /* 0x0000000300087308 */ /* 0x0002a20000002400 */
[----:B----4-:R-:W-:Y:S02]  /*39d0*/  FMNMX.FTZ R4, R4, R7, !PT ;  /* 0x0000000704047209 */ /* 0x010fe40007810000 */
[----:B------:R-:W-:Y:S02]  /*39e0*/  FSETP.NEU.FTZ.AND P1, PT, R104, -INF , PT ;  /* 0xff8000006800780b */ /* 0x000fe40003f3d000 */
[----:B------:R-:W-:Y:S01]  /*39f0*/  FSEL R14, R91, -INF , !P4 ;  /* 0xff8000005b0e7808 */ /* 0x000fe20006000000 */
[----:B------:R-:W3:Y:S01]  /*3a00*/  SHFL.BFLY PT, R101, R4, 0x1, 0x1f ;  /* 0x0c201f0004657f89 */ /* 0x000ee200000e0000 */
[----:B------:R-:W-:Y:S01]  /*3a10*/  FSEL R48, R84, -INF , !P2 ;  /* 0xff80000054307808 */ /* 0x000fe20005000000 */
[----:B------:R4:W5:Y:S01]  /*3a20*/  MUFU.TANH R41, R5 ;  /* 0x0000000500297308 */ /* 0x0009620000002400 */
[----:B------:R-:W-:-:S02]  /*3a30*/  ISETP.GE.AND P6, PT, R38, R21, PT ;  /* 0x000000152600720c */ /* 0x000fc40003fc6270 */
[-C--:B------:R-:W-:Y:S02]  /*3a40*/  ISETP.GE.AND P4, PT, R45, R21.reuse, PT ;  /* 0x000000152d00720c */ /* 0x080fe40003f86270 */
[----:B------:R-:W-:Y:S02]  /*3a50*/  FSEL R133, R133, -INF , !P6 ;  /* 0xff80000085857808 */ /* 0x000fe40007000000 */
[----:B------:R-:W-:Y:S01]  /*3a60*/  FSEL R234, R24, -INF , !P4 ;  /* 0xff80000018ea7808 */ /* 0x000fe20006000000 */
[----:B-1----:R-:W-:Y:S01]  /*3a70*/  FMUL.FTZ R3, R104, UR9 ;  /* 0x0000000968037c20 */ /* 0x002fe20008410000 */
[----:B------:R-:W-:-:S04]  /*3a80*/  ISETP.GE.AND P2, PT, R47, R21, PT ;  /* 0x000000152f00720c */ /* 0x000fc80003f46270 */
[----:B------:R-:W-:Y:S02]  /*3a90*/  FSEL R3, R3, RZ, P1 ;  /* 0x000000ff03037208 */ /* 0x000fe40000800000 */
[----:B------:R-:W-:Y:S02]  /*3aa0*/  FSETP.NEU.FTZ.AND P1, PT, R102, -INF , PT ;  /* 0xff8000006600780b */ /* 0x000fe40003f3d000 */
[----:B------:R-:W-:Y:S01]  /*3ab0*/  FSEL R232, R26, -INF , !P2 ;  /* 0xff8000001ae87808 */ /* 0x000fe20005000000 */
[----:B----4-:R-:W-:Y:S01]  /*3ac0*/  FFMA.FTZ R5, R13, UR9, -R3 ;  /* 0x000000090d057c23 */ /* 0x010fe20008010803 */
[----:B------:R-:W-:Y:S02]  /*3ad0*/  FSEL R17, R17, RZ, P1 ;  /* 0x000000ff11117208 */ /* 0x000fe40000800000 */
[----:B------:R-:W-:Y:S01]  /*3ae0*/  ISETP.GE.AND P1, PT, R37, R21, PT ;  /* 0x000000152500720c */ /* 0x000fe20003f26270 */
[----:B------:R1:W-:Y:S01]  /*3af0*/  MUFU.EX2 R196, R5 ;  /* 0x0000000500c47308 */ /* 0x0003e20000000800 */
[----:B---3--:R-:W-:Y:S01]  /*3b00*/  FMNMX.FTZ R101, R4, R101, !PT ;  /* 0x0000006504657209 */ /* 0x008fe20007810000 */
[----:B------:R-:W-:Y:S01]  /*3b10*/  FFMA.FTZ R0, R16, UR9, -R17 ;  /* 0x0000000910007c23 */ /* 0x000fe20008010811 */
[----:B------:R-:W-:-:S02]  /*3b20*/  FSEL R13, R145, -INF , !P5 ;  /* 0xff800000910d7808 */ /* 0x000fc40006800000 */
[C---:B------:R-:W-:Y:S01]  /*3b30*/  FSETP.NEU.FTZ.AND P3, PT, R101.reuse, -INF , PT ;  /* 0xff8000006500780b */ /* 0x040fe20003f7d000 */
[----:B------:R-:W-:Y:S01]  /*3b40*/  FMUL.FTZ R16, R101, UR9 ;  /* 0x0000000965107c20 */ /* 0x000fe20008410000 */
[-C--:B------:R-:W-:Y:S01]  /*3b50*/  ISETP.GE.AND P5, PT, R42, R21.reuse, PT ;  /* 0x000000152a00720c */ /* 0x080fe20003fa6270 */
[----:B------:R3:W-:Y:S03]  /*3b60*/  MUFU.EX2 R180, R0 ;  /* 0x0000000000b47308 */ /* 0x0007e60000000800 */
[----:B------:R-:W-:Y:S02]  /*3b70*/  FSEL R16, R16, RZ, P3 ;  /* 0x000000ff10107208 */ /* 0x000fe40001800000 */
[----:B------:R-:W-:Y:S02]  /*3b80*/  FSEL R132, R132, -INF , !P5 ;  /* 0xff80000084847808 */ /* 0x000fe40006800000 */
[----:B------:R-:W-:Y:S01]  /*3b90*/  ISETP.GE.AND P3, PT, R44, R21, PT ;  /* 0x000000152c00720c */ /* 0x000fe20003f66270 */
[----:B------:R-:W-:Y:S01]  /*3ba0*/  FFMA.FTZ R4, R10, UR9, -R16 ;  /* 0x000000090a047c23 */ /* 0x000fe20008010810 */
[----:B-1----:R-:W-:Y:S01]  /*3bb0*/  FFMA.FTZ R5, R15, UR9, -R3 ;  /* 0x000000090f057c23 */ /* 0x002fe20008010803 */
[----:B------:R-:W-:-:S02]  /*3bc0*/  FSEL R15, R144, -INF , !P1 ;  /* 0xff800000900f7808 */ /* 0x000fc40004800000 */
[----:B------:R-:W-:Y:S01]  /*3bd0*/  MUFU.EX2 R252, R4 ;  /* 0x0000000400fc7308 */ /* 0x000fe20000000800 */
[----:B------:R-:W-:Y:S02]  /*3be0*/  ISETP.GE.AND P1, PT, R39, R21, PT ;  /* 0x000000152700720c */ /* 0x000fe40003f26270 */
[----:B------:R-:W-:Y:S01]  /*3bf0*/  FSEL R235, R9, -INF , !P3 ;  /* 0xff80000009eb7808 */ /* 0x000fe20005800000 */
[----:B---3--:R-:W-:Y:S01]  /*3c00*/  FFMA.FTZ R0, R29, UR9, -R17 ;  /* 0x000000091d007c23 */ /* 0x008fe20008010811 */
[----:B------:R-:W-:-:S03]  /*3c10*/  FSEL R49, R77, -INF , !P1 ;  /* 0xff8000004d317808 */ /* 0x000fc60004800000 */
[----:B------:R1:W-:Y:S01]  /*3c20*/  MUFU.EX2 R142, R5 ;  /* 0x00000005008e7308 */ /* 0x0003e20000000800 */
[-C--:B------:R-:W-:Y:S02]  /*3c30*/  ISETP.GE.AND P1, PT, R52, R21.reuse, PT ;  /* 0x000000153400720c */ /* 0x080fe40003f26270 */
[-C--:B------:R-:W-:Y:S02]  /*3c40*/  ISETP.GE.AND P5, PT, R68, R21.reuse, PT ;  /* 0x000000154400720c */ /* 0x080fe40003fa6270 */
[----:B------:R-:W-:Y:S02]  /*3c50*/  FSEL R182, R30, -INF , !P1 ;  /* 0xff8000001eb67808 */ /* 0x000fe40004800000 */
[----:B------:R-:W-:Y:S01]  /*3c60*/  ISETP.GE.AND P1, PT, R73, R21, PT ;  /* 0x000000154900720c */ /* 0x000fe20003f26270 */
[----:B------:R3:W4:Y:S01]  /*3c70*/  MUFU.EX2 R181, R0 ;  /* 0x0000000000b57308 */ /* 0x0007220000000800 */
[----:B--2---:R-:W-:Y:S02]  /*3c80*/  FSEL R183, R8, -INF , !P5 ;  /* 0xff80000008b77808 */ /* 0x004fe40006800000 */
[----:B-----5:R-:W-:Y:S01]  /*3c90*/  FSEL R197, R41, -INF , !P1 ;  /* 0xff80000029c57808 */ /* 0x020fe20004800000 */
[----:B-1----:R-:W-:-:S04]  /*3ca0*/  FFMA.FTZ R5, R12, UR9, -R17 ;  /* 0x000000090c057c23 */ /* 0x002fc80008010811 */
[----:B------:R1:W-:Y:S01]  /*3cb0*/  MUFU.EX2 R143, R5 ;  /* 0x00000005008f7308 */ /* 0x0003e20000000800 */
[----:B---3--:R-:W-:Y:S01]  /*3cc0*/  IMAD.IADD R0, R155, 0x1, R6 ;  /* 0x000000019b007824 */ /* 0x008fe200078e0206 */
[----:B----4-:R-:W-:-:S04]  /*3cd0*/  F2FP.BF16.F32.PACK_AB R6, R181, R180 ;  /* 0x000000b4b506723e */ /* 0x010fc800000010ff */
[----:B------:R-:W-:Y:S01]  /*3ce0*/  LEA R224, R0, UR4, 0x1 ;  /* 0x0000000400e07c11 */ /* 0x000fe2000f8e08ff */
[----:B------:R-:W-:-:S04]  /*3cf0*/  FFMA.FTZ R0, R31, UR9, -R16 ;  /* 0x000000091f007c23 */ /* 0x000fc80008010810 */
[----:B------:R-:W2:Y:S01]  /*3d00*/  MUFU.EX2 R245, R0 ;  /* 0x0000000000f57308 */ /* 0x000ea20000000800 */
[----:B------:R-:W-:Y:S02]  /*3d10*/  IMAD R226, R2, 0x2, R224 ;  /* 0x0000000202e27824 */ /* 0x000fe400078e02e0 */
[----:B------:R-:W-:Y:S01]  /*3d20*/  FFMA.FTZ R2, R40, UR9, -R16 ;  /* 0x0000000928027c23 */ /* 0x000fe20008010810 */
[----:B-1----:R-:W-:Y:S01]  /*3d30*/  FFMA.FTZ R5, R27, UR9, -R17 ;  /* 0x000000091b057c23 */ /* 0x002fe20008010811 */
[----:B------:R-:W1:Y:S03]  /*3d40*/  LDSM.16.MT88.4 R44, [R224+0x9000] ;  /* 0x00900000e02c783b */ /* 0x000e660000004200 */
[----:B------:R3:W4:Y:S01]  /*3d50*/  MUFU.EX2 R199, R5 ;  /* 0x0000000500c77308 */ /* 0x0007220000000800 */
[----:B------:R-:W5:Y:S04]  /*3d60*/  LDSM.16.MT88.4 R52, [R226+0x9000] ;  /* 0x00900000e234783b */ /* 0x000f680000004200 */
[----:B------:R-:W-:Y:S03]  /*3d70*/  LDSM.16.MT88.4 R64, [R224+0xa000] ;  /* 0x00a00000e040783b */ /* 0x000fe60000004200 */
[----:B------:R2:W-:Y:S01]  /*3d80*/  MUFU.EX2 R249, R2 ;  /* 0x0000000200f97308 */ /* 0x0005e20000000800 */
[----:B------:R-:W-:Y:S04]  /*3d90*/  LDSM.16.MT88.4 R68, [R226+0xa000] ;  /* 0x00a00000e244783b */ /* 0x000fe80000004200 */
[----:B------:R-:W5:Y:S01]  /*3da0*/  LDSM.16.MT88.4 R84, [R224+0xb000] ;  /* 0x00b00000e054783b */ /* 0x000f620000004200 */
[----:B---3--:R-:W-:-:S03]  /*3db0*/  FMNMX.FTZ R5, R13, R15, !PT ;  /* 0x0000000f0d057209 */ /* 0x008fc60007810000 */
[----:B------:R-:W3:Y:S01]  /*3dc0*/  LDSM.16.MT88.4 R96, [R226+0xb000] ;  /* 0x00b00000e260783b */ /* 0x000ee20000004200 */
[----:B------:R-:W-:-:S03]  /*3dd0*/  FMNMX.FTZ R5, R23, R5, !PT ;  /* 0x0000000517057209 */ /* 0x000fc60007810000 */
[----:B------:R-:W-:Y:S01]  /*3de0*/  LDSM.16.MT88.4 R92, [R224+0x9400] ;  /* 0x00940000e05c783b */ /* 0x000fe20000004200 */
[----:B------:R-:W-:Y:S01]  /*3df0*/  FMNMX.FTZ R5, R22, R5, !PT ;  /* 0x0000000516057209 */ /* 0x000fe20007810000 */
[----:B--2---:R-:W-:Y:S02]  /*3e00*/  FFMA.FTZ R2, R51, UR9, -R16 ;  /* 0x0000000933027c23 */ /* 0x004fe40008010810 */
[----:B------:R-:W-:Y:S01]  /*3e10*/  LDSM.16.MT88.4 R108, [R226+0x9400] ;  /* 0x00940000e26c783b */ /* 0x000fe20000004200 */
[----:B------:R-:W-:Y:S01]  /*3e20*/  FMNMX.FTZ R4, R14, R5, !PT ;  /* 0x000000050e047209 */ /* 0x000fe20007810000 */
[----:B------:R2:W1:Y:S02]  /*3e30*/  MUFU.EX2 R251, R2 ;  /* 0x0000000200fb7308 */ /* 0x0004640000000800 */
[----:B------:R-:W-:Y:S01]  /*3e40*/  LDSM.16.MT88.4 R112, [R224+0xa400] ;  /* 0x00a40000e070783b */ /* 0x000fe20000004200 */
[----:B------:R-:W-:Y:S02]  /*3e50*/  F2FP.BF16.F32.PACK_AB R5, R245, R252 ;  /* 0x000000fcf505723e */ /* 0x000fe400000010ff */
[----:B------:R-:W-:Y:S01]  /*3e60*/  FMNMX.FTZ R4, R50, R4, !PT ;  /* 0x0000000432047209 */ /* 0x000fe20007810000 */
[----:B------:R-:W-:Y:S03]  /*3e70*/  LDSM.16.MT88.4 R116, [R226+0xa400] ;  /* 0x00a40000e274783b */ /* 0x000fe60000004200 */
[----:B------:R-:W-:Y:S01]  /*3e80*/  FMNMX.FTZ R0, R48, R4, !PT ;  /* 0x0000000430007209 */ /* 0x000fe20007810000 */
[----:B------:R-:W-:Y:S01]  /*3e90*/  LDSM.16.MT88.4 R120, [R224+0xb400] ;  /* 0x00b40000e078783b */ /* 0x000fe20000004200 */
[----:B----4-:R-:W-:-:S02]  /*3ea0*/  F2FP.BF16.F32.PACK_AB R4, R199, R143 ;  /* 0x0000008fc704723e */ /* 0x010fc400000010ff */
[----:B------:R-:W-:Y:S01]  /*3eb0*/  FMNMX.FTZ R0, R49, R0, !PT ;  /* 0x0000000031007209 */ /* 0x000fe20007810000 */
[----:B------:R-:W-:Y:S03]  /*3ec0*/  LDSM.16.MT88.4 R124, [R226+0xb400] ;  /* 0x00b40000e27c783b */ /* 0x000fe60000004200 */
[----:B------:R-:W-:Y:S01]  /*3ed0*/  FMNMX.FTZ R0, R133, R0, !PT ;  /* 0x0000000085007209 */ /* 0x000fe20007810000 */
[----:B--2---:R-:W-:Y:S01]  /*3ee0*/  FFMA.FTZ R2, R56, UR9, -R17 ;  /* 0x0000000938027c23 */ /* 0x004fe20008010811 */
[----:B-1----:R-:W-:Y:S02]  /*3ef0*/  F2FP.BF16.F32.PACK_AB R7, R251, R249 ;  /* 0x000000f9fb07723e */ /* 0x002fe400000010ff */
[----:B------:R-:W-:Y:S01]  /*3f00*/  FMNMX.FTZ R0, R132, R0, !PT ;  /* 0x0000000084007209 */ /* 0x000fe20007810000 */
[----:B------:R1:W-:Y:S03]  /*3f10*/  MUFU.EX2 R246, R2 ;  /* 0x0000000200f67308 */ /* 0x0003e60000000800 */
[----:B------:R-:W-:Y:S01]  /*3f20*/  FMNMX.FTZ R0, R234, R0, !PT ;  /* 0x00000000ea007209 */ /* 0x000fe20007810000 */
[----:B------:R-:W-:Y:S03]  /*3f30*/  HMMA.16816.F32.BF16 R24, R4, R44, RZ ;  /* 0x0000002c0418723c */ /* 0x000fe600000418ff */
[----:B------:R-:W-:-:S03]  /*3f40*/  FMNMX.FTZ R0, R235, R0, !PT ;  /* 0x00000000eb007209 */ /* 0x000fc60007810000 */
[C---:B-----5:R-:W-:Y:S06]  /*3f50*/  HMMA.16816.F32.BF16 R60, R4.reuse, R52, RZ ;  /* 0x00000034043c723c */ /* 0x060fec00000418ff */
[----:B------:R-:W-:Y:S01]  /*3f60*/  HMMA.16816.F32.BF16 R88, R4, R84, RZ ;  /* 0x000000540458723c */ /* 0x000fe200000418ff */
[----:B-1----:R-:W-:Y:S01]  /*3f70*/  FMNMX.FTZ R2, R232, R0, !PT ;  /* 0x00000000e8027209 */ /* 0x002fe20007810000 */
[----:B------:R-:W-:-:S03]  /*3f80*/  FFMA.FTZ R0, R57, UR9, -R17 ;  /* 0x0000000939007c23 */ /* 0x000fc60008010811 */
[----:B------:R-:W-:Y:S01]  /*3f90*/  FMNMX.FTZ R2, R182, R2, !PT ;  /* 0x00000002b6027209 */ /* 0x000fe20007810000 */
[----:B------:R1:W-:Y:S01]  /*3fa0*/  MUFU.EX2 R248, R0 ;  /* 0x0000000000f87308 */ /* 0x0003e20000000800 */
[----:B---3--:R-:W-:Y:S02]  /*3fb0*/  HMMA.16816.F32.BF16 R80, R4, R96, RZ ;  /* 0x000000600450723c */ /* 0x008fe400000418ff */
[----:B------:R-:W-:-:S04]  /*3fc0*/  FMNMX.FTZ R2, R183, R2, !PT ;  /* 0x00000002b7027209 */ /* 0x000fc80007810000 */
[C---:B------:R-:W-:Y:S06]  /*3fd0*/  HMMA.16816.F32.BF16 R36, R4.reuse, R54, RZ ;  /* 0x000000360424723c */ /* 0x040fec00000418ff */
[----:B------:R-:W-:Y:S01]  /*3fe0*/  HMMA.16816.F32.BF16 R32, R4, R66, RZ ;  /* 0x000000420420723c */ /* 0x000fe200000418ff */
[----:B-1----:R-:W-:-:S05]  /*3ff0*/  FFMA.FTZ R0, R58, UR9, -R17 ;  /* 0x000000093a007c23 */ /* 0x002fca0008010811 */
[C---:B------:R-:W-:Y:S01]  /*4000*/  HMMA.16816.F32.BF16 R40, R4.reuse, R86, RZ ;  /* 0x000000560428723c */ /* 0x040fe200000418ff */
[----:B------:R1:W-:Y:S02]  /*4010*/  MUFU.EX2 R247, R0 ;  /* 0x0000000000f77308 */ /* 0x0003e40000000800 */
[----:B-1----:R-:W-:Y:S01]  /*4020*/  FMNMX.FTZ R0, R197, R2, !PT ;  /* 0x00000002c5007209 */ /* 0x002fe20007810000 */
[----:B------:R-:W-:Y:S02]  /*4030*/  FFMA.FTZ R2, R59, UR9, -R17 ;  /* 0x000000093b027c23 */ /* 0x000fe40008010811 */
[C---:B------:R-:W-:Y:S02]  /*4040*/  HMMA.16816.F32.BF16 R56, R4.reuse, R64, RZ ;  /* 0x000000400438723c */ /* 0x040fe400000418ff */
[----:B------:R-:W1:Y:S01]  /*4050*/  SHFL.BFLY PT, R8, R0, 0x2, 0x1f ;  /* 0x0c401f0000087f89 */ /* 0x000e6200000e0000 */
[----:B------:R2:W3:Y:S02]  /*4060*/  MUFU.EX2 R250, R2 ;  /* 0x0000000200fa7308 */ /* 0x0004e40000000800 */
[----:B--2---:R-:W-:Y:S01]  /*4070*/  FFMA.FTZ R2, R72, UR9, -R16 ;  /* 0x0000000948027c23 */ /* 0x004fe20008010810 */
[----:B---3--:R-:W-:Y:S01]  /*4080*/  F2FP.BF16.F32.PACK_AB R10, R250, R247 ;  /* 0x000000f7fa0a723e */ /* 0x008fe200000010ff */
[----:B------:R-:W-:Y:S04]  /*4090*/  HMMA.16816.F32.BF16 R72, R4, R68, RZ ;  /* 0x000000440448723c */ /* 0x000fe800000418ff */
[----:B------:R2:W-:Y:S01]  /*40a0*/  MUFU.EX2 R241, R2 ;  /* 0x0000000200f17308 */ /* 0x0005e20000000800 */
[----:B-1----:R-:W-:-:S02]  /*40b0*/  FMNMX.FTZ R0, R0, R8, !PT ;  /* 0x0000000800007209 */ /* 0x002fc40007810000 */
[----:B------:R-:W-:-:S03]  /*40c0*/  F2FP.BF16.F32.PACK_AB R8, R248, R246 ;  /* 0x000000f6f808723e */ /* 0x000fc600000010ff */
[----:B------:R-:W1:Y:S01]  /*40d0*/  SHFL.BFLY PT, R12, R0, 0x1, 0x1f ;  /* 0x0c201f00000c7f89 */ /* 0x000e6200000e0000 */
[--C-:B--2---:R-:W-:Y:S02]  /*40e0*/  FFMA.FTZ R2, R76, UR9, -R16.reuse ;  /* 0x000000094c027c23 */ /* 0x104fe40008010810 */
[C---:B------:R-:W-:Y:S02]  /*40f0*/  HMMA.16816.F32.BF16 R76, R4.reuse, R46, RZ ;  /* 0x0000002e044c723c */ /* 0x040fe400000418ff */
[----:B------:R2:W3:Y:S02]  /*4100*/  MUFU.EX2 R242, R2 ;  /* 0x0000000200f27308 */ /* 0x0004e40000000800 */
[--C-:B--2---:R-:W-:Y:S01]  /*4110*/  FFMA.FTZ R2, R28, UR9, -R16.reuse ;  /* 0x000000091c027c23 */ /* 0x104fe20008010810 */
[----:B---3--:R-:W-:Y:S01]  /*4120*/  F2FP.BF16.F32.PACK_AB R9, R242, R241 ;  /* 0x000000f1f209723e */ /* 0x008fe200000010ff */
[C---:B------:R-:W-:Y:S04]  /*4130*/  HMMA.16816.F32.BF16 R28, R4.reuse, R70, RZ ;  /* 0x00000046041c723c */ /* 0x040fe800000418ff */
[----:B------:R2:W-:Y:S02]  /*4140*/  MUFU.EX2 R244, R2 ;  /* 0x0000000200f47308 */ /* 0x0005e40000000800 */
[----:B------:R-:W-:Y:S01]  /*4150*/  HMMA.16816.F32.BF16 R4, R4, R98, RZ ;  /* 0x000000620404723c */ /* 0x000fe200000418ff */
[----:B--2---:R-:W-:-:S05]  /*4160*/  FFMA.FTZ R2, R11, UR9, -R16 ;  /* 0x000000090b027c23 */ /* 0x004fca0008010810 */
[----:B------:R2:W3:Y:S02]  /*4170*/  MUFU.EX2 R243, R2 ;  /* 0x0000000200f37308 */ /* 0x0004e40000000800 */
[----:B--2---:R-:W-:Y:S01]  /*4180*/  FFMA.FTZ R2, R100, UR9, -R3 ;  /* 0x0000000964027c23 */ /* 0x004fe20008010803 */
[----:B---3--:R-:W-:Y:S01]  /*4190*/  F2FP.BF16.F32.PACK_AB R11, R243, R244 ;  /* 0x000000f4f30b723e */ /* 0x008fe200000010ff */
[----:B------:R-:W-:-:S04]  /*41a0*/  IMAD.MOV.U32 R100, RZ, RZ, R143 ;  /* 0x000000ffff647224 */ /* 0x000fc800078e008f */
[----:B------:R2:W-:Y:S02]  /*41b0*/  MUFU.EX2 R236, R2 ;  /* 0x0000000200ec7308 */ /* 0x0005e40000000800 */
[C---:B------:R-:W-:Y:S06]  /*41c0*/  HMMA.16816.F32.BF16 R184, R8.reuse, R92, R24 ;  /* 0x0000005c08b8723c */ /* 0x040fec0000041818 */
[C---:B------:R-:W-:Y:S06]  /*41d0*/  HMMA.16816.F32.BF16 R144, R8.reuse, R108, R60 ;  /* 0x0000006c0890723c */ /* 0x040fec000004183c */
[----:B------:R-:W-:Y:S01]  /*41e0*/  HMMA.16816.F32.BF16 R172, R8, R112, R56 ;  /* 0x0000007008ac723c */ /* 0x000fe20000041838 */
[----:B--2---:R-:W-:Y:S01]  /*41f0*/  FFMA.FTZ R2, R103, UR9, -R3 ;  /* 0x0000000967027c23 */ /* 0x004fe20008010803 */
[----:B-1----:R-:W-:-:S03]  /*4200*/  FMNMX.FTZ R103, R0, R12, !PT ;  /* 0x0000000c00677209 */ /* 0x002fc60007810000 */
[----:B------:R1:W-:Y:S01]  /*4210*/  MUFU.EX2 R239, R2 ;  /* 0x0000000200ef7308 */ /* 0x0003e20000000800 */
[C---:B------:R-:W-:Y:S01]  /*4220*/  FSETP.NEU.FTZ.AND P1, PT, R103.reuse, -INF , PT ;  /* 0xff8000006700780b */ /* 0x040fe20003f3d000 */
[----:B------:R-:W-:Y:S01]  /*4230*/  FMUL.FTZ R0, R103, UR9 ;  /* 0x0000000967007c20 */ /* 0x000fe20008410000 */
[C---:B------:R-:W-:Y:S04]  /*4240*/  HMMA.16816.F32.BF16 R160, R8.reuse, R116, R72 ;  /* 0x0000007408a0723c */ /* 0x040fe80000041848 */
[----:B------:R-:W-:Y:S02]  /*4250*/  FSEL R0, R0, RZ, P1 ;  /* 0x000000ff00007208 */ /* 0x000fe40000800000 */
[C---:B------:R-:W-:Y:S06]  /*4260*/  HMMA.16816.F32.BF16 R152, R8.reuse, R120, R88 ;  /* 0x000000780898723c */ /* 0x040fec0000041858 */
[----:B------:R-:W-:Y:S01]  /*4270*/  HMMA.16816.F32.BF16 R148, R8, R124, R80 ;  /* 0x0000007c0894723c */ /* 0x000fe20000041850 */
[----:B-1----:R-:W-:Y:S01]  /*4280*/  FFMA.FTZ R2, R107, UR9, -R3 ;  /* 0x000000096b027c23 */ /* 0x002fe20008010803 */
[----:B------:R-:W-:-:S03]  /*4290*/  IMAD.MOV.U32 R107, RZ, RZ, R142 ;  /* 0x000000ffff6b7224 */ /* 0x000fc600078e008e */
[----:B------:R1:W-:Y:S01]  /*42a0*/  MUFU.EX2 R240, R2 ;  /* 0x0000000200f07308 */ /* 0x0003e20000000800 */
[----:B------:R-:W-:Y:S01]  /*42b0*/  HMMA.16816.F32.BF16 R156, R8, R94, R76 ;  /* 0x0000005e089c723c */ /* 0x000fe2000004184c */
[----:B------:R-:W-:-:S05]  /*42c0*/  F2FP.BF16.F32.PACK_AB R12, R107, R196 ;  /* 0x000000c46b0c723e */ /* 0x000fca00000010ff */
[C---:B------:R-:W-:Y:S06]  /*42d0*/  HMMA.16816.F32.BF16 R176, R8.reuse, R110, R36 ;  /* 0x0000006e08b0723c */ /* 0x040fec0000041824 */
[----:B------:R-:W-:Y:S01]  /*42e0*/  HMMA.16816.F32.BF16 R164, R8, R114, R32 ;  /* 0x0000007208a4723c */ /* 0x000fe20000041820 */
[----:B-1----:R-:W-:-:S05]  /*42f0*/  FFMA.FTZ R2, R106, UR9, -R3 ;  /* 0x000000096a027c23 */ /* 0x002fca0008010803 */
[C---:B------:R-:W-:Y:S01]  /*4300*/  HMMA.16816.F32.BF16 R168, R8.reuse, R118, R28 ;  /* 0x0000007608a8723c */ /* 0x040fe2000004181c */
[----:B------:R1:W2:Y:S05]  /*4310*/  MUFU.EX2 R238, R2 ;  /* 0x0000000200ee7308 */ /* 0x0002aa0000000800 */
[C---:B------:R-:W-:Y:S06]  /*4320*/  HMMA.16816.F32.BF16 R188, R8.reuse, R122, R40 ;  /* 0x0000007a08bc723c */ /* 0x040fec0000041828 */
[----:B------:R-:W-:Y:S01]  /*4330*/  HMMA.16816.F32.BF16 R140, R8, R126, R4 ;  /* 0x0000007e088c723c */ /* 0x000fe20000041804 */
[----:B-1----:R-:W-:-:S06]  /*4340*/  FFMA.FTZ R2, R105, UR9, -R3 ;  /* 0x0000000969027c23 */ /* 0x002fcc0008010803 */
[----:B--2---:R-:W-:Y:S01]  /*4350*/  F2FP.BF16.F32.PACK_AB R4, R238, R240 ;  /* 0x000000f0ee04723e */ /* 0x004fe200000010ff */
        /* <DEDUP_REMOVED lines=8> */
[----:B------:R1:W-:Y:S02]  /*43e0*/  MUFU.EX2 R215, R2 ;  /* 0x0000000200d77308 */ /* 0x0003e40000000800 */
[----:B-1----:R-:W-:Y:S01]  /*43f0*/  FFMA.FTZ R2, R22, UR9, -R0 ;  /* 0x0000000916027c23 */ /* 0x002fe20008010800 */
[----:B------:R-:W-:-:S05]  /*4400*/  IMAD.MOV.U32 R22, RZ, RZ, R183 ;  /* 0x000000ffff167224 */ /* 0x000fca00078e00b7 */
[----:B------:R1:W2:Y:S02]  /*4410*/  MUFU.EX2 R214, R2 ;  /* 0x0000000200d67308 */ /* 0x0002a40000000800 */
[----:B-1----:R-:W-:Y:S01]  /*4420*/  FFMA.FTZ R2, R129, UR9, -R3 ;  /* 0x0000000981027c23 */ /* 0x002fe20008010803 */
[----:B--2---:R-:W-:-:S05]  /*4430*/  F2FP.BF16.F32.PACK_AB R15, R214, R215 ;  /* 0x000000d7d60f723e */ /* 0x004fca00000010ff */
        /* <DEDUP_REMOVED lines=9> */
[----:B------:R-:W-:-:S02]  /*44d0*/  IMAD.MOV.U32 R97, RZ, RZ, R197 ;  /* 0x000000ffff617224 */ /* 0x000fc400078e00c5 */
[----:B------:R-:W-:Y:S01]  /*44e0*/  IMAD.MOV.U32 R96, RZ, RZ, R196 ;  /* 0x000000ffff607224 */ /* 0x000fe200078e00c4 */
[----:B------:R1:W2:Y:S01]  /*44f0*/  MUFU.EX2 R209, R2 ;  /* 0x0000000200d17308 */ /* 0x0002a20000000800 */
[C---:B------:R-:W-:Y:S06]  /*4500*/  HMMA.16816.F32.BF16 R44, R12.reuse, R46, RZ ;  /* 0x0000002e0c2c723c */ /* 0x040fec00000418ff */
[C---:B------:R-:W-:Y:S06]  /*4510*/  HMMA.16816.F32.BF16 R56, R12.reuse, R70, RZ ;  /* 0x000000460c38723c */ /* 0x040fec00000418ff */
[----:B------:R-:W-:Y:S01]  /*4520*/  HMMA.16816.F32.BF16 R28, R12, R68, RZ ;  /* 0x000000440c1c723c */ /* 0x000fe200000418ff */
[----:B-1----:R-:W-:Y:S01]  /*4530*/  FFMA.FTZ R2, R48, UR9, -R0 ;  /* 0x0000000930027c23 */ /* 0x002fe20008010800 */
[----:B--2---:R-:W-:-:S04]  /*4540*/  F2FP.BF16.F32.PACK_AB R5, R209, R212 ;  /* 0x000000d4d105723e */ /* 0x004fc800000010ff */
[C---:B------:R-:W-:Y:S01]  /*4550*/  HMMA.16816.F32.BF16 R68, R12.reuse, R98, RZ ;  /* 0x000000620c44723c */ /* 0x040fe200000418ff */
[----:B------:R1:W-:Y:S05]  /*4560*/  MUFU.EX2 R208, R2 ;  /* 0x0000000200d07308 */ /* 0x0003ea0000000800 */
[----:B------:R-:W-:Y:S01]  /*4570*/  HMMA.16816.F32.BF16 R36, R12, R84, RZ ;  /* 0x000000540c24723c */ /* 0x000fe200000418ff */
[----:B------:R-:W-:Y:S02]  /*4580*/  IMAD.MOV.U32 R99, RZ, RZ, R181 ;  /* 0x000000ffff637224 */ /* 0x000fe400078e00b5 */
[----:B------:R-:W-:-:S03]  /*4590*/  IMAD.MOV.U32 R98, RZ, RZ, R180 ;  /* 0x000000ffff627224 */ /* 0x000fc600078e00b4 */
[----:B------:R-:W-:Y:S01]  /*45a0*/  HMMA.16816.F32.BF16 R24, R12, R64, RZ ;  /* 0x000000400c18723c */ /* 0x000fe200000418ff */
[----:B-1----:R-:W-:-:S05]  /*45b0*/  FFMA.FTZ R2, R49, UR9, -R0 ;  /* 0x0000000931027c23 */ /* 0x002fca0008010800 */
[C---:B------:R-:W-:Y:S01]  /*45c0*/  HMMA.16816.F32.BF16 R48, R12.reuse, R54, RZ ;  /* 0x000000360c30723c */ /* 0x040fe200000418ff */
[----:B------:R-:W1:Y:S05]  /*45d0*/  MUFU.EX2 R207, R2 ;  /* 0x0000000200cf7308 */ /* 0x000e6a0000000800 */
[C---:B------:R-:W-:Y:S06]  /*45e0*/  HMMA.16816.F32.BF16 R52, R12.reuse, R66, RZ ;  /* 0x000000420c34723c */ /* 0x040fec00000418ff */
[----:B------:R-:W-:Y:S01]  /*45f0*/  HMMA.16816.F32.BF16 R64, R12, R86, RZ ;  /* 0x000000560c40723c */ /* 0x000fe200000418ff */
[----:B------:R-:W-:Y:S01]  /*4600*/  LDSM.16.MT88.4 R12, [R226+0x9800] ;  /* 0x00980000e20c783b */ /* 0x000fe20000004200 */
[----:B-1----:R-:W-:Y:S01]  /*4610*/  F2FP.BF16.F32.PACK_AB R7, R207, R208 ;  /* 0x000000d0cf07723e */ /* 0x002fe200000010ff */
[----:B------:R-:W-:-:S04]  /*4620*/  FFMA.FTZ R2, R137, UR9, -R17 ;  /* 0x0000000989027c23 */ /* 0x000fc80008010811 */
[----:B------:R1:W-:Y:S02]  /*4630*/  MUFU.EX2 R204, R2 ;  /* 0x0000000200cc7308 */ /* 0x0003e40000000800 */
[C---:B------:R-:W-:Y:S01]  /*4640*/  HMMA.16816.F32.BF16 R80, R4.reuse, R108, R8 ;  /* 0x0000006c0450723c */ /* 0x040fe20000041808 */
[----:B------:R-:W2:Y:S05]  /*4650*/  LDSM.16.MT88.4 R8, [R224+0x9800] ;  /* 0x00980000e008783b */ /* 0x000eaa0000004200 */
[----:B------:R-:W-:Y:S01]  /*4660*/  HMMA.16816.F32.BF16 R60, R4, R94, R44 ;  /* 0x0000005e043c723c */ /* 0x000fe2000004182c */
[----:B------:R-:W-:-:S05]  /*4670*/  IMAD.MOV.U32 R109, RZ, RZ, R199 ;  /* 0x000000ffff6d7224 */ /* 0x000fca00078e00c7 */
[C---:B------:R-:W-:Y:S01]  /*4680*/  HMMA.16816.F32.BF16 R44, R4.reuse, R118, R56 ;  /* 0x00000076042c723c */ /* 0x040fe20000041838 */
[----:B------:R-:W-:Y:S02]  /*4690*/  IMAD.MOV.U32 R94, RZ, RZ, R23 ;  /* 0x000000ffff5e7224 */ /* 0x000fe400078e0017 */
[----:B-1----:R-:W-:Y:S01]  /*46a0*/  FFMA.FTZ R2, R138, UR9, -R17 ;  /* 0x000000098a027c23 */ /* 0x002fe20008010811 */
[----:B------:R-:W-:Y:S02]  /*46b0*/  IMAD.MOV.U32 R95, RZ, RZ, R22 ;  /* 0x000000ffff5f7224 */ /* 0x000fe400078e0016 */
[C---:B------:R-:W-:Y:S01]  /*46c0*/  HMMA.16816.F32.BF16 R84, R4.reuse, R92, R32 ;  /* 0x0000005c0454723c */ /* 0x040fe20000041820 */
[----:B------:R1:W3:Y:S01]  /*46d0*/  MUFU.EX2 R199, R2 ;  /* 0x0000000200c77308 */ /* 0x0002e20000000800 */
[----:B------:R-:W-:Y:S04]  /*46e0*/  LDSM.16.MT88.4 R32, [R226+0xa800] ;  /* 0x00a80000e220783b */ /* 0x000fe80000004200 */
[----:B------:R-:W-:Y:S01]  /*46f0*/  HMMA.16816.F32.BF16 R48, R4, R110, R48 ;  /* 0x0000006e0430723c */ /* 0x000fe20000041830 */
[----:B------:R-:W-:-:S02]  /*4700*/  IMAD.MOV.U32 R93, RZ, RZ, R107 ;  /* 0x000000ffff5d7224 */ /* 0x000fc400078e006b */
[----:B------:R-:W-:-:S03]  /*4710*/  IMAD.MOV.U32 R92, RZ, RZ, R96 ;  /* 0x000000ffff5c7224 */ /* 0x000fc600078e0060 */
[----:B------:R-:W-:Y:S01]  /*4720*/  HMMA.16816.F32.BF16 R88, R4, R120, R36 ;  /* 0x000000780458723c */ /* 0x000fe20000041824 */
[----:B------:R-:W-:Y:S01]  /*4730*/  LDSM.16.MT88.4 R36, [R224+0xb800] ;  /* 0x00b80000e024783b */ /* 0x000fe20000004200 */
[----:B-1----:R-:W-:-:S04]  /*4740*/  FFMA.FTZ R2, R139, UR9, -R17 ;  /* 0x000000098b027c23 */ /* 0x002fc80008010811 */
[C---:B------:R-:W-:Y:S01]  /*4750*/  HMMA.16816.F32.BF16 R76, R4.reuse, R112, R24 ;  /* 0x00000070044c723c */ /* 0x040fe20000041818 */
[----:B------:R-:W-:Y:S01]  /*4760*/  LDSM.16.MT88.4 R24, [R226+0xb800] ;  /* 0x00b80000e218783b */ /* 0x000fe20000004200 */
[----:B------:R1:W-:Y:S04]  /*4770*/  MUFU.EX2 R197, R2 ;  /* 0x0000000200c57308 */ /* 0x0003e80000000800 */
[C---:B------:R-:W-:Y:S01]  /*4780*/  HMMA.16816.F32.BF16 R72, R4.reuse, R116, R28 ;  /* 0x000000740448723c */ /* 0x040fe2000004181c */
[----:B------:R-:W4:Y:S05]  /*4790*/  LDSM.16.MT88.4 R28, [R224+0xa800] ;  /* 0x00a80000e01c783b */ /* 0x000f2a0000004200 */
[----:B------:R-:W-:Y:S01]  /*47a0*/  HMMA.16816.F32.BF16 R200, R4, R124, R40 ;  /* 0x0000007c04c8723c */ /* 0x000fe20000041828 */
[----:B------:R-:W-:-:S05]  /*47b0*/  IMAD.MOV.U32 R117, RZ, RZ, R97 ;  /* 0x000000ffff757224 */ /* 0x000fca00078e0061 */
[----:B------:R-:W-:Y:S01]  /*47c0*/  HMMA.16816.F32.BF16 R40, R4, R114, R52 ;  /* 0x000000720428723c */ /* 0x000fe20000041834 */
[----:B-1----:R-:W-:-:S04]  /*47d0*/  FFMA.FTZ R2, R136, UR9, -R17 ;  /* 0x0000000988027c23 */ /* 0x002fc80008010811 */
[----:B------:R1:W5:Y:S01]  /*47e0*/  MUFU.EX2 R196, R2 ;  /* 0x0000000200c47308 */ /* 0x0003620000000800 */
[C---:B------:R-:W-:Y:S06]  /*47f0*/  HMMA.16816.F32.BF16 R64, R4.reuse, R122, R64 ;  /* 0x0000007a0440723c */ /* 0x040fec0000041840 */
[----:B------:R-:W-:Y:S01]  /*4800*/  HMMA.16816.F32.BF16 R68, R4, R126, R68 ;  /* 0x0000007e0444723c */ /* 0x000fe20000041844 */
[----:B------:R-:W-:Y:S06]  /*4810*/  LDSM.16.MT88.4 R124, [R224+0x9c00] ;  /* 0x009c0000e07c783b */ /* 0x000fec0000004200 */
[----:B---3--:R-:W-:Y:S01]  /*4820*/  F2FP.BF16.F32.PACK_AB R4, R199, R204 ;  /* 0x000000ccc704723e */ /* 0x008fe200000010ff */
[----:B-1----:R-:W-:Y:S01]  /*4830*/  FFMA.FTZ R2, R130, UR9, -R16 ;  /* 0x0000000982027c23 */ /* 0x002fe20008010810 */
[----:B-----5:R-:W-:-:S03]  /*4840*/  F2FP.BF16.F32.PACK_AB R6, R196, R197 ;  /* 0x000000c5c406723e */ /* 0x020fc600000010ff */
[----:B------:R1:W-:Y:S02]  /*4850*/  MUFU.EX2 R183, R2 ;  /* 0x0000000200b77308 */ /* 0x0003e40000000800 */
[----:B-1----:R-:W-:-:S06]  /*4860*/  FFMA.FTZ R2, R131, UR9, -R16 ;  /* 0x0000000983027c23 */ /* 0x002fcc0008010810 */
[----:B------:R1:W3:Y:S02]  /*4870*/  MUFU.EX2 R182, R2 ;  /* 0x0000000200b67308 */ /* 0x0002e40000000800 */
[----:B-1----:R-:W-:Y:S01]  /*4880*/  FFMA.FTZ R2, R134, UR9, -R16 ;  /* 0x0000000986027c23 */ /* 0x002fe20008010810 */
[----:B---3--:R-:W-:-:S05]  /*4890*/  F2FP.BF16.F32.PACK_AB R5, R182, R183 ;  /* 0x000000b7b605723e */ /* 0x008fca00000010ff */
[----:B------:R1:W-:Y:S02]  /*48a0*/  MUFU.EX2 R181, R2 ;  /* 0x0000000200b57308 */ /* 0x0003e40000000800 */
[----:B-1----:R-:W-:-:S06]  /*48b0*/  FFMA.FTZ R2, R135, UR9, -R16 ;  /* 0x0000000987027c23 */ /* 0x002fcc0008010810 */
[----:B------:R1:W3:Y:S02]  /*48c0*/  MUFU.EX2 R180, R2 ;  /* 0x0000000200b47308 */ /* 0x0002e40000000800 */
[----:B-1----:R-:W-:Y:S01]  /*48d0*/  FFMA.FTZ R2, R192, UR9, -R3 ;  /* 0x00000009c0027c23 */ /* 0x002fe20008010803 */
[----:B---3--:R-:W-:-:S05]  /*48e0*/  F2FP.BF16.F32.PACK_AB R7, R180, R181 ;  /* 0x000000b5b407723e */ /* 0x008fca00000010ff */
[----:B------:R1:W-:Y:S02]  /*48f0*/  MUFU.EX2 R58, R2 ;  /* 0x00000002003a7308 */ /* 0x0003e40000000800 */
[C---:B--2---:R-:W-:Y:S06]  /*4900*/  HMMA.16816.F32.BF16 R112, R4.reuse, R8, R184 ;  /* 0x000000080470723c */ /* 0x044fec00000418b8 */
[C---:B------:R-:W-:Y:S06]  /*4910*/  HMMA.16816.F32.BF16 R128, R4.reuse, R12, R144 ;  /* 0x0000000c0480723c */ /* 0x040fec0000041890 */
[C---:B----4-:R-:W-:Y:S01]  /*4920*/  HMMA.16816.F32.BF16 R144, R4.reuse, R28, R172 ;  /* 0x0000001c0490723c */ /* 0x050fe200000418ac */
[--C-:B-1----:R-:W-:Y:S01]  /*4930*/  FFMA.FTZ R2, R195, UR9, -R3.reuse ;  /* 0x00000009c3027c23 */ /* 0x102fe20008010803 */
[----:B------:R-:W-:Y:S03]  /*4940*/  LDSM.16.MT88.4 R172, [R226+0xac00] ;  /* 0x00ac0000e2ac783b */ /* 0x000fe60000004200 */
[----:B------:R1:W2:Y:S01]  /*4950*/  MUFU.EX2 R105, R2 ;  /* 0x0000000200697308 */ /* 0x0002a20000000800 */
[C---:B------:R-:W-:Y:S06]  /*4960*/  HMMA.16816.F32.BF16 R160, R4.reuse, R32, R160 ;  /* 0x0000002004a0723c */ /* 0x040fec00000418a0 */
[C---:B------:R-:W-:Y:S01]  /*4970*/  HMMA.16816.F32.BF16 R120, R4.reuse, R10, R156 ;  /* 0x0000000a0478723c */ /* 0x040fe2000004189c */
[----:B------:R-:W-:Y:S05]  /*4980*/  LDSM.16.MT88.4 R156, [R224+0xac00] ;  /* 0x00ac0000e09c783b */ /* 0x000fea0000004200 */
[----:B------:R-:W-:Y:S01]  /*4990*/  HMMA.16816.F32.BF16 R136, R4, R14, R176 ;  /* 0x0000000e0488723c */ /* 0x000fe200000418b0 */
[----:B-1----:R-:W-:Y:S01]  /*49a0*/  FFMA.FTZ R2, R205, UR9, -R3 ;  /* 0x00000009cd027c23 */ /* 0x002fe20008010803 */
[----:B------:R-:W-:-:S04]  /*49b0*/  IMAD.MOV.U32 R205, RZ, RZ, R99 ;  /* 0x000000ffffcd7224 */ /* 0x000fc800078e0063 */
[C---:B------:R-:W-:Y:S01]  /*49c0*/  HMMA.16816.F32.BF16 R168, R4.reuse, R34, R168 ;  /* 0x0000002204a8723c */ /* 0x040fe200000418a8 */
[----:B------:R1:W-:Y:S05]  /*49d0*/  MUFU.EX2 R106, R2 ;  /* 0x00000002006a7308 */ /* 0x0003ea0000000800 */
[C---:B------:R-:W-:Y:S06]  /*49e0*/  HMMA.16816.F32.BF16 R188, R4.reuse, R38, R188 ;  /* 0x0000002604bc723c */ /* 0x040fec00000418bc */
[----:B------:R-:W-:Y:S01]  /*49f0*/  HMMA.16816.F32.BF16 R184, R4, R26, R140 ;  /* 0x0000001a04b8723c */ /* 0x000fe2000004188c */
[----:B------:R-:W-:Y:S01]  /*4a00*/  LDSM.16.MT88.4 R140, [R226+0x9c00] ;  /* 0x009c0000e28c783b */ /* 0x000fe20000004200 */
[----:B-1----:R-:W-:Y:S01]  /*4a10*/  FFMA.FTZ R2, R206, UR9, -R3 ;  /* 0x00000009ce027c23 */ /* 0x002fe20008010803 */
[----:B------:R-:W-:-:S03]  /*4a20*/  IMAD.MOV.U32 R206, RZ, RZ, R98 ;  /* 0x000000ffffce7224 */ /* 0x000fc600078e0062 */
[C---:B------:R-:W-:Y:S01]  /*4a30*/  HMMA.16816.F32.BF16 R96, R4.reuse, R36, R152 ;  /* 0x000000240460723c */ /* 0x040fe20000041898 */
[----:B------:R1:W3:Y:S05]  /*4a40*/  MUFU.EX2 R107, R2 ;  /* 0x00000002006b7308 */ /* 0x0002ea0000000800 */
[----:B------:R-:W-:Y:S01]  /*4a50*/  HMMA.16816.F32.BF16 R152, R4, R30, R164 ;  /* 0x0000001e0498723c */ /* 0x000fe200000418a4 */
[----:B-1----:R-:W-:-:S04]  /*4a60*/  FFMA.FTZ R2, R194, UR9, -R3 ;  /* 0x00000009c2027c23 */ /* 0x002fc80008010803 */
[----:B------:R1:W-:Y:S02]  /*4a70*/  MUFU.EX2 R110, R2 ;  /* 0x00000002006e7308 */ /* 0x0003e40000000800 */
[----:B-1----:R-:W-:Y:S02]  /*4a80*/  FFMA.FTZ R2, R193, UR9, -R3 ;  /* 0x00000009c1027c23 */ /* 0x002fe40008010803 */
[----:B------:R-:W-:Y:S04]  /*4a90*/  HMMA.16816.F32.BF16 R192, R4, R24, R148 ;  /* 0x0000001804c0723c */ /* 0x000fe80000041894 */
[----:B------:R1:W-:Y:S03]  /*4aa0*/  MUFU.EX2 R111, R2 ;  /* 0x00000002006f7308 */ /* 0x0003e60000000800 */
[----:B--2---:R-:W-:-:S02]  /*4ab0*/  F2FP.BF16.F32.PACK_AB R4, R105, R58 ;  /* 0x0000003a6904723e */ /* 0x004fc400000010ff */
[----:B---3--:R-:W-:Y:S01]  /*4ac0*/  F2FP.BF16.F32.PACK_AB R6, R107, R106 ;  /* 0x0000006a6b06723e */ /* 0x008fe200000010ff */
[----:B-1----:R-:W-:-:S04]  /*4ad0*/  FFMA.FTZ R2, R133, UR9, -R0 ;  /* 0x0000000985027c23 */ /* 0x002fc80008010800 */
[----:B------:R1:W-:Y:S02]  /*4ae0*/  MUFU.EX2 R55, R2 ;  /* 0x0000000200377308 */ /* 0x0003e40000000800 */
[----:B-1----:R-:W-:-:S06]  /*4af0*/  FFMA.FTZ R2, R132, UR9, -R0 ;  /* 0x0000000984027c23 */ /* 0x002fcc0008010800 */
[----:B------:R1:W2:Y:S02]  /*4b00*/  MUFU.EX2 R56, R2 ;  /* 0x0000000200387308 */ /* 0x0002a40000000800 */
[----:B-1----:R-:W-:Y:S01]  /*4b10*/  FFMA.FTZ R2, R234, UR9, -R0 ;  /* 0x00000009ea027c23 */ /* 0x002fe20008010800 */
[----:B------:R-:W-:Y:S01]  /*4b20*/  IMAD.MOV.U32 R234, RZ, RZ, R100 ;  /* 0x000000ffffea7224 */ /* 0x000fe200078e0064 */
[----:B--2---:R-:W-:-:S04]  /*4b30*/  F2FP.BF16.F32.PACK_AB R5, R56, R55 ;  /* 0x000000373805723e */ /* 0x004fc800000010ff */
[----:B------:R1:W-:Y:S02]  /*4b40*/  MUFU.EX2 R59, R2 ;  /* 0x00000002003b7308 */ /* 0x0003e40000000800 */
[----:B-1----:R-:W-:Y:S01]  /*4b50*/  FFMA.FTZ R2, R235, UR9, -R0 ;  /* 0x00000009eb027c23 */ /* 0x002fe20008010800 */
[----:B------:R-:W-:-:S05]  /*4b60*/  IMAD.MOV.U32 R235, RZ, RZ, R109 ;  /* 0x000000ffffeb7224 */ /* 0x000fca00078e006d */
[----:B------:R1:W2:Y:S02]  /*4b70*/  MUFU.EX2 R100, R2 ;  /* 0x0000000200647308 */ /* 0x0002a40000000800 */
[--C-:B-1----:R-:W-:Y:S01]  /*4b80*/  FFMA.FTZ R2, R211, UR9, -R3.reuse ;  /* 0x00000009d3027c23 */ /* 0x102fe20008010803 */
[----:B--2---:R-:W-:Y:S01]  /*4b90*/  F2FP.BF16.F32.PACK_AB R7, R100, R59 ;  /* 0x0000003b6407723e */ /* 0x004fe200000010ff */
[----:B------:R-:W-:Y:S01]  /*4ba0*/  FFMA.FTZ R3, R210, UR9, -R3 ;  /* 0x00000009d2037c23 */ /* 0x000fe20008010803 */
[----:B------:R-:W-:-:S03]  /*4bb0*/  IMAD.MOV.U32 R211, RZ, RZ, R92 ;  /* 0x000000ffffd37224 */ /* 0x000fc600078e005c */
[----:B------:R1:W-:Y:S01]  /*4bc0*/  MUFU.EX2 R109, R2 ;  /* 0x00000002006d7308 */ /* 0x0003e20000000800 */
[----:B------:R-:W-:Y:S01]  /*4bd0*/  IMAD.MOV.U32 R210, RZ, RZ, R93 ;  /* 0x000000ffffd27224 */ /* 0x000fe200078e005d */
[C---:B------:R-:W-:Y:S06]  /*4be0*/  HMMA.16816.F32.BF16 R176, R4.reuse, R10, R60 ;  /* 0x0000000a04b0723c */ /* 0x040fec000004183c */
[----:B------:R2:W-:Y:S01]  /*4bf0*/  MUFU.EX2 R108, R3 ;  /* 0x00000003006c7308 */ /* 0x0005e20000000800 */
[C---:B------:R-:W-:Y:S06]  /*4c00*/  HMMA.16816.F32.BF16 R60, R4.reuse, R14, R48 ;  /* 0x0000000e043c723c */ /* 0x040fec0000041830 */
[C---:B------:R-:W-:Y:S01]  /*4c10*/  HMMA.16816.F32.BF16 R132, R4.reuse, R12, R80 ;  /* 0x0000000c0484723c */ /* 0x040fe20000041850 */
[----:B-1----:R-:W-:Y:S01]  /*4c20*/  FFMA.FTZ R2, R232, UR9, -R0 ;  /* 0x00000009e8027c23 */ /* 0x002fe20008010800 */
[----:B------:R-:W1:Y:S03]  /*4c30*/  LDSM.16.MT88.4 R80, [R224+0xbc00] ;  /* 0x00bc0000e050783b */ /* 0x000e660000004200 */
[----:B------:R3:W-:Y:S01]  /*4c40*/  MUFU.EX2 R57, R2 ;  /* 0x0000000200397308 */ /* 0x0007e20000000800 */
[----:B------:R-:W-:Y:S01]  /*4c50*/  HMMA.16816.F32.BF16 R148, R4, R28, R76 ;  /* 0x0000001c0494723c */ /* 0x000fe2000004184c */
[----:B--2---:R-:W-:-:S05]  /*4c60*/  IMAD.MOV.U32 R3, RZ, RZ, R117 ;  /* 0x000000ffff037224 */ /* 0x004fca00078e0075 */
[C---:B------:R-:W-:Y:S01]  /*4c70*/  HMMA.16816.F32.BF16 R116, R4.reuse, R8, R84 ;  /* 0x000000080474723c */ /* 0x040fe20000041854 */
[----:B------:R-:W2:Y:S05]  /*4c80*/  LDSM.16.MT88.4 R8, [R226+0xbc00] ;  /* 0x00bc0000e208783b */ /* 0x000eaa0000004200 */
[----:B------:R-:W-:Y:S01]  /*4c90*/  HMMA.16816.F32.BF16 R40, R4, R30, R40 ;  /* 0x0000001e0428723c */ /* 0x000fe20000041828 */
[----:B---3--:R-:W-:-:S05]  /*4ca0*/  FFMA.FTZ R2, R233, UR9, -R17 ;  /* 0x00000009e9027c23 */ /* 0x008fca0008010811 */
[C---:B------:R-:W-:Y:S01]  /*4cb0*/  HMMA.16816.F32.BF16 R84, R4.reuse, R24, R200 ;  /* 0x000000180454723c */ /* 0x040fe200000418c8 */
[----:B------:R3:W-:Y:S05]  /*4cc0*/  MUFU.EX2 R54, R2 ;  /* 0x0000000200367308 */ /* 0x0007ea0000000800 */
[C---:B------:R-:W-:Y:S06]  /*4cd0*/  HMMA.16816.F32.BF16 R164, R4.reuse, R32, R72 ;  /* 0x0000002004a4723c */ /* 0x040fec0000041848 */
[C---:B------:R-:W-:Y:S06]  /*4ce0*/  HMMA.16816.F32.BF16 R44, R4.reuse, R34, R44 ;  /* 0x00000022042c723c */ /* 0x040fec000004182c */
[----:B------:R-:W-:Y:S01]  /*4cf0*/  HMMA.16816.F32.BF16 R28, R4, R36, R88 ;  /* 0x00000024041c723c */ /* 0x000fe20000041858 */
[----:B---3--:R-:W-:-:S04]  /*4d00*/  FFMA.FTZ R2, R218, UR9, -R17 ;  /* 0x00000009da027c23 */ /* 0x008fc80008010811 */
[----:B------:R3:W4:Y:S01]  /*4d10*/  MUFU.EX2 R53, R2 ;  /* 0x0000000200357308 */ /* 0x0007220000000800 */
[C---:B------:R-:W-:Y:S06]  /*4d20*/  HMMA.16816.F32.BF16 R64, R4.reuse, R38, R64 ;  /* 0x000000260440723c */ /* 0x040fec0000041840 */
[----:B------:R-:W-:Y:S07]  /*4d30*/  HMMA.16816.F32.BF16 R24, R4, R26, R68 ;  /* 0x0000001a0418723c */ /* 0x000fee0000041844 */
[----:B------:R-:W-:Y:S01]  /*4d40*/  FADD.FTZ R5, R252, R245 ;  /* 0x000000f5fc057221 */ /* 0x000fe20000010000 */
[----:B---3--:R-:W-:-:S03]  /*4d50*/  FFMA.FTZ R2, R220, UR9, -R17 ;  /* 0x00000009dc027c23 */ /* 0x008fc60008010811 */
[----:B------:R-:W-:Y:S01]  /*4d60*/  FADD.FTZ R5, R249, R5 ;  /* 0x00000005f9057221 */ /* 0x000fe20000010000 */
[----:B----4-:R-:W-:Y:S01]  /*4d70*/  F2FP.BF16.F32.PACK_AB R92, R53, R54 ;  /* 0x00000036355c723e */ /* 0x010fe200000010ff */
[----:B------:R3:W-:Y:S02]  /*4d80*/  MUFU.EX2 R52, R2 ;  /* 0x0000000200347308 */ /* 0x0007e40000000800 */
[----:B---3--:R-:W-:-:S06]  /*4d90*/  FFMA.FTZ R2, R222, UR9, -R17 ;  /* 0x00000009de027c23 */ /* 0x008fcc0008010811 */
[----:B------:R3:W-:Y:S02]  /*4da0*/  MUFU.EX2 R48, R2 ;  /* 0x0000000200307308 */ /* 0x0007e40000000800 */
[----:B---3--:R-:W-:-:S06]  /*4db0*/  FFMA.FTZ R2, R213, UR9, -R16 ;  /* 0x00000009d5027c23 */ /* 0x008fcc0008010810 */
[----:B------:R3:W-:Y:S02]  /*4dc0*/  MUFU.EX2 R23, R2 ;  /* 0x0000000200177308 */ /* 0x0007e40000000800 */
[----:B---3--:R-:W-:-:S06]  /*4dd0*/  FFMA.FTZ R2, R216, UR9, -R16 ;  /* 0x00000009d8027c23 */ /* 0x008fcc0008010810 */
[----:B------:R3:W4:Y:S02]  /*4de0*/  MUFU.EX2 R22, R2 ;  /* 0x0000000200167308 */ /* 0x0007240000000800 */
[----:B---3--:R-:W-:Y:S01]  /*4df0*/  FFMA.FTZ R2, R219, UR9, -R16 ;  /* 0x00000009db027c23 */ /* 0x008fe20008010810 */
[----:B----4-:R-:W-:-:S05]  /*4e00*/  F2FP.BF16.F32.PACK_AB R93, R22, R23 ;  /* 0x00000017165d723e */ /* 0x010fca00000010ff */
[----:B------:R3:W-:Y:S02]  /*4e10*/  MUFU.EX2 R17, R2 ;  /* 0x0000000200117308 */ /* 0x0007e40000000800 */
[----:B---3--:R-:W-:-:S06]  /*4e20*/  FFMA.FTZ R2, R223, UR9, -R16 ;  /* 0x00000009df027c23 */ /* 0x008fcc0008010810 */
[----:B------:R3:W4:Y:S02]  /*4e30*/  MUFU.EX2 R15, R2 ;  /* 0x00000002000f7308 */ /* 0x0007240000000800 */
[----:B---3--:R-:W-:Y:S01]  /*4e40*/  FFMA.FTZ R2, R94, UR9, -R0 ;  /* 0x000000095e027c23 */ /* 0x008fe20008010800 */
[----:B------:R-:W-:-:S05]  /*4e50*/  F2FP.BF16.F32.PACK_AB R94, R48, R52 ;  /* 0x00000034305e723e */ /* 0x000fca00000010ff */
[----:B------:R3:W5:Y:S02]  /*4e60*/  MUFU.EX2 R14, R2 ;  /* 0x00000002000e7308 */ /* 0x0007640000000800 */
[--C-:B---3--:R-:W-:Y:S01]  /*4e70*/  FFMA.FTZ R2, R95, UR9, -R0.reuse ;  /* 0x000000095f027c23 */ /* 0x108fe20008010800 */
[----:B------:R-:W-:Y:S01]  /*4e80*/  FFMA.FTZ R0, R3, UR9, -R0 ;  /* 0x0000000903007c23 */ /* 0x000fe20008010800 */
[----:B------:R-:W-:Y:S01]  /*4e90*/  FADD.FTZ R3, R234, R235 ;  /* 0x000000ebea037221 */ /* 0x000fe20000010000 */
[----:B----4-:R-:W-:-:S03]  /*4ea0*/  F2FP.BF16.F32.PACK_AB R95, R15, R17 ;  /* 0x000000110f5f723e */ /* 0x010fc600000010ff */
[----:B------:R3:W-:Y:S04]  /*4eb0*/  MUFU.EX2 R13, R2 ;  /* 0x00000002000d7308 */ /* 0x0007e80000000800 */
[C---:B-1----:R-:W-:Y:S04]  /*4ec0*/  HMMA.16816.F32.BF16 R72, R92.reuse, R80, R96 ;  /* 0x000000505c48723c */ /* 0x042fe80000041860 */
[----:B------:R1:W4:Y:S02]  /*4ed0*/  MUFU.EX2 R12, R0 ;  /* 0x00000000000c7308 */ /* 0x0003240000000800 */
[----:B------:R-:W-:Y:S01]  /*4ee0*/  HMMA.16816.F32.BF16 R112, R92, R124, R112 ;  /* 0x0000007c5c70723c */ /* 0x000fe20000041870 */
[----:B------:R-:W-:-:S02]  /*4ef0*/  F2FP.BF16.F32.PACK_AB R96, R111, R110 ;  /* 0x0000006e6f60723e */ /* 0x000fc400000010ff */
[----:B-----5:R-:W-:Y:S01]  /*4f00*/  F2FP.BF16.F32.PACK_AB R97, R14, R57 ;  /* 0x000000390e61723e */ /* 0x020fe200000010ff */
[----:B---3--:R-:W-:Y:S01]  /*4f10*/  FADD.FTZ R2, R211, R210 ;  /* 0x000000d2d3027221 */ /* 0x008fe20000010000 */
[----:B------:R-:W-:Y:S01]  /*4f20*/  F2FP.BF16.F32.PACK_AB R98, R108, R109 ;  /* 0x0000006d6c62723e */ /* 0x000fe200000010ff */
[----:B------:R-:W-:Y:S02]  /*4f30*/  HMMA.16816.F32.BF16 R120, R92, R126, R120 ;  /* 0x0000007e5c78723c */ /* 0x000fe40000041878 */
[----:B------:R-:W-:Y:S01]  /*4f40*/  FADD.FTZ R4, R236, R2 ;  /* 0x00000002ec047221 */ /* 0x000fe20000010000 */
[----:B-1----:R-:W-:-:S03]  /*4f50*/  FADD.FTZ R0, R221, R217 ;  /* 0x000000d9dd007221 */ /* 0x002fc60000010000 */
[----:B------:R-:W-:Y:S01]  /*4f60*/  FADD.FTZ R4, R239, R4 ;  /* 0x00000004ef047221 */ /* 0x000fe20000010000 */
[----:B----4-:R-:W-:Y:S01]  /*4f70*/  F2FP.BF16.F32.PACK_AB R99, R12, R13 ;  /* 0x0000000d0c63723e */ /* 0x010fe200000010ff */
[C---:B------:R-:W-:Y:S01]  /*4f80*/  HMMA.16816.F32.BF16 R128, R92.reuse, R140, R128 ;  /* 0x0000008c5c80723c */ /* 0x040fe20000041880 */
[----:B------:R-:W-:Y:S01]  /*4f90*/  FADD.FTZ R2, R215, R0 ;  /* 0x00000000d7027221 */ /* 0x000fe20000010000 */
[----:B------:R-:W-:Y:S01]  /*4fa0*/  FADD.FTZ R0, R206, R3 ;  /* 0x00000003ce007221 */ /* 0x000fe20000010000 */
[----:B------:R-:W-:Y:S02]  /*4fb0*/  FADD.FTZ R7, R240, R4 ;  /* 0x00000004f0077221 */ /* 0x000fe40000010000 */
        /* <DEDUP_REMOVED lines=57> */
[----:B------:R1:W-:Y:S04]  /*5350*/  STL [R1+0x30], R249 ;  /* 0x000030f901007387 */ /* 0x0003e80000100800 */
[----:B------:R1:W-:Y:S01]  /*5360*/  STL [R1+0x34], R251 ;  /* 0x000034fb01007387 */ /* 0x0003e20000100800 */
[C---:B------:R-:W-:Y:S06]  /*5370*/  HMMA.16816.F32.BF16 R168, R92.reuse, R174, R168 ;  /* 0x000000ae5ca8723c */ /* 0x040fec00000418a8 */
[----:B------:R-:W-:Y:S06]  /*5380*/  HMMA.16816.F32.BF16 R76, R92, R82, R188 ;  /* 0x000000525c4c723c */ /* 0x000fec00000418bc */
[C---:B------:R-:W-:Y:S06]  /*5390*/  HMMA.16816.F32.BF16 R116, R96.reuse, R124, R116 ;  /* 0x0000007c6074723c */ /* 0x040fec0000041874 */
[C---:B------:R-:W-:Y:S06]  /*53a0*/  HMMA.16816.F32.BF16 R132, R96.reuse, R140, R132 ;  /* 0x0000008c6084723c */ /* 0x040fec0000041884 */
[C---:B------:R-:W-:Y:S06]  /*53b0*/  HMMA.16816.F32.BF16 R148, R96.reuse, R156, R148 ;  /* 0x0000009c6094723c */ /* 0x040fec0000041894 */
[C---:B------:R-:W-:Y:S06]  /*53c0*/  HMMA.16816.F32.BF16 R164, R96.reuse, R172, R164 ;  /* 0x000000ac60a4723c */ /* 0x040fec00000418a4 */
[----:B------:R-:W-:Y:S06]  /*53d0*/  HMMA.16816.F32.BF16 R68, R96, R80, R28 ;  /* 0x000000506044723c */ /* 0x000fec000004181c */
[----:B--2---:R-:W-:Y:S06]  /*53e0*/  HMMA.16816.F32.BF16 R88, R92, R8, R192 ;  /* 0x000000085c58723c */ /* 0x004fec00000418c0 */
        /* <DEDUP_REMOVED lines=10> */
[----:B------:R-:W2:Y:S01]  /*5490*/  LDL R248, [R1+0xc] ;  /* 0x00000c0001f87983 */ /* 0x000ea20000100800 */
[----:B------:R-:W-:-:S04]  /*54a0*/  DEPBAR.LE SB0, 0x0 ;  /* 0x000080000000791a */ /* 0x000fc80000000000 */
[----:B------:R-:W3:Y:S01]  /*54b0*/  LDL R235, [R1+0x58] ;  /* 0x0000580001eb7983 */ /* 0x000ee20000100800 */
[----:B------:R-:W-:-:S03]  /*54c0*/  ULDC.64 UR6, c[0x0][0x220] ;  /* 0x0000880000067ab9 */ /* 0x000fc60000000a00 */
[----:B------:R-:W4:Y:S04]  /*54d0*/  LDL.64 R210, [R1+0x20] ;  /* 0x0000200001d27983 */ /* 0x000f280000100a00 */
[----:B------:R-:W4:Y:S04]  /*54e0*/  LDL R234, [R1+0x48] ;  /* 0x0000480001ea7983 */ /* 0x000f280000100800 */
[----:B------:R-:W5:Y:S04]  /*54f0*/  LDL R205, [R1+0x70] ;  /* 0x0000700001cd7983 */ /* 0x000f680000100800 */
[----:B------:R-:W5:Y:S01]  /*5500*/  LDL R206, [R1+0x80] ;  /* 0x0000800001ce7983 */ /* 0x000f620000100800 */
[----:B------:R-:W-:Y:S01]  /*5510*/  BAR.SYNC.DEFER_BLOCKING 0x0 ;  /* 0x0000000000007b1d */ /* 0x000fe20000010000 */
[----:B--2---:R-:W-:-:S05]  /*5520*/  VIADD R4, R248, 0xfffffffe ;  /* 0xfffffffef8047836 */ /* 0x004fca0000000000 */
[----:B------:R-:W-:Y:S01]  /*5530*/  SHF.R.S32.HI R0, RZ, 0x1f, R4 ;  /* 0x0000001fff007819 */ /* 0x000fe20000011404 */
[----:B---3--:R-:W-:Y:S02]  /*5540*/  IMAD R2, R235, R4, RZ ;  /* 0x00000004eb027224 */ /* 0x008fe400078e02ff */
[----:B----4-:R-:W-:-:S04]  /*5550*/  IMAD.WIDE.U32 R6, R4, R234, R210 ;  /* 0x000000ea04067225 */ /* 0x010fc800078e00d2 */
[----:B------:R-:W-:Y:S01]  /*5560*/  IMAD R0, R0, R234, R2 ;  /* 0x000000ea00007224 */ /* 0x000fe200078e0202 */
[----:B------:R-:W-:-:S03]  /*5570*/  LEA R2, P1, R6, UR6, 0x1 ;  /* 0x0000000606027c11 */ /* 0x000fc6000f8208ff */
[----:B------:R-:W-:Y:S01]  /*5580*/  IMAD.IADD R0, R7, 0x1, R0 ;  /* 0x0000000107007824 */ /* 0x000fe200078e0200 */
[----:B------:R5:W-:Y:S04]  /*5590*/  STL [R1+0x8], R4 ;  /* 0x0000080401007387 */ /* 0x000be80000100800 */
[----:B------:R-:W-:-:S05]  /*55a0*/  LEA.HI.X R3, R6, UR7, R0, 0x1, P1 ;  /* 0x0000000706037c11 */ /* 0x000fca00088f0c00 */
[----:B------:R-:W-:Y:S01]  /*55b0*/  @!PT LDS RZ, [RZ] ;  /* 0x00000000fffff984 */ /* 0x000fe20000000800 */
[----:B------:R-:W-:Y:S01]  /*55c0*/  @!PT LDS RZ, [RZ] ;  /* 0x00000000fffff984 */ /* 0x000fe20000000800 */
[----:B------:R-:W-:Y:S01]  /*55d0*/  @!PT LDS RZ, [RZ] ;  /* 0x00000000fffff984 */ /* 0x000fe20000000800 */
[----:B------:R-:W-:Y:S04]  /*55e0*/  LDGSTS.E.BYPASS.LTC128B.128 [R230+0x9000], desc[UR12][R2.64] ;  /* 0x0900000002e67fae */ /* 0x000fe8000b901d4c */
[----:B------:R-:W-:Y:S04]  /*55f0*/  LDGSTS.E.BYPASS.LTC128B.128 [R230+0xa000], desc[UR12][R2.64+0x40] ;  /* 0x0a00004002e67fae */ /* 0x000fe8000b901d4c */
[----:B------:R-:W-:Y:S01]  /*5600*/  LDGSTS.E.BYPASS.LTC128B.128 [R230+0xb000], desc[UR12][R2.64+0x80] ;  /* 0x0b00008002e67fae */ /* 0x000fe2000b901d4c */
[----:B-----5:R-:W-:-:S04]  /*5610*/  LEA R4, P0, R205, R2, 0x1 ;  /* 0x00000002cd047211 */ /* 0x020fc800078008ff */
[----:B------:R-:W-:-:S05]  /*5620*/  LEA.HI.X R5, R205, R3, R206, 0x1, P0 ;  /* 0x00000003cd057211 */ /* 0x000fca00000f0cce */
        /* <DEDUP_REMOVED lines=10> */
[----:B-1----:R-:W1:Y:S04]  /*56d0*/  LDSM.16.M88.4 R4, [R229+0x1000] ;  /* 0x00100000e504783b */ /* 0x002e680000000200 */
[----:B------:R-:W1:Y:S04]  /*56e0*/  LDSM.16.M88.4 R48, [R227+0x6400] ;  /* 0x00640000e330783b */ /* 0x000e680000000200 */
[----:B------:R-:W1:Y:S04]  /*56f0*/  LDSM.16.M88.4 R44, [R227+0x6800] ;  /* 0x00680000e32c783b */ /* 0x000e680000000200 */
[----:B------:R-:W1:Y:S01]  /*5700*/  LDSM.16.M88.4 R40, [R227+0x6c00] ;  /* 0x006c0000e328783b */ /* 0x000e620000000200 */
[-C--:B--2---:R-:W-:Y:S01]  /*5710*/  HMMA.16816.F32.BF16 R236, R12, R32.reuse, RZ ;  /* 0x000000200cec723c */ /* 0x084fe200000418ff */
[----:B------:R-:W2:Y:S02]  /*5720*/  S2R R231, SR_TID.X ;  /* 0x0000000000e77919 */ /* 0x000ea40000002100 */
[----:B------:R-:W0:Y:S03]  /*5730*/  LDGDEPBAR ;  /* 0x00000000000079af */ /* 0x000e260000000000 */
[C---:B---3--:R-:W-:Y:S06]  /*5740*/  HMMA.16816.F32.BF16 R108, R8.reuse, R32, RZ ;  /* 0x00000020086c723c */ /* 0x048fec00000418ff */
[-C--:B------:R-:W-:Y:S06]  /*5750*/  HMMA.16816.F32.BF16 R64, R8, R34.reuse, RZ ;  /* 0x000000220840723c */ /* 0x080fec00000418ff */
[----:B------:R-:W-:Y:S06]  /*5760*/  HMMA.16816.F32.BF16 R232, R12, R34, RZ ;  /* 0x000000220ce8723c */ /* 0x000fec00000418ff */
[C---:B----4-:R-:W-:Y:S06]  /*5770*/  HMMA.16816.F32.BF16 R60, R8.reuse, R28, RZ ;  /* 0x0000001c083c723c */ /* 0x050fec00000418ff */
[C---:B-----5:R-:W-:Y:S06]  /*5780*/  HMMA.16816.F32.BF16 R56, R8.reuse, R24, RZ ;  /* 0x000000180838723c */ /* 0x060fec00000418ff */
[C---:B------:R-:W-:Y:S06]  /*5790*/  HMMA.16816.F32.BF16 R32, R8.reuse, R36, RZ ;  /* 0x000000240820723c */ /* 0x040fec00000418ff */
[C---:B------:R-:W-:Y:S06]  /*57a0*/  HMMA.16816.F32.BF16 R176, R8.reuse, R30, RZ ;  /* 0x0000001e08b0723c */ /* 0x040fec00000418ff */
[C---:B------:R-:W-:Y:S06]  /*57b0*/  HMMA.16816.F32.BF16 R184, R8.reuse, R26, RZ ;  /* 0x0000001a08b8723c */ /* 0x040fec00000418ff */
[----:B------:R-:W-:Y:S06]  /*57c0*/  HMMA.16816.F32.BF16 R8, R8, R38, RZ ;  /* 0x000000260808723c */ /* 0x000fec00000418ff */
[C---:B------:R-:W-:Y:S06]  /*57d0*/  HMMA.16816.F32.BF16 R212, R12.reuse, R24, RZ ;  /* 0x000000180cd4723c */ /* 0x040fec00000418ff */
[----:B------:R-:W-:Y:S01]  /*57e0*/  HMMA.16816.F32.BF16 R208, R12, R26, RZ ;  /* 0x0000001a0cd0723c */ /* 0x000fe200000418ff */
[----:B------:R-:W3:Y:S05]  /*57f0*/  LDSM.16.M88.4 R24, [R229] ;  /* 0x00000000e518783b */ /* 0x000eea0000000200 */
[C---:B-1----:R-:W-:Y:S06]  /*5800*/  HMMA.16816.F32.BF16 R196, R4.reuse, R52, R108 ;  /* 0x0000003404c4723c */ /* 0x042fec000004186c */
[C---:B------:R-:W-:Y:S06]  /*5810*/  HMMA.16816.F32.BF16 R192, R4.reuse, R48, R60 ;  /* 0x0000003004c0723c */ /* 0x040fec000004183c */
[C---:B------:R-:W-:Y:S06]  /*5820*/  HMMA.16816.F32.BF16 R188, R4.reuse, R44, R56 ;  /* 0x0000002c04bc723c */ /* 0x040fec0000041838 */
[----:B------:R-:W-:Y:S06]  /*5830*/  HMMA.16816.F32.BF16 R108, R4, R54, R64 ;  /* 0x00000036046c723c */ /* 0x000fec0000041840 */
[C---:B------:R-:W-:Y:S06]  /*5840*/  HMMA.16816.F32.BF16 R220, R12.reuse, R28, RZ ;  /* 0x0000001c0cdc723c */ /* 0x040fec00000418ff */
[C---:B------:R-:W-:Y:S01]  /*5850*/  HMMA.16816.F32.BF16 R216, R12.reuse, R30, RZ ;  /* 0x0000001e0cd8723c */ /* 0x040fe200000418ff */
[----:B------:R-:W-:Y:S05]  /*5860*/  LDSM.16.M88.4 R28, [R225+0x7400] ;  /* 0x00740000e11c783b */ /* 0x000fea0000000200 */
[C---:B------:R-:W-:Y:S06]  /*5870*/  HMMA.16816.F32.BF16 R204, R12.reuse, R36, RZ ;  /* 0x000000240ccc723c */ /* 0x040fec00000418ff */
[----:B------:R-:W-:Y:S01]  /*5880*/  HMMA.16816.F32.BF16 R200, R12, R38, RZ ;  /* 0x000000260cc8723c */ /* 0x000fe200000418ff */
[----:B------:R-:W-:Y:S04]  /*5890*/  LDSM.16.M88.4 R12, [R225+0x7000] ;  /* 0x00700000e10c783b */ /* 0x000fe80000000200 */
[----:B------:R-:W-:Y:S01]  /*58a0*/  LDSM.16.M88.4 R36, [R225+0x7c00] ;  /* 0x007c0000e124783b */ /* 0x000fe20000000200 */
[C---:B------:R-:W-:Y:S03]  /*58b0*/  HMMA.16816.F32.BF16 R180, R4.reuse, R40, R32 ;  /* 0x0000002804b4723c */ /* 0x040fe60000041820 */
[----:B------:R-:W-:Y:S03]  /*58c0*/  LDSM.16.M88.4 R32, [R225+0x7800] ;  /* 0x00780000e120783b */ /* 0x000fe60000000200 */
[C---:B------:R-:W-:Y:S06]  /*58d0*/  HMMA.16816.F32.BF16 R64, R4.reuse, R50, R176 ;  /* 0x000000320440723c */ /* 0x040fec00000418b0 */
[C---:B------:R-:W-:Y:S06]  /*58e0*/  HMMA.16816.F32.BF16 R60, R4.reuse, R46, R184 ;  /* 0x0000002e043c723c */ /* 0x040fec00000418b8 */
[----:B------:R-:W-:Y:S01]  /*58f0*/  HMMA.16816.F32.BF16 R56, R4, R42, R8 ;  /* 0x0000002a0438723c */ /* 0x000fe20000041808 */
[----:B------:R-:W1:Y:S04]  /*5900*/  LDSM.16.M88.4 R4, [R228+0x3000] ;  /* 0x00300000e404783b */ /* 0x000e680000000200 */
[----:B------:R-:W4:Y:S01]  /*5910*/  LDSM.16.M88.4 R8, [R228+0x2000] ;  /* 0x00200000e408783b */ /* 0x000f220000000200 */
[C---:B---3--:R-:W-:Y:S06]  /*5920*/  HMMA.16816.F32.BF16 R176, R24.reuse, R52, R236 ;  /* 0x0000003418b0723c */ /* 0x048fec00000418ec */
[C---:B------:R-:W-:Y:S06]  /*5930*/  HMMA.16816.F32.BF16 R236, R24.reuse, R48, R220 ;  /* 0x0000003018ec723c */ /* 0x040fec00000418dc */
[C---:B------:R-:W-:Y:S01]  /*5940*/  HMMA.16816.F32.BF16 R216, R24.reuse, R50, R216 ;  /* 0x0000003218d8723c */ /* 0x040fe200000418d8 */
[----:B------:R-:W-:Y:S05]  /*5950*/  LDSM.16.M88.4 R48, [R227+0x7800] ;  /* 0x00780000e330783b */ /* 0x000fea0000000200 */
[C---:B------:R-:W-:Y:S06]  /*5960*/  HMMA.16816.F32.BF16 R220, R24.reuse, R54, R232 ;  /* 0x0000003618dc723c */ /* 0x040fec00000418e8 */
[C---:B------:R-:W-:Y:S06]  /*5970*/  HMMA.16816.F32.BF16 R212, R24.reuse, R44, R212 ;  /* 0x0000002c18d4723c */ /* 0x040fec00000418d4 */
[C---:B------:R-:W-:Y:S06]  /*5980*/  HMMA.16816.F32.BF16 R232, R24.reuse, R40, R204 ;  /* 0x0000002818e8723c */ /* 0x040fec00000418cc */
[C---:B------:R-:W-:Y:S01]  /*5990*/  HMMA.16816.F32.BF16 R208, R24.reuse, R46, R208 ;  /* 0x0000002e18d0723c */ /* 0x040fe200000418d0 */
[----:B------:R-:W-:Y:S05]  /*59a0*/  LDSM.16.M88.4 R44, [R227+0x7400] ;  /* 0x00740000e32c783b */ /* 0x000fea0000000200 */
[----:B------:R-:W-:Y:S01]  /*59b0*/  HMMA.16816.F32.BF16 R184, R24, R42, R200 ;  /* 0x0000002a18b8723c */ /* 0x000fe200000418c8 */
[----:B------:R-:W-:Y:S05]  /*59c0*/  LDSM.16.M88.4 R40, [R227+0x7000] ;  /* 0x00700000e328783b */ /* 0x000fea0000000200 */
[C---:B-1----:R-:W-:Y:S06]  /*59d0*/  HMMA.16816.F32.BF16 R196, R4.reuse, R12, R196 ;  /* 0x0000000c04c4723c */ /* 0x042fec00000418c4 */
[C---:B------:R-:W-:Y:S01]  /*59e0*/  HMMA.16816.F32.BF16 R200, R4.reuse, R28, R192 ;  /* 0x0000001c04c8723c */ /* 0x040fe200000418c0 */
        /* <DEDUP_REMOVED lines=8> */
[C---:B----4-:R-:W-:Y:S06]  /*5a70*/  HMMA.16816.F32.BF16 R52, R8.reuse, R12, R176 ;  /* 0x0000000c0834723c */ /* 0x050fec00000418b0 */
[C---:B------:R-:W-:Y:S06]  /*5a80*/  HMMA.16816.F32.BF16 R176, R8.reuse, R28, R236 ;  /* 0x0000001c08b0723c */ /* 0x040fec00000418ec */
[C---:B------:R-:W-:Y:S01]  /*5a90*/  HMMA.16816.F32.BF16 R216, R8.reuse, R30, R216 ;  /* 0x0000001e08d8723c */ /* 0x040fe200000418d8 */
[----:B------:R-:W3:Y:S05]  /*5aa0*/  LDSM.16.M88.4 R28, [R229+0x2000] ;  /* 0x00200000e51c783b */ /* 0x000eea0000000200 */
[C---:B------:R-:W-:Y:S06]  /*5ab0*/  HMMA.16816.F32.BF16 R204, R8.reuse, R32, R212 ;  /* 0x0000002008cc723c */ /* 0x040fec00000418d4 */
[C---:B------:R-:W-:Y:S01]  /*5ac0*/  HMMA.16816.F32.BF16 R60, R8.reuse, R14, R220 ;  /* 0x0000000e083c723c */ /* 0x040fe200000418dc */
[----:B------:R-:W-:Y:S05]  /*5ad0*/  LDSM.16.M88.4 R12, [R228+0x5000] ;  /* 0x00500000e40c783b */ /* 0x000fea0000000200 */
[C---:B------:R-:W-:Y:S06]  /*5ae0*/  HMMA.16816.F32.BF16 R232, R8.reuse, R36, R232 ;  /* 0x0000002408e8723c */ /* 0x040fec00000418e8 */
[----:B------:R-:W-:Y:S01]  /*5af0*/  HMMA.16816.F32.BF16 R244, R8, R38, R184 ;  /* 0x0000002608f4723c */ /* 0x000fe200000418b8 */
[----:B------:R-:W-:Y:S05]  /*5b00*/  LDSM.16.M88.4 R36, [R225+0x8000] ;  /* 0x00800000e124783b */ /* 0x000fea0000000200 */
[----:B-1----:R-:W-:Y:S01]  /*5b10*/  HMMA.16816.F32.BF16 R212, R4, R50, R24 ;  /* 0x0000003204d4723c */ /* 0x002fe20000041818 */
[----:B------:R-:W1:Y:S05]  /*5b20*/  LDSM.16.M88.4 R24, [R228+0x4000] ;  /* 0x00400000e418783b */ /* 0x000e6a0000000200 */
[----:B------:R-:W-:Y:S01]  /*5b30*/  HMMA.16816.F32.BF16 R220, R8, R34, R208 ;  /* 0x0000002208dc723c */ /* 0x000fe200000418d0 */
[----:B------:R-:W-:Y:S05]  /*5b40*/  LDSM.16.M88.4 R8, [R229+0x4000] ;  /* 0x00400000e508783b */ /* 0x000fea0000000200 */
[C---:B------:R-:W-:Y:S06]  /*5b50*/  HMMA.16816.F32.BF16 R32, R4.reuse, R40, R196 ;  /* 0x000000280420723c */ /* 0x040fec00000418c4 */
[C---:B------:R-:W-:Y:S06]  /*5b60*/  HMMA.16816.F32.BF16 R184, R4.reuse, R42, R108 ;  /* 0x0000002a04b8723c */ /* 0x040fec000004186c */
[C---:B------:R-:W-:Y:S06]  /*5b70*/  HMMA.16816.F32.BF16 R200, R4.reuse, R44, R200 ;  /* 0x0000002c04c8723c */ /* 0x040fec00000418c8 */
[C---:B------:R-:W-:Y:S06]  /*5b80*/  HMMA.16816.F32.BF16 R196, R4.reuse, R46, R64 ;  /* 0x0000002e04c4723c */ /* 0x040fec0000041840 */
[C---:B------:R-:W-:Y:S06]  /*5b90*/  HMMA.16816.F32.BF16 R208, R4.reuse, R48, R188 ;  /* 0x0000003004d0723c */ /* 0x040fec00000418bc */
[C---:B------:R-:W-:Y:S06]  /*5ba0*/  HMMA.16816.F32.BF16 R240, R4.reuse, R192, R180 ;  /* 0x000000c004f0723c */ /* 0x040fec00000418b4 */
[----:B------:R-:W-:Y:S06]  /*5bb0*/  HMMA.16816.F32.BF16 R236, R4, R194, R56 ;  /* 0x000000c204ec723c */ /* 0x000fec0000041838 */
[C---:B---3--:R-:W-:Y:S06]  /*5bc0*/  HMMA.16816.F32.BF16 R4, R28.reuse, R40, R52 ;  /* 0x000000281c04723c */ /* 0x048fec0000041834 */
[----:B------:R-:W-:Y:S01]  /*5bd0*/  HMMA.16816.F32.BF16 R60, R28, R42, R60 ;  /* 0x0000002a1c3c723c */ /* 0x000fe2000004183c */
[----:B------:R-:W3:-:S15]  /*5be0*/  LDSM.16.M88.4 R40, [R227+0x8000] ;  /* 0x00800000e328783b */ /* 0x000ede0000000200 */
[----:B------:R-:W-:-:S02]  /*5bf0*/  NOP ;  /* 0x0000000000007918 */ /* 0x000fc40000000000 */
[-C--:B-1----:R-:W-:Y:S01]  /*5c00*/  HMMA.16816.F32.BF16 R52, R24, R36.reuse, R4 ;  /* 0x000000241834723c */ /* 0x082fe20000041804 */
[----:B------:R-:W1:Y:S05]  /*5c10*/  LDSM.16.M88.4 R4, [R229+0x5000] ;  /* 0x00500000e504783b */ /* 0x000e6a0000000200 */
[----:B------:R-:W-:Y:S01]  /*5c20*/  HMMA.16816.F32.BF16 R56, R12, R36, R32 ;  /* 0x000000240c38723c */ /* 0x000fe20000041820 */
[----:B------:R-:W4:-:S15]  /*5c30*/  LDSM.16.M88.4 R32, [R225+0x8400] ;  /* 0x00840000e120783b */ /* 0x000f1e0000000200 */
[----:B------:R-:W-:-:S02]  /*5c40*/  NOP ;  /* 0x0000000000007918 */ /* 0x000fc40000000000 */
[----:B---3--:R-:W-:Y:S06]  /*5c50*/  HMMA.16816.F32.BF16 R108, R8, R40, R52 ;  /* 0x00000028086c723c */ /* 0x008fec0000041834 */
[C---:B------:R-:W-:Y:S06]  /*5c60*/  HMMA.16816.F32.BF16 R64, R28.reuse, R44, R176 ;  /* 0x0000002c1c40723c */ /* 0x040fec00000418b0 */
[----:B------:R-:W-:Y:S06]  /*5c70*/  HMMA.16816.F32.BF16 R52, R28, R46, R216 ;  /* 0x0000002e1c34723c */ /* 0x000fec00000418d8 */
[-C--:B------:R-:W-:Y:S06]  /*5c80*/  HMMA.16816.F32.BF16 R44, R24, R38.reuse, R60 ;  /* 0x00000026182c723c */ /* 0x080fec000004183c */
[----:B------:R-:W-:Y:S01]  /*5c90*/  HMMA.16816.F32.BF16 R180, R12, R38, R184 ;  /* 0x000000260cb4723c */ /* 0x000fe200000418b8 */
[----:B------:R-:W-:-:S05]  /*5ca0*/  FMUL.FTZ R0, R108, UR8 ;  /* 0x000000086c007c20 */ /* 0x000fca0008410000 */
[----:B-1----:R-:W-:Y:S01]  /*5cb0*/  HMMA.16816.F32.BF16 R36, R4, R40, R56 ;  /* 0x000000280424723c */ /* 0x002fe20000041838 */
[----:B------:R1:W-:Y:S05]  /*5cc0*/  MUFU.TANH R217, R0 ;  /* 0x0000000000d97308 */ /* 0x0003ea0000002400 */
[----:B----4-:R-:W-:Y:S01]  /*5cd0*/  HMMA.16816.F32.BF16 R60, R24, R32, R64 ;  /* 0x00000020183c723c */ /* 0x010fe20000041840 */
[----:B-1----:R-:W-:-:S04]  /*5ce0*/  FMUL.FTZ R0, R109, UR8 ;  /* 0x000000086d007c20 */ /* 0x002fc80008410000 */
[----:B------:R1:W3:Y:S01]  /*5cf0*/  MUFU.TANH R105, R0 ;  /* 0x0000000000697308 */ /* 0x0002e20000002400 */
[C---:B------:R-:W-:Y:S06]  /*5d00*/  HMMA.16816.F32.BF16 R176, R12.reuse, R32, R200 ;  /* 0x000000200cb0723c */ /* 0x040fec00000418c8 */
[----:B------:R-:W-:Y:S01]  /*5d10*/  HMMA.16816.F32.BF16 R184, R12, R34, R196 ;  /* 0x000000220cb8723c */ /* 0x000fe200000418c4 */
[----:B-1----:R-:W-:-:S05]  /*5d20*/  FMUL.FTZ R0, R110, UR8 ;  /* 0x000000086e007c20 */ /* 0x002fca0008410000 */
[----:B------:R-:W-:Y:S01]  /*5d30*/  HMMA.16816.F32.BF16 R64, R24, R34, R52 ;  /* 0x000000221840723c */ /* 0x000fe20000041834 */
[----:B------:R-:W1:Y:S01]  /*5d40*/  LDSM.16.M88.4 R32, [R227+0x8400] ;  /* 0x00840000e320783b */ /* 0x000e620000000200 */
[----:B------:R4:W-:Y:S04]  /*5d50*/  MUFU.TANH R218, R0 ;  /* 0x0000000000da7308 */ /* 0x0009e80000002400 */
[----:B------:R-:W-:Y:S01]  /*5d60*/  HMMA.16816.F32.BF16 R52, R8, R42, R44 ;  /* 0x0000002a0834723c */ /* 0x000fe2000004182c */
[----:B----4-:R-:W-:-:S04]  /*5d70*/  FMUL.FTZ R0, R111, UR8 ;  /* 0x000000086f007c20 */ /* 0x010fc80008410000 */
[----:B------:R4:W5:Y:S01]  /*5d80*/  MUFU.TANH R107, R0 ;  /* 0x00000000006b7308 */ /* 0x0009620000002400 */
[----:B------:R-:W-:Y:S01]  /*5d90*/  HMMA.16816.F32.BF16 R44, R4, R42, R180 ;  /* 0x0000002a042c723c */ /* 0x000fe200000418b4 */
[----:B----4-:R-:W-:-:S06]  /*5da0*/  FMUL.FTZ R0, R36, UR8 ;  /* 0x0000000824007c20 */ /* 0x010fcc0008410000 */
[----:B------:R4:W-:Y:S02]  /*5db0*/  MUFU.TANH R196, R0 ;  /* 0x0000000000c47308 */ /* 0x0009e40000002400 */
[----:B----4-:R-:W-:-:S06]  /*5dc0*/  FMUL.FTZ R0, R37, UR8 ;  /* 0x0000000825007c20 */ /* 0x010fcc0008410000 */
[----:B------:R4:W5:Y:S02]  /*5dd0*/  MUFU.TANH R110, R0 ;  /* 0x00000000006e7308 */ /* 0x0009640000002400 */
[----:B----4-:R-:W-:-:S06]  /*5de0*/  FMUL.FTZ R0, R38, UR8 ;  /* 0x0000000826007c20 */ /* 0x010fcc0008410000 */
[----:B------:R4:W-:Y:S02]  /*5df0*/  MUFU.TANH R197, R0 ;  /* 0x0000000000c57308 */ /* 0x0009e40000002400 */
[----:B----4-:R-:W-:Y:S01]  /*5e00*/  FMUL.FTZ R0, R39, UR8 ;  /* 0x0000000827007c20 */ /* 0x010fe20008410000 */
[----:B-1----:R-:W-:Y:S01]  /*5e10*/  HMMA.16816.F32.BF16 R40, R8, R32, R60 ;  /* 0x000000200828723c */ /* 0x002fe2000004183c */
[----:B------:R-:W1:Y:S04]  /*5e20*/  LDSM.16.M88.4 R36, [R225+0x8800] ;  /* 0x00880000e124783b */ /* 0x000e680000000200 */
[----:B------:R4:W5:Y:S02]  /*5e30*/  MUFU.TANH R111, R0 ;  /* 0x00000000006f7308 */ /* 0x0009640000002400 */
[----:B----4-:R-:W-:-:S06]  /*5e40*/  FMUL.FTZ R0, R52, UR8 ;  /* 0x0000000834007c20 */ /* 0x010fcc0008410000 */
[----:B------:R4:W5:Y:S02]  /*5e50*/  MUFU.TANH R100, R0 ;  /* 0x0000000000647308 */ /* 0x0009640000002400 */
[----:B----4-:R-:W-:-:S06]  /*5e60*/  FMUL.FTZ R0, R53, UR8 ;  /* 0x0000000835007c20 */ /* 0x010fcc0008410000 */
[----:B------:R4:W-:Y:S02]  /*5e70*/  MUFU.TANH R16, R0 ;  /* 0x0000000000107308 */ /* 0x0009e40000002400 */
[----:B----4-:R-:W-:-:S06]  /*5e80*/  FMUL.FTZ R0, R54, UR8 ;  /* 0x0000000836007c20 */ /* 0x010fcc0008410000 */
[----:B------:R4:W5:Y:S02]  /*5e90*/  MUFU.TANH R106, R0 ;  /* 0x00000000006a7308 */ /* 0x0009640000002400 */
[----:B----4-:R-:W-:-:S06]  /*5ea0*/  FMUL.FTZ R0, R55, UR8 ;  /* 0x0000000837007c20 */ /* 0x010fcc0008410000 */
[----:B------:R4:W-:Y:S01]  /*5eb0*/  MUFU.TANH R199, R0 ;  /* 0x0000000000c77308 */ /* 0x0009e20000002400 */
[----:B------:R-:W-:Y:S01]  /*5ec0*/  HMMA.16816.F32.BF16 R188, R28, R48, R204 ;  /* 0x000000301cbc723c */ /* 0x000fe200000418cc */
[----:B----4-:R-:W-:-:S06]  /*5ed0*/  FMUL.FTZ R0, R44, UR8 ;  /* 0x000000082c007c20 */ /* 0x010fcc0008410000 */
[----:B------:R4:W5:Y:S01]  /*5ee0*/  MUFU.TANH R108, R0 ;  /* 0x00000000006c7308 */ /* 0x0009620000002400 */
[----:B------:R-:W-:Y:S01]  /*5ef0*/  HMMA.16816.F32.BF16 R56, R4, R32, R176 ;  /* 0x000000200438723c */ /* 0x000fe200000418b0 */
        /* <DEDUP_REMOVED lines=9> */
[----:B-1----:R-:W-:Y:S01]  /*5f90*/  HMMA.16816.F32.BF16 R52, R24, R36, R188 ;  /* 0x000000241834723c */ /* 0x002fe200000418bc */
[----:B----4-:R-:W-:-:S06]  /*5fa0*/  FMUL.FTZ R0, R41, UR8 ;  /* 0x0000000829007c20 */ /* 0x010fcc0008410000 */
[----:B------:R1:W-:Y:S02]  /*5fb0*/  MUFU.TANH R200, R0 ;  /* 0x0000000000c87308 */ /* 0x0003e40000002400 */
[----:B-1----:R-:W-:-:S06]  /*5fc0*/  FMUL.FTZ R0, R42, UR8 ;  /* 0x000000082a007c20 */ /* 0x002fcc0008410000 */
[----:B------:R1:W4:Y:S02]  /*5fd0*/  MUFU.TANH R180, R0 ;  /* 0x0000000000b47308 */ /* 0x0003240000002400 */
[----:B-1----:R-:W-:-:S06]  /*5fe0*/  FMUL.FTZ R0, R43, UR8 ;  /* 0x000000082b007c20 */ /* 0x002fcc0008410000 */
[----:B------:R1:W-:Y:S01]  /*5ff0*/  MUFU.TANH R188, R0 ;  /* 0x0000000000bc7308 */ /* 0x0003e20000002400 */
[----:B------:R-:W-:Y:S01]  /*6000*/  HMMA.16816.F32.BF16 R40, R4, R34, R184 ;  /* 0x000000220428723c */ /* 0x000fe200000418b8 */
[----:B------:R-:W2:Y:S01]  /*6010*/  LDSM.16.M88.4 R32, [R227+0x8800] ;  /* 0x00880000e320783b */ /* 0x000ea20000000200 */
[----:B-1----:R-:W-:-:S05]  /*6020*/  FMUL.FTZ R0, R56, UR8 ;  /* 0x0000000838007c20 */ /* 0x002fca0008410000 */
[----:B------:R1:W4:Y:S02]  /*6030*/  MUFU.TANH R181, R0 ;  /* 0x0000000000b57308 */ /* 0x0003240000002400 */
[----:B-1----:R-:W-:-:S06]  /*6040*/  FMUL.FTZ R0, R57, UR8 ;  /* 0x0000000839007c20 */ /* 0x002fcc0008410000 */
[----:B------:R1:W-:Y:S02]  /*6050*/  MUFU.TANH R183, R0 ;  /* 0x0000000000b77308 */ /* 0x0003e40000002400 */
[----:B-1----:R-:W-:-:S06]  /*6060*/  FMUL.FTZ R0, R58, UR8 ;  /* 0x000000083a007c20 */ /* 0x002fcc0008410000 */
[----:B------:R1:W4:Y:S02]  /*6070*/  MUFU.TANH R203, R0 ;  /* 0x0000000000cb7308 */ /* 0x0003240000002400 */
[----:B-1----:R-:W-:-:S06]  /*6080*/  FMUL.FTZ R0, R59, UR8 ;  /* 0x000000083b007c20 */ /* 0x002fcc0008410000 */
[----:B------:R1:W-:Y:S02]  /*6090*/  MUFU.TANH R202, R0 ;  /* 0x0000000000ca7308 */ /* 0x0003e40000002400 */
[----:B-1----:R-:W-:-:S06]  /*60a0*/  FMUL.FTZ R0, R44, UR8 ;  /* 0x000000082c007c20 */ /* 0x002fcc0008410000 */
[----:B------:R1:W-:Y:S02]  /*60b0*/  MUFU.TANH R22, R0 ;  /* 0x0000000000167308 */ /* 0x0003e40000002400 */
[----:B-1----:R-:W-:-:S06]  /*60c0*/  FMUL.FTZ R0, R45, UR8 ;  /* 0x000000082d007c20 */ /* 0x002fcc0008410000 */
[----:B------:R1:W-:Y:S02]  /*60d0*/  MUFU.TANH R205, R0 ;  /* 0x0000000000cd7308 */ /* 0x0003e40000002400 */
[----:B-1----:R-:W-:-:S06]  /*60e0*/  FMUL.FTZ R0, R46, UR8 ;  /* 0x000000082e007c20 */ /* 0x002fcc0008410000 */
[----:B------:R1:W-:Y:S01]  /*60f0*/  MUFU.TANH R206, R0 ;  /* 0x0000000000ce7308 */ /* 0x0003e20000002400 */
[----:B------:R-:W-:Y:S01]  /*6100*/  HMMA.16816.F32.BF16 R60, R12, R36, R208 ;  /* 0x000000240c3c723c */ /* 0x000fe200000418d0 */
[----:B------:R-:W-:Y:S01]  /*6110*/  FMUL.FTZ R2, R43, UR8 ;  /* 0x000000082b027c20 */ /* 0x000fe20008410000 */
[----:B-1----:R-:W-:-:S05]  /*6120*/  FMUL.FTZ R0, R47, UR8 ;  /* 0x000000082f007c20 */ /* 0x002fca0008410000 */
[----:B------:R1:W-:Y:S01]  /*6130*/  MUFU.TANH R207, R0 ;  /* 0x0000000000cf7308 */ /* 0x0003e20000002400 */
[----:B--2---:R-:W-:Y:S01]  /*6140*/  HMMA.16816.F32.BF16 R52, R8, R32, R52 ;  /* 0x000000200834723c */ /* 0x004fe20000041834 */
[----:B-1----:R-:W-:-:S06]  /*6150*/  FMUL.FTZ R0, R40, UR8 ;  /* 0x0000000828007c20 */ /* 0x002fcc0008410000 */
[----:B------:R1:W2:Y:S01]  /*6160*/  MUFU.TANH R23, R0 ;  /* 0x0000000000177308 */ /* 0x0002a20000002400 */
[----:B------:R-:W-:Y:S01]  /*6170*/  HMMA.16816.F32.BF16 R48, R28, R50, R220 ;  /* 0x000000321c30723c */ /* 0x000fe200000418dc */
[----:B-1----:R-:W-:-:S06]  /*6180*/  FMUL.FTZ R0, R41, UR8 ;  /* 0x0000000829007c20 */ /* 0x002fcc0008410000 */
[----:B------:R1:W-:Y:S02]  /*6190*/  MUFU.TANH R184, R0 ;  /* 0x0000000000b87308 */ /* 0x0003e40000002400 */
[----:B-1----:R-:W-:Y:S02]  /*61a0*/  FMUL.FTZ R0, R42, UR8 ;  /* 0x000000082a007c20 */ /* 0x002fe40008410000 */
[----:B------:R-:W1:Y:S01]  /*61b0*/  LDSM.16.M88.4 R40, [R225+0x8c00] ;  /* 0x008c0000e128783b */ /* 0x000e620000000200 */
[----:B------:R-:W-:Y:S01]  /*61c0*/  IMAD.SHL.U32 R231, R231, 0x2, RZ ;  /* 0x00000002e7e77824 */ /* 0x000fe200078e00ff */
[----:B------:R-:W-:Y:S02]  /*61d0*/  HMMA.16816.F32.BF16 R44, R4, R32, R60 ;  /* 0x00000020042c723c */ /* 0x000fe4000004183c */
[----:B------:R3:W-:Y:S01]  /*61e0*/  MUFU.TANH R201, R0 ;  /* 0x0000000000c97308 */ /* 0x0007e20000002400 */
[----:B------:R-:W-:Y:S01]  /*61f0*/  FMUL.FTZ R3, R52, UR8 ;  /* 0x0000000834037c20 */ /* 0x000fe20008410000 */
[----:B------:R-:W-:-:S07]  /*6200*/  LOP3.LUT R231, R231, 0x6, RZ, 0xc0, !PT ;  /* 0x00000006e7e77812 */ /* 0x000fce00078ec0ff */
[----:B------:R-:W-:Y:S01]  /*6210*/  HMMA.16816.F32.BF16 R48, R24, R38, R48 ;  /* 0x000000261830723c */ /* 0x000fe20000041830 */
[----:B------:R5:W-:Y:S01]  /*6220*/  MUFU.TANH R178, R3 ;  /* 0x0000000300b27308 */ /* 0x000be20000002400 */
[----:B---3--:R-:W-:-:S07]  /*6230*/  VIADD R0, R248, 0xfffffffe ;  /* 0xfffffffef8007836 */ /* 0x008fce0000000000 */
[----:B------:R3:W-:Y:S01]  /*6240*/  MUFU.TANH R204, R2 ;  /* 0x0000000200cc7308 */ /* 0x0007e20000002400 */
[----:B------:R-:W-:Y:S02]  /*6250*/  IMAD R0, R0, 0x40, R231 ;  /* 0x0000004000007824 */ /* 0x000fe400078e02e7 */
[----:B-----5:R-:W-:Y:S01]  /*6260*/  FMUL.FTZ R3, R53, UR8 ;  /* 0x0000000835037c20 */ /* 0x020fe20008410000 */
[----:B------:R-:W-:Y:S04]  /*6270*/  HMMA.16816.F32.BF16 R64, R28, R192, R232 ;  /* 0x000000c01c40723c */ /* 0x000fe800000418e8 */
[----:B------:R5:W-:Y:S01]  /*6280*/  MUFU.TANH R179, R3 ;  /* 0x0000000300b37308 */ /* 0x000be20000002400 */
[----:B---3--:R-:W-:Y:S01]  /*6290*/  VIADD R2, R0, 0x1 ;  /* 0x0000000100027836 */ /* 0x008fe20000000000 */
[----:B------:R-:W-:Y:S04]  /*62a0*/  HMMA.16816.F32.BF16 R36, R12, R38, R212 ;  /* 0x000000260c24723c */ /* 0x000fe800000418d4 */
[----:B------:R-:W-:-:S02]  /*62b0*/  ISETP.GE.AND P3, PT, R2, R18, PT ;  /* 0x000000120200720c */ /* 0x000fc40003f66270 */
[----:B------:R-:W-:Y:S01]  /*62c0*/  ISETP.GE.AND P5, PT, R2, R21, PT ;  /* 0x000000150200720c */ /* 0x000fe20003fa6270 */
[----:B-----5:R-:W-:Y:S01]  /*62d0*/  FMUL.FTZ R3, R54, UR8 ;  /* 0x0000000836037c20 */ /* 0x020fe20008410000 */
[C---:B------:R-:W-:Y:S02]  /*62e0*/  ISETP.GE.AND P6, PT, R2.reuse, R19, PT ;  /* 0x000000130200720c */ /* 0x040fe40003fc6270 */
[----:B------:R-:W-:Y:S01]  /*62f0*/  ISETP.GE.AND P1, PT, R2, R20, PT ;  /* 0x000000140200720c */ /* 0x000fe20003f26270 */
[----:B------:R-:W-:Y:S01]  /*6300*/  VIADD R2, R0, 0x8 ;  /* 0x0000000800027836 */ /* 0x000fe20000000000 */
[----:B------:R3:W5:Y:S01]  /*6310*/  MUFU.TANH R177, R3 ;  /* 0x0000000300b17308 */ /* 0x0007620000002400 */
[----:B-1----:R-:W-:Y:S01]  /*6320*/  HMMA.16816.F32.BF16 R60, R12, R42, R236 ;  /* 0x0000002a0c3c723c */ /* 0x002fe200000418ec */
[----:B------:R-:W-:Y:S02]  /*6330*/  FSEL R105, R105, -INF , !P3 ;  /* 0xff80000069697808 */ /* 0x000fe40005800000 */
[----:B------:R-:W-:-:S02]  /*6340*/  ISETP.GE.AND P0, PT, R2, R18, PT ;  /* 0x000000120200720c */ /* 0x000fc40003f06270 */
[C---:B------:R-:W-:Y:S01]  /*6350*/  ISETP.GE.AND P2, PT, R2.reuse, R21, PT ;  /* 0x000000150200720c */ /* 0x040fe20003f46270 */
[----:B------:R-:W-:Y:S01]  /*6360*/  HMMA.16816.F32.BF16 R56, R28, R194, R244 ;  /* 0x000000c21c38723c */ /* 0x000fe200000418f4 */
[C---:B------:R-:W-:Y:S02]  /*6370*/  ISETP.GE.AND P4, PT, R2.reuse, R19, PT ;  /* 0x000000130200720c */ /* 0x040fe40003f86270 */
[----:B------:R-:W-:Y:S01]  /*6380*/  ISETP.GE.AND P3, PT, R2, R20, PT ;  /* 0x000000140200720c */ /* 0x000fe20003f66270 */
[----:B------:R-:W-:Y:S02]  /*6390*/  VIADD R2, R0, 0x9 ;  /* 0x0000000900027836 */ /* 0x000fe40000000000 */
[----:B---3--:R-:W-:Y:S02]  /*63a0*/  FMUL.FTZ R3, R55, UR8 ;  /* 0x0000000837037c20 */ /* 0x008fe40008410000 */
[----:B------:R-:W-:Y:S01]  /*63b0*/  HMMA.16816.F32.BF16 R52, R12, R40, R240 ;  /* 0x000000280c34723c */ /* 0x000fe200000418f0 */
[----:B------:R-:W1:Y:S01]  /*63c0*/  LDSM.16.M88.4 R12, [R227+0x8c00] ;  /* 0x008c0000e30c783b */ /* 0x000e620000000200 */
[----:B------:R3:W-:Y:S01]  /*63d0*/  MUFU.TANH R33, R3 ;  /* 0x0000000300217308 */ /* 0x0007e20000002400 */
[----:B------:R-:W-:Y:S01]  /*63e0*/  FSEL R107, R107, -INF , !P5 ;  /* 0xff8000006b6b7808 */ /* 0x000fe20006800000 */
[----:B------:R-:W-:-:S04]  /*63f0*/  DEPBAR.LE SB0, 0x0 ;  /* 0x000080000000791a */ /* 0x000fc80000000000 */
[----:B------:R-:W-:Y:S02]  /*6400*/  FSEL R110, R110, -INF , !P6 ;  /* 0xff8000006e6e7808 */ /* 0x000fe40007000000 */
[----:B------:R-:W-:Y:S02]  /*6410*/  FSEL R111, R111, -INF , !P1 ;  /* 0xff8000006f6f7808 */ /* 0x000fe40004800000 */
[----:B------:R-:W-:Y:S01]  /*6420*/  FSEL R100, R100, -INF , !P0 ;  /* 0xff80000064647808 */ /* 0x000fe20004000000 */
[----:B------:R-:W-:Y:S01]  /*6430*/  HMMA.16816.F32.BF16 R48, R8, R34, R48 ;  /* 0x000000220830723c */ /* 0x000fe20000041830 */
[----:B------:R-:W-:Y:S01]  /*6440*/  ISETP.GE.AND P5, PT, R2, R18, PT ;  /* 0x000000120200720c */ /* 0x000fe20003fa6270 */
[----:B---3--:R-:W-:Y:S01]  /*6450*/  FMUL.FTZ R3, R44, UR8 ;  /* 0x000000082c037c20 */ /* 0x008fe20008410000 */
[C---:B------:R-:W-:Y:S02]  /*6460*/  ISETP.GE.AND P6, PT, R2.reuse, R21, PT ;  /* 0x000000150200720c */ /* 0x040fe40003fc6270 */
[C---:B------:R-:W-:Y:S01]  /*6470*/  ISETP.GE.AND P1, PT, R2.reuse, R19, PT ;  /* 0x000000130200720c */ /* 0x040fe20003f26270 */
[----:B------:R3:W-:Y:S01]  /*6480*/  MUFU.TANH R17, R3 ;  /* 0x0000000300117308 */ /* 0x0007e20000002400 */
[----:B------:R-:W-:Y:S01]  /*6490*/  ISETP.GE.AND P0, PT, R2, R20, PT ;  /* 0x000000140200720c */ /* 0x000fe20003f06270 */
[----:B------:R-:W-:Y:S01]  /*64a0*/  VIADD R2, R0, 0x10 ;  /* 0x0000001000027836 */ /* 0x000fe20000000000 */
[----:B------:R-:W-:-:S02]  /*64b0*/  FSEL R106, R106, -INF , !P2 ;  /* 0xff8000006a6a7808 */ /* 0x000fc40005000000 */
[----:B------:R-:W-:Y:S02]  /*64c0*/  FSEL R108, R108, -INF , !P4 ;  /* 0xff8000006c6c7808 */ /* 0x000fe40006000000 */
[----:B------:R-:W-:Y:S02]  /*64d0*/  FSEL R109, R109, -INF , !P3 ;  /* 0xff8000006d6d7808 */ /* 0x000fe40005800000 */
[----:B------:R-:W-:Y:S02]  /*64e0*/  FSEL R44, R16, -INF , !P5 ;  /* 0xff800000102c7808 */ /* 0x000fe40006800000 */
[C---:B------:R-:W-:Y:S01]  /*64f0*/  ISETP.GE.AND P2, PT, R2.reuse, R18, PT ;  /* 0x000000120200720c */ /* 0x040fe20003f46270 */
[----:B---3--:R-:W-:Y:S01]  /*6500*/  FMUL.FTZ R3, R45, UR8 ;  /* 0x000000082d037c20 */ /* 0x008fe20008410000 */
[----:B------:R-:W-:-:S03]  /*6510*/  ISETP.GE.AND P4, PT, R2, R21, PT ;  /* 0x000000150200720c */ /* 0x000fc60003f86270 */
[----:B------:R3:W-:Y:S01]  /*6520*/  MUFU.TANH R32, R3 ;  /* 0x0000000300207308 */ /* 0x0007e20000002400 */
[C---:B------:R-:W-:Y:S02]  /*6530*/  ISETP.GE.AND P3, PT, R2.reuse, R19, PT ;  /* 0x000000130200720c */ /* 0x040fe40003f66270 */
[----:B------:R-:W-:Y:S01]  /*6540*/  ISETP.GE.AND P5, PT, R2, R20, PT ;  /* 0x000000140200720c */ /* 0x000fe20003fa6270 */
[----:B------:R-:W-:Y:S01]  /*6550*/  VIADD R2, R0, 0x11 ;  /* 0x0000001100027836 */ /* 0x000fe20000000000 */
[----:B------:R-:W-:Y:S01]  /*6560*/  HMMA.16816.F32.BF16 R28, R24, R40, R64 ;  /* 0x00000028181c723c */ /* 0x000fe20000041840 */
[----:B------:R-:W-:Y:S02]  /*6570*/  FSEL R45, R199, -INF , !P6 ;  /* 0xff800000c72d7808 */ /* 0x000fe40007000000 */
[----:B------:R-:W-:Y:S02]  /*6580*/  FSEL R182, R182, -INF , !P2 ;  /* 0xff800000b6b67808 */ /* 0x000fe40005000000 */
[----:B------:R-:W-:Y:S01]  /*6590*/  ISETP.GE.AND P6, PT, R2, R18, PT ;  /* 0x000000120200720c */ /* 0x000fe20003fc6270 */
[----:B---3--:R-:W-:Y:S01]  /*65a0*/  FMUL.FTZ R3, R46, UR8 ;  /* 0x000000082e037c20 */ /* 0x008fe20008410000 */
[----:B------:R-:W-:-:S03]  /*65b0*/  FSEL R46, R198, -INF , !P1 ;  /* 0xff800000c62e7808 */ /* 0x000fc60004800000 */
[----:B------:R3:W1:Y:S01]  /*65c0*/  MUFU.TANH R16, R3 ;  /* 0x0000000300107308 */ /* 0x0006620000002400 */
[C---:B------:R-:W-:Y:S02]  /*65d0*/  ISETP.GE.AND P1, PT, R2.reuse, R21, PT ;  /* 0x000000150200720c */ /* 0x040fe40003f26270 */
[----:B------:R-:W-:Y:S02]  /*65e0*/  ISETP.GE.AND P2, PT, R2, R20, PT ;  /* 0x000000140200720c */ /* 0x000fe40003f46270 */
[----:B----4-:R-:W-:Y:S01]  /*65f0*/  FSEL R211, R180, -INF , !P4 ;  /* 0xff800000b4d37808 */ /* 0x010fe20006000000 */
[----:B------:R-:W-:Y:S01]  /*6600*/  HMMA.16816.F32.BF16 R24, R24, R42, R56 ;  /* 0x0000002a1818723c */ /* 0x000fe20000041838 */
[----:B------:R-:W-:Y:S02]  /*6610*/  FSEL R181, R181, -INF , !P3 ;  /* 0xff800000b5b57808 */ /* 0x000fe40005800000 */
[----:B------:R-:W-:Y:S01]  /*6620*/  FSEL R203, R203, -INF , !P5 ;  /* 0xff800000cbcb7808 */ /* 0x000fe20006800000 */
[----:B---3--:R-:W-:Y:S01]  /*6630*/  FMUL.FTZ R3, R47, UR8 ;  /* 0x000000082f037c20 */ /* 0x008fe20008410000 */
[----:B------:R-:W-:-:S02]  /*6640*/  FSEL R47, R176, -INF , !P0 ;  /* 0xff800000b02f7808 */ /* 0x000fc40004000000 */
[----:B------:R-:W-:Y:S01]  /*6650*/  ISETP.GE.AND P0, PT, R2, R19, PT ;  /* 0x000000130200720c */ /* 0x000fe20003f06270 */
[----:B------:R-:W-:Y:S01]  /*6660*/  VIADD R2, R0, 0x18 ;  /* 0x0000001800027836 */ /* 0x000fe20000000000 */
[----:B------:R-:W-:Y:S01]  /*6670*/  FSEL R180, R200, -INF , !P6 ;  /* 0xff800000c8b47808 */ /* 0x000fe20007000000 */
[----:B------:R3:W-:Y:S03]  /*6680*/  MUFU.TANH R176, R3 ;  /* 0x0000000300b07308 */ /* 0x0007e60000002400 */
[C---:B------:R-:W-:Y:S02]  /*6690*/  ISETP.GE.AND P4, PT, R2.reuse, R18, PT ;  /* 0x000000120200720c */ /* 0x040fe40003f86270 */
[C---:B------:R-:W-:Y:S02]  /*66a0*/  ISETP.GE.AND P3, PT, R2.reuse, R21, PT ;  /* 0x000000150200720c */ /* 0x040fe40003f66270 */
[----:B------:R-:W-:-:S02]  /*66b0*/  ISETP.GE.AND P5, PT, R2, R19, PT ;  /* 0x000000130200720c */ /* 0x000fc40003fa6270 */
[----:B------:R-:W-:Y:S01]  /*66c0*/  ISETP.GE.AND P6, PT, R2, R20, PT ;  /* 0x000000140200720c */ /* 0x000fe20003fc6270 */
[----:B------:R-:W-:Y:S01]  /*66d0*/  VIADD R2, R0, 0x19 ;  /* 0x0000001900027836 */ /* 0x000fe20000000000 */
[----:B------:R-:W-:Y:S01]  /*66e0*/  FSEL R208, R188, -INF , !P1 ;  /* 0xff800000bcd07808 */ /* 0x000fe20004800000 */
[----:B------:R-:W-:Y:S01]  /*66f0*/  FMUL.FTZ R48, R48, UR8 ;  /* 0x0000000830307c20 */ /* 0x000fe20008410000 */
[----:B--2---:R-:W-:Y:S01]  /*6700*/  FSEL R42, R23, -INF , !P5 ;  /* 0xff800000172a7808 */ /* 0x004fe20006800000 */
[----:B---3--:R-:W-:Y:S01]  /*6710*/  VIADD R3, R0, 0x20 ;  /* 0x0000002000037836 */ /* 0x008fe20000000000 */
[----:B------:R-:W-:Y:S01]  /*6720*/  ISETP.GE.AND P1, PT, R2, R18, PT ;  /* 0x000000120200720c */ /* 0x000fe20003f26270 */
[----:B------:R-:W-:Y:S01]  /*6730*/  FMUL.FTZ R50, R50, UR8 ;  /* 0x0000000832327c20 */ /* 0x000fe20008410000 */
[----:B------:R-:W-:Y:S02]  /*6740*/  HMMA.16816.F32.BF16 R36, R4, R34, R36 ;  /* 0x000000220424723c */ /* 0x000fe40000041824 */
[----:B------:R-:W-:-:S02]  /*6750*/  ISETP.GE.AND P5, PT, R3, R21, PT ;  /* 0x000000150300720c */ /* 0x000fc40003fa6270 */
[----:B------:R-:W-:Y:S02]  /*6760*/  FSEL R205, R205, -INF , !P1 ;  /* 0xff800000cdcd7808 */ /* 0x000fe40004800000 */
[----:B------:R-:W-:Y:S02]  /*6770*/  ISETP.GE.AND P1, PT, R3, R20, PT ;  /* 0x000000140300720c */ /* 0x000fe40003f26270 */
[----:B-----5:R-:W-:Y:S01]  /*6780*/  FSEL R236, R177, -INF , !P5 ;  /* 0xff800000b1ec7808 */ /* 0x020fe20006800000 */
[----:B------:R-:W2:Y:S01]  /*6790*/  MUFU.TANH R48, R48 ;  /* 0x0000003000307308 */ /* 0x000ea20000002400 */
[----:B------:R-:W-:Y:S02]  /*67a0*/  FSEL R65, R183, -INF , !P0 ;  /* 0xff800000b7417808 */ /* 0x000fe40004000000 */
[----:B------:R-:W-:Y:S02]  /*67b0*/  FSEL R202, R202, -INF , !P2 ;  /* 0xff800000caca7808 */ /* 0x000fe40005000000 */
[----:B------:R-:W-:-:S02]  /*67c0*/  FSEL R64, R22, -INF , !P4 ;  /* 0xff80000016407808 */ /* 0x000fc40006000000 */
[----:B------:R-:W-:Y:S01]  /*67d0*/  ISETP.GE.AND P5, PT, R0, R18, PT ;  /* 0x000000120000720c */ /* 0x000fe20003fa6270 */
[----:B------:R-:W3:Y:S01]  /*67e0*/  MUFU.TANH R50, R50 ;  /* 0x0000003200327308 */ /* 0x000ee20000002400 */
[C---:B------:R-:W-:Y:S01]  /*67f0*/  ISETP.GE.AND P0, PT, R2.reuse, R21, PT ;  /* 0x000000150200720c */ /* 0x040fe20003f06270 */
[----:B-1----:R-:W-:Y:S01]  /*6800*/  HMMA.16816.F32.BF16 R28, R8, R12, R28 ;  /* 0x0000000c081c723c */ /* 0x002fe2000004181c */
[C---:B------:R-:W-:Y:S02]  /*6810*/  ISETP.GE.AND P2, PT, R2.reuse, R19, PT ;  /* 0x000000130200720c */ /* 0x040fe40003f46270 */
[----:B------:R-:W-:Y:S01]  /*6820*/  ISETP.GE.AND P4, PT, R2, R20, PT ;  /* 0x000000140200720c */ /* 0x000fe20003f86270 */
[----:B------:R-:W-:Y:S01]  /*6830*/  VIADD R2, R0, 0x21 ;  /* 0x0000002100027836 */ /* 0x000fe20000000000 */
[----:B------:R-:W-:Y:S02]  /*6840*/  FSEL R206, R206, -INF , !P3 ;  /* 0xff800000cece7808 */ /* 0x000fe40005800000 */
[----:B------:R-:W-:-:S02]  /*6850*/  ISETP.GE.AND P3, PT, R3, R18, PT ;  /* 0x000000120300720c */ /* 0x000fc40003f66270 */
[----:B------:R-:W-:Y:S02]  /*6860*/  FSEL R221, R16, -INF , !P1 ;  /* 0xff80000010dd7808 */ /* 0x000fe40004800000 */
[----:B------:R-:W-:Y:S02]  /*6870*/  FSEL R16, R217, -INF , !P5 ;  /* 0xff800000d9107808 */ /* 0x000fe40006800000 */
[----:B------:R-:W-:Y:S02]  /*6880*/  FSEL R201, R201, -INF , !P6 ;  /* 0xff800000c9c97808 */ /* 0x000fe40007000000 */
[----:B------:R-:W-:Y:S02]  /*6890*/  FSEL R207, R207, -INF , !P0 ;  /* 0xff800000cfcf7808 */ /* 0x000fe40004000000 */
[----:B------:R-:W-:Y:S02]  /*68a0*/  FSEL R43, R184, -INF , !P2 ;  /* 0xff800000b82b7808 */ /* 0x000fe40005000000 */
[----:B------:R-:W-:-:S02]  /*68b0*/  FSEL R204, R204, -INF , !P4 ;  /* 0xff800000cccc7808 */ /* 0x000fc40006000000 */
[----:B------:R-:W-:Y:S02]  /*68c0*/  FSEL R216, R178, -INF , !P3 ;  /* 0xff800000b2d87808 */ /* 0x000fe40005800000 */
[----:B------:R-:W-:Y:S02]  /*68d0*/  ISETP.GE.AND P6, PT, R3, R19, PT ;  /* 0x000000130300720c */ /* 0x000fe40003fc6270 */
[C---:B------:R-:W-:Y:S02]  /*68e0*/  ISETP.GE.AND P0, PT, R2.reuse, R18, PT ;  /* 0x000000120200720c */ /* 0x040fe40003f06270 */
[C---:B------:R-:W-:Y:S02]  /*68f0*/  ISETP.GE.AND P2, PT, R2.reuse, R21, PT ;  /* 0x000000150200720c */ /* 0x040fe40003f46270 */
[C---:B------:R-:W-:Y:S02]  /*6900*/  ISETP.GE.AND P4, PT, R2.reuse, R19, PT ;  /* 0x000000130200720c */ /* 0x040fe40003f86270 */
[----:B------:R-:W-:Y:S01]  /*6910*/  ISETP.GE.AND P3, PT, R2, R20, PT ;  /* 0x000000140200720c */ /* 0x000fe20003f66270 */
[----:B------:R-:W-:Y:S01]  /*6920*/  VIADD R2, R0, 0x28 ;  /* 0x0000002800027836 */ /* 0x000fe20000000000 */
[----:B------:R-:W-:Y:S01]  /*6930*/  FMNMX.FTZ R3, R104, R16, !PT ;  /* 0x0000001068037209 */ /* 0x000fe20007810000 */
[----:B------:R-:W-:Y:S01]  /*6940*/  HMMA.16816.F32.BF16 R24, R8, R14, R24 ;  /* 0x0000000e0818723c */ /* 0x000fe20000041818 */
[----:B------:R-:W-:-:S02]  /*6950*/  FSEL R215, R17, -INF , !P6 ;  /* 0xff80000011d77808 */ /* 0x000fc40007000000 */
[----:B------:R-:W-:Y:S02]  /*6960*/  FSEL R214, R179, -INF , !P0 ;  /* 0xff800000b3d67808 */ /* 0x000fe40004000000 */
[----:B------:R-:W-:Y:S02]  /*6970*/  FSEL R235, R33, -INF , !P2 ;  /* 0xff80000021eb7808 */ /* 0x000fe40005000000 */
[----:B------:R-:W-:Y:S02]  /*6980*/  FMNMX.FTZ R3, R105, R3, !PT ;  /* 0x0000000369037209 */ /* 0x000fe40007810000 */
[C---:B------:R-:W-:Y:S02]  /*6990*/  ISETP.GE.AND P6, PT, R2.reuse, R18, PT ;  /* 0x000000120200720c */ /* 0x040fe40003fc6270 */
[C---:B------:R-:W-:Y:S02]  /*69a0*/  ISETP.GE.AND P1, PT, R2.reuse, R21, PT ;  /* 0x000000150200720c */ /* 0x040fe40003f26270 */
[----:B------:R-:W-:-:S02]  /*69b0*/  ISETP.GE.AND P0, PT, R2, R19, PT ;  /* 0x000000130200720c */ /* 0x000fc40003f06270 */
[----:B------:R-:W-:Y:S01]  /*69c0*/  ISETP.GE.AND P2, PT, R2, R20, PT ;  /* 0x000000140200720c */ /* 0x000fe20003f46270 */
[----:B------:R-:W-:Y:S01]  /*69d0*/  VIADD R2, R0, 0x29 ;  /* 0x0000002900027836 */ /* 0x000fe20000000000 */
[----:B------:R-:W-:Y:S02]  /*69e0*/  FMNMX.FTZ R3, R100, R3, !PT ;  /* 0x0000000364037209 */ /* 0x000fe40007810000 */
[----:B------:R-:W-:Y:S02]  /*69f0*/  FSEL R213, R32, -INF , !P4 ;  /* 0xff80000020d57808 */ /* 0x000fe40006000000 */
[----:B--2---:R-:W-:Y:S02]  /*6a00*/  FSEL R212, R48, -INF , !P6 ;  /* 0xff80000030d47808 */ /* 0x004fe40007000000 */
[----:B---3--:R-:W-:Y:S02]  /*6a10*/  FSEL R234, R50, -INF , !P1 ;  /* 0xff80000032ea7808 */ /* 0x008fe40004800000 */
[----:B------:R-:W-:-:S02]  /*6a20*/  ISETP.GE.AND P5, PT, R2, R18, PT ;  /* 0x000000120200720c */ /* 0x000fc40003fa6270 */
[C---:B------:R-:W-:Y:S02]  /*6a30*/  ISETP.GE.AND P4, PT, R2.reuse, R21, PT ;  /* 0x000000150200720c */ /* 0x040fe40003f86270 */
[C---:B------:R-:W-:Y:S02]  /*6a40*/  ISETP.GE.AND P6, PT, R2.reuse, R19, PT ;  /* 0x000000130200720c */ /* 0x040fe40003fc6270 */
[----:B------:R-:W-:Y:S01]  /*6a50*/  ISETP.GE.AND P1, PT, R2, R20, PT ;  /* 0x000000140200720c */ /* 0x000fe20003f26270 */
[----:B------:R-:W-:Y:S01]  /*6a60*/  FMUL.FTZ R36, R36, UR8 ;  /* 0x0000000824247c20 */ /* 0x000fe20008410000 */
[----:B------:R-:W-:Y:S01]  /*6a70*/  FMNMX.FTZ R2, R44, R3, !PT ;  /* 0x000000032c027209 */ /* 0x000fe20007810000 */
[----:B------:R-:W-:Y:S01]  /*6a80*/  FMUL.FTZ R37, R37, UR8 ;  /* 0x0000000825257c20 */ /* 0x000fe20008410000 */
[----:B------:R-:W-:Y:S01]  /*6a90*/  FMUL.FTZ R38, R38, UR8 ;  /* 0x0000000826267c20 */ /* 0x000fe20008410000 */
[----:B------:R-:W-:Y:S01]  /*6aa0*/  FMUL.FTZ R39, R39, UR8 ;  /* 0x0000000827277c20 */ /* 0x000fe20008410000 */
[----:B------:R-:W-:Y:S01]  /*6ab0*/  FMNMX.FTZ R2, R182, R2, !PT ;  /* 0x00000002b6027209 */ /* 0x000fe20007810000 */
[----:B------:R-:W-:Y:S01]  /*6ac0*/  FMUL.FTZ R49, R49, UR8 ;  /* 0x0000000831317c20 */ /* 0x000fe20008410000 */
[----:B------:R-:W-:Y:S01]  /*6ad0*/  MUFU.TANH R23, R36 ;  /* 0x0000002400177308 */ /* 0x000fe20000002400 */
[----:B------:R-:W-:Y:S01]  /*6ae0*/  FMUL.FTZ R28, R28, UR8 ;  /* 0x000000081c1c7c20 */ /* 0x000fe20008410000 */
[----:B------:R-:W-:Y:S01]  /*6af0*/  FMNMX.FTZ R2, R180, R2, !PT ;  /* 0x00000002b4027209 */ /* 0x000fe20007810000 */
[----:B------:R-:W-:-:S05]  /*6b00*/  FMUL.FTZ R51, R51, UR8 ;  /* 0x0000000833337c20 */ /* 0x000fca0008410000 */
[----:B------:R-:W1:Y:S01]  /*6b10*/  MUFU.TANH R22, R37 ;  /* 0x0000002500167308 */ /* 0x000e620000002400 */
[----:B------:R-:W-:-:S07]  /*6b20*/  FMUL.FTZ R29, R29, UR8 ;  /* 0x000000081d1d7c20 */ /* 0x000fce0008410000 */
[----:B------:R-:W-:Y:S01]  /*6b30*/  MUFU.TANH R40, R38 ;  /* 0x0000002600287308 */ /* 0x000fe20000002400 */
[----:B------:R-:W-:-:S07]  /*6b40*/  FMNMX.FTZ R2, R64, R2, !PT ;  /* 0x0000000240027209 */ /* 0x000fce0007810000 */
[----:B------:R2:W-:Y:S01]  /*6b50*/  MUFU.TANH R41, R39 ;  /* 0x0000002700297308 */ /* 0x0005e20000002400 */
[----:B------:R-:W-:Y:S01]  /*6b60*/  FMUL.FTZ R24, R24, UR8 ;  /* 0x0000000818187c20 */ /* 0x000fe20008410000 */
[----:B------:R-:W-:-:S06]  /*6b70*/  FMNMX.FTZ R2, R205, R2, !PT ;  /* 0x00000002cd027209 */ /* 0x000fcc0007810000 */
[----:B------:R-:W3:Y:S01]  /*6b80*/  MUFU.TANH R49, R49 ;  /* 0x0000003100317308 */ /* 0x000ee20000002400 */
[----:B--2---:R-:W-:Y:S07]  /*6b90*/  HMMA.16816.F32.BF16 R36, R4, R12, R52 ;  /* 0x0000000c0424723c */ /* 0x004fee0000041834 */
[----:B------:R-:W2:Y:S01]  /*6ba0*/  MUFU.TANH R28, R28 ;  /* 0x0000001c001c7308 */ /* 0x000ea20000002400 */
[----:B------:R-:W-:Y:S01]  /*6bb0*/  VIADD R8, R0, 0x30 ;  /* 0x0000003000087836 */ /* 0x000fe20000000000 */
[----:B------:R-:W-:Y:S01]  /*6bc0*/  FMNMX.FTZ R2, R216, R2, !PT ;  /* 0x00000002d8027209 */ /* 0x000fe20007810000 */
[----:B------:R-:W-:-:S05]  /*6bd0*/  FMUL.FTZ R25, R25, UR8 ;  /* 0x0000000819197c20 */ /* 0x000fca0008410000 */
[----:B------:R-:W4:Y:S01]  /*6be0*/  MUFU.TANH R51, R51 ;  /* 0x0000003300337308 */ /* 0x000f220000002400 */
[----:B------:R-:W-:Y:S07]  /*6bf0*/  HMMA.16816.F32.BF16 R32, R4, R14, R60 ;  /* 0x0000000e0420723c */ /* 0x000fee000004183c */
[----:B------:R-:W5:Y:S01]  /*6c00*/  MUFU.TANH R29, R29 ;  /* 0x0000001d001d7308 */ /* 0x000f620000002400 */
[----:B-1----:R-:W-:Y:S01]  /*6c10*/  FSEL R209, R22, -INF , !P6 ;  /* 0xff80000016d17808 */ /* 0x002fe20007000000 */
[----:B------:R-:W-:Y:S01]  /*6c20*/  VIADD R5, R0, 0x31 ;  /* 0x0000003100057836 */ /* 0x000fe20000000000 */
[----:B------:R-:W-:-:S02]  /*6c30*/  FMNMX.FTZ R2, R214, R2, !PT ;  /* 0x00000002d6027209 */ /* 0x000fc40007810000 */
[----:B------:R-:W-:-:S03]  /*6c40*/  ISETP.GE.AND P6, PT, R8, R18, PT ;  /* 0x000000120800720c */ /* 0x000fc60003fc6270 */
[----:B------:R-:W1:Y:S01]  /*6c50*/  MUFU.TANH R24, R24 ;  /* 0x0000001800187308 */ /* 0x000e620000002400 */
[----:B------:R-:W-:Y:S01]  /*6c60*/  FSEL R210, R23, -INF , !P0 ;  /* 0xff80000017d27808 */ /* 0x000fe20004000000 */
[----:B------:R-:W-:Y:S01]  /*6c70*/  IMAD.MOV.U32 R59, RZ, RZ, R248 ;  /* 0x000000ffff3b7224 */ /* 0x000fe200078e00f8 */
[----:B------:R-:W-:Y:S02]  /*6c80*/  ISETP.GE.AND P0, PT, R0, R21, PT ;  /* 0x000000150000720c */ /* 0x000fe40003f06270 */
[----:B---3--:R-:W-:Y:S02]  /*6c90*/  FSEL R219, R49, -INF , !P5 ;  /* 0xff80000031db7808 */ /* 0x008fe40006800000 */
[----:B------:R-:W-:Y:S01]  /*6ca0*/  FMNMX.FTZ R2, R212, R2, !PT ;  /* 0x00000002d4027209 */ /* 0x000fe20007810000 */
[----:B------:R-:W3:Y:S01]  /*6cb0*/  MUFU.TANH R25, R25 ;  /* 0x0000001900197308 */ /* 0x000ee20000002400 */
[----:B--2---:R-:W-:Y:S01]  /*6cc0*/  FSEL R239, R28, -INF , !P6 ;  /* 0xff8000001cef7808 */ /* 0x004fe20007000000 */
[----:B------:R-:W-:Y:S01]  /*6cd0*/  FMUL.FTZ R10, R30, UR8 ;  /* 0x000000081e0a7c20 */ /* 0x000fe20008410000 */
[----:B------:R-:W-:Y:S01]  /*6ce0*/  FMUL.FTZ R17, R31, UR8 ;  /* 0x000000081f117c20 */ /* 0x000fe20008410000 */
[----:B------:R-:W-:Y:S01]  /*6cf0*/  ISETP.GE.AND P6, PT, R5, R18, PT ;  /* 0x000000120500720c */ /* 0x000fe20003fc6270 */
[----:B------:R-:W-:-:S02]  /*6d00*/  VIADD R4, R0, 0x38 ;  /* 0x0000003800047836 */ /* 0x000fc40000000000 */
[----:B------:R-:W-:Y:S01]  /*6d10*/  FMUL.FTZ R23, R36, UR8 ;  /* 0x0000000824177c20 */ /* 0x000fe20008410000 */
[----:B------:R-:W-:Y:S02]  /*6d20*/  FMNMX.FTZ R2, R219, R2, !PT ;  /* 0x00000002db027209 */ /* 0x000fe40007810000 */
[----:B------:R-:W-:Y:S02]  /*6d30*/  FSEL R12, R218, -INF , !P0 ;  /* 0xff800000da0c7808 */ /* 0x000fe40004000000 */
[----:B----4-:R-:W-:Y:S02]  /*6d40*/  FSEL R232, R51, -INF , !P4 ;  /* 0xff80000033e87808 */ /* 0x010fe40006000000 */
[----:B------:R-:W-:Y:S01]  /*6d50*/  ISETP.NE.AND P0, PT, R59, 0x2, PT ;  /* 0x000000023b00780c */ /* 0x000fe20003f05270 */
[----:B------:R-:W-:Y:S01]  /*6d60*/  BAR.SYNC.DEFER_BLOCKING 0x0 ;  /* 0x0000000000007b1d */ /* 0x000fe20000010000 */
[C---:B------:R-:W-:Y:S02]  /*6d70*/  ISETP.GE.AND P5, PT, R0.reuse, R19, PT ;  /* 0x000000130000720c */ /* 0x040fe40003fa6270 */
[C---:B------:R-:W-:Y:S01]  /*6d80*/  ISETP.GE.AND P4, PT, R0.reuse, R20, PT ;  /* 0x000000140000720c */ /* 0x040fe20003f86270 */
[----:B------:R-:W-:Y:S01]  /*6d90*/  VIADD R0, R0, 0x39 ;  /* 0x0000003900007836 */ /* 0x000fe20000000000 */
[----:B-----5:R-:W-:Y:S01]  /*6da0*/  FSEL R238, R29, -INF , !P6 ;  /* 0xff8000001dee7808 */ /* 0x020fe20007000000 */
[----:B------:R-:W2:Y:S01]  /*6db0*/  MUFU.TANH R10, R10 ;  /* 0x0000000a000a7308 */ /* 0x000ea20000002400 */
[----:B------:R-:W-:-:S02]  /*6dc0*/  ISETP.GE.AND P6, PT, R4, R18, PT ;  /* 0x000000120400720c */ /* 0x000fc40003fc6270 */
[----:B------:R-:W-:Y:S02]  /*6dd0*/  FMNMX.FTZ R2, R239, R2, !PT ;  /* 0x00000002ef027209 */ /* 0x000fe40007810000 */
[----:B-1----:R-:W-:-:S03]  /*6de0*/  FSEL R237, R24, -INF , !P6 ;  /* 0xff80000018ed7808 */ /* 0x002fc60007000000 */
[----:B------:R-:W1:Y:S01]  /*6df0*/  MUFU.TANH R17, R17 ;  /* 0x0000001100117308 */ /* 0x000e620000002400 */
[----:B------:R-:W-:Y:S02]  /*6e00*/  ISETP.GE.AND P6, PT, R0, R18, PT ;  /* 0x000000120000720c */ /* 0x000fe40003fc6270 */
[----:B------:R-:W-:-:S05]  /*6e10*/  FMNMX.FTZ R2, R238, R2, !PT ;  /* 0x00000002ee027209 */ /* 0x000fca0007810000 */
[----:B------:R-:W4:Y:S01]  /*6e20*/  MUFU.TANH R23, R23 ;  /* 0x0000001700177308 */ /* 0x000f220000002400 */
[----:B---3--:R-:W-:Y:S02]  /*6e30*/  FSEL R243, R25, -INF , !P6 ;  /* 0xff80000019f37808 */ /* 0x008fe40007000000 */
[----:B------:R-:W-:Y:S02]  /*6e40*/  FMNMX.FTZ R2, R237, R2, !PT ;  /* 0x00000002ed027209 */ /* 0x000fe40007810000 */
[----:B------:R-:W-:Y:S02]  /*6e50*/  ISETP.GE.AND P6, PT, R8, R21, PT ;  /* 0x000000150800720c */ /* 0x000fe40003fc6270 */
[----:B------:R-:W-:Y:S01]  /*6e60*/  FMNMX.FTZ R9, R243, R2, !PT ;  /* 0x00000002f3097209 */ /* 0x000fe20007810000 */
[----:B--2---:R-:W-:Y:S10]  /*6e70*/  @!P0 BRA `(.L_x_445) ;  /* 0x0000000000748947 */ /* 0x004ff40003800000 */
[----:B------:R-:W2:Y:S04]  /*6e80*/  LDL R185, [R1+0x18] ;  /* 0x0000180001b97983 */ /* 0x000ea80000100800 */
[----:B------:R-:W3:Y:S04]  /*6e90*/  LDL R189, [R1+0x1c] ;  /* 0x00001c0001bd7983 */ /* 0x000ee80000100800 */
[----:B------:R-:W5:Y:S04]  /*6ea0*/  LDL.64 R186, [R1+0x60] ;  /* 0x0000600001ba7983 */ /* 0x000f680000100a00 */
[----:B------:R-:W4:Y:S04]  /*6eb0*/  LDL.64 R190, [R1+0x50] ;  /* 0x0000500001be7983 */ /* 0x000f280000100a00 */
[----:B------:R-:W4:Y:S04]  /*6ec0*/  LDL R231, [R1+0x4c] ;  /* 0x00004c0001e77983 */ /* 0x000f280000100800 */
[----:B------:R-:W4:Y:S01]  /*6ed0*/  LDL R248, [R1+0x5c] ;  /* 0x00005c0001f87983 */ /* 0x000f220000100800 */
[----:B------:R-:W-:Y:S01]  /*6ee0*/  VIADD R6, R59, 0xfffffffd ;  /* 0xfffffffd3b067836 */ /* 0x000fe20000000000 */
[----:B------:R-:W-:-:S04]  /*6ef0*/  ULDC.64 UR4, c[0x0][0x218] ;  /* 0x0000860000047ab9 */ /* 0x000fc80000000a00 */
[----:B------:R-:W-:-:S05]  /*6f00*/  SHF.R.S32.HI R2, RZ, 0x1f, R6 ;  /* 0x0000001fff027819 */ /* 0x000fca0000011406 */
[-C--:B--2---:R-:W-:Y:S02]  /*6f10*/  IMAD R7, R2, R185.reuse, RZ ;  /* 0x000000b902077224 */ /* 0x084fe400078e02ff */
[----:B------:R-:W-:-:S04]  /*6f20*/  IMAD.WIDE.U32 R2, R6, R185, RZ ;  /* 0x000000b906027225 */ /* 0x000fc800078e00ff */
[----:B---3--:R-:W-:Y:S01]  /*6f30*/  IMAD R7, R6, R189, R7 ;  /* 0x000000bd06077224 */ /* 0x008fe200078e0207 */
[----:B-----5:R-:W-:-:S03]  /*6f40*/  LEA R6, P0, R2, R186, 0x6 ;  /* 0x000000ba02067211 */ /* 0x020fc600078030ff */
[----:B------:R-:W-:-:S05]  /*6f50*/  IMAD.IADD R3, R3, 0x1, R7 ;  /* 0x0000000103037824 */ /* 0x000fca00078e0207 */
[----:B----4-:R-:W-:Y:S02]  /*6f60*/  LEA.HI.X R3, R2, R191, R3, 0x6, P0 ;  /* 0x000000bf02037211 */ /* 0x010fe400000f3403 */
        /* <DEDUP_REMOVED lines=14> */
.L_x_445:
[----:B--2---:R-:W-:Y:S01]  /*7050*/  FMNMX.FTZ R2, R103, R12, !PT ;  /* 0x0000000c67027209 */ /* 0x004fe20007810000 */
[----:B------:R-:W2:Y:S01]  /*7060*/  SHFL.BFLY PT, R11, R9, 0x2, 0x1f ;  /* 0x0c401f00090b7f89 */ /* 0x000ea200000e0000 */
[----:B------:R-:W-:Y:S01]  /*7070*/  FSEL R244, R10, -INF , !P6 ;  /* 0xff8000000af47808 */ /* 0x000fe20007000000 */
[----:B------:R-:W-:Y:S01]  /*7080*/  FMUL.FTZ R3, R37, UR8 ;  /* 0x0000000825037c20 */ /* 0x000fe20008410000 */
[----:B------:R-:W-:Y:S01]  /*7090*/  FMNMX.FTZ R2, R107, R2, !PT ;  /* 0x000000026b027209 */ /* 0x000fe20007810000 */
[----:B------:R-:W-:Y:S01]  /*70a0*/  FMUL.FTZ R7, R38, UR8 ;  /* 0x0000000826077c20 */ /* 0x000fe20008410000 */
[----:B------:R-:W-:Y:S01]  /*70b0*/  FSEL R10, R196, -INF , !P5 ;  /* 0xff800000c40a7808 */ /* 0x000fe20006800000 */
[----:B------:R3:W-:Y:S01]  /*70c0*/  MUFU.TANH R28, R3 ;  /* 0x00000003001c7308 */ /* 0x0007e20000002400 */
[----:B------:R-:W-:Y:S01]  /*70d0*/  FMNMX.FTZ R2, R106, R2, !PT ;  /* 0x000000026a027209 */ /* 0x000fe20007810000 */
[----:B------:R-:W-:Y:S01]  /*70e0*/  FMUL.FTZ R14, R32, UR8 ;  /* 0x00000008200e7c20 */ /* 0x000fe20008410000 */
[C---:B------:R-:W-:Y:S01]  /*70f0*/  ISETP.GE.AND P0, PT, R8.reuse, R19, PT ;  /* 0x000000130800720c */ /* 0x040fe20003f06270 */
[----:B------:R-:W-:Y:S01]  /*7100*/  FMUL.FTZ R15, R33, UR8 ;  /* 0x00000008210f7c20 */ /* 0x000fe20008410000 */
[----:B------:R-:W-:Y:S01]  /*7110*/  FMNMX.FTZ R2, R45, R2, !PT ;  /* 0x000000022d027209 */ /* 0x000fe20007810000 */
[----:B------:R-:W-:Y:S01]  /*7120*/  FMUL.FTZ R13, R39, UR8 ;  /* 0x00000008270d7c20 */ /* 0x000fe20008410000 */
[----:B------:R-:W-:Y:S01]  /*7130*/  ISETP.GE.AND P6, PT, R8, R20, PT ;  /* 0x000000140800720c */ /* 0x000fe20003fc6270 */
[----:B------:R-:W-:Y:S01]  /*7140*/  FMUL.FTZ R8, R27, UR8 ;  /* 0x000000081b087c20 */ /* 0x000fe20008410000 */
[----:B------:R-:W-:Y:S01]  /*7150*/  FMNMX.FTZ R2, R211, R2, !PT ;  /* 0x00000002d3027209 */ /* 0x000fe20007810000 */
[----:B------:R5:W2:Y:S01]  /*7160*/  MUFU.TANH R25, R7 ;  /* 0x0000000700197308 */ /* 0x000aa20000002400 */
[----:B------:R-:W-:Y:S01]  /*7170*/  ISETP.GE.AND P5, PT, R5, R21, PT ;  /* 0x000000150500720c */ /* 0x000fe20003fa6270 */
[----:B------:R-:W-:Y:S01]  /*7180*/  FMUL.FTZ R22, R34, UR8 ;  /* 0x0000000822167c20 */ /* 0x000fe20008410000 */
[----:B------:R-:W-:Y:S01]  /*7190*/  FMNMX.FTZ R6, R208, R2, !PT ;  /* 0x00000002d0067209 */ /* 0x000fe20007810000 */
[----:B------:R-:W-:Y:S01]  /*71a0*/  FMUL.FTZ R35, R35, UR8 ;  /* 0x0000000823237c20 */ /* 0x000fe20008410000 */
[----:B------:R-:W-:-:S02]  /*71b0*/  FMNMX.FTZ R2, R102, R10, !PT ;  /* 0x0000000a66027209 */ /* 0x000fc40007810000 */
[----:B------:R-:W-:Y:S01]  /*71c0*/  FMNMX.FTZ R6, R206, R6, !PT ;  /* 0x00000006ce067209 */ /* 0x000fe20007810000 */
[----:B---3--:R-:W-:Y:S01]  /*71d0*/  FMUL.FTZ R3, R26, UR8 ;  /* 0x000000081a037c20 */ /* 0x008fe20008410000 */
[----:B------:R-:W-:Y:S01]  /*71e0*/  FMNMX.FTZ R2, R110, R2, !PT ;  /* 0x000000026e027209 */ /* 0x000fe20007810000 */
[----:B------:R-:W-:Y:S01]  /*71f0*/  MUFU.TANH R14, R14 ;  /* 0x0000000e000e7308 */ /* 0x000fe20000002400 */
[----:B------:R-:W-:Y:S02]  /*7200*/  FMNMX.FTZ R6, R207, R6, !PT ;  /* 0x00000006cf067209 */ /* 0x000fe40007810000 */
[----:B------:R-:W-:Y:S02]  /*7210*/  FMNMX.FTZ R2, R108, R2, !PT ;  /* 0x000000026c027209 */ /* 0x000fe40007810000 */
[----:B-1----:R-:W-:Y:S02]  /*7220*/  FSEL R242, R17, -INF , !P5 ;  /* 0xff80000011f27808 */ /* 0x002fe40006800000 */
[----:B-----5:R-:W-:Y:S01]  /*7230*/  FSEL R7, R197, -INF , !P4 ;  /* 0xff800000c5077808 */ /* 0x020fe20006000000 */
[----:B------:R1:W3:Y:S01]  /*7240*/  MUFU.TANH R24, R3 ;  /* 0x0000000300187308 */ /* 0x0002e20000002400 */
[----:B------:R-:W-:-:S02]  /*7250*/  ISETP.GE.AND P5, PT, R4, R21, PT ;  /* 0x000000150400720c */ /* 0x000fc40003fa6270 */
[----:B------:R-:W-:Y:S02]  /*7260*/  ISETP.GE.AND P4, PT, R0, R21, PT ;  /* 0x000000150000720c */ /* 0x000fe40003f86270 */
[----:B----4-:R-:W-:Y:S02]  /*7270*/  FSEL R217, R23, -INF , !P0 ;  /* 0xff80000017d97808 */ /* 0x010fe40004000000 */
[----:B------:R-:W-:Y:S01]  /*7280*/  FSEL R23, R176, -INF , !P3 ;  /* 0xff800000b0177808 */ /* 0x000fe20005800000 */
[----:B------:R-:W4:Y:S01]  /*7290*/  MUFU.TANH R15, R15 ;  /* 0x0000000f000f7308 */ /* 0x000f220000002400 */
[----:B------:R-:W-:Y:S02]  /*72a0*/  FSEL R183, R40, -INF , !P2 ;  /* 0xff80000028b77808 */ /* 0x000fe40005000000 */
[----:B------:R-:W-:Y:S02]  /*72b0*/  ISETP.GE.AND P0, PT, R0, R19, PT ;  /* 0x000000130000720c */ /* 0x000fe40003f06270 */
[----:B------:R-:W-:-:S02]  /*72c0*/  FSEL R200, R41, -INF , !P1 ;  /* 0xff80000029c87808 */ /* 0x000fc40004800000 */
[----:B--2---:R-:W-:Y:S01]  /*72d0*/  FSEL R246, R25, -INF , !P6 ;  /* 0xff80000019f67808 */ /* 0x004fe20007000000 */
[----:B------:R-:W2:Y:S01]  /*72e0*/  MUFU.TANH R17, R13 ;  /* 0x0000000d00117308 */ /* 0x000ea20000002400 */
[----:B-1----:R-:W-:Y:S02]  /*72f0*/  FMNMX.FTZ R3, R9, R11, !PT ;  /* 0x0000000b09037209 */ /* 0x002fe40007810000 */
[----:B---3--:R-:W-:Y:S02]  /*7300*/  FSEL R241, R24, -INF , !P5 ;  /* 0xff80000018f17808 */ /* 0x008fe40006800000 */
[----:B------:R-:W-:Y:S01]  /*7310*/  ISETP.GE.AND P5, PT, R5, R19, PT ;  /* 0x000000130500720c */ /* 0x000fe20003fa6270 */
[----:B------:R-:W1:Y:S01]  /*7320*/  SHFL.BFLY PT, R11, R3, 0x1, 0x1f ;  /* 0x0c201f00030b7f89 */ /* 0x000e6200000e0000 */
[----:B------:R-:W-:Y:S01]  /*7330*/  ISETP.GE.AND P1, PT, R4, R20, PT ;  /* 0x000000140400720c */ /* 0x000fe20003f26270 */
[----:B------:R3:W5:Y:S01]  /*7340*/  MUFU.TANH R9, R8 ;  /* 0x0000000800097308 */ /* 0x0007620000002400 */
[----:B------:R-:W-:Y:S01]  /*7350*/  FSEL R218, R28, -INF , !P5 ;  /* 0xff8000001cda7808 */ /* 0x000fe20006800000 */
[----:B------:R-:W-:Y:S01]  /*7360*/  LDSM.16.MT88.4 R24, [R226+0x9000] ;  /* 0x00900000e218783b */ /* 0x000fe20000004200 */
[----:B----4-:R-:W-:-:S02]  /*7370*/  FSEL R222, R15, -INF , !P0 ;  /* 0xff8000000fde7808 */ /* 0x010fc40004000000 */
[----:B------:R-:W-:Y:S01]  /*7380*/  ISETP.GE.AND P0, PT, R5, R20, PT ;  /* 0x000000140500720c */ /* 0x000fe20003f06270 */
[----:B------:R-:W-:Y:S01]  /*7390*/  LDSM.16.MT88.4 R28, [R224+0xa000] ;  /* 0x00a00000e01c783b */ /* 0x000fe20000004200 */
[----:B------:R-:W-:Y:S01]  /*73a0*/  MOV R48, R252 ;  /* 0x000000fc00307202 */ /* 0x000fe20000000f00 */
[----:B------:R-:W4:Y:S01]  /*73b0*/  MUFU.TANH R22, R22 ;  /* 0x0000001600167308 */ /* 0x000f220000002400 */
[----:B--2---:R-:W-:Y:S02]  /*73c0*/  FSEL R245, R17, -INF , !P0 ;  /* 0xff80000011f57808 */ /* 0x004fe40004000000 */
[----:B------:R-:W-:Y:S02]  /*73d0*/  ISETP.GE.AND P0, PT, R0, R20, PT ;  /* 0x000000140000720c */ /* 0x000fe40003f06270 */
[----:B------:R-:W-:-:S03]  /*73e0*/  MOV R60, R48 ;  /* 0x00000030003c7202 */ /* 0x000fc60000000f00 */
[----:B------:R-:W2:Y:S01]  /*73f0*/  MUFU.TANH R35, R35 ;  /* 0x0000002300237308 */ /* 0x000ea20000002400 */
[----:B---3--:R-:W-:Y:S02]  /*7400*/  FMNMX.FTZ R8, R236, R6, !PT ;  /* 0x00000006ec087209 */ /* 0x008fe40007810000 */
        /* <DEDUP_REMOVED lines=16> */
[----:B-----5:R-:W-:-:S02]  /*7510*/  FSEL R240, R9, -INF , !P4 ;  /* 0xff80000009f07808 */ /* 0x020fc40006000000 */
[----:B------:R-:W-:Y:S02]  /*7520*/  FMNMX.FTZ R8, R241, R8, !PT ;  /* 0x00000008f1087209 */ /* 0x000fe40007810000 */
[----:B------:R-:W-:Y:S02]  /*7530*/  FMNMX.FTZ R6, R213, R6, !PT ;  /* 0x00000006d5067209 */ /* 0x000fe40007810000 */
[----:B------:R-:W-:Y:S02]  /*7540*/  FMNMX.FTZ R9, R202, R2, !PT ;  /* 0x00000002ca097209 */ /* 0x000fe40007810000 */
[----:B------:R-:W-:Y:S02]  /*7550*/  FMNMX.FTZ R2, R240, R8, !PT ;  /* 0x00000008f0027209 */ /* 0x000fe40007810000 */
[----:B------:R-:W-:Y:S02]  /*7560*/  FMNMX.FTZ R8, R210, R6, !PT ;  /* 0x00000006d2087209 */ /* 0x000fe40007810000 */
[----:B------:R-:W-:-:S02]  /*7570*/  FMNMX.FTZ R6, R201, R9, !PT ;  /* 0x00000009c9067209 */ /* 0x000fc40007810000 */
[----:B------:R-:W-:Y:S01]  /*7580*/  FMNMX.FTZ R8, R209, R8, !PT ;  /* 0x00000008d1087209 */ /* 0x000fe20007810000 */
[----:B------:R-:W3:Y:S01]  /*7590*/  SHFL.BFLY PT, R9, R2, 0x2, 0x1f ;  /* 0x0c401f0002097f89 */ /* 0x000ee200000e0000 */
[----:B------:R-:W-:Y:S02]  /*75a0*/  FMNMX.FTZ R6, R204, R6, !PT ;  /* 0x00000006cc067209 */ /* 0x000fe40007810000 */
[----:B------:R-:W-:Y:S02]  /*75b0*/  ISETP.GE.AND P4, PT, R4, R19, PT ;  /* 0x000000130400720c */ /* 0x000fe40003f86270 */
        /* <DEDUP_REMOVED lines=8> */
[----:B------:R-:W-:-:S02]  /*7640*/  FMNMX.FTZ R5, R200, R8, !PT ;  /* 0x00000008c8057209 */ /* 0x000fc40007810000 */
[----:B-1----:R-:W-:Y:S01]  /*7650*/  FMNMX.FTZ R55, R3, R11, !PT ;  /* 0x0000000b03377209 */ /* 0x002fe20007810000 */
[----:B------:R-:W-:Y:S01]  /*7660*/  SHFL.BFLY PT, R4, R6, 0x2, 0x1f ;  /* 0x0c401f0006047f89 */ /* 0x000fe200000e0000 */
[----:B------:R-:W-:Y:S02]  /*7670*/  FMNMX.FTZ R3, R246, R5, !PT ;  /* 0x00000005f6037209 */ /* 0x000fe40007810000 */
[----:B----4-:R-:W-:Y:S01]  /*7680*/  FSEL R248, R22, -INF , !P1 ;  /* 0xff80000016f87808 */ /* 0x010fe20004800000 */
[----:B------:R-:W-:Y:S01]  /*7690*/  FMUL.FTZ R8, R55, UR9 ;  /* 0x0000000937087c20 */ /* 0x000fe20008410000 */
[----:B------:R-:W-:Y:S01]  /*76a0*/  FMNMX.FTZ R0, R245, R3, !PT ;  /* 0x00000003f5007209 */ /* 0x000fe20007810000 */
[----:B------:R-:W-:Y:S01]  /*76b0*/  STL [R1+0x4], R55 ;  /* 0x0000043701007387 */ /* 0x000fe20000100800 */
[----:B---3--:R-:W-:Y:S02]  /*76c0*/  FMNMX.FTZ R2, R2, R9, !PT ;  /* 0x0000000902027209 */ /* 0x008fe40007810000 */
[----:B--2---:R-:W-:-:S02]  /*76d0*/  FSEL R247, R35, -INF , !P0 ;  /* 0xff80000023f77808 */ /* 0x004fc40004000000 */
[----:B------:R-:W-:Y:S01]  /*76e0*/  FMNMX.FTZ R0, R248, R0, !PT ;  /* 0x00000000f8007209 */ /* 0x000fe20007810000 */
[----:B------:R-:W1:Y:S01]  /*76f0*/  SHFL.BFLY PT, R5, R2, 0x1, 0x1f ;  /* 0x0c201f0002057f89 */ /* 0x000e6200000e0000 */
[----:B------:R-:W-:Y:S02]  /*7700*/  FSETP.NEU.FTZ.AND P3, PT, R55, -INF , PT ;  /* 0xff8000003700780b */ /* 0x000fe40003f7d000 */
[----:B------:R-:W-:Y:S01]  /*7710*/  FMNMX.FTZ R0, R247, R0, !PT ;  /* 0x00000000f7007209 */ /* 0x000fe20007810000 */
[----:B------:R-:W-:Y:S01]  /*7720*/  LDSM.16.MT88.4 R32, [R226+0xa000] ;  /* 0x00a00000e220783b */ /* 0x000fe20000004200 */
[----:B------:R-:W-:Y:S02]  /*7730*/  FSEL R8, R8, RZ, P3 ;  /* 0x000000ff08087208 */ /* 0x000fe40001800000 */
[----:B------:R-:W-:Y:S01]  /*7740*/  MOV R37, R60 ;  /* 0x0000003c00257202 */ /* 0x000fe20000000f00 */
[----:B------:R-:W2:Y:S02]  /*7750*/  SHFL.BFLY PT, R11, R0, 0x2, 0x1f ;  /* 0x0c401f00000b7f89 */ /* 0x000ea400000e0000 */
[----:B------:R-:W-:-:S04]  /*7760*/  FFMA.FTZ R3, R16, UR9, -R8 ;  /* 0x0000000910037c23 */ /* 0x000fc80008010808 */
[----:B------:R3:W-:Y:S01]  /*7770*/  MUFU.EX2 R22, R3 ;  /* 0x0000000300167308 */ /* 0x0007e20000000800 */
[----:B-1----:R-:W-:Y:S01]  /*7780*/  FMNMX.FTZ R54, R2, R5, !PT ;  /* 0x0000000502367209 */ /* 0x002fe20007810000 */
[----:B------:R-:W-:-:S03]  /*7790*/  FFMA.FTZ R2, R100, UR9, -R8 ;  /* 0x0000000964027c23 */ /* 0x000fc60008010808 */
[C---:B------:R-:W-:Y:S01]  /*77a0*/  FSETP.NEU.FTZ.AND P2, PT, R54.reuse, -INF , PT ;  /* 0xff8000003600780b */ /* 0x040fe20003f5d000 */
[----:B------:R-:W-:Y:S02]  /*77b0*/  FMUL.FTZ R9, R54, UR9 ;  /* 0x0000000936097c20 */ /* 0x000fe40008410000 */
[----:B------:R1:W-:Y:S01]  /*77c0*/  MUFU.EX2 R67, R2 ;  /* 0x0000000200437308 */ /* 0x0003e20000000800 */
[----:B---3--:R-:W-:Y:S01]  /*77d0*/  FMNMX.FTZ R3, R6, R4, !PT ;  /* 0x0000000406037209 */ /* 0x008fe20007810000 */
[----:B------:R-:W-:Y:S01]  /*77e0*/  FFMA.FTZ R4, R105, UR9, -R8 ;  /* 0x0000000969047c23 */ /* 0x000fe20008010808 */
[----:B--2---:R-:W-:Y:S01]  /*77f0*/  FMNMX.FTZ R0, R0, R11, !PT ;  /* 0x0000000b00007209 */ /* 0x004fe20007810000 */
[----:B------:R-:W-:Y:S01]  /*7800*/  STL [R1], R54 ;  /* 0x0000003601007387 */ /* 0x000fe20000100800 */
[----:B------:R-:W-:-:S03]  /*7810*/  FSEL R9, R9, RZ, P2 ;  /* 0x000000ff09097208 */ /* 0x000fc60001000000 */
[----:B------:R-:W2:Y:S01]  /*7820*/  SHFL.BFLY PT, R6, R3, 0x1, 0x1f ;  /* 0x0c201f0003067f89 */ /* 0x000ea200000e0000 */
[----:B------:R3:W-:Y:S01]  /*7830*/  MUFU.EX2 R63, R4 ;  /* 0x00000004003f7308 */ /* 0x0007e20000000800 */
[----:B-1----:R-:W-:-:S07]  /*7840*/  FFMA.FTZ R2, R44, UR9, -R8 ;  /* 0x000000092c027c23 */ /* 0x002fce0008010808 */
[----:B------:R1:W-:Y:S01]  /*7850*/  MUFU.EX2 R61, R2 ;  /* 0x00000002003d7308 */ /* 0x0003e20000000800 */
[----:B---3--:R-:W3:Y:S01]  /*7860*/  SHFL.BFLY PT, R4, R0, 0x1, 0x1f ;  /* 0x0c201f0000047f89 */ /* 0x008ee200000e0000 */
[----:B--2---:R-:W-:Y:S01]  /*7870*/  FMNMX.FTZ R252, R3, R6, !PT ;  /* 0x0000000603fc7209 */ /* 0x004fe20007810000 */
[----:B------:R-:W-:-:S03]  /*7880*/  FFMA.FTZ R3, R106, UR9, -R9 ;  /* 0x000000096a037c23 */ /* 0x000fc60008010809 */
[----:B------:R-:W-:Y:S02]  /*7890*/  FSETP.NEU.FTZ.AND P1, PT, R252, -INF , PT ;  /* 0xff800000fc00780b */ /* 0x000fe40003f3d000 */
[----:B------:R2:W-:Y:S01]  /*78a0*/  MUFU.EX2 R66, R3 ;  /* 0x0000000300427308 */ /* 0x0005e20000000800 */
[--C-:B-1----:R-:W-:Y:S02]  /*78b0*/  FFMA.FTZ R2, R12, UR9, -R9.reuse ;  /* 0x000000090c027c23 */ /* 0x102fe40008010809 */
[----:B------:R-:W1:Y:S05]  /*78c0*/  LDSM.16.MT88.4 R12, [R224+0x9000] ;  /* 0x00900000e00c783b */ /* 0x000e6a0000004200 */
[----:B------:R4:W-:Y:S01]  /*78d0*/  MUFU.EX2 R62, R2 ;  /* 0x00000002003e7308 */ /* 0x0009e20000000800 */
[----:B---3--:R-:W-:Y:S01]  /*78e0*/  FMNMX.FTZ R231, R0, R4, !PT ;  /* 0x0000000400e77209 */ /* 0x008fe20007810000 */
[----:B--2---:R-:W-:-:S03]  /*78f0*/  FFMA.FTZ R3, R45, UR9, -R9 ;  /* 0x000000092d037c23 */ /* 0x004fc60008010809 */
[----:B------:R-:W-:-:S03]  /*7900*/  FSETP.NEU.FTZ.AND P0, PT, R231, -INF , PT ;  /* 0xff800000e700780b */ /* 0x000fc60003f1d000 */
[----:B------:R2:W-:Y:S01]  /*7910*/  MUFU.EX2 R49, R3 ;  /* 0x0000000300317308 */ /* 0x0005e20000000800 */
[----:B----4-:R-:W-:-:S07]  /*7920*/  FFMA.FTZ R2, R107, UR9, -R9 ;  /* 0x000000096b027c23 */ /* 0x010fce0008010809 */
[----:B------:R3:W-:Y:S01]  /*7930*/  MUFU.EX2 R58, R2 ;  /* 0x00000002003a7308 */ /* 0x0007e20000000800 */
[----:B--2---:R-:W-:-:S05]  /*7940*/  FMUL.FTZ R3, R231, UR9 ;  /* 0x00000009e7037c20 */ /* 0x004fca0008410000 */
[----:B------:R-:W-:Y:S01]  /*7950*/  FSEL R3, R3, RZ, P0 ;  /* 0x000000ff03037208 */ /* 0x000fe20000000000 */
[----:B---3--:R-:W-:-:S04]  /*7960*/  FMUL.FTZ R2, R252, UR9 ;  /* 0x00000009fc027c20 */ /* 0x008fc80008410000 */
[--C-:B------:R-:W-:Y:S01]  /*7970*/  FFMA.FTZ R7, R7, UR9, -R3.reuse ;  /* 0x0000000907077c23 */ /* 0x100fe20008010803 */
[----:B------:R-:W-:Y:S01]  /*7980*/  FFMA.FTZ R5, R47, UR9, -R3 ;  /* 0x000000092f057c23 */ /* 0x000fe20008010803 */
[----:B------:R-:W-:Y:S02]  /*7990*/  FSEL R2, R2, RZ, P1 ;  /* 0x000000ff02027208 */ /* 0x000fe40000800000 */
[----:B------:R-:W-:Y:S03]  /*79a0*/  MUFU.EX2 R223, R7 ;  /* 0x0000000700df7308 */ /* 0x000fe60000000800 */
[--C-:B------:R-:W-:Y:S01]  /*79b0*/  FFMA.FTZ R0, R110, UR9, -R2.reuse ;  /* 0x000000096e007c23 */ /* 0x100fe20008010802 */
[----:B------:R-:W-:-:S04]  /*79c0*/  FFMA.FTZ R10, R10, UR9, -R2 ;  /* 0x000000090a0a7c23 */ /* 0x000fc80008010802 */
[----:B------:R2:W-:Y:S08]  /*79d0*/  MUFU.EX2 R53, R0 ;  /* 0x0000000000357308 */ /* 0x0005f00000000800 */
[----:B------:R-:W-:Y:S08]  /*79e0*/  MUFU.EX2 R233, R10 ;  /* 0x0000000a00e97308 */ /* 0x000ff00000000800 */
[----:B------:R3:W-:Y:S01]  /*79f0*/  MUFU.EX2 R38, R5 ;  /* 0x0000000500267308 */ /* 0x0007e20000000800 */
[----:B--2---:R-:W-:-:S07]  /*7a00*/  FFMA.FTZ R0, R108, UR9, -R2 ;  /* 0x000000096c007c23 */ /* 0x004fce0008010802 */
[----:B------:R2:W-:Y:S01]  /*7a10*/  MUFU.EX2 R56, R0 ;  /* 0x0000000000387308 */ /* 0x0005e20000000800 */
[----:B---3--:R-:W-:Y:S01]  /*7a20*/  FSEL R5, R55, RZ, P3 ;  /* 0x000000ff37057208 */ /* 0x008fe20001800000 */
[----:B--2---:R-:W-:Y:S02]  /*7a30*/  FFMA.FTZ R0, R46, UR9, -R2 ;  /* 0x000000092e007c23 */ /* 0x004fe40008010802 */
[----:B------:R-:W2:Y:S04]  /*7a40*/  LDSM.16.MT88.4 R44, [R224+0xb000] ;  /* 0x00b00000e02c783b */ /* 0x000ea80000004200 */
[----:B------:R3:W4:Y:S02]  /*7a50*/  MUFU.EX2 R36, R0 ;  /* 0x0000000000247308 */ /* 0x0007240000000800 */
[----:B---3--:R-:W-:Y:S01]  /*7a60*/  FFMA.FTZ R0, R111, UR9, -R3 ;  /* 0x000000096f007c23 */ /* 0x008fe20008010803 */
[----:B----4-:R-:W-:-:S05]  /*7a70*/  F2FP.BF16.F32.PACK_AB R6, R36, R56 ;  /* 0x000000382406723e */ /* 0x010fca00000010ff */
[----:B------:R3:W-:Y:S02]  /*7a80*/  MUFU.EX2 R52, R0 ;  /* 0x0000000000347308 */ /* 0x0007e40000000800 */
[----:B---3--:R-:W-:-:S06]  /*7a90*/  FFMA.FTZ R0, R109, UR9, -R3 ;  /* 0x000000096d007c23 */ /* 0x008fcc0008010803 */
[----:B------:R3:W4:Y:S02]  /*7aa0*/  MUFU.EX2 R57, R0 ;  /* 0x0000000000397308 */ /* 0x0007240000000800 */
[----:B---3--:R-:W-:Y:S02]  /*7ab0*/  FSEL R0, R252, RZ, P1 ;  /* 0x000000fffc007208 */ /* 0x008fe40000800000 */
[----:B----4-:R-:W-:-:S03]  /*7ac0*/  F2FP.BF16.F32.PACK_AB R7, R38, R57 ;  /* 0x000000392607723e */ /* 0x010fc600000010ff */
[----:B------:R-:W-:Y:S01]  /*7ad0*/  FADD.FTZ R4, R102, -R0 ;  /* 0x8000000066047221 */ /* 0x000fe20000010000 */
[----:B------:R-:W-:-:S03]  /*7ae0*/  FSEL R0, R231, RZ, P0 ;  /* 0x000000ffe7007208 */ /* 0x000fc60000000000 */
[----:B------:R-:W-:Y:S02]  /*7af0*/  FMUL.FTZ R4, R4, UR9 ;  /* 0x0000000904047c20 */ /* 0x000fe40008410000 */
[----:B------:R-:W-:Y:S02]  /*7b00*/  FADD.FTZ R0, R101, -R0 ;  /* 0x8000000065007221 */ /* 0x000fe40000010000 */
[----:B------:R3:W4:Y:S02]  /*7b10*/  MUFU.EX2 R17, R4 ;  /* 0x0000000400117308 */ /* 0x0007240000000800 */
[----:B------:R-:W-:Y:S01]  /*7b20*/  FMUL.FTZ R16, R0, UR9 ;  /* 0x0000000900107c20 */ /* 0x000fe20008410000 */
[----:B------:R-:W-:-:S05]  /*7b30*/  FSEL R0, R54, RZ, P2 ;  /* 0x000000ff36007208 */ /* 0x000fca0001000000 */
[----:B------:R-:W5:Y:S01]  /*7b40*/  MUFU.EX2 R16, R16 ;  /* 0x0000001000107308 */ /* 0x000f620000000800 */
[----:B------:R-:W-:-:S04]  /*7b50*/  FADD.FTZ R0, R103, -R0 ;  /* 0x8000000067007221 */ /* 0x000fc80000010000 */
[----:B------:R-:W-:Y:S01]  /*7b60*/  FMUL.FTZ R0, R0, UR9 ;  /* 0x0000000900007c20 */ /* 0x000fe20008410000 */
[----:B---3--:R-:W-:Y:S01]  /*7b70*/  FADD.FTZ R4, R104, -R5 ;  /* 0x8000000568047221 */ /* 0x008fe20000010000 */
[----:B------:R-:W-:Y:S01]  /*7b80*/  F2FP.BF16.F32.PACK_AB R5, R52, R223 ;  /* 0x000000df3405723e */ /* 0x000fe200000010ff */
[-C--:B----4-:R-:W-:Y:S01]  /*7b90*/  FMUL.FTZ R136, R136, R17.reuse ;  /* 0x0000001188887220 */ /* 0x090fe20000410000 */
[-C--:B------:R-:W-:Y:S01]  /*7ba0*/  FMUL.FTZ R137, R137, R17.reuse ;  /* 0x0000001189897220 */ /* 0x080fe20000410000 */
[----:B------:R-:W-:Y:S01]  /*7bb0*/  FMUL.FTZ R4, R4, UR9 ;  /* 0x0000000904047c20 */ /* 0x000fe20008410000 */
[----:B------:R3:W-:Y:S01]  /*7bc0*/  MUFU.EX2 R10, R0 ;  /* 0x00000000000a7308 */ /* 0x0007e20000000800 */
[-C--:B------:R-:W-:Y:S01]  /*7bd0*/  FMUL.FTZ R112, R112, R17.reuse ;  /* 0x0000001170707220 */ /* 0x080fe20000410000 */
[-C--:B------:R-:W-:Y:S01]  /*7be0*/  FMUL.FTZ R113, R113, R17.reuse ;  /* 0x0000001171717220 */ /* 0x080fe20000410000 */
[-C--:B-----5:R-:W-:Y:S01]  /*7bf0*/  FMUL.FTZ R138, R138, R16.reuse ;  /* 0x000000108a8a7220 */ /* 0x0a0fe20000410000 */
[-C--:B------:R-:W-:Y:S01]  /*7c00*/  FMUL.FTZ R139, R139, R16.reuse ;  /* 0x000000108b8b7220 */ /* 0x080fe20000410000 */
[-C--:B------:R-:W-:Y:S01]  /*7c10*/  FMUL.FTZ R114, R114, R16.reuse ;  /* 0x0000001072727220 */ /* 0x080fe20000410000 */
[-C--:B------:R-:W-:Y:S01]  /*7c20*/  FMUL.FTZ R115, R115, R16.reuse ;  /* 0x0000001073737220 */ /* 0x080fe20000410000 */
[-C--:B------:R-:W-:Y:S01]  /*7c30*/  FMUL.FTZ R160, R160, R17.reuse ;  /* 0x00000011a0a07220 */ /* 0x080fe20000410000 */
[----:B------:R4:W5:Y:S01]  /*7c40*/  MUFU.EX2 R11, R4 ;  /* 0x00000004000b7308 */ /* 0x0009620000000800 */
        /* <DEDUP_REMOVED lines=8> */
[--C-:B---3--:R-:W-:Y:S01]  /*7cd0*/  FFMA.FTZ R0, R182, UR9, -R8.reuse ;  /* 0x00000009b6007c23 */ /* 0x108fe20008010808 */
[-C--:B------:R-:W-:Y:S01]  /*7ce0*/  FMUL.FTZ R77, R77, R17.reuse ;  /* 0x000000114d4d7220 */ /* 0x080fe20000410000 */
[-C--:B------:R-:W-:Y:S01]  /*7cf0*/  FMUL.FTZ R78, R78, R16.reuse ;  /* 0x000000104e4e7220 */ /* 0x080fe20000410000 */
[-C--:B------:R-:W-:Y:S01]  /*7d00*/  FMUL.FTZ R79, R79, R16.reuse ;  /* 0x000000104f4f7220 */ /* 0x080fe20000410000 */
[----:B------:R3:W2:Y:S01]  /*7d10*/  MUFU.EX2 R41, R0 ;  /* 0x0000000000297308 */ /* 0x0006a20000000800 */
[-C--:B------:R-:W-:Y:S01]  /*7d20*/  FMUL.FTZ R92, R92, R17.reuse ;  /* 0x000000115c5c7220 */ /* 0x080fe20000410000 */
[----:B------:R-:W-:Y:S01]  /*7d30*/  FMUL.FTZ R93, R93, R17 ;  /* 0x000000115d5d7220 */ /* 0x000fe20000410000 */
        /* <DEDUP_REMOVED lines=13> */
[----:B------:R-:W-:Y:S01]  /*7e10*/  FMUL.FTZ R129, R129, R17 ;  /* 0x0000001181817220 */ /* 0x000fe20000410000 */
[--C-:B---3--:R-:W-:Y:S01]  /*7e20*/  FFMA.FTZ R0, R180, UR9, -R8.reuse ;  /* 0x00000009b4007c23 */ /* 0x108fe20008010808 */
[----:B------:R-:W-:Y:S01]  /*7e30*/  MOV R137, R49 ;  /* 0x0000003100897202 */ /* 0x000fe20000000f00 */
[C---:B-1----:R-:W-:Y:S01]  /*7e40*/  HMMA.16816.F32.BF16 R196, R4.reuse, R12, R112 ;  /* 0x0000000c04c4723c */ /* 0x042fe20000041870 */
[----:B------:R-:W1:Y:S01]  /*7e50*/  LDSM.16.MT88.4 R48, [R226+0xb000] ;  /* 0x00b00000e230783b */ /* 0x000e620000004200 */
[----:B------:R3:W4:Y:S01]  /*7e60*/  MUFU.EX2 R40, R0 ;  /* 0x0000000000287308 */ /* 0x0007220000000800 */
        /* <DEDUP_REMOVED lines=15> */
[----:B------:R-:W-:Y:S01]  /*7f60*/  FMUL.FTZ R91, R91, R16 ;  /* 0x000000105b5b7220 */ /* 0x000fe20000410000 */
[----:B---3--:R-:W-:Y:S01]  /*7f70*/  FFMA.FTZ R0, R64, UR9, -R8 ;  /* 0x0000000940007c23 */ /* 0x008fe20008010808 */
[----:B------:R-:W-:Y:S01]  /*7f80*/  MOV R163, R67 ;  /* 0x0000004300a37202 */ /* 0x000fe20000000f00 */
[-C--:B-----5:R-:W-:Y:S01]  /*7f90*/  FMUL.FTZ R148, R148, R11.reuse ;  /* 0x0000000b94947220 */ /* 0x0a0fe20000410000 */
[C---:B--2---:R-:W-:Y:S01]  /*7fa0*/  HMMA.16816.F32.BF16 R100, R4.reuse, R46, R76 ;  /* 0x0000002e0464723c */ /* 0x044fe2000004184c */
[----:B------:R2:W-:Y:S01]  /*7fb0*/  MUFU.EX2 R160, R0 ;  /* 0x0000000000a07308 */ /* 0x0005e20000000800 */
[----:B------:R-:W-:Y:S01]  /*7fc0*/  MOV R168, R66 ;  /* 0x0000004200a87202 */ /* 0x000fe20000000f00 */
[----:B------:R-:W-:Y:S01]  /*7fd0*/  FMUL.FTZ R149, R149, R11 ;  /* 0x0000000b95957220 */ /* 0x000fe20000410000 */
[----:B------:R-:W-:Y:S01]  /*7fe0*/  MOV R169, R63 ;  /* 0x0000003f00a97202 */ /* 0x000fe20000000f00 */
        /* <DEDUP_REMOVED lines=9> */
[----:B------:R-:W-:Y:S01]  /*8080*/  FMUL.FTZ R125, R125, R11 ;  /* 0x0000000b7d7d7220 */ /* 0x000fe20000410000 */
[-C--:B------:R-:W-:Y:S01]  /*8090*/  FMUL.FTZ R126, R126, R10.reuse ;  /* 0x0000000a7e7e7220 */ /* 0x080fe20000410000 */
[-C--:B------:R-:W-:Y:S01]  /*80a0*/  FMUL.FTZ R127, R127, R10.reuse ;  /* 0x0000000a7f7f7220 */ /* 0x080fe20000410000 */
[----:B------:R-:W-:Y:S01]  /*80b0*/  MOV R139, R251 ;  /* 0x000000fb008b7202 */ /* 0x000fe20000000f00 */
[--C-:B--2---:R-:W-:Y:S01]  /*80c0*/  FFMA.FTZ R0, R181, UR9, -R2.reuse ;  /* 0x00000009b5007c23 */ /* 0x104fe20008010802 */
[C---:B-1----:R-:W-:Y:S01]  /*80d0*/  HMMA.16816.F32.BF16 R76, R4.reuse, R50, R92 ;  /* 0x00000032044c723c */ /* 0x042fe2000004185c */
[----:B------:R-:W-:Y:S01]  /*80e0*/  MOV R138, R249 ;  /* 0x000000f9008a7202 */ /* 0x000fe20000000f00 */
[-C--:B------:R-:W-:Y:S01]  /*80f0*/  FMUL.FTZ R116, R116, R11.reuse ;  /* 0x0000000b74747220 */ /* 0x080fe20000410000 */
[----:B------:R1:W2:Y:S01]  /*8100*/  MUFU.EX2 R39, R0 ;  /* 0x0000000000277308 */ /* 0x0002a20000000800 */
[----:B------:R-:W-:Y:S01]  /*8110*/  FMUL.FTZ R117, R117, R11 ;  /* 0x0000000b75757220 */ /* 0x000fe20000410000 */
[----:B------:R-:W-:Y:S01]  /*8120*/  FMUL.FTZ R118, R118, R10 ;  /* 0x0000000a76767220 */ /* 0x000fe20000410000 */
[C---:B------:R-:W-:Y:S01]  /*8130*/  HMMA.16816.F32.BF16 R188, R4.reuse, R24, R128 ;  /* 0x0000001804bc723c */ /* 0x040fe20000041880 */
[----:B------:R-:W-:Y:S01]  /*8140*/  MOV R92, R62 ;  /* 0x0000003e005c7202 */ /* 0x000fe20000000f00 */
[-C--:B------:R-:W-:Y:S01]  /*8150*/  FMUL.FTZ R119, R119, R10.reuse ;  /* 0x0000000a77777220 */ /* 0x080fe20000410000 */
[----:B------:R-:W-:Y:S01]  /*8160*/  MOV R94, R61 ;  /* 0x0000003d005e7202 */ /* 0x000fe20000000f00 */
        /* <DEDUP_REMOVED lines=10> */
[--C-:B-1----:R-:W-:Y:S01]  /*8210*/  FFMA.FTZ R0, R65, UR9, -R2.reuse ;  /* 0x0000000941007c23 */ /* 0x102fe20008010802 */
[-C--:B------:R-:W-:Y:S01]  /*8220*/  FMUL.FTZ R140, R140, R11.reuse ;  /* 0x0000000b8c8c7220 */ /* 0x080fe20000410000 */
[-C--:B------:R-:W-:Y:S01]  /*8230*/  FMUL.FTZ R141, R141, R11.reuse ;  /* 0x0000000b8d8d7220 */ /* 0x080fe20000410000 */
[-C--:B------:R-:W-:Y:S01]  /*8240*/  FMUL.FTZ R142, R142, R10.reuse ;  /* 0x0000000a8e8e7220 */ /* 0x080fe20000410000 */
[----:B------:R1:W3:Y:S01]  /*8250*/  MUFU.EX2 R170, R0 ;  /* 0x0000000000aa7308 */ /* 0x0002e20000000800 */
[----:B------:R-:W-:Y:S01]  /*8260*/  HMMA.16816.F32.BF16 R152, R4, R48, R88 ;  /* 0x000000300498723c */ /* 0x000fe20000041858 */
[-C--:B------:R-:W-:Y:S01]  /*8270*/  FMUL.FTZ R143, R143, R10.reuse ;  /* 0x0000000a8f8f7220 */ /* 0x080fe20000410000 */
[-C--:B------:R-:W-:Y:S01]  /*8280*/  FMUL.FTZ R164, R164, R11.reuse ;  /* 0x0000000ba4a47220 */ /* 0x080fe20000410000 */
[-C--:B------:R-:W-:Y:S01]  /*8290*/  FMUL.FTZ R165, R165, R11.reuse ;  /* 0x0000000ba5a57220 */ /* 0x080fe20000410000 */
[-C--:B------:R-:W-:Y:S01]  /*82a0*/  FMUL.FTZ R166, R166, R10.reuse ;  /* 0x0000000aa6a67220 */ /* 0x080fe20000410000 */
[----:B------:R-:W-:Y:S01]  /*82b0*/  FMUL.FTZ R167, R167, R10 ;  /* 0x0000000aa7a77220 */ /* 0x000fe20000410000 */
[-C--:B------:R-:W-:Y:S01]  /*82c0*/  FMUL.FTZ R172, R172, R11.reuse ;  /* 0x0000000bacac7220 */ /* 0x080fe20000410000 */
[----:B------:R-:W-:Y:S01]  /*82d0*/  F2FP.BF16.F32.PACK_AB R4, R169, R22 ;  /* 0x00000016a904723e */ /* 0x000fe200000010ff */
[----:B------:R-:W-:Y:S01]  /*82e0*/  FMUL.FTZ R173, R173, R11 ;  /* 0x0000000badad7220 */ /* 0x000fe20000410000 */
[----:B------:R-:W-:Y:S01]  /*82f0*/  F2FP.BF16.F32.PACK_AB R5, R58, R92 ;  /* 0x0000005c3a05723e */ /* 0x000fe200000010ff */
[-C--:B------:R-:W-:Y:S01]  /*8300*/  FMUL.FTZ R174, R174, R10.reuse ;  /* 0x0000000aaeae7220 */ /* 0x080fe20000410000 */
[----:B------:R-:W-:Y:S01]  /*8310*/  F2FP.BF16.F32.PACK_AB R6, R94, R163 ;  /* 0x000000a35e06723e */ /* 0x000fe200000010ff */
[----:B------:R-:W-:Y:S01]  /*8320*/  FMUL.FTZ R175, R175, R10 ;  /* 0x0000000aafaf7220 */ /* 0x000fe20000410000 */
[----:B------:R-:W-:Y:S01]  /*8330*/  F2FP.BF16.F32.PACK_AB R7, R137, R168 ;  /* 0x000000a88907723e */ /* 0x000fe200000010ff */
[-C--:B------:R-:W-:Y:S01]  /*8340*/  FMUL.FTZ R80, R80, R11.reuse ;  /* 0x0000000b50507220 */ /* 0x080fe20000410000 */
[-C--:B------:R-:W-:Y:S01]  /*8350*/  FMUL.FTZ R81, R81, R11.reuse ;  /* 0x0000000b51517220 */ /* 0x080fe20000410000 */
[----:B-1----:R-:W-:Y:S01]  /*8360*/  FFMA.FTZ R0, R42, UR9, -R2 ;  /* 0x000000092a007c23 */ /* 0x002fe20008010802 */
[-C--:B------:R-:W-:Y:S01]  /*8370*/  FMUL.FTZ R82, R82, R10.reuse ;  /* 0x0000000a52527220 */ /* 0x080fe20000410000 */
[-C--:B------:R-:W-:Y:S01]  /*8380*/  FMUL.FTZ R83, R83, R10.reuse ;  /* 0x0000000a53537220 */ /* 0x080fe20000410000 */
[-C--:B------:R-:W-:Y:S01]  /*8390*/  FMUL.FTZ R84, R84, R11.reuse ;  /* 0x0000000b54547220 */ /* 0x080fe20000410000 */
[----:B------:R1:W-:Y:S01]  /*83a0*/  MUFU.EX2 R161, R0 ;  /* 0x0000000000a17308 */ /* 0x0003e20000000800 */
[C---:B------:R-:W-:Y:S01]  /*83b0*/  HMMA.16816.F32.BF16 R64, R4.reuse, R28, R148 ;  /* 0x0000001c0440723c */ /* 0x040fe20000041894 */
[-C--:B------:R-:W-:Y:S01]  /*83c0*/  FMUL.FTZ R85, R85, R11.reuse ;  /* 0x0000000b55557220 */ /* 0x080fe20000410000 */
[-C--:B------:R-:W-:Y:S01]  /*83d0*/  FMUL.FTZ R86, R86, R10.reuse ;  /* 0x0000000a56567220 */ /* 0x080fe20000410000 */
[-C--:B------:R-:W-:Y:S01]  /*83e0*/  FMUL.FTZ R87, R87, R10.reuse ;  /* 0x0000000a57577220 */ /* 0x080fe20000410000 */
[-C--:B------:R-:W-:Y:S01]  /*83f0*/  FMUL.FTZ R96, R96, R11.reuse ;  /* 0x0000000b60607220 */ /* 0x080fe20000410000 */
[----:B------:R-:W-:Y:S01]  /*8400*/  FMUL.FTZ R97, R97, R11 ;  /* 0x0000000b61617220 */ /* 0x000fe20000410000 */
[C---:B------:R-:W-:Y:S01]  /*8410*/  HMMA.16816.F32.BF16 R60, R4.reuse, R30, R156 ;  /* 0x0000001e043c723c */ /* 0x040fe2000004189c */
[-C--:B------:R-:W-:Y:S01]  /*8420*/  FMUL.FTZ R98, R98, R10.reuse ;  /* 0x0000000a62627220 */ /* 0x080fe20000410000 */
[----:B------:R-:W-:Y:S01]  /*8430*/  FMUL.FTZ R99, R99, R10 ;  /* 0x0000000a63637220 */ /* 0x000fe20000410000 */
[----:B------:R-:W-:Y:S01]  /*8440*/  MOV R182, R52 ;  /* 0x0000003400b67202 */ /* 0x000fe20000000f00 */
[----:B------:R-:W-:Y:S01]  /*8450*/  LDSM.16.MT88.4 R28, [R226+0xa400] ;  /* 0x00a40000e21c783b */ /* 0x000fe20000004200 */
[----:B------:R-:W-:Y:S01]  /*8460*/  MOV R95, R38 ;  /* 0x00000026005f7202 */ /* 0x000fe20000000f00 */
[----:B------:R-:W-:Y:S01]  /*8470*/  HMMA.16816.F32.BF16 R144, R4, R14, R124 ;  /* 0x0000000e0490723c */ /* 0x000fe2000004187c */
[----:B------:R-:W-:-:S02]  /*8480*/  MOV R158, R41 ;  /* 0x00000029009e7202 */ /* 0x000fc40000000f00 */
[----:B----4-:R-:W-:Y:S01]  /*8490*/  MOV R157, R40 ;  /* 0x00000028009d7202 */ /* 0x010fe20000000f00 */
[----:B-1----:R-:W-:Y:S01]  /*84a0*/  FFMA.FTZ R0, R43, UR9, -R2 ;  /* 0x000000092b007c23 */ /* 0x002fe20008010802 */
[----:B--2---:R-:W-:Y:S01]  /*84b0*/  MOV R156, R39 ;  /* 0x00000027009c7202 */ /* 0x004fe20000000f00 */
[----:B------:R-:W1:Y:S01]  /*84c0*/  LDSM.16.MT88.4 R40, [R224+0x9400] ;  /* 0x00940000e028783b */ /* 0x000e620000004200 */
[----:B------:R-:W-:Y:S01]  /*84d0*/  MOV R124, R250 ;  /* 0x000000fa007c7202 */ /* 0x000fe20000000f00 */
[----:B------:R2:W-:Y:S01]  /*84e0*/  MUFU.EX2 R128, R0 ;  /* 0x0000000000807308 */ /* 0x0005e20000000800 */
[C---:B------:R-:W-:Y:S01]  /*84f0*/  HMMA.16816.F32.BF16 R88, R4.reuse, R12, R116 ;  /* 0x0000000c0458723c */ /* 0x040fe20000041874 */
[----:B------:R-:W-:Y:S01]  /*8500*/  MOV R127, R55 ;  /* 0x00000037007f7202 */ /* 0x000fe20000000f00 */
[----:B------:R-:W-:Y:S01]  /*8510*/  LDSM.16.MT88.4 R12, [R224+0xb400] ;  /* 0x00b40000e00c783b */ /* 0x000fe20000004200 */
[----:B------:R-:W-:Y:S02]  /*8520*/  MOV R126, R54 ;  /* 0x00000036007e7202 */ /* 0x000fe40000000f00 */
[----:B------:R-:W-:Y:S01]  /*8530*/  MOV R125, R53 ;  /* 0x00000035007d7202 */ /* 0x000fe20000000f00 */
[----:B------:R-:W-:Y:S01]  /*8540*/  HMMA.16816.F32.BF16 R72, R4, R24, R132 ;  /* 0x000000180448723c */ /* 0x000fe20000041884 */
[----:B------:R-:W-:-:S02]  /*8550*/  MOV R119, R58 ;  /* 0x0000003a00777202 */ /* 0x000fc40000000f00 */
[----:B------:R-:W-:Y:S02]  /*8560*/  MOV R118, R57 ;  /* 0x0000003900767202 */ /* 0x000fe40000000f00 */
[----:B------:R-:W-:Y:S01]  /*8570*/  MOV R117, R56 ;  /* 0x0000003800757202 */ /* 0x000fe20000000f00 */
[C---:B------:R-:W-:Y:S01]  /*8580*/  HMMA.16816.F32.BF16 R52, R4.reuse, R44, R68 ;  /* 0x0000002c0434723c */ /* 0x040fe20000041844 */
[----:B------:R-:W-:Y:S02]  /*8590*/  MOV R116, R59 ;  /* 0x0000003b00747202 */ /* 0x000fe40000000f00 */
[----:B------:R-:W-:Y:S01]  /*85a0*/  MOV R93, R37 ;  /* 0x00000025005d7202 */ /* 0x000fe20000000f00 */
[----:B--2---:R-:W-:Y:S01]  /*85b0*/  FFMA.FTZ R0, R203, UR9, -R3 ;  /* 0x00000009cb007c23 */ /* 0x004fe20008010803 */
[----:B------:R-:W-:Y:S01]  /*85c0*/  MOV R180, R36 ;  /* 0x0000002400b47202 */ /* 0x000fe20000000f00 */
[----:B------:R-:W-:Y:S01]  /*85d0*/  HMMA.16816.F32.BF16 R140, R4, R26, R140 ;  /* 0x0000001a048c723c */ /* 0x000fe2000004188c */
[----:B------:R-:W2:Y:S01]  /*85e0*/  LDSM.16.MT88.4 R36, [R226+0x9400] ;  /* 0x00940000e224783b */ /* 0x000ea20000004200 */
[----:B------:R4:W-:Y:S01]  /*85f0*/  MUFU.EX2 R149, R0 ;  /* 0x0000000000957308 */ /* 0x0009e20000000800 */
[----:B------:R-:W-:-:S02]  /*8600*/  MOV R171, R138 ;  /* 0x0000008a00ab7202 */ /* 0x000fc40000000f00 */
[----:B------:R-:W5:Y:S01]  /*8610*/  LDSM.16.MT88.4 R24, [R224+0xa400] ;  /* 0x00a40000e018783b */ /* 0x000f620000004200 */
[C---:B------:R-:W-:Y:S01]  /*8620*/  HMMA.16816.F32.BF16 R56, R4.reuse, R32, R164 ;  /* 0x000000200438723c */ /* 0x040fe200000418a4 */
[----:B------:R-:W-:Y:S02]  /*8630*/  MOV R162, R139 ;  /* 0x0000008b00a27202 */ /* 0x000fe40000000f00 */
[----:B------:R-:W-:Y:S02]  /*8640*/  MOV R159, R124 ;  /* 0x0000007c009f7202 */ /* 0x000fe40000000f00 */
[----:B------:R-:W-:Y:S01]  /*8650*/  MOV R150, R182 ;  /* 0x000000b600967202 */ /* 0x000fe20000000f00 */
[----:B------:R-:W-:Y:S01]  /*8660*/  HMMA.16816.F32.BF16 R172, R4, R34, R172 ;  /* 0x0000002204ac723c */ /* 0x000fe200000418ac */
[----:B------:R-:W5:Y:S01]  /*8670*/  LDSM.16.MT88.4 R32, [R226+0xb400] ;  /* 0x00b40000e220783b */ /* 0x000f620000004200 */
[----:B------:R-:W-:Y:S02]  /*8680*/  MOV R167, R125 ;  /* 0x0000007d00a77202 */ /* 0x000fe40000000f00 */
[----:B------:R-:W-:-:S02]  /*8690*/  MOV R166, R126 ;  /* 0x0000007e00a67202 */ /* 0x000fc40000000f00 */
[C---:B------:R-:W-:Y:S01]  /*86a0*/  HMMA.16816.F32.BF16 R44, R4.reuse, R46, R80 ;  /* 0x0000002e042c723c */ /* 0x040fe20000041850 */
[--C-:B----4-:R-:W-:Y:S01]  /*86b0*/  FFMA.FTZ R0, R202, UR9, -R3.reuse ;  /* 0x00000009ca007c23 */ /* 0x110fe20008010803 */
[----:B------:R-:W-:Y:S02]  /*86c0*/  MOV R165, R127 ;  /* 0x0000007f00a57202 */ /* 0x000fe40000000f00 */
[----:B------:R-:W-:Y:S01]  /*86d0*/  MOV R164, R116 ;  /* 0x0000007400a47202 */ /* 0x000fe20000000f00 */
[----:B------:R4:W1:Y:S01]  /*86e0*/  MUFU.EX2 R148, R0 ;  /* 0x0000000000947308 */ /* 0x0008620000000800 */
[C---:B------:R-:W-:Y:S01]  /*86f0*/  HMMA.16816.F32.BF16 R84, R4.reuse, R48, R84 ;  /* 0x000000300454723c */ /* 0x040fe20000041854 */
[----:B------:R-:W-:Y:S02]  /*8700*/  MOV R151, R117 ;  /* 0x0000007500977202 */ /* 0x000fe40000000f00 */
[----:B------:R-:W-:Y:S02]  /*8710*/  MOV R181, R119 ;  /* 0x0000007700b57202 */ /* 0x000fe40000000f00 */
[----:B------:R-:W-:Y:S01]  /*8720*/  MOV R182, R93 ;  /* 0x0000005d00b67202 */ /* 0x000fe20000000f00 */
[----:B------:R-:W-:Y:S07]  /*8730*/  HMMA.16816.F32.BF16 R96, R4, R50, R96 ;  /* 0x000000320460723c */ /* 0x000fee0000041860 */
[----:B---3--:R-:W-:Y:S01]  /*8740*/  F2FP.BF16.F32.PACK_AB R4, R170, R156 ;  /* 0x0000009caa04723e */ /* 0x008fe200000010ff */
[----:B----4-:R-:W-:Y:S01]  /*8750*/  FFMA.FTZ R0, R201, UR9, -R3 ;  /* 0x00000009c9007c23 */ /* 0x010fe20008010803 */
[----:B-1----:R-:W-:-:S03]  /*8760*/  F2FP.BF16.F32.PACK_AB R5, R148, R149 ;  /* 0x000000959405723e */ /* 0x002fc600000010ff */
[----:B------:R1:W-:Y:S02]  /*8770*/  MUFU.EX2 R251, R0 ;  /* 0x0000000000fb7308 */ /* 0x0003e40000000800 */
[----:B-1----:R-:W-:-:S06]  /*8780*/  FFMA.FTZ R0, R204, UR9, -R3 ;  /* 0x00000009cc007c23 */ /* 0x002fcc0008010803 */
[----:B------:R1:W3:Y:S02]  /*8790*/  MUFU.EX2 R250, R0 ;  /* 0x0000000000fa7308 */ /* 0x0002e40000000800 */
[----:B-1----:R-:W-:Y:S01]  /*87a0*/  FFMA.FTZ R0, R205, UR9, -R8 ;  /* 0x00000009cd007c23 */ /* 0x002fe20008010808 */
[----:B---3--:R-:W-:-:S05]  /*87b0*/  F2FP.BF16.F32.PACK_AB R7, R250, R251 ;  /* 0x000000fbfa07723e */ /* 0x008fca00000010ff */
[----:B------:R1:W-:Y:S02]  /*87c0*/  MUFU.EX2 R249, R0 ;  /* 0x0000000000f97308 */ /* 0x0003e40000000800 */
[----:B-1----:R-:W-:Y:S01]  /*87d0*/  FFMA.FTZ R0, R211, UR9, -R9 ;  /* 0x00000009d3007c23 */ /* 0x002fe20008010809 */
[----:B------:R-:W-:-:S05]  /*87e0*/  MOV R211, R128 ;  /* 0x0000008000d37202 */ /* 0x000fca0000000f00 */
[----:B------:R1:W-:Y:S01]  /*87f0*/  MUFU.EX2 R205, R0 ;  /* 0x0000000000cd7308 */ /* 0x0003e20000000800 */
[----:B------:R-:W-:-:S07]  /*8800*/  F2FP.BF16.F32.PACK_AB R6, R211, R161 ;  /* 0x000000a1d306723e */ /* 0x000fce00000010ff */
[C---:B------:R-:W-:Y:S06]  /*8810*/  HMMA.16816.F32.BF16 R132, R4.reuse, R40, R196 ;  /* 0x000000280484723c */ /* 0x040fec00000418c4 */
[----:B------:R-:W-:Y:S01]  /*8820*/  HMMA.16816.F32.BF16 R128, R4, R42, R192 ;  /* 0x0000002a0480723c */ /* 0x000fe200000418c0 */
[----:B-1----:R-:W-:-:S05]  /*8830*/  FFMA.FTZ R0, R208, UR9, -R9 ;  /* 0x00000009d0007c23 */ /* 0x002fca0008010809 */
[C---:B--2---:R-:W-:Y:S01]  /*8840*/  HMMA.16816.F32.BF16 R124, R4.reuse, R38, R184 ;  /* 0x00000026047c723c */ /* 0x044fe200000418b8 */
[----:B------:R1:W2:Y:S01]  /*8850*/  MUFU.EX2 R208, R0 ;  /* 0x0000000000d07308 */ /* 0x0002a20000000800 */
[----:B------:R-:W-:Y:S02]  /*8860*/  MOV R192, R137 ;  /* 0x0000008900c07202 */ /* 0x000fe40000000f00 */
[----:B------:R-:W-:Y:S02]  /*8870*/  MOV R193, R94 ;  /* 0x0000005e00c17202 */ /* 0x000fe40000000f00 */
[----:B------:R-:W-:Y:S01]  /*8880*/  HMMA.16816.F32.BF16 R136, R4, R36, R188 ;  /* 0x000000240488723c */ /* 0x000fe200000418bc */
[----:B------:R-:W-:-:S05]  /*8890*/  MOV R187, R148 ;  /* 0x0000009400bb7202 */ /* 0x000fca0000000f00 */
[C---:B-----5:R-:W-:Y:S01]  /*88a0*/  HMMA.16816.F32.BF16 R120, R4.reuse, R24, R120 ;  /* 0x000000180478723c */ /* 0x060fe20000041878 */
[----:B------:R-:W-:Y:S02]  /*88b0*/  MOV R191, R180 ;  /* 0x000000b400bf7202 */ /* 0x000fe40000000f00 */
[----:B------:R-:W-:Y:S02]  /*88c0*/  MOV R180, R92 ;  /* 0x0000005c00b47202 */ /* 0x000fe40000000f00 */
[----:B------:R-:W-:Y:S01]  /*88d0*/  MOV R188, R149 ;  /* 0x0000009500bc7202 */ /* 0x000fe20000000f00 */
[--C-:B-1----:R-:W-:Y:S01]  /*88e0*/  FFMA.FTZ R0, R206, UR9, -R9.reuse ;  /* 0x00000009ce007c23 */ /* 0x102fe20008010809 */
[----:B------:R-:W-:Y:S01]  /*88f0*/  MOV R206, R118 ;  /* 0x0000007600ce7202 */ /* 0x000fe20000000f00 */
[C---:B------:R-:W-:Y:S02]  /*8900*/  HMMA.16816.F32.BF16 R112, R4.reuse, R28, R112 ;  /* 0x0000001c0470723c */ /* 0x040fe40000041870 */
[----:B------:R1:W-:Y:S04]  /*8910*/  MUFU.EX2 R204, R0 ;  /* 0x0000000000cc7308 */ /* 0x0003e80000000800 */
[C---:B------:R-:W-:Y:S06]  /*8920*/  HMMA.16816.F32.BF16 R116, R4.reuse, R26, R176 ;  /* 0x0000001a0474723c */ /* 0x040fec00000418b0 */
[C---:B------:R-:W-:Y:S06]  /*8930*/  HMMA.16816.F32.BF16 R108, R4.reuse, R30, R108 ;  /* 0x0000001e046c723c */ /* 0x040fec000004186c */
[----:B------:R-:W-:Y:S01]  /*8940*/  HMMA.16816.F32.BF16 R104, R4, R12, R104 ;  /* 0x0000000c0468723c */ /* 0x000fe20000041868 */
[----:B-1----:R-:W-:Y:S01]  /*8950*/  FFMA.FTZ R0, R207, UR9, -R9 ;  /* 0x00000009cf007c23 */ /* 0x002fe20008010809 */
[----:B------:R-:W-:-:S03]  /*8960*/  MOV R207, R95 ;  /* 0x0000005f00cf7202 */ /* 0x000fc60000000f00 */
[----:B------:R1:W3:Y:S01]  /*8970*/  MUFU.EX2 R203, R0 ;  /* 0x0000000000cb7308 */ /* 0x0002e20000000800 */
[C---:B------:R-:W-:Y:S06]  /*8980*/  HMMA.16816.F32.BF16 R100, R4.reuse, R14, R100 ;  /* 0x0000000e0464723c */ /* 0x040fec0000041864 */
[C---:B------:R-:W-:Y:S06]  /*8990*/  HMMA.16816.F32.BF16 R92, R4.reuse, R32, R152 ;  /* 0x00000020045c723c */ /* 0x040fec0000041898 */
[----:B------:R-:W-:Y:S01]  /*89a0*/  HMMA.16816.F32.BF16 R76, R4, R34, R76 ;  /* 0x00000022044c723c */ /* 0x000fe2000004184c */
[----:B-1----:R-:W-:Y:S01]  /*89b0*/  FFMA.FTZ R0, R216, UR9, -R8 ;  /* 0x00000009d8007c23 */ /* 0x002fe20008010808 */
[----:B------:R-:W-:-:S05]  /*89c0*/  MOV R216, R211 ;  /* 0x000000d300d87202 */ /* 0x000fca0000000f00 */
[----:B------:R-:W-:Y:S01]  /*89d0*/  F2FP.BF16.F32.PACK_AB R4, R157, R158 ;  /* 0x0000009e9d04723e */ /* 0x000fe200000010ff */
[----:B------:R1:W-:Y:S01]  /*89e0*/  MUFU.EX2 R199, R0 ;  /* 0x0000000000c77308 */ /* 0x0003e20000000800 */
[----:B--2---:R-:W-:Y:S02]  /*89f0*/  F2FP.BF16.F32.PACK_AB R5, R208, R205 ;  /* 0x000000cdd005723e */ /* 0x004fe400000010ff */
[----:B------:R-:W-:Y:S02]  /*8a00*/  F2FP.BF16.F32.PACK_AB R6, R249, R160 ;  /* 0x000000a0f906723e */ /* 0x000fe400000010ff */
[----:B---3--:R-:W-:Y:S02]  /*8a10*/  F2FP.BF16.F32.PACK_AB R7, R203, R204 ;  /* 0x000000cccb07723e */ /* 0x008fe400000010ff */
[----:B------:R-:W-:-:S05]  /*8a20*/  MOV R211, R165 ;  /* 0x000000a500d37202 */ /* 0x000fca0000000f00 */
[----:B------:R-:W-:Y:S01]  /*8a30*/  HMMA.16816.F32.BF16 R72, R4, R36, R72 ;  /* 0x000000240448723c */ /* 0x000fe20000041848 */
[----:B-1----:R-:W-:-:S05]  /*8a40*/  FFMA.FTZ R0, R214, UR9, -R8 ;  /* 0x00000009d6007c23 */ /* 0x002fca0008010808 */
[C---:B------:R-:W-:Y:S01]  /*8a50*/  HMMA.16816.F32.BF16 R68, R4.reuse, R38, R140 ;  /* 0x000000260444723c */ /* 0x040fe2000004188c */
[----:B------:R-:W-:Y:S01]  /*8a60*/  LDSM.16.MT88.4 R36, [R226+0xa800] ;  /* 0x00a80000e224783b */ /* 0x000fe20000004200 */
[----:B------:R-:W-:Y:S01]  /*8a70*/  MOV R214, R161 ;  /* 0x000000a100d67202 */ /* 0x000fe20000000f00 */
[----:B------:R1:W-:Y:S03]  /*8a80*/  MUFU.EX2 R201, R0 ;  /* 0x0000000000c97308 */ /* 0x0003e60000000800 */
[C---:B------:R-:W-:Y:S01]  /*8a90*/  HMMA.16816.F32.BF16 R64, R4.reuse, R24, R64 ;  /* 0x000000180440723c */ /* 0x040fe20000041840 */
[----:B------:R-:W-:Y:S02]  /*8aa0*/  MOV R143, R180 ;  /* 0x000000b4008f7202 */ /* 0x000fe40000000f00 */
[----:B------:R-:W-:Y:S02]  /*8ab0*/  MOV R142, R182 ;  /* 0x000000b6008e7202 */ /* 0x000fe40000000f00 */
[----:B------:R-:W-:Y:S01]  /*8ac0*/  MOV R140, R170 ;  /* 0x000000aa008c7202 */ /* 0x000fe20000000f00 */
[----:B------:R-:W-:Y:S01]  /*8ad0*/  HMMA.16816.F32.BF16 R60, R4, R26, R60 ;  /* 0x0000001a043c723c */ /* 0x000fe2000004183c */
[----:B------:R-:W-:Y:S01]  /*8ae0*/  LDSM.16.MT88.4 R24, [R224+0xb800] ;  /* 0x00b80000e018783b */ /* 0x000fe20000004200 */
[----:B------:R-:W-:-:S04]  /*8af0*/  MOV R141, R163 ;  /* 0x000000a3008d7202 */ /* 0x000fc80000000f00 */
[----:B------:R-:W-:Y:S01]  /*8b00*/  HMMA.16816.F32.BF16 R52, R4, R12, R52 ;  /* 0x0000000c0434723c */ /* 0x000fe20000041834 */
[----:B-1----:R-:W-:Y:S01]  /*8b10*/  FFMA.FTZ R0, R212, UR9, -R8 ;  /* 0x00000009d4007c23 */ /* 0x002fe20008010808 */
[----:B------:R-:W-:-:S03]  /*8b20*/  MOV R212, R160 ;  /* 0x000000a000d47202 */ /* 0x000fc60000000f00 */
[----:B------:R1:W-:Y:S01]  /*8b30*/  MUFU.EX2 R202, R0 ;  /* 0x0000000000ca7308 */ /* 0x0003e20000000800 */
[C---:B------:R-:W-:Y:S01]  /*8b40*/  HMMA.16816.F32.BF16 R44, R4.reuse, R14, R44 ;  /* 0x0000000e042c723c */ /* 0x040fe2000004182c */
[----:B------:R-:W2:Y:S05]  /*8b50*/  LDSM.16.MT88.4 R12, [R226+0x9800] ;  /* 0x00980000e20c783b */ /* 0x000eaa0000004200 */
[C---:B------:R-:W-:Y:S06]  /*8b60*/  HMMA.16816.F32.BF16 R88, R4.reuse, R40, R88 ;  /* 0x000000280458723c */ /* 0x040fec0000041858 */
[----:B------:R-:W-:Y:S01]  /*8b70*/  HMMA.16816.F32.BF16 R80, R4, R42, R144 ;  /* 0x0000002a0450723c */ /* 0x000fe20000041890 */
[----:B------:R-:W3:Y:S01]  /*8b80*/  LDSM.16.MT88.4 R40, [R224+0x9800] ;  /* 0x00980000e028783b */ /* 0x000ee20000004200 */
[----:B-1----:R-:W-:Y:S01]  /*8b90*/  FFMA.FTZ R0, R215, UR9, -R2 ;  /* 0x00000009d7007c23 */ /* 0x002fe20008010802 */
[----:B------:R-:W-:-:S03]  /*8ba0*/  MOV R215, R162 ;  /* 0x000000a200d77202 */ /* 0x000fc60000000f00 */
[C---:B------:R-:W-:Y:S01]  /*8bb0*/  HMMA.16816.F32.BF16 R56, R4.reuse, R28, R56 ;  /* 0x0000001c0438723c */ /* 0x040fe20000041838 */
[----:B------:R1:W-:Y:S05]  /*8bc0*/  MUFU.EX2 R198, R0 ;  /* 0x0000000000c67308 */ /* 0x0003ea0000000800 */
[C---:B------:R-:W-:Y:S01]  /*8bd0*/  HMMA.16816.F32.BF16 R48, R4.reuse, R30, R172 ;  /* 0x0000001e0430723c */ /* 0x040fe200000418ac */
[----:B------:R-:W4:Y:S05]  /*8be0*/  LDSM.16.MT88.4 R28, [R224+0xa800] ;  /* 0x00a80000e01c783b */ /* 0x000f2a0000004200 */
[----:B------:R-:W-:Y:S01]  /*8bf0*/  HMMA.16816.F32.BF16 R84, R4, R32, R84 ;  /* 0x000000200454723c */ /* 0x000fe20000041854 */
[----:B------:R-:W-:-:S02]  /*8c00*/  MOV R174, R150 ;  /* 0x0000009600ae7202 */ /* 0x000fc40000000f00 */
[----:B------:R-:W-:Y:S02]  /*8c10*/  MOV R173, R151 ;  /* 0x0000009700ad7202 */ /* 0x000fe40000000f00 */
[----:B------:R-:W-:Y:S01]  /*8c20*/  MOV R175, R167 ;  /* 0x000000a700af7202 */ /* 0x000fe20000000f00 */
[----:B------:R-:W-:Y:S01]  /*8c30*/  HMMA.16816.F32.BF16 R96, R4, R34, R96 ;  /* 0x000000220460723c */ /* 0x000fe20000041860 */
[--C-:B-1----:R-:W-:Y:S01]  /*8c40*/  FFMA.FTZ R0, R213, UR9, -R2.reuse ;  /* 0x00000009d5007c23 */ /* 0x102fe20008010802 */
[----:B------:R-:W1:Y:S01]  /*8c50*/  LDSM.16.MT88.4 R32, [R226+0xb800] ;  /* 0x00b80000e220783b */ /* 0x000e620000004200 */
[----:B------:R-:W-:Y:S02]  /*8c60*/  MOV R213, R171 ;  /* 0x000000ab00d57202 */ /* 0x000fe40000000f00 */
[----:B------:R5:W2:Y:S02]  /*8c70*/  MUFU.EX2 R197, R0 ;  /* 0x0000000000c57308 */ /* 0x000aa40000000800 */
[----:B-----5:R-:W-:Y:S01]  /*8c80*/  FFMA.FTZ R0, R210, UR9, -R2 ;  /* 0x00000009d2007c23 */ /* 0x020fe20008010802 */
[----:B--2---:R-:W-:-:S02]  /*8c90*/  F2FP.BF16.F32.PACK_AB R4, R197, R198 ;  /* 0x000000c6c504723e */ /* 0x004fc400000010ff */
[----:B------:R-:W-:-:S03]  /*8ca0*/  MOV R210, R169 ;  /* 0x000000a900d27202 */ /* 0x000fc60000000f00 */
[----:B------:R2:W-:Y:S02]  /*8cb0*/  MUFU.EX2 R196, R0 ;  /* 0x0000000000c47308 */ /* 0x0005e40000000800 */
[----:B--2---:R-:W-:Y:S01]  /*8cc0*/  FFMA.FTZ R0, R209, UR9, -R2 ;  /* 0x00000009d1007c23 */ /* 0x004fe20008010802 */
[----:B------:R-:W-:-:S05]  /*8cd0*/  MOV R209, R168 ;  /* 0x000000a800d17202 */ /* 0x000fca0000000f00 */
[----:B------:R2:W5:Y:S02]  /*8ce0*/  MUFU.EX2 R195, R0 ;  /* 0x0000000000c37308 */ /* 0x0005640000000800 */
[----:B--2---:R-:W-:Y:S01]  /*8cf0*/  FFMA.FTZ R0, R221, UR9, -R3 ;  /* 0x00000009dd007c23 */ /* 0x004fe20008010803 */
[----:B-----5:R-:W-:Y:S02]  /*8d00*/  F2FP.BF16.F32.PACK_AB R6, R195, R196 ;  /* 0x000000c4c306723e */ /* 0x020fe400000010ff */
[----:B------:R-:W-:-:S03]  /*8d10*/  MOV R221, R181 ;  /* 0x000000b500dd7202 */ /* 0x000fc60000000f00 */
[----:B------:R2:W-:Y:S02]  /*8d20*/  MUFU.EX2 R194, R0 ;  /* 0x0000000000c27308 */ /* 0x0005e40000000800 */
[----:B--2---:R-:W-:-:S06]  /*8d30*/  FFMA.FTZ R0, R23, UR9, -R3 ;  /* 0x0000000917007c23 */ /* 0x004fcc0008010803 */
[----:B------:R2:W5:Y:S02]  /*8d40*/  MUFU.EX2 R186, R0 ;  /* 0x0000000000ba7308 */ /* 0x0005640000000800 */
[----:B--2---:R-:W-:Y:S01]  /*8d50*/  FFMA.FTZ R0, R183, UR9, -R3 ;  /* 0x00000009b7007c23 */ /* 0x004fe20008010803 */
[----:B-----5:R-:W-:-:S05]  /*8d60*/  F2FP.BF16.F32.PACK_AB R5, R186, R194 ;  /* 0x000000c2ba05723e */ /* 0x020fca00000010ff */
[----:B------:R2:W-:Y:S02]  /*8d70*/  MUFU.EX2 R185, R0 ;  /* 0x0000000000b97308 */ /* 0x0005e40000000800 */
[----:B--2---:R-:W-:Y:S01]  /*8d80*/  FFMA.FTZ R0, R200, UR9, -R3 ;  /* 0x00000009c8007c23 */ /* 0x004fe20008010803 */
[----:B------:R-:W-:-:S05]  /*8d90*/  MOV R200, R158 ;  /* 0x0000009e00c87202 */ /* 0x000fca0000000f00 */
[----:B------:R2:W5:Y:S02]  /*8da0*/  MUFU.EX2 R184, R0 ;  /* 0x0000000000b87308 */ /* 0x0005640000000800 */
[----:B--2---:R-:W-:Y:S01]  /*8db0*/  FFMA.FTZ R0, R219, UR9, -R8 ;  /* 0x00000009db007c23 */ /* 0x004fe20008010808 */
[----:B------:R-:W-:Y:S02]  /*8dc0*/  MOV R219, R207 ;  /* 0x000000cf00db7202 */ /* 0x000fe40000000f00 */
[----:B------:R-:W-:-:S03]  /*8dd0*/  MOV R207, R193 ;  /* 0x000000c100cf7202 */ /* 0x000fc60000000f00 */
[----:B------:R2:W-:Y:S01]  /*8de0*/  MUFU.EX2 R193, R0 ;  /* 0x0000000000c17308 */ /* 0x0005e20000000800 */
[----:B-----5:R-:W-:-:S07]  /*8df0*/  F2FP.BF16.F32.PACK_AB R7, R184, R185 ;  /* 0x000000b9b807723e */ /* 0x020fce00000010ff */
[C---:B------:R-:W-:Y:S06]  /*8e00*/  HMMA.16816.F32.BF16 R180, R4.reuse, R12, R136 ;  /* 0x0000000c04b4723c */ /* 0x040fec0000041888 */
[----:B------:R-:W-:Y:S01]  /*8e10*/  HMMA.16816.F32.BF16 R168, R4, R38, R108 ;  /* 0x0000002604a8723c */ /* 0x000fe2000004186c */
[----:B--2---:R-:W-:Y:S01]  /*8e20*/  FFMA.FTZ R0, R236, UR9, -R9 ;  /* 0x00000009ec007c23 */ /* 0x004fe20008010809 */
[----:B------:R-:W-:-:S04]  /*8e30*/  MOV R236, R191 ;  /* 0x000000bf00ec7202 */ /* 0x000fc80000000f00 */
[C---:B------:R-:W-:Y:S01]  /*8e40*/  HMMA.16816.F32.BF16 R148, R4.reuse, R26, R100 ;  /* 0x0000001a0494723c */ /* 0x040fe20000041864 */
[----:B------:R2:W-:Y:S05]  /*8e50*/  MUFU.EX2 R191, R0 ;  /* 0x0000000000bf7308 */ /* 0x0005ea0000000800 */
[C---:B---3--:R-:W-:Y:S06]  /*8e60*/  HMMA.16816.F32.BF16 R144, R4.reuse, R40, R132 ;  /* 0x000000280490723c */ /* 0x048fec0000041884 */
[----:B------:R-:W-:Y:S01]  /*8e70*/  HMMA.16816.F32.BF16 R128, R4, R42, R128 ;  /* 0x0000002a0480723c */ /* 0x000fe20000041880 */
[----:B--2---:R-:W-:Y:S01]  /*8e80*/  FFMA.FTZ R0, R235, UR9, -R9 ;  /* 0x00000009eb007c23 */ /* 0x004fe20008010809 */
[----:B------:R-:W-:-:S04]  /*8e90*/  MOV R235, R192 ;  /* 0x000000c000eb7202 */ /* 0x000fc80000000f00 */
[C---:B------:R-:W-:Y:S01]  /*8ea0*/  HMMA.16816.F32.BF16 R136, R4.reuse, R14, R124 ;  /* 0x0000000e0488723c */ /* 0x040fe2000004187c */
[----:B------:R-:W-:Y:S01]  /*8eb0*/  LDSM.16.MT88.4 R124, [R224+0x9c00] ;  /* 0x009c0000e07c783b */ /* 0x000fe20000004200 */
[----:B------:R2:W3:Y:S04]  /*8ec0*/  MUFU.EX2 R192, R0 ;  /* 0x0000000000c07308 */ /* 0x0004e80000000800 */
[C---:B----4-:R-:W-:Y:S06]  /*8ed0*/  HMMA.16816.F32.BF16 R176, R4.reuse, R28, R120 ;  /* 0x0000001c04b0723c */ /* 0x050fec0000041878 */
[C---:B------:R-:W-:Y:S06]  /*8ee0*/  HMMA.16816.F32.BF16 R152, R4.reuse, R30, R116 ;  /* 0x0000001e0498723c */ /* 0x040fec0000041874 */
[----:B------:R-:W-:Y:S01]  /*8ef0*/  HMMA.16816.F32.BF16 R160, R4, R36, R112 ;  /* 0x0000002404a0723c */ /* 0x000fe20000041870 */
[----:B--2---:R-:W-:Y:S01]  /*8f00*/  FFMA.FTZ R0, R234, UR9, -R9 ;  /* 0x00000009ea007c23 */ /* 0x004fe20008010809 */
[----:B------:R-:W-:-:S02]  /*8f10*/  MOV R234, R207 ;  /* 0x000000cf00ea7202 */ /* 0x000fc40000000f00 */
[----:B------:R-:W-:Y:S01]  /*8f20*/  MOV R207, R164 ;  /* 0x000000a400cf7202 */ /* 0x000fe20000000f00 */
[----:B------:R2:W-:Y:S01]  /*8f30*/  MUFU.EX2 R190, R0 ;  /* 0x0000000000be7308 */ /* 0x0005e20000000800 */
[C---:B-1----:R-:W-:Y:S06]  /*8f40*/  HMMA.16816.F32.BF16 R108, R4.reuse, R32, R92 ;  /* 0x00000020046c723c */ /* 0x042fec000004185c */
[----:B------:R-:W-:Y:S01]  /*8f50*/  HMMA.16816.F32.BF16 R100, R4, R34, R76 ;  /* 0x000000220464723c */ /* 0x000fe2000004184c */
[----:B--2---:R-:W-:Y:S01]  /*8f60*/  FFMA.FTZ R0, R232, UR9, -R9 ;  /* 0x00000009e8007c23 */ /* 0x004fe20008010809 */
[----:B------:R-:W-:-:S02]  /*8f70*/  MOV R232, R206 ;  /* 0x000000ce00e87202 */ /* 0x000fc40000000f00 */
[----:B------:R-:W-:Y:S01]  /*8f80*/  MOV R206, R166 ;  /* 0x000000a600ce7202 */ /* 0x000fe20000000f00 */
[----:B------:R-:W1:Y:S01]  /*8f90*/  MUFU.EX2 R189, R0 ;  /* 0x0000000000bd7308 */ /* 0x000e620000000800 */
[----:B------:R-:W-:Y:S07]  /*8fa0*/  HMMA.16816.F32.BF16 R164, R4, R24, R104 ;  /* 0x0000001804a4723c */ /* 0x000fee0000041868 */
[----:B------:R-:W-:Y:S02]  /*8fb0*/  F2FP.BF16.F32.PACK_AB R4, R201, R199 ;  /* 0x000000c7c904723e */ /* 0x000fe400000010ff */
[----:B---3--:R-:W-:-:S02]  /*8fc0*/  F2FP.BF16.F32.PACK_AB R5, R192, R191 ;  /* 0x000000bfc005723e */ /* 0x008fc400000010ff */
[----:B------:R-:W-:Y:S02]  /*8fd0*/  F2FP.BF16.F32.PACK_AB R6, R193, R202 ;  /* 0x000000cac106723e */ /* 0x000fe400000010ff */
[----:B-1----:R-:W-:Y:S01]  /*8fe0*/  F2FP.BF16.F32.PACK_AB R7, R189, R190 ;  /* 0x000000bebd07723e */ /* 0x002fe200000010ff */
[----:B------:R-:W-:Y:S01]  /*8ff0*/  FFMA.FTZ R0, R239, UR9, -R8 ;  /* 0x00000009ef007c23 */ /* 0x000fe20008010808 */
[----:B------:R-:W-:-:S05]  /*9000*/  MOV R239, R173 ;  /* 0x000000ad00ef7202 */ /* 0x000fca0000000f00 */
[C---:B------:R-:W-:Y:S01]  /*9010*/  HMMA.16816.F32.BF16 R104, R4.reuse, R42, R80 ;  /* 0x0000002a0468723c */ /* 0x040fe20000041850 */
[----:B------:R1:W-:Y:S01]  /*9020*/  MUFU.EX2 R43, R0 ;  /* 0x00000000002b7308 */ /* 0x0003e20000000800 */
[----:B------:R-:W-:Y:S04]  /*9030*/  LDSM.16.MT88.4 R80, [R224+0xbc00] ;  /* 0x00bc0000e050783b */ /* 0x000fe80000004200 */
[C---:B------:R-:W-:Y:S06]  /*9040*/  HMMA.16816.F32.BF16 R116, R4.reuse, R40, R88 ;  /* 0x000000280474723c */ /* 0x040fec0000041858 */
[----:B------:R-:W-:Y:S01]  /*9050*/  HMMA.16816.F32.BF16 R64, R4, R28, R64 ;  /* 0x0000001c0440723c */ /* 0x000fe20000041840 */
[----:B-1----:R-:W-:Y:S01]  /*9060*/  FFMA.FTZ R0, R238, UR9, -R8 ;  /* 0x00000009ee007c23 */ /* 0x002fe20008010808 */
[----:B------:R-:W-:-:S04]  /*9070*/  MOV R238, R209 ;  /* 0x000000d100ee7202 */ /* 0x000fc80000000f00 */
[C---:B------:R-:W-:Y:S01]  /*9080*/  HMMA.16816.F32.BF16 R56, R4.reuse, R36, R56 ;  /* 0x000000240438723c */ /* 0x040fe20000041838 */
[----:B------:R-:W-:Y:S02]  /*9090*/  MOV R209, R210 ;  /* 0x000000d200d17202 */ /* 0x000fe40000000f00 */
[----:B------:R-:W-:Y:S02]  /*90a0*/  MOV R210, R213 ;  /* 0x000000d500d27202 */ /* 0x000fe40000000f00 */
[----:B------:R-:W-:Y:S01]  /*90b0*/  MOV R213, R215 ;  /* 0x000000d700d57202 */ /* 0x000fe20000000f00 */
[----:B------:R-:W-:Y:S01]  /*90c0*/  HMMA.16816.F32.BF16 R68, R4, R14, R68 ;  /* 0x0000000e0444723c */ /* 0x000fe20000041844 */
[----:B------:R-:W-:Y:S02]  /*90d0*/  MOV R215, R187 ;  /* 0x000000bb00d77202 */ /* 0x000fe40000000f00 */
[----:B------:R1:W2:Y:S01]  /*90e0*/  MUFU.EX2 R187, R0 ;  /* 0x0000000000bb7308 */ /* 0x0002a20000000800 */
[----:B------:R-:W-:-:S02]  /*90f0*/  MOV R37, R22 ;  /* 0x0000001600257202 */ /* 0x000fc40000000f00 */
[----:B------:R-:W-:Y:S01]  /*9100*/  HMMA.16816.F32.BF16 R52, R4, R24, R52 ;  /* 0x000000180434723c */ /* 0x000fe20000041834 */
[----:B------:R-:W-:-:S05]  /*9110*/  MOV R29, R209 ;  /* 0x000000d1001d7202 */ /* 0x000fca0000000f00 */
[C---:B------:R-:W-:Y:S06]  /*9120*/  HMMA.16816.F32.BF16 R84, R4.reuse, R32, R84 ;  /* 0x000000200454723c */ /* 0x040fec0000041854 */
[----:B------:R-:W-:Y:S01]  /*9130*/  HMMA.16816.F32.BF16 R132, R4, R12, R72 ;  /* 0x0000000c0484723c */ /* 0x000fe20000041848 */
[----:B-1----:R-:W-:Y:S01]  /*9140*/  FFMA.FTZ R0, R237, UR9, -R8 ;  /* 0x00000009ed007c23 */ /* 0x002fe20008010808 */
[----:B------:R-:W-:Y:S02]  /*9150*/  MOV R237, R141 ;  /* 0x0000008d00ed7202 */ /* 0x000fe40000000f00 */
[----:B------:R-:W-:-:S02]  /*9160*/  MOV R141, R142 ;  /* 0x0000008e008d7202 */ /* 0x000fc40000000f00 */
[C---:B------:R-:W-:Y:S01]  /*9170*/  HMMA.16816.F32.BF16 R60, R4.reuse, R30, R60 ;  /* 0x0000001e043c723c */ /* 0x040fe2000004183c */
[----:B------:R-:W-:Y:S02]  /*9180*/  MOV R142, R143 ;  /* 0x0000008f008e7202 */ /* 0x000fe40000000f00 */
[----:B------:R-:W-:Y:S02]  /*9190*/  MOV R143, R188 ;  /* 0x000000bc008f7202 */ /* 0x000fe40000000f00 */
[----:B------:R1:W-:Y:S01]  /*91a0*/  MUFU.EX2 R188, R0 ;  /* 0x0000000000bc7308 */ /* 0x0003e20000000800 */
[C---:B------:R-:W-:Y:S01]  /*91b0*/  HMMA.16816.F32.BF16 R48, R4.reuse, R38, R48 ;  /* 0x000000260430723c */ /* 0x040fe20000041830 */
[----:B------:R-:W-:Y:S02]  /*91c0*/  MOV R31, R141 ;  /* 0x0000008d001f7202 */ /* 0x000fe40000000f00 */
[----:B------:R-:W-:Y:S02]  /*91d0*/  MOV R30, R142 ;  /* 0x0000008e001e7202 */ /* 0x000fe40000000f00 */
[----:B------:R-:W-:Y:S01]  /*91e0*/  MOV R209, R143 ;  /* 0x0000008f00d17202 */ /* 0x000fe20000000f00 */
[C---:B------:R-:W-:Y:S06]  /*91f0*/  HMMA.16816.F32.BF16 R44, R4.reuse, R26, R44 ;  /* 0x0000001a042c723c */ /* 0x040fec000004182c */
[----:B------:R-:W-:Y:S01]  /*9200*/  HMMA.16816.F32.BF16 R32, R4, R34, R96 ;  /* 0x000000220420723c */ /* 0x000fe20000041860 */
[----:B------:R-:W3:Y:S01]  /*9210*/  LDSM.16.MT88.4 R4, [R226+0xbc00] ;  /* 0x00bc0000e204783b */ /* 0x000ee20000004200 */
[----:B-1----:R-:W-:Y:S01]  /*9220*/  FFMA.FTZ R0, R217, UR9, -R2 ;  /* 0x00000009d9007c23 */ /* 0x002fe20008010802 */
[----:B------:R-:W-:-:S04]  /*9230*/  MOV R217, R174 ;  /* 0x000000ae00d97202 */ /* 0x000fc80000000f00 */
[----:B--2---:R-:W-:Y:S01]  /*9240*/  F2FP.BF16.F32.PACK_AB R96, R187, R43 ;  /* 0x0000002bbb60723e */ /* 0x004fe200000010ff */
[----:B------:R1:W-:Y:S02]  /*9250*/  MUFU.EX2 R42, R0 ;  /* 0x00000000002a7308 */ /* 0x0003e40000000800 */
[--C-:B-1----:R-:W-:Y:S01]  /*9260*/  FFMA.FTZ R0, R218, UR9, -R2.reuse ;  /* 0x00000009da007c23 */ /* 0x102fe20008010802 */
[----:B------:R-:W-:Y:S02]  /*9270*/  MOV R218, R175 ;  /* 0x000000af00da7202 */ /* 0x000fe40000000f00 */
[----:B------:R-:W-:Y:S03]  /*9280*/  LDSM.16.MT88.4 R172, [R226+0xac00] ;  /* 0x00ac0000e2ac783b */ /* 0x000fe60000004200 */
[----:B------:R1:W2:Y:S02]  /*9290*/  MUFU.EX2 R41, R0 ;  /* 0x0000000000297308 */ /* 0x0002a40000000800 */
[----:B-1----:R-:W-:Y:S01]  /*92a0*/  FFMA.FTZ R0, R220, UR9, -R2 ;  /* 0x00000009dc007c23 */ /* 0x002fe20008010802 */
[----:B------:R-:W-:-:S02]  /*92b0*/  MOV R220, R221 ;  /* 0x000000dd00dc7202 */ /* 0x000fc40000000f00 */
[----:B--2---:R-:W-:-:S03]  /*92c0*/  F2FP.BF16.F32.PACK_AB R92, R41, R42 ;  /* 0x0000002a295c723e */ /* 0x004fc600000010ff */
[----:B------:R1:W-:Y:S01]  /*92d0*/  MUFU.EX2 R40, R0 ;  /* 0x0000000000287308 */ /* 0x0003e20000000800 */
[----:B------:R-:W-:Y:S01]  /*92e0*/  MOV R221, R156 ;  /* 0x0000009c00dd7202 */ /* 0x000fe20000000f00 */
[----:B-1----:R-:W-:Y:S01]  /*92f0*/  FFMA.FTZ R0, R222, UR9, -R2 ;  /* 0x00000009de007c23 */ /* 0x002fe20008010802 */
[----:B------:R-:W-:Y:S02]  /*9300*/  MOV R222, R213 ;  /* 0x000000d500de7202 */ /* 0x000fe40000000f00 */
[----:B------:R-:W-:-:S03]  /*9310*/  MOV R2, R210 ;  /* 0x000000d200027202 */ /* 0x000fc60000000f00 */
[----:B------:R1:W2:Y:S01]  /*9320*/  MUFU.EX2 R28, R0 ;  /* 0x00000000001c7308 */ /* 0x0002a20000000800 */
[----:B------:R-:W-:Y:S02]  /*9330*/  MOV R210, R157 ;  /* 0x0000009d00d27202 */ /* 0x000fe40000000f00 */
[----:B------:R-:W-:Y:S01]  /*9340*/  MOV R213, R140 ;  /* 0x0000008c00d57202 */ /* 0x000fe20000000f00 */
[----:B------:R-:W-:Y:S01]  /*9350*/  FFMA.FTZ R2, R2, R16, R223 ;  /* 0x0000001002027223 */ /* 0x000fe200000100df */
[----:B------:R-:W4:Y:S01]  /*9360*/  LDSM.16.MT88.4 R140, [R226+0x9c00] ;  /* 0x009c0000e28c783b */ /* 0x000f220000004200 */
[----:B-1----:R-:W-:Y:S01]  /*9370*/  FFMA.FTZ R0, R246, UR9, -R3 ;  /* 0x00000009f6007c23 */ /* 0x002fe20008010803 */
[----:B------:R-:W-:Y:S02]  /*9380*/  MOV R246, R159 ;  /* 0x0000009f00f67202 */ /* 0x000fe40000000f00 */
[----:B--2---:R-:W-:Y:S01]  /*9390*/  F2FP.BF16.F32.PACK_AB R94, R28, R40 ;  /* 0x000000281c5e723e */ /* 0x004fe200000010ff */
[----:B------:R1:W-:Y:S01]  /*93a0*/  MUFU.EX2 R23, R0 ;  /* 0x0000000000177308 */ /* 0x0003e20000000800 */
[----:B------:R-:W2:Y:S01]  /*93b0*/  LDSM.16.MT88.4 R156, [R224+0xac00] ;  /* 0x00ac0000e09c783b */ /* 0x000ea20000004200 */
[----:B------:R-:W-:-:S04]  /*93c0*/  FFMA.FTZ R11, R246, R11, R37 ;  /* 0x0000000bf60b7223 */ /* 0x000fc80000010025 */
[----:B------:R-:W-:Y:S01]  /*93d0*/  FADD.FTZ R16, R29, R11 ;  /* 0x0000000b1d107221 */ /* 0x000fe20000010000 */
[----:B-1----:R-:W-:-:S04]  /*93e0*/  FFMA.FTZ R0, R245, UR9, -R3 ;  /* 0x00000009f5007c23 */ /* 0x002fc80008010803 */
[----:B------:R1:W5:Y:S02]  /*93f0*/  MUFU.EX2 R22, R0 ;  /* 0x0000000000167308 */ /* 0x0003640000000800 */
[----:B-1----:R-:W-:Y:S01]  /*9400*/  FFMA.FTZ R0, R248, UR9, -R3 ;  /* 0x00000009f8007c23 */ /* 0x002fe20008010803 */
[----:B-----5:R-:W-:-:S05]  /*9410*/  F2FP.BF16.F32.PACK_AB R93, R22, R23 ;  /* 0x00000017165d723e */ /* 0x020fca00000010ff */
[----:B------:R1:W-:Y:S02]  /*9420*/  MUFU.EX2 R15, R0 ;  /* 0x00000000000f7308 */ /* 0x0003e40000000800 */
[----:B-1----:R-:W-:Y:S01]  /*9430*/  FFMA.FTZ R0, R247, UR9, -R3 ;  /* 0x00000009f7007c23 */ /* 0x002fe20008010803 */
[----:B------:R-:W-:Y:S01]  /*9440*/  FFMA.FTZ R3, R222, R17, R233 ;  /* 0x00000011de037223 */ /* 0x000fe200000100e9 */
[----:B------:R-:W-:-:S04]  /*9450*/  MOV R17, R207 ;  /* 0x000000cf00117202 */ /* 0x000fc80000000f00 */
[----:B------:R1:W5:Y:S01]  /*9460*/  MUFU.EX2 R14, R0 ;  /* 0x00000000000e7308 */ /* 0x0003620000000800 */
[----:B------:R-:W-:Y:S01]  /*9470*/  ISETP.GE.AND P0, PT, R17, 0x3, PT ;  /* 0x000000031100780c */ /* 0x000fe20003f06270 */
[----:B-1----:R-:W-:Y:S01]  /*9480*/  FFMA.FTZ R0, R243, UR9, -R8 ;  /* 0x00000009f3007c23 */ /* 0x002fe20008010808 */
[----:B-----5:R-:W-:-:S05]  /*9490*/  F2FP.BF16.F32.PACK_AB R95, R14, R15 ;  /* 0x0000000f0e5f723e */ /* 0x020fca00000010ff */
[----:B------:R1:W5:Y:S02]  /*94a0*/  MUFU.EX2 R24, R0 ;  /* 0x0000000000187308 */ /* 0x0003640000000800 */
[C---:B---3--:R-:W-:Y:S06]  /*94b0*/  HMMA.16816.F32.BF16 R88, R92.reuse, R4, R108 ;  /* 0x000000045c58723c */ /* 0x048fec000004186c */
[C---:B------:R-:W-:Y:S06]  /*94c0*/  HMMA.16816.F32.BF16 R120, R92.reuse, R126, R128 ;  /* 0x0000007e5c78723c */ /* 0x040fec0000041880 */
[----:B----4-:R-:W-:Y:S01]  /*94d0*/  HMMA.16816.F32.BF16 R128, R92, R140, R180 ;  /* 0x0000008c5c80723c */ /* 0x010fe200000418b4 */
[----:B-1----:R-:W-:Y:S01]  /*94e0*/  FFMA.FTZ R0, R244, UR9, -R9 ;  /* 0x00000009f4007c23 */ /* 0x002fe20008010809 */
[----:B-----5:R-:W-:-:S03]  /*94f0*/  F2FP.BF16.F32.PACK_AB R98, R24, R188 ;  /* 0x000000bc1862723e */ /* 0x020fc600000010ff */
[----:B------:R1:W-:Y:S01]  /*9500*/  MUFU.EX2 R8, R0 ;  /* 0x0000000000087308 */ /* 0x0003e20000000800 */
[C---:B------:R-:W-:Y:S06]  /*9510*/  HMMA.16816.F32.BF16 R136, R92.reuse, R142, R136 ;  /* 0x0000008e5c88723c */ /* 0x040fec0000041888 */
[C---:B------:R-:W-:Y:S06]  /*9520*/  HMMA.16816.F32.BF16 R112, R92.reuse, R124, R144 ;  /* 0x0000007c5c70723c */ /* 0x040fec0000041890 */
[----:B------:R-:W-:Y:S01]  /*9530*/  HMMA.16816.F32.BF16 R72, R92, R80, R164 ;  /* 0x000000505c48723c */ /* 0x000fe200000418a4 */
[----:B-1----:R-:W-:-:S05]  /*9540*/  FFMA.FTZ R0, R242, UR9, -R9 ;  /* 0x00000009f2007c23 */ /* 0x002fca0008010809 */
[C---:B------:R-:W-:Y:S01]  /*9550*/  HMMA.16816.F32.BF16 R76, R92.reuse, R82, R148 ;  /* 0x000000525c4c723c */ /* 0x040fe20000041894 */
[----:B------:R1:W3:Y:S05]  /*9560*/  MUFU.EX2 R12, R0 ;  /* 0x00000000000c7308 */ /* 0x0002ea0000000800 */
[C---:B--2---:R-:W-:Y:S06]  /*9570*/  HMMA.16816.F32.BF16 R144, R92.reuse, R156, R176 ;  /* 0x0000009c5c90723c */ /* 0x044fec00000418b0 */
[C---:B------:R-:W-:Y:S06]  /*9580*/  HMMA.16816.F32.BF16 R152, R92.reuse, R158, R152 ;  /* 0x0000009e5c98723c */ /* 0x040fec0000041898 */
[----:B------:R-:W-:Y:S01]  /*9590*/  HMMA.16816.F32.BF16 R160, R92, R172, R160 ;  /* 0x000000ac5ca0723c */ /* 0x000fe200000418a0 */
[----:B-1----:R-:W-:Y:S01]  /*95a0*/  FFMA.FTZ R0, R241, UR9, -R9 ;  /* 0x00000009f1007c23 */ /* 0x002fe20008010809 */
[----:B---3--:R-:W-:-:S03]  /*95b0*/  F2FP.BF16.F32.PACK_AB R97, R12, R8 ;  /* 0x000000080c61723e */ /* 0x008fc600000010ff */
[----:B------:R1:W-:Y:S01]  /*95c0*/  MUFU.EX2 R13, R0 ;  /* 0x00000000000d7308 */ /* 0x0003e20000000800 */
[C---:B------:R-:W-:Y:S06]  /*95d0*/  HMMA.16816.F32.BF16 R168, R92.reuse, R174, R168 ;  /* 0x000000ae5ca8723c */ /* 0x040fec00000418a8 */
[----:B------:R-:W-:Y:S07]  /*95e0*/  HMMA.16816.F32.BF16 R92, R92, R6, R100 ;  /* 0x000000065c5c723c */ /* 0x000fee0000041864 */
[----:B------:R-:W-:-:S02]  /*95f0*/  MOV R103, R206 ;  /* 0x000000ce00677202 */ /* 0x000fc40000000f00 */
[----:B------:R-:W-:Y:S01]  /*9600*/  MOV R101, R231 ;  /* 0x000000e700657202 */ /* 0x000fe20000000f00 */
[----:B-1----:R-:W-:Y:S01]  /*9610*/  FFMA.FTZ R0, R240, UR9, -R9 ;  /* 0x00000009f0007c23 */ /* 0x002fe20008010809 */
[----:B------:R-:W-:-:S03]  /*9620*/  MOV R102, R252 ;  /* 0x000000fc00667202 */ /* 0x000fc60000000f00 */
[----:B------:R1:W2:Y:S02]  /*9630*/  MUFU.EX2 R9, R0 ;  /* 0x0000000000097308 */ /* 0x0002a40000000800 */
[----:B-1----:R-:W-:Y:S01]  /*9640*/  FFMA.FTZ R0, R31, R10, R30 ;  /* 0x0000000a1f007223 */ /* 0x002fe2000001001e */
[----:B--2---:R-:W-:Y:S01]  /*9650*/  F2FP.BF16.F32.PACK_AB R99, R9, R13 ;  /* 0x0000000d0963723e */ /* 0x004fe200000010ff */
[----:B------:R-:W-:Y:S02]  /*9660*/  FADD.FTZ R10, R217, R2 ;  /* 0x00000002d90a7221 */ /* 0x000fe40000010000 */
[----:B------:R-:W-:Y:S01]  /*9670*/  FADD.FTZ R11, R220, R0 ;  /* 0x00000000dc0b7221 */ /* 0x000fe20000010000 */
[----:B------:R-:W-:Y:S01]  /*9680*/  FADD.FTZ R0, R218, R3 ;  /* 0x00000003da007221 */ /* 0x000fe20000010000 */
[----:B------:R-:W-:Y:S02]  /*9690*/  FADD.FTZ R3, R237, R16 ;  /* 0x00000010ed037221 */ /* 0x000fe40000010000 */
[----:B------:R-:W-:Y:S01]  /*96a0*/  FADD.FTZ R2, R238, R11 ;  /* 0x0000000bee027221 */ /* 0x000fe20000010000 */
[----:B------:R-:W-:Y:S01]  /*96b0*/  FADD.FTZ R0, R239, R0 ;  /* 0x00000000ef007221 */ /* 0x000fe20000010000 */
[----:B------:R-:W-:Y:S01]  /*96c0*/  HMMA.16816.F32.BF16 R84, R96, R4, R84 ;  /* 0x000000046054723c */ /* 0x000fe20000041854 */
[----:B------:R-:W-:Y:S01]  /*96d0*/  FADD.FTZ R3, R234, R3 ;  /* 0x00000003ea037221 */ /* 0x000fe20000010000 */
[----:B------:R-:W-:Y:S01]  /*96e0*/  FADD.FTZ R2, R235, R2 ;  /* 0x00000002eb027221 */ /* 0x000fe20000010000 */
[----:B------:R-:W-:-:S02]  /*96f0*/  FADD.FTZ R0, R236, R0 ;  /* 0x00000000ec007221 */ /* 0x000fc40000010000 */
        /* <DEDUP_REMOVED lines=50> */
[----:B------:R-:W-:-:S03]  /*9a20*/  FADD.FTZ R4, R24, R4 ;  /* 0x0000000418047221 */ /* 0x000fc60000010000 */
        /* <DEDUP_REMOVED lines=10> */
[----:B------:R-:W-:Y:S01]  /*9ad0*/  HMMA.16816.F32.BF16 R156, R96, R158, R60 ;  /* 0x0000009e609c723c */ /* 0x000fe2000004183c */
[----:B------:R-:W-:-:S05]  /*9ae0*/  MOV R104, R211 ;  /* 0x000000d300687202 */ /* 0x000fca0000000f00 */
[C---:B------:R-:W-:Y:S06]  /*9af0*/  HMMA.16816.F32.BF16 R172, R96.reuse, R174, R48 ;  /* 0x000000ae60ac723c */ /* 0x040fec0000041830 */
[C---:B------:R-:W-:Y:S06]  /*9b00*/  HMMA.16816.F32.BF16 R80, R96.reuse, R82, R44 ;  /* 0x000000526050723c */ /* 0x040fec000004182c */
[----:B------:R-:W-:Y:S01]  /*9b10*/  HMMA.16816.F32.BF16 R96, R96, R6, R32 ;  /* 0x000000066060723c */ /* 0x000fe20000041820 */
[----:B------:R-:W-:-:S08]  /*9b20*/  NOP ;  /* 0x0000000000007918 */ /* 0x000fd00000000000 */
[----:B-1----:R-:W-:-:S15]  /*9b30*/  @!P0 BRA `(.L_x_444) ;  /* 0x0000004400cc8947 */ /* 0x002fde0003800000 */
[----:B------:R-:W2:Y:S01]  /*9b40*/  LDL.LU R216, [R1+0x10] ;  /* 0x0000100001d87983 */ /* 0x000ea20000300800 */
[----:B------:R-:W-:Y:S01]  /*9b50*/  VIADD R2, R17, 0xfffffffd ;  /* 0xfffffffd11027836 */ /* 0x000fe20000000000 */
[----:B------:R-:W-:-:S04]  /*9b60*/  DEPBAR.LE SB0, 0x0 ;  /* 0x000080000000791a */ /* 0x000fc80000000000 */
[----:B------:R-:W3:Y:S04]  /*9b70*/  LDL.LU R207, [R1+0x14] ;  /* 0x0000140001cf7983 */ /* 0x000ee80000300800 */
[----:B------:R-:W4:Y:S04]  /*9b80*/  LDL.64 R212, [R1+0x78] ;  /* 0x0000780001d47983 */ /* 0x000f280000100a00 */
[----:B------:R-:W5:Y:S04]  /*9b90*/  LDL.64 R214, [R1+0x20] ;  /* 0x0000200001d67983 */ /* 0x000f680000100a00 */
[----:B------:R-:W5:Y:S04]  /*9ba0*/  LDL R206, [R1+0x48] ;  /* 0x0000480001ce7983 */ /* 0x000f680000100800 */
[----:B------:R-:W5:Y:S01]  /*9bb0*/  LDL R211, [R1+0x58] ;  /* 0x0000580001d37983 */ /* 0x000f620000100800 */
[----:B------:R-:W-:-:S03]  /*9bc0*/  SHF.R.S32.HI R0, RZ, 0x1f, R2 ;  /* 0x0000001fff007819 */ /* 0x000fc60000011402 */
[----:B------:R3:W-:Y:S01]  /*9bd0*/  STL [R1+0x8], R2 ;  /* 0x0000080201007387 */ /* 0x0007e20000100800 */
[----:B------:R-:W-:Y:S01]  /*9be0*/  BAR.SYNC.DEFER_BLOCKING 0x0 ;  /* 0x0000000000007b1d */ /* 0x000fe20000010000 */
[-C--:B--2---:R-:W-:Y:S02]  /*9bf0*/  IMAD R0, R0, R216.reuse, RZ ;  /* 0x000000d800007224 */ /* 0x084fe400078e02ff */
[----:B------:R-:W-:-:S04]  /*9c00*/  IMAD.WIDE.U32 R4, R2, R216, RZ ;  /* 0x000000d802047225 */ /* 0x000fc800078e00ff */
[----:B---3--:R-:W-:-:S04]  /*9c10*/  IMAD R2, R2, R207, R0 ;  /* 0x000000cf02027224 */ /* 0x008fc800078e0200 */
[----:B------:R-:W-:Y:S01]  /*9c20*/  IMAD.IADD R3, R5, 0x1, R2 ;  /* 0x0000000105037824 */ /* 0x000fe200078e0202 */
[----:B----4-:R-:W-:-:S04]  /*9c30*/  LEA R0, P0, R4, R212, 0x6 ;  /* 0x000000d404007211 */ /* 0x010fc800078030ff */
[----:B------:R-:W-:Y:S02]  /*9c40*/  LEA R2, P1, R0, UR6, 0x1 ;  /* 0x0000000600027c11 */ /* 0x000fe4000f8208ff */
[----:B-----5:R-:W-:Y:S02]  /*9c50*/  LEA.HI.X R3, R4, R215, R3, 0x6, P0 ;  /* 0x000000d704037211 */ /* 0x020fe400000f3403 */
[----:B------:R-:W-:Y:S02]  /*9c60*/  IADD3 R4, P0, R206, R2, RZ ;  /* 0x00000002ce047210 */ /* 0x000fe40007f1e0ff */
[----:B------:R-:W-:-:S05]  /*9c70*/  LEA.HI.X R3, R0, UR7, R3, 0x1, P1 ;  /* 0x0000000700037c11 */ /* 0x000fca00088f0c03 */
[----:B------:R-:W-:Y:S01]  /*9c80*/  IMAD.X R5, R211, 0x1, R3, P0 ;  /* 0x00000001d3057824 */ /* 0x000fe200000e0603 */
        /* <DEDUP_REMOVED lines=11> */
[----:B------:R-:W2:Y:S04]  /*9d40*/  LDSM.16.M88.4 R40, [R228] ;  /* 0x00000000e428783b */ /* 0x000ea80000000200 */
[----:B------:R-:W4:Y:S04]  /*9d50*/  LDSM.16.M88.4 R44, [R225+0x6400] ;  /* 0x00640000e12c783b */ /* 0x000f280000000200 */
[----:B------:R-:W-:Y:S04]  /*9d60*/  LDSM.16.M88.4 R48, [R227+0x6000] ;  /* 0x00600000e330783b */ /* 0x000fe80000000200 */
[----:B------:R-:W5:Y:S04]  /*9d70*/  LDSM.16.M88.4 R28, [R229+0x1000] ;  /* 0x00100000e51c783b */ /* 0x000f680000000200 */
[----:B------:R-:W5:Y:S04]  /*9d80*/  LDSM.16.M88.4 R32, [R229] ;  /* 0x00000000e520783b */ /* 0x000f680000000200 */
[----:B------:R-:W5:Y:S04]  /*9d90*/  LDSM.16.M88.4 R56, [R227+0x6400] ;  /* 0x00640000e338783b */ /* 0x000f680000000200 */
[----:B------:R-:W-:Y:S04]  /*9da0*/  LDSM.16.M88.4 R12, [R228+0x3000] ;  /* 0x00300000e40c783b */ /* 0x000fe80000000200 */
[----:B------:R-:W5:Y:S04]  /*9db0*/  LDSM.16.M88.4 R52, [R225+0x7000] ;  /* 0x00700000e134783b */ /* 0x000f680000000200 */
[----:B------:R-:W5:Y:S01]  /*9dc0*/  LDSM.16.M88.4 R24, [R228+0x2000] ;  /* 0x00200000e418783b */ /* 0x000f620000000200 */
[-C--:B---3--:R-:W-:Y:S03]  /*9dd0*/  HMMA.16816.F32.BF16 R100, R36, R8.reuse, RZ ;  /* 0x000000082464723c */ /* 0x088fe600000418ff */
[----:B------:R-:W3:Y:S01]  /*9de0*/  LDSM.16.M88.4 R60, [R225+0x7400] ;  /* 0x00740000e13c783b */ /* 0x000ee20000000200 */
[----:B-1----:R-:W1:Y:S02]  /*9df0*/  S2R R3, SR_TID.X ;  /* 0x0000000000037919 */ /* 0x002e640000002100 */
[----:B--2---:R-:W-:Y:S01]  /*9e00*/  HMMA.16816.F32.BF16 R4, R40, R8, RZ ;  /* 0x000000082804723c */ /* 0x004fe200000418ff */
[----:B------:R-:W0:Y:S05]  /*9e10*/  LDGDEPBAR ;  /* 0x00000000000079af */ /* 0x000e2a0000000000 */
[-C--:B------:R-:W-:Y:S06]  /*9e20*/  HMMA.16816.F32.BF16 R64, R36, R10.reuse, RZ ;  /* 0x0000000a2440723c */ /* 0x080fec00000418ff */
[----:B------:R-:W-:Y:S06]  /*9e30*/  HMMA.16816.F32.BF16 R8, R40, R10, RZ ;  /* 0x0000000a2808723c */ /* 0x000fec00000418ff */
[-C--:B----4-:R-:W-:Y:S06]  /*9e40*/  HMMA.16816.F32.BF16 R180, R36, R44.reuse, RZ ;  /* 0x0000002c24b4723c */ /* 0x090fec00000418ff */
[----:B------:R-:W-:Y:S06]  /*9e50*/  HMMA.16816.F32.BF16 R184, R40, R44, RZ ;  /* 0x0000002c28b8723c */ /* 0x000fec00000418ff */
[----:B------:R-:W-:Y:S01]  /*9e60*/  HMMA.16816.F32.BF16 R176, R36, R46, RZ ;  /* 0x0000002e24b0723c */ /* 0x000fe200000418ff */
[----:B-1----:R-:W-:-:S05]  /*9e70*/  IMAD.SHL.U32 R3, R3, 0x2, RZ ;  /* 0x0000000203037824 */ /* 0x002fca00078e00ff */
[----:B------:R-:W-:Y:S01]  /*9e80*/  HMMA.16816.F32.BF16 R108, R40, R46, RZ ;  /* 0x0000002e286c723c */ /* 0x000fe200000418ff */
[----:B------:R-:W-:Y:S01]  /*9e90*/  LDSM.16.M88.4 R44, [R227+0x7000] ;  /* 0x00700000e32c783b */ /* 0x000fe20000000200 */
[----:B------:R-:W-:-:S04]  /*9ea0*/  LOP3.LUT R3, R3, 0x6, RZ, 0xc0, !PT ;  /* 0x0000000603037812 */ /* 0x000fc800078ec0ff */
[-C--:B-----5:R-:W-:Y:S06]  /*9eb0*/  HMMA.16816.F32.BF16 R104, R28, R48.reuse, R100 ;  /* 0x000000301c68723c */ /* 0x0a0fec0000041864 */
[----:B------:R-:W-:Y:S01]  /*9ec0*/  HMMA.16816.F32.BF16 R192, R32, R48, R4 ;  /* 0x0000003020c0723c */ /* 0x000fe20000041804 */
[----:B------:R-:W1:Y:S05]  /*9ed0*/  LDSM.16.M88.4 R4, [R229+0x3000] ;  /* 0x00300000e504783b */ /* 0x000e6a0000000200 */
[-C--:B------:R-:W-:Y:S01]  /*9ee0*/  HMMA.16816.F32.BF16 R100, R28, R50.reuse, R64 ;  /* 0x000000321c64723c */ /* 0x080fe20000041840 */
[----:B------:R-:W-:Y:S05]  /*9ef0*/  LDSM.16.M88.4 R64, [R227+0x7400] ;  /* 0x00740000e340783b */ /* 0x000fea0000000200 */
[----:B------:R-:W-:Y:S01]  /*9f00*/  HMMA.16816.F32.BF16 R48, R32, R50, R8 ;  /* 0x000000322030723c */ /* 0x000fe20000041808 */
[----:B------:R-:W2:Y:S05]  /*9f10*/  LDSM.16.M88.4 R8, [R229+0x2000] ;  /* 0x00200000e508783b */ /* 0x000eaa0000000200 */
[-C--:B------:R-:W-:Y:S06]  /*9f20*/  HMMA.16816.F32.BF16 R196, R28, R56.reuse, R180 ;  /* 0x000000381cc4723c */ /* 0x080fec00000418b4 */
[----:B------:R-:W-:Y:S06]  /*9f30*/  HMMA.16816.F32.BF16 R188, R32, R56, R184 ;  /* 0x0000003820bc723c */ /* 0x000fec00000418b8 */
[-C--:B------:R-:W-:Y:S01]  /*9f40*/  HMMA.16816.F32.BF16 R204, R28, R58.reuse, R176 ;  /* 0x0000003a1ccc723c */ /* 0x080fe200000418b0 */
[----:B------:R-:W4:Y:S05]  /*9f50*/  LDSM.16.M88.4 R176, [R225+0x6c00] ;  /* 0x006c0000e1b0783b */ /* 0x000f2a0000000200 */
[----:B------:R-:W-:Y:S01]  /*9f60*/  HMMA.16816.F32.BF16 R200, R32, R58, R108 ;  /* 0x0000003a20c8723c */ /* 0x000fe2000004186c */
[----:B------:R-:W-:Y:S05]  /*9f70*/  LDSM.16.M88.4 R108, [R225+0x8000] ;  /* 0x00800000e16c783b */ /* 0x000fea0000000200 */
[C---:B------:R-:W-:Y:S06]  /*9f80*/  HMMA.16816.F32.BF16 R56, R12.reuse, R52, R104 ;  /* 0x000000340c38723c */ /* 0x040fec0000041868 */
[-C--:B------:R-:W-:Y:S06]  /*9f90*/  HMMA.16816.F32.BF16 R180, R12, R54.reuse, R100 ;  /* 0x000000360cb4723c */ /* 0x080fec0000041864 */
[C---:B------:R-:W-:Y:S06]  /*9fa0*/  HMMA.16816.F32.BF16 R100, R24.reuse, R54, R48 ;  /* 0x000000361864723c */ /* 0x040fec0000041830 */
[----:B------:R-:W-:Y:S01]  /*9fb0*/  HMMA.16816.F32.BF16 R184, R24, R52, R192 ;  /* 0x0000003418b8723c */ /* 0x000fe200000418c0 */
[----:B------:R-:W-:Y:S05]  /*9fc0*/  LDSM.16.M88.4 R52, [R228+0x5000] ;  /* 0x00500000e434783b */ /* 0x000fea0000000200 */
[----:B---3--:R-:W-:Y:S06]  /*9fd0*/  HMMA.16816.F32.BF16 R104, R12, R60, R196 ;  /* 0x0000003c0c68723c */ /* 0x008fec00000418c4 */
[----:B-1----:R-:W-:Y:S01]  /*9fe0*/  HMMA.16816.F32.BF16 R192, R4, R44, R56 ;  /* 0x0000002c04c0723c */ /* 0x002fe20000041838 */
[----:B------:R-:W1:Y:S05]  /*9ff0*/  LDSM.16.M88.4 R56, [R228+0x4000] ;  /* 0x00400000e438783b */ /* 0x000e6a0000000200 */
[----:B------:R-:W-:Y:S06]  /*a000*/  HMMA.16816.F32.BF16 R216, R24, R62, R200 ;  /* 0x0000003e18d8723c */ /* 0x000fec00000418c8 */
[-C--:B------:R-:W-:Y:S01]  /*a010*/  HMMA.16816.F32.BF16 R208, R4, R46.reuse, R180 ;  /* 0x0000002e04d0723c */ /* 0x080fe200000418b4 */
[----:B------:R-:W3:Y:S05]  /*a020*/  LDSM.16.M88.4 R180, [R225+0x8400] ;  /* 0x00840000e1b4783b */ /* 0x000eea0000000200 */
[----:B--2---:R-:W-:Y:S01]  /*a030*/  HMMA.16816.F32.BF16 R200, R8, R46, R100 ;  /* 0x0000002e08c8723c */ /* 0x004fe20000041864 */
[----:B------:R-:W2:Y:S05]  /*a040*/  LDSM.16.M88.4 R100, [R227+0x6c00] ;  /* 0x006c0000e364783b */ /* 0x000eaa0000000200 */
[----:B------:R-:W-:Y:S06]  /*a050*/  HMMA.16816.F32.BF16 R48, R24, R60, R188 ;  /* 0x0000003c1830723c */ /* 0x000fec00000418bc */
[----:B------:R-:W-:Y:S01]  /*a060*/  HMMA.16816.F32.BF16 R220, R12, R62, R204 ;  /* 0x0000003e0cdc723c */ /* 0x000fe200000418cc */
[----:B------:R-:W5:Y:S05]  /*a070*/  LDSM.16.M88.4 R60, [R225+0x6800] ;  /* 0x00680000e13c783b */ /* 0x000f6a0000000200 */
[----:B------:R-:W-:Y:S01]  /*a080*/  HMMA.16816.F32.BF16 R204, R8, R44, R184 ;  /* 0x0000002c08cc723c */ /* 0x000fe200000418b8 */
[----:B------:R-:W-:Y:S05]  /*a090*/  LDSM.16.M88.4 R44, [R229+0x5000] ;  /* 0x00500000e52c783b */ /* 0x000fea0000000200 */
[----:B------:R-:W-:Y:S01]  /*a0a0*/  HMMA.16816.F32.BF16 R188, R4, R64, R104 ;  /* 0x0000004004bc723c */ /* 0x000fe20000041868 */
[----:B------:R-:W-:Y:S05]  /*a0b0*/  LDSM.16.M88.4 R104, [R227+0x8000] ;  /* 0x00800000e368783b */ /* 0x000fea0000000200 */
[----:B----4-:R-:W-:Y:S06]  /*a0c0*/  HMMA.16816.F32.BF16 R184, R36, R176, RZ ;  /* 0x000000b024b8723c */ /* 0x010fec00000418ff */
[----:B------:R-:W-:Y:S06]  /*a0d0*/  HMMA.16816.F32.BF16 R232, R4, R66, R220 ;  /* 0x0000004204e8723c */ /* 0x000fec00000418dc */
[----:B-1----:R-:W-:Y:S06]  /*a0e0*/  HMMA.16816.F32.BF16 R220, R56, R110, R200 ;  /* 0x0000006e38dc723c */ /* 0x002fec00000418c8 */
[-C--:B------:R-:W-:Y:S06]  /*a0f0*/  HMMA.16816.F32.BF16 R212, R52, R108.reuse, R192 ;  /* 0x0000006c34d4723c */ /* 0x080fec00000418c0 */
[----:B------:R-:W-:Y:S06]  /*a100*/  HMMA.16816.F32.BF16 R204, R56, R108, R204 ;  /* 0x0000006c38cc723c */ /* 0x000fec00000418cc */
[C---:B------:R-:W-:Y:S06]  /*a110*/  HMMA.16816.F32.BF16 R240, R52.reuse, R110, R208 ;  /* 0x0000006e34f0723c */ /* 0x040fec00000418d0 */
[----:B---3--:R-:W-:Y:S06]  /*a120*/  HMMA.16816.F32.BF16 R248, R52, R180, R188 ;  /* 0x000000b434f8723c */ /* 0x008fec00000418bc */
[----:B--2---:R-:W-:Y:S06]  /*a130*/  HMMA.16816.F32.BF16 R200, R28, R100, R184 ;  /* 0x000000641cc8723c */ /* 0x004fec00000418b8 */
[C---:B-----5:R-:W-:Y:S06]  /*a140*/  HMMA.16816.F32.BF16 R188, R36.reuse, R60, RZ ;  /* 0x0000003c24bc723c */ /* 0x060fec00000418ff */
[C---:B------:R-:W-:Y:S06]  /*a150*/  HMMA.16816.F32.BF16 R184, R36.reuse, R62, RZ ;  /* 0x0000003e24b8723c */ /* 0x040fec00000418ff */
[----:B------:R-:W-:Y:S01]  /*a160*/  HMMA.16816.F32.BF16 R108, R36, R178, RZ ;  /* 0x000000b2246c723c */ /* 0x000fe200000418ff */
[----:B------:R-:W1:Y:S05]  /*a170*/  LDSM.16.M88.4 R36, [R227+0x6800] ;  /* 0x00680000e324783b */ /* 0x000e6a0000000200 */
[----:B------:R-:W-:Y:S01]  /*a180*/  HMMA.16816.F32.BF16 R196, R8, R64, R48 ;  /* 0x0000004008c4723c */ /* 0x000fe20000041830 */
[----:B------:R-:W2:Y:S05]  /*a190*/  LDSM.16.M88.4 R48, [R229+0x4000] ;  /* 0x00400000e530783b */ /* 0x000eaa0000000200 */
[----:B------:R-:W-:Y:S06]  /*a1a0*/  HMMA.16816.F32.BF16 R192, R40, R176, RZ ;  /* 0x000000b028c0723c */ /* 0x000fec00000418ff */
[----:B------:R-:W-:Y:S06]  /*a1b0*/  HMMA.16816.F32.BF16 R236, R8, R66, R216 ;  /* 0x0000004208ec723c */ /* 0x000fec00000418d8 */
[C---:B------:R-:W-:Y:S06]  /*a1c0*/  HMMA.16816.F32.BF16 R64, R40.reuse, R60, RZ ;  /* 0x0000003c2840723c */ /* 0x040fec00000418ff */
[----:B------:R-:W-:Y:S06]  /*a1d0*/  HMMA.16816.F32.BF16 R60, R40, R62, RZ ;  /* 0x0000003e283c723c */ /* 0x000fec00000418ff */
[----:B------:R-:W-:Y:S06]  /*a1e0*/  HMMA.16816.F32.BF16 R216, R32, R100, R192 ;  /* 0x0000006420d8723c */ /* 0x000fec00000418c0 */
[----:B------:R-:W-:Y:S06]  /*a1f0*/  HMMA.16816.F32.BF16 R244, R56, R180, R196 ;  /* 0x000000b438f4723c */ /* 0x000fec00000418c4 */
[----:B------:R-:W-:Y:S06]  /*a200*/  HMMA.16816.F32.BF16 R192, R40, R178, RZ ;  /* 0x000000b228c0723c */ /* 0x000fec00000418ff */
[C---:B-1----:R-:W-:Y:S06]  /*a210*/  HMMA.16816.F32.BF16 R188, R28.reuse, R36, R188 ;  /* 0x000000241cbc723c */ /* 0x042fec00000418bc */
[C---:B------:R-:W-:Y:S06]  /*a220*/  HMMA.16816.F32.BF16 R184, R28.reuse, R38, R184 ;  /* 0x000000261cb8723c */ /* 0x040fec00000418b8 */
[----:B------:R-:W-:Y:S01]  /*a230*/  HMMA.16816.F32.BF16 R40, R28, R102, R108 ;  /* 0x000000661c28723c */ /* 0x000fe2000004186c */
[----:B------:R-:W1:Y:S05]  /*a240*/  LDSM.16.M88.4 R28, [R225+0x7c00] ;  /* 0x007c0000e11c783b */ /* 0x000e6a0000000200 */
[C---:B------:R-:W-:Y:S06]  /*a250*/  HMMA.16816.F32.BF16 R196, R32.reuse, R36, R64 ;  /* 0x0000002420c4723c */ /* 0x040fec0000041840 */
[C---:B------:R-:W-:Y:S01]  /*a260*/  HMMA.16816.F32.BF16 R176, R32.reuse, R38, R60 ;  /* 0x0000002620b0723c */ /* 0x040fe2000004183c */
[----:B------:R-:W3:Y:S05]  /*a270*/  LDSM.16.M88.4 R36, [R225+0x7800] ;  /* 0x00780000e124783b */ /* 0x000eea0000000200 */
[----:B------:R-:W-:Y:S01]  /*a280*/  HMMA.16816.F32.BF16 R108, R32, R102, R192 ;  /* 0x00000066206c723c */ /* 0x000fe200000418c0 */
[----:B------:R-:W4:Y:S05]  /*a290*/  LDSM.16.M88.4 R32, [R227+0x7800] ;  /* 0x00780000e320783b */ /* 0x000f2a0000000200 */
[-C--:B--2---:R-:W-:Y:S06]  /*a2a0*/  HMMA.16816.F32.BF16 R208, R48, R104.reuse, R204 ;  /* 0x0000006830d0723c */ /* 0x084fec00000418cc */
[----:B------:R-:W-:Y:S06]  /*a2b0*/  HMMA.16816.F32.BF16 R212, R44, R104, R212 ;  /* 0x000000682cd4723c */ /* 0x000fec00000418d4 */
[----:B-1----:R-:W-:-:S12]  /*a2c0*/  HMMA.16816.F32.BF16 R60, R12, R28, R200 ;  /* 0x0000001c0c3c723c */ /* 0x002fd800000418c8 */
[----:B------:R-:W-:-:S04]  /*a2d0*/  FMUL.FTZ R0, R208, UR8 ;  /* 0x00000008d0007c20 */ /* 0x000fc80008410000 */
[----:B------:R1:W2:Y:S01]  /*a2e0*/  MUFU.TANH R16, R0 ;  /* 0x0000000000107308 */ /* 0x0002a20000002400 */
[C---:B---3--:R-:W-:Y:S06]  /*a2f0*/  HMMA.16816.F32.BF16 R100, R12.reuse, R36, R188 ;  /* 0x000000240c64723c */ /* 0x048fec00000418bc */
[C---:B------:R-:W-:Y:S06]  /*a300*/  HMMA.16816.F32.BF16 R64, R12.reuse, R38, R184 ;  /* 0x000000260c40723c */ /* 0x040fec00000418b8 */
[----:B------:R-:W-:Y:S01]  /*a310*/  HMMA.16816.F32.BF16 R12, R12, R30, R40 ;  /* 0x0000001e0c0c723c */ /* 0x000fe20000041828 */
[----:B------:R-:W3:Y:S01]  /*a320*/  LDSM.16.M88.4 R40, [R227+0x7c00] ;  /* 0x007c0000e328783b */ /* 0x000ee20000000200 */
[----:B-1----:R-:W-:-:S04]  /*a330*/  FMUL.FTZ R0, R209, UR8 ;  /* 0x00000008d1007c20 */ /* 0x002fc80008410000 */
[----:B------:R-:W-:Y:S06]  /*a340*/  HMMA.16816.F32.BF16 R188, R24, R30, R108 ;  /* 0x0000001e18bc723c */ /* 0x000fec000004186c */
[C---:B----4-:R-:W-:Y:S06]  /*a350*/  HMMA.16816.F32.BF16 R108, R4.reuse, R32, R100 ;  /* 0x00000020046c723c */ /* 0x050fec0000041864 */
[----:B------:R-:W-:Y:S06]  /*a360*/  HMMA.16816.F32.BF16 R200, R4, R34, R64 ;  /* 0x0000002204c8723c */ /* 0x000fec0000041840 */
[----:B------:R-:W-:Y:S01]  /*a370*/  HMMA.16816.F32.BF16 R64, R52, R182, R232 ;  /* 0x000000b63440723c */ /* 0x000fe200000418e8 */
[----:B------:R1:W4:Y:S05]  /*a380*/  MUFU.TANH R232, R0 ;  /* 0x0000000000e87308 */ /* 0x00032a0000002400 */
[----:B------:R-:W-:Y:S01]  /*a390*/  HMMA.16816.F32.BF16 R184, R24, R28, R216 ;  /* 0x0000001c18b8723c */ /* 0x000fe200000418d8 */
[----:B--2---:R-:W-:-:S05]  /*a3a0*/  IMAD.MOV.U32 R235, RZ, RZ, R16 ;  /* 0x000000ffffeb7224 */ /* 0x004fca00078e0010 */
[----:B------:R-:W-:Y:S06]  /*a3b0*/  HMMA.16816.F32.BF16 R180, R56, R182, R236 ;  /* 0x000000b638b4723c */ /* 0x000fec00000418ec */
[----:B---3--:R-:W-:Y:S01]  /*a3c0*/  HMMA.16816.F32.BF16 R192, R4, R42, R12 ;  /* 0x0000002a04c0723c */ /* 0x008fe2000004180c */
[----:B-1----:R-:W-:Y:S01]  /*a3d0*/  FMUL.FTZ R0, R210, UR8 ;  /* 0x00000008d2007c20 */ /* 0x002fe20008410000 */
[----:B------:R-:W-:-:S04]  /*a3e0*/  IMAD.MOV.U32 R239, RZ, RZ, R17 ;  /* 0x000000ffffef7224 */ /* 0x000fc800078e0011 */
[----:B------:R-:W-:Y:S01]  /*a3f0*/  HMMA.16816.F32.BF16 R12, R48, R106, R220 ;  /* 0x0000006a300c723c */ /* 0x000fe200000418dc */
[----:B------:R1:W-:Y:S05]  /*a400*/  MUFU.TANH R222, R0 ;  /* 0x0000000000de7308 */ /* 0x0003ea0000002400 */
[----:B------:R-:W-:Y:S01]  /*a410*/  HMMA.16816.F32.BF16 R204, R4, R40, R60 ;  /* 0x0000002804cc723c */ /* 0x000fe2000004183c */
[----:B------:R-:W2:Y:S05]  /*a420*/  LDSM.16.M88.4 R4, [R227+0x8400] ;  /* 0x00840000e304783b */ /* 0x000eaa0000000200 */
[----:B------:R-:W-:Y:S01]  /*a430*/  HMMA.16816.F32.BF16 R104, R44, R106, R240 ;  /* 0x0000006a2c68723c */ /* 0x000fe200000418f0 */
[----:B-1----:R-:W-:-:S05]  /*a440*/  FMUL.FTZ R0, R211, UR8 ;  /* 0x00000008d3007c20 */ /* 0x002fca0008410000 */
[C---:B------:R-:W-:Y:S01]  /*a450*/  HMMA.16816.F32.BF16 R196, R24.reuse, R36, R196 ;  /* 0x0000002418c4723c */ /* 0x040fe200000418c4 */
[----:B------:R1:W3:Y:S05]  /*a460*/  MUFU.TANH R218, R0 ;  /* 0x0000000000da7308 */ /* 0x0002ea0000002400 */
[----:B------:R-:W-:Y:S06]  /*a470*/  HMMA.16816.F32.BF16 R176, R24, R38, R176 ;  /* 0x0000002618b0723c */ /* 0x000fec00000418b0 */
[----:B------:R-:W-:Y:S01]  /*a480*/  HMMA.16816.F32.BF16 R100, R8, R40, R184 ;  /* 0x000000280864723c */ /* 0x000fe200000418b8 */
[----:B-1----:R-:W-:-:S04]  /*a490*/  FMUL.FTZ R0, R212, UR8 ;  /* 0x00000008d4007c20 */ /* 0x002fc80008410000 */
[----:B------:R1:W-:Y:S07]  /*a4a0*/  MUFU.TANH R221, R0 ;  /* 0x0000000000dd7308 */ /* 0x0003ee0000002400 */
[----:B------:R-:W-:Y:S06]  /*a4b0*/  HMMA.16816.F32.BF16 R24, R8, R32, R196 ;  /* 0x000000200818723c */ /* 0x000fec00000418c4 */
[C---:B--2---:R-:W-:Y:S06]  /*a4c0*/  HMMA.16816.F32.BF16 R28, R48.reuse, R4, R244 ;  /* 0x00000004301c723c */ /* 0x044fec00000418f4 */
[----:B------:R-:W-:Y:S01]  /*a4d0*/  HMMA.16816.F32.BF16 R180, R48, R6, R180 ;  /* 0x0000000630b4723c */ /* 0x000fe200000418b4 */
[----:B-1----:R-:W-:-:S05]  /*a4e0*/  FMUL.FTZ R0, R213, UR8 ;  /* 0x00000008d5007c20 */ /* 0x002fca0008410000 */
[C---:B------:R-:W-:Y:S01]  /*a4f0*/  HMMA.16816.F32.BF16 R36, R44.reuse, R4, R248 ;  /* 0x000000042c24723c */ /* 0x040fe200000418f8 */
[----:B------:R1:W-:Y:S05]  /*a500*/  MUFU.TANH R220, R0 ;  /* 0x0000000000dc7308 */ /* 0x0003ea0000002400 */
[----:B------:R-:W-:Y:S01]  /*a510*/  HMMA.16816.F32.BF16 R64, R44, R6, R64 ;  /* 0x000000062c40723c */ /* 0x000fe20000041840 */
[----:B------:R-:W-:Y:S05]  /*a520*/  LDSM.16.M88.4 R4, [R227+0x8800] ;  /* 0x00880000e304783b */ /* 0x000fea0000000200 */
[----:B------:R-:W-:Y:S01]  /*a530*/  FMUL.FTZ R30, R30, UR8 ;  /* 0x000000081e1e7c20 */ /* 0x000fe20008410000 */
[----:B------:R-:W-:-:S03]  /*a540*/  FMUL.FTZ R31, R31, UR8 ;  /* 0x000000081f1f7c20 */ /* 0x000fc60008410000 */
[----:B------:R-:W-:Y:S02]  /*a550*/  MUFU.TANH R212, R30 ;  /* 0x0000001e00d47308 */ /* 0x000fe40000002400 */
[----:B------:R-:W-:Y:S01]  /*a560*/  FMUL.FTZ R183, R183, UR8 ;  /* 0x00000008b7b77c20 */ /* 0x000fe20008410000 */
[----:B-1----:R-:W-:Y:S01]  /*a570*/  FMUL.FTZ R0, R214, UR8 ;  /* 0x00000008d6007c20 */ /* 0x002fe20008410000 */
[----:B------:R-:W-:Y:S01]  /*a580*/  FMUL.FTZ R182, R182, UR8 ;  /* 0x00000008b6b67c20 */ /* 0x000fe20008410000 */
[----:B------:R-:W-:Y:S01]  /*a590*/  FMUL.FTZ R181, R181, UR8 ;  /* 0x00000008b5b57c20 */ /* 0x000fe20008410000 */
[----:B------:R-:W-:Y:S02]  /*a5a0*/  FMUL.FTZ R180, R180, UR8 ;  /* 0x00000008b4b47c20 */ /* 0x000fe40008410000 */
[----:B------:R1:W-:Y:S01]  /*a5b0*/  MUFU.TANH R223, R0 ;  /* 0x0000000000df7308 */ /* 0x0003e20000002400 */
[----:B------:R-:W-:Y:S01]  /*a5c0*/  FMUL.FTZ R36, R36, UR8 ;  /* 0x0000000824247c20 */ /* 0x000fe20008410000 */
[----:B------:R-:W-:Y:S01]  /*a5d0*/  FMUL.FTZ R37, R37, UR8 ;  /* 0x0000000825257c20 */ /* 0x000fe20008410000 */
[----:B------:R-:W-:Y:S01]  /*a5e0*/  FMUL.FTZ R38, R38, UR8 ;  /* 0x0000000826267c20 */ /* 0x000fe20008410000 */
[----:B------:R-:W-:-:S02]  /*a5f0*/  FMUL.FTZ R39, R39, UR8 ;  /* 0x0000000827277c20 */ /* 0x000fc40008410000 */
[----:B------:R-:W-:Y:S01]  /*a600*/  FMUL.FTZ R64, R64, UR8 ;  /* 0x0000000840407c20 */ /* 0x000fe20008410000 */
[----:B------:R-:W-:Y:S01]  /*a610*/  FMUL.FTZ R65, R65, UR8 ;  /* 0x0000000841417c20 */ /* 0x000fe20008410000 */
[----:B------:R-:W-:Y:S01]  /*a620*/  MUFU.TANH R197, R31 ;  /* 0x0000001f00c57308 */ /* 0x000fe20000002400 */
[----:B------:R-:W-:Y:S01]  /*a630*/  FMUL.FTZ R66, R66, UR8 ;  /* 0x0000000842427c20 */ /* 0x000fe20008410000 */
[----:B------:R-:W-:-:S06]  /*a640*/  FMUL.FTZ R67, R67, UR8 ;  /* 0x0000000843437c20 */ /* 0x000fcc0008410000 */
[----:B------:R-:W-:Y:S01]  /*a650*/  MUFU.TANH R198, R36 ;  /* 0x0000002400c67308 */ /* 0x000fe20000002400 */
[----:B-1----:R-:W-:-:S07]  /*a660*/  FMUL.FTZ R0, R12, UR8 ;  /* 0x000000080c007c20 */ /* 0x002fce0008410000 */
[----:B------:R1:W-:Y:S08]  /*a670*/  MUFU.TANH R17, R0 ;  /* 0x0000000000117308 */ /* 0x0003f00000002400 */
[----:B------:R-:W-:Y:S08]  /*a680*/  MUFU.TANH R199, R37 ;  /* 0x0000002500c77308 */ /* 0x000ff00000002400 */
[----:B------:R-:W-:Y:S01]  /*a690*/  MUFU.TANH R185, R38 ;  /* 0x0000002600b97308 */ /* 0x000fe20000002400 */
[----:B-1----:R-:W-:-:S07]  /*a6a0*/  FMUL.FTZ R0, R13, UR8 ;  /* 0x000000080d007c20 */ /* 0x002fce0008410000 */
[----:B------:R1:W-:Y:S08]  /*a6b0*/  MUFU.TANH R16, R0 ;  /* 0x0000000000107308 */ /* 0x0003f00000002400 */
[----:B------:R-:W-:Y:S08]  /*a6c0*/  MUFU.TANH R184, R39 ;  /* 0x0000002700b87308 */ /* 0x000ff00000002400 */
[----:B------:R-:W-:Y:S01]  /*a6d0*/  MUFU.TANH R196, R183 ;  /* 0x000000b700c47308 */ /* 0x000fe20000002400 */
[----:B-1----:R-:W-:-:S07]  /*a6e0*/  FMUL.FTZ R0, R14, UR8 ;  /* 0x000000080e007c20 */ /* 0x002fce0008410000 */
[----:B------:R1:W2:Y:S08]  /*a6f0*/  MUFU.TANH R22, R0 ;  /* 0x0000000000167308 */ /* 0x0002b00000002400 */
[----:B------:R-:W-:Y:S08]  /*a700*/  MUFU.TANH R208, R182 ;  /* 0x000000b600d07308 */ /* 0x000ff00000002400 */
[----:B------:R-:W-:Y:S01]  /*a710*/  MUFU.TANH R187, R64 ;  /* 0x0000004000bb7308 */ /* 0x000fe20000002400 */
[----:B-1----:R-:W-:-:S02]  /*a720*/  FMUL.FTZ R0, R15, UR8 ;  /* 0x000000080f007c20 */ /* 0x002fc40008410000 */
[----:B------:R-:W1:Y:S05]  /*a730*/  LDSM.16.M88.4 R12, [R225+0x8800] ;  /* 0x00880000e10c783b */ /* 0x000e6a0000000200 */
[----:B------:R5:W2:Y:S08]  /*a740*/  MUFU.TANH R23, R0 ;  /* 0x0000000000177308 */ /* 0x000ab00000002400 */
[----:B------:R-:W-:Y:S08]  /*a750*/  MUFU.TANH R186, R65 ;  /* 0x0000004100ba7308 */ /* 0x000ff00000002400 */
[----:B------:R-:W-:Y:S01]  /*a760*/  MUFU.TANH R183, R66 ;  /* 0x0000004200b77308 */ /* 0x000fe20000002400 */
[----:B-----5:R-:W-:-:S07]  /*a770*/  FMUL.FTZ R0, R104, UR8 ;  /* 0x0000000868007c20 */ /* 0x020fce0008410000 */
[----:B------:R5:W2:Y:S08]  /*a780*/  MUFU.TANH R211, R0 ;  /* 0x0000000000d37308 */ /* 0x000ab00000002400 */
[----:B------:R-:W-:Y:S01]  /*a790*/  MUFU.TANH R182, R67 ;  /* 0x0000004300b67308 */ /* 0x000fe20000002400 */
[----:B-1----:R-:W-:Y:S07]  /*a7a0*/  HMMA.16816.F32.BF16 R36, R52, R14, R200 ;  /* 0x0000000e3424723c */ /* 0x002fee00000418c8 */
[----:B------:R-:W-:Y:S01]  /*a7b0*/  MUFU.TANH R213, R181 ;  /* 0x000000b500d57308 */ /* 0x000fe20000002400 */
[----:B-----5:R-:W-:-:S07]  /*a7c0*/  FMUL.FTZ R0, R105, UR8 ;  /* 0x0000000869007c20 */ /* 0x020fce0008410000 */
[----:B------:R1:W5:Y:S08]  /*a7d0*/  MUFU.TANH R210, R0 ;  /* 0x0000000000d27308 */ /* 0x0003700000002400 */
[----:B------:R-:W-:Y:S01]  /*a7e0*/  MUFU.TANH R209, R180 ;  /* 0x000000b400d17308 */ /* 0x000fe20000002400 */
[----:B------:R-:W-:Y:S01]  /*a7f0*/  HMMA.16816.F32.BF16 R36, R44, R6, R36 ;  /* 0x000000062c24723c */ /* 0x000fe20000041824 */
[----:B-1----:R-:W-:-:S06]  /*a800*/  FMUL.FTZ R0, R215, UR8 ;  /* 0x00000008d7007c20 */ /* 0x002fcc0008410000 */
[----:B------:R1:W-:Y:S02]  /*a810*/  MUFU.TANH R219, R0 ;  /* 0x0000000000db7308 */ /* 0x0003e40000002400 */
[----:B-1----:R-:W-:-:S06]  /*a820*/  FMUL.FTZ R0, R106, UR8 ;  /* 0x000000086a007c20 */ /* 0x002fcc0008410000 */
[----:B------:R1:W5:Y:S02]  /*a830*/  MUFU.TANH R217, R0 ;  /* 0x0000000000d97308 */ /* 0x0003640000002400 */
[----:B-1----:R-:W-:Y:S02]  /*a840*/  FMUL.FTZ R0, R107, UR8 ;  /* 0x000000086b007c20 */ /* 0x002fe40008410000 */
[----:B------:R-:W-:Y:S04]  /*a850*/  HMMA.16816.F32.BF16 R104, R8, R42, R188 ;  /* 0x0000002a0868723c */ /* 0x000fe800000418bc */
[----:B------:R1:W-:Y:S02]  /*a860*/  MUFU.TANH R216, R0 ;  /* 0x0000000000d87308 */ /* 0x0003e40000002400 */
[----:B-1----:R-:W-:-:S06]  /*a870*/  FMUL.FTZ R0, R28, UR8 ;  /* 0x000000081c007c20 */ /* 0x002fcc0008410000 */
[----:B------:R1:W-:Y:S02]  /*a880*/  MUFU.TANH R215, R0 ;  /* 0x0000000000d77308 */ /* 0x0003e40000002400 */
[----:B-1----:R-:W-:Y:S02]  /*a890*/  FMUL.FTZ R0, R29, UR8 ;  /* 0x000000081d007c20 */ /* 0x002fe40008410000 */
[----:B------:R-:W-:Y:S04]  /*a8a0*/  HMMA.16816.F32.BF16 R28, R8, R34, R176 ;  /* 0x00000022081c723c */ /* 0x000fe800000418b0 */
[----:B------:R1:W5:Y:S02]  /*a8b0*/  MUFU.TANH R214, R0 ;  /* 0x0000000000d67308 */ /* 0x0003640000002400 */
[-C--:B------:R-:W-:Y:S01]  /*a8c0*/  HMMA.16816.F32.BF16 R32, R56, R12.reuse, R24 ;  /* 0x0000000c3820723c */ /* 0x080fe20000041818 */
[----:B------:R-:W3:Y:S05]  /*a8d0*/  LDSM.16.M88.4 R24, [R225+0x8c00] ;  /* 0x008c0000e118783b */ /* 0x000eea0000000200 */
[----:B------:R-:W-:Y:S01]  /*a8e0*/  HMMA.16816.F32.BF16 R8, R52, R12, R108 ;  /* 0x0000000c3408723c */ /* 0x000fe2000004186c */
[----:B-1----:R-:W-:-:S04]  /*a8f0*/  VIADD R0, R239, 0xfffffffd ;  /* 0xfffffffdef007836 */ /* 0x002fc80000000000 */
[----:B------:R-:W-:-:S07]  /*a900*/  IMAD R0, R0, 0x40, R3 ;  /* 0x0000004000007824 */ /* 0x000fce00078e0203 */
[----:B------:R-:W-:Y:S01]  /*a910*/  HMMA.16816.F32.BF16 R28, R56, R14, R28 ;  /* 0x0000000e381c723c */ /* 0x000fe2000004181c */
[C---:B------:R-:W-:Y:S01]  /*a920*/  VIADD R2, R0.reuse, 0x1 ;  /* 0x0000000100027836 */ /* 0x040fe20000000000 */
[C---:B------:R-:W-:Y:S01]  /*a930*/  ISETP.GE.AND P2, PT, R0.reuse, R21, PT ;  /* 0x000000150000720c */ /* 0x040fe20003f46270 */
[----:B------:R-:W-:-:S03]  /*a940*/  VIADD R3, R0, 0x8 ;  /* 0x0000000800037836 */ /* 0x000fc60000000000 */
[-C--:B------:R-:W-:Y:S01]  /*a950*/  HMMA.16816.F32.BF16 R60, R48, R4.reuse, R32 ;  /* 0x00000004303c723c */ /* 0x080fe20000041820 */
[-C--:B------:R-:W-:Y:S02]  /*a960*/  ISETP.GE.AND P4, PT, R0, R18.reuse, PT ;  /* 0x000000120000720c */ /* 0x080fe40003f86270 */
[C---:B------:R-:W-:Y:S02]  /*a970*/  ISETP.GE.AND P0, PT, R2.reuse, R18, PT ;  /* 0x000000120200720c */ /* 0x040fe40003f06270 */
[C---:B------:R-:W-:Y:S01]  /*a980*/  ISETP.GE.AND P3, PT, R2.reuse, R21, PT ;  /* 0x000000150200720c */ /* 0x040fe20003f66270 */
[----:B------:R-:W-:Y:S01]  /*a990*/  HMMA.16816.F32.BF16 R12, R44, R4, R8 ;  /* 0x000000042c0c723c */ /* 0x000fe20000041808 */
[----:B------:R-:W1:Y:S01]  /*a9a0*/  LDSM.16.M88.4 R8, [R227+0x8c00] ;  /* 0x008c0000e308783b */ /* 0x000e620000000200 */
[----:B------:R-:W-:Y:S01]  /*a9b0*/  ISETP.GE.AND P1, PT, R2, R19, PT ;  /* 0x000000130200720c */ /* 0x000fe20003f26270 */
[----:B------:R-:W-:-:S04]  /*a9c0*/  DEPBAR.LE SB0, 0x0 ;  /* 0x000080000000791a */ /* 0x000fc80000000000 */
[----:B------:R-:W-:Y:S01]  /*a9d0*/  ISETP.GE.AND P5, PT, R2, R20, PT ;  /* 0x000000140200720c */ /* 0x000fe20003fa6270 */
[----:B------:R-:W-:Y:S01]  /*a9e0*/  VIADD R2, R0, 0x9 ;  /* 0x0000000900027836 */ /* 0x000fe20000000000 */
[----:B----4-:R-:W-:Y:S01]  /*a9f0*/  FSEL R42, R232, -INF , !P0 ;  /* 0xff800000e82a7808 */ /* 0x010fe20004000000 */
[----:B------:R-:W-:Y:S01]  /*aa00*/  VIADD R4, R0, 0x11 ;  /* 0x0000001100047836 */ /* 0x000fe20000000000 */
[----:B---3--:R-:W-:Y:S01]  /*aa10*/  HMMA.16816.F32.BF16 R32, R56, R24, R100 ;  /* 0x000000183820723c */ /* 0x008fe20000041864 */
[C---:B------:R-:W-:Y:S02]  /*aa20*/  ISETP.GE.AND P0, PT, R3.reuse, R21, PT ;  /* 0x000000150300720c */ /* 0x040fe40003f06270 */
[-C--:B------:R-:W-:Y:S02]  /*aa30*/  ISETP.GE.AND P6, PT, R3, R18.reuse, PT ;  /* 0x000000120300720c */ /* 0x080fe40003fc6270 */
[----:B------:R-:W-:Y:S01]  /*aa40*/  FSEL R40, R235, -INF , !P4 ;  /* 0xff800000eb287808 */ /* 0x000fe20006000000 */
[----:B------:R-:W-:Y:S01]  /*aa50*/  HMMA.16816.F32.BF16 R28, R48, R6, R28 ;  /* 0x00000006301c723c */ /* 0x000fe2000004181c */
[----:B------:R-:W-:Y:S01]  /*aa60*/  FMUL.FTZ R61, R61, UR8 ;  /* 0x000000083d3d7c20 */ /* 0x000fe20008410000 */
[----:B------:R-:W-:Y:S01]  /*aa70*/  ISETP.GE.AND P4, PT, R2, R18, PT ;  /* 0x000000120200720c */ /* 0x000fe20003f86270 */
[----:B------:R-:W-:Y:S01]  /*aa80*/  FMUL.FTZ R60, R60, UR8 ;  /* 0x000000083c3c7c20 */ /* 0x000fe20008410000 */
[----:B------:R-:W-:Y:S01]  /*aa90*/  FSEL R176, R218, -INF , !P3 ;  /* 0xff800000dab07808 */ /* 0x000fe20005800000 */
[----:B------:R3:W-:Y:S01]  /*aaa0*/  MUFU.TANH R179, R61 ;  /* 0x0000003d00b37308 */ /* 0x0007e20000002400 */
[----:B--2---:R-:W-:Y:S01]  /*aab0*/  FSEL R177, R22, -INF , !P0 ;  /* 0xff80000016b17808 */ /* 0x004fe20004000000 */
[C---:B------:R-:W-:Y:S01]  /*aac0*/  HMMA.16816.F32.BF16 R64, R52.reuse, R24, R204 ;  /* 0x000000183440723c */ /* 0x040fe200000418cc */
[----:B------:R-:W-:Y:S01]  /*aad0*/  FSEL R108, R17, -INF , !P6 ;  /* 0xff800000116c7808 */ /* 0x000fe20007000000 */
[----:B------:R-:W-:Y:S01]  /*aae0*/  FMUL.FTZ R43, R63, UR8 ;  /* 0x000000083f2b7c20 */ /* 0x000fe20008410000 */
[CC--:B------:R-:W-:Y:S01]  /*aaf0*/  ISETP.GE.AND P3, PT, R2.reuse, R19.reuse, PT ;  /* 0x000000130200720c */ /* 0x0c0fe20003f66270 */
[----:B------:R-:W-:Y:S01]  /*ab00*/  FMUL.FTZ R13, R13, UR8 ;  /* 0x000000080d0d7c20 */ /* 0x000fe20008410000 */
[-C--:B------:R-:W-:Y:S01]  /*ab10*/  ISETP.GE.AND P0, PT, R2, R20.reuse, PT ;  /* 0x000000140200720c */ /* 0x080fe20003f06270 */
[----:B------:R2:W4:Y:S01]  /*ab20*/  MUFU.TANH R181, R60 ;  /* 0x0000003c00b57308 */ /* 0x0005220000002400 */
[C---:B------:R-:W-:Y:S01]  /*ab30*/  ISETP.GE.AND P6, PT, R3.reuse, R19, PT ;  /* 0x000000130300720c */ /* 0x040fe20003fc6270 */
[-C--:B------:R-:W-:Y:S01]  /*ab40*/  HMMA.16816.F32.BF16 R52, R52, R26.reuse, R192 ;  /* 0x0000001a3434723c */ /* 0x080fe200000418c0 */
[----:B------:R-:W-:Y:S01]  /*ab50*/  FSEL R109, R16, -INF , !P4 ;  /* 0xff800000106d7808 */ /* 0x000fe20006000000 */
[----:B------:R-:W-:Y:S01]  /*ab60*/  FMUL.FTZ R16, R36, UR8 ;  /* 0x0000000824107c20 */ /* 0x000fe20008410000 */
[----:B------:R-:W-:Y:S01]  /*ab70*/  ISETP.GE.AND P4, PT, R3, R20, PT ;  /* 0x000000140300720c */ /* 0x000fe20003f86270 */
[----:B------:R-:W-:Y:S01]  /*ab80*/  VIADD R7, R0, 0x28 ;  /* 0x0000002800077836 */ /* 0x000fe20000000000 */
[----:B------:R-:W-:Y:S01]  /*ab90*/  FSEL R100, R220, -INF , !P1 ;  /* 0xff800000dc647808 */ /* 0x000fe20004800000 */
[----:B------:R-:W-:Y:S01]  /*aba0*/  HMMA.16816.F32.BF16 R56, R56, R26, R104 ;  /* 0x0000001a3838723c */ /* 0x000fe20000041868 */
[----:B---3--:R-:W-:Y:S01]  /*abb0*/  FSEL R61, R222, -INF , !P2 ;  /* 0xff800000de3d7808 */ /* 0x008fe20005000000 */
[----:B------:R3:W-:Y:S01]  /*abc0*/  MUFU.TANH R26, R13 ;  /* 0x0000000d001a7308 */ /* 0x0007e20000002400 */
[----:B------:R-:W-:Y:S01]  /*abd0*/  ISETP.GE.AND P2, PT, R2, R21, PT ;  /* 0x000000150200720c */ /* 0x000fe20003f46270 */
[----:B------:R-:W-:-:S02]  /*abe0*/  VIADD R2, R0, 0x10 ;  /* 0x0000001000027836 */ /* 0x000fc40000000000 */
[----:B------:R-:W-:Y:S01]  /*abf0*/  FMUL.FTZ R24, R30, UR8 ;  /* 0x000000081e187c20 */ /* 0x000fe20008410000 */
[----:B------:R-:W-:Y:S01]  /*ac00*/  FMUL.FTZ R28, R28, UR8 ;  /* 0x000000081c1c7c20 */ /* 0x000fe20008410000 */
[----:B------:R-:W-:Y:S01]  /*ac10*/  FSEL R178, R23, -INF , !P2 ;  /* 0xff80000017b27808 */ /* 0x000fe20005000000 */
[----:B-1----:R-:W-:Y:S01]  /*ac20*/  HMMA.16816.F32.BF16 R32, R48, R8, R32 ;  /* 0x000000083020723c */ /* 0x002fe20000041820 */
[----:B------:R-:W-:Y:S01]  /*ac30*/  ISETP.GE.AND P2, PT, R0, R19, PT ;  /* 0x000000130000720c */ /* 0x000fe20003f46270 */
[----:B--2---:R-:W-:Y:S01]  /*ac40*/  FMUL.FTZ R60, R62, UR8 ;  /* 0x000000083e3c7c20 */ /* 0x004fe20008410000 */
[----:B------:R-:W-:Y:S01]  /*ac50*/  FSEL R110, R211, -INF , !P6 ;  /* 0xff800000d36e7808 */ /* 0x000fe20007000000 */
[----:B------:R1:W2:Y:S01]  /*ac60*/  MUFU.TANH R180, R28 ;  /* 0x0000001c00b47308 */ /* 0x0002a20000002400 */
[----:B------:R-:W-:Y:S01]  /*ac70*/  FSEL R41, R221, -INF , !P2 ;  /* 0xff800000dd297808 */ /* 0x000fe20005000000 */
[----:B------:R-:W-:Y:S01]  /*ac80*/  FMUL.FTZ R29, R29, UR8 ;  /* 0x000000081d1d7c20 */ /* 0x000fe20008410000 */
[----:B------:R-:W-:Y:S01]  /*ac90*/  ISETP.GE.AND P2, PT, R0, R20, PT ;  /* 0x000000140000720c */ /* 0x000fe20003f46270 */
[----:B------:R-:W-:Y:S01]  /*aca0*/  FMUL.FTZ R12, R12, UR8 ;  /* 0x000000080c0c7c20 */ /* 0x000fe20008410000 */
[----:B-----5:R-:W-:Y:S01]  /*acb0*/  FSEL R111, R210, -INF , !P3 ;  /* 0xff800000d26f7808 */ /* 0x020fe20005800000 */
[----:B------:R-:W-:Y:S01]  /*acc0*/  VIADD R3, R0, 0x18 ;  /* 0x0000001800037836 */ /* 0x000fe20000000000 */
[----:B------:R-:W-:Y:S01]  /*acd0*/  FSEL R30, R223, -INF , !P2 ;  /* 0xff800000df1e7808 */ /* 0x000fe20005000000 */
[----:B---3--:R-:W-:Y:S01]  /*ace0*/  FMUL.FTZ R13, R37, UR8 ;  /* 0x00000008250d7c20 */ /* 0x008fe20008410000 */
[C---:B------:R-:W-:Y:S01]  /*acf0*/  ISETP.GE.AND P1, PT, R2.reuse, R18, PT ;  /* 0x000000120200720c */ /* 0x040fe20003f26270 */
[----:B------:R-:W3:Y:S01]  /*ad00*/  MUFU.TANH R101, R29 ;  /* 0x0000001d00657308 */ /* 0x000ee20000002400 */
[C---:B------:R-:W-:Y:S01]  /*ad10*/  ISETP.GE.AND P6, PT, R2.reuse, R21, PT ;  /* 0x000000150200720c */ /* 0x040fe20003fc6270 */
[-C--:B------:R-:W-:Y:S01]  /*ad20*/  HMMA.16816.F32.BF16 R52, R44, R10.reuse, R52 ;  /* 0x0000000a2c34723c */ /* 0x080fe20000041834 */
[----:B------:R-:W-:Y:S01]  /*ad30*/  ISETP.GE.AND P3, PT, R2, R19, PT ;  /* 0x000000130200720c */ /* 0x000fe20003f66270 */
[----:B------:R-:W-:Y:S01]  /*ad40*/  FMUL.FTZ R14, R14, UR8 ;  /* 0x000000080e0e7c20 */ /* 0x000fe20008410000 */
[----:B------:R-:W-:Y:S01]  /*ad50*/  ISETP.GE.AND P2, PT, R2, R20, PT ;  /* 0x000000140200720c */ /* 0x000fe20003f46270 */
[----:B------:R-:W-:Y:S01]  /*ad60*/  VIADD R2, R0, 0x19 ;  /* 0x0000001900027836 */ /* 0x000fe20000000000 */
[----:B------:R-:W-:Y:S01]  /*ad70*/  FSEL R62, R217, -INF , !P4 ;  /* 0xff800000d93e7808 */ /* 0x000fe20006000000 */
[----:B-1----:R-:W-:Y:S01]  /*ad80*/  FMUL.FTZ R28, R31, UR8 ;  /* 0x000000081f1c7c20 */ /* 0x002fe20008410000 */
[----:B------:R-:W-:Y:S01]  /*ad90*/  ISETP.GE.AND P4, PT, R4, R21, PT ;  /* 0x000000150400720c */ /* 0x000fe20003f86270 */
[----:B------:R1:W1:Y:S01]  /*ada0*/  MUFU.TANH R29, R12 ;  /* 0x0000000c001d7308 */ /* 0x0002620000002400 */
[----:B------:R-:W-:Y:S01]  /*adb0*/  FSEL R31, R219, -INF , !P5 ;  /* 0xff800000db1f7808 */ /* 0x000fe20006800000 */
[----:B------:R-:W-:Y:S01]  /*adc0*/  HMMA.16816.F32.BF16 R56, R48, R10, R56 ;  /* 0x0000000a3038723c */ /* 0x000fe20000041838 */
[----:B------:R-:W-:Y:S01]  /*add0*/  FSEL R197, R197, -INF , !P4 ;  /* 0xff800000c5c57808 */ /* 0x000fe20006000000 */
[----:B------:R-:W-:Y:S01]  /*ade0*/  VIADD R6, R0, 0x29 ;  /* 0x0000002900067836 */ /* 0x000fe20000000000 */
[----:B------:R-:W-:-:S02]  /*adf0*/  ISETP.GE.AND P5, PT, R4, R18, PT ;  /* 0x000000120400720c */ /* 0x000fc40003fa6270 */
[----:B------:R-:W-:Y:S01]  /*ae00*/  ISETP.GE.AND P4, PT, R2, R21, PT ;  /* 0x000000150200720c */ /* 0x000fe20003f86270 */
[----:B------:R-:W2:Y:S01]  /*ae10*/  MUFU.TANH R60, R60 ;  /* 0x0000003c003c7308 */ /* 0x000ea20000002400 */
[----:B------:R-:W-:Y:S01]  /*ae20*/  FSEL R23, R214, -INF , !P5 ;  /* 0xff800000d6177808 */ /* 0x000fe20006800000 */
[----:B------:R-:W-:Y:S01]  /*ae30*/  FMUL.FTZ R11, R32, UR8 ;  /* 0x00000008200b7c20 */ /* 0x000fe20008410000 */
[----:B------:R-:W-:Y:S01]  /*ae40*/  FSEL R201, R196, -INF , !P4 ;  /* 0xff800000c4c97808 */ /* 0x000fe20006000000 */
[----:B------:R-:W-:Y:S01]  /*ae50*/  HMMA.16816.F32.BF16 R64, R44, R8, R64 ;  /* 0x000000082c40723c */ /* 0x000fe20000041840 */
[----:B------:R-:W-:Y:S02]  /*ae60*/  FSEL R36, R198, -INF , !P3 ;  /* 0xff800000c6247808 */ /* 0x000fe40005800000 */
[----:B------:R-:W-:Y:S01]  /*ae70*/  FSEL R63, R216, -INF , !P0 ;  /* 0xff800000d83f7808 */ /* 0x000fe20004000000 */
[----:B------:R-:W2:Y:S01]  /*ae80*/  MUFU.TANH R43, R43 ;  /* 0x0000002b002b7308 */ /* 0x000ea20000002400 */
[C---:B------:R-:W-:Y:S01]  /*ae90*/  ISETP.GE.AND P5, PT, R2.reuse, R18, PT ;  /* 0x000000120200720c */ /* 0x040fe20003fa6270 */
[----:B-1----:R-:W-:Y:S01]  /*aea0*/  FMUL.FTZ R12, R15, UR8 ;  /* 0x000000080f0c7c20 */ /* 0x002fe20008410000 */
[-C--:B------:R-:W-:Y:S01]  /*aeb0*/  ISETP.GE.AND P4, PT, R2, R19.reuse, PT ;  /* 0x000000130200720c */ /* 0x080fe20003f86270 */
[----:B------:R-:W-:Y:S01]  /*aec0*/  FMUL.FTZ R15, R38, UR8 ;  /* 0x00000008260f7c20 */ /* 0x000fe20008410000 */
[----:B------:R-:W-:Y:S01]  /*aed0*/  ISETP.GE.AND P3, PT, R2, R20, PT ;  /* 0x000000140200720c */ /* 0x000fe20003f66270 */
[----:B------:R-:W-:Y:S01]  /*aee0*/  VIADD R2, R0, 0x20 ;  /* 0x0000002000027836 */ /* 0x000fe20000000000 */
[----:B------:R-:W-:Y:S01]  /*aef0*/  ISETP.GE.AND P0, PT, R4, R19, PT ;  /* 0x000000130400720c */ /* 0x000fe20003f06270 */
[----:B------:R-:W1:Y:S01]  /*af00*/  MUFU.TANH R24, R24 ;  /* 0x0000001800187308 */ /* 0x000e620000002400 */
[----:B------:R-:W-:Y:S01]  /*af10*/  FSEL R27, R212, -INF , !P6 ;  /* 0xff800000d41b7808 */ /* 0x000fe20007000000 */
[----:B------:R-:W-:Y:S01]  /*af20*/  FMUL.FTZ R8, R33, UR8 ;  /* 0x0000000821087c20 */ /* 0x000fe20008410000 */
[----:B------:R-:W-:-:S02]  /*af30*/  FSEL R37, R199, -INF , !P0 ;  /* 0xff800000c7257808 */ /* 0x000fc40004000000 */
[-C--:B------:R-:W-:Y:S02]  /*af40*/  ISETP.GE.AND P0, PT, R2, R18.reuse, PT ;  /* 0x000000120200720c */ /* 0x080fe40003f06270 */
[----:B------:R-:W-:Y:S01]  /*af50*/  FSEL R22, R215, -INF , !P1 ;  /* 0xff800000d7167808 */ /* 0x000fe20004800000 */
[----:B------:R-:W1:Y:S01]  /*af60*/  MUFU.TANH R28, R28 ;  /* 0x0000001c001c7308 */ /* 0x000e620000002400 */
[----:B----4-:R-:W-:Y:S02]  /*af70*/  FSEL R202, R181, -INF , !P0 ;  /* 0xff800000b5ca7808 */ /* 0x010fe40004000000 */
[-C--:B------:R-:W-:Y:S02]  /*af80*/  ISETP.GE.AND P0, PT, R7, R18.reuse, PT ;  /* 0x000000120700720c */ /* 0x080fe40003f06270 */
[C---:B------:R-:W-:Y:S02]  /*af90*/  ISETP.GE.AND P6, PT, R3.reuse, R19, PT ;  /* 0x000000130300720c */ /* 0x040fe40003fc6270 */
[----:B--2---:R-:W-:Y:S01]  /*afa0*/  FSEL R210, R180, -INF , !P0 ;  /* 0xff800000b4d27808 */ /* 0x004fe20004000000 */
[----:B------:R-:W2:Y:S01]  /*afb0*/  MUFU.TANH R16, R16 ;  /* 0x0000001000107308 */ /* 0x000ea20000002400 */
[----:B------:R-:W-:-:S02]  /*afc0*/  ISETP.GE.AND P1, PT, R3, R18, PT ;  /* 0x000000120300720c */ /* 0x000fc40003f26270 */
[----:B------:R-:W-:Y:S02]  /*afd0*/  ISETP.NE.AND P0, PT, R239, 0x3, PT ;  /* 0x00000003ef00780c */ /* 0x000fe40003f05270 */
[----:B------:R-:W-:Y:S02]  /*afe0*/  FSEL R17, R213, -INF , !P5 ;  /* 0xff800000d5117808 */ /* 0x000fe40006800000 */
[----:B------:R-:W-:Y:S01]  /*aff0*/  ISETP.GE.AND P5, PT, R3, R21, PT ;  /* 0x000000150300720c */ /* 0x000fe20003fa6270 */
[----:B------:R-:W4:Y:S01]  /*b000*/  MUFU.TANH R13, R13 ;  /* 0x0000000d000d7308 */ /* 0x000f220000002400 */
[----:B------:R-:W-:Y:S02]  /*b010*/  FSEL R105, R187, -INF , !P6 ;  /* 0xff800000bb697808 */ /* 0x000fe40007000000 */
[----:B------:R-:W-:Y:S02]  /*b020*/  FSEL R106, R186, -INF , !P4 ;  /* 0xff800000ba6a7808 */ /* 0x000fe40006000000 */
[----:B------:R-:W-:-:S02]  /*b030*/  FSEL R107, R185, -INF , !P2 ;  /* 0xff800000b96b7808 */ /* 0x000fc40005000000 */
[----:B------:R-:W-:Y:S01]  /*b040*/  FSEL R25, R209, -INF , !P1 ;  /* 0xff800000d1197808 */ /* 0x000fe20004800000 */
[----:B------:R-:W1:Y:S01]  /*b050*/  MUFU.TANH R14, R14 ;  /* 0x0000000e000e7308 */ /* 0x000e620000002400 */
[C---:B------:R-:W-:Y:S02]  /*b060*/  ISETP.GE.AND P6, PT, R2.reuse, R21, PT ;  /* 0x000000150200720c */ /* 0x040fe40003fc6270 */
[C---:B------:R-:W-:Y:S01]  /*b070*/  ISETP.GE.AND P4, PT, R2.reuse, R19, PT ;  /* 0x000000130200720c */ /* 0x040fe20003f86270 */
[----:B------:R-:W-:Y:S01]  /*b080*/  BAR.SYNC.DEFER_BLOCKING 0x0 ;  /* 0x0000000000007b1d */ /* 0x000fe20000010000 */
[-C--:B------:R-:W-:Y:S01]  /*b090*/  ISETP.GE.AND P2, PT, R2, R20.reuse, PT ;  /* 0x000000140200720c */ /* 0x080fe20003f46270 */
[----:B------:R-:W-:Y:S01]  /*b0a0*/  VIADD R2, R0, 0x21 ;  /* 0x0000002100027836 */ /* 0x000fe20000000000 */
[-C--:B------:R-:W-:Y:S02]  /*b0b0*/  ISETP.GE.AND P1, PT, R4, R20.reuse, PT ;  /* 0x000000140400720c */ /* 0x080fe40003f26270 */
[----:B------:R-:W-:Y:S01]  /*b0c0*/  FSEL R200, R208, -INF , !P5 ;  /* 0xff800000d0c87808 */ /* 0x000fe20006800000 */
[----:B------:R-:W1:Y:S01]  /*b0d0*/  MUFU.TANH R12, R12 ;  /* 0x0000000c000c7308 */ /* 0x000e620000002400 */
[----:B------:R-:W-:-:S02]  /*b0e0*/  ISETP.GE.AND P5, PT, R3, R20, PT ;  /* 0x000000140300720c */ /* 0x000fc40003fa6270 */
[----:B------:R-:W-:Y:S02]  /*b0f0*/  P2R R3, PR, RZ, 0x40 ;  /* 0x00000040ff037803 */ /* 0x000fe40000000000 */
[----:B------:R-:W-:Y:S02]  /*b100*/  FSEL R47, R184, -INF , !P1 ;  /* 0xff800000b82f7808 */ /* 0x000fe40004800000 */
[-C--:B------:R-:W-:Y:S01]  /*b110*/  ISETP.GE.AND P1, PT, R2, R18.reuse, PT ;  /* 0x000000120200720c */ /* 0x080fe20003f26270 */
[----:B------:R-:W1:Y:S01]  /*b120*/  MUFU.TANH R15, R15 ;  /* 0x0000000f000f7308 */ /* 0x000e620000002400 */
[----:B------:R-:W-:Y:S02]  /*b130*/  ISETP.GE.AND P6, PT, R6, R18, PT ;  /* 0x000000120600720c */ /* 0x000fe40003fc6270 */
[----:B------:R-:W-:Y:S02]  /*b140*/  FSEL R192, R183, -INF , !P5 ;  /* 0xff800000b7c07808 */ /* 0x000fe40006800000 */
[----:B------:R-:W-:-:S02]  /*b150*/  FSEL R38, R182, -INF , !P3 ;  /* 0xff800000b6267808 */ /* 0x000fc40005800000 */
[----:B------:R-:W-:Y:S01]  /*b160*/  FSEL R203, R179, -INF , !P1 ;  /* 0xff800000b3cb7808 */ /* 0x000fe20004800000 */
[----:B------:R-:W1:Y:S01]  /*b170*/  MUFU.TANH R11, R11 ;  /* 0x0000000b000b7308 */ /* 0x000e620000002400 */
[----:B------:R-:W-:Y:S02]  /*b180*/  P2R R9, PR, RZ, 0x40 ;  /* 0x00000040ff097803 */ /* 0x000fe40000000000 */
[C---:B------:R-:W-:Y:S02]  /*b190*/  ISETP.GE.AND P5, PT, R2.reuse, R21, PT ;  /* 0x000000150200720c */ /* 0x040fe40003fa6270 */
[C---:B------:R-:W-:Y:S02]  /*b1a0*/  ISETP.GE.AND P3, PT, R2.reuse, R19, PT ;  /* 0x000000130200720c */ /* 0x040fe40003f66270 */
[----:B------:R-:W-:Y:S02]  /*b1b0*/  ISETP.GE.AND P1, PT, R2, R20, PT ;  /* 0x000000140200720c */ /* 0x000fe40003f26270 */
[----:B------:R-:W-:Y:S01]  /*b1c0*/  ISETP.NE.AND P6, PT, R3, RZ, PT ;  /* 0x000000ff0300720c */ /* 0x000fe20003fc5270 */
[----:B--234-:R-:W-:-:S12]  /*b1d0*/  @!P0 BRA `(.L_x_446) ;  /* 0x0000000000748947 */ /* 0x01cfd80003800000 */
[----:B------:R-:W2:Y:S01]  /*b1e0*/  LDL.LU R238, [R1+0x18] ;  /* 0x0000180001ee7983 */ /* 0x000ea20000300800 */
[----:B------:R-:W-:Y:S01]  /*b1f0*/  VIADD R4, R239, 0xfffffffc ;  /* 0xfffffffcef047836 */ /* 0x000fe20000000000 */
[----:B------:R-:W-:Y:S02]  /*b200*/  ULDC.64 UR4, c[0x0][0x218] ;  /* 0x0000860000047ab9 */ /* 0x000fe40000000a00 */
[----:B------:R-:W3:Y:S04]  /*b210*/  LDL.LU R233, [R1+0x1c] ;  /* 0x00001c0001e97983 */ /* 0x000ee80000300800 */
[----:B------:R-:W4:Y:S04]  /*b220*/  LDL.64 R242, [R1+0x60] ;  /* 0x0000600001f27983 */ /* 0x000f280000100a00 */
[----:B------:R-:W5:Y:S04]  /*b230*/  LDL.64 R236, [R1+0x50] ;  /* 0x0000500001ec7983 */ /* 0x000f680000100a00 */
[----:B------:R-:W5:Y:S04]  /*b240*/  LDL R234, [R1+0x4c] ;  /* 0x00004c0001ea7983 */ /* 0x000f680000100800 */
[----:B------:R-:W5:Y:S01]  /*b250*/  LDL R235, [R1+0x5c] ;  /* 0x00005c0001eb7983 */ /* 0x000f620000100800 */
[----:B------:R-:W-:-:S05]  /*b260*/  SHF.R.S32.HI R2, RZ, 0x1f, R4 ;  /* 0x0000001fff027819 */ /* 0x000fca0000011404 */
[-C--:B--2---:R-:W-:Y:S02]  /*b270*/  IMAD R5, R2, R238.reuse, RZ ;  /* 0x000000ee02057224 */ /* 0x084fe400078e02ff */
[----:B------:R-:W-:-:S04]  /*b280*/  IMAD.WIDE.U32 R2, R4, R238, RZ ;  /* 0x000000ee04027225 */ /* 0x000fc800078e00ff */
[----:B---3--:R-:W-:-:S04]  /*b290*/  IMAD R4, R4, R233, R5 ;  /* 0x000000e904047224 */ /* 0x008fc800078e0205 */
[----:B------:R-:W-:Y:S01]  /*b2a0*/  IMAD.IADD R4, R3, 0x1, R4 ;  /* 0x0000000103047824 */ /* 0x000fe200078e0204 */
[----:B----4-:R-:W-:-:S04]  /*b2b0*/  LEA R3, P0, R2, R242, 0x6 ;  /* 0x000000f202037211 */ /* 0x010fc800078030ff */
[----:B-----5:R-:W-:Y:S02]  /*b2c0*/  LEA.HI.X R4, R2, R237, R4, 0x6, P0 ;  /* 0x000000ed02047211 */ /* 0x020fe400000f3404 */
        /* <DEDUP_REMOVED lines=14> */
.L_x_446:
[----:B------:R-:W3:Y:S04]  /*b3b0*/  LDL.LU R50, [R1+0x4] ;  /* 0x0000040001327983 */ /* 0x000ee80000300800 */
[----:B------:R-:W4:Y:S04]  /*b3c0*/  LDL.LU R33, [R1+0x34] ;  /* 0x0000340001217983 */ /* 0x000f280000300800 */
[----:B------:R-:W5:Y:S04]  /*b3d0*/  LDL.LU R45, [R1+0x2c] ;  /* 0x00002c00012d7983 */ /* 0x000f680000300800 */
[----:B------:R-:W5:Y:S04]  /*b3e0*/  LDL.LU R46, [R1+0x28] ;  /* 0x00002800012e7983 */ /* 0x000f680000300800 */
[----:B------:R-:W5:Y:S04]  /*b3f0*/  LDL.LU R48, [R1+0x30] ;  /* 0x0000300001307983 */ /* 0x000f680000300800 */
[----:B------:R-:W5:Y:S01]  /*b400*/  LDL.LU R49, [R1] ;  /* 0x0000000001317983 */ /* 0x000f620000300800 */
[----:B--2---:R-:W-:Y:S01]  /*b410*/  FMUL.FTZ R2, R56, UR8 ;  /* 0x0000000838027c20 */ /* 0x004fe20008410000 */
[----:B------:R-:W-:Y:S01]  /*b420*/  FSEL R212, R43, -INF , !P5 ;  /* 0xff8000002bd47808 */ /* 0x000fe20006800000 */
[----:B------:R-:W-:Y:S01]  /*b430*/  MUFU.TANH R8, R8 ;  /* 0x0000000800087308 */ /* 0x000fe20000002400 */
[----:B------:R-:W-:Y:S01]  /*b440*/  ISETP.GE.AND P5, PT, R6, R21, PT ;  /* 0x000000150600720c */ /* 0x000fe20003fa6270 */
[----:B------:R-:W-:Y:S01]  /*b450*/  FMUL.FTZ R5, R34, UR8 ;  /* 0x0000000822057c20 */ /* 0x000fe20008410000 */
[----:B------:R-:W-:-:S02]  /*b460*/  ISETP.NE.AND P0, PT, R9, RZ, PT ;  /* 0x000000ff0900720c */ /* 0x000fc40003f05270 */
[----:B-1----:R-:W-:Y:S02]  /*b470*/  FSEL R214, R28, -INF , !P5 ;  /* 0xff8000001cd67808 */ /* 0x002fe40006800000 */
[C---:B------:R-:W-:Y:S01]  /*b480*/  IADD3 R10, R0.reuse, 0x38, RZ ;  /* 0x00000038000a7810 */ /* 0x040fe20007ffe0ff */
[----:B------:R1:W2:Y:S01]  /*b490*/  MUFU.TANH R32, R2 ;  /* 0x0000000200207308 */ /* 0x0002a20000002400 */
[----:B------:R-:W-:Y:S02]  /*b4a0*/  IADD3 R9, R0, 0x39, RZ ;  /* 0x0000003900097810 */ /* 0x000fe40007ffe0ff */
[----:B------:R-:W-:Y:S02]  /*b4b0*/  FSEL R209, R101, -INF , !P0 ;  /* 0xff80000065d17808 */ /* 0x000fe40004000000 */
[----:B------:R-:W-:Y:S02]  /*b4c0*/  ISETP.GE.AND P0, PT, R7, R21, PT ;  /* 0x000000150700720c */ /* 0x000fe40003f06270 */
[----:B------:R-:W-:-:S02]  /*b4d0*/  FSEL R211, R60, -INF , !P6 ;  /* 0xff8000003cd37808 */ /* 0x000fc40007000000 */
[-C--:B------:R-:W-:Y:S02]  /*b4e0*/  ISETP.GE.AND P6, PT, R7, R19.reuse, PT ;  /* 0x000000130700720c */ /* 0x080fe40003fc6270 */
[----:B------:R-:W-:Y:S02]  /*b4f0*/  FSEL R195, R29, -INF , !P4 ;  /* 0xff8000001dc37808 */ /* 0x000fe40006000000 */
[----:B------:R-:W-:Y:S02]  /*b500*/  FSEL R193, R26, -INF , !P3 ;  /* 0xff8000001ac17808 */ /* 0x000fe40005800000 */
[C---:B------:R-:W-:Y:S01]  /*b510*/  ISETP.GE.AND P5, PT, R6.reuse, R19, PT ;  /* 0x000000130600720c */ /* 0x040fe20003fa6270 */
[----:B-1----:R-:W-:Y:S01]  /*b520*/  FMUL.FTZ R2, R57, UR8 ;  /* 0x0000000839027c20 */ /* 0x002fe20008410000 */
[----:B------:R-:W-:Y:S01]  /*b530*/  ISETP.GE.AND P4, PT, R6, R20, PT ;  /* 0x000000140600720c */ /* 0x000fe20003f86270 */
[----:B------:R-:W-:Y:S01]  /*b540*/  FMUL.FTZ R6, R35, UR8 ;  /* 0x0000000823067c20 */ /* 0x000fe20008410000 */
[----:B------:R-:W-:Y:S01]  /*b550*/  FSEL R213, R24, -INF , !P0 ;  /* 0xff80000018d57808 */ /* 0x000fe20004000000 */
[----:B------:R1:W1:Y:S01]  /*b560*/  MUFU.TANH R28, R2 ;  /* 0x00000002001c7308 */ /* 0x0002620000002400 */
[----:B------:R-:W-:-:S02]  /*b570*/  FSEL R194, R16, -INF , !P6 ;  /* 0xff80000010c27808 */ /* 0x000fc40007000000 */
[----:B------:R-:W-:Y:S02]  /*b580*/  FSEL R196, R13, -INF , !P5 ;  /* 0xff8000000dc47808 */ /* 0x000fe40006800000 */
[-C--:B------:R-:W-:Y:S02]  /*b590*/  ISETP.GE.AND P5, PT, R10, R18.reuse, PT ;  /* 0x000000120a00720c */ /* 0x080fe40003fa6270 */
[----:B------:R-:W-:Y:S01]  /*b5a0*/  FSEL R198, R14, -INF , !P2 ;  /* 0xff8000000ec67808 */ /* 0x000fe20005000000 */
[----:B------:R1:W1:Y:S01]  /*b5b0*/  MUFU.TANH R24, R5 ;  /* 0x0000000500187308 */ /* 0x0002620000002400 */
[----:B------:R-:W-:Y:S02]  /*b5c0*/  ISETP.GE.AND P2, PT, R9, R18, PT ;  /* 0x000000120900720c */ /* 0x000fe40003f46270 */
[----:B--2---:R-:W-:Y:S02]  /*b5d0*/  FSEL R221, R32, -INF , !P5 ;  /* 0xff80000020dd7808 */ /* 0x004fe40006800000 */
[----:B------:R-:W-:-:S02]  /*b5e0*/  FSEL R199, R12, -INF , !P1 ;  /* 0xff8000000cc77808 */ /* 0x000fc40004800000 */
[----:B------:R-:W-:Y:S01]  /*b5f0*/  ISETP.GE.AND P0, PT, R7, R20, PT ;  /* 0x000000140700720c */ /* 0x000fe20003f06270 */
[----:B------:R-:W2:Y:S01]  /*b600*/  MUFU.TANH R6, R6 ;  /* 0x0000000600067308 */ /* 0x000ea20000002400 */
[----:B-1----:R-:W-:Y:S02]  /*b610*/  IADD3 R2, R0, 0x30, RZ ;  /* 0x0000003000027810 */ /* 0x002fe40007ffe0ff */
[----:B------:R-:W-:Y:S02]  /*b620*/  FSEL R223, R28, -INF , !P2 ;  /* 0xff8000001cdf7808 */ /* 0x000fe40005000000 */
[C---:B------:R-:W-:Y:S02]  /*b630*/  ISETP.GE.AND P3, PT, R2.reuse, R18, PT ;  /* 0x000000120200720c */ /* 0x040fe40003f66270 */
[----:B------:R-:W-:Y:S02]  /*b640*/  ISETP.GE.AND P1, PT, R2, R21, PT ;  /* 0x000000150200720c */ /* 0x000fe40003f26270 */
[----:B------:R-:W-:Y:S01]  /*b650*/  FSEL R208, R11, -INF , !P3 ;  /* 0xff8000000bd07808 */ /* 0x000fe20005800000 */
[----:B------:R-:W-:Y:S01]  /*b660*/  FMUL.FTZ R5, R58, UR8 ;  /* 0x000000083a057c20 */ /* 0x000fe20008410000 */
[----:B------:R-:W-:-:S02]  /*b670*/  FSEL R233, R24, -INF , !P1 ;  /* 0xff80000018e97808 */ /* 0x000fc40004800000 */
[C---:B------:R-:W-:Y:S01]  /*b680*/  ISETP.GE.AND P2, PT, R2.reuse, R19, PT ;  /* 0x000000130200720c */ /* 0x040fe20003f46270 */
[----:B------:R-:W1:Y:S01]  /*b690*/  MUFU.TANH R13, R5 ;  /* 0x00000005000d7308 */ /* 0x000e620000002400 */
[----:B------:R-:W-:Y:S02]  /*b6a0*/  ISETP.GE.AND P1, PT, R2, R20, PT ;  /* 0x000000140200720c */ /* 0x000fe40003f26270 */
[----:B------:R-:W-:Y:S02]  /*b6b0*/  ISETP.GE.AND P5, PT, R9, R21, PT ;  /* 0x000000150900720c */ /* 0x000fe40003fa6270 */
[----:B---3--:R-:W-:-:S04]  /*b6c0*/  FMNMX.FTZ R3, R50, R40, !PT ;  /* 0x0000002832037209 */ /* 0x008fc80007810000 */
[----:B------:R-:W-:Y:S01]  /*b6d0*/  FMNMX.FTZ R3, R42, R3, !PT ;  /* 0x000000032a037209 */ /* 0x000fe20007810000 */
[----:B----4-:R-:W-:Y:S02]  /*b6e0*/  IMAD.MOV.U32 R240, RZ, RZ, R33 ;  /* 0x000000fffff07224 */ /* 0x010fe400078e0021 */
[----:B------:R-:W-:Y:S01]  /*b6f0*/  LDSM.16.MT88.4 R32, [R224+0xb000] ;  /* 0x00b00000e020783b */ /* 0x000fe20000004200 */
[----:B------:R-:W-:Y:S02]  /*b700*/  FMNMX.FTZ R3, R108, R3, !PT ;  /* 0x000000036c037209 */ /* 0x000fe40007810000 */
[----:B-----5:R-:W-:Y:S02]  /*b710*/  MOV R205, R45 ;  /* 0x0000002d00cd7202 */ /* 0x020fe40000000f00 */
[----:B------:R-:W-:Y:S02]  /*b720*/  FMNMX.FTZ R3, R109, R3, !PT ;  /* 0x000000036d037209 */ /* 0x000fe40007810000 */
[----:B------:R-:W-:-:S02]  /*b730*/  MOV R246, R46 ;  /* 0x0000002e00f67202 */ /* 0x000fc40000000f00 */
[----:B------:R-:W-:Y:S02]  /*b740*/  FMNMX.FTZ R4, R22, R3, !PT ;  /* 0x0000000316047209 */ /* 0x000fe40007810000 */
[----:B------:R-:W-:Y:S02]  /*b750*/  IADD3 R3, R0, 0x31, RZ ;  /* 0x0000003100037810 */ /* 0x000fe40007ffe0ff */
[----:B------:R-:W-:Y:S02]  /*b760*/  FMNMX.FTZ R4, R23, R4, !PT ;  /* 0x0000000417047209 */ /* 0x000fe40007810000 */
[----:B------:R-:W-:Y:S02]  /*b770*/  ISETP.GE.AND P6, PT, R3, R18, PT ;  /* 0x000000120300720c */ /* 0x000fe40003fc6270 */
[----:B------:R-:W-:Y:S01]  /*b780*/  FMNMX.FTZ R0, R25, R4, !PT ;  /* 0x0000000419007209 */ /* 0x000fe20007810000 */
[----:B------:R-:W-:Y:S01]  /*b790*/  FMUL.FTZ R4, R59, UR8 ;  /* 0x000000083b047c20 */ /* 0x000fe20008410000 */
[----:B------:R-:W-:-:S02]  /*b7a0*/  FSEL R234, R8, -INF , !P6 ;  /* 0xff80000008ea7808 */ /* 0x000fc40007000000 */
[----:B------:R-:W-:Y:S01]  /*b7b0*/  FMNMX.FTZ R0, R17, R0, !PT ;  /* 0x0000000011007209 */ /* 0x000fe20007810000 */
[----:B------:R3:W-:Y:S01]  /*b7c0*/  MUFU.TANH R7, R4 ;  /* 0x0000000400077308 */ /* 0x0007e20000002400 */
[----:B------:R-:W-:Y:S02]  /*b7d0*/  ISETP.GE.AND P3, PT, R3, R21, PT ;  /* 0x000000150300720c */ /* 0x000fe40003f66270 */
[----:B------:R-:W-:Y:S02]  /*b7e0*/  FMNMX.FTZ R0, R202, R0, !PT ;  /* 0x00000000ca007209 */ /* 0x000fe40007810000 */
[----:B------:R-:W-:Y:S02]  /*b7f0*/  FMNMX.FTZ R2, R49, R61, !PT ;  /* 0x0000003d31027209 */ /* 0x000fe40007810000 */
[----:B------:R-:W-:Y:S02]  /*b800*/  FMNMX.FTZ R0, R203, R0, !PT ;  /* 0x00000000cb007209 */ /* 0x000fe40007810000 */
[----:B--2---:R-:W-:-:S02]  /*b810*/  FSEL R235, R6, -INF , !P3 ;  /* 0xff80000006eb7808 */ /* 0x004fc40005800000 */
[----:B------:R-:W-:Y:S02]  /*b820*/  FMNMX.FTZ R0, R210, R0, !PT ;  /* 0x00000000d2007209 */ /* 0x000fe40007810000 */
[----:B------:R-:W-:Y:S02]  /*b830*/  FMNMX.FTZ R2, R176, R2, !PT ;  /* 0x00000002b0027209 */ /* 0x000fe40007810000 */
[----:B------:R-:W-:Y:S02]  /*b840*/  FMNMX.FTZ R0, R209, R0, !PT ;  /* 0x00000000d1007209 */ /* 0x000fe40007810000 */
[----:B------:R-:W-:Y:S01]  /*b850*/  ISETP.GE.AND P6, PT, R10, R21, PT ;  /* 0x000000150a00720c */ /* 0x000fe20003fc6270 */
[----:B---3--:R-:W-:Y:S01]  /*b860*/  FMUL.FTZ R4, R64, UR8 ;  /* 0x0000000840047c20 */ /* 0x008fe20008410000 */
[----:B------:R-:W-:Y:S02]  /*b870*/  FMNMX.FTZ R0, R208, R0, !PT ;  /* 0x00000000d0007209 */ /* 0x000fe40007810000 */
[----:B------:R-:W-:Y:S01]  /*b880*/  FMNMX.FTZ R2, R177, R2, !PT ;  /* 0x00000002b1027209 */ /* 0x000fe20007810000 */
[----:B------:R2:W3:Y:S01]  /*b890*/  MUFU.TANH R5, R4 ;  /* 0x0000000400057308 */ /* 0x0004e20000002400 */
[----:B------:R-:W-:-:S02]  /*b8a0*/  FMNMX.FTZ R0, R234, R0, !PT ;  /* 0x00000000ea007209 */ /* 0x000fc40007810000 */
[----:B-1----:R-:W-:Y:S02]  /*b8b0*/  FSEL R236, R13, -INF , !P6 ;  /* 0xff8000000dec7808 */ /* 0x002fe40007000000 */
[----:B------:R-:W-:Y:S02]  /*b8c0*/  FMNMX.FTZ R0, R221, R0, !PT ;  /* 0x00000000dd007209 */ /* 0x000fe40007810000 */
[----:B------:R-:W-:Y:S02]  /*b8d0*/  ISETP.GE.AND P3, PT, R3, R19, PT ;  /* 0x000000130300720c */ /* 0x000fe40003f66270 */
[----:B------:R-:W-:Y:S02]  /*b8e0*/  FMNMX.FTZ R0, R223, R0, !PT ;  /* 0x00000000df007209 */ /* 0x000fe40007810000 */
[----:B------:R-:W-:Y:S02]  /*b8f0*/  ISETP.GE.AND P6, PT, R3, R20, PT ;  /* 0x000000140300720c */ /* 0x000fe40003fc6270 */
[----:B------:R-:W-:Y:S01]  /*b900*/  FMNMX.FTZ R3, R178, R2, !PT ;  /* 0x00000002b2037209 */ /* 0x000fe20007810000 */
[----:B------:R-:W1:Y:S01]  /*b910*/  SHFL.BFLY PT, R6, R0, 0x2, 0x1f ;  /* 0x0c401f0000067f89 */ /* 0x000e6200000e0000 */
[----:B------:R-:W-:Y:S01]  /*b920*/  FMNMX.FTZ R2, R252, R41, !PT ;  /* 0x00000029fc027209 */ /* 0x000fe20007810000 */
[----:B--2---:R-:W-:Y:S01]  /*b930*/  FMUL.FTZ R4, R39, UR8 ;  /* 0x0000000827047c20 */ /* 0x004fe20008410000 */
[----:B------:R-:W-:-:S02]  /*b940*/  FMNMX.FTZ R3, R27, R3, !PT ;  /* 0x000000031b037209 */ /* 0x000fc40007810000 */
[----:B------:R-:W-:Y:S01]  /*b950*/  FMNMX.FTZ R2, R100, R2, !PT ;  /* 0x0000000264027209 */ /* 0x000fe20007810000 */
[----:B------:R2:W-:Y:S01]  /*b960*/  MUFU.TANH R18, R4 ;  /* 0x0000000400127308 */ /* 0x0005e20000002400 */
        /* <DEDUP_REMOVED lines=8> */
[----:B--2---:R-:W-:Y:S01]  /*b9f0*/  FMUL.FTZ R4, R65, UR8 ;  /* 0x0000000841047c20 */ /* 0x004fe20008410000 */
[----:B-1----:R-:W-:Y:S02]  /*ba00*/  FMNMX.FTZ R104, R0, R6, !PT ;  /* 0x0000000600687209 */ /* 0x002fe40007810000 */
[----:B------:R-:W-:Y:S01]  /*ba10*/  FMNMX.FTZ R0, R231, R30, !PT ;  /* 0x0000001ee7007209 */ /* 0x000fe20007810000 */
[----:B------:R1:W2:Y:S01]  /*ba20*/  MUFU.TANH R16, R4 ;  /* 0x0000000400107308 */ /* 0x0002a20000002400 */
[----:B------:R-:W-:Y:S01]  /*ba30*/  FMNMX.FTZ R103, R212, R3, !PT ;  /* 0x00000003d4677209 */ /* 0x000fe20007810000 */
[----:B------:R-:W-:Y:S01]  /*ba40*/  FMUL.FTZ R3, R54, UR8 ;  /* 0x0000000836037c20 */ /* 0x000fe20008410000 */
[----:B------:R-:W-:-:S02]  /*ba50*/  FMNMX.FTZ R0, R31, R0, !PT ;  /* 0x000000001f007209 */ /* 0x000fc40007810000 */
[----:B------:R-:W-:Y:S02]  /*ba60*/  FMNMX.FTZ R2, R105, R2, !PT ;  /* 0x0000000269027209 */ /* 0x000fe40007810000 */
[----:B------:R-:W-:Y:S01]  /*ba70*/  FMNMX.FTZ R0, R62, R0, !PT ;  /* 0x000000003e007209 */ /* 0x000fe20007810000 */
[----:B------:R-:W-:Y:S01]  /*ba80*/  MUFU.TANH R8, R3 ;  /* 0x0000000300087308 */ /* 0x000fe20000002400 */
[----:B------:R-:W-:Y:S02]  /*ba90*/  FMNMX.FTZ R103, R213, R103, !PT ;  /* 0x00000067d5677209 */ /* 0x000fe40007810000 */
[----:B------:R-:W-:Y:S02]  /*baa0*/  FMNMX.FTZ R0, R63, R0, !PT ;  /* 0x000000003f007209 */ /* 0x000fe40007810000 */
[----:B------:R-:W-:Y:S02]  /*bab0*/  FMNMX.FTZ R2, R106, R2, !PT ;  /* 0x000000026a027209 */ /* 0x000fe40007810000 */
[----:B---3--:R-:W-:Y:S01]  /*bac0*/  FSEL R232, R5, -INF , !P2 ;  /* 0xff80000005e87808 */ /* 0x008fe20005000000 */
[----:B------:R-:W-:Y:S01]  /*bad0*/  FMUL.FTZ R5, R66, UR8 ;  /* 0x0000000842057c20 */ /* 0x000fe20008410000 */
[----:B-1----:R-:W-:Y:S01]  /*bae0*/  FMUL.FTZ R4, R52, UR8 ;  /* 0x0000000834047c20 */ /* 0x002fe20008410000 */
[----:B------:R-:W-:-:S02]  /*baf0*/  FMNMX.FTZ R103, R214, R103, !PT ;  /* 0x00000067d6677209 */ /* 0x000fc40007810000 */
[----:B------:R-:W-:Y:S01]  /*bb00*/  FMNMX.FTZ R0, R107, R0, !PT ;  /* 0x000000006b007209 */ /* 0x000fe20007810000 */
[----:B------:R1:W3:Y:S01]  /*bb10*/  MUFU.TANH R14, R4 ;  /* 0x00000004000e7308 */ /* 0x0002e20000002400 */
[----:B------:R-:W-:Y:S02]  /*bb20*/  FMNMX.FTZ R2, R195, R2, !PT ;  /* 0x00000002c3027209 */ /* 0x000fe40007810000 */
[----:B------:R-:W-:Y:S02]  /*bb30*/  FMNMX.FTZ R103, R233, R103, !PT ;  /* 0x00000067e9677209 */ /* 0x000fe40007810000 */
[----:B------:R-:W-:Y:S02]  /*bb40*/  FMNMX.FTZ R0, R47, R0, !PT ;  /* 0x000000002f007209 */ /* 0x000fe40007810000 */
[----:B------:R-:W-:Y:S01]  /*bb50*/  FMNMX.FTZ R103, R235, R103, !PT ;  /* 0x00000067eb677209 */ /* 0x000fe20007810000 */
[----:B------:R4:W-:Y:S01]  /*bb60*/  MUFU.TANH R13, R5 ;  /* 0x00000005000d7308 */ /* 0x0009e20000002400 */
[----:B------:R-:W-:-:S02]  /*bb70*/  FMNMX.FTZ R0, R192, R0, !PT ;  /* 0x00000000c0007209 */ /* 0x000fc40007810000 */
[----:B------:R-:W-:Y:S01]  /*bb80*/  FSEL R237, R7, -INF , !P5 ;  /* 0xff80000007ed7808 */ /* 0x000fe20006800000 */
[----:B------:R-:W-:Y:S01]  /*bb90*/  FMUL.FTZ R7, R67, UR8 ;  /* 0x0000000843077c20 */ /* 0x000fe20008410000 */
[----:B------:R-:W-:Y:S02]  /*bba0*/  FMNMX.FTZ R103, R236, R103, !PT ;  /* 0x00000067ec677209 */ /* 0x000fe40007810000 */
[----:B------:R-:W-:Y:S01]  /*bbb0*/  FMNMX.FTZ R0, R38, R0, !PT ;  /* 0x0000000026007209 */ /* 0x000fe20007810000 */
[----:B------:R-:W-:Y:S01]  /*bbc0*/  MUFU.TANH R11, R7 ;  /* 0x00000007000b7308 */ /* 0x000fe20000002400 */
[----:B-1----:R-:W-:Y:S01]  /*bbd0*/  FMUL.FTZ R4, R53, UR8 ;  /* 0x0000000835047c20 */ /* 0x002fe20008410000 */
[----:B------:R-:W-:Y:S02]  /*bbe0*/  ISETP.GE.AND P5, PT, R10, R19, PT ;  /* 0x000000130a00720c */ /* 0x000fe40003fa6270 */
[----:B------:R-:W-:Y:S02]  /*bbf0*/  FMNMX.FTZ R103, R237, R103, !PT ;  /* 0x00000067ed677209 */ /* 0x000fe40007810000 */
[----:B------:R-:W-:-:S02]  /*bc00*/  FMNMX.FTZ R0, R198, R0, !PT ;  /* 0x00000000c6007209 */ /* 0x000fc40007810000 */
[----:B------:R1:W5:Y:S01]  /*bc10*/  MUFU.TANH R12, R4 ;  /* 0x00000004000c7308 */ /* 0x0003620000002400 */
[----:B----4-:R-:W-:Y:S01]  /*bc20*/  FMNMX.FTZ R5, R193, R2, !PT ;  /* 0x00000002c1057209 */ /* 0x010fe20007810000 */
[----:B------:R-:W-:Y:S01]  /*bc30*/  FMUL.FTZ R2, R55, UR8 ;  /* 0x0000000837027c20 */ /* 0x000fe20008410000 */
[----:B--2---:R-:W-:Y:S02]  /*bc40*/  FSEL R215, R16, -INF , !P3 ;  /* 0xff80000010d77808 */ /* 0x004fe40005800000 */
[----:B------:R-:W-:Y:S02]  /*bc50*/  FMNMX.FTZ R5, R194, R5, !PT ;  /* 0x00000005c2057209 */ /* 0x000fe40007810000 */
[----:B---3--:R-:W-:Y:S01]  /*bc60*/  FSEL R217, R14, -INF , !P5 ;  /* 0xff8000000ed97808 */ /* 0x008fe20006800000 */
[----:B------:R-:W2:Y:S01]  /*bc70*/  MUFU.TANH R6, R2 ;  /* 0x0000000200067308 */ /* 0x000ea20000002400 */
[----:B------:R-:W-:Y:S02]  /*bc80*/  FMNMX.FTZ R3, R196, R5, !PT ;  /* 0x00000005c4037209 */ /* 0x000fe40007810000 */
[----:B------:R-:W3:Y:S01]  /*bc90*/  SHFL.BFLY PT, R5, R103, 0x2, 0x1f ;  /* 0x0c401f0067057f89 */ /* 0x000ee200000e0000 */
[----:B------:R-:W-:-:S02]  /*bca0*/  FSEL R14, R15, -INF , !P0 ;  /* 0xff8000000f0e7808 */ /* 0x000fc40004000000 */
[----:B------:R-:W-:Y:S02]  /*bcb0*/  FMNMX.FTZ R3, R232, R3, !PT ;  /* 0x00000003e8037209 */ /* 0x000fe40007810000 */
[----:B------:R-:W-:Y:S01]  /*bcc0*/  ISETP.GE.AND P2, PT, R9, R19, PT ;  /* 0x000000130900720c */ /* 0x000fe20003f46270 */
[----:B-1----:R-:W1:Y:S01]  /*bcd0*/  SHFL.BFLY PT, R4, R104, 0x1, 0x1f ;  /* 0x0c201f0068047f89 */ /* 0x002e6200000e0000 */
[----:B------:R-:W-:Y:S02]  /*bce0*/  FMNMX.FTZ R3, R215, R3, !PT ;  /* 0x00000003d7037209 */ /* 0x000fe40007810000 */
[----:B------:R-:W-:Y:S02]  /*bcf0*/  FSEL R238, R18, -INF , !P4 ;  /* 0xff80000012ee7808 */ /* 0x000fe40006000000 */
[----:B-----5:R-:W-:Y:S02]  /*bd00*/  FSEL R219, R12, -INF , !P2 ;  /* 0xff8000000cdb7808 */ /* 0x020fe40005000000 */
[----:B------:R-:W-:-:S02]  /*bd10*/  FMNMX.FTZ R3, R217, R3, !PT ;  /* 0x00000003d9037209 */ /* 0x000fc40007810000 */
[----:B------:R-:W-:Y:S02]  /*bd20*/  FSEL R216, R13, -INF , !P1 ;  /* 0xff8000000dd87808 */ /* 0x000fe40004800000 */
[----:B------:R-:W-:Y:S02]  /*bd30*/  FMNMX.FTZ R3, R219, R3, !PT ;  /* 0x00000003db037209 */ /* 0x000fe40007810000 */
[-C--:B------:R-:W-:Y:S02]  /*bd40*/  ISETP.GE.AND P2, PT, R10, R20.reuse, PT ;  /* 0x000000140a00720c */ /* 0x080fe40003f46270 */
[----:B------:R-:W-:Y:S01]  /*bd50*/  FSEL R218, R11, -INF , !P6 ;  /* 0xff8000000bda7808 */ /* 0x000fe20007000000 */
[----:B------:R-:W4:Y:S01]  /*bd60*/  SHFL.BFLY PT, R7, R3, 0x2, 0x1f ;  /* 0x0c401f0003077f89 */ /* 0x000f2200000e0000 */
[----:B------:R-:W-:Y:S02]  /*bd70*/  ISETP.GE.AND P1, PT, R9, R20, PT ;  /* 0x000000140900720c */ /* 0x000fe40003f26270 */
[----:B------:R-:W-:-:S02]  /*bd80*/  FSEL R220, R8, -INF , !P2 ;  /* 0xff80000008dc7808 */ /* 0x000fc40005000000 */
[----:B--2---:R-:W-:Y:S02]  /*bd90*/  FSEL R222, R6, -INF , !P1 ;  /* 0xff80000006de7808 */ /* 0x004fe40004800000 */
[----:B---3--:R-:W-:Y:S02]  /*bda0*/  FMNMX.FTZ R103, R103, R5, !PT ;  /* 0x0000000567677209 */ /* 0x008fe40007810000 */
[----:B-1----:R-:W-:Y:S02]  /*bdb0*/  FMNMX.FTZ R104, R104, R4, !PT ;  /* 0x0000000468687209 */ /* 0x002fe40007810000 */
[----:B------:R-:W-:Y:S01]  /*bdc0*/  FMNMX.FTZ R4, R199, R0, !PT ;  /* 0x00000000c7047209 */ /* 0x000fe20007810000 */
[----:B------:R-:W1:Y:S01]  /*bdd0*/  SHFL.BFLY PT, R5, R103, 0x1, 0x1f ;  /* 0x0c201f0067057f89 */ /* 0x000e6200000e0000 */
[C---:B------:R-:W-:Y:S01]  /*bde0*/  FSETP.NEU.FTZ.AND P0, PT, R104.reuse, -INF , PT ;  /* 0xff8000006800780b */ /* 0x040fe20003f1d000 */
[----:B------:R-:W-:Y:S01]  /*bdf0*/  FMUL.FTZ R2, R104, UR9 ;  /* 0x0000000968027c20 */ /* 0x000fe20008410000 */
[----:B------:R-:W-:-:S02]  /*be00*/  FMNMX.FTZ R4, R14, R4, !PT ;  /* 0x000000040e047209 */ /* 0x000fc40007810000 */
[----:B------:R-:W-:Y:S02]  /*be10*/  MOV R247, R48 ;  /* 0x0000003000f77202 */ /* 0x000fe40000000f00 */
[----:B------:R-:W-:Y:S02]  /*be20*/  FSEL R2, R2, RZ, P0 ;  /* 0x000000ff02027208 */ /* 0x000fe40000000000 */
[----:B------:R-:W-:-:S03]  /*be30*/  FMNMX.FTZ R4, R238, R4, !PT ;  /* 0x00000004ee047209 */ /* 0x000fc60007810000 */
[----:B------:R-:W-:Y:S01]  /*be40*/  FFMA.FTZ R0, R40, UR9, -R2 ;  /* 0x0000000928007c23 */ /* 0x000fe20008010802 */
[----:B------:R-:W-:Y:S02]  /*be50*/  FMNMX.FTZ R4, R216, R4, !PT ;  /* 0x00000004d8047209 */ /* 0x000fe40007810000 */
[----:B----4-:R-:W-:Y:S01]  /*be60*/  FMNMX.FTZ R3, R3, R7, !PT ;  /* 0x0000000703037209 */ /* 0x010fe20007810000 */
[----:B------:R2:W-:Y:S04]  /*be70*/  MUFU.EX2 R40, R0 ;  /* 0x0000000000287308 */ /* 0x0005e80000000800 */
[----:B------:R-:W3:Y:S01]  /*be80*/  SHFL.BFLY PT, R102, R3, 0x1, 0x1f ;  /* 0x0c201f0003667f89 */ /* 0x000ee200000e0000 */
[----:B-1----:R-:W-:-:S04]  /*be90*/  FMNMX.FTZ R103, R103, R5, !PT ;  /* 0x0000000567677209 */ /* 0x002fc80007810000 */
[C---:B------:R-:W-:Y:S01]  /*bea0*/  FSETP.NEU.FTZ.AND P3, PT, R103.reuse, -INF , PT ;  /* 0xff8000006700780b */ /* 0x040fe20003f7d000 */
[----:B------:R-:W-:Y:S01]  /*beb0*/  FMUL.FTZ R13, R103, UR9 ;  /* 0x00000009670d7c20 */ /* 0x000fe20008410000 */
[----:B--2---:R-:W-:Y:S01]  /*bec0*/  FMNMX.FTZ R0, R218, R4, !PT ;  /* 0x00000004da007209 */ /* 0x004fe20007810000 */
[----:B------:R-:W-:-:S03]  /*bed0*/  FFMA.FTZ R4, R42, UR9, -R2 ;  /* 0x000000092a047c23 */ /* 0x000fc60008010802 */
[----:B------:R-:W-:Y:S02]  /*bee0*/  FSEL R13, R13, RZ, P3 ;  /* 0x000000ff0d0d7208 */ /* 0x000fe40001800000 */
[----:B------:R-:W-:Y:S01]  /*bef0*/  FMNMX.FTZ R0, R220, R0, !PT ;  /* 0x00000000dc007209 */ /* 0x000fe20007810000 */
[----:B------:R1:W-:Y:S03]  /*bf00*/  MUFU.EX2 R39, R4 ;  /* 0x0000000400277308 */ /* 0x0003e60000000800 */
[----:B------:R-:W-:Y:S02]  /*bf10*/  FMNMX.FTZ R0, R222, R0, !PT ;  /* 0x00000000de007209 */ /* 0x000fe40007810000 */
[----:B---3--:R-:W-:Y:S01]  /*bf20*/  FMNMX.FTZ R102, R3, R102, !PT ;  /* 0x0000006603667209 */ /* 0x008fe20007810000 */
[----:B------:R-:W-:Y:S02]  /*bf30*/  FFMA.FTZ R3, R61, UR9, -R13 ;  /* 0x000000093d037c23 */ /* 0x000fe4000801080d */
[----:B------:R-:W2:Y:S01]  /*bf40*/  SHFL.BFLY PT, R6, R0, 0x2, 0x1f ;  /* 0x0c401f0000067f89 */ /* 0x000ea200000e0000 */
[----:B------:R-:W-:Y:S01]  /*bf50*/  FSETP.NEU.FTZ.AND P2, PT, R102, -INF , PT ;  /* 0xff8000006600780b */ /* 0x000fe20003f5d000 */
[----:B------:R3:W-:Y:S01]  /*bf60*/  MUFU.EX2 R206, R3 ;  /* 0x0000000300ce7308 */ /* 0x0007e20000000800 */
[----:B-1----:R-:W-:-:S07]  /*bf70*/  FFMA.FTZ R4, R108, UR9, -R2 ;  /* 0x000000096c047c23 */ /* 0x002fce0008010802 */
[----:B------:R1:W-:Y:S01]  /*bf80*/  MUFU.EX2 R56, R4 ;  /* 0x0000000400387308 */ /* 0x0003e20000000800 */
[----:B---3--:R-:W-:Y:S01]  /*bf90*/  FMUL.FTZ R3, R102, UR9 ;  /* 0x0000000966037c20 */ /* 0x008fe20008410000 */
[----:B--2---:R-:W-:-:S04]  /*bfa0*/  FMNMX.FTZ R0, R0, R6, !PT ;  /* 0x0000000600007209 */ /* 0x004fc80007810000 */
[----:B------:R-:W-:Y:S01]  /*bfb0*/  FSEL R3, R3, RZ, P2 ;  /* 0x000000ff03037208 */ /* 0x000fe20001000000 */
[----:B------:R-:W2:Y:S01]  /*bfc0*/  SHFL.BFLY PT, R101, R0, 0x1, 0x1f ;  /* 0x0c201f0000657f89 */ /* 0x000ea200000e0000 */
[----:B-1----:R-:W-:-:S04]  /*bfd0*/  FFMA.FTZ R4, R109, UR9, -R2 ;  /* 0x000000096d047c23 */ /* 0x002fc80008010802 */
[----:B------:R1:W-:Y:S02]  /*bfe0*/  MUFU.EX2 R57, R4 ;  /* 0x0000000400397308 */ /* 0x0003e40000000800 */
[----:B-1----:R-:W-:Y:S01]  /*bff0*/  FFMA.FTZ R4, R22, UR9, -R2 ;  /* 0x0000000916047c23 */ /* 0x002fe20008010802 */
[----:B--2---:R-:W-:Y:S01]  /*c000*/  FMNMX.FTZ R101, R0, R101, !PT ;  /* 0x0000006500657209 */ /* 0x004fe20007810000 */
[----:B------:R-:W-:-:S04]  /*c010*/  FFMA.FTZ R0, R100, UR9, -R3 ;  /* 0x0000000964007c23 */ /* 0x000fc80008010803 */
[----:B------:R1:W-:Y:S01]  /*c020*/  MUFU.EX2 R249, R4 ;  /* 0x0000000400f97308 */ /* 0x0003e20000000800 */
[C---:B------:R-:W-:Y:S01]  /*c030*/  FSETP.NEU.FTZ.AND P1, PT, R101.reuse, -INF , PT ;  /* 0xff8000006500780b */ /* 0x040fe20003f3d000 */
[----:B------:R-:W-:-:S06]  /*c040*/  FMUL.FTZ R12, R101, UR9 ;  /* 0x00000009650c7c20 */ /* 0x000fcc0008410000 */
[----:B------:R2:W-:Y:S01]  /*c050*/  MUFU.EX2 R242, R0 ;  /* 0x0000000000f27308 */ /* 0x0005e20000000800 */
[----:B------:R-:W-:-:S05]  /*c060*/  FSEL R12, R12, RZ, P1 ;  /* 0x000000ff0c0c7208 */ /* 0x000fca0000800000 */
[----:B------:R-:W-:Y:S01]  /*c070*/  FFMA.FTZ R5, R63, UR9, -R12 ;  /* 0x000000093f057c23 */ /* 0x000fe2000801080c */
[----:B-1----:R-:W-:-:S03]  /*c080*/  FFMA.FTZ R4, R23, UR9, -R2 ;  /* 0x0000000917047c23 */ /* 0x002fc60008010802 */
[----:B------:R1:W-:Y:S01]  /*c090*/  MUFU.EX2 R43, R5 ;  /* 0x00000005002b7308 */ /* 0x0003e20000000800 */
[----:B------:R-:W-:Y:S01]  /*c0a0*/  LDSM.16.MT88.4 R20, [R226+0x9000] ;  /* 0x00900000e214783b */ /* 0x000fe20000004200 */
[----:B--2---:R-:W-:-:S06]  /*c0b0*/  FFMA.FTZ R0, R110, UR9, -R3 ;  /* 0x000000096e007c23 */ /* 0x004fcc0008010803 */
[----:B------:R2:W-:Y:S08]  /*c0c0*/  MUFU.EX2 R42, R4 ;  /* 0x00000004002a7308 */ /* 0x0005f00000000800 */
[----:B------:R3:W-:Y:S01]  /*c0d0*/  MUFU.EX2 R245, R0 ;  /* 0x0000000000f57308 */ /* 0x0007e20000000800 */
[----:B-1----:R-:W-:-:S05]  /*c0e0*/  FSEL R5, R104, RZ, P0 ;  /* 0x000000ff68057208 */ /* 0x002fca0000000000 */
[----:B------:R-:W-:Y:S01]  /*c0f0*/  FADD.FTZ R5, R50, -R5 ;  /* 0x8000000532057221 */ /* 0x000fe20000010000 */
[----:B--2---:R-:W-:-:S04]  /*c100*/  FFMA.FTZ R4, R25, UR9, -R2 ;  /* 0x0000000919047c23 */ /* 0x004fc80008010802 */
[----:B------:R1:W-:Y:S01]  /*c110*/  MUFU.EX2 R204, R4 ;  /* 0x0000000400cc7308 */ /* 0x0003e20000000800 */
[----:B---3--:R-:W-:-:S07]  /*c120*/  FFMA.FTZ R0, R111, UR9, -R3 ;  /* 0x000000096f007c23 */ /* 0x008fce0008010803 */
[----:B------:R2:W3:Y:S01]  /*c130*/  MUFU.EX2 R207, R0 ;  /* 0x0000000000cf7308 */ /* 0x0004e20000000800 */
[----:B-1----:R-:W-:Y:S02]  /*c140*/  FFMA.FTZ R4, R17, UR9, -R2 ;  /* 0x0000000911047c23 */ /* 0x002fe40008010802 */
[----:B------:R-:W1:Y:S05]  /*c150*/  LDSM.16.MT88.4 R16, [R224+0x9000] ;  /* 0x00900000e010783b */ /* 0x000e6a0000004200 */
[----:B------:R4:W-:Y:S01]  /*c160*/  MUFU.EX2 R248, R4 ;  /* 0x0000000400f87308 */ /* 0x0009e20000000800 */
[----:B--2---:R-:W-:Y:S01]  /*c170*/  FFMA.FTZ R0, R30, UR9, -R12 ;  /* 0x000000091e007c23 */ /* 0x004fe2000801080c */
[----:B---3--:R-:W-:Y:S01]  /*c180*/  F2FP.BF16.F32.PACK_AB R10, R207, R245 ;  /* 0x000000f5cf0a723e */ /* 0x008fe200000010ff */
[----:B----4-:R-:W-:-:S05]  /*c190*/  FFMA.FTZ R4, R176, UR9, -R13 ;  /* 0x00000009b0047c23 */ /* 0x010fca000801080d */
[----:B------:R2:W-:Y:S02]  /*c1a0*/  MUFU.EX2 R243, R4 ;  /* 0x0000000400f37308 */ /* 0x0005e40000000800 */
[----:B--2---:R-:W-:-:S06]  /*c1b0*/  FFMA.FTZ R4, R177, UR9, -R13 ;  /* 0x00000009b1047c23 */ /* 0x004fcc000801080d */
[----:B------:R2:W-:Y:S02]  /*c1c0*/  MUFU.EX2 R244, R4 ;  /* 0x0000000400f47308 */ /* 0x0005e40000000800 */
[----:B--2---:R-:W-:-:S06]  /*c1d0*/  FFMA.FTZ R4, R41, UR9, -R3 ;  /* 0x0000000929047c23 */ /* 0x004fcc0008010803 */
[----:B------:R2:W-:Y:S08]  /*c1e0*/  MUFU.EX2 R41, R0 ;  /* 0x0000000000297308 */ /* 0x0005f00000000800 */
[----:B------:R-:W3:Y:S01]  /*c1f0*/  MUFU.EX2 R241, R4 ;  /* 0x0000000400f17308 */ /* 0x000ee20000000800 */
[--C-:B--2---:R-:W-:Y:S02]  /*c200*/  FFMA.FTZ R0, R31, UR9, -R12.reuse ;  /* 0x000000091f007c23 */ /* 0x104fe4000801080c */
[----:B------:R-:W2:Y:S05]  /*c210*/  LDSM.16.MT88.4 R28, [R226+0xa000] ;  /* 0x00a00000e21c783b */ /* 0x000eaa0000004200 */
[----:B------:R4:W5:Y:S01]  /*c220*/  MUFU.EX2 R100, R0 ;  /* 0x0000000000647308 */ /* 0x0009620000000800 */
[----:B---3--:R-:W-:Y:S01]  /*c230*/  F2FP.BF16.F32.PACK_AB R8, R242, R241 ;  /* 0x000000f1f208723e */ /* 0x008fe200000010ff */
[----:B----4-:R-:W-:Y:S01]  /*c240*/  FFMA.FTZ R0, R62, UR9, -R12 ;  /* 0x000000093e007c23 */ /* 0x010fe2000801080c */
[----:B-----5:R-:W-:-:S05]  /*c250*/  F2FP.BF16.F32.PACK_AB R9, R100, R41 ;  /* 0x000000296409723e */ /* 0x020fca00000010ff */
[----:B------:R3:W4:Y:S02]  /*c260*/  MUFU.EX2 R44, R0 ;  /* 0x00000000002c7308 */ /* 0x0007240000000800 */
[----:B---3--:R-:W-:-:S05]  /*c270*/  FSEL R0, R102, RZ, P2 ;  /* 0x000000ff66007208 */ /* 0x008fca0001000000 */
[----:B------:R-:W-:Y:S01]  /*c280*/  FADD.FTZ R4, R252, -R0 ;  /* 0x80000000fc047221 */ /* 0x000fe20000010000 */
[----:B------:R-:W-:-:S03]  /*c290*/  FSEL R0, R101, RZ, P1 ;  /* 0x000000ff65007208 */ /* 0x000fc60000800000 */
[----:B------:R-:W-:Y:S02]  /*c2a0*/  FMUL.FTZ R4, R4, UR9 ;  /* 0x0000000904047c20 */ /* 0x000fe40008410000 */
[----:B------:R-:W-:Y:S01]  /*c2b0*/  FADD.FTZ R0, R231, -R0 ;  /* 0x80000000e7007221 */ /* 0x000fe20000010000 */
[----:B----4-:R-:W-:Y:S02]  /*c2c0*/  MOV R231, R44 ;  /* 0x0000002c00e77202 */ /* 0x010fe40000000f00 */
[----:B------:R3:W4:Y:S01]  /*c2d0*/  MUFU.EX2 R44, R4 ;  /* 0x00000004002c7308 */ /* 0x0007220000000800 */
[----:B------:R-:W-:Y:S01]  /*c2e0*/  FMUL.FTZ R0, R0, UR9 ;  /* 0x0000000900007c20 */ /* 0x000fe20008410000 */
[----:B------:R-:W-:-:S06]  /*c2f0*/  F2FP.BF16.F32.PACK_AB R11, R43, R231 ;  /* 0x000000e72b0b723e */ /* 0x000fcc00000010ff */
[----:B------:R5:W1:Y:S01]  /*c300*/  MUFU.EX2 R15, R0 ;  /* 0x00000000000f7308 */ /* 0x000a620000000800 */
[----:B---3--:R-:W-:Y:S01]  /*c310*/  FSEL R4, R103, RZ, P3 ;  /* 0x000000ff67047208 */ /* 0x008fe20001800000 */
[-C--:B----4-:R-:W-:Y:S01]  /*c320*/  FMUL.FTZ R120, R120, R44.reuse ;  /* 0x0000002c78787220 */ /* 0x090fe20000410000 */
[-C--:B------:R-:W-:Y:S01]  /*c330*/  FMUL.FTZ R121, R121, R44.reuse ;  /* 0x0000002c79797220 */ /* 0x080fe20000410000 */
[-C--:B------:R-:W-:Y:S01]  /*c340*/  FMUL.FTZ R168, R168, R44.reuse ;  /* 0x0000002ca8a87220 */ /* 0x080fe20000410000 */
[-C--:B------:R-:W-:Y:S01]  /*c350*/  FMUL.FTZ R169, R169, R44.reuse ;  /* 0x0000002ca9a97220 */ /* 0x080fe20000410000 */
[----:B------:R-:W-:Y:S01]  /*c360*/  FADD.FTZ R4, R49, -R4 ;  /* 0x8000000431047221 */ /* 0x000fe20000010000 */
[-C--:B------:R-:W-:Y:S01]  /*c370*/  FMUL.FTZ R144, R144, R44.reuse ;  /* 0x0000002c90907220 */ /* 0x080fe20000410000 */
[----:B------:R-:W3:Y:S01]  /*c380*/  LDSM.16.MT88.4 R48, [R226+0xb000] ;  /* 0x00b00000e230783b */ /* 0x000ee20000004200 */
[--C-:B-----5:R-:W-:Y:S01]  /*c390*/  FFMA.FTZ R0, R178, UR9, -R13.reuse ;  /* 0x00000009b2007c23 */ /* 0x120fe2000801080d */
[-C--:B-1----:R-:W-:Y:S01]  /*c3a0*/  FMUL.FTZ R122, R122, R15.reuse ;  /* 0x0000000f7a7a7220 */ /* 0x082fe20000410000 */
[-C--:B------:R-:W-:Y:S01]  /*c3b0*/  FMUL.FTZ R123, R123, R15.reuse ;  /* 0x0000000f7b7b7220 */ /* 0x080fe20000410000 */
[-C--:B------:R-:W-:Y:S01]  /*c3c0*/  FMUL.FTZ R170, R170, R15.reuse ;  /* 0x0000000faaaa7220 */ /* 0x080fe20000410000 */
[----:B------:R1:W4:Y:S01]  /*c3d0*/  MUFU.EX2 R252, R0 ;  /* 0x0000000000fc7308 */ /* 0x0003220000000800 */
        /* <DEDUP_REMOVED lines=13> */
[----:B------:R-:W-:Y:S01]  /*c4b0*/  FMUL.FTZ R131, R131, R15 ;  /* 0x0000000f83837220 */ /* 0x000fe20000410000 */
[-C--:B------:R-:W-:Y:S01]  /*c4c0*/  FMUL.FTZ R76, R76, R44.reuse ;  /* 0x0000002c4c4c7220 */ /* 0x080fe20000410000 */
[----:B------:R-:W-:Y:S01]  /*c4d0*/  FMUL.FTZ R77, R77, R44 ;  /* 0x0000002c4d4d7220 */ /* 0x000fe20000410000 */
[----:B-1----:R-:W-:Y:S01]  /*c4e0*/  FFMA.FTZ R0, R27, UR9, -R13 ;  /* 0x000000091b007c23 */ /* 0x002fe2000801080d */
[----:B------:R-:W-:Y:S01]  /*c4f0*/  MOV R168, R57 ;  /* 0x0000003900a87202 */ /* 0x000fe20000000f00 */
[----:B------:R-:W1:Y:S01]  /*c500*/  LDSM.16.MT88.4 R24, [R224+0xa000] ;  /* 0x00a00000e018783b */ /* 0x000e620000004200 */
[----:B------:R-:W-:Y:S01]  /*c510*/  MOV R170, R56 ;  /* 0x0000003800aa7202 */ /* 0x000fe20000000f00 */
[----:B------:R2:W-:Y:S01]  /*c520*/  MUFU.EX2 R251, R0 ;  /* 0x0000000000fb7308 */ /* 0x0005e20000000800 */
[----:B------:R-:W-:Y:S01]  /*c530*/  MOV R171, R248 ;  /* 0x000000f800ab7202 */ /* 0x000fe20000000f00 */
[-C--:B------:R-:W-:Y:S01]  /*c540*/  FMUL.FTZ R78, R78, R15.reuse ;  /* 0x0000000f4e4e7220 */ /* 0x080fe20000410000 */
[----:B------:R-:W-:Y:S01]  /*c550*/  F2FP.BF16.F32.PACK_AB R6, R168, R170 ;  /* 0x000000aaa806723e */ /* 0x000fe200000010ff */
[-C--:B------:R-:W-:Y:S01]  /*c560*/  FMUL.FTZ R79, R79, R15.reuse ;  /* 0x0000000f4f4f7220 */ /* 0x080fe20000410000 */
[----:B----4-:R-:W-:Y:S01]  /*c570*/  F2FP.BF16.F32.PACK_AB R7, R252, R244 ;  /* 0x000000f4fc07723e */ /* 0x010fe200000010ff */
        /* <DEDUP_REMOVED lines=11> */
[----:B--2---:R-:W-:Y:S01]  /*c630*/  FFMA.FTZ R0, R36, UR9, -R3 ;  /* 0x0000000924007c23 */ /* 0x004fe20008010803 */
[----:B------:R-:W-:Y:S01]  /*c640*/  MOV R36, R249 ;  /* 0x000000f900247202 */ /* 0x000fe20000000f00 */
        /* <DEDUP_REMOVED lines=16> */
[----:B------:R-:W-:Y:S01]  /*c750*/  FMUL.FTZ R73, R73, R44 ;  /* 0x0000002c49497220 */ /* 0x000fe20000410000 */
[-C--:B------:R-:W-:Y:S01]  /*c760*/  FMUL.FTZ R74, R74, R15.reuse ;  /* 0x0000000f4a4a7220 */ /* 0x080fe20000410000 */
[----:B------:R-:W-:Y:S01]  /*c770*/  FMUL.FTZ R75, R75, R15 ;  /* 0x0000000f4b4b7220 */ /* 0x000fe20000410000 */
[----:B--2---:R-:W-:Y:S01]  /*c780*/  FMUL.FTZ R0, R5, UR9 ;  /* 0x0000000905007c20 */ /* 0x004fe20008410000 */
[----:B------:R-:W-:Y:S01]  /*c790*/  F2FP.BF16.F32.PACK_AB R5, R243, R206 ;  /* 0x000000cef305723e */ /* 0x000fe200000010ff */
[----:B-1----:R-:W-:Y:S01]  /*c7a0*/  HMMA.16816.F32.BF16 R180, R8, R24, R144 ;  /* 0x0000001808b4723c */ /* 0x002fe20000041890 */
[----:B------:R-:W-:Y:S01]  /*c7b0*/  MOV R91, R245 ;  /* 0x000000f5005b7202 */ /* 0x000fe20000000f00 */
[----:B------:R1:W2:Y:S01]  /*c7c0*/  MUFU.EX2 R46, R0 ;  /* 0x00000000002e7308 */ /* 0x0002a20000000800 */
[----:B------:R-:W-:-:S02]  /*c7d0*/  MOV R90, R243 ;  /* 0x000000f3005a7202 */ /* 0x000fc40000000f00 */
[----:B------:R-:W-:Y:S01]  /*c7e0*/  MOV R88, R241 ;  /* 0x000000f100587202 */ /* 0x000fe20000000f00 */
[----:B------:R-:W-:Y:S01]  /*c7f0*/  HMMA.16816.F32.BF16 R176, R8, R26, R152 ;  /* 0x0000001a08b0723c */ /* 0x000fe20000041898 */
[----:B------:R-:W-:Y:S02]  /*c800*/  MOV R89, R242 ;  /* 0x000000f200597202 */ /* 0x000fe40000000f00 */
[----:B------:R-:W-:-:S03]  /*c810*/  MOV R169, R231 ;  /* 0x000000e700a97202 */ /* 0x000fc60000000f00 */
[C---:B------:R-:W-:Y:S06]  /*c820*/  HMMA.16816.F32.BF16 R152, R8.reuse, R50, R92 ;  /* 0x000000320898723c */ /* 0x040fec000004185c */
[----:B------:R-:W-:Y:S01]  /*c830*/  HMMA.16816.F32.BF16 R112, R8, R28, R160 ;  /* 0x0000001c0870723c */ /* 0x000fe200000418a0 */
[----:B-1----:R-:W-:Y:S01]  /*c840*/  FMUL.FTZ R0, R4, UR9 ;  /* 0x0000000904007c20 */ /* 0x002fe20008410000 */
[----:B------:R-:W-:Y:S01]  /*c850*/  F2FP.BF16.F32.PACK_AB R4, R39, R40 ;  /* 0x000000282704723e */ /* 0x000fe200000010ff */
[-C--:B--2---:R-:W-:Y:S01]  /*c860*/  FMUL.FTZ R116, R116, R46.reuse ;  /* 0x0000002e74747220 */ /* 0x084fe20000410000 */
[-C--:B------:R-:W-:Y:S01]  /*c870*/  FMUL.FTZ R117, R117, R46.reuse ;  /* 0x0000002e75757220 */ /* 0x080fe20000410000 */
[----:B------:R1:W2:Y:S01]  /*c880*/  MUFU.EX2 R45, R0 ;  /* 0x00000000002d7308 */ /* 0x0002a20000000800 */
        /* <DEDUP_REMOVED lines=16> */
[--C-:B-1----:R-:W-:Y:S01]  /*c990*/  FFMA.FTZ R0, R37, UR9, -R3.reuse ;  /* 0x0000000925007c23 */ /* 0x102fe20008010803 */
[-C--:B--2---:R-:W-:Y:S01]  /*c9a0*/  FMUL.FTZ R118, R118, R45.reuse ;  /* 0x0000002d76767220 */ /* 0x084fe20000410000 */
[-C--:B------:R-:W-:Y:S01]  /*c9b0*/  FMUL.FTZ R119, R119, R45.reuse ;  /* 0x0000002d77777220 */ /* 0x080fe20000410000 */
[-C--:B------:R-:W-:Y:S01]  /*c9c0*/  FMUL.FTZ R126, R126, R45.reuse ;  /* 0x0000002d7e7e7220 */ /* 0x080fe20000410000 */
[----:B------:R1:W2:Y:S01]  /*c9d0*/  MUFU.EX2 R249, R0 ;  /* 0x0000000000f97308 */ /* 0x0002a20000000800 */
        /* <DEDUP_REMOVED lines=12> */
[----:B------:R-:W3:Y:S01]  /*caa0*/  LDSM.16.MT88.4 R16, [R226+0x9400] ;  /* 0x00940000e210783b */ /* 0x000ee20000004200 */
[-C--:B------:R-:W-:Y:S01]  /*cab0*/  FMUL.FTZ R167, R167, R45.reuse ;  /* 0x0000002da7a77220 */ /* 0x080fe20000410000 */
[-C--:B------:R-:W-:Y:S01]  /*cac0*/  FMUL.FTZ R174, R174, R45.reuse ;  /* 0x0000002daeae7220 */ /* 0x080fe20000410000 */
[-C--:B------:R-:W-:Y:S01]  /*cad0*/  FMUL.FTZ R175, R175, R45.reuse ;  /* 0x0000002dafaf7220 */ /* 0x080fe20000410000 */
[--C-:B-1----:R-:W-:Y:S01]  /*cae0*/  FFMA.FTZ R0, R105, UR9, -R3.reuse ;  /* 0x0000000969007c23 */ /* 0x102fe20008010803 */
[----:B------:R-:W-:Y:S01]  /*caf0*/  IMAD.MOV.U32 R105, RZ, RZ, R42 ;  /* 0x000000ffff697224 */ /* 0x000fe200078e002a */
[----:B------:R-:W-:Y:S01]  /*cb00*/  MOV R42, R246 ;  /* 0x000000f6002a7202 */ /* 0x000fe20000000f00 */
[C---:B------:R-:W-:Y:S01]  /*cb10*/  HMMA.16816.F32.BF16 R76, R4.reuse, R20, R132 ;  /* 0x00000014044c723c */ /* 0x040fe20000041884 */
[----:B------:R1:W-:Y:S01]  /*cb20*/  MUFU.EX2 R248, R0 ;  /* 0x0000000000f87308 */ /* 0x0003e20000000800 */
        /* <DEDUP_REMOVED lines=16> */
[----:B-1----:R-:W-:Y:S01]  /*cc30*/  FFMA.FTZ R0, R106, UR9, -R3 ;  /* 0x000000096a007c23 */ /* 0x002fe20008010803 */
[----:B------:R-:W-:Y:S01]  /*cc40*/  MOV R106, R39 ;  /* 0x00000027006a7202 */ /* 0x000fe20000000f00 */
[----:B------:R-:W-:Y:S01]  /*cc50*/  HMMA.16816.F32.BF16 R56, R4, R24, R148 ;  /* 0x000000180438723c */ /* 0x000fe20000041894 */
[----:B------:R-:W-:-:S02]  /*cc60*/  MOV R39, R247 ;  /* 0x000000f700277202 */ /* 0x000fc40000000f00 */
[----:B------:R1:W4:Y:S01]  /*cc70*/  MUFU.EX2 R247, R0 ;  /* 0x0000000000f77308 */ /* 0x0003220000000800 */
[----:B------:R-:W-:Y:S02]  /*cc80*/  MOV R95, R40 ;  /* 0x00000028005f7202 */ /* 0x000fe40000000f00 */
[C---:B------:R-:W-:Y:S01]  /*cc90*/  HMMA.16816.F32.BF16 R156, R4.reuse, R26, R156 ;  /* 0x0000001a049c723c */ /* 0x040fe2000004189c */
[----:B------:R-:W5:Y:S01]  /*cca0*/  LDSM.16.MT88.4 R24, [R224+0x9400] ;  /* 0x00940000e018783b */ /* 0x000f620000004200 */
[----:B------:R-:W-:Y:S01]  /*ccb0*/  IMAD.MOV.U32 R94, RZ, RZ, R39 ;  /* 0x000000ffff5e7224 */ /* 0x000fe200078e0027 */
[----:B------:R-:W-:Y:S01]  /*ccc0*/  MOV R93, R43 ;  /* 0x0000002b005d7202 */ /* 0x000fe20000000f00 */
[----:B------:R-:W-:Y:S01]  /*ccd0*/  IMAD.MOV.U32 R148, RZ, RZ, R88 ;  /* 0x000000ffff947224 */ /* 0x000fe200078e0058 */
[----:B------:R-:W-:Y:S01]  /*cce0*/  MOV R92, R240 ;  /* 0x000000f0005c7202 */ /* 0x000fe20000000f00 */
[----:B------:R-:W-:Y:S01]  /*ccf0*/  HMMA.16816.F32.BF16 R164, R4, R28, R164 ;  /* 0x0000001c04a4723c */ /* 0x000fe200000418a4 */
[----:B------:R-:W-:Y:S01]  /*cd00*/  MOV R231, R42 ;  /* 0x0000002a00e77202 */ /* 0x000fe20000000f00 */
[----:B------:R-:W-:Y:S01]  /*cd10*/  IMAD.MOV.U32 R150, RZ, RZ, R206 ;  /* 0x000000ffff967224 */ /* 0x000fe200078e00ce */
[----:B------:R-:W-:-:S02]  /*cd20*/  MOV R149, R171 ;  /* 0x000000ab00957202 */ /* 0x000fc40000000f00 */
[----:B------:R-:W-:Y:S01]  /*cd30*/  MOV R171, R36 ;  /* 0x0000002400ab7202 */ /* 0x000fe20000000f00 */
[C---:B------:R-:W-:Y:S01]  /*cd40*/  HMMA.16816.F32.BF16 R172, R4.reuse, R30, R172 ;  /* 0x0000001e04ac723c */ /* 0x040fe200000418ac */
[----:B------:R-:W-:Y:S01]  /*cd50*/  MOV R151, R205 ;  /* 0x000000cd00977202 */ /* 0x000fe20000000f00 */
[--C-:B-1----:R-:W-:Y:S01]  /*cd60*/  FFMA.FTZ R0, R107, UR9, -R12.reuse ;  /* 0x000000096b007c23 */ /* 0x102fe2000801080c */
[----:B------:R-:W-:Y:S01]  /*cd70*/  MOV R107, R244 ;  /* 0x000000f4006b7202 */ /* 0x000fe20000000f00 */
[----:B------:R-:W-:Y:S02]  /*cd80*/  LDSM.16.MT88.4 R28, [R226+0xa400] ;  /* 0x00a40000e21c783b */ /* 0x000fe40000004200 */
[----:B------:R1:W-:Y:S01]  /*cd90*/  MUFU.EX2 R246, R0 ;  /* 0x0000000000f67308 */ /* 0x0003e20000000800 */
[C---:B------:R-:W-:Y:S06]  /*cda0*/  HMMA.16816.F32.BF16 R140, R4.reuse, R32, R68 ;  /* 0x00000020048c723c */ /* 0x040fec0000041844 */
[C---:B------:R-:W-:Y:S06]  /*cdb0*/  HMMA.16816.F32.BF16 R80, R4.reuse, R34, R80 ;  /* 0x000000220450723c */ /* 0x040fec0000041850 */
[----:B------:R-:W-:Y:S01]  /*cdc0*/  HMMA.16816.F32.BF16 R84, R4, R48, R84 ;  /* 0x000000300454723c */ /* 0x000fe20000041854 */
[----:B-1----:R-:W-:Y:S01]  /*cdd0*/  FFMA.FTZ R0, R47, UR9, -R12 ;  /* 0x000000092f007c23 */ /* 0x002fe2000801080c */
[----:B------:R-:W-:-:S04]  /*cde0*/  MOV R47, R207 ;  /* 0x000000cf002f7202 */ /* 0x000fc80000000f00 */
[----:B------:R-:W-:Y:S01]  /*cdf0*/  HMMA.16816.F32.BF16 R96, R4, R50, R96 ;  /* 0x000000320460723c */ /* 0x000fe20000041860 */
[----:B------:R1:W3:Y:S05]  /*ce00*/  MUFU.EX2 R244, R0 ;  /* 0x0000000000f47308 */ /* 0x0002ea0000000800 */
[----:B------:R-:W-:Y:S01]  /*ce10*/  HMMA.16816.F32.BF16 R160, R8, R32, R72 ;  /* 0x0000002008a0723c */ /* 0x000fe20000041848 */
[----:B--2---:R-:W-:Y:S01]  /*ce20*/  F2FP.BF16.F32.PACK_AB R4, R249, R250 ;  /* 0x000000faf904723e */ /* 0x004fe200000010ff */
[----:B------:R-:W-:Y:S01]  /*ce30*/  LDSM.16.MT88.4 R32, [R226+0x9800] ;  /* 0x00980000e220783b */ /* 0x000fe20000004200 */
[----:B----4-:R-:W-:-:S04]  /*ce40*/  F2FP.BF16.F32.PACK_AB R6, R247, R248 ;  /* 0x000000f8f706723e */ /* 0x010fc800000010ff */
[----:B------:R-:W-:Y:S01]  /*ce50*/  F2FP.BF16.F32.PACK_AB R8, R105, R171 ;  /* 0x000000ab6908723e */ /* 0x000fe200000010ff */
[--C-:B-1----:R-:W-:Y:S01]  /*ce60*/  FFMA.FTZ R0, R192, UR9, -R12.reuse ;  /* 0x00000009c0007c23 */ /* 0x102fe2000801080c */
[----:B---3--:R-:W-:Y:S02]  /*ce70*/  F2FP.BF16.F32.PACK_AB R5, R244, R246 ;  /* 0x000000f6f405723e */ /* 0x008fe400000010ff */
[----:B------:R-:W-:Y:S01]  /*ce80*/  MOV R192, R41 ;  /* 0x0000002900c07202 */ /* 0x000fe20000000f00 */
[----:B------:R1:W-:Y:S01]  /*ce90*/  MUFU.EX2 R245, R0 ;  /* 0x0000000000f57308 */ /* 0x0003e20000000800 */
[----:B------:R-:W2:Y:S01]  /*cea0*/  LDSM.16.MT88.4 R40, [R226+0xb400] ;  /* 0x00b40000e228783b */ /* 0x000ea20000004200 */
[----:B-1----:R-:W-:-:S03]  /*ceb0*/  FFMA.FTZ R0, R38, UR9, -R12 ;  /* 0x0000000926007c23 */ /* 0x002fc6000801080c */
[----:B------:R-:W1:Y:S03]  /*cec0*/  LDSM.16.MT88.4 R36, [R224+0xb400] ;  /* 0x00b40000e024783b */ /* 0x000e660000004200 */
[----:B------:R3:W4:Y:S02]  /*ced0*/  MUFU.EX2 R243, R0 ;  /* 0x0000000000f37308 */ /* 0x0007240000000800 */
[----:B---3--:R-:W-:Y:S01]  /*cee0*/  FFMA.FTZ R0, R197, UR9, -R13 ;  /* 0x00000009c5007c23 */ /* 0x008fe2000801080d */
[----:B----4-:R-:W-:-:S05]  /*cef0*/  F2FP.BF16.F32.PACK_AB R7, R243, R245 ;  /* 0x000000f5f307723e */ /* 0x010fca00000010ff */
[----:B------:R3:W4:Y:S02]  /*cf00*/  MUFU.EX2 R241, R0 ;  /* 0x0000000000f17308 */ /* 0x0007240000000800 */
[C---:B------:R-:W-:Y:S06]  /*cf10*/  HMMA.16816.F32.BF16 R72, R4.reuse, R18, R184 ;  /* 0x000000120448723c */ /* 0x040fec00000418b8 */
[----:B-----5:R-:W-:Y:S01]  /*cf20*/  HMMA.16816.F32.BF16 R52, R4, R24, R52 ;  /* 0x000000180434723c */ /* 0x020fe20000041834 */
[----:B------:R-:W-:Y:S02]  /*cf30*/  MOV R186, R89 ;  /* 0x0000005900ba7202 */ /* 0x000fe40000000f00 */
[----:B------:R-:W-:-:S02]  /*cf40*/  MOV R185, R90 ;  /* 0x0000005a00b97202 */ /* 0x000fc40000000f00 */
[----:B------:R-:W-:Y:S01]  /*cf50*/  MOV R184, R91 ;  /* 0x0000005b00b87202 */ /* 0x000fe20000000f00 */
[C---:B------:R-:W-:Y:S01]  /*cf60*/  HMMA.16816.F32.BF16 R60, R4.reuse, R26, R60 ;  /* 0x0000001a043c723c */ /* 0x040fe2000004183c */
[----:B---3--:R-:W-:Y:S01]  /*cf70*/  FFMA.FTZ R0, R200, UR9, -R13 ;  /* 0x00000009c8007c23 */ /* 0x008fe2000801080d */
[----:B------:R-:W-:Y:S02]  /*cf80*/  MOV R187, R92 ;  /* 0x0000005c00bb7202 */ /* 0x000fe40000000f00 */
[----:B----4-:R-:W-:Y:S01]  /*cf90*/  F2FP.BF16.F32.PACK_AB R9, R241, R251 ;  /* 0x000000fbf109723e */ /* 0x010fe200000010ff */
[----:B------:R3:W-:Y:S01]  /*cfa0*/  MUFU.EX2 R242, R0 ;  /* 0x0000000000f27308 */ /* 0x0007e20000000800 */
[C---:B------:R-:W-:Y:S06]  /*cfb0*/  HMMA.16816.F32.BF16 R88, R4.reuse, R20, R180 ;  /* 0x000000140458723c */ /* 0x040fec00000418b4 */
[----:B--2---:R-:W-:Y:S01]  /*cfc0*/  HMMA.16816.F32.BF16 R132, R4, R42, R152 ;  /* 0x0000002a0484723c */ /* 0x004fe20000041898 */
[----:B------:R-:W-:-:S02]  /*cfd0*/  MOV R183, R93 ;  /* 0x0000005d00b77202 */ /* 0x000fc40000000f00 */
[----:B------:R-:W-:Y:S02]  /*cfe0*/  MOV R182, R94 ;  /* 0x0000005e00b67202 */ /* 0x000fe40000000f00 */
[----:B------:R-:W-:Y:S01]  /*cff0*/  MOV R181, R95 ;  /* 0x0000005f00b57202 */ /* 0x000fe20000000f00 */
[C---:B------:R-:W-:Y:S01]  /*d000*/  HMMA.16816.F32.BF16 R68, R4.reuse, R16, R188 ;  /* 0x000000100444723c */ /* 0x040fe200000418bc */
[----:B------:R-:W-:Y:S02]  /*d010*/  MOV R180, R231 ;  /* 0x000000e700b47202 */ /* 0x000fe40000000f00 */
[----:B------:R-:W-:Y:S01]  /*d020*/  MOV R155, R107 ;  /* 0x0000006b009b7202 */ /* 0x000fe20000000f00 */
[----:B---3--:R-:W-:Y:S01]  /*d030*/  FFMA.FTZ R0, R201, UR9, -R13 ;  /* 0x00000009c9007c23 */ /* 0x008fe2000801080d */
[----:B------:R-:W-:Y:S01]  /*d040*/  MOV R154, R192 ;  /* 0x000000c0009a7202 */ /* 0x000fe20000000f00 */
[----:B------:R-:W-:Y:S01]  /*d050*/  HMMA.16816.F32.BF16 R92, R4, R22, R176 ;  /* 0x00000016045c723c */ /* 0x000fe200000418b0 */
[----:B------:R-:W-:Y:S01]  /*d060*/  MOV R152, R186 ;  /* 0x000000ba00987202 */ /* 0x000fe20000000f00 */
[----:B------:R2:W3:Y:S01]  /*d070*/  MUFU.EX2 R240, R0 ;  /* 0x0000000000f07308 */ /* 0x0004e20000000800 */
[----:B------:R-:W-:-:S03]  /*d080*/  MOV R153, R187 ;  /* 0x000000bb00997202 */ /* 0x000fc60000000f00 */
[----:B------:R-:W-:Y:S01]  /*d090*/  HMMA.16816.F32.BF16 R112, R4, R28, R112 ;  /* 0x0000001c0470723c */ /* 0x000fe20000041870 */
[----:B------:R-:W-:Y:S02]  /*d0a0*/  MOV R179, R239 ;  /* 0x000000ef00b37202 */ /* 0x000fe40000000f00 */
[----:B------:R-:W-:-:S03]  /*d0b0*/  MOV R178, R204 ;  /* 0x000000cc00b27202 */ /* 0x000fc60000000f00 */
[----:B------:R-:W-:Y:S01]  /*d0c0*/  HMMA.16816.F32.BF16 R120, R4, R30, R120 ;  /* 0x0000001e0478723c */ /* 0x000fe20000041878 */
[----:B------:R-:W-:-:S05]  /*d0d0*/  F2FP.BF16.F32.PACK_AB R10, R149, R178 ;  /* 0x000000b2950a723e */ /* 0x000fca00000010ff */
[----:B-1----:R-:W-:Y:S01]  /*d0e0*/  HMMA.16816.F32.BF16 R116, R4, R36, R160 ;  /* 0x000000240474723c */ /* 0x002fe200000418a0 */
[----:B--2---:R-:W-:Y:S01]  /*d0f0*/  FFMA.FTZ R0, R202, UR9, -R2 ;  /* 0x00000009ca007c23 */ /* 0x004fe20008010802 */
[----:B---3--:R-:W-:-:S03]  /*d100*/  F2FP.BF16.F32.PACK_AB R11, R240, R242 ;  /* 0x000000f2f00b723e */ /* 0x008fc600000010ff */
[----:B------:R1:W-:Y:S01]  /*d110*/  MUFU.EX2 R239, R0 ;  /* 0x0000000000ef7308 */ /* 0x0003e20000000800 */
[----:B------:R-:W-:Y:S01]  /*d120*/  HMMA.16816.F32.BF16 R128, R4, R38, R128 ;  /* 0x000000260480723c */ /* 0x000fe20000041880 */
[----:B------:R-:W-:Y:S02]  /*d130*/  MOV R160, R106 ;  /* 0x0000006a00a07202 */ /* 0x000fe40000000f00 */
[----:B------:R-:W-:Y:S02]  /*d140*/  MOV R163, R180 ;  /* 0x000000b400a37202 */ /* 0x000fe40000000f00 */
[----:B------:R-:W-:Y:S01]  /*d150*/  MOV R162, R181 ;  /* 0x000000b500a27202 */ /* 0x000fe20000000f00 */
[----:B------:R-:W-:Y:S01]  /*d160*/  HMMA.16816.F32.BF16 R124, R8, R24, R144 ;  /* 0x00000018087c723c */ /* 0x000fe20000041890 */
[----:B------:R-:W-:-:S05]  /*d170*/  MOV R161, R182 ;  /* 0x000000b600a17202 */ /* 0x000fca0000000f00 */
[----:B------:R-:W-:Y:S01]  /*d180*/  HMMA.16816.F32.BF16 R108, R8, R26, R108 ;  /* 0x0000001a086c723c */ /* 0x000fe2000004186c */
[----:B------:R-:W2:Y:S01]  /*d190*/  LDSM.16.MT88.4 R24, [R224+0x9800] ;  /* 0x00980000e018783b */ /* 0x000ea20000004200 */
[----:B------:R-:W-:Y:S01]  /*d1a0*/  MOV R146, R184 ;  /* 0x000000b800927202 */ /* 0x000fe20000000f00 */
[----:B------:R-:W-:Y:S02]  /*d1b0*/  IMAD.MOV.U32 R145, RZ, RZ, R183 ;  /* 0x000000ffff917224 */ /* 0x000fe400078e00b7 */
[----:B-1----:R-:W-:Y:S01]  /*d1c0*/  FFMA.FTZ R0, R203, UR9, -R2 ;  /* 0x00000009cb007c23 */ /* 0x002fe20008010802 */
[----:B------:R-:W-:Y:S01]  /*d1d0*/  MOV R147, R185 ;  /* 0x000000b900937202 */ /* 0x000fe20000000f00 */
[----:B------:R-:W-:Y:S02]  /*d1e0*/  HMMA.16816.F32.BF16 R136, R4, R40, R136 ;  /* 0x000000280488723c */ /* 0x000fe40000041888 */
[----:B------:R1:W-:Y:S04]  /*d1f0*/  MUFU.EX2 R231, R0 ;  /* 0x0000000000e77308 */ /* 0x0003e80000000800 */
[C---:B------:R-:W-:Y:S06]  /*d200*/  HMMA.16816.F32.BF16 R56, R8.reuse, R20, R56 ;  /* 0x000000140838723c */ /* 0x040fec0000041838 */
[C---:B------:R-:W-:Y:S01]  /*d210*/  HMMA.16816.F32.BF16 R48, R8.reuse, R22, R156 ;  /* 0x000000160830723c */ /* 0x040fe2000004189c */
[----:B------:R-:W3:Y:S05]  /*d220*/  LDSM.16.MT88.4 R20, [R226+0xb800] ;  /* 0x00b80000e214783b */ /* 0x000eea0000004200 */
[----:B------:R-:W-:Y:S01]  /*d230*/  HMMA.16816.F32.BF16 R76, R8, R16, R76 ;  /* 0x00000010084c723c */ /* 0x000fe2000004184c */
[----:B-1----:R-:W-:Y:S01]  /*d240*/  FFMA.FTZ R0, R195, UR9, -R3 ;  /* 0x00000009c3007c23 */ /* 0x002fe20008010803 */
[----:B------:R-:W-:-:S02]  /*d250*/  MOV R157, R153 ;  /* 0x00000099009d7202 */ /* 0x000fc40000000f00 */
[----:B------:R-:W-:Y:S01]  /*d260*/  MOV R156, R154 ;  /* 0x0000009a009c7202 */ /* 0x000fe20000000f00 */
[----:B------:R1:W-:Y:S01]  /*d270*/  MUFU.EX2 R207, R0 ;  /* 0x0000000000cf7308 */ /* 0x0003e20000000800 */
[C---:B------:R-:W-:Y:S01]  /*d280*/  HMMA.16816.F32.BF16 R64, R8.reuse, R18, R64 ;  /* 0x000000120840723c */ /* 0x040fe20000041840 */
[----:B------:R-:W4:Y:S01]  /*d290*/  LDSM.16.MT88.4 R16, [R224+0xb800] ;  /* 0x00b80000e010783b */ /* 0x000f220000004200 */
[----:B------:R-:W-:Y:S02]  /*d2a0*/  MOV R159, R162 ;  /* 0x000000a2009f7202 */ /* 0x000fe40000000f00 */
[----:B------:R-:W-:Y:S02]  /*d2b0*/  MOV R158, R163 ;  /* 0x000000a3009e7202 */ /* 0x000fe40000000f00 */
[C---:B------:R-:W-:Y:S06]  /*d2c0*/  HMMA.16816.F32.BF16 R164, R8.reuse, R28, R164 ;  /* 0x0000001c08a4723c */ /* 0x040fec00000418a4 */
[----:B------:R-:W-:Y:S01]  /*d2d0*/  HMMA.16816.F32.BF16 R172, R8, R30, R172 ;  /* 0x0000001e08ac723c */ /* 0x000fe200000418ac */
[----:B------:R-:W5:Y:S01]  /*d2e0*/  LDSM.16.MT88.4 R28, [R224+0xa800] ;  /* 0x00a80000e01c783b */ /* 0x000f620000004200 */
[----:B-1----:R-:W-:-:S04]  /*d2f0*/  FFMA.FTZ R0, R193, UR9, -R3 ;  /* 0x00000009c1007c23 */ /* 0x002fc80008010803 */
[C---:B------:R-:W-:Y:S01]  /*d300*/  HMMA.16816.F32.BF16 R188, R8.reuse, R38, R80 ;  /* 0x0000002608bc723c */ /* 0x040fe20000041850 */
[----:B------:R1:W2:Y:S05]  /*d310*/  MUFU.EX2 R206, R0 ;  /* 0x0000000000ce7308 */ /* 0x0002aa0000000800 */
[----:B------:R-:W-:Y:S01]  /*d320*/  HMMA.16816.F32.BF16 R184, R8, R42, R96 ;  /* 0x0000002a08b8723c */ /* 0x000fe20000041860 */
[----:B------:R-:W-:Y:S02]  /*d330*/  MOV R82, R146 ;  /* 0x0000009200527202 */ /* 0x000fe40000000f00 */
[----:B------:R-:W-:-:S03]  /*d340*/  MOV R83, R147 ;  /* 0x0000009300537202 */ /* 0x000fc60000000f00 */
[----:B------:R-:W-:Y:S01]  /*d350*/  HMMA.16816.F32.BF16 R84, R8, R40, R84 ;  /* 0x000000280854723c */ /* 0x000fe20000041854 */
[----:B------:R-:W-:Y:S01]  /*d360*/  MOV R81, R83 ;  /* 0x0000005300517202 */ /* 0x000fe20000000f00 */
[----:B-1----:R-:W-:Y:S01]  /*d370*/  FFMA.FTZ R0, R194, UR9, -R3 ;  /* 0x00000009c2007c23 */ /* 0x002fe20008010803 */
[----:B--2---:R-:W-:-:S04]  /*d380*/  F2FP.BF16.F32.PACK_AB R4, R206, R207 ;  /* 0x000000cfce04723e */ /* 0x004fc800000010ff */
[----:B------:R-:W-:Y:S01]  /*d390*/  MOV R41, R170 ;  /* 0x000000aa00297202 */ /* 0x000fe20000000f00 */
[----:B------:R1:W-:Y:S02]  /*d3a0*/  MUFU.EX2 R205, R0 ;  /* 0x0000000000cd7308 */ /* 0x0003e40000000800 */
[----:B-1----:R-:W-:-:S06]  /*d3b0*/  FFMA.FTZ R0, R196, UR9, -R3 ;  /* 0x00000009c4007c23 */ /* 0x002fcc0008010803 */
[----:B------:R1:W2:Y:S02]  /*d3c0*/  MUFU.EX2 R204, R0 ;  /* 0x0000000000cc7308 */ /* 0x0002a40000000800 */
[----:B-1----:R-:W-:Y:S01]  /*d3d0*/  FFMA.FTZ R0, R198, UR9, -R12 ;  /* 0x00000009c6007c23 */ /* 0x002fe2000801080c */
[----:B--2---:R-:W-:-:S05]  /*d3e0*/  F2FP.BF16.F32.PACK_AB R6, R204, R205 ;  /* 0x000000cdcc06723e */ /* 0x004fca00000010ff */
[----:B------:R1:W-:Y:S02]  /*d3f0*/  MUFU.EX2 R203, R0 ;  /* 0x0000000000cb7308 */ /* 0x0003e40000000800 */
[----:B-1----:R-:W-:Y:S02]  /*d400*/  FFMA.FTZ R0, R199, UR9, -R12 ;  /* 0x00000009c7007c23 */ /* 0x002fe4000801080c */
[----:B------:R-:W-:Y:S01]  /*d410*/  HMMA.16816.F32.BF16 R196, R8, R36, R140 ;  /* 0x0000002408c4723c */ /* 0x000fe2000004188c */
[----:B------:R-:W1:Y:S03]  /*d420*/  LDSM.16.MT88.4 R36, [R226+0xa800] ;  /* 0x00a80000e224783b */ /* 0x000e660000004200 */
[----:B------:R2:W3:Y:S03]  /*d430*/  MUFU.EX2 R202, R0 ;  /* 0x0000000000ca7308 */ /* 0x0004e60000000800 */
[----:B------:R-:W-:Y:S01]  /*d440*/  F2FP.BF16.F32.PACK_AB R8, R231, R239 ;  /* 0x000000efe708723e */ /* 0x000fe200000010ff */
[----:B------:R-:W-:Y:S01]  /*d450*/  IMAD.MOV.U32 R142, RZ, RZ, R160 ;  /* 0x000000ffff8e7224 */ /* 0x000fe200078e00a0 */
[----:B------:R-:W-:-:S02]  /*d460*/  MOV R140, R152 ;  /* 0x00000098008c7202 */ /* 0x000fc40000000f00 */
[----:B------:R-:W-:Y:S02]  /*d470*/  MOV R141, R155 ;  /* 0x0000009b008d7202 */ /* 0x000fe40000000f00 */
[----:B------:R-:W-:Y:S02]  /*d480*/  MOV R143, R161 ;  /* 0x000000a1008f7202 */ /* 0x000fe40000000f00 */
[----:B------:R-:W-:Y:S02]  /*d490*/  MOV R80, R140 ;  /* 0x0000008c00507202 */ /* 0x000fe40000000f00 */
[----:B------:R-:W-:Y:S01]  /*d4a0*/  MOV R83, R143 ;  /* 0x0000008f00537202 */ /* 0x000fe20000000f00 */
[----:B------:R-:W-:Y:S02]  /*d4b0*/  IMAD.MOV.U32 R143, RZ, RZ, R149 ;  /* 0x000000ffff8f7224 */ /* 0x000fe400078e0095 */
[----:B--2---:R-:W-:Y:S01]  /*d4c0*/  FFMA.FTZ R0, R14, UR9, -R12 ;  /* 0x000000090e007c23 */ /* 0x004fe2000801080c */
[----:B---3--:R-:W-:Y:S01]  /*d4d0*/  F2FP.BF16.F32.PACK_AB R5, R202, R203 ;  /* 0x000000cbca05723e */ /* 0x008fe200000010ff */
[----:B------:R-:W-:Y:S01]  /*d4e0*/  FFMA.FTZ R14, R208, UR9, -R2 ;  /* 0x00000009d00e7c23 */ /* 0x000fe20008010802 */
[----:B------:R-:W-:Y:S01]  /*d4f0*/  MOV R208, R178 ;  /* 0x000000b200d07202 */ /* 0x000fe20000000f00 */
[----:B------:R2:W-:Y:S01]  /*d500*/  MUFU.EX2 R201, R0 ;  /* 0x0000000000c97308 */ /* 0x0005e20000000800 */
[----:B------:R-:W-:-:S02]  /*d510*/  MOV R140, R156 ;  /* 0x0000009c008c7202 */ /* 0x000fc40000000f00 */
[----:B------:R-:W-:-:S05]  /*d520*/  MOV R156, R151 ;  /* 0x00000097009c7202 */ /* 0x000fca0000000f00 */
[----:B------:R-:W-:Y:S01]  /*d530*/  MUFU.EX2 R106, R14 ;  /* 0x0000000e006a7308 */ /* 0x000fe20000000800 */
[----:B--2---:R-:W-:Y:S01]  /*d540*/  FFMA.FTZ R0, R238, UR9, -R12 ;  /* 0x00000009ee007c23 */ /* 0x004fe2000801080c */
[----:B------:R-:W-:-:S06]  /*d550*/  MOV R238, R179 ;  /* 0x000000b300ee7202 */ /* 0x000fcc0000000f00 */
[----:B------:R2:W3:Y:S01]  /*d560*/  MUFU.EX2 R200, R0 ;  /* 0x0000000000c87308 */ /* 0x0004e20000000800 */
[----:B------:R-:W-:Y:S01]  /*d570*/  ISETP.GE.AND P0, PT, R238, 0x4, PT ;  /* 0x00000004ee00780c */ /* 0x000fe20003f06270 */
[----:B--2---:R-:W-:Y:S01]  /*d580*/  FFMA.FTZ R0, R210, UR9, -R2 ;  /* 0x00000009d2007c23 */ /* 0x004fe20008010802 */
[----:B---3--:R-:W-:-:S05]  /*d590*/  F2FP.BF16.F32.PACK_AB R7, R200, R201 ;  /* 0x000000c9c807723e */ /* 0x008fca00000010ff */
[----:B------:R2:W-:Y:S02]  /*d5a0*/  MUFU.EX2 R210, R0 ;  /* 0x0000000000d27308 */ /* 0x0005e40000000800 */
[C---:B------:R-:W-:Y:S06]  /*d5b0*/  HMMA.16816.F32.BF16 R192, R4.reuse, R26, R60 ;  /* 0x0000001a04c0723c */ /* 0x040fec000004183c */
[C---:B------:R-:W-:Y:S06]  /*d5c0*/  HMMA.16816.F32.BF16 R180, R4.reuse, R24, R52 ;  /* 0x0000001804b4723c */ /* 0x040fec0000041834 */
[----:B------:R-:W-:Y:S01]  /*d5d0*/  HMMA.16816.F32.BF16 R52, R4, R22, R132 ;  /* 0x000000160434723c */ /* 0x000fe20000041884 */
[----:B--2---:R-:W-:-:S04]  /*d5e0*/  FFMA.FTZ R0, R209, UR9, -R2 ;  /* 0x00000009d1007c23 */ /* 0x004fc80008010802 */
[----:B------:R2:W3:Y:S01]  /*d5f0*/  MUFU.EX2 R107, R0 ;  /* 0x00000000006b7308 */ /* 0x0004e20000000800 */
[C---:B------:R-:W-:Y:S06]  /*d600*/  HMMA.16816.F32.BF16 R176, R4.reuse, R32, R68 ;  /* 0x0000002004b0723c */ /* 0x040fec0000041844 */
[C---:B------:R-:W-:Y:S06]  /*d610*/  HMMA.16816.F32.BF16 R96, R4.reuse, R34, R72 ;  /* 0x000000220460723c */ /* 0x040fec0000041848 */
[----:B----4-:R-:W-:Y:S01]  /*d620*/  HMMA.16816.F32.BF16 R72, R4, R16, R116 ;  /* 0x000000100448723c */ /* 0x010fe20000041874 */
[----:B--2---:R-:W-:Y:S01]  /*d630*/  FFMA.FTZ R0, R234, UR9, -R2 ;  /* 0x00000009ea007c23 */ /* 0x004fe20008010802 */
[----:B------:R-:W-:-:S04]  /*d640*/  MOV R234, R105 ;  /* 0x0000006900ea7202 */ /* 0x000fc80000000f00 */
[C---:B-----5:R-:W-:Y:S01]  /*d650*/  HMMA.16816.F32.BF16 R152, R4.reuse, R30, R92 ;  /* 0x0000001e0498723c */ /* 0x060fe2000004185c */
[----:B---3--:R-:W-:Y:S01]  /*d660*/  F2FP.BF16.F32.PACK_AB R10, R107, R210 ;  /* 0x000000d26b0a723e */ /* 0x008fe200000010ff */
[----:B------:R2:W-:Y:S04]  /*d670*/  MUFU.EX2 R105, R0 ;  /* 0x0000000000697308 */ /* 0x0005e80000000800 */
[----:B-1----:R-:W-:Y:S01]  /*d680*/  HMMA.16816.F32.BF16 R160, R4, R36, R112 ;  /* 0x0000002404a0723c */ /* 0x002fe20000041870 */
[----:B--2---:R-:W-:Y:S01]  /*d690*/  FFMA.FTZ R0, R221, UR9, -R2 ;  /* 0x00000009dd007c23 */ /* 0x004fe20008010802 */
[----:B------:R-:W-:Y:S01]  /*d6a0*/  IMAD.MOV.U32 R221, RZ, RZ, R171 ;  /* 0x000000ffffdd7224 */ /* 0x000fe200078e00ab */
[----:B------:R-:W-:Y:S02]  /*d6b0*/  MOV R171, R100 ;  /* 0x0000006400ab7202 */ /* 0x000fe40000000f00 */
[----:B------:R1:W-:Y:S02]  /*d6c0*/  MUFU.EX2 R100, R0 ;  /* 0x0000000000647308 */ /* 0x0003e40000000800 */
[----:B------:R-:W-:Y:S01]  /*d6d0*/  MOV R209, R171 ;  /* 0x000000ab00d17202 */ /* 0x000fe20000000f00 */
[----:B-1----:R-:W-:Y:S01]  /*d6e0*/  FFMA.FTZ R0, R211, UR9, -R13 ;  /* 0x00000009d3007c23 */ /* 0x002fe2000801080d */
[----:B------:R-:W-:-:S02]  /*d6f0*/  MOV R211, R145 ;  /* 0x0000009100d37202 */ /* 0x000fc40000000f00 */
[C---:B------:R-:W-:Y:S02]  /*d700*/  HMMA.16816.F32.BF16 R144, R4.reuse, R28, R88 ;  /* 0x0000001c0490723c */ /* 0x040fe40000041858 */
[----:B------:R1:W-:Y:S04]  /*d710*/  MUFU.EX2 R62, R0 ;  /* 0x00000000003e7308 */ /* 0x0003e80000000800 */
[----:B------:R-:W-:Y:S01]  /*d720*/  HMMA.16816.F32.BF16 R88, R4, R18, R128 ;  /* 0x000000120458723c */ /* 0x000fe20000041880 */
[----:B-1----:R-:W-:Y:S01]  /*d730*/  FFMA.FTZ R0, R212, UR9, -R13 ;  /* 0x00000009d4007c23 */ /* 0x002fe2000801080d */
[----:B------:R-:W-:-:S03]  /*d740*/  MOV R212, R47 ;  /* 0x0000002f00d47202 */ /* 0x000fc60000000f00 */
[----:B------:R1:W2:Y:S02]  /*d750*/  MUFU.EX2 R61, R0 ;  /* 0x00000000003d7308 */ /* 0x0002a40000000800 */
[----:B-1----:R-:W-:Y:S01]  /*d760*/  FFMA.FTZ R0, R213, UR9, -R13 ;  /* 0x00000009d5007c23 */ /* 0x002fe2000801080d */
[----:B--2---:R-:W-:Y:S02]  /*d770*/  F2FP.BF16.F32.PACK_AB R9, R61, R62 ;  /* 0x0000003e3d09723e */ /* 0x004fe400000010ff */
[----:B------:R-:W-:-:S03]  /*d780*/  MOV R213, R168 ;  /* 0x000000a800d57202 */ /* 0x000fc60000000f00 */
[----:B------:R1:W-:Y:S02]  /*d790*/  MUFU.EX2 R60, R0 ;  /* 0x00000000003c7308 */ /* 0x0003e40000000800 */
[----:B-1----:R-:W-:Y:S01]  /*d7a0*/  FFMA.FTZ R0, R214, UR9, -R13 ;  /* 0x00000009d6007c23 */ /* 0x002fe2000801080d */
[----:B------:R-:W-:Y:S02]  /*d7b0*/  MOV R214, R169 ;  /* 0x000000a900d67202 */ /* 0x000fe40000000f00 */
[----:B------:R-:W-:Y:S03]  /*d7c0*/  HMMA.16816.F32.BF16 R168, R4, R38, R120 ;  /* 0x0000002604a8723c */ /* 0x000fe60000041878 */
[----:B------:R1:W2:Y:S02]  /*d7d0*/  MUFU.EX2 R47, R0 ;  /* 0x00000000002f7308 */ /* 0x0002a40000000800 */
[----:B-1----:R-:W-:Y:S01]  /*d7e0*/  FFMA.FTZ R0, R223, UR9, -R2 ;  /* 0x00000009df007c23 */ /* 0x002fe20008010802 */
[----:B--2---:R-:W-:Y:S01]  /*d7f0*/  F2FP.BF16.F32.PACK_AB R11, R47, R60 ;  /* 0x0000003c2f0b723e */ /* 0x004fe200000010ff */
[----:B------:R-:W-:Y:S01]  /*d800*/  IMAD.MOV.U32 R223, RZ, RZ, R82 ;  /* 0x000000ffffdf7224 */ /* 0x000fe200078e0052 */
[----:B------:R-:W-:-:S03]  /*d810*/  MOV R82, R142 ;  /* 0x0000008e00527202 */ /* 0x000fc60000000f00 */
[----:B------:R1:W-:Y:S01]  /*d820*/  MUFU.EX2 R63, R0 ;  /* 0x00000000003f7308 */ /* 0x0003e20000000800 */
[----:B------:R-:W-:Y:S02]  /*d830*/  MOV R142, R148 ;  /* 0x00000094008e7202 */ /* 0x000fe40000000f00 */
[----:B------:R-:W-:Y:S01]  /*d840*/  MOV R2, R83 ;  /* 0x0000005300027202 */ /* 0x000fe20000000f00 */
[C---:B------:R-:W-:Y:S06]  /*d850*/  HMMA.16816.F32.BF16 R132, R8.reuse, R32, R76 ;  /* 0x000000200884723c */ /* 0x040fec000004184c */
[----:B------:R-:W-:Y:S01]  /*d860*/  HMMA.16816.F32.BF16 R108, R8, R26, R108 ;  /* 0x0000001a086c723c */ /* 0x000fe2000004186c */
[----:B------:R-:W-:-:S05]  /*d870*/  MOV R33, R81 ;  /* 0x0000005100217202 */ /* 0x000fca0000000f00 */
[C---:B------:R-:W-:Y:S01]  /*d880*/  HMMA.16816.F32.BF16 R116, R8.reuse, R24, R124 ;  /* 0x000000180874723c */ /* 0x040fe2000004187c */
[----:B-1----:R-:W-:Y:S01]  /*d890*/  FFMA.FTZ R0, R233, UR9, -R13 ;  /* 0x00000009e9007c23 */ /* 0x002fe2000801080d */
[----:B------:R-:W-:Y:S01]  /*d8a0*/  MOV R233, R141 ;  /* 0x0000008d00e97202 */ /* 0x000fe20000000f00 */
[----:B------:R-:W-:Y:S01]  /*d8b0*/  LDSM.16.MT88.4 R124, [R224+0x9c00] ;  /* 0x009c0000e07c783b */ /* 0x000fe20000004200 */
[----:B------:R-:W-:Y:S01]  /*d8c0*/  MOV R141, R157 ;  /* 0x0000009d008d7202 */ /* 0x000fe20000000f00 */
[----:B------:R1:W-:Y:S01]  /*d8d0*/  MUFU.EX2 R43, R0 ;  /* 0x00000000002b7308 */ /* 0x0003e20000000800 */
[----:B------:R-:W-:Y:S01]  /*d8e0*/  HMMA.16816.F32.BF16 R64, R8, R34, R64 ;  /* 0x000000220840723c */ /* 0x000fe20000041840 */
[----:B------:R-:W-:-:S05]  /*d8f0*/  MOV R157, R150 ;  /* 0x00000096009d7202 */ /* 0x000fca0000000f00 */
[----:B------:R-:W-:Y:S01]  /*d900*/  HMMA.16816.F32.BF16 R148, R4, R20, R136 ;  /* 0x000000140494723c */ /* 0x000fe20000041888 */
[----:B------:R-:W-:Y:S01]  /*d910*/  IMAD.MOV.U32 R35, RZ, RZ, R140 ;  /* 0x000000ffff237224 */ /* 0x000fe200078e008c */
[----:B------:R-:W-:Y:S01]  /*d920*/  MOV R34, R142 ;  /* 0x0000008e00227202 */ /* 0x000fe20000000f00 */
[----:B------:R-:W-:Y:S02]  /*d930*/  LDSM.16.MT88.4 R4, [R226+0xbc00] ;  /* 0x00bc0000e204783b */ /* 0x000fe40000004200 */
[----:B------:R-:W-:Y:S01]  /*d940*/  FFMA.FTZ R2, R2, R15, R35 ;  /* 0x0000000f02027223 */ /* 0x000fe20000010023 */
[----:B------:R-:W-:Y:S01]  /*d950*/  HMMA.16816.F32.BF16 R164, R8, R36, R164 ;  /* 0x0000002408a4723c */ /* 0x000fe200000418a4 */
[----:B-1----:R-:W-:Y:S01]  /*d960*/  FFMA.FTZ R0, R232, UR9, -R3 ;  /* 0x00000009e8007c23 */ /* 0x002fe20008010803 */
[----:B------:R-:W-:-:S04]  /*d970*/  MOV R232, R41 ;  /* 0x0000002900e87202 */ /* 0x000fc80000000f00 */
[C---:B------:R-:W-:Y:S01]  /*d980*/  HMMA.16816.F32.BF16 R68, R8.reuse, R16, R196 ;  /* 0x000000100844723c */ /* 0x040fe200000418c4 */
[----:B------:R1:W-:Y:S05]  /*d990*/  MUFU.EX2 R42, R0 ;  /* 0x00000000002a7308 */ /* 0x0003ea0000000800 */
[C---:B------:R-:W-:Y:S06]  /*d9a0*/  HMMA.16816.F32.BF16 R84, R8.reuse, R20, R84 ;  /* 0x000000140854723c */ /* 0x040fec0000041854 */
[C---:B------:R-:W-:Y:S06]  /*d9b0*/  HMMA.16816.F32.BF16 R56, R8.reuse, R28, R56 ;  /* 0x0000001c0838723c */ /* 0x040fec0000041838 */
[----:B------:R-:W-:Y:S01]  /*d9c0*/  HMMA.16816.F32.BF16 R48, R8, R30, R48 ;  /* 0x0000001e0830723c */ /* 0x000fe20000041830 */
[----:B-1----:R-:W-:Y:S01]  /*d9d0*/  FFMA.FTZ R0, R215, UR9, -R3 ;  /* 0x00000009d7007c23 */ /* 0x002fe20008010803 */
[----:B------:R-:W-:-:S02]  /*d9e0*/  MOV R215, R209 ;  /* 0x000000d100d77202 */ /* 0x000fc40000000f00 */
[----:B------:R-:W-:Y:S01]  /*d9f0*/  MOV R209, R143 ;  /* 0x0000008f00d17202 */ /* 0x000fe20000000f00 */
[----:B------:R1:W2:Y:S01]  /*da00*/  MUFU.EX2 R41, R0 ;  /* 0x0000000000297308 */ /* 0x0002a20000000800 */
[----:B------:R-:W-:Y:S01]  /*da10*/  HMMA.16816.F32.BF16 R36, R8, R38, R172 ;  /* 0x000000260824723c */ /* 0x000fe200000418ac */
[----:B------:R-:W-:Y:S01]  /*da20*/  MOV R28, R158 ;  /* 0x0000009e001c7202 */ /* 0x000fe20000000f00 */
[----:B------:R-:W-:Y:S01]  /*da30*/  LDSM.16.MT88.4 R172, [R226+0xac00] ;  /* 0x00ac0000e2ac783b */ /* 0x000fe20000004200 */
[----:B------:R-:W-:-:S03]  /*da40*/  MOV R29, R157 ;  /* 0x0000009d001d7202 */ /* 0x000fc60000000f00 */
[C---:B------:R-:W-:Y:S06]  /*da50*/  HMMA.16816.F32.BF16 R16, R8.reuse, R18, R188 ;  /* 0x000000120810723c */ /* 0x040fec00000418bc */
[----:B------:R-:W-:Y:S01]  /*da60*/  HMMA.16816.F32.BF16 R20, R8, R22, R184 ;  /* 0x000000160814723c */ /* 0x000fe200000418b8 */
[--C-:B-1----:R-:W-:Y:S01]  /*da70*/  FFMA.FTZ R0, R217, UR9, -R3.reuse ;  /* 0x00000009d9007c23 */ /* 0x102fe20008010803 */
[----:B------:R-:W-:Y:S02]  /*da80*/  MOV R217, R80 ;  /* 0x0000005000d97202 */ /* 0x000fe40000000f00 */
[----:B--2---:R-:W-:Y:S01]  /*da90*/  F2FP.BF16.F32.PACK_AB R92, R41, R42 ;  /* 0x0000002a295c723e */ /* 0x004fe200000010ff */
[----:B------:R1:W-:Y:S02]  /*daa0*/  MUFU.EX2 R40, R0 ;  /* 0x0000000000287308 */ /* 0x0003e40000000800 */
[----:B-1----:R-:W-:Y:S01]  /*dab0*/  FFMA.FTZ R0, R219, UR9, -R3 ;  /* 0x00000009db007c23 */ /* 0x002fe20008010803 */
[----:B------:R-:W-:-:S02]  /*dac0*/  MOV R3, R141 ;  /* 0x0000008d00037202 */ /* 0x000fc40000000f00 */
[----:B------:R-:W1:Y:S03]  /*dad0*/  LDSM.16.MT88.4 R140, [R226+0x9c00] ;  /* 0x009c0000e28c783b */ /* 0x000e660000004200 */
[----:B------:R2:W3:Y:S01]  /*dae0*/  MUFU.EX2 R32, R0 ;  /* 0x0000000000207308 */ /* 0x0004e20000000800 */
[----:B------:R-:W-:Y:S01]  /*daf0*/  MOV R219, R82 ;  /* 0x0000005200db7202 */ /* 0x000fe20000000f00 */
[----:B------:R-:W-:Y:S01]  /*db00*/  FFMA.FTZ R3, R3, R44, R34 ;  /* 0x0000002c03037223 */ /* 0x000fe20000010022 */
[----:B------:R-:W4:Y:S01]  /*db10*/  LDSM.16.MT88.4 R80, [R224+0xbc00] ;  /* 0x00bc0000e050783b */ /* 0x000f220000004200 */
[--C-:B--2---:R-:W-:Y:S01]  /*db20*/  FFMA.FTZ R0, R216, UR9, -R12.reuse ;  /* 0x00000009d8007c23 */ /* 0x104fe2000801080c */
[----:B---3--:R-:W-:Y:S02]  /*db30*/  F2FP.BF16.F32.PACK_AB R94, R32, R40 ;  /* 0x00000028205e723e */ /* 0x008fe400000010ff */
[----:B------:R-:W-:Y:S01]  /*db40*/  MOV R216, R156 ;  /* 0x0000009c00d87202 */ /* 0x000fe20000000f00 */
[----:B------:R2:W-:Y:S02]  /*db50*/  MUFU.EX2 R27, R0 ;  /* 0x00000000001b7308 */ /* 0x0005e40000000800 */
[----:B--2---:R-:W-:Y:S01]  /*db60*/  FFMA.FTZ R0, R218, UR9, -R12 ;  /* 0x00000009da007c23 */ /* 0x004fe2000801080c */
[----:B------:R-:W-:-:S02]  /*db70*/  MOV R218, R159 ;  /* 0x0000009f00da7202 */ /* 0x000fc40000000f00 */
[----:B------:R-:W2:Y:S03]  /*db80*/  LDSM.16.MT88.4 R156, [R224+0xac00] ;  /* 0x00ac0000e09c783b */ /* 0x000ea60000004200 */
[----:B------:R3:W5:Y:S01]  /*db90*/  MUFU.EX2 R25, R0 ;  /* 0x0000000000197308 */ /* 0x0007620000000800 */
[----:B------:R-:W-:-:S04]  /*dba0*/  FFMA.FTZ R8, R28, R46, R218 ;  /* 0x0000002e1c087223 */ /* 0x000fc800000100da */
[----:B------:R-:W-:Y:S01]  /*dbb0*/  FADD.FTZ R11, R219, R8 ;  /* 0x00000008db0b7221 */ /* 0x000fe20000010000 */
        /* <DEDUP_REMOVED lines=10> */
[----:B----4-:R-:W-:Y:S01]  /*dc60*/  HMMA.16816.F32.BF16 R76, R92, R82, R88 ;  /* 0x000000525c4c723c */ /* 0x010fe20000041858 */
[----:B------:R-:W-:Y:S02]  /*dc70*/  F2FP.BF16.F32.PACK_AB R96, R105, R106 ;  /* 0x0000006a6960723e */ /* 0x000fe400000010ff */
[----:B------:R-:W-:-:S03]  /*dc80*/  F2FP.BF16.F32.PACK_AB R98, R63, R100 ;  /* 0x000000643f62723e */ /* 0x000fc600000010ff */
[----:B------:R-:W-:Y:S01]  /*dc90*/  HMMA.16816.F32.BF16 R88, R92, R4, R148 ;  /* 0x000000045c58723c */ /* 0x000fe20000041894 */
[----:B---3--:R-:W-:Y:S01]  /*dca0*/  FFMA.FTZ R0, R236, UR9, -R13 ;  /* 0x00000009ec007c23 */ /* 0x008fe2000801080d */
[----:B-----5:R-:W-:-:S03]  /*dcb0*/  F2FP.BF16.F32.PACK_AB R97, R14, R43 ;  /* 0x0000002b0e61723e */ /* 0x020fc600000010ff */
[----:B------:R1:W-:Y:S01]  /*dcc0*/  MUFU.EX2 R12, R0 ;  /* 0x00000000000c7308 */ /* 0x0003e20000000800 */
[C---:B------:R-:W-:Y:S06]  /*dcd0*/  HMMA.16816.F32.BF16 R112, R92.reuse, R124, R180 ;  /* 0x0000007c5c70723c */ /* 0x040fec00000418b4 */
[C---:B------:R-:W-:Y:S06]  /*dce0*/  HMMA.16816.F32.BF16 R120, R92.reuse, R126, R192 ;  /* 0x0000007e5c78723c */ /* 0x040fec00000418c0 */
[----:B------:R-:W-:Y:S01]  /*dcf0*/  HMMA.16816.F32.BF16 R128, R92, R140, R176 ;  /* 0x0000008c5c80723c */ /* 0x000fe200000418b0 */
[----:B-1----:R-:W-:-:S05]  /*dd00*/  FFMA.FTZ R0, R237, UR9, -R13 ;  /* 0x00000009ed007c23 */ /* 0x002fca000801080d */
[C---:B--2---:R-:W-:Y:S01]  /*dd10*/  HMMA.16816.F32.BF16 R144, R92.reuse, R156, R144 ;  /* 0x0000009c5c90723c */ /* 0x044fe20000041890 */
[----:B------:R1:W2:Y:S05]  /*dd20*/  MUFU.EX2 R9, R0 ;  /* 0x0000000000097308 */ /* 0x0002aa0000000800 */
[C---:B------:R-:W-:Y:S06]  /*dd30*/  HMMA.16816.F32.BF16 R152, R92.reuse, R158, R152 ;  /* 0x0000009e5c98723c */ /* 0x040fec0000041898 */
[C---:B------:R-:W-:Y:S06]  /*dd40*/  HMMA.16816.F32.BF16 R160, R92.reuse, R172, R160 ;  /* 0x000000ac5ca0723c */ /* 0x040fec00000418a0 */
[----:B------:R-:W-:Y:S01]  /*dd50*/  HMMA.16816.F32.BF16 R168, R92, R174, R168 ;  /* 0x000000ae5ca8723c */ /* 0x000fe200000418a8 */
[----:B-1----:R-:W-:Y:S01]  /*dd60*/  FFMA.FTZ R0, R216, R45, R29 ;  /* 0x0000002dd8007223 */ /* 0x002fe2000001001d */
[----:B--2---:R-:W-:-:S03]  /*dd70*/  F2FP.BF16.F32.PACK_AB R99, R9, R12 ;  /* 0x0000000c0963723e */ /* 0x004fc600000010ff */
[----:B------:R-:W-:Y:S01]  /*dd80*/  FADD.FTZ R10, R33, R0 ;  /* 0x00000000210a7221 */ /* 0x000fe20000010000 */
[----:B------:R-:W-:Y:S01]  /*dd90*/  FADD.FTZ R0, R217, R3 ;  /* 0x00000003d9007221 */ /* 0x000fe20000010000 */
[----:B------:R-:W-:Y:S01]  /*dda0*/  FADD.FTZ R3, R232, R11 ;  /* 0x0000000be8037221 */ /* 0x000fe20000010000 */
[----:B------:R-:W-:Y:S01]  /*ddb0*/  HMMA.16816.F32.BF16 R72, R92, R80, R72 ;  /* 0x000000505c48723c */ /* 0x000fe20000041848 */
[----:B------:R-:W-:Y:S01]  /*ddc0*/  FADD.FTZ R2, R233, R10 ;  /* 0x0000000ae9027221 */ /* 0x000fe20000010000 */
[----:B------:R-:W-:Y:S01]  /*ddd0*/  FADD.FTZ R0, R223, R0 ;  /* 0x00000000df007221 */ /* 0x000fe20000010000 */
[----:B------:R-:W-:Y:S02]  /*dde0*/  FADD.FTZ R3, R213, R3 ;  /* 0x00000003d5037221 */ /* 0x000fe40000010000 */
        /* <DEDUP_REMOVED lines=53> */
[----:B------:R-:W-:Y:S01]  /*e140*/  @P0 IADD3 R231, R238, -0x4, RZ ;  /* 0xfffffffceee70810 */ /* 0x000fe20007ffe0ff */
        /* <DEDUP_REMOVED lines=18> */
.L_x_444:
[----:B------:R-:W2:Y:S02]  /*e270*/  LDL.LU R0, [R1+0x8] ;  /* 0x0000080001007983 */ /* 0x000ea40000300800 */
[----:B--2---:R-:W-:-:S07]  /*e280*/  IADD3 R231, R0, -0x1, RZ ;  /* 0xffffffff00e77810 */ /* 0x004fce0007ffe0ff */
.L_x_447:
[----:B------:R-:W-:-:S13]  /*e290*/  ISETP.GE.AND P0, PT, R231, RZ, PT ;  /* 0x000000ffe700720c */ /* 0x000fda0003f06270 */
[----:B------:R-:W-:Y:S05]  /*e2a0*/  @!P0 BRA `(.L_x_448) ;  /* 0x0000003800988947 */ /* 0x000fea0003800000 */
[----:B------:R-:W2:Y:S01]  /*e2b0*/  LDL.LU R0, [R1+0x70] ;  /* 0x0000700001007983 */ /* 0x000ea20000300800 */
[----:B------:R-:W-:Y:S01]  /*e2c0*/  IMAD.MOV.U32 R100, RZ, RZ, R103 ;  /* 0x000000ffff647224 */ /* 0x000fe200078e0067 */
[----:B------:R-:W-:Y:S01]  /*e2d0*/  MOV R3, R104 ;  /* 0x0000006800037202 */ /* 0x000fe20000000f00 */
[----:B------:R-:W-:Y:S01]  /*e2e0*/  IMAD.MOV.U32 R106, RZ, RZ, R101 ;  /* 0x000000ffff6a7224 */ /* 0x000fe200078e0065 */
[----:B------:R-:W2:Y:S01]  /*e2f0*/  LDL.LU R2, [R1+0x80] ;  /* 0x0000800001027983 */ /* 0x000ea20000300800 */
        /* <DEDUP_REMOVED lines=15> */
.L_x_451:
        /* <DEDUP_REMOVED lines=27> */
.L_x_449:
        /* <DEDUP_REMOVED lines=27> */
[----:B------:R-:W1:Y:S08]  /*e750*/  LDSM.16.M88.4 R16, [R225+0x6000] ;  /* 0x00600000e110783b */ /* 0x000e700000000200 */
        /* <DEDUP_REMOVED lines=8> */
[----:B------:R-:W1:Y:S01]  /*e7e0*/  LDSM.16.M88.4 R180, [R227+0x6000] ;  /* 0x00600000e3b4783b */ /* 0x000e620000000200 */
        /* <DEDUP_REMOVED lines=309> */
.L_x_450:
        /* <DEDUP_REMOVED lines=541> */
.L_x_448:
[----:B------:R-:W2:Y:S04]  /*11d10*/  LDL.LU R5, [R1+0x28] ;  /* 0x0000280001057983 */ /* 0x000ea80000300800 */
[----:B------:R-:W3:Y:S04]  /*11d20*/  LDL.LU R4, [R1+0x2c] ;  /* 0x00002c0001047983 */ /* 0x000ee80000300800 */
[----:B------:R-:W4:Y:S04]  /*11d30*/  LDL.LU R11, [R1+0x34] ;  /* 0x00003400010b7983 */ /* 0x000f280000300800 */
[----:B------:R-:W5:Y:S04]  /*11d40*/  LDL.LU R10, [R1+0x30] ;  /* 0x00003000010a7983 */ /* 0x000f680000300800 */
[----:B------:R-:W5:Y:S01]  /*11d50*/  LDL R13, [R1+0x68] ;  /* 0x00006800010d7983 */ /* 0x000f620000100800 */
[----:B------:R-:W1:Y:S01]  /*11d60*/  S2UR UR4, SR_CgaCtaId ;  /* 0x00000000000479c3 */ /* 0x000e620000008800 */
[----:B------:R-:W-:Y:S01]  /*11d70*/  UMOV UR5, 0x400 ;  /* 0x0000040000057882 */ /* 0x000fe20000000000 */
[----:B------:R-:W1:Y:S02]  /*11d80*/  S2R R62, SR_TID.X ;  /* 0x00000000003e7919 */ /* 0x000e640000002100 */
[----:B-1----:R-:W-:Y:S01]  /*11d90*/  ULEA UR4, UR4, UR5, 0x18 ;  /* 0x0000000504047291 */ /* 0x002fe2000f8ec03f */
[----:B------:R-:W-:-:S04]  /*11da0*/  SHF.R.S32.HI R61, RZ, 0x1f, R62 ;  /* 0x0000001fff3d7819 */ /* 0x000fc8000001143e */
[CC--:B------:R-:W-:Y:S02]  /*11db0*/  LEA.HI R8, R61.reuse, R62.reuse, RZ, 0x2 ;  /* 0x0000003e3d087211 */ /* 0x0c0fe400078f10ff */
[----:B------:R-:W-:Y:S02]  /*11dc0*/  LEA.HI R61, R61, R62, RZ, 0x5 ;  /* 0x0000003e3d3d7211 */ /* 0x000fe400078f28ff */
[----:B------:R-:W-:Y:S02]  /*11dd0*/  SHF.R.S32.HI R9, RZ, 0x2, R8 ;  /* 0x00000002ff097819 */ /* 0x000fe40000011408 */
[----:B------:R-:W-:Y:S01]  /*11de0*/  SHF.R.S32.HI R51, RZ, 0x5, R61 ;  /* 0x00000005ff337819 */ /* 0x000fe2000001143d */
[----:B--2---:R-:W1:Y:S04]  /*11df0*/  SHFL.BFLY PT, R2, R5, 0x2, 0x1f ;  /* 0x0c401f0005027f89 */ /* 0x004e6800000e0000 */
[----:B---3--:R-:W2:Y:S04]  /*11e00*/  SHFL.BFLY PT, R0, R4, 0x2, 0x1f ;  /* 0x0c401f0004007f89 */ /* 0x008ea800000e0000 */
[----:B----4-:R-:W3:Y:S04]  /*11e10*/  SHFL.BFLY PT, R7, R11, 0x2, 0x1f ;  /* 0x0c401f000b077f89 */ /* 0x010ee800000e0000 */
[----:B-----5:R-:W4:Y:S01]  /*11e20*/  SHFL.BFLY PT, R6, R10, 0x2, 0x1f ;  /* 0x0c401f000a067f89 */ /* 0x020f2200000e0000 */
[----:B------:R-:W-:Y:S01]  /*11e30*/  ISETP.NE.AND P1, PT, R13, -0x1, PT ;  /* 0xffffffff0d00780c */ /* 0x000fe20003f25270 */
[----:B-1----:R-:W-:Y:S01]  /*11e40*/  FADD.FTZ R2, R2, R5 ;  /* 0x0000000502027221 */ /* 0x002fe20000010000 */
[----:B--2---:R-:W-:-:S04]  /*11e50*/  FADD.FTZ R0, R0, R4 ;  /* 0x0000000400007221 */ /* 0x004fc80000010000 */
[----:B------:R-:W1:Y:S01]  /*11e60*/  SHFL.BFLY PT, R3, R2, 0x1, 0x1f ;  /* 0x0c201f0002037f89 */ /* 0x000e6200000e0000 */
[----:B------:R-:W-:Y:S01]  /*11e70*/  SHF.R.S32.HI R4, RZ, 0x1f, R9 ;  /* 0x0000001fff047819 */ /* 0x000fe20000011409 */
[----:B---3--:R-:W-:Y:S02]  /*11e80*/  FADD.FTZ R7, R7, R11 ;  /* 0x0000000b07077221 */ /* 0x008fe40000010000 */
[----:B------:R-:W2:Y:S01]  /*11e90*/  SHFL.BFLY PT, R5, R0, 0x1, 0x1f ;  /* 0x0c201f0000057f89 */ /* 0x000ea200000e0000 */
[----:B------:R-:W-:Y:S01]  /*11ea0*/  LEA.HI R4, R4, R9, RZ, 0x3 ;  /* 0x0000000904047211 */ /* 0x000fe200078f18ff */
[----:B----4-:R-:W-:Y:S02]  /*11eb0*/  FADD.FTZ R6, R6, R10 ;  /* 0x0000000a06067221 */ /* 0x010fe40000010000 */
[----:B------:R-:W3:Y:S01]  /*11ec0*/  SHFL.BFLY PT, R55, R7, 0x1, 0x1f ;  /* 0x0c201f0007377f89 */ /* 0x000ee200000e0000 */
[----:B------:R-:W-:Y:S01]  /*11ed0*/  LOP3.LUT R4, R4, 0xfffffff8, RZ, 0xc0, !PT ;  /* 0xfffffff804047812 */ /* 0x000fe200078ec0ff */
[----:B------:R-:W4:Y:S02]  /*11ee0*/  @P1 LDC.64 R10, c[0x0][0x298] ;  /* 0x0000a600ff0a1b82 */ /* 0x000f240000000a00 */
[----:B------:R-:W5:Y:S01]  /*11ef0*/  SHFL.BFLY PT, R57, R6, 0x1, 0x1f ;  /* 0x0c201f0006397f89 */ /* 0x000f6200000e0000 */
[----:B------:R-:W-:Y:S01]  /*11f00*/  IADD3 R4, R9, -R4, RZ ;  /* 0x8000000409047210 */ /* 0x000fe20007ffe0ff */
[----:B-1----:R-:W-:-:S03]  /*11f10*/  FADD.FTZ R56, R2, R3 ;  /* 0x0000000302387221 */ /* 0x002fc60000010000 */
[----:B------:R-:W-:Y:S01]  /*11f20*/  LEA.HI R3, R4, R4, RZ, 0x1 ;  /* 0x0000000404037211 */ /* 0x000fe200078f08ff */
[----:B--2---:R-:W-:Y:S01]  /*11f30*/  FADD.FTZ R58, R0, R5 ;  /* 0x00000005003a7221 */ /* 0x004fe20000010000 */
[----:B------:R-:W-:Y:S02]  /*11f40*/  LOP3.LUT R5, R8, 0xfffffffc, RZ, 0xc0, !PT ;  /* 0xfffffffc08057812 */ /* 0x000fe400078ec0ff */
[----:B------:R-:W-:Y:S01]  /*11f50*/  SHF.R.S32.HI R2, RZ, 0x1, R3 ;  /* 0x00000001ff027819 */ /* 0x000fe20000011403 */
[----:B---3--:R-:W-:Y:S01]  /*11f60*/  FADD.FTZ R55, R7, R55 ;  /* 0x0000003707377221 */ /* 0x008fe20000010000 */
[----:B------:R-:W-:Y:S02]  /*11f70*/  LOP3.LUT R8, R3, 0x3fffffe, RZ, 0xc0, !PT ;  /* 0x03fffffe03087812 */ /* 0x000fe400078ec0ff */
[----:B------:R-:W-:Y:S01]  /*11f80*/  IADD3 R3, -R5, R62, RZ ;  /* 0x0000003e05037210 */ /* 0x000fe20007ffe1ff */
[----:B-----5:R-:W-:Y:S01]  /*11f90*/  FADD.FTZ R57, R6, R57 ;  /* 0x0000003906397221 */ /* 0x020fe20000010000 */
[----:B------:R-:W-:-:S02]  /*11fa0*/  SHF.L.U32 R9, R2, 0x6, RZ ;  /* 0x0000000602097819 */ /* 0x000fc400000006ff */
[----:B------:R-:W-:Y:S02]  /*11fb0*/  FSETP.NE.FTZ.AND P5, PT, R56, RZ, PT ;  /* 0x000000ff3800720b */ /* 0x000fe40003fb5000 */
[----:B------:R-:W-:Y:S02]  /*11fc0*/  IADD3 R5, R4, -R8, RZ ;  /* 0x8000000804057210 */ /* 0x000fe40007ffe0ff */
[----:B------:R-:W-:Y:S02]  /*11fd0*/  LEA R3, R51, R3, 0x8 ;  /* 0x0000000333037211 */ /* 0x000fe400078e40ff */
[----:B------:R-:W-:Y:S02]  /*11fe0*/  LOP3.LUT R4, R9, 0xc0, RZ, 0xc0, !PT ;  /* 0x000000c009047812 */ /* 0x000fe400078ec0ff */
[----:B------:R-:W-:Y:S02]  /*11ff0*/  FSETP.NE.FTZ.AND P4, PT, R58, RZ, PT ;  /* 0x000000ff3a00720b */ /* 0x000fe40003f95000 */
[----:B------:R-:W-:-:S02]  /*12000*/  MOV R0, 0x3f800000 ;  /* 0x3f80000000007802 */ /* 0x000fc40000000f00 */
[----:B------:R-:W-:Y:S02]  /*12010*/  LEA R3, R5, R3, 0x4 ;  /* 0x0000000305037211 */ /* 0x000fe400078e20ff */
[----:B------:R-:W-:Y:S01]  /*12020*/  LEA.HI R12, R4, R4, RZ, 0x1d ;  /* 0x00000004040c7211 */ /* 0x000fe200078fe8ff */
[----:B----4-:R-:W-:Y:S01]  /*12030*/  @P1 IMAD.WIDE.U32 R4, R13, R10, RZ ;  /* 0x0000000a0d041225 */ /* 0x010fe200078e00ff */
[----:B------:R-:W1:Y:S02]  /*12040*/  @P5 MUFU.RCP R0, R56 ;  /* 0x0000003800005308 */ /* 0x000e640000001000 */
[----:B------:R-:W-:Y:S01]  /*12050*/  LEA R12, R3, R12, 0x1 ;  /* 0x0000000c030c7211 */ /* 0x000fe200078e08ff */
[----:B------:R-:W-:Y:S01]  /*12060*/  @P1 IMAD R60, R13, R11, R5 ;  /* 0x0000000b0d3c1224 */ /* 0x000fe200078e0205 */
[----:B------:R-:W-:Y:S02]  /*12070*/  MOV R3, 0x3f800000 ;  /* 0x3f80000000037802 */ /* 0x000fe40000000f00 */
[----:B------:R-:W-:-:S02]  /*12080*/  LEA R12, R12, UR4, 0x1 ;  /* 0x000000040c0c7c11 */ /* 0x000fc4000f8e08ff */
[----:B------:R-:W-:Y:S02]  /*12090*/  @P1 MOV R59, R4 ;  /* 0x00000004003b1202 */ /* 0x000fe40000000f00 */
[----:B------:R2:W3:Y:S01]  /*120a0*/  @P4 MUFU.RCP R3, R58 ;  /* 0x0000003a00034308 */ /* 0x0004e20000001000 */
        /* <DEDUP_REMOVED lines=23> */
[----:B--23--:R-:W-:Y:S06]  /*12220*/  @P1 BRA `(.L_x_452) ;  /* 0x0000000000201947 */ /* 0x00cfec0003800000 */
        /* <DEDUP_REMOVED lines=8> */
.L_x_452:
[----:B------:R-:W-:Y:S01]  /*122b0*/  ULDC.U8 UR4, c[0x0][0x3d8] ;  /* 0x0000f60000047ab9 */ /* 0x000fe20000000000 */
[----:B------:R-:W-:Y:S01]  /*122c0*/  LOP3.LUT R4, R2, 0x1, RZ, 0xc0, !PT ;  /* 0x0000000102047812 */ /* 0x000fe200078ec0ff */
[----:B------:R-:W-:Y:S01]  /*122d0*/  FMUL.FTZ R26, R0, R97 ;  /* 0x00000061001a7220 */ /* 0x000fe20000410000 */
[----:B------:R-:W-:Y:S01]  /*122e0*/  ISETP.NE.AND P2, PT, RZ, UR4, PT ;  /* 0x00000004ff007c0c */ /* 0x000fe2000bf45270 */
[----:B------:R-:W-:Y:S01]  /*122f0*/  ULDC.U8 UR4, c[0x0][0x3d9] ;  /* 0x0000f64000047ab9 */ /* 0x000fe20000000000 */
[----:B------:R-:W-:Y:S01]  /*12300*/  ISETP.NE.U32.AND P0, PT, R4, 0x1, PT ;  /* 0x000000010400780c */ /* 0x000fe20003f05070 */
[C---:B------:R-:W-:Y:S01]  /*12310*/  FMUL.FTZ R118, R3.reuse, R118 ;  /* 0x0000007603767220 */ /* 0x040fe20000410000 */
[----:B------:R-:W-:Y:S01]  /*12320*/  ISETP.NE.OR P3, PT, RZ, UR4, !P2 ;  /* 0x00000004ff007c0c */ /* 0x000fe2000d765670 */
[C---:B------:R-:W-:Y:S01]  /*12330*/  FMUL.FTZ R48, R3.reuse, R119 ;  /* 0x0000007703307220 */ /* 0x040fe20000410000 */
[C---:B------:R-:W-:Y:S01]  /*12340*/  FMUL.FTZ R126, R3.reuse, R126 ;  /* 0x0000007e037e7220 */ /* 0x040fe20000410000 */
[C---:B------:R-:W-:Y:S01]  /*12350*/  FMUL.FTZ R127, R3.reuse, R127 ;  /* 0x0000007f037f7220 */ /* 0x040fe20000410000 */
[C---:B------:R-:W-:Y:S01]  /*12360*/  FMUL.FTZ R134, R3.reuse, R134 ;  /* 0x0000008603867220 */ /* 0x040fe20000410000 */
[----:B------:R-:W-:Y:S01]  /*12370*/  FMUL.FTZ R21, R3, R135 ;  /* 0x0000008703157220 */ /* 0x000fe20000410000 */
[----:B------:R-:W-:-:S02]  /*12380*/  PLOP3.LUT P6, PT, PT, PT, PT, 0x8, 0x0 ;  /* 0x000000000000781c */ /* 0x000fc40003fce170 */
[----:B------:R-:W-:-:S05]  /*12390*/  CS2R R52, SRZ ;  /* 0x0000000000347805 */ /* 0x000fca000001ff00 */
[----:B------:R-:W-:Y:S06]  /*123a0*/  @P3 BRA `(.L_x_453) ;  /* 0x00000000001c3947 */ /* 0x000fec0003800000 */
[----:B------:R-:W1:Y:S01]  /*123b0*/  S2R R0, SR_CTAID.Y ;  /* 0x0000000000007919 */ /* 0x000e620000002600 */
[----:B------:R-:W1:Y:S01]  /*123c0*/  LDC R4, c[0x0][0x2c4] ;  /* 0x0000b100ff047b82 */ /* 0x000e620000000800 */
[----:B------:R-:W-:Y:S01]  /*123d0*/  PLOP3.LUT P6, PT, PT, PT, PT, 0x80, 0x0 ;  /* 0x000000000000781c */ /* 0x000fe20003fcf070 */
[----:B-1----:R-:W-:-:S05]  /*123e0*/  IMAD R0, R0, R4, RZ ;  /* 0x0000000400007224 */ /* 0x002fca00078e02ff */
[----:B------:R-:W-:-:S04]  /*123f0*/  SEL R0, R0, R13, !P1 ;  /* 0x0000000d00007207 */ /* 0x000fc80004800000 */
[--C-:B------:R-:W-:Y:S01]  /*12400*/  SHF.R.S32.HI R53, RZ, 0x1f, R0.reuse ;  /* 0x0000001fff357819 */ /* 0x100fe20000011400 */
[----:B------:R-:W-:-:S07]  /*12410*/  IMAD.MOV.U32 R52, RZ, RZ, R0 ;  /* 0x000000ffff347224 */ /* 0x000fce00078e0000 */
.L_x_453:
[----:B------:R1:W5:Y:S01]  /*12420*/  LDL R63, [R1+0x6c] ;  /* 0x00006c00013f7983 */ /* 0x0003620000100800 */
[----:B------:R-:W-:Y:S01]  /*12430*/  ISETP.NE.AND P1, PT, RZ, UR4, PT ;  /* 0x00000004ff007c0c */ /* 0x000fe2000bf25270 */
[C---:B------:R-:W-:Y:S01]  /*12440*/  FMUL.FTZ R142, R3.reuse, R142 ;  /* 0x0000008e038e7220 */ /* 0x040fe20000410000 */
[C---:B------:R-:W-:Y:S01]  /*12450*/  IADD3 R11, R12.reuse, -0x10, RZ ;  /* 0xfffffff00c0b7810 */ /* 0x040fe20007ffe0ff */
[C---:B------:R-:W-:Y:S01]  /*12460*/  FMUL.FTZ R17, R3.reuse, R143 ;  /* 0x0000008f03117220 */ /* 0x040fe20000410000 */
[----:B------:R-:W-:Y:S01]  /*12470*/  @P0 IADD3 R11, R12, 0x10, RZ ;  /* 0x000000100c0b0810 */ /* 0x000fe20007ffe0ff */
[C---:B------:R-:W-:Y:S01]  /*12480*/  FMUL.FTZ R150, R3.reuse, R150 ;  /* 0x0000009603967220 */ /* 0x040fe20000410000 */
[----:B------:R-:W-:Y:S01]  /*12490*/  LOP3.LUT P0, RZ, R2, 0x2, RZ, 0xc0, !PT ;  /* 0x0000000202ff7812 */ /* 0x000fe2000780c0ff */
[C---:B------:R-:W-:Y:S01]  /*124a0*/  FMUL.FTZ R13, R3.reuse, R151 ;  /* 0x00000097030d7220 */ /* 0x040fe20000410000 */
[----:B------:R-:W-:Y:S01]  /*124b0*/  MOV R54, 0x20 ;  /* 0x0000002000367802 */ /* 0x000fe20000000f00 */
[----:B------:R-:W-:Y:S01]  /*124c0*/  FMUL.FTZ R158, R3, R158 ;  /* 0x0000009e039e7220 */ /* 0x000fe20000410000 */
[----:B------:R-:W-:Y:S01]  /*124d0*/  FSETP.NE.FTZ.AND P3, PT, R55, RZ, PT ;  /* 0x000000ff3700720b */ /* 0x000fe20003f75000 */
[C---:B------:R-:W-:Y:S01]  /*124e0*/  FMUL.FTZ R7, R3.reuse, R159 ;  /* 0x0000009f03077220 */ /* 0x040fe20000410000 */
[----:B------:R-:W-:Y:S01]  /*124f0*/  SEL R54, R54, 0xffffffe0, !P0 ;  /* 0xffffffe036367807 */ /* 0x000fe20004000000 */
[C---:B------:R-:W-:Y:S01]  /*12500*/  FMUL.FTZ R166, R3.reuse, R166 ;  /* 0x000000a603a67220 */ /* 0x040fe20000410000 */
[----:B------:R-:W-:Y:S01]  /*12510*/  PLOP3.LUT P0, PT, PT, PT, PT, 0x8, 0x0 ;  /* 0x000000000000781c */ /* 0x000fe20003f0e170 */
[C---:B------:R-:W-:Y:S01]  /*12520*/  FMUL.FTZ R45, R3.reuse, R167 ;  /* 0x000000a7032d7220 */ /* 0x040fe20000410000 */
[----:B------:R-:W-:Y:S01]  /*12530*/  @!P1 PLOP3.LUT P0, PT, P2, PT, PT, 0x80, 0x0 ;  /* 0x000000000000981c */ /* 0x000fe2000170f070 */
[----:B------:R-:W-:Y:S01]  /*12540*/  FMUL.FTZ R174, R3, R174 ;  /* 0x000000ae03ae7220 */ /* 0x000fe20000410000 */
[----:B------:R-:W-:Y:S01]  /*12550*/  FSETP.NE.FTZ.AND P2, PT, R57, RZ, PT ;  /* 0x000000ff3900720b */ /* 0x000fe20003f55000 */
[C---:B------:R-:W-:Y:S01]  /*12560*/  FMUL.FTZ R41, R3.reuse, R175 ;  /* 0x000000af03297220 */ /* 0x040fe20000410000 */
[----:B------:R-:W-:Y:S01]  /*12570*/  MOV R2, 0x3f800000 ;  /* 0x3f80000000027802 */ /* 0x000fe20000000f00 */
[C---:B------:R-:W-:Y:S01]  /*12580*/  FMUL.FTZ R70, R3.reuse, R70 ;  /* 0x0000004603467220 */ /* 0x040fe20000410000 */
[----:B------:R-:W-:Y:S01]  /*12590*/  MOV R0, 0x3f800000 ;  /* 0x3f80000000007802 */ /* 0x000fe20000000f00 */
[C---:B------:R-:W-:Y:S01]  /*125a0*/  FMUL.FTZ R37, R3.reuse, R71 ;  /* 0x0000004703257220 */ /* 0x040fe20000410000 */
[C---:B------:R-:W-:Y:S01]  /*125b0*/  FMUL.FTZ R82, R3.reuse, R82 ;  /* 0x0000005203527220 */ /* 0x040fe20000410000 */
[C---:B------:R-:W-:Y:S01]  /*125c0*/  FMUL.FTZ R33, R3.reuse, R83 ;  /* 0x0000005303217220 */ /* 0x040fe20000410000 */
[----:B------:R-:W2:Y:S01]  /*125d0*/  @P3 MUFU.RCP R2, R55 ;  /* 0x0000003700023308 */ /* 0x000ea20000001000 */
[C---:B------:R-:W-:Y:S01]  /*125e0*/  FMUL.FTZ R86, R3.reuse, R86 ;  /* 0x0000005603567220 */ /* 0x040fe20000410000 */
[C---:B------:R-:W-:Y:S01]  /*125f0*/  FMUL.FTZ R29, R3.reuse, R87 ;  /* 0x00000057031d7220 */ /* 0x040fe20000410000 */
[C---:B------:R-:W-:Y:S01]  /*12600*/  FMUL.FTZ R98, R3.reuse, R98 ;  /* 0x0000006203627220 */ /* 0x040fe20000410000 */
[----:B------:R-:W-:Y:S01]  /*12610*/  FMUL.FTZ R25, R3, R99 ;  /* 0x0000006303197220 */ /* 0x000fe20000410000 */
[----:B------:R-:W-:Y:S01]  /*12620*/  F2FP.BF16.F32.PACK_AB R49, R49, R116 ;  /* 0x000000743131723e */ /* 0x000fe200000010ff */
[----:B------:R-:W3:Y:S01]  /*12630*/  S2UR UR4, SR_CTAID.X ;  /* 0x00000000000479c3 */ /* 0x000ee20000002500 */
[----:B------:R-:W-:Y:S01]  /*12640*/  F2FP.BF16.F32.PACK_AB R48, R48, R118 ;  /* 0x000000763030723e */ /* 0x000fe200000010ff */
[----:B------:R-:W4:Y:S01]  /*12650*/  @P2 MUFU.RCP R0, R57 ;  /* 0x0000003900002308 */ /* 0x000f220000001000 */
[----:B------:R-:W-:Y:S01]  /*12660*/  F2FP.BF16.F32.PACK_AB R22, R22, R132 ;  /* 0x000000841616723e */ /* 0x000fe200000010ff */
[----:B------:R-:W-:Y:S01]  /*12670*/  STS [R12], R49 ;  /* 0x000000310c007388 */ /* 0x000fe20000000800 */
[----:B------:R-:W-:Y:S01]  /*12680*/  F2FP.BF16.F32.PACK_AB R21, R21, R134 ;  /* 0x000000861515723e */ /* 0x000fe200000010ff */
[----:B------:R-:W-:Y:S01]  /*12690*/  BSSY B0, `(.L_x_454) ;  /* 0x00000f6000007945 */ /* 0x000fe20003800000 */
[----:B------:R-:W-:Y:S01]  /*126a0*/  F2FP.BF16.F32.PACK_AB R18, R18, R140 ;  /* 0x0000008c1212723e */ /* 0x000fe200000010ff */
[----:B------:R-:W-:Y:S01]  /*126b0*/  STS [R12+0x200], R48 ;  /* 0x000200300c007388 */ /* 0x000fe20000000800 */
[----:B------:R-:W-:Y:S01]  /*126c0*/  F2FP.BF16.F32.PACK_AB R17, R17, R142 ;  /* 0x0000008e1111723e */ /* 0x000fe200000010ff */
        /* <DEDUP_REMOVED lines=50> */
[----:B------:R-:W-:Y:S01]  /*129f0*/  F2FP.BF16.F32.PACK_AB R47, R47, R112 ;  /* 0x000000702f2f723e */ /* 0x000fe200000010ff */
[----:B------:R2:W-:Y:S01]  /*12a00*/  STS [R11], R2 ;  /* 0x000000020b007388 */ /* 0x0005e20000000800 */
[----:B------:R-:W-:Y:S02]  /*12a10*/  F2FP.BF16.F32.PACK_AB R3, R115, R3 ;  /* 0x000000037303723e */ /* 0x000fe400000010ff */
[----:B------:R-:W-:Y:S01]  /*12a20*/  F2FP.BF16.F32.PACK_AB R46, R46, R120 ;  /* 0x000000782e2e723e */ /* 0x000fe200000010ff */
[----:B------:R4:W-:Y:S01]  /*12a30*/  STS [R11+0x200], R0 ;  /* 0x000200000b007388 */ /* 0x0009e20000000800 */
[----:B------:R-:W-:Y:S02]  /*12a40*/  F2FP.BF16.F32.PACK_AB R23, R123, R23 ;  /* 0x000000177b17723e */ /* 0x000fe400000010ff */
[----:B------:R-:W-:Y:S01]  /*12a50*/  F2FP.BF16.F32.PACK_AB R20, R20, R128 ;  /* 0x000000801414723e */ /* 0x000fe200000010ff */
[----:B------:R-:W-:Y:S01]  /*12a60*/  STS [R12+0x1000], R47 ;  /* 0x0010002f0c007388 */ /* 0x000fe20000000800 */
[----:B------:R-:W-:-:S02]  /*12a70*/  F2FP.BF16.F32.PACK_AB R19, R131, R19 ;  /* 0x000000138313723e */ /* 0x000fc400000010ff */
[----:B------:R-:W-:Y:S01]  /*12a80*/  F2FP.BF16.F32.PACK_AB R16, R16, R136 ;  /* 0x000000881010723e */ /* 0x000fe200000010ff */
[----:B------:R1:W-:Y:S01]  /*12a90*/  STS [R12+0x1200], R3 ;  /* 0x001200030c007388 */ /* 0x0003e20000000800 */
[----:B------:R-:W-:Y:S02]  /*12aa0*/  F2FP.BF16.F32.PACK_AB R15, R139, R15 ;  /* 0x0000000f8b0f723e */ /* 0x000fe400000010ff */
[----:B------:R-:W-:Y:S01]  /*12ab0*/  F2FP.BF16.F32.PACK_AB R14, R14, R148 ;  /* 0x000000940e0e723e */ /* 0x000fe200000010ff */
[----:B------:R-:W-:Y:S01]  /*12ac0*/  STS [R11+0x1000], R46 ;  /* 0x0010002e0b007388 */ /* 0x000fe20000000800 */
[----:B------:R-:W-:Y:S02]  /*12ad0*/  F2FP.BF16.F32.PACK_AB R13, R13, R150 ;  /* 0x000000960d0d723e */ /* 0x000fe400000010ff */
[----:B------:R-:W-:Y:S01]  /*12ae0*/  F2FP.BF16.F32.PACK_AB R8, R157, R156 ;  /* 0x0000009c9d08723e */ /* 0x000fe200000010ff */
[----:B------:R-:W-:Y:S01]  /*12af0*/  STS [R11+0x1200], R23 ;  /* 0x001200170b007388 */ /* 0x000fe20000000800 */
[----:B------:R-:W-:-:S02]  /*12b00*/  F2FP.BF16.F32.PACK_AB R7, R7, R158 ;  /* 0x0000009e0707723e */ /* 0x000fc400000010ff */
[----:B------:R-:W-:Y:S02]  /*12b10*/  F2FP.BF16.F32.PACK_AB R10, R10, R144 ;  /* 0x000000900a0a723e */ /* 0x000fe400000010ff */
[----:B--2---:R-:W-:Y:S02]  /*12b20*/  IADD3 R2, R12, R54, RZ ;  /* 0x000000360c027210 */ /* 0x004fe40007ffe0ff */
[----:B------:R-:W-:Y:S02]  /*12b30*/  F2FP.BF16.F32.PACK_AB R9, R147, R9 ;  /* 0x000000099309723e */ /* 0x000fe400000010ff */
[----:B----4-:R-:W-:Y:S01]  /*12b40*/  IADD3 R0, R54, R11, RZ ;  /* 0x0000000b36007210 */ /* 0x010fe20007ffe0ff */
[----:B------:R-:W-:Y:S01]  /*12b50*/  STS [R2], R22 ;  /* 0x0000001602007388 */ /* 0x000fe20000000800 */
[----:B------:R-:W-:Y:S02]  /*12b60*/  F2FP.BF16.F32.PACK_AB R6, R6, R152 ;  /* 0x000000980606723e */ /* 0x000fe400000010ff */
[----:B------:R-:W-:Y:S01]  /*12b70*/  F2FP.BF16.F32.PACK_AB R5, R155, R5 ;  /* 0x000000059b05723e */ /* 0x000fe200000010ff */
[----:B------:R-:W-:Y:S01]  /*12b80*/  STS [R2+0x200], R21 ;  /* 0x0002001502007388 */ /* 0x000fe20000000800 */
[----:B------:R-:W-:-:S02]  /*12b90*/  F2FP.BF16.F32.PACK_AB R4, R165, R164 ;  /* 0x000000a4a504723e */ /* 0x000fc400000010ff */
[----:B------:R-:W-:Y:S01]  /*12ba0*/  F2FP.BF16.F32.PACK_AB R45, R45, R166 ;  /* 0x000000a62d2d723e */ /* 0x000fe200000010ff */
[----:B------:R-:W-:Y:S01]  /*12bb0*/  STS [R0], R18 ;  /* 0x0000001200007388 */ /* 0x000fe20000000800 */
[----:B------:R-:W-:Y:S01]  /*12bc0*/  F2FP.BF16.F32.PACK_AB R42, R42, R172 ;  /* 0x000000ac2a2a723e */ /* 0x000fe200000010ff */
[----:B-1----:R-:W1:Y:S01]  /*12bd0*/  @!P1 LDC R3, c[0x0][0x2c4] ;  /* 0x0000b100ff039b82 */ /* 0x002e620000000800 */
[----:B------:R-:W-:Y:S01]  /*12be0*/  F2FP.BF16.F32.PACK_AB R41, R41, R174 ;  /* 0x000000ae2929723e */ /* 0x000fe200000010ff */
[----:B------:R-:W-:Y:S01]  /*12bf0*/  STS [R0+0x200], R17 ;  /* 0x0002001100007388 */ /* 0x000fe20000000800 */
[----:B------:R-:W-:Y:S02]  /*12c00*/  F2FP.BF16.F32.PACK_AB R44, R44, R160 ;  /* 0x000000a02c2c723e */ /* 0x000fe400000010ff */
[----:B------:R-:W-:Y:S01]  /*12c10*/  F2FP.BF16.F32.PACK_AB R43, R163, R43 ;  /* 0x0000002ba32b723e */ /* 0x000fe200000010ff */
[----:B------:R-:W-:Y:S01]  /*12c20*/  STS [R2+0x1000], R20 ;  /* 0x0010001402007388 */ /* 0x000fe20000000800 */
[----:B------:R-:W-:-:S02]  /*12c30*/  F2FP.BF16.F32.PACK_AB R40, R40, R168 ;  /* 0x000000a82828723e */ /* 0x000fc400000010ff */
[----:B------:R-:W-:Y:S01]  /*12c40*/  F2FP.BF16.F32.PACK_AB R39, R171, R39 ;  /* 0x00000027ab27723e */ /* 0x000fe200000010ff */
[----:B------:R-:W-:Y:S01]  /*12c50*/  STS [R2+0x1200], R19 ;  /* 0x0012001302007388 */ /* 0x000fe20000000800 */
        /* <DEDUP_REMOVED lines=8> */
[----:B------:R-:W-:Y:S01]  /*12ce0*/  STS [R12+0x2000], R14 ;  /* 0x0020000e0c007388 */ /* 0x000fe20000000800 */
[----:B------:R-:W-:Y:S01]  /*12cf0*/  F2FP.BF16.F32.PACK_AB R32, R32, R76 ;  /* 0x0000004c2020723e */ /* 0x000fe200000010ff */
[----:B-1----:R-:W1:Y:S01]  /*12d00*/  @P0 LDC R3, c[0x0][0x2e4] ;  /* 0x0000b900ff030b82 */ /* 0x002e620000000800 */
[----:B------:R-:W-:Y:S01]  /*12d10*/  F2FP.BF16.F32.PACK_AB R31, R79, R31 ;  /* 0x0000001f4f1f723e */ /* 0x000fe200000010ff */
[----:B------:R-:W-:Y:S01]  /*12d20*/  STS [R12+0x2200], R13 ;  /* 0x0022000d0c007388 */ /* 0x000fe20000000800 */
[----:B------:R-:W-:Y:S02]  /*12d30*/  F2FP.BF16.F32.PACK_AB R30, R30, R84 ;  /* 0x000000541e1e723e */ /* 0x000fe400000010ff */
[----:B------:R-:W-:Y:S01]  /*12d40*/  F2FP.BF16.F32.PACK_AB R29, R29, R86 ;  /* 0x000000561d1d723e */ /* 0x000fe200000010ff */
[----:B------:R3:W-:Y:S01]  /*12d50*/  STS [R11+0x2000], R8 ;  /* 0x002000080b007388 */ /* 0x0007e20000000800 */
[----:B------:R-:W-:-:S02]  /*12d60*/  F2FP.BF16.F32.PACK_AB R26, R26, R96 ;  /* 0x000000601a1a723e */ /* 0x000fc400000010ff */
[----:B------:R-:W-:Y:S01]  /*12d70*/  F2FP.BF16.F32.PACK_AB R25, R25, R98 ;  /* 0x000000621919723e */ /* 0x000fe200000010ff */
[----:B------:R-:W-:Y:S01]  /*12d80*/  STS [R11+0x2200], R7 ;  /* 0x002200070b007388 */ /* 0x000fe20000000800 */
[----:B------:R-:W-:Y:S02]  /*12d90*/  F2FP.BF16.F32.PACK_AB R28, R28, R88 ;  /* 0x000000581c1c723e */ /* 0x000fe400000010ff */
[----:B------:R-:W-:Y:S01]  /*12da0*/  F2FP.BF16.F32.PACK_AB R27, R91, R27 ;  /* 0x0000001b5b1b723e */ /* 0x000fe200000010ff */
[----:B------:R3:W-:Y:S01]  /*12db0*/  STS [R12+0x3000], R10 ;  /* 0x0030000a0c007388 */ /* 0x0007e20000000800 */
[----:B------:R-:W-:Y:S01]  /*12dc0*/  F2FP.BF16.F32.PACK_AB R24, R24, R92 ;  /* 0x0000005c1818723e */ /* 0x000fe200000010ff */
[----:B--2---:R-:W2:Y:S01]  /*12dd0*/  @P3 LDC R16, c[0x0][0x2e8] ;  /* 0x0000ba00ff103b82 */ /* 0x004ea20000000800 */
[----:B------:R-:W-:Y:S01]  /*12de0*/  F2FP.BF16.F32.PACK_AB R50, R95, R50 ;  /* 0x000000325f32723e */ /* 0x000fe200000010ff */
[----:B------:R1:W-:Y:S01]  /*12df0*/  STS [R12+0x3200], R9 ;  /* 0x003200090c007388 */ /* 0x0003e20000000800 */
[----:B------:R-:W-:-:S03]  /*12e00*/  MOV R19, 0x7f800000 ;  /* 0x7f80000000137802 */ /* 0x000fc60000000f00 */
[----:B------:R1:W-:Y:S02]  /*12e10*/  STS [R11+0x3000], R6 ;  /* 0x003000060b007388 */ /* 0x0003e40000000800 */
[----:B----4-:R-:W4:Y:S02]  /*12e20*/  @!P1 LDC R15, c[0x0][0x270] ;  /* 0x00009c00ff0f9b82 */ /* 0x010f240000000800 */
[----:B------:R1:W-:Y:S04]  /*12e30*/  STS [R11+0x3200], R5 ;  /* 0x003200050b007388 */ /* 0x0003e80000000800 */
[----:B------:R2:W-:Y:S02]  /*12e40*/  STS [R2+0x2000], R4 ;  /* 0x0020000402007388 */ /* 0x0005e40000000800 */
[----:B---3--:R-:W3:Y:S02]  /*12e50*/  @P1 LDC R8, c[0x0][0x2c0] ;  /* 0x0000b000ff081b82 */ /* 0x008ee40000000800 */
[----:B------:R-:W-:Y:S04]  /*12e60*/  STS [R2+0x2200], R45 ;  /* 0x0022002d02007388 */ /* 0x000fe80000000800 */
[----:B------:R-:W-:Y:S01]  /*12e70*/  STS [R0+0x2000], R42 ;  /* 0x0020002a00007388 */ /* 0x000fe20000000800 */
[----:B------:R-:W-:Y:S03]  /*12e80*/  @P4 MUFU.LG2 R10, R58 ;  /* 0x0000003a000a4308 */ /* 0x000fe60000000c00 */
[----:B------:R-:W-:Y:S01]  /*12e90*/  STS [R0+0x2200], R41 ;  /* 0x0022002900007388 */ /* 0x000fe20000000800 */
[----:B-1----:R-:W1:Y:S03]  /*12ea0*/  @P5 LDC R9, c[0x0][0x2e8] ;  /* 0x0000ba00ff095b82 */ /* 0x002e660000000800 */
[----:B------:R-:W-:Y:S04]  /*12eb0*/  STS [R2+0x3000], R44 ;  /* 0x0030002c02007388 */ /* 0x000fe80000000800 */
[----:B------:R-:W-:Y:S01]  /*12ec0*/  STS [R2+0x3200], R43 ;  /* 0x0032002b02007388 */ /* 0x000fe20000000800 */
[----:B------:R-:W4:Y:S01]  /*12ed0*/  @P1 LDC.64 R6, c[0x0][0x2c0] ;  /* 0x0000b000ff061b82 */ /* 0x000f220000000a00 */
[----:B------:R-:W-:Y:S01]  /*12ee0*/  LOP3.LUT R5, R61, 0xffffffe0, RZ, 0xc0, !PT ;  /* 0xffffffe03d057812 */ /* 0x000fe200078ec0ff */
[----:B------:R-:W2:Y:S01]  /*12ef0*/  S2R R14, SR_TID.X ;  /* 0x00000000000e7919 */ /* 0x000ea20000002100 */
[----:B------:R-:W-:-:S03]  /*12f00*/  @!P1 MOV R8, 0x1 ;  /* 0x0000000100089802 */ /* 0x000fc60000000f00 */
[----:B------:R-:W-:Y:S01]  /*12f10*/  IMAD.IADD R5, R62, 0x1, -R5 ;  /* 0x000000013e057824 */ /* 0x000fe200078e0a05 */
[----:B------:R-:W-:Y:S04]  /*12f20*/  STS [R0+0x3000], R40 ;  /* 0x0030002800007388 */ /* 0x000fe80000000800 */
[----:B------:R-:W-:Y:S01]  /*12f30*/  STS [R0+0x3200], R39 ;  /* 0x0032002700007388 */ /* 0x000fe20000000800 */
[----:B------:R-:W-:-:S03]  /*12f40*/  LOP3.LUT P0, RZ, R5, 0x3, RZ, 0xc0, !PT ;  /* 0x0000000305ff7812 */ /* 0x000fc6000780c0ff */
[----:B------:R-:W-:Y:S04]  /*12f50*/  STS [R12+0x4000], R38 ;  /* 0x004000260c007388 */ /* 0x000fe80000000800 */
[----:B------:R-:W-:Y:S04]  /*12f60*/  STS [R12+0x4200], R37 ;  /* 0x004200250c007388 */ /* 0x000fe80000000800 */
[----:B------:R-:W-:Y:S04]  /*12f70*/  STS [R11+0x4000], R34 ;  /* 0x004000220b007388 */ /* 0x000fe80000000800 */
[----:B------:R-:W-:Y:S04]  /*12f80*/  STS [R11+0x4200], R33 ;  /* 0x004200210b007388 */ /* 0x000fe80000000800 */
[----:B------:R-:W-:Y:S04]  /*12f90*/  STS [R12+0x5000], R36 ;  /* 0x005000240c007388 */ /* 0x000fe80000000800 */
[----:B------:R3:W-:Y:S01]  /*12fa0*/  STS [R12+0x5200], R35 ;  /* 0x005200230c007388 */ /* 0x0007e20000000800 */
[----:B--2---:R-:W-:-:S03]  /*12fb0*/  SHF.R.S32.HI R13, RZ, 0x1f, R14 ;  /* 0x0000001fff0d7819 */ /* 0x004fc6000001140e */
[----:B------:R-:W-:Y:S01]  /*12fc0*/  STS [R11+0x5000], R32 ;  /* 0x005000200b007388 */ /* 0x000fe20000000800 */
[----:B------:R-:W-:-:S03]  /*12fd0*/  LEA.HI R13, R13, R14, RZ, 0x2 ;  /* 0x0000000e0d0d7211 */ /* 0x000fc600078f10ff */
[----:B------:R2:W-:Y:S01]  /*12fe0*/  STS [R11+0x5200], R31 ;  /* 0x0052001f0b007388 */ /* 0x0005e20000000800 */
[----:B------:R-:W-:-:S03]  /*12ff0*/  LOP3.LUT R4, R13, 0xfffffffc, RZ, 0xc0, !PT ;  /* 0xfffffffc0d047812 */ /* 0x000fc600078ec0ff */
[----:B------:R-:W-:Y:S01]  /*13000*/  STS [R2+0x4000], R30 ;  /* 0x0040001e02007388 */ /* 0x000fe20000000800 */
[----:B------:R-:W-:Y:S01]  /*13010*/  IADD3 R14, -R4, R14, RZ ;  /* 0x0000000e040e7210 */ /* 0x000fe20007ffe1ff */
[----:B----4-:R-:W-:Y:S01]  /*13020*/  @P1 IMAD R4, R7, R6, RZ ;  /* 0x0000000607041224 */ /* 0x010fe200078e02ff */
[----:B------:R-:W-:Y:S01]  /*13030*/  @!P1 MOV R4, R3 ;  /* 0x0000000300049202 */ /* 0x000fe20000000f00 */
[----:B------:R-:W-:Y:S01]  /*13040*/  STS [R2+0x4200], R29 ;  /* 0x0042001d02007388 */ /* 0x000fe20000000800 */
[----:B------:R-:W-:Y:S01]  /*13050*/  @P2 MUFU.LG2 R6, R57 ;  /* 0x0000003900062308 */ /* 0x000fe20000000c00 */
[----:B------:R-:W-:Y:S02]  /*13060*/  SHF.L.U32 R18, R14, 0x3, RZ ;  /* 0x000000030e127819 */ /* 0x000fe400000006ff */
[----:B------:R4:W-:Y:S04]  /*13070*/  STS [R0+0x4000], R26 ;  /* 0x0040001a00007388 */ /* 0x0009e80000000800 */
[----:B------:R1:W-:Y:S01]  /*13080*/  STS [R0+0x4200], R25 ;  /* 0x0042001900007388 */ /* 0x0003e20000000800 */
[----:B---3--:R-:W3:Y:S03]  /*13090*/  @P4 LDC R12, c[0x0][0x2e8] ;  /* 0x0000ba00ff0c4b82 */ /* 0x008ee60000000800 */
[----:B------:R-:W-:Y:S04]  /*130a0*/  STS [R2+0x5000], R28 ;  /* 0x0050001c02007388 */ /* 0x000fe80000000800 */
[----:B------:R1:W-:Y:S01]  /*130b0*/  STS [R2+0x5200], R27 ;  /* 0x0052001b02007388 */ /* 0x0003e20000000800 */
[----:B--2---:R-:W2:Y:S03]  /*130c0*/  @P3 MUFU.LG2 R11, R55 ;  /* 0x00000037000b3308 */ /* 0x004ea60000000c00 */
[----:B------:R2:W-:Y:S04]  /*130d0*/  STS [R0+0x5000], R24 ;  /* 0x0050001800007388 */ /* 0x0005e80000000800 */
[----:B------:R3:W-:Y:S01]  /*130e0*/  STS [R0+0x5200], R50 ;  /* 0x0052003200007388 */ /* 0x0007e20000000800 */
[----:B------:R-:W-:Y:S01]  /*130f0*/  BAR.SYNC.DEFER_BLOCKING 0x0 ;  /* 0x0000000000007b1d */ /* 0x000fe20000010000 */
[----:B----4-:R-:W-:Y:S01]  /*13100*/  MOV R26, 0x7f800000 ;  /* 0x7f800000001a7802 */ /* 0x010fe20000000f00 */
[----:B-1----:R-:W-:-:S02]  /*13110*/  IMAD.MOV.U32 R25, RZ, RZ, 0x7f800000 ;  /* 0x7f800000ff197424 */ /* 0x002fc400078e00ff */
[----:B--2---:R-:W-:Y:S02]  /*13120*/  @P3 FMUL.FTZ R5, R11, 0.69314718246459960938 ;  /* 0x3f3172180b053820 */ /* 0x004fe40000410000 */
[----:B------:R-:W1:Y:S01]  /*13130*/  S2R R17, SR_CTAID.Y ;  /* 0x0000000000117919 */ /* 0x000e620000002600 */
[----:B------:R-:W2:Y:S01]  /*13140*/  S2R R27, SR_CTAID.Z ;  /* 0x00000000001b7919 */ /* 0x000ea20000002700 */
[----:B------:R-:W4:Y:S01]  /*13150*/  @P5 MUFU.LG2 R2, R56 ;  /* 0x0000003800025308 */ /* 0x000f220000000c00 */
[----:B------:R-:W-:Y:S01]  /*13160*/  MOV R24, 0x7f800000 ;  /* 0x7f80000000187802 */ /* 0x000fe20000000f00 */
[----:B------:R-:W-:Y:S01]  /*13170*/  @P3 FFMA.FTZ R24, R102, R16, R5 ;  /* 0x0000001066183223 */ /* 0x000fe20000010005 */
[----:B---3--:R-:W-:Y:S01]  /*13180*/  @P1 MOV R0, 0x1 ;  /* 0x0000000100001802 */ /* 0x008fe20000000f00 */
[----:B------:R-:W-:Y:S02]  /*13190*/  @!P1 IMAD R0, R3, R15, RZ ;  /* 0x0000000f03009224 */ /* 0x000fe400078e02ff */
[----:B------:R-:W-:Y:S01]  /*131a0*/  @P4 FMUL.FTZ R3, R10, 0.69314718246459960938 ;  /* 0x3f3172180a034820 */ /* 0x000fe20000410000 */
[----:B------:R3:W2:Y:S01]  /*131b0*/  LDS.128 R36, [R230+0x1800] ;  /* 0x00180000e6247984 */ /* 0x0006a20000000c00 */
[----:B------:R-:W3:Y:S02]  /*131c0*/  @P2 LDC R15, c[0x0][0x2e8] ;  /* 0x0000ba00ff0f2b82 */ /* 0x000ee40000000800 */
[----:B------:R-:W-:Y:S01]  /*131d0*/  @P4 FFMA.FTZ R25, R103, R12, R3 ;  /* 0x0000000c67194223 */ /* 0x000fe20000010003 */
[----:B------:R2:W2:Y:S01]  /*131e0*/  LDS.128 R32, [R230+0x3800] ;  /* 0x00380000e6207984 */ /* 0x0004a20000000c00 */
[----:B------:R-:W-:Y:S01]  /*131f0*/  SHF.R.S32.HI R12, RZ, 0x2, R13 ;  /* 0x00000002ff0c7819 */ /* 0x000fe2000001140d */
[----:B----4-:R-:W-:-:S02]  /*13200*/  @P5 FMUL.FTZ R2, R2, 0.69314718246459960938 ;  /* 0x3f31721802025820 */ /* 0x010fc40000410000 */
[----:B------:R4:W2:Y:S02]  /*13210*/  LDS.128 R28, [R230+0x5800] ;  /* 0x00580000e61c7984 */ /* 0x0008a40000000c00 */
[----:B------:R-:W-:Y:S01]  /*13220*/  @P5 FFMA.FTZ R26, R104, R9, R2 ;  /* 0x00000009681a5223 */ /* 0x000fe20000010002 */
[----:B------:R-:W-:Y:S02]  /*13230*/  IMAD R2, R8, UR4, RZ ;  /* 0x0000000408027c24 */ /* 0x000fe4000f8e02ff */
[----:B-1----:R-:W-:-:S03]  /*13240*/  IMAD R0, R17, R0, RZ ;  /* 0x0000000011007224 */ /* 0x002fc600078e02ff */
[----:B------:R-:W-:Y:S01]  /*13250*/  SHF.L.U32 R3, R2, 0x7, RZ ;  /* 0x0000000702037819 */ /* 0x000fe200000006ff */
[----:B------:R-:W-:Y:S01]  /*13260*/  @P2 FMUL.FTZ R2, R6, 0.69314718246459960938 ;  /* 0x3f31721806022820 */ /* 0x000fe20000410000 */
[----:B------:R-:W-:-:S03]  /*13270*/  SEL R0, R0, RZ, !P6 ;  /* 0x000000ff00007207 */ /* 0x000fc60007000000 */
[----:B---3--:R-:W-:Y:S02]  /*13280*/  @P2 FFMA.FTZ R19, R101, R15, R2 ;  /* 0x0000000f65132223 */ /* 0x008fe40000010002 */
[----:B--2---:R-:W-:Y:S01]  /*13290*/  IMAD R0, R27, R4, R0 ;  /* 0x000000041b007224 */ /* 0x004fe200078e0200 */
[----:B------:R-:W-:-:S04]  /*132a0*/  SHF.R.S32.HI R4, RZ, 0x1f, R3 ;  /* 0x0000001fff047819 */ /* 0x000fc80000011403 */
[--C-:B------:R-:W-:Y:S02]  /*132b0*/  IADD3 R6, P3, P1, R3, R52, R0.reuse ;  /* 0x0000003403067210 */ /* 0x100fe4000797e000 */
[----:B------:R-:W-:-:S04]  /*132c0*/  SHF.R.S32.HI R0, RZ, 0x1f, R0 ;  /* 0x0000001fff007819 */ /* 0x000fc80000011400 */
[----:B------:R-:W-:Y:S01]  /*132d0*/  IADD3.X R9, R4, R53, R0, P3, P1 ;  /* 0x0000003504097210 */ /* 0x000fe20001fe2400 */
[----:B----4-:R-:W-:Y:S06]  /*132e0*/  @P0 BRA `(.L_x_455) ;  /* 0x0000000000c00947 */ /* 0x010fec0003800000 */
        /* <DEDUP_REMOVED lines=14> */
[CC--:B-----5:R-:W-:Y:S01]  /*133d0*/  ISETP.GE.AND P6, PT, R0.reuse, R63.reuse, PT ;  /* 0x0000003f0000720c */ /* 0x0e0fe20003fc6270 */
[C---:B------:R-:W-:Y:S02]  /*133e0*/  VIADD R3, R0.reuse, 0x40 ;  /* 0x0000004000037836 */ /* 0x040fe40000000000 */
[----:B------:R-:W-:Y:S01]  /*133f0*/  VIADD R5, R0, 0x48 ;  /* 0x0000004800057836 */ /* 0x000fe20000000000 */
[-C--:B------:R-:W-:Y:S02]  /*13400*/  ISETP.GE.AND P5, PT, R2, R63.reuse, PT ;  /* 0x0000003f0200720c */ /* 0x080fe40003fa6270 */
[-C--:B------:R-:W-:Y:S02]  /*13410*/  ISETP.GE.AND P4, PT, R3, R63.reuse, PT ;  /* 0x0000003f0300720c */ /* 0x080fe40003f86270 */
[----:B------:R-:W-:-:S05]  /*13420*/  ISETP.GE.AND P3, PT, R5, R63, PT ;  /* 0x0000003f0500720c */ /* 0x000fca0003f66270 */
[----:B------:R-:W1:Y:S01]  /*13430*/  @!P6 LDC.64 R14, c[0x0][0x2b0] ;  /* 0x0000ac00ff0eeb82 */ /* 0x000e620000000a00 */
[----:B------:R-:W-:-:S03]  /*13440*/  @!P6 IMAD R4, R0, R8, RZ ;  /* 0x000000080004e224 */ /* 0x000fc600078e02ff */
[-C--:B------:R-:W-:Y:S02]  /*13450*/  @!P5 IMAD R2, R2, R8.reuse, RZ ;  /* 0x000000080202d224 */ /* 0x080fe400078e02ff */
[----:B------:R-:W-:Y:S01]  /*13460*/  @!P4 IMAD R0, R3, R8, RZ ;  /* 0x000000080300c224 */ /* 0x000fe200078e02ff */
[----:B------:R-:W-:Y:S01]  /*13470*/  @!P6 IADD3 R7, P0, R4, R6, RZ ;  /* 0x000000060407e210 */ /* 0x000fe20007f1e0ff */
[----:B------:R-:W2:Y:S01]  /*13480*/  @!P5 LDC.64 R16, c[0x0][0x2b0] ;  /* 0x0000ac00ff10db82 */ /* 0x000ea20000000a00 */
[----:B------:R-:W-:Y:S01]  /*13490*/  @!P3 IMAD R5, R5, R8, RZ ;  /* 0x000000080505b224 */ /* 0x000fe200078e02ff */
[-C--:B------:R-:W-:Y:S02]  /*134a0*/  @!P5 IADD3 R3, P2, R2, R6.reuse, RZ ;  /* 0x000000060203d210 */ /* 0x080fe40007f5e0ff */
[----:B------:R-:W-:Y:S02]  /*134b0*/  @!P4 IADD3 R11, P1, R0, R6, RZ ;  /* 0x00000006000bc210 */ /* 0x000fe40007f3e0ff */
[----:B------:R-:W-:-:S02]  /*134c0*/  @!P6 LEA.HI.X.SX32 R4, R4, R9, 0x1, P0 ;  /* 0x000000090404e211 */ /* 0x000fc400000f0eff */
[----:B------:R-:W3:Y:S01]  /*134d0*/  @!P4 LDC.64 R20, c[0x0][0x2b0] ;  /* 0x0000ac00ff14cb82 */ /* 0x000ee20000000a00 */
[----:B------:R-:W-:Y:S02]  /*134e0*/  @!P5 LEA.HI.X.SX32 R2, R2, R9, 0x1, P2 ;  /* 0x000000090202d211 */ /* 0x000fe400010f0eff */
[----:B------:R-:W-:-:S05]  /*134f0*/  @!P3 IADD3 R10, P0, R5, R6, RZ ;  /* 0x00000006050ab210 */ /* 0x000fca0007f1e0ff */
[----:B------:R-:W4:Y:S01]  /*13500*/  @!P3 LDC.64 R22, c[0x0][0x2b0] ;  /* 0x0000ac00ff16bb82 */ /* 0x000f220000000a00 */
[----:B-1----:R-:W-:Y:S02]  /*13510*/  @!P6 LEA R8, P2, R7, R14, 0x2 ;  /* 0x0000000e0708e211 */ /* 0x002fe400078410ff */
[-C--:B------:R-:W-:Y:S02]  /*13520*/  @!P4 LEA.HI.X.SX32 R14, R0, R9.reuse, 0x1, P1 ;  /* 0x00000009000ec211 */ /* 0x080fe400008f0eff */
[----:B------:R-:W-:Y:S02]  /*13530*/  @!P3 LEA.HI.X.SX32 R0, R5, R9, 0x1, P0 ;  /* 0x000000090500b211 */ /* 0x000fe400000f0eff */
[----:B------:R-:W-:Y:S02]  /*13540*/  @!P6 LEA.HI.X R9, R7, R15, R4, 0x2, P2 ;  /* 0x0000000f0709e211 */ /* 0x000fe400010f1404 */
[----:B--2---:R-:W-:-:S03]  /*13550*/  @!P5 LEA R6, P1, R3, R16, 0x2 ;  /* 0x000000100306d211 */ /* 0x004fc600078210ff */
[----:B------:R1:W-:Y:S01]  /*13560*/  @!P6 STG.E desc[UR12][R8.64], R26 ;  /* 0x0000001a0800e986 */ /* 0x0003e2000c10190c */
[----:B------:R-:W-:Y:S02]  /*13570*/  @!P5 LEA.HI.X R7, R3, R17, R2, 0x2, P1 ;  /* 0x000000110307d211 */ /* 0x000fe400008f1402 */
[----:B---3--:R-:W-:-:S03]  /*13580*/  @!P4 LEA R4, P1, R11, R20, 0x2 ;  /* 0x000000140b04c211 */ /* 0x008fc600078210ff */
[----:B------:R1:W-:Y:S01]  /*13590*/  @!P5 STG.E desc[UR12][R6.64], R25 ;  /* 0x000000190600d986 */ /* 0x0003e2000c10190c */
[----:B------:R-:W-:Y:S02]  /*135a0*/  @!P4 LEA.HI.X R5, R11, R21, R14, 0x2, P1 ;  /* 0x000000150b05c211 */ /* 0x000fe400008f140e */
[----:B----4-:R-:W-:-:S03]  /*135b0*/  @!P3 LEA R2, P0, R10, R22, 0x2 ;  /* 0x000000160a02b211 */ /* 0x010fc600078010ff */
[----:B------:R1:W-:Y:S01]  /*135c0*/  @!P4 STG.E desc[UR12][R4.64], R24 ;  /* 0x000000180400c986 */ /* 0x0003e2000c10190c */
[----:B------:R-:W-:-:S05]  /*135d0*/  @!P3 LEA.HI.X R3, R10, R23, R0, 0x2, P0 ;  /* 0x000000170a03b211 */ /* 0x000fca00000f1400 */
[----:B------:R1:W-:Y:S04]  /*135e0*/  @!P3 STG.E desc[UR12][R2.64], R19 ;  /* 0x000000130200b986 */ /* 0x0003e8000c10190c */
.L_x_455:
[----:B------:R-:W-:Y:S05]  /*135f0*/  BSYNC B0 ;  /* 0x0000000000007941 */ /* 0x000fea0003800000 */
.L_x_454:
[----:B-1----:R-:W1:Y:S01]  /*13600*/  S2R R6, SR_CTAID.X ;  /* 0x0000000000067919 */ /* 0x002e620000002500 */
[----:B------:R-:W-:Y:S01]  /*13610*/  VIADD R3, R12, 0x20 ;  /* 0x000000200c037836 */ /* 0x000fe20000000000 */
[----:B------:R-:W-:Y:S01]  /*13620*/  IADD3 R2, P0, R18, R59, RZ ;  /* 0x0000003b12027210 */ /* 0x000fe20007f1e0ff */
[----:B------:R-:W-:Y:S01]  /*13630*/  VIADD R0, R12, 0x40 ;  /* 0x000000400c007836 */ /* 0x000fe20000000000 */
[----:B------:R-:W-:Y:S01]  /*13640*/  SHF.R.S32.HI R4, RZ, 0x1f, R18 ;  /* 0x0000001fff047819 */ /* 0x000fe20000011412 */
[----:B------:R-:W-:Y:S01]  /*13650*/  ULDC.64 UR4, c[0x0][0x2a0] ;  /* 0x0000a80000047ab9 */ /* 0x000fe20000000a00 */
[-C--:B-----5:R-:W-:Y:S01]  /*13660*/  ISETP.GE.AND P2, PT, R3, R63.reuse, PT ;  /* 0x0000003f0300720c */ /* 0x0a0fe20003f46270 */
[----:B------:R2:W3:Y:S01]  /*13670*/  LDS.128 R20, [R230] ;  /* 0x00000000e6147984 */ /* 0x0004e20000000c00 */
[----:B------:R-:W-:Y:S01]  /*13680*/  IADD3.X R3, R4, R60, RZ, P0, !PT ;  /* 0x0000003c04037210 */ /* 0x000fe200007fe4ff */
[----:B------:R-:W-:Y:S01]  /*13690*/  BSSY B0, `(.L_x_456) ;  /* 0x000001b000007945 */ /* 0x000fe20003800000 */
[----:B------:R-:W-:Y:S01]  /*136a0*/  SHF.R.S32.HI R13, RZ, 0x1f, R12 ;  /* 0x0000001fff0d7819 */ /* 0x000fe2000001140c */
[----:B------:R2:W4:Y:S01]  /*136b0*/  LDS.128 R16, [R230+0x2000] ;  /* 0x00200000e6107984 */ /* 0x0005220000000c00 */
[-C--:B------:R-:W-:Y:S01]  /*136c0*/  ISETP.GE.AND P1, PT, R0, R63.reuse, PT ;  /* 0x0000003f0000720c */ /* 0x080fe20003f26270 */
[----:B------:R-:W-:Y:S01]  /*136d0*/  IMAD.WIDE.U32 R10, R27, UR4, R2 ;  /* 0x000000041b0a7c25 */ /* 0x000fe2000f8e0002 */
[----:B------:R-:W-:-:S02]  /*136e0*/  ISETP.GE.AND P3, PT, R12, R63, PT ;  /* 0x0000003f0c00720c */ /* 0x000fc40003f66270 */
[----:B------:R-:W-:Y:S01]  /*136f0*/  SHF.R.S32.HI R5, RZ, 0x1f, R27 ;  /* 0x0000001fff057819 */ /* 0x000fe2000001141b */
[----:B------:R-:W-:-:S04]  /*13700*/  VIADD R0, R12, 0x60 ;  /* 0x000000600c007836 */ /* 0x000fc80000000000 */
[----:B------:R-:W-:Y:S01]  /*13710*/  IMAD R4, R5, UR4, RZ ;  /* 0x0000000405047c24 */ /* 0x000fe2000f8e02ff */
[----:B------:R-:W-:-:S03]  /*13720*/  ISETP.GE.AND P0, PT, R0, R63, PT ;  /* 0x0000003f0000720c */ /* 0x000fc60003f06270 */
[----:B------:R-:W-:-:S05]  /*13730*/  IMAD R0, R27, UR5, R4 ;  /* 0x000000051b007c24 */ /* 0x000fca000f8e0204 */
[----:B------:R-:W-:Y:S01]  /*13740*/  IADD3 R9, R11, R0, RZ ;  /* 0x000000000b097210 */ /* 0x000fe20007ffe0ff */
[----:B-1----:R-:W-:Y:S02]  /*13750*/  IMAD.WIDE R2, R6, 0x80, R12 ;  /* 0x0000008006027825 */ /* 0x002fe400078e020c */
[----:B------:R2:W1:Y:S01]  /*13760*/  LDS.128 R12, [R230+0x4000] ;  /* 0x00400000e60c7984 */ /* 0x0004620000000c00 */
[----:B------:R-:W-:Y:S05]  /*13770*/  @P3 BRA `(.L_x_457) ;  /* 0x0000000000303947 */ /* 0x000fea0003800000 */
        /* <DEDUP_REMOVED lines=9> */
[----:B---3--:R3:W-:Y:S04]  /*13810*/  STG.E.128 desc[UR12][R4.64], R20 ;  /* 0x0000001404007986 */ /* 0x0087e8000c101d0c */
[----:B----4-:R3:W-:Y:S04]  /*13820*/  STG.E.128 desc[UR12][R4.64+0x40], R16 ;  /* 0x0000401004007986 */ /* 0x0107e8000c101d0c */
[----:B-1----:R3:W-:Y:S02]  /*13830*/  STG.E.128 desc[UR12][R4.64+0x80], R12 ;  /* 0x0000800c04007986 */ /* 0x0027e4000c101d0c */
.L_x_457:
[----:B------:R-:W-:Y:S05]  /*13840*/  BSYNC B0 ;  /* 0x0000000000007941 */ /* 0x000fea0003800000 */
.L_x_456:
[----:B---3--:R3:W2:Y:S01]  /*13850*/  LDS.128 R20, [R230+0x800] ;  /* 0x00080000e6147984 */ /* 0x0086a20000000c00 */
[----:B------:R-:W-:Y:S03]  /*13860*/  BSSY B0, `(.L_x_458) ;  /* 0x0000013000007945 */ /* 0x000fe60003800000 */
[----:B----4-:R3:W4:Y:S04]  /*13870*/  LDS.128 R16, [R230+0x2800] ;  /* 0x00280000e6107984 */ /* 0x0107280000000c00 */
[----:B-1----:R3:W1:Y:S01]  /*13880*/  LDS.128 R12, [R230+0x4800] ;  /* 0x00480000e60c7984 */ /* 0x0026620000000c00 */
        /* <DEDUP_REMOVED lines=13> */
[----:B--2---:R2:W-:Y:S04]  /*13960*/  STG.E.128 desc[UR12][R4.64], R20 ;  /* 0x0000001404007986 */ /* 0x0045e8000c101d0c */
[----:B----4-:R2:W-:Y:S04]  /*13970*/  STG.E.128 desc[UR12][R4.64+0x40], R16 ;  /* 0x0000401004007986 */ /* 0x0105e8000c101d0c */
[----:B-1----:R2:W-:Y:S02]  /*13980*/  STG.E.128 desc[UR12][R4.64+0x80], R12 ;  /* 0x0000800c04007986 */ /* 0x0025e4000c101d0c */
.L_x_459:
[----:B------:R-:W-:Y:S05]  /*13990*/  BSYNC B0 ;  /* 0x0000000000007941 */ /* 0x000fea0003800000 */
.L_x_458:
[----:B--2---:R2:W2:Y:S01]  /*139a0*/  LDS.128 R20, [R230+0x1000] ;  /* 0x00100000e6147984 */ /* 0x0044a20000000c00 */
[----:B------:R-:W-:Y:S03]  /*139b0*/  BSSY B0, `(.L_x_460) ;  /* 0x0000013000007945 */ /* 0x000fe60003800000 */
[----:B----4-:R4:W2:Y:S04]  /*139c0*/  LDS.128 R16, [R230+0x3000] ;  /* 0x00300000e6107984 */ /* 0x0108a80000000c00 */
        /* <DEDUP_REMOVED lines=15> */
[----:B------:R2:W-:Y:S04]  /*13ac0*/  STG.E.128 desc[UR12][R4.64+0x40], R16 ;  /* 0x0000401004007986 */ /* 0x0005e8000c101d0c */
[----:B-1----:R2:W-:Y:S02]  /*13ad0*/  STG.E.128 desc[UR12][R4.64+0x80], R12 ;  /* 0x0000800c04007986 */ /* 0x0025e4000c101d0c */
.L_x_461:
[----:B------:R-:W-:Y:S05]  /*13ae0*/  BSYNC B0 ;  /* 0x0000000000007941 */ /* 0x000fea0003800000 */
.L_x_460:
[----:B------:R-:W-:Y:S05]  /*13af0*/  @P0 EXIT ;  /* 0x000000000000094d */ /* 0x000fea0003800000 */
[----:B------:R-:W-:Y:S01]  /*13b00*/  IADD3 R0, P0, R2, 0x60, RZ ;  /* 0x0000006002007810 */ /* 0x000fe20007f1e0ff */
[----:B------:R-:W-:-:S04]  /*13b10*/  ULDC.64 UR4, c[0x0][0x298] ;  /* 0x0000a60000047ab9 */ /* 0x000fc80000000a00 */
[----:B------:R-:W-:Y:S01]  /*13b20*/  IMAD.X R2, RZ, RZ, R3, P0 ;  /* 0x000000ffff027224 */ /* 0x000fe200000e0603 */
[----:B------:R-:W-:-:S03]  /*13b30*/  MOV R3, R9 ;  /* 0x0000000900037202 */ /* 0x000fc60000000f00 */
[----:B------:R-:W-:Y:S02]  /*13b40*/  IMAD R6, R2, UR4, RZ ;  /* 0x0000000402067c24 */ /* 0x000fe4000f8e02ff */
[----:B------:R-:W-:-:S04]  /*13b50*/  IMAD.MOV.U32 R2, RZ, RZ, R10 ;  /* 0x000000ffff027224 */ /* 0x000fc800078e000a */
[----:B--2---:R-:W-:-:S04]  /*13b60*/  IMAD.WIDE.U32 R4, R0, UR4, R2 ;  /* 0x0000000400047c25 */ /* 0x004fc8000f8e0002 */
        /* <DEDUP_REMOVED lines=9> */
.L_x_440:
[----:B------:R-:W3:Y:S01]  /*13c00*/  LDL.LU R13, [R1+0x68] ;  /* 0x00006800010d7983 */ /* 0x000ee20000300800 */
[----:B------:R-:W4:Y:S01]  /*13c10*/  LDC.U8 R0, c[0x0][0x3d9] ;  /* 0x0000f640ff007b82 */ /* 0x000f220000000000 */
[----:B------:R-:W-:Y:S01]  /*13c20*/  SHF.R.S32.HI R11, RZ, 0x1f, R158 ;  /* 0x0000001fff0b7819 */ /* 0x000fe2000001149e */
[----:B------:R-:W-:Y:S01]  /*13c30*/  ULDC.64 UR4, c[0x0][0x2a0] ;  /* 0x0000a80000047ab9 */ /* 0x000fe20000000a00 */
[----:B------:R-:W5:Y:S01]  /*13c40*/  S2R R23, SR_CTAID.X ;  /* 0x0000000000177919 */ /* 0x000f620000002500 */
[----:B------:R-:W-:Y:S02]  /*13c50*/  CS2R R14, SRZ ;  /* 0x00000000000e7805 */ /* 0x000fe4000001ff00 */
[----:B------:R-:W-:Y:S01]  /*13c60*/  LEA.HI R11, R11, R158, RZ, 0x2 ;  /* 0x0000009e0b0b7211 */ /* 0x000fe200078f10ff */
[----:B------:R-:W-:Y:S01]  /*13c70*/  BSSY B0, `(.L_x_462) ;  /* 0x0000048000007945 */ /* 0x000fe20003800000 */
[----:B------:R-:W2:Y:S02]  /*13c80*/  LDC.U8 R4, c[0x0][0x3d8] ;  /* 0x0000f600ff047b82 */ /* 0x000ea40000000000 */
[----:B------:R-:W-:-:S02]  /*13c90*/  LOP3.LUT R8, R11, 0x1ffffffc, RZ, 0xc0, !PT ;  /* 0x1ffffffc0b087812 */ /* 0x000fc400078ec0ff */
[----:B----4-:R-:W-:Y:S02]  /*13ca0*/  ISETP.NE.AND P1, PT, R0, RZ, PT ;  /* 0x000000ff0000720c */ /* 0x010fe40003f25270 */
[C---:B--2---:R-:W-:Y:S02]  /*13cb0*/  ISETP.NE.AND P0, PT, R4.reuse, RZ, PT ;  /* 0x000000ff0400720c */ /* 0x044fe40003f05270 */
[----:B------:R-:W-:Y:S02]  /*13cc0*/  ISETP.NE.AND P2, PT, R4, RZ, !P1 ;  /* 0x000000ff0400720c */ /* 0x000fe40004f45270 */
[----:B------:R-:W-:-:S07]  /*13cd0*/  ISETP.NE.OR P0, PT, R0, RZ, !P0 ;  /* 0x000000ff0000720c */ /* 0x000fce0004705670 */
[----:B------:R-:W2:Y:S08]  /*13ce0*/  @!P1 LDC R9, c[0x0][0x2c4] ;  /* 0x0000b100ff099b82 */ /* 0x000eb00000000800 */
[----:B------:R-:W4:Y:S08]  /*13cf0*/  @!P1 LDC R12, c[0x0][0x270] ;  /* 0x00009c00ff0c9b82 */ /* 0x000f300000000800 */
[----:B------:R-:W1:Y:S08]  /*13d00*/  @!P0 LDC R10, c[0x0][0x2c4] ;  /* 0x0000b100ff0a8b82 */ /* 0x000e700000000800 */
[----:B--2---:R-:W2:Y:S08]  /*13d10*/  @P2 LDC R9, c[0x0][0x2e4] ;  /* 0x0000b900ff092b82 */ /* 0x004eb00000000800 */
[----:B------:R-:W5:Y:S08]  /*13d20*/  @P1 LDC.64 R16, c[0x0][0x2c0] ;  /* 0x0000b000ff101b82 */ /* 0x000f700000000a00 */
[----:B------:R-:W1:Y:S01]  /*13d30*/  @P1 LDC R18, c[0x0][0x2c0] ;  /* 0x0000b000ff121b82 */ /* 0x000e620000000800 */
[----:B-----5:R-:W-:-:S02]  /*13d40*/  @P1 IMAD R16, R17, R16, RZ ;  /* 0x0000001011101224 */ /* 0x020fc400078e02ff */
[----:B--2---:R-:W-:Y:S02]  /*13d50*/  @!P1 IMAD.MOV.U32 R16, RZ, RZ, R9 ;  /* 0x000000ffff109224 */ /* 0x004fe400078e0009 */
[----:B------:R-:W-:Y:S01]  /*13d60*/  @!P1 IMAD.MOV.U32 R18, RZ, RZ, 0x1 ;  /* 0x00000001ff129424 */ /* 0x000fe200078e00ff */
[C---:B---3--:R-:W-:Y:S02]  /*13d70*/  ISETP.NE.AND P4, PT, R13.reuse, -0x1, PT ;  /* 0xffffffff0d00780c */ /* 0x048fe40003f85270 */
[----:B------:R-:W-:-:S11]  /*13d80*/  ISETP.NE.OR P3, PT, R13, -0x1, P0 ;  /* 0xffffffff0d00780c */ /* 0x000fd60000765670 */
[----:B------:R-:W2:Y:S01]  /*13d90*/  @!P4 LDC.64 R2, c[0x0][0x290] ;  /* 0x0000a400ff02cb82 */ /* 0x000ea20000000a00 */
[----:B------:R-:W-:-:S07]  /*13da0*/  @!P4 SHF.R.S32.HI R0, RZ, 0x1f, R39 ;  /* 0x0000001fff00c819 */ /* 0x000fce0000011427 */
[----:B------:R-:W3:Y:S01]  /*13db0*/  @P4 LDC.64 R6, c[0x0][0x298] ;  /* 0x0000a600ff064b82 */ /* 0x000ee20000000a00 */
[----:B--2---:R-:W-:Y:S02]  /*13dc0*/  @!P4 IMAD R0, R0, R2, RZ ;  /* 0x000000020000c224 */ /* 0x004fe400078e02ff */
[----:B---3--:R-:W-:-:S04]  /*13dd0*/  @P4 IMAD.WIDE.U32 R4, R13, R6, RZ ;  /* 0x000000060d044225 */ /* 0x008fc800078e00ff */
[C---:B------:R-:W-:Y:S02]  /*13de0*/  @!P4 IMAD R6, R39.reuse, R3, R0 ;  /* 0x000000032706c224 */ /* 0x040fe400078e0200 */
[----:B------:R-:W-:-:S04]  /*13df0*/  @!P4 IMAD.WIDE.U32 R2, R39, R2, RZ ;  /* 0x000000022702c225 */ /* 0x000fc800078e00ff */
[----:B------:R-:W-:Y:S01]  /*13e00*/  IMAD.IADD R0, R158, 0x1, -R8 ;  /* 0x000000019e007824 */ /* 0x000fe200078e0a08 */
[----:B------:R-:W-:Y:S01]  /*13e10*/  SHF.R.S32.HI R8, RZ, 0x2, R11 ;  /* 0x00000002ff087819 */ /* 0x000fe2000001140b */
[----:B------:R-:W-:Y:S02]  /*13e20*/  @!P4 IMAD.MOV.U32 R4, RZ, RZ, R2 ;  /* 0x000000ffff04c224 */ /* 0x000fe400078e0002 */
[----:B------:R-:W-:Y:S01]  /*13e30*/  IMAD.SHL.U32 R0, R0, 0x8, RZ ;  /* 0x0000000800007824 */ /* 0x000fe200078e00ff */
[----:B------:R-:W-:Y:S01]  /*13e40*/  IADD3 R21, R8, 0x60, RZ ;  /* 0x0000006008157810 */ /* 0x000fe20007ffe0ff */
[----:B------:R-:W-:Y:S02]  /*13e50*/  @P4 IMAD R7, R13, R7, R5 ;  /* 0x000000070d074224 */ /* 0x000fe400078e0205 */
[----:B------:R-:W-:Y:S01]  /*13e60*/  @!P4 IMAD.IADD R7, R3, 0x1, R6 ;  /* 0x000000010307c824 */ /* 0x000fe200078e0206 */
[C---:B------:R-:W-:Y:S01]  /*13e70*/  IADD3 R2, P2, R0.reuse, R4, RZ ;  /* 0x0000000400027210 */ /* 0x040fe20007f5e0ff */
[----:B-1----:R-:W-:Y:S01]  /*13e80*/  @!P3 IMAD R13, R39, R10, RZ ;  /* 0x0000000a270db224 */ /* 0x002fe200078e02ff */
[----:B------:R-:W-:Y:S01]  /*13e90*/  SHF.R.S32.HI R10, RZ, 0x1f, R22 ;  /* 0x0000001fff0a7819 */ /* 0x000fe20000011416 */
[----:B------:R-:W-:Y:S01]  /*13ea0*/  @P1 IMAD.MOV.U32 R4, RZ, RZ, 0x1 ;  /* 0x00000001ff041424 */ /* 0x000fe200078e00ff */
[----:B------:R-:W-:Y:S01]  /*13eb0*/  LEA.HI.X.SX32 R3, R0, R7, 0x1, P2 ;  /* 0x0000000700037211 */ /* 0x000fe200010f0eff */
[----:B----4-:R-:W-:Y:S01]  /*13ec0*/  @!P1 IMAD R4, R9, R12, RZ ;  /* 0x0000000c09049224 */ /* 0x010fe200078e02ff */
[----:B------:R-:W-:Y:S01]  /*13ed0*/  IADD3 R0, -R160, R130, RZ ;  /* 0x00000082a0007210 */ /* 0x000fe20007ffe1ff */
[----:B------:R-:W-:Y:S01]  /*13ee0*/  IMAD R10, R10, UR4, RZ ;  /* 0x000000040a0a7c24 */ /* 0x000fe2000f8e02ff */
[----:B------:R1:W-:Y:S01]  /*13ef0*/  @!P3 STL [R1+0x68], R13 ;  /* 0x0000680d0100b387 */ /* 0x0003e20000100800 */
[----:B------:R-:W-:Y:S01]  /*13f00*/  IMAD R4, R39, R4, RZ ;  /* 0x0000000427047224 */ /* 0x000fe200078e02ff */
[C---:B------:R-:W-:Y:S01]  /*13f10*/  ISETP.GE.AND P4, PT, R8.reuse, R0, PT ;  /* 0x000000000800720c */ /* 0x040fe20003f86270 */
[--C-:B------:R-:W-:Y:S01]  /*13f20*/  @!P0 IMAD.MOV.U32 R14, RZ, RZ, R13.reuse ;  /* 0x000000ffff0e8224 */ /* 0x100fe200078e000d */
[----:B------:R-:W-:Y:S01]  /*13f30*/  @!P0 SHF.R.S32.HI R15, RZ, 0x1f, R13 ;  /* 0x0000001fff0f8819 */ /* 0x000fe2000001140d */
[C---:B------:R-:W-:Y:S01]  /*13f40*/  VIADD R19, R8.reuse, 0x20 ;  /* 0x0000002008137836 */ /* 0x040fe20000000000 */
[----:B------:R-:W-:Y:S01]  /*13f50*/  SHF.R.S32.HI R9, RZ, 0x1f, R8 ;  /* 0x0000001fff097819 */ /* 0x000fe20000011408 */
[----:B------:R-:W-:Y:S01]  /*13f60*/  VIADD R20, R8, 0x40 ;  /* 0x0000004008147836 */ /* 0x000fe20000000000 */
[----:B------:R-:W-:Y:S01]  /*13f70*/  LOP3.LUT P3, RZ, R158, 0x3, RZ, 0xc0, !PT ;  /* 0x000000039eff7812 */ /* 0x000fe2000786c0ff */
[----:B------:R-:W-:Y:S01]  /*13f80*/  IMAD R10, R22, UR5, R10 ;  /* 0x00000005160a7c24 */ /* 0x000fe2000f8e020a */
[----:B------:R-:W-:-:S02]  /*13f90*/  SEL R17, R4, RZ, P0 ;  /* 0x000000ff04117207 */ /* 0x000fc40000000000 */
[-C--:B------:R-:W-:Y:S02]  /*13fa0*/  ISETP.GE.OR P6, PT, R8, R0.reuse, P3 ;  /* 0x000000000800720c */ /* 0x080fe40001fc6670 */
[-C--:B------:R-:W-:Y:S02]  /*13fb0*/  ISETP.GE.AND P1, PT, R19, R0.reuse, PT ;  /* 0x000000001300720c */ /* 0x080fe40003f26270 */
[-C--:B------:R-:W-:Y:S02]  /*13fc0*/  ISETP.GE.AND P2, PT, R20, R0.reuse, PT ;  /* 0x000000001400720c */ /* 0x080fe40003f46270 */
[-C--:B------:R-:W-:Y:S02]  /*13fd0*/  ISETP.GE.AND P0, PT, R21, R0.reuse, PT ;  /* 0x000000001500720c */ /* 0x080fe40003f06270 */
[----:B------:R-:W-:Y:S01]  /*13fe0*/  ISETP.GE.OR P5, PT, R19, R0, P3 ;  /* 0x000000001300720c */ /* 0x000fe20001fa6670 */
[----:B-1----:R-:W-:-:S04]  /*13ff0*/  IMAD.WIDE.U32 R12, R22, UR4, R2 ;  /* 0x00000004160c7c25 */ /* 0x002fc8000f8e0002 */
[----:B------:R-:W-:-:S04]  /*14000*/  IMAD.WIDE R2, R23, 0x80, R8 ;  /* 0x0000008017027825 */ /* 0x000fc800078e0208 */
[----:B------:R-:W-:Y:S01]  /*14010*/  IMAD.IADD R11, R10, 0x1, R13 ;  /* 0x000000010a0b7824 */ /* 0x000fe200078e020d */
        /* <DEDUP_REMOVED lines=13> */
.L_x_463:
[----:B------:R-:W-:Y:S05]  /*140f0*/  BSYNC B0 ;  /* 0x0000000000007941 */ /* 0x000fea0003800000 */
.L_x_462:
[----:B------:R-:W-:Y:S01]  /*14100*/  BSSY B0, `(.L_x_464) ;  /* 0x0000015000007945 */ /* 0x000fe20003800000 */
[----:B------:R-:W-:Y:S01]  /*14110*/  ISETP.GE.OR P4, PT, R20, R0, P3 ;  /* 0x000000001400720c */ /* 0x000fe20001f86670 */
[----:B------:R-:W-:Y:S01]  /*14120*/  IMAD R17, R22, R16, R17 ;  /* 0x0000001016117224 */ /* 0x000fe200078e0211 */
[----:B------:R-:W-:Y:S01]  /*14130*/  ISETP.GE.OR P3, PT, R21, R0, P3 ;  /* 0x000000001500720c */ /* 0x000fe20001f66670 */
[----:B------:R-:W-:Y:S01]  /*14140*/  IMAD R16, R160, R18, RZ ;  /* 0x00000012a0107224 */ /* 0x000fe200078e02ff */
[----:B------:R-:W-:Y:S11]  /*14150*/  @P1 BRA `(.L_x_465) ;  /* 0x00000000003c1947 */ /* 0x000ff60003800000 */
[----:B------:R-:W-:Y:S01]  /*14160*/  IADD3 R0, P1, R2, 0x20, RZ ;  /* 0x0000002002007810 */ /* 0x000fe20007f3e0ff */
[----:B------:R-:W-:Y:S01]  /*14170*/  ULDC.64 UR4, c[0x0][0x298] ;  /* 0x0000a60000047ab9 */ /* 0x000fe20000000a00 */
[----:B------:R-:W-:Y:S01]  /*14180*/  MOV R7, R11 ;  /* 0x0000000b00077202 */ /* 0x000fe20000000f00 */
[----:B------:R-:W-:Y:S02]  /*14190*/  IMAD.MOV.U32 R6, RZ, RZ, R12 ;  /* 0x000000ffff067224 */ /* 0x000fe400078e000c */
[----:B-1----:R-:W-:Y:S02]  /*141a0*/  IMAD.X R4, RZ, RZ, R3, P1 ;  /* 0x000000ffff047224 */ /* 0x002fe400008e0603 */
[----:B------:R-:W-:-:S04]  /*141b0*/  IMAD.WIDE.U32 R6, R0, UR4, R6 ;  /* 0x0000000400067c25 */ /* 0x000fc8000f8e0006 */
[----:B------:R-:W-:-:S04]  /*141c0*/  IMAD R4, R4, UR4, RZ ;  /* 0x0000000404047c24 */ /* 0x000fc8000f8e02ff */
        /* <DEDUP_REMOVED lines=8> */
.L_x_465:
[----:B------:R-:W-:Y:S05]  /*14250*/  BSYNC B0 ;  /* 0x0000000000007941 */ /* 0x000fea0003800000 */
.L_x_464:
[----:B------:R-:W-:Y:S04]  /*14260*/  BSSY B0, `(.L_x_466) ;  /* 0x0000011000007945 */ /* 0x000fe80003800000 */
[----:B------:R-:W-:Y:S05]  /*14270*/  @P2 BRA `(.L_x_467) ;  /* 0x00000000003c2947 */ /* 0x000fea0003800000 */
[----:B------:R-:W-:Y:S01]  /*14280*/  IADD3 R0, P1, R2, 0x40, RZ ;  /* 0x0000004002007810 */ /* 0x000fe20007f3e0ff */
[----:B------:R-:W-:Y:S01]  /*14290*/  ULDC.64 UR4, c[0x0][0x298] ;  /* 0x0000a60000047ab9 */ /* 0x000fe20000000a00 */
[----:B------:R-:W-:Y:S01]  /*142a0*/  MOV R7, R11 ;  /* 0x0000000b00077202 */ /* 0x000fe20000000f00 */
[----:B------:R-:W-:Y:S02]  /*142b0*/  IMAD.MOV.U32 R6, RZ, RZ, R12 ;  /* 0x000000ffff067224 */ /* 0x000fe400078e000c */
[----:B-12---:R-:W-:Y:S02]  /*142c0*/  IMAD.X R4, RZ, RZ, R3, P1 ;  /* 0x000000ffff047224 */ /* 0x006fe400008e0603 */
        /* <DEDUP_REMOVED lines=10> */
.L_x_467:
[----:B------:R-:W-:Y:S05]  /*14370*/  BSYNC B0 ;  /* 0x0000000000007941 */ /* 0x000fea0003800000 */
.L_x_466:
[----:B------:R-:W-:Y:S01]  /*14380*/  BSSY B0, `(.L_x_468) ;  /* 0x0000014000007945 */ /* 0x000fe20003800000 */
[--C-:B------:R-:W-:Y:S02]  /*14390*/  IADD3 R6, P2, P1, R16, R14, R17.reuse ;  /* 0x0000000e10067210 */ /* 0x100fe4000795e011 */
[----:B------:R-:W-:Y:S02]  /*143a0*/  SHF.R.S32.HI R16, RZ, 0x1f, R16 ;  /* 0x0000001fff107819 */ /* 0x000fe40000011410 */
[----:B------:R-:W-:Y:S01]  /*143b0*/  SHF.R.S32.HI R17, RZ, 0x1f, R17 ;  /* 0x0000001fff117819 */ /* 0x000fe20000011411 */
[----:B------:R-:W-:Y:S05]  /*143c0*/  @P0 BRA `(.L_x_469) ;  /* 0x00000000003c0947 */ /* 0x000fea0003800000 */
[----:B------:R-:W-:Y:S01]  /*143d0*/  IADD3 R0, P0, R2, 0x60, RZ ;  /* 0x0000006002007810 */ /* 0x000fe20007f1e0ff */
[----:B------:R-:W-:-:S04]  /*143e0*/  ULDC.64 UR4, c[0x0][0x298] ;  /* 0x0000a60000047ab9 */ /* 0x000fc80000000a00 */
[----:B------:R-:W-:Y:S01]  /*143f0*/  IMAD.X R2, RZ, RZ, R3, P0 ;  /* 0x000000ffff027224 */ /* 0x000fe200000e0603 */
[----:B------:R-:W-:-:S03]  /*14400*/  MOV R3, R11 ;  /* 0x0000000b00037202 */ /* 0x000fc60000000f00 */
[----:B------:R-:W-:Y:S02]  /*14410*/  IMAD R7, R2, UR4, RZ ;  /* 0x0000000402077c24 */ /* 0x000fe4000f8e02ff */
[----:B------:R-:W-:-:S04]  /*14420*/  IMAD.MOV.U32 R2, RZ, RZ, R12 ;  /* 0x000000ffff027224 */ /* 0x000fc800078e000c */
[----:B-123--:R-:W-:-:S04]  /*14430*/  IMAD.WIDE.U32 R4, R0, UR4, R2 ;  /* 0x0000000400047c25 */ /* 0x00efc8000f8e0002 */
        /* <DEDUP_REMOVED lines=8> */
.L_x_469:
[----:B------:R-:W-:Y:S05]  /*144c0*/  BSYNC B0 ;  /* 0x0000000000007941 */ /* 0x000fea0003800000 */
.L_x_468:
[----:B------:R-:W-:Y:S01]  /*144d0*/  BSSY B0, `(.L_x_470) ;  /* 0x000000b000007945 */ /* 0x000fe20003800000 */
[----:B------:R-:W-:-:S03]  /*144e0*/  IADD3.X R14, R16, R15, R17, P2, P1 ;  /* 0x0000000f100e7210 */ /* 0x000fc600017e2411 */
[----:B------:R-:W-:Y:S05]  /*144f0*/  @P6 BRA `(.L_x_471) ;  /* 0x0000000000206947 */ /* 0x000fea0003800000 */
[----:B------:R-:W-:Y:S01]  /*14500*/  IMAD R0, R8, R18, RZ ;  /* 0x0000001208007224 */ /* 0x000fe200078e02ff */
[----:B------:R-:W-:-:S04]  /*14510*/  ULDC.64 UR4, c[0x0][0x2b0] ;  /* 0x0000ac0000047ab9 */ /* 0x000fc80000000a00 */
[----:B----4-:R-:W-:-:S04]  /*14520*/  IADD3 R3, P0, R0, R6, RZ ;  /* 0x0000000600037210 */ /* 0x010fc80007f1e0ff */
[----:B------:R-:W-:Y:S02]  /*14530*/  LEA.HI.X.SX32 R0, R0, R14, 0x1, P0 ;  /* 0x0000000e00007211 */ /* 0x000fe400000f0eff */
[----:B------:R-:W-:-:S04]  /*14540*/  LEA R2, P0, R3, UR4, 0x2 ;  /* 0x0000000403027c11 */ /* 0x000fc8000f8010ff */
[----:B------:R-:W-:Y:S01]  /*14550*/  LEA.HI.X R3, R3, UR5, R0, 0x2, P0 ;  /* 0x0000000503037c11 */ /* 0x000fe200080f1400 */
[----:B------:R-:W-:-:S05]  /*14560*/  IMAD.MOV.U32 R0, RZ, RZ, 0x7f800000 ;  /* 0x7f800000ff007424 */ /* 0x000fca00078e00ff */
[----:B------:R4:W-:Y:S03]  /*14570*/  STG.E desc[UR12][R2.64], R0 ;  /* 0x0000000002007986 */ /* 0x0009e6000c10190c */
.L_x_471:
[----:B------:R-:W-:Y:S05]  /*14580*/  BSYNC B0 ;  /* 0x0000000000007941 */ /* 0x000fea0003800000 */
.L_x_470:
[----:B------:R-:W-:Y:S04]  /*14590*/  BSSY B0, `(.L_x_472) ;  /* 0x000000a000007945 */ /* 0x000fe80003800000 */
[----:B------:R-:W-:Y:S05]  /*145a0*/  @P5 BRA `(.L_x_473) ;  /* 0x0000000000205947 */ /* 0x000fea0003800000 */
[----:B----4-:R-:W-:Y:S01]  /*145b0*/  IMAD R0, R19, R18, RZ ;  /* 0x0000001213007224 */ /* 0x010fe200078e02ff */
[----:B------:R-:W-:-:S04]  /*145c0*/  ULDC.64 UR4, c[0x0][0x2b0] ;  /* 0x0000ac0000047ab9 */ /* 0x000fc80000000a00 */
[----:B------:R-:W-:-:S04]  /*145d0*/  IADD3 R3, P0, R0, R6, RZ ;  /* 0x0000000600037210 */ /* 0x000fc80007f1e0ff */
[----:B------:R-:W-:Y:S02]  /*145e0*/  LEA.HI.X.SX32 R0, R0, R14, 0x1, P0 ;  /* 0x0000000e00007211 */ /* 0x000fe400000f0eff */
[----:B------:R-:W-:-:S04]  /*145f0*/  LEA R2, P0, R3, UR4, 0x2 ;  /* 0x0000000403027c11 */ /* 0x000fc8000f8010ff */
[----:B------:R-:W-:Y:S01]  /*14600*/  LEA.HI.X R3, R3, UR5, R0, 0x2, P0 ;  /* 0x0000000503037c11 */ /* 0x000fe200080f1400 */
[----:B------:R-:W-:-:S05]  /*14610*/  IMAD.MOV.U32 R0, RZ, RZ, 0x7f800000 ;  /* 0x7f800000ff007424 */ /* 0x000fca00078e00ff */
[----:B------:R4:W-:Y:S03]  /*14620*/  STG.E desc[UR12][R2.64], R0 ;  /* 0x0000000002007986 */ /* 0x0009e6000c10190c */
.L_x_473:
[----:B------:R-:W-:Y:S05]  /*14630*/  BSYNC B0 ;  /* 0x0000000000007941 */ /* 0x000fea0003800000 */
.L_x_472:
        /* <DEDUP_REMOVED lines=10> */
.L_x_475:
[----:B------:R-:W-:Y:S05]  /*146e0*/  BSYNC B0 ;  /* 0x0000000000007941 */ /* 0x000fea0003800000 */
.L_x_474:
[----:B------:R-:W-:Y:S05]  /*146f0*/  @P3 EXIT ;  /* 0x000000000000394d */ /* 0x000fea0003800000 */
[----:B----4-:R-:W-:Y:S01]  /*14700*/  IMAD R0, R21, R18, RZ ;  /* 0x0000001215007224 */ /* 0x010fe200078e02ff */
[----:B------:R-:W-:-:S04]  /*14710*/  ULDC.64 UR4, c[0x0][0x2b0] ;  /* 0x0000ac0000047ab9 */ /* 0x000fc80000000a00 */
[----:B------:R-:W-:-:S04]  /*14720*/  IADD3 R3, P0, R0, R6, RZ ;  /* 0x0000000600037210 */ /* 0x000fc80007f1e0ff */
[----:B------:R-:W-:Y:S02]  /*14730*/  LEA.HI.X.SX32 R0, R0, R14, 0x1, P0 ;  /* 0x0000000e00007211 */ /* 0x000fe400000f0eff */
[----:B------:R-:W-:-:S04]  /*14740*/  LEA R2, P0, R3, UR4, 0x2 ;  /* 0x0000000403027c11 */ /* 0x000fc8000f8010ff */
[----:B------:R-:W-:Y:S01]  /*14750*/  LEA.HI.X R3, R3, UR5, R0, 0x2, P0 ;  /* 0x0000000503037c11 */ /* 0x000fe200080f1400 */
[----:B------:R-:W-:-:S05]  /*14760*/  IMAD.MOV.U32 R0, RZ, RZ, 0x7f800000 ;  /* 0x7f800000ff007424 */ /* 0x000fca00078e00ff */
[----:B------:R-:W-:Y:S01]  /*14770*/  STG.E desc[UR12][R2.64], R0 ;  /* 0x0000000002007986 */ /* 0x000fe2000c10190c */
[----:B------:R-:W-:Y:S05]  /*14780*/  EXIT ;  /* 0x000000000000794d */ /* 0x000fea0003800000 */
.L_x_476:
        /* <DEDUP_REMOVED lines=15> */
.L_x_1153:


//--------------------- .text._ZN5flash16flash_fwd_kernelI23Flash_fwd_kernel_traitsILi96ELi128ELi64ELi4ELb0ELb0EN7cutlass10bfloat16_tE19Flash_kernel_traitsILi96ELi128ELi64ELi4ES3_EELb1ELb1ELb0ELb1ELb0ELb0ELb0ELb0EEEvNS_16Flash_fwd_paramsE --------------------------
	.section	.text._ZN5flash16flash_fwd_kernelI23Flash_fwd_kernel_traitsILi96ELi128ELi64ELi4ELb0ELb0EN7cutlass10bfloat16_tE19Flash_kernel_traitsILi96ELi128ELi64ELi4ES3_EELb1ELb1ELb0ELb1ELb0ELb0ELb0ELb0EEEvNS_16Flash_fwd_paramsE,"ax",@progbits
	.align	128
        .global         _ZN5flash16flash_fwd_kernelI23Flash_fwd_kernel_traitsILi96ELi128ELi64ELi4ELb0ELb0EN7cutlass10bfloat16_tE19Flash_kernel_traitsILi96ELi128ELi64ELi4ES3_EELb1ELb1ELb0ELb1ELb0ELb0ELb0ELb0EEEvNS_16Flash_fwd_paramsE
        .type           _ZN5flash16flash_fwd_kernelI23Flash_fwd_kernel_traitsILi96ELi128ELi64ELi4ELb0ELb0EN7cutlass10bfloat16_tE19Flash_kernel_traitsILi96ELi128ELi64ELi4ES3_EELb1ELb1ELb0ELb1ELb0ELb0ELb0ELb0EEEvNS_16Flash_fwd_paramsE,@function
        .size           _ZN5flash16flash_fwd_kernelI23Flash_fwd_kernel_traitsILi96ELi128ELi64ELi4ELb0ELb0EN7cutlass10bfloat16_tE19Flash_kernel_traitsILi96ELi128ELi64ELi4ES3_EELb1ELb1ELb0ELb1ELb0ELb0ELb0ELb0EEEvNS_16Flash_fwd_paramsE,(.L_x_1154 - _ZN5flash16flash_fwd_kernelI23Flash_fwd_kernel_traitsILi96ELi128ELi64ELi4ELb0ELb0EN7cutlass10bfloat16_tE19Flash_kernel_traitsILi96ELi128ELi64ELi4ES3_EELb1ELb1ELb0ELb1ELb0ELb0ELb0ELb0EEEvNS_16Flash_fwd_paramsE)
        .other          _ZN5flash16flash_fwd_kernelI23Flash_fwd_kernel_traitsILi96ELi128ELi64ELi4ELb0ELb0EN7cutlass10bfloat16_tE19Flash_kernel_traitsILi96ELi128ELi64ELi4ES3_EELb1ELb1ELb0ELb1ELb0ELb0ELb0ELb0EEEvNS_16Flash_fwd_paramsE,@"STO_CUDA_ENTRY STV_DEFAULT"
_ZN5flash16flash_fwd_kernelI23Flash_fwd_kernel_traitsILi96ELi128ELi64ELi4ELb0ELb0EN7cutlass10bfloat16_tE19Flash_kernel_traitsILi96ELi128ELi64ELi4ES3_EELb1ELb1ELb0ELb1ELb0ELb0ELb0ELb0EEEvNS_16Flash_fwd_paramsE:
.text._ZN5flash16flash_fwd_kernelI23Flash_fwd_kernel_traitsILi96ELi128ELi64ELi4ELb0ELb0EN7cutlass10bfloat16_tE19Flash_kernel_traitsILi96ELi128ELi64ELi4ES3_EELb1ELb1ELb0ELb1ELb0ELb0ELb0ELb0EEEvNS_16Flash_fwd_paramsE:
        /* <DEDUP_REMOVED lines=23> */
[----:B------:R-:W-:Y:S01]  /*0170*/  ULDC.64 UR4, c[0x0][0x300] ;  /* 0x0000c00000047ab9 */ /* 0x000fe20000000a00 */
[----:B------:R-:W-:Y:S02]  /*0180*/  UISETP.NE.U32.AND UP2, UPT, UR6, URZ, UPT ;  /* 0x0000003f0600728c */ /* 0x000fe4000bf45070 */
[----:B------:R-:W-:Y:S02]  /*0190*/  UISETP.NE.U32.AND UP1, UPT, UR4, URZ, UPT ;  /* 0x0000003f0400728c */ /* 0x000fe4000bf25070 */
[----:B------:R-:W-:-:S07]  /*01a0*/  UISETP.NE.AND.EX UP2, UPT, UR7, URZ, UPT, UP2 ;  /* 0x0000003f0700728c */ /* 0x000fce000bf45320 */
[----:B------:R-:W3:Y:S01]  /*01b0*/  @!P3 LDC.64 R12, c[0x0][0x3b8] ;  /* 0x0000ee00ff0cbb82 */ /* 0x000ee20000000a00 */
[----:B------:R-:W-:Y:S01]  /*01c0*/  UISETP.NE.AND.EX UP1, UPT, UR5, URZ, UPT, UP1 ;  /* 0x0000003f0500728c */ /* 0x000fe2000bf25310 */
[----:B------:R-:W-:Y:S02]  /*01d0*/  ULDC.U8 UR6, c[0x0][0x3c2] ;  /* 0x0000f08000067ab9 */ /* 0x000fe40000000000 */
[----:B------:R-:W-:Y:S01]  /*01e0*/  ULDC.64 UR4, c[0x0][0x2f8] ;  /* 0x0000be0000047ab9 */ /* 0x000fe20000000a00 */
[----:B------:R-:W-:Y:S02]  /*01f0*/  UISETP.NE.AND UP3, UPT, UR6, URZ, UPT ;  /* 0x0000003f0600728c */ /* 0x000fe4000bf65270 */
[----:B------:R-:W-:Y:S01]  /*0200*/  UISETP.EQ.U32.AND UP0, UPT, UR4, URZ, UPT ;  /* 0x0000003f0400728c */ /* 0x000fe2000bf02070 */
[----:B------:R-:W-:Y:S01]  /*0210*/  PLOP3.LUT P0, PT, PT, PT, UP2, 0x80, 0x0 ;  /* 0x000000000000781c */ /* 0x000fe20003f0f028 */
[----:B------:R-:W-:Y:S02]  /*0220*/  UIMAD.WIDE UR8, UR26, 0x4, UR8 ;  /* 0x000000041a0878a5 */ /* 0x000fe4000f8e0208 */
[----:B------:R-:W-:Y:S01]  /*0230*/  UISETP.EQ.OR.EX UP0, UPT, UR5, URZ, !UP3, UP0 ;  /* 0x0000003f0500728c */ /* 0x000fe2000df02700 */
[----:B------:R-:W-:-:S03]  /*0240*/  ULDC.64 UR6, c[0x0][0x2f8] ;  /* 0x0000be0000067ab9 */ /* 0x000fc60000000a00 */
[----:B------:R-:W-:Y:S01]  /*0250*/  IMAD.U32 R10, RZ, RZ, UR8 ;  /* 0x00000008ff0a7e24 */ /* 0x000fe2000f8e00ff */
[----:B------:R-:W-:Y:S01]  /*0260*/  UIMAD.WIDE UR6, UR26, 0x4, UR6 ;  /* 0x000000041a0678a5 */ /* 0x000fe2000f8e0206 */
[----:B------:R-:W-:Y:S01]  /*0270*/  IMAD.U32 R11, RZ, RZ, UR9 ;  /* 0x00000009ff0b7e24 */ /* 0x000fe2000f8e00ff */
[----:B------:R-:W-:Y:S02]  /*0280*/  @UP1 ULDC.64 UR8, c[0x0][0x300] ;  /* 0x0000c00000081ab9 */ /* 0x000fe40000000a00 */
[----:B------:R-:W-:-:S06]  /*0290*/  @UP1 UIMAD.WIDE UR8, UR26, 0x4, UR8 ;  /* 0x000000041a0818a5 */ /* 0x000fcc000f8e0208 */
[----:B------:R-:W-:Y:S02]  /*02a0*/  IMAD.U32 R8, RZ, RZ, UR8 ;  /* 0x00000008ff087e24 */ /* 0x000fe4000f8e00ff */
[----:B------:R-:W-:Y:S01]  /*02b0*/  IMAD.U32 R9, RZ, RZ, UR9 ;  /* 0x00000009ff097e24 */ /* 0x000fe2000f8e00ff */
[----:B--2---:R-:W-:-:S05]  /*02c0*/  @P2 IADD3 R124, P1, R2, R0, RZ ;  /* 0x00000000027c2210 */ /* 0x004fca0007f3e0ff */
[----:B------:R-:W-:Y:S01]  /*02d0*/  @P2 IMAD.X R125, RZ, RZ, R3, P1 ;  /* 0x000000ffff7d2224 */ /* 0x000fe200008e0603 */
[----:B------:R-:W-:Y:S01]  /*02e0*/  PLOP3.LUT P2, PT, PT, PT, UP0, 0x80, 0x0 ;  /* 0x000000000000781c */ /* 0x000fe20003f4f008 */
[----:B---3--:R-:W-:Y:S01]  /*02f0*/  @!P3 STG.E.64 desc[UR22][R12.64], R240 ;  /* 0x000000f00c00b986 */ /* 0x008fe2000c101b16 */
[----:B------:R-:W-:-:S03]  /*0300*/  PLOP3.LUT P1, PT, PT, PT, UP1, 0x80, 0x0 ;  /* 0x000000000000781c */ /* 0x000fc60003f2f018 */
[----:B------:R1:W-:Y:S01]  /*0310*/  @!P3 STG.E.64 desc[UR22][R12.64+0x8], R124 ;  /* 0x0000087c0c00b986 */ /* 0x0003e2000c101b16 */
[----:B------:R-:W-:-:S03]  /*0320*/  IMAD.U32 R2, RZ, RZ, UR6 ;  /* 0x00000006ff027e24 */ /* 0x000fc6000f8e00ff */
[----:B------:R-:W2:Y:S01]  /*0330*/  @P0 LDG.E R6, desc[UR22][R10.64] ;  /* 0x000000160a060981 */ /* 0x000ea2000c1e1900 */
[----:B------:R-:W-:-:S03]  /*0340*/  IMAD.U32 R3, RZ, RZ, UR7 ;  /* 0x00000007ff037e24 */ /* 0x000fc6000f8e00ff */
[----:B------:R3:W4:Y:S04]  /*0350*/  @P0 LDG.E R5, desc[UR22][R10.64+0x4] ;  /* 0x000004160a050981 */ /* 0x000728000c1e1900 */
[----:B------:R-:W5:Y:S04]  /*0360*/  @!P2 LDG.E R0, desc[UR22][R2.64] ;  /* 0x000000160200a981 */ /* 0x000f68000c1e1900 */
[----:B------:R1:W5:Y:S01]  /*0370*/  @P1 LDG.E R4, desc[UR22][R8.64] ;  /* 0x0000001608041981 */ /* 0x000362000c1e1900 */
[----:B------:R-:W-:Y:S01]  /*0380*/  UIMAD UR6, UR26, UR12, UR24 ;  /* 0x0000000c1a0672a4 */ /* 0x000fe2000f8e0218 */
[----:B------:R-:W-:Y:S01]  /*0390*/  UMOV UR11, 0xffffffff ;  /* 0xffffffff000b7882 */ /* 0x000fe20000000000 */
[----:B---3--:R-:W-:-:S04]  /*03a0*/  SHF.R.S32.HI R11, RZ, 0x1f, R128 ;  /* 0x0000001fff0b7819 */ /* 0x008fc80000011480 */
[----:B------:R-:W-:-:S04]  /*03b0*/  LEA.HI R131, R11, R128, RZ, 0x5 ;  /* 0x000000800b837211 */ /* 0x000fc800078f28ff */
[----:B-1----:R-:W-:Y:S01]  /*03c0*/  LOP3.LUT R9, R131, 0xffffffe0, RZ, 0xc0, !PT ;  /* 0xffffffe083097812 */ /* 0x002fe200078ec0ff */
[----:B------:R-:W-:-:S04]  /*03d0*/  UMOV UR10, URZ ;  /* 0x0000003f000a7c82 */ /* 0x000fc80008000000 */
[----:B------:R-:W-:Y:S01]  /*03e0*/  IMAD.IADD R9, R128, 0x1, -R9 ;  /* 0x0000000180097824 */ /* 0x000fe200078e0a09 */
[----:B--2---:R-:W-:Y:S02]  /*03f0*/  @P0 R2UR UR15, R6 ;  /* 0x00000000060f02ca */ /* 0x004fe400000e0000 */
[----:B----4-:R-:W-:Y:S02]  /*0400*/  @P0 R2UR UR17, R5 ;  /* 0x00000000051102ca */ /* 0x010fe400000e0000 */
[----:B------:R-:W-:Y:S02]  /*0410*/  ISETP.NE.U32.AND P0, PT, RZ, UR4, PT ;  /* 0x00000004ff007c0c */ /* 0x000fe4000bf05070 */
[----:B-----5:R-:W-:Y:S02]  /*0420*/  @!P2 R2UR UR11, R0 ;  /* 0x00000000000ba2ca */ /* 0x020fe400000e0000 */
[----:B------:R-:W-:Y:S01]  /*0430*/  ISETP.NE.AND.EX P2, PT, RZ, UR5, PT, P0 ;  /* 0x00000005ff007c0c */ /* 0x000fe2000bf45300 */
[----:B------:R-:W-:Y:S01]  /*0440*/  USHF.L.U32 UR4, UR6, 0x5, URZ ;  /* 0x0000000506047899 */ /* 0x000fe2000800063f */
[----:B------:R-:W-:-:S03]  /*0450*/  @P1 R2UR UR10, R4 ;  /* 0x00000000040a12ca */ /* 0x000fc600000e0000 */
[----:B------:R-:W-:Y:S02]  /*0460*/  USHF.R.S32.HI UR5, URZ, 0x1f, UR4 ;  /* 0x0000001f3f057899 */ /* 0x000fe40008011404 */
[----:B------:R-:W-:Y:S01]  /*0470*/  @UP2 UIADD3 UR17, UR17, -UR15, URZ ;  /* 0x8000000f11112290 */ /* 0x000fe2000fffe03f */
[--C-:B------:R-:W-:Y:S02]  /*0480*/  IADD3 R168, P1, P0, R124, UR4, R9.reuse ;  /* 0x000000047ca87c10 */ /* 0x100fe4000f83e009 */
[----:B------:R-:W-:-:S04]  /*0490*/  SHF.R.S32.HI R0, RZ, 0x1f, R9 ;  /* 0x0000001fff007819 */ /* 0x000fc80000011409 */
[----:B------:R-:W-:Y:S01]  /*04a0*/  IADD3.X R125, R125, UR5, R0, P1, P0 ;  /* 0x000000057d7d7c10 */ /* 0x000fe20008fe0400 */
[----:B------:R-:W-:Y:S01]  /*04b0*/  @!UP2 ULDC UR17, c[0x0][0x2c4] ;  /* 0x0000b1000011aab9 */ /* 0x000fe20000000800 */
        /* <DEDUP_REMOVED lines=8> */
.L_x_477:
[----:B------:R-:W-:-:S05]  /*0540*/  ULDC UR6, c[0x0][0x2c8] ;  /* 0x0000b20000067ab9 */ /* 0x000fca0000000800 */
.L_x_478:
        /* <DEDUP_REMOVED lines=38> */
[CC--:B------:R-:W-:Y:S01]  /*07b0*/  LEA.HI R15, R11.reuse, R128.reuse, RZ, 0x2 ;  /* 0x000000800b0f7211 */ /* 0x0c0fe200078f10ff */
[----:B------:R-:W-:Y:S01]  /*07c0*/  UIADD3 UR14, -UR27, UR17, URZ ;  /* 0x000000111b0e7290 */ /* 0x000fe2000fffe13f */
[----:B------:R-:W-:Y:S01]  /*07d0*/  LEA.HI R8, R11, R128, RZ, 0x3 ;  /* 0x000000800b087211 */ /* 0x000fe200078f18ff */
[----:B------:R-:W-:Y:S01]  /*07e0*/  UISETP.NE.AND UP1, UPT, UR15, -0x1, UPT ;  /* 0xffffffff0f00788c */ /* 0x000fe2000bf25270 */
[----:B------:R-:W-:Y:S01]  /*07f0*/  SHF.R.S32.HI R12, RZ, 0x2, R15 ;  /* 0x00000002ff0c7819 */ /* 0x000fe2000001140f */
[----:B------:R-:W-:Y:S01]  /*0800*/  UISETP.NE.AND UP0, UPT, UR11, -0x1, UPT ;  /* 0xffffffff0b00788c */ /* 0x000fe2000bf05270 */
[----:B------:R-:W-:Y:S01]  /*0810*/  IMAD.U32 R19, RZ, RZ, UR16 ;  /* 0x00000010ff137e24 */ /* 0x000fe2000f8e00ff */
[----:B------:R-:W-:Y:S02]  /*0820*/  SHF.R.S32.HI R131, RZ, 0x5, R131 ;  /* 0x00000005ff837819 */ /* 0x000fe40000011483 */
[----:B------:R-:W-:Y:S01]  /*0830*/  VIADD R6, R12, 0x40 ;  /* 0x000000400c067836 */ /* 0x000fe20000000000 */
[----:B------:R-:W-:-:S02]  /*0840*/  SHF.R.S32.HI R13, RZ, 0x1f, R12 ;  /* 0x0000001fff0d7819 */ /* 0x000fc4000001140c */
[----:B------:R-:W-:Y:S02]  /*0850*/  PLOP3.LUT P2, PT, PT, PT, UP0, 0x80, 0x0 ;  /* 0x000000000000781c */ /* 0x000fe40003f4f008 */
[----:B------:R-:W-:Y:S01]  /*0860*/  ISETP.GE.AND P5, PT, R6, UR14, PT ;  /* 0x0000000e06007c0c */ /* 0x000fe2000bfa6270 */
[----:B------:R-:W-:Y:S01]  /*0870*/  IMAD.MOV.U32 R6, RZ, RZ, RZ ;  /* 0x000000ffff067224 */ /* 0x000fe200078e00ff */
[----:B------:R-:W-:Y:S01]  /*0880*/  @UP1 ULDC.64 UR6, c[0x0][0x240] ;  /* 0x0000900000061ab9 */ /* 0x000fe20000000a00 */
[----:B------:R-:W-:Y:S01]  /*0890*/  @!UP1 USHF.R.S32.HI UR8, URZ, 0x1f, UR26 ;  /* 0x0000001f3f089899 */ /* 0x000fe2000801141a */
[----:B------:R-:W-:Y:S01]  /*08a0*/  IMAD.WIDE R18, R19, 0x80, R12 ;  /* 0x0000008013127825 */ /* 0x000fe200078e020c */
[----:B------:R-:W-:Y:S02]  /*08b0*/  @UP1 UIMAD.WIDE.U32 UR18, UR15, UR6, URZ ;  /* 0x000000060f1212a5 */ /* 0x000fe4000f8e003f */
[----:B------:R-:W-:Y:S01]  /*08c0*/  @UP0 UIADD3 UR12, UR10, UR11, URZ ;  /* 0x0000000b0a0c0290 */ /* 0x000fe2000fffe03f */
[----:B-1----:R-:W-:Y:S01]  /*08d0*/  IABS R2, R0 ;  /* 0x0000000000027213 */ /* 0x002fe20000000000 */
[----:B------:R-:W-:-:S03]  /*08e0*/  @UP1 UIMAD UR4, UR15, UR7, UR19 ;  /* 0x000000070f0412a4 */ /* 0x000fc6000f8e0213 */
[----:B------:R-:W1:Y:S01]  /*08f0*/  I2F.RP R4, R2 ;  /* 0x0000000200047306 */ /* 0x000e620000209400 */
[----:B------:R-:W-:Y:S02]  /*0900*/  @!UP1 ULDC.64 UR6, c[0x0][0x228] ;  /* 0x00008a0000069ab9 */ /* 0x000fe40000000a00 */
[----:B------:R-:W-:Y:S02]  /*0910*/  @!UP1 UIMAD UR8, UR8, UR6, URZ ;  /* 0x00000006080892a4 */ /* 0x000fe4000f8e023f */
[----:B------:R-:W-:Y:S02]  /*0920*/  @!UP1 UIMAD.WIDE.U32 UR30, UR26, UR6, URZ ;  /* 0x000000061a1e92a5 */ /* 0x000fe4000f8e003f */
[----:B------:R-:W-:-:S03]  /*0930*/  @!UP1 UIMAD UR7, UR26, UR7, UR8 ;  /* 0x000000071a0792a4 */ /* 0x000fc6000f8e0208 */
[----:B------:R-:W-:Y:S01]  /*0940*/  @UP0 ULDC.64 UR8, c[0x0][0x248] ;  /* 0x0000920000080ab9 */ /* 0x000fe20000000a00 */
[----:B------:R-:W-:Y:S02]  /*0950*/  @!UP1 UIADD3 UR4, UR31, UR7, URZ ;  /* 0x000000071f049290 */ /* 0x000fe4000fffe03f */
[----:B------:R-:W-:Y:S01]  /*0960*/  @UP0 UIMAD.WIDE.U32 UR28, UR12, UR8, URZ ;  /* 0x000000080c1c02a5 */ /* 0x000fe2000f8e003f */
[----:B-1----:R-:W1:Y:S01]  /*0970*/  MUFU.RCP R7, R4 ;  /* 0x0000000400077308 */ /* 0x002e620000001000 */
[----:B------:R-:W-:Y:S01]  /*0980*/  @UP0 UIMAD UR12, UR12, UR9, URZ ;  /* 0x000000090c0c02a4 */ /* 0x000fe2000f8e023f */
[----:B------:R-:W-:-:S03]  /*0990*/  @!UP1 UMOV UR18, UR30 ;  /* 0x0000001e00129c82 */ /* 0x000fc60008000000 */
[----:B------:R-:W-:Y:S01]  /*09a0*/  @UP0 UIADD3 UR12, UR29, UR12, URZ ;  /* 0x0000000c1d0c0290 */ /* 0x000fe2000fffe03f */
[----:B-1----:R-:W-:Y:S02]  /*09b0*/  VIADD R7, R7, 0xffffffe ;  /* 0x0ffffffe07077836 */ /* 0x002fe40000000000 */
[----:B------:R-:W-:-:S04]  /*09c0*/  VIADD R4, R12, 0x60 ;  /* 0x000000600c047836 */ /* 0x000fc80000000000 */
[----:B------:R-:W1:Y:S01]  /*09d0*/  F2I.FTZ.U32.TRUNC.NTZ R7, R7 ;  /* 0x0000000700077305 */ /* 0x000e62000021f000 */
[----:B------:R-:W-:Y:S02]  /*09e0*/  ISETP.GE.AND P4, PT, R4, UR14, PT ;  /* 0x0000000e04007c0c */ /* 0x000fe4000bf86270 */
[----:B--2---:R-:W-:Y:S02]  /*09f0*/  IABS R4, R3 ;  /* 0x0000000300047213 */ /* 0x004fe40000000000 */
[----:B------:R-:W-:-:S05]  /*0a00*/  LOP3.LUT R3, R15, 0xfffffffc, RZ, 0xc0, !PT ;  /* 0xfffffffc0f037812 */ /* 0x000fca00078ec0ff */
[----:B------:R-:W-:-:S04]  /*0a10*/  IMAD.IADD R236, R128, 0x1, -R3 ;  /* 0x0000000180ec7824 */ /* 0x000fc800078e0a03 */
[----:B------:R-:W-:Y:S02]  /*0a20*/  IMAD.SHL.U32 R236, R236, 0x8, RZ ;  /* 0x00000008ecec7824 */ /* 0x000fe400078e00ff */
[----:B-1----:R-:W-:-:S04]  /*0a30*/  IMAD.MOV R5, RZ, RZ, -R7 ;  /* 0x000000ffff057224 */ /* 0x002fc800078e0a07 */
[----:B------:R-:W-:-:S04]  /*0a40*/  IMAD R5, R5, R2, RZ ;  /* 0x0000000205057224 */ /* 0x000fc800078e02ff */
[----:B------:R-:W-:Y:S01]  /*0a50*/  IMAD.HI.U32 R5, R7, R5, R6 ;  /* 0x0000000507057227 */ /* 0x000fe200078e0006 */
[----:B------:R-:W-:-:S05]  /*0a60*/  SHF.R.S32.HI R7, RZ, 0x3, R8 ;  /* 0x00000003ff077819 */ /* 0x000fca0000011408 */
[----:B------:R-:W-:-:S04]  /*0a70*/  IMAD.HI.U32 R6, R5, R4, RZ ;  /* 0x0000000405067227 */ /* 0x000fc800078e00ff */
[----:B------:R-:W-:Y:S02]  /*0a80*/  IMAD.MOV R3, RZ, RZ, -R6 ;  /* 0x000000ffff037224 */ /* 0x000fe400078e0a06 */
[----:B------:R-:W-:Y:S02]  /*0a90*/  IMAD.SHL.U32 R5, R7, 0x40, RZ ;  /* 0x0000004007057824 */ /* 0x000fe400078e00ff */
[----:B------:R-:W-:-:S03]  /*0aa0*/  IMAD R3, R2, R3, R4 ;  /* 0x0000000302037224 */ /* 0x000fc600078e0204 */
[----:B------:R-:W-:Y:S02]  /*0ab0*/  LOP3.LUT R5, R5, 0xc0, RZ, 0xc0, !PT ;  /* 0x000000c005057812 */ /* 0x000fe400078ec0ff */
[----:B------:R-:W-:Y:S02]  /*0ac0*/  ISETP.GT.U32.AND P0, PT, R2, R3, PT ;  /* 0x000000030200720c */ /* 0x000fe40003f04070 */
[----:B------:R-:W-:Y:S02]  /*0ad0*/  LOP3.LUT R225, R5, 0x18, R236, 0xf8, !PT ;  /* 0x0000001805e17812 */ /* 0x000fe400078ef8ec */
[----:B------:R-:W-:Y:S02]  /*0ae0*/  SHF.R.U32.HI R4, RZ, 0x3, R5 ;  /* 0x00000003ff047819 */ /* 0x000fe40000011605 */
[----:B------:R-:W-:Y:S02]  /*0af0*/  LEA.HI R5, R15, R12, RZ, 0x1 ;  /* 0x0000000c0f057211 */ /* 0x000fe400078f08ff */
[----:B------:R-:W-:-:S02]  /*0b00*/  LOP3.LUT R225, R225, R4, RZ, 0x3c, !PT ;  /* 0x00000004e1e17212 */ /* 0x000fc400078e3cff */
[----:B------:R-:W-:-:S03]  /*0b10*/  LOP3.LUT R5, R5, 0x7fffffe, RZ, 0xc0, !PT ;  /* 0x07fffffe05057812 */ /* 0x000fc600078ec0ff */
[----:B------:R-:W-:Y:S02]  /*0b20*/  @!P0 IMAD.IADD R3, R3, 0x1, -R2 ;  /* 0x0000000103038824 */ /* 0x000fe400078e0a02 */
        /* <DEDUP_REMOVED lines=14> */
.L_x_480:
        /* <DEDUP_REMOVED lines=24> */
.L_x_481:
        /* <DEDUP_REMOVED lines=18> */
[----:B------:R-:W-:Y:S01]  /*0eb0*/  IADD3 R16, P0, R236, UR18, RZ ;  /* 0x00000012ec107c10 */ /* 0x000fe2000ff1e0ff */
[----:B------:R-:W-:Y:S01]  /*0ec0*/  IMAD.U32 R14, RZ, RZ, UR10 ;  /* 0x0000000aff0e7e24 */ /* 0x000fe2000f8e00ff */
[----:B------:R-:W-:Y:S01]  /*0ed0*/  @!P2 IADD3 R6, -R6, RZ, RZ ;  /* 0x000000ff0606a210 */ /* 0x000fe20007ffe1ff */
[----:B------:R-:W-:Y:S01]  /*0ee0*/  UIMAD UR18, UR19, -0x40, UR21 ;  /* 0xffffffc0131278a4 */ /* 0x000fe2000f8e0215 */
[----:B------:R-:W-:Y:S01]  /*0ef0*/  @!P3 LOP3.LUT R6, RZ, R0, RZ, 0x33, !PT ;  /* 0x00000000ff06b212 */ /* 0x000fe200078e33ff */
[----:B------:R-:W-:Y:S01]  /*0f00*/  VIADD R231, R236, 0x20 ;  /* 0x00000020ece77836 */ /* 0x000fe20000000000 */
[----:B------:R-:W-:Y:S01]  /*0f10*/  IADD3.X R5, R5, UR13, R2, P1, !PT ;  /* 0x0000000d05057c10 */ /* 0x000fe20008ffe402 */
[----:B------:R-:W-:Y:S01]  /*0f20*/  UIMAD UR13, UR25, UR10, URZ ;  /* 0x0000000a190d72a4 */ /* 0x000fe2000f8e023f */
[----:B------:R-:W-:-:S02]  /*0f30*/  SHF.R.S32.HI R3, RZ, 0x1f, R6 ;  /* 0x0000001fff037819 */ /* 0x000fc40000011406 */
[----:B------:R-:W-:Y:S01]  /*0f40*/  IADD3.X R17, R237, UR4, RZ, P0, !PT ;  /* 0x00000004ed117c10 */ /* 0x000fe200087fe4ff */
[----:B------:R-:W-:Y:S01]  /*0f50*/  UIMAD UR13, UR24, UR11, UR13 ;  /* 0x0000000b180d72a4 */ /* 0x000fe2000f8e020d */
[----:B------:R-:W-:Y:S01]  /*0f60*/  ISETP.GE.AND P0, PT, R12, UR14, PT ;  /* 0x0000000e0c007c0c */ /* 0x000fe2000bf06270 */
[----:B------:R-:W-:Y:S01]  /*0f70*/  UMOV UR4, 0x400 ;  /* 0x0000040000047882 */ /* 0x000fe20000000000 */
[----:B------:R-:W-:Y:S01]  /*0f80*/  ULDC.64 UR10, c[0x0][0x260] ;  /* 0x00009800000a7ab9 */ /* 0x000fe20000000a00 */
[----:B------:R-:W-:Y:S01]  /*0f90*/  IMAD.WIDE.U32 R14, R14, UR24, R16 ;  /* 0x000000180e0e7c25 */ /* 0x000fe2000f8e0010 */
[----:B------:R-:W-:-:S03]  /*0fa0*/  IADD3 R0, R12, 0x20, RZ ;  /* 0x000000200c007810 */ /* 0x000fc60007ffe0ff */
[----:B------:R-:W-:Y:S01]  /*0fb0*/  IMAD R235, R3, UR10, RZ ;  /* 0x0000000a03eb7c24 */ /* 0x000fe2000f8e02ff */
[----:B-1----:R-:W-:Y:S01]  /*0fc0*/  ULEA UR4, UR12, UR4, 0x18 ;  /* 0x000000040c047291 */ /* 0x002fe2000f8ec03f */
[----:B------:R-:W-:Y:S01]  /*0fd0*/  IMAD.WIDE.U32 R232, R6, UR10, R232 ;  /* 0x0000000a06e87c25 */ /* 0x000fe2000f8e00e8 */
[----:B------:R-:W-:Y:S02]  /*0fe0*/  IADD3 R17, R15, UR13, RZ ;  /* 0x0000000d0f117c10 */ /* 0x000fe4000fffe0ff */
[----:B------:R-:W-:Y:S01]  /*0ff0*/  ISETP.GE.AND P1, PT, R0, UR14, PT ;  /* 0x0000000e00007c0c */ /* 0x000fe2000bf26270 */
[C---:B------:R-:W-:Y:S01]  /*1000*/  IMAD R235, R6.reuse, UR11, R235 ;  /* 0x0000000b06eb7c24 */ /* 0x040fe2000f8e02eb */
[----:B------:R-:W-:Y:S01]  /*1010*/  ULDC.64 UR10, c[0x0][0x268] ;  /* 0x00009a00000a7ab9 */ /* 0x000fe20000000a00 */
[----:B------:R-:W-:Y:S01]  /*1020*/  LEA R225, R225, UR4, 0x1 ;  /* 0x00000004e1e17c11 */ /* 0x000fe2000f8e08ff */
[----:B------:R-:W-:-:S04]  /*1030*/  IMAD.WIDE.U32 R24, R6, UR10, R4 ;  /* 0x0000000a06187c25 */ /* 0x000fc8000f8e0004 */
[----:B------:R-:W-:Y:S01]  /*1040*/  IMAD R3, R3, UR10, RZ ;  /* 0x0000000a03037c24 */ /* 0x000fe2000f8e02ff */
[----:B------:R1:W-:Y:S03]  /*1050*/  STL.64 [R1], R24 ;  /* 0x0000001801007387 */ /* 0x0003e60000100a00 */
        /* <DEDUP_REMOVED lines=12> */
[----:B------:R-:W2:Y:S01]  /*1120*/  @!P6 LDC.64 R4, c[0x0][0x210] ;  /* 0x00008400ff04eb82 */ /* 0x000ea20000000a00 */
[----:B------:R3:W-:Y:S04]  /*1130*/  @P6 STS [R225], RZ ;  /* 0x000000ffe1006388 */ /* 0x0007e80000000800 */
        /* <DEDUP_REMOVED lines=25> */
.L_x_483:
[----:B------:R-:W-:Y:S05]  /*12d0*/  BSYNC B0 ;  /* 0x0000000000007941 */ /* 0x000fea0003800000 */
.L_x_482:
        /* <DEDUP_REMOVED lines=13> */
[----:B---3--:R-:W3:Y:S01]  /*13b0*/  @!P3 LDC.64 R4, c[0x0][0x210] ;  /* 0x00008400ff04bb82 */ /* 0x008ee20000000a00 */
[----:B------:R-:W-:Y:S01]  /*13c0*/  IMAD R10, R21, UR11, R10 ;  /* 0x0000000b150a7c24 */ /* 0x000fe2000f8e020a */
[----:B------:R4:W-:Y:S03]  /*13d0*/  @P3 STS.128 [R225+0x800], RZ ;  /* 0x000800ffe1003388 */ /* 0x0009e60000000c00 */
[----:B------:R-:W-:-:S03]  /*13e0*/  IMAD.IADD R10, R23, 0x1, R10 ;  /* 0x00000001170a7824 */ /* 0x000fc600078e020a */
        /* <DEDUP_REMOVED lines=23> */
.L_x_485:
[----:B------:R-:W-:Y:S05]  /*1560*/  BSYNC B0 ;  /* 0x0000000000007941 */ /* 0x000fea0003800000 */
.L_x_484:
        /* <DEDUP_REMOVED lines=13> */
[----:B---34-:R-:W3:Y:S01]  /*1640*/  @!P3 LDC.64 R4, c[0x0][0x210] ;  /* 0x00008400ff04bb82 */ /* 0x018ee20000000a00 */
        /* <DEDUP_REMOVED lines=26> */
.L_x_487:
[----:B------:R-:W-:Y:S05]  /*17f0*/  BSYNC B0 ;  /* 0x0000000000007941 */ /* 0x000fea0003800000 */
.L_x_486:
        /* <DEDUP_REMOVED lines=14> */
[----:B---34-:R-:W3:Y:S01]  /*18e0*/  @!P3 LDC.64 R4, c[0x0][0x210] ;  /* 0x00008400ff04bb82 */ /* 0x018ee20000000a00 */
[----:B------:R-:W-:Y:S01]  /*18f0*/  IMAD R15, R10, UR11, R15 ;  /* 0x0000000b0a0f7c24 */ /* 0x000fe2000f8e020f */
[----:B------:R4:W-:Y:S06]  /*1900*/  @P3 STS.128 [R225+0x1800], RZ ;  /* 0x001800ffe1003388 */ /* 0x0009ec0000000c00 */
[----:B--2---:R-:W2:Y:S01]  /*1910*/  @!P2 LDC.64 R2, c[0x0][0x210] ;  /* 0x00008400ff02ab82 */ /* 0x004ea20000000a00 */
[----:B---3--:R-:W-:Y:S01]  /*1920*/  @!P3 LEA R14, P4, R16, R4, 0x1 ;  /* 0x00000004100eb211 */ /* 0x008fe200078808ff */
[----:B------:R-:W-:-:S05]  /*1930*/  IMAD.IADD R4, R17, 0x1, R15 ;  /* 0x0000000111047824 */ /* 0x000fca00078e020f */
        /* <DEDUP_REMOVED lines=21> */
.L_x_489:
[----:B------:R-:W-:Y:S05]  /*1a90*/  BSYNC B0 ;  /* 0x0000000000007941 */ /* 0x000fea0003800000 */
.L_x_488:
        /* <DEDUP_REMOVED lines=9> */
[----:B----4-:R-:W-:-:S05]  /*1b30*/  IMAD.WIDE.U32 R14, R127, UR19, R234 ;  /* 0x000000137f0e7c25 */ /* 0x010fca000f8e00ea */
[----:B------:R-:W-:Y:S01]  /*1b40*/  IADD3 R10, R15, UR10, RZ ;  /* 0x0000000a0f0a7c10 */ /* 0x000fe2000fffe0ff */
[----:B------:R-:W-:Y:S06]  /*1b50*/  @P0 BRA `(.L_x_491) ;  /* 0x00000000007c0947 */ /* 0x000fec0003800000 */
[----:B------:R-:W-:Y:S02]  /*1b60*/  ULDC UR10, c[0x0][0x2d0] ;  /* 0x0000b400000a7ab9 */ /* 0x000fe40000000800 */
[----:B------:R-:W-:Y:S02]  /*1b70*/  ISETP.GE.AND P3, PT, R236, UR10, PT ;  /* 0x0000000aec007c0c */ /* 0x000fe4000bf66270 */
[----:B------:R-:W-:Y:S02]  /*1b80*/  ISETP.GE.AND P2, PT, R231, UR10, PT ;  /* 0x0000000ae7007c0c */ /* 0x000fe4000bf46270 */
[----:B------:R-:W-:-:S09]  /*1b90*/  ISETP.GE.AND P0, PT, R230, UR10, PT ;  /* 0x0000000ae6007c0c */ /* 0x000fd2000bf06270 */
[----:B---3--:R-:W3:Y:S01]  /*1ba0*/  @!P3 LDC.64 R4, c[0x0][0x218] ;  /* 0x00008600ff04bb82 */ /* 0x008ee20000000a00 */
[----:B------:R4:W-:Y:S04]  /*1bb0*/  @P3 STS [R225+0x6000], RZ ;  /* 0x006000ffe1003388 */ /* 0x0009e80000000800 */
[----:B------:R4:W-:Y:S03]  /*1bc0*/  @P3 STS [R225+0x6004], RZ ;  /* 0x006004ffe1003388 */ /* 0x0009e60000000800 */
[----:B--2---:R-:W2:Y:S01]  /*1bd0*/  @!P2 LDC.64 R2, c[0x0][0x218] ;  /* 0x00008600ff02ab82 */ /* 0x004ea20000000a00 */
[----:B------:R4:W-:Y:S01]  /*1be0*/  @P3 STS.64 [R225+0x6008], RZ ;  /* 0x006008ffe1003388 */ /* 0x0009e20000000a00 */
        /* <DEDUP_REMOVED lines=22> */
.L_x_491:
[----:B------:R-:W-:Y:S05]  /*1d50*/  BSYNC B0 ;  /* 0x0000000000007941 */ /* 0x000fea0003800000 */
.L_x_490:
        /* <DEDUP_REMOVED lines=10> */
[----:B---34-:R-:W3:Y:S01]  /*1e00*/  @!P3 LDC.64 R4, c[0x0][0x218] ;  /* 0x00008600ff04bb82 */ /* 0x018ee20000000a00 */
        /* <DEDUP_REMOVED lines=24> */
.L_x_493:
[----:B------:R-:W-:Y:S05]  /*1f90*/  BSYNC B0 ;  /* 0x0000000000007941 */ /* 0x000fea0003800000 */
.L_x_492:
[----:B------:R-:W-:Y:S01]  /*1fa0*/  ULDC.64 UR12, c[0x0][0x3c8] ;  /* 0x0000f200000c7ab9 */ /* 0x000fe20000000a00 */
[----:B------:R-:W0:Y:S01]  /*1fb0*/  LDGDEPBAR ;  /* 0x00000000000079af */ /* 0x000e220000000000 */
[----:B------:R-:W-:-:S04]  /*1fc0*/  UISETP.NE.U32.AND UP1, UPT, UR12, URZ, UPT ;  /* 0x0000003f0c00728c */ /* 0x000fc8000bf25070 */
[----:B------:R-:W-:-:S06]  /*1fd0*/  UISETP.NE.AND.EX UP1, UPT, UR13, URZ, UPT, UP1 ;  /* 0x0000003f0d00728c */ /* 0x000fcc000bf25310 */
[----:B------:R-:W-:-:S05]  /*1fe0*/  PLOP3.LUT P0, PT, PT, PT, UP1, 0x80, 0x0 ;  /* 0x000000000000781c */ /* 0x000fca0003f0f018 */
[----:B------:R-:W-:Y:S01]  /*1ff0*/  @UP1 USHF.R.S32.HI UR33, URZ, 0x1f, UR26 ;  /* 0x0000001f3f211899 */ /* 0x000fe2000801141a */
[----:B------:R-:W-:-:S03]  /*2000*/  @UP1 ULDC.64 UR10, c[0x0][0x3d0] ;  /* 0x0000f400000a1ab9 */ /* 0x000fc60000000a00 */
[----:B------:R-:W-:Y:S02]  /*2010*/  @UP1 UIMAD UR33, UR33, UR10, URZ ;  /* 0x0000000a212112a4 */ /* 0x000fe4000f8e023f */
[----:B------:R-:W-:Y:S02]  /*2020*/  @UP1 UIMAD.WIDE.U32 UR24, UR26, UR10, UR24 ;  /* 0x0000000a1a1812a5 */ /* 0x000fe4000f8e0018 */
[----:B------:R-:W-:Y:S01]  /*2030*/  @UP1 UIMAD UR11, UR26, UR11, UR33 ;  /* 0x0000000b1a0b12a4 */ /* 0x000fe2000f8e0221 */
[----:B---34-:R-:W-:Y:S01]  /*2040*/  LEA.HI R4, R11, R128, RZ, 0x4 ;  /* 0x000000800b047211 */ /* 0x018fe200078f20ff */
[----:B------:R-:W-:Y:S01]  /*2050*/  @UP1 ULEA UR12, UP0, UR24, UR12, 0x2 ;  /* 0x0000000c180c1291 */ /* 0x000fe2000f80103f */
[----:B------:R-:W-:Y:S01]  /*2060*/  SHF.R.S32.HI R126, RZ, 0x1f, R9 ;  /* 0x0000001fff7e7819 */ /* 0x000fe20000011409 */
[----:B------:R-:W-:Y:S01]  /*2070*/  @UP1 UIADD3 UR11, UR25, UR11, URZ ;  /* 0x0000000b190b1290 */ /* 0x000fe2000fffe03f */
[----:B--2---:R-:W-:Y:S01]  /*2080*/  LEA R3, R131, UR27, 0x4 ;  /* 0x0000001b83037c11 */ /* 0x004fe2000f8e20ff */
[----:B------:R-:W-:-:S04]  /*2090*/  DEPBAR.LE SB0, 0x0 ;  /* 0x000080000000791a */ /* 0x000fc80000000000 */
[----:B------:R-:W-:Y:S01]  /*20a0*/  @UP1 ULEA.HI.X UR13, UR24, UR13, UR11, 0x2, UP0 ;  /* 0x0000000d180d1291 */ /* 0x000fe200080f140b */
[----:B------:R-:W-:Y:S01]  /*20b0*/  IMAD.U32 R14, RZ, RZ, UR12 ;  /* 0x0000000cff0e7e24 */ /* 0x000fe2000f8e00ff */
[----:B------:R-:W-:-:S04]  /*20c0*/  @UP1 ULDC UR10, c[0x0][0x2e8] ;  /* 0x0000ba00000a1ab9 */ /* 0x000fc80000000800 */
[----:B------:R-:W-:-:S05]  /*20d0*/  IMAD.U32 R15, RZ, RZ, UR13 ;  /* 0x0000000dff0f7e24 */ /* 0x000fca000f8e00ff */
[----:B------:R-:W2:Y:S01]  /*20e0*/  @P0 LDG.E R2, desc[UR22][R14.64] ;  /* 0x000000160e020981 */ /* 0x000ea2000c1e1900 */
[----:B------:R-:W-:Y:S01]  /*20f0*/  SHF.R.S32.HI R5, RZ, 0x4, R4 ;  /* 0x00000004ff057819 */ /* 0x000fe20000011404 */
[----:B------:R-:W-:Y:S01]  /*2100*/  IMAD.IADD R17, R25, 0x1, R6 ;  /* 0x0000000119117824 */ /* 0x000fe200078e0206 */
[----:B------:R-:W-:Y:S01]  /*2110*/  LOP3.LUT R129, R4, 0xfffffff0, RZ, 0xc0, !PT ;  /* 0xfffffff004817812 */ /* 0x000fe200078ec0ff */
[----:B------:R-:W-:Y:S01]  /*2120*/  IMAD.MOV.U32 R16, RZ, RZ, R24 ;  /* 0x000000ffff107224 */ /* 0x000fe200078e0018 */
[----:B------:R-:W-:Y:S01]  /*2130*/  LEA.HI R126, R126, R9, RZ, 0x2 ;  /* 0x000000097e7e7211 */ /* 0x000fe200078f10ff */
[----:B------:R-:W-:Y:S01]  /*2140*/  USHF.L.U64.HI UR12, UR6, 0x6, UR7 ;  /* 0x00000006060c7899 */ /* 0x000fe20008010207 */
[----:B------:R-:W-:Y:S01]  /*2150*/  LEA.HI R4, R4, R5, RZ, 0x1 ;  /* 0x0000000504047211 */ /* 0x000fe200078f08ff */
[----:B------:R-:W-:Y:S01]  /*2160*/  IMAD.IADD R129, R128, 0x1, -R129 ;  /* 0x0000000180817824 */ /* 0x000fe200078e0a81 */
[----:B------:R-:W-:Y:S01]  /*2170*/  LOP3.LUT R9, R8, 0xfffffff8, RZ, 0xc0, !PT ;  /* 0xfffffff808097812 */ /* 0x000fe200078ec0ff */
[----:B------:R3:W-:Y:S01]  /*2180*/  STL.64 [R1+0x18], R16 ;  /* 0x0000181001007387 */ /* 0x0007e20000100a00 */
[----:B------:R-:W-:Y:S01]  /*2190*/  LOP3.LUT R8, R4, 0xfffffffe, RZ, 0xc0, !PT ;  /* 0xfffffffe04087812 */ /* 0x000fe200078ec0ff */
[----:B------:R-:W-:Y:S01]  /*21a0*/  USHF.L.U32 UR13, UR6, 0x6, URZ ;  /* 0x00000006060d7899 */ /* 0x000fe2000800063f */
[----:B------:R-:W-:Y:S01]  /*21b0*/  SHF.R.S32.HI R126, RZ, 0x2, R126 ;  /* 0x00000002ff7e7819 */ /* 0x000fe2000001147e */
[----:B------:R-:W-:Y:S01]  /*21c0*/  IMAD.IADD R4, R128, 0x1, -R9 ;  /* 0x0000000180047824 */ /* 0x000fe200078e0a09 */
[----:B------:R-:W-:Y:S01]  /*21d0*/  LEA.HI R10, R129, R129, RZ, 0x1 ;  /* 0x00000081810a7211 */ /* 0x000fe200078f08ff */
[----:B------:R-:W-:Y:S01]  /*21e0*/  IMAD.IADD R5, R5, 0x1, -R8 ;  /* 0x0000000105057824 */ /* 0x000fe200078e0a08 */
[----:B------:R-:W-:Y:S01]  /*21f0*/  IADD3 R126, R3, 0x1, R126 ;  /* 0x00000001037e7810 */ /* 0x000fe20007ffe07e */
[----:B------:R-:W2:Y:S01]  /*2200*/  @P0 MUFU.RCP R9, UR10 ;  /* 0x0000000a00090d08 */ /* 0x000ea20008001000 */
[--C-:B------:R-:W-:Y:S01]  /*2210*/  SHF.R.S32.HI R3, RZ, 0x1, R10.reuse ;  /* 0x00000001ff037819 */ /* 0x100fe2000001140a */
[----:B------:R-:W-:Y:S01]  /*2220*/  UIMAD UR11, UR12, UR19, URZ ;  /* 0x000000130c0b72a4 */ /* 0x000fe2000f8e023f */
[----:B------:R-:W-:Y:S01]  /*2230*/  SHF.R.S32.HI R8, RZ, 0x1f, R10 ;  /* 0x0000001fff087819 */ /* 0x000fe2000001140a */
[----:B------:R-:W-:Y:S01]  /*2240*/  BSSY B0, `(.L_x_494) ;  /* 0x0000053000007945 */ /* 0x000fe20003800000 */
[----:B------:R-:W-:Y:S01]  /*2250*/  LEA.HI R11, R4, R4, RZ, 0x1 ;  /* 0x00000004040b7211 */ /* 0x000fe200078f08ff */
[----:B------:R-:W-:Y:S01]  /*2260*/  UIMAD UR11, UR32, UR13, UR11 ;  /* 0x0000000d200b72a4 */ /* 0x000fe2000f8e020b */
[----:B------:R-:W-:-:S02]  /*2270*/  SHF.R.S32.HI R124, RZ, 0x1f, R129 ;  /* 0x0000001fff7c7819 */ /* 0x000fc40000011481 */
[----:B------:R-:W-:Y:S01]  /*2280*/  LOP3.LUT R10, R10, 0x7fffffe, RZ, 0xc0, !PT ;  /* 0x07fffffe0a0a7812 */ /* 0x000fe200078ec0ff */
[----:B------:R-:W-:Y:S01]  /*2290*/  BAR.SYNC.DEFER_BLOCKING 0x0 ;  /* 0x0000000000007b1d */ /* 0x000fe20000010000 */
[----:B------:R-:W-:Y:S02]  /*22a0*/  ISETP.GE.AND P5, PT, R0, UR18, PT ;  /* 0x0000001200007c0c */ /* 0x000fe4000bfa6270 */
[----:B------:R-:W-:Y:S02]  /*22b0*/  LEA.HI R8, R8, R3, RZ, 0x2 ;  /* 0x0000000308087211 */ /* 0x000fe400078f10ff */
[----:B------:R-:W-:Y:S02]  /*22c0*/  SHF.R.S32.HI R0, RZ, 0x1, R11 ;  /* 0x00000001ff007819 */ /* 0x000fe4000001140b */
[----:B------:R-:W-:Y:S01]  /*22d0*/  LEA.HI R124, R124, R129, RZ, 0x3 ;  /* 0x000000817c7c7211 */ /* 0x000fe200078f18ff */
[----:B------:R-:W-:Y:S01]  /*22e0*/  IMAD.IADD R129, R129, 0x1, -R10 ;  /* 0x0000000181817824 */ /* 0x000fe200078e0a0a */
[----:B------:R-:W-:Y:S01]  /*22f0*/  ISETP.GE.AND P1, PT, R12, UR18, PT ;  /* 0x000000120c007c0c */ /* 0x000fe2000bf26270 */
[----:B------:R-:W-:Y:S01]  /*2300*/  IMAD.SHL.U32 R10, R7, 0x8, RZ ;  /* 0x00000008070a7824 */ /* 0x000fe200078e00ff */
[----:B------:R-:W-:Y:S01]  /*2310*/  LOP3.LUT R8, R8, 0xfffffffc, RZ, 0xc0, !PT ;  /* 0xfffffffc08087812 */ /* 0x000fe200078ec0ff */
[----:B------:R-:W-:Y:S01]  /*2320*/  IMAD.SHL.U32 R7, R0, 0x40, RZ ;  /* 0x0000004000077824 */ /* 0x000fe200078e00ff */
[----:B------:R-:W-:Y:S01]  /*2330*/  LOP3.LUT R11, R11, 0x7fffffe, RZ, 0xc0, !PT ;  /* 0x07fffffe0b0b7812 */ /* 0x000fe200078ec0ff */
[----:B------:R-:W-:-:S02]  /*2340*/  IMAD.SHL.U32 R124, R124, 0x20, RZ ;  /* 0x000000207c7c7824 */ /* 0x000fc400078e00ff */
[----:B------:R-:W-:Y:S01]  /*2350*/  IMAD.IADD R3, R3, 0x1, -R8 ;  /* 0x0000000103037824 */ /* 0x000fe200078e0a08 */
[----:B------:R-:W-:Y:S01]  /*2360*/  LOP3.LUT R7, R7, 0xc0, RZ, 0xc0, !PT ;  /* 0x000000c007077812 */ /* 0x000fe200078ec0ff */
[----:B------:R-:W-:Y:S01]  /*2370*/  IMAD.IADD R4, R4, 0x1, -R11 ;  /* 0x0000000104047824 */ /* 0x000fe200078e0a0b */
[----:B------:R-:W-:Y:S01]  /*2380*/  LOP3.LUT R124, R124, 0xffffff00, RZ, 0xc0, !PT ;  /* 0xffffff007c7c7812 */ /* 0x000fe200078ec0ff */
[----:B------:R-:W-:Y:S01]  /*2390*/  IMAD.SHL.U32 R12, R3, 0x40, RZ ;  /* 0x00000040030c7824 */ /* 0x000fe200078e00ff */
[----:B------:R-:W-:Y:S01]  /*23a0*/  LOP3.LUT R10, R7, 0x8, R10, 0xf8, !PT ;  /* 0x00000008070a7812 */ /* 0x000fe200078ef80a */
[C---:B------:R-:W-:Y:S01]  /*23b0*/  IMAD R223, R5.reuse, 0x8, R4 ;  /* 0x0000000805df7824 */ /* 0x040fe200078e0204 */
[----:B------:R-:W-:Y:S01]  /*23c0*/  SHF.R.U32.HI R7, RZ, 0x3, R7 ;  /* 0x00000003ff077819 */ /* 0x000fe20000011607 */
[----:B------:R-:W-:Y:S01]  /*23d0*/  IMAD.SHL.U32 R5, R5, 0x8, RZ ;  /* 0x0000000805057824 */ /* 0x000fe200078e00ff */
[----:B------:R3:W-:Y:S01]  /*23e0*/  @P1 STS [R225+0x9000], RZ ;  /* 0x009000ffe1001388 */ /* 0x0007e20000000800 */
[----:B------:R-:W-:Y:S01]  /*23f0*/  LOP3.LUT R12, R12, 0xc0, RZ, 0xc0, !PT ;  /* 0x000000c00c0c7812 */ /* 0x000fe200078ec0ff */
[----:B------:R-:W-:Y:S01]  /*2400*/  IMAD R8, R131, 0x200, R124 ;  /* 0x0000020083087824 */ /* 0x000fe200078e027c */
[----:B------:R-:W-:Y:S01]  /*2410*/  LOP3.LUT R10, R10, R7, RZ, 0x3c, !PT ;  /* 0x000000070a0a7212 */ /* 0x000fe200078e3cff */
[----:B------:R3:W-:Y:S01]  /*2420*/  @P1 STS [R225+0x9004], RZ ;  /* 0x009004ffe1001388 */ /* 0x0007e20000000800 */
[----:B------:R-:W-:Y:S01]  /*2430*/  IMAD.U32 R7, RZ, RZ, UR21 ;  /* 0x00000015ff077e24 */ /* 0x000fe2000f8e00ff */
[----:B------:R-:W-:-:S02]  /*2440*/  LOP3.LUT R5, R12, 0x8, R5, 0xf8, !PT ;  /* 0x000000080c057812 */ /* 0x000fc400078ef805 */
[----:B------:R3:W-:Y:S01]  /*2450*/  @P1 STS.64 [R225+0x9008], RZ ;  /* 0x009008ffe1001388 */ /* 0x0007e20000000a00 */
[----:B------:R-:W-:Y:S01]  /*2460*/  SHF.R.U32.HI R12, RZ, 0x3, R12 ;  /* 0x00000003ff0c7819 */ /* 0x000fe2000001160c */
[----:B------:R-:W-:Y:S01]  /*2470*/  IMAD.U32 R223, R223, 0x20, R10 ;  /* 0x00000020dfdf7824 */ /* 0x000fe200078e000a */
[----:B------:R-:W-:Y:S01]  /*2480*/  IADD3 R126, R7, -UR17, R126 ;  /* 0x80000011077e7c10 */ /* 0x000fe2000fffe07e */
[----:B------:R3:W-:Y:S01]  /*2490*/  @P1 STS.128 [R225+0xa000], RZ ;  /* 0x00a000ffe1001388 */ /* 0x0007e20000000c00 */
[----:B------:R-:W-:-:S03]  /*24a0*/  IMAD.U32 R10, RZ, RZ, UR19 ;  /* 0x00000013ff0a7e24 */ /* 0x000fc6000f8e00ff */
[----:B------:R3:W-:Y:S01]  /*24b0*/  @P1 STS.128 [R225+0xb000], RZ ;  /* 0x00b000ffe1001388 */ /* 0x0007e20000000c00 */
[----:B------:R-:W-:-:S04]  /*24c0*/  IMAD.WIDE.U32 R10, R10, UR13, R16 ;  /* 0x0000000d0a0a7c25 */ /* 0x000fc8000f8e0010 */
[----:B------:R-:W-:Y:S01]  /*24d0*/  VIADD R126, R126, UR5 ;  /* 0x000000057e7e7c36 */ /* 0x000fe20008000000 */
[----:B------:R-:W-:Y:S01]  /*24e0*/  UMOV UR5, URZ ;  /* 0x0000003f00057c82 */ /* 0x000fe20008000000 */
[----:B--2---:R-:W-:Y:S01]  /*24f0*/  @P0 FMUL.FTZ R4, R2, R9 ;  /* 0x0000000902040220 */ /* 0x004fe20000410000 */
[----:B------:R-:W-:Y:S01]  /*2500*/  LOP3.LUT R2, R5, R12, RZ, 0x3c, !PT ;  /* 0x0000000c05027212 */ /* 0x000fe200078e3cff */
[----:B------:R-:W-:Y:S02]  /*2510*/  IMAD R5, R129, 0x20, R8 ;  /* 0x0000002081057824 */ /* 0x000fe400078e0208 */
[----:B------:R-:W-:Y:S01]  /*2520*/  VIADD R8, R11, UR11 ;  /* 0x0000000b0b087c36 */ /* 0x000fe20008000000 */
[----:B------:R-:W-:Y:S01]  /*2530*/  @P0 R2UR UR10, R4 ;  /* 0x00000000040a02ca */ /* 0x000fe200000e0000 */
[----:B------:R-:W-:-:S05]  /*2540*/  IMAD.IADD R224, R2, 0x1, R5 ;  /* 0x0000000102e07824 */ /* 0x000fca00078e0205 */
[----:B------:R-:W-:-:S07]  /*2550*/  LEA R224, R224, UR4, 0x1 ;  /* 0x00000004e0e07c11 */ /* 0x000fce000f8e08ff */
[----:B------:R-:W-:Y:S01]  /*2560*/  @UP1 UMOV UR5, UR10 ;  /* 0x0000000a00051c82 */ /* 0x000fe20008000000 */
[----:B---3--:R-:W-:Y:S05]  /*2570*/  @P1 BRA `(.L_x_495) ;  /* 0x00000000007c1947 */ /* 0x008fea0003800000 */
        /* <DEDUP_REMOVED lines=31> */
.L_x_495:
[----:B------:R-:W-:Y:S05]  /*2770*/  BSYNC B0 ;  /* 0x0000000000007941 */ /* 0x000fea0003800000 */
.L_x_494:
        /* <DEDUP_REMOVED lines=39> */
.L_x_497:
[----:B------:R-:W-:Y:S05]  /*29f0*/  BSYNC B0 ;  /* 0x0000000000007941 */ /* 0x000fea0003800000 */
.L_x_496:
[----:B------:R-:W-:Y:S01]  /*2a00*/  LDSM.16.M88.4 R108, [R224] ;  /* 0x00000000e06c783b */ /* 0x000fe20000000200 */
[----:B------:R-:W-:Y:S01]  /*2a10*/  LOP3.LUT P1, RZ, R3, 0x2, RZ, 0xc0, !PT ;  /* 0x0000000203ff7812 */ /* 0x000fe2000782c0ff */
[----:B------:R-:W-:Y:S01]  /*2a20*/  IMAD.MOV.U32 R3, RZ, RZ, 0x10 ;  /* 0x00000010ff037424 */ /* 0x000fe200078e00ff */
[----:B------:R-:W-:Y:S01]  /*2a30*/  LOP3.LUT P0, RZ, R0, 0x2, RZ, 0xc0, !PT ;  /* 0x0000000200ff7812 */ /* 0x000fe2000780c0ff */
[----:B------:R-:W5:Y:S01]  /*2a40*/  LDSM.16.M88.4 R68, [R223+0x6000] ;  /* 0x00600000df44783b */ /* 0x000f620000000200 */
[----:B------:R-:W-:Y:S01]  /*2a50*/  IMAD.SHL.U32 R238, R128, 0x2, RZ ;  /* 0x0000000280ee7824 */ /* 0x000fe200078e00ff */
[----:B------:R-:W-:Y:S01]  /*2a60*/  VIMNMX R229, R126, UR21, PT ;  /* 0x000000157ee57c48 */ /* 0x000fe2000bfe0100 */
[----:B------:R-:W4:Y:S01]  /*2a70*/  LDC.U8 R239, c[0x0][0x388] ;  /* 0x0000e200ffef7b82 */ /* 0x000f220000000000 */
[----:B------:R-:W5:Y:S01]  /*2a80*/  LDSM.16.M88.4 R28, [R224+0x1000] ;  /* 0x00100000e01c783b */ /* 0x000f620000000200 */
[C---:B------:R-:W-:Y:S01]  /*2a90*/  SEL R0, R3.reuse, 0xfffffff0, !P0 ;  /* 0xfffffff003007807 */ /* 0x040fe20004000000 */
[----:B------:R-:W-:Y:S01]  /*2aa0*/  UISETP.GE.AND UP0, UPT, UR20, 0x2, UPT ;  /* 0x000000021400788c */ /* 0x000fe2000bf06270 */
[----:B------:R-:W-:Y:S01]  /*2ab0*/  SEL R3, R3, 0xfffffff0, !P1 ;  /* 0xfffffff003037807 */ /* 0x000fe20004800000 */
[----:B------:R-:W4:Y:S01]  /*2ac0*/  LDSM.16.M88.4 R52, [R223+0x6400] ;  /* 0x00640000df34783b */ /* 0x000f220000000200 */
[----:B------:R-:W-:Y:S01]  /*2ad0*/  LOP3.LUT R238, R238, 0x6, RZ, 0xc0, !PT ;  /* 0x00000006eeee7812 */ /* 0x000fe200078ec0ff */
[----:B------:R-:W-:-:S02]  /*2ae0*/  IMAD R220, R0, 0x2, R223 ;  /* 0x0000000200dc7824 */ /* 0x000fc400078e02df */
[----:B------:R-:W4:Y:S01]  /*2af0*/  LDSM.16.M88.4 R36, [R223+0x6800] ;  /* 0x00680000df24783b */ /* 0x000f220000000200 */
[----:B------:R-:W-:Y:S02]  /*2b00*/  IMAD R222, R3, 0x2, R224 ;  /* 0x0000000203de7824 */ /* 0x000fe400078e02e0 */
[----:B------:R-:W-:Y:S01]  /*2b10*/  IMAD.U32 R242, RZ, RZ, UR16 ;  /* 0x00000010fff27e24 */ /* 0x000fe2000f8e00ff */
[----:B------:R-:W4:Y:S01]  /*2b20*/  LDSM.16.M88.4 R20, [R223+0x6c00] ;  /* 0x006c0000df14783b */ /* 0x000f220000000200 */
[----:B------:R-:W-:Y:S02]  /*2b30*/  IMAD R129, R129, 0x20, R124 ;  /* 0x0000002081817824 */ /* 0x000fe400078e027c */
[----:B------:R-:W-:Y:S01]  /*2b40*/  IMAD R242, R242, 0x8, R131 ;  /* 0x00000008f2f27824 */ /* 0x000fe200078e0283 */
[----:B------:R-:W-:Y:S01]  /*2b50*/  LDSM.16.M88.4 R12, [R220+0x6000] ;  /* 0x00600000dc0c783b */ /* 0x000fe20000000200 */
[----:B------:R-:W-:Y:S02]  /*2b60*/  VIADD R207, R240, 0xb54cda56 ;  /* 0xb54cda56f0cf7836 */ /* 0x000fe40000000000 */
[----:B------:R-:W-:Y:S01]  /*2b70*/  VIADD R173, R241, 0x646e171e ;  /* 0x646e171ef1ad7836 */ /* 0x000fe20000000000 */
[----:B-123--:R-:W1:Y:S04]  /*2b80*/  LDSM.16.M88.4 R4, [R222] ;  /* 0x00000000de04783b */ /* 0x00ee680000000200 */
[----:B------:R-:W-:Y:S04]  /*2b90*/  LDSM.16.M88.4 R16, [R222+0x1000] ;  /* 0x00100000de10783b */ /* 0x000fe80000000200 */
[----:B------:R-:W2:Y:S04]  /*2ba0*/  LDSM.16.M88.4 R104, [R220+0x6400] ;  /* 0x00640000dc68783b */ /* 0x000ea80000000200 */
[----:B------:R-:W3:Y:S04]  /*2bb0*/  LDSM.16.M88.4 R100, [R220+0x6800] ;  /* 0x00680000dc64783b */ /* 0x000ee80000000200 */
[----:B------:R-:W3:Y:S01]  /*2bc0*/  LDSM.16.M88.4 R8, [R220+0x6c00] ;  /* 0x006c0000dc08783b */ /* 0x000ee20000000200 */
[-C--:B-----5:R-:W-:Y:S03]  /*2bd0*/  HMMA.16816.F32.BF16 R80, R108, R68.reuse, RZ ;  /* 0x000000446c50723c */ /* 0x0a0fe600000418ff */
[----:B------:R-:W-:Y:S03]  /*2be0*/  LDSM.16.M88.4 R92, [R223+0x7000] ;  /* 0x00700000df5c783b */ /* 0x000fe60000000200 */
[C---:B------:R-:W-:Y:S01]  /*2bf0*/  HMMA.16816.F32.BF16 R76, R28.reuse, R68, RZ ;  /* 0x000000441c4c723c */ /* 0x040fe200000418ff */
[----:B------:R-:W-:Y:S04]  /*2c00*/  LDSM.16.M88.4 R96, [R224+0x3000] ;  /* 0x00300000e060783b */ /* 0x000fe80000000200 */
[----:B------:R-:W-:Y:S01]  /*2c10*/  LDSM.16.M88.4 R88, [R223+0x7400] ;  /* 0x00740000df58783b */ /* 0x000fe20000000200 */
[C---:B------:R-:W-:Y:S03]  /*2c20*/  HMMA.16816.F32.BF16 R72, R28.reuse, R70, RZ ;  /* 0x000000461c48723c */ /* 0x040fe600000418ff */
[----:B------:R-:W-:Y:S03]  /*2c30*/  LDSM.16.M88.4 R84, [R223+0x7800] ;  /* 0x00780000df54783b */ /* 0x000fe60000000200 */
[C---:B----4-:R-:W-:Y:S01]  /*2c40*/  HMMA.16816.F32.BF16 R60, R28.reuse, R52, RZ ;  /* 0x000000341c3c723c */ /* 0x050fe200000418ff */
        /* <DEDUP_REMOVED lines=16> */
[----:B------:R-:W4:Y:S05]  /*2d50*/  LDSM.16.M88.4 R20, [R224+0x2000] ;  /* 0x00200000e014783b */ /* 0x000f2a0000000200 */
[----:B-1----:R-:W-:Y:S06]  /*2d60*/  HMMA.16816.F32.BF16 R80, R4, R12, R80 ;  /* 0x0000000c0450723c */ /* 0x002fec0000041850 */
[-C--:B--2---:R-:W-:Y:S06]  /*2d70*/  HMMA.16816.F32.BF16 R60, R16, R104.reuse, R60 ;  /* 0x00000068103c723c */ /* 0x084fec000004183c */
[----:B------:R-:W-:Y:S06]  /*2d80*/  HMMA.16816.F32.BF16 R64, R4, R104, R64 ;  /* 0x000000680440723c */ /* 0x000fec0000041840 */
[C---:B------:R-:W-:Y:S06]  /*2d90*/  HMMA.16816.F32.BF16 R76, R16.reuse, R12, R76 ;  /* 0x0000000c104c723c */ /* 0x040fec000004184c */
[C---:B---3--:R-:W-:Y:S06]  /*2da0*/  HMMA.16816.F32.BF16 R44, R16.reuse, R100, R44 ;  /* 0x00000064102c723c */ /* 0x048fec000004182c */
        /* <DEDUP_REMOVED lines=10> */
[----:B------:R-:W-:Y:S05]  /*2e50*/  LDSM.16.M88.4 R100, [R224+0x5000] ;  /* 0x00500000e064783b */ /* 0x000fea0000000200 */
[C---:B------:R-:W-:Y:S06]  /*2e60*/  HMMA.16816.F32.BF16 R112, R4.reuse, R8, R112 ;  /* 0x000000080470723c */ /* 0x040fec0000041870 */
[C---:B------:R-:W-:Y:S01]  /*2e70*/  HMMA.16816.F32.BF16 R52, R4.reuse, R106, R52 ;  /* 0x0000006a0434723c */ /* 0x040fe20000041834 */
[----:B------:R-:W-:Y:S05]  /*2e80*/  LDSM.16.M88.4 R104, [R224+0x4000] ;  /* 0x00400000e068783b */ /* 0x000fea0000000200 */
[----:B------:R-:W-:Y:S01]  /*2e90*/  HMMA.16816.F32.BF16 R108, R4, R10, R108 ;  /* 0x0000000a046c723c */ /* 0x000fe2000004186c */
[----:B------:R-:W2:Y:S04]  /*2ea0*/  LDSM.16.M88.4 R4, [R220+0x7400] ;  /* 0x00740000dc04783b */ /* 0x000ea80000000200 */
[----:B------:R-:W3:Y:S01]  /*2eb0*/  LDSM.16.M88.4 R8, [R220+0x7800] ;  /* 0x00780000dc08783b */ /* 0x000ee20000000200 */
[----:B----4-:R-:W-:Y:S06]  /*2ec0*/  HMMA.16816.F32.BF16 R80, R20, R92, R80 ;  /* 0x0000005c1450723c */ /* 0x010fec0000041850 */
[-C--:B------:R-:W-:Y:S06]  /*2ed0*/  HMMA.16816.F32.BF16 R60, R96, R88.reuse, R60 ;  /* 0x00000058603c723c */ /* 0x080fec000004183c */
[----:B------:R-:W-:Y:S06]  /*2ee0*/  HMMA.16816.F32.BF16 R64, R20, R88, R64 ;  /* 0x000000581440723c */ /* 0x000fec0000041840 */
[C---:B------:R-:W-:Y:S06]  /*2ef0*/  HMMA.16816.F32.BF16 R76, R96.reuse, R92, R76 ;  /* 0x0000005c604c723c */ /* 0x040fec000004184c */
[C---:B------:R-:W-:Y:S06]  /*2f00*/  HMMA.16816.F32.BF16 R44, R96.reuse, R84, R44 ;  /* 0x00000054602c723c */ /* 0x040fec000004182c */
[C---:B------:R-:W-:Y:S06]  /*2f10*/  HMMA.16816.F32.BF16 R32, R96.reuse, R24, R32 ;  /* 0x000000186020723c */ /* 0x040fec0000041820 */
[C---:B------:R-:W-:Y:S06]  /*2f20*/  HMMA.16816.F32.BF16 R72, R96.reuse, R94, R72 ;  /* 0x0000005e6048723c */ /* 0x040fec0000041848 */
[C---:B------:R-:W-:Y:S06]  /*2f30*/  HMMA.16816.F32.BF16 R56, R96.reuse, R90, R56 ;  /* 0x0000005a6038723c */ /* 0x040fec0000041838 */
[C---:B------:R-:W-:Y:S06]  /*2f40*/  HMMA.16816.F32.BF16 R40, R96.reuse, R86, R40 ;  /* 0x000000566028723c */ /* 0x040fec0000041828 */
[----:B------:R-:W-:Y:S01]  /*2f50*/  HMMA.16816.F32.BF16 R28, R96, R26, R28 ;  /* 0x0000001a601c723c */ /* 0x000fe2000004181c */
[----:B------:R-:W4:Y:S05]  /*2f60*/  LDSM.16.M88.4 R96, [R223+0x8000] ;  /* 0x00800000df60783b */ /* 0x000f2a0000000200 */
[C---:B------:R-:W-:Y:S06]  /*2f70*/  HMMA.16816.F32.BF16 R48, R20.reuse, R84, R48 ;  /* 0x000000541430723c */ /* 0x040fec0000041830 */
[C---:B------:R-:W-:Y:S01]  /*2f80*/  HMMA.16816.F32.BF16 R36, R20.reuse, R86, R36 ;  /* 0x000000561424723c */ /* 0x040fe20000041824 */
[----:B------:R-:W-:Y:S05]  /*2f90*/  LDSM.16.M88.4 R84, [R223+0x8c00] ;  /* 0x008c0000df54783b */ /* 0x000fea0000000200 */
[C---:B------:R-:W-:Y:S01]  /*2fa0*/  HMMA.16816.F32.BF16 R68, R20.reuse, R94, R68 ;  /* 0x0000005e1444723c */ /* 0x040fe20000041844 */
[----:B------:R-:W5:Y:S05]  /*2fb0*/  LDSM.16.M88.4 R92, [R223+0x8400] ;  /* 0x00840000df5c783b */ /* 0x000f6a0000000200 */
[C---:B------:R-:W-:Y:S06]  /*2fc0*/  HMMA.16816.F32.BF16 R112, R20.reuse, R24, R112 ;  /* 0x000000181470723c */ /* 0x040fec0000041870 */
[----:B------:R-:W-:Y:S01]  /*2fd0*/  HMMA.16816.F32.BF16 R52, R20, R90, R52 ;  /* 0x0000005a1434723c */ /* 0x000fe20000041834 */
[----:B------:R-:W5:Y:S05]  /*2fe0*/  LDSM.16.M88.4 R88, [R223+0x8800] ;  /* 0x00880000df58783b */ /* 0x000f6a0000000200 */
[----:B-1----:R-:W-:Y:S06]  /*2ff0*/  HMMA.16816.F32.BF16 R80, R120, R12, R80 ;  /* 0x0000000c7850723c */ /* 0x002fec0000041850 */
[-C--:B--2---:R-:W-:Y:S06]  /*3000*/  HMMA.16816.F32.BF16 R60, R16, R4.reuse, R60 ;  /* 0x00000004103c723c */ /* 0x084fec000004183c */
[----:B------:R-:W-:Y:S06]  /*3010*/  HMMA.16816.F32.BF16 R64, R120, R4, R64 ;  /* 0x000000047840723c */ /* 0x000fec0000041840 */
[----:B------:R-:W-:Y:S01]  /*3020*/  HMMA.16816.F32.BF16 R108, R20, R26, R108 ;  /* 0x0000001a146c723c */ /* 0x000fe2000004186c */
[----:B------:R-:W-:Y:S04]  /*3030*/  LDSM.16.M88.4 R20, [R220+0x8000] ;  /* 0x00800000dc14783b */ /* 0x000fe80000000200 */
[----:B------:R-:W-:Y:S01]  /*3040*/  LDSM.16.M88.4 R24, [R222+0x5000] ;  /* 0x00500000de18783b */ /* 0x000fe20000000200 */
[C---:B---3--:R-:W-:Y:S06]  /*3050*/  HMMA.16816.F32.BF16 R44, R16.reuse, R8, R44 ;  /* 0x00000008102c723c */ /* 0x048fec000004182c */
[----:B------:R-:W-:Y:S06]  /*3060*/  HMMA.16816.F32.BF16 R40, R16, R10, R40 ;  /* 0x0000000a1028723c */ /* 0x000fec0000041828 */
[C---:B------:R-:W-:Y:S06]  /*3070*/  HMMA.16816.F32.BF16 R48, R120.reuse, R8, R48 ;  /* 0x000000087830723c */ /* 0x040fec0000041830 */
[----:B------:R-:W-:Y:S01]  /*3080*/  HMMA.16816.F32.BF16 R36, R120, R10, R36 ;  /* 0x0000000a7824723c */ /* 0x000fe20000041824 */
[----:B------:R-:W1:Y:S05]  /*3090*/  LDSM.16.M88.4 R8, [R222+0x4000] ;  /* 0x00400000de08783b */ /* 0x000e6a0000000200 */
[C---:B------:R-:W-:Y:S06]  /*30a0*/  HMMA.16816.F32.BF16 R76, R16.reuse, R12, R76 ;  /* 0x0000000c104c723c */ /* 0x040fec000004184c */
[C---:B------:R-:W-:Y:S06]  /*30b0*/  HMMA.16816.F32.BF16 R72, R16.reuse, R14, R72 ;  /* 0x0000000e1048723c */ /* 0x040fec0000041848 */
[C---:B------:R-:W-:Y:S06]  /*30c0*/  HMMA.16816.F32.BF16 R56, R16.reuse, R6, R56 ;  /* 0x000000061038723c */ /* 0x040fec0000041838 */
[C---:B------:R-:W-:Y:S06]  /*30d0*/  HMMA.16816.F32.BF16 R32, R16.reuse, R116, R32 ;  /* 0x000000741020723c */ /* 0x040fec0000041820 */
[----:B------:R-:W-:Y:S01]  /*30e0*/  HMMA.16816.F32.BF16 R28, R16, R118, R28 ;  /* 0x00000076101c723c */ /* 0x000fe2000004181c */
[----:B------:R-:W2:Y:S05]  /*30f0*/  LDSM.16.M88.4 R16, [R220+0x8400] ;  /* 0x00840000dc10783b */ /* 0x000eaa0000000200 */
[C---:B------:R-:W-:Y:S01]  /*3100*/  HMMA.16816.F32.BF16 R68, R120.reuse, R14, R68 ;  /* 0x0000000e7844723c */ /* 0x040fe20000041844 */
[----:B------:R-:W3:Y:S05]  /*3110*/  LDSM.16.M88.4 R12, [R220+0x8800] ;  /* 0x00880000dc0c783b */ /* 0x000eea0000000200 */
[----:B------:R-:W-:Y:S06]  /*3120*/  HMMA.16816.F32.BF16 R112, R120, R116, R112 ;  /* 0x000000747870723c */ /* 0x000fec0000041870 */
[----:B----4-:R-:W-:Y:S06]  /*3130*/  HMMA.16816.F32.BF16 R80, R104, R96, R80 ;  /* 0x000000606850723c */ /* 0x010fec0000041850 */
[----:B------:R-:W-:Y:S01]  /*3140*/  HMMA.16816.F32.BF16 R52, R120, R6, R52 ;  /* 0x000000067834723c */ /* 0x000fe20000041834 */
[----:B------:R-:W4:Y:S01]  /*3150*/  LDSM.16.M88.4 R4, [R220+0x8c00] ;  /* 0x008c0000dc04783b */ /* 0x000f220000000200 */
[----:B------:R-:W-:-:S04]  /*3160*/  DEPBAR.LE SB0, 0x0 ;  /* 0x000080000000791a */ /* 0x000fc80000000000 */
[-C--:B-----5:R-:W-:Y:S06]  /*3170*/  HMMA.16816.F32.BF16 R60, R100, R92.reuse, R60 ;  /* 0x0000005c643c723c */ /* 0x0a0fec000004183c */
[----:B------:R-:W-:Y:S06]  /*3180*/  HMMA.16816.F32.BF16 R64, R104, R92, R64 ;  /* 0x0000005c6840723c */ /* 0x000fec0000041840 */
[----:B------:R-:W-:Y:S06]  /*3190*/  HMMA.16816.F32.BF16 R108, R120, R118, R108 ;  /* 0x00000076786c723c */ /* 0x000fec000004186c */
[----:B------:R-:W-:Y:S06]  /*31a0*/  HMMA.16816.F32.BF16 R76, R100, R96, R76 ;  /* 0x00000060644c723c */ /* 0x000fec000004184c */
[----:B------:R-:W-:Y:S06]  /*31b0*/  HMMA.16816.F32.BF16 R68, R104, R98, R68 ;  /* 0x000000626844723c */ /* 0x000fec0000041844 */
[-C--:B------:R-:W-:Y:S06]  /*31c0*/  HMMA.16816.F32.BF16 R44, R100, R88.reuse, R44 ;  /* 0x00000058642c723c */ /* 0x080fec000004182c */
[----:B------:R-:W-:Y:S06]  /*31d0*/  HMMA.16816.F32.BF16 R48, R104, R88, R48 ;  /* 0x000000586830723c */ /* 0x000fec0000041830 */
[-C--:B------:R-:W-:Y:S06]  /*31e0*/  HMMA.16816.F32.BF16 R32, R100, R84.reuse, R32 ;  /* 0x000000546420723c */ /* 0x080fec0000041820 */
[----:B------:R-:W-:Y:S06]  /*31f0*/  HMMA.16816.F32.BF16 R112, R104, R84, R112 ;  /* 0x000000546870723c */ /* 0x000fec0000041870 */
[----:B------:R-:W-:Y:S06]  /*3200*/  HMMA.16816.F32.BF16 R72, R100, R98, R72 ;  /* 0x000000626448723c */ /* 0x000fec0000041848 */
[----:B-1----:R-:W-:Y:S06]  /*3210*/  HMMA.16816.F32.BF16 R80, R8, R20, R80 ;  /* 0x000000140850723c */ /* 0x002fec0000041850 */
[-C--:B--2---:R-:W-:Y:S06]  /*3220*/  HMMA.16816.F32.BF16 R60, R24, R16.reuse, R60 ;  /* 0x00000010183c723c */ /* 0x084fec000004183c */
[----:B------:R-:W-:Y:S06]  /*3230*/  HMMA.16816.F32.BF16 R64, R8, R16, R64 ;  /* 0x000000100840723c */ /* 0x000fec0000041840 */
[----:B------:R-:W-:Y:S01]  /*3240*/  HMMA.16816.F32.BF16 R56, R100, R94, R56 ;  /* 0x0000005e6438723c */ /* 0x000fe20000041838 */
[----:B------:R-:W-:-:S04]  /*3250*/  IMAD.U32 R17, RZ, RZ, UR19 ;  /* 0x00000013ff117e24 */ /* 0x000fc8000f8e00ff */
[----:B------:R-:W-:Y:S01]  /*3260*/  IMAD R0, R17, 0x40, R238 ;  /* 0x0000004011007824 */ /* 0x000fe200078e02ee */
[C---:B------:R-:W-:Y:S06]  /*3270*/  HMMA.16816.F32.BF16 R40, R100.reuse, R90, R40 ;  /* 0x0000005a6428723c */ /* 0x040fec0000041828 */
[-C--:B------:R-:W-:Y:S06]  /*3280*/  HMMA.16816.F32.BF16 R28, R100, R86.reuse, R28 ;  /* 0x00000056641c723c */ /* 0x080fec000004181c */
[----:B------:R-:W-:Y:S06]  /*3290*/  HMMA.16816.F32.BF16 R108, R104, R86, R108 ;  /* 0x00000056686c723c */ /* 0x000fec000004186c */
[----:B------:R-:W-:Y:S06]  /*32a0*/  HMMA.16816.F32.BF16 R76, R24, R20, R76 ;  /* 0x00000014184c723c */ /* 0x000fec000004184c */
[----:B------:R-:W-:Y:S06]  /*32b0*/  HMMA.16816.F32.BF16 R68, R8, R22, R68 ;  /* 0x000000160844723c */ /* 0x000fec0000041844 */
[-C--:B---3--:R-:W-:Y:S06]  /*32c0*/  HMMA.16816.F32.BF16 R44, R24, R12.reuse, R44 ;  /* 0x0000000c182c723c */ /* 0x088fec000004182c */
[----:B------:R-:W-:Y:S06]  /*32d0*/  HMMA.16816.F32.BF16 R48, R8, R12, R48 ;  /* 0x0000000c0830723c */ /* 0x000fec0000041830 */
[----:B----4-:R-:W-:Y:S01]  /*32e0*/  HMMA.16816.F32.BF16 R32, R24, R4, R32 ;  /* 0x000000041820723c */ /* 0x010fe20000041820 */
[----:B------:R-:W-:-:S02]  /*32f0*/  VIADD R12, R0, 0x1 ;  /* 0x00000001000c7836 */ /* 0x000fc40000000000 */
[----:B------:R-:W-:Y:S01]  /*3300*/  IMAD.U32 R13, RZ, RZ, UR21 ;  /* 0x00000015ff0d7e24 */ /* 0x000fe2000f8e00ff */
[----:B------:R-:W-:Y:S02]  /*3310*/  UMOV UR21, UR19 ;  /* 0x0000001300157c82 */ /* 0x000fe40008000000 */
[----:B------:R-:W-:Y:S01]  /*3320*/  HMMA.16816.F32.BF16 R112, R8, R4, R112 ;  /* 0x000000040870723c */ /* 0x000fe20000041870 */
[----:B------:R-:W-:Y:S02]  /*3330*/  ISETP.GE.AND P1, PT, R12, R229, PT ;  /* 0x000000e50c00720c */ /* 0x000fe40003f26270 */
[C-C-:B------:R-:W-:Y:S02]  /*3340*/  VIADDMNMX R228, R126.reuse, 0x8, R13.reuse, PT ;  /* 0x000000087ee47846 */ /* 0x140fe4000380010d */
[--C-:B------:R-:W-:Y:S01]  /*3350*/  VIADDMNMX R227, R126, 0x40, R13.reuse, PT ;  /* 0x000000407ee37846 */ /* 0x100fe2000380010d */
[----:B------:R-:W-:Y:S01]  /*3360*/  HMMA.16816.F32.BF16 R72, R24, R22, R72 ;  /* 0x000000161848723c */ /* 0x000fe20000041848 */
[----:B------:R-:W-:Y:S01]  /*3370*/  I2FP.F32.S32 R4, R12 ;  /* 0x0000000c00047245 */ /* 0x000fe20000201400 */
[----:B------:R-:W-:Y:S01]  /*3380*/  VIADD R5, R0, 0x8 ;  /* 0x0000000800057836 */ /* 0x000fe20000000000 */
[----:B------:R-:W-:-:S02]  /*3390*/  VIADDMNMX R226, R126, 0x48, R13, PT ;  /* 0x000000487ee27846 */ /* 0x000fc4000380010d */
[-C--:B------:R-:W-:Y:S01]  /*33a0*/  ISETP.GE.AND P0, PT, R12, R228.reuse, PT ;  /* 0x000000e40c00720c */ /* 0x080fe20003f06270 */
[C---:B------:R-:W-:Y:S01]  /*33b0*/  FFMA.FTZ R81, R4.reuse, UR5, R81 ;  /* 0x0000000504517c23 */ /* 0x040fe20008010051 */
[C---:B------:R-:W-:Y:S01]  /*33c0*/  ISETP.GE.AND P6, PT, R5.reuse, R229, PT ;  /* 0x000000e50500720c */ /* 0x040fe20003fc6270 */
[C---:B------:R-:W-:Y:S01]  /*33d0*/  HMMA.16816.F32.BF16 R56, R24.reuse, R18, R56 ;  /* 0x000000121838723c */ /* 0x040fe20000041838 */
[----:B------:R-:W-:Y:S01]  /*33e0*/  ISETP.GE.AND P5, PT, R5, R228, PT ;  /* 0x000000e40500720c */ /* 0x000fe20003fa6270 */
[C---:B------:R-:W-:Y:S01]  /*33f0*/  FFMA.FTZ R83, R4.reuse, UR5, R83 ;  /* 0x0000000504537c23 */ /* 0x040fe20008010053 */
[----:B------:R-:W-:Y:S01]  /*3400*/  FSEL R85, R81, -INF , !P1 ;  /* 0xff80000051557808 */ /* 0x000fe20004800000 */
[----:B------:R-:W-:Y:S01]  /*3410*/  FFMA.FTZ R13, R4, UR5, R77 ;  /* 0x00000005040d7c23 */ /* 0x000fe2000801004d */
[C---:B------:R-:W-:Y:S01]  /*3420*/  ISETP.GE.AND P3, PT, R5.reuse, R227, PT ;  /* 0x000000e30500720c */ /* 0x040fe20003f66270 */
[----:B------:R-:W-:Y:S01]  /*3430*/  HMMA.16816.F32.BF16 R40, R24, R14, R40 ;  /* 0x0000000e1828723c */ /* 0x000fe20000041828 */
[----:B------:R-:W-:-:S02]  /*3440*/  ISETP.GE.AND P1, PT, R5, R226, PT ;  /* 0x000000e20500720c */ /* 0x000fc40003f26270 */
[----:B------:R-:W-:Y:S02]  /*3450*/  I2FP.F32.S32 R5, R5 ;  /* 0x0000000500057245 */ /* 0x000fe40000201400 */
[C---:B------:R-:W-:Y:S01]  /*3460*/  ISETP.GE.AND P4, PT, R12.reuse, R227, PT ;  /* 0x000000e30c00720c */ /* 0x040fe20003f86270 */
[----:B------:R-:W-:Y:S01]  /*3470*/  HMMA.16816.F32.BF16 R28, R24, R6, R28 ;  /* 0x00000006181c723c */ /* 0x000fe2000004181c */
[----:B------:R-:W-:Y:S01]  /*3480*/  ISETP.GE.AND P2, PT, R12, R226, PT ;  /* 0x000000e20c00720c */ /* 0x000fe20003f46270 */
[----:B------:R-:W-:Y:S01]  /*3490*/  FFMA.FTZ R68, R5, UR5, R68 ;  /* 0x0000000505447c23 */ /* 0x000fe20008010044 */
[----:B------:R-:W-:Y:S01]  /*34a0*/  FSEL R84, R83, -INF , !P0 ;  /* 0xff80000053547808 */ /* 0x000fe20004000000 */
[----:B------:R-:W-:Y:S01]  /*34b0*/  FFMA.FTZ R70, R5, UR5, R70 ;  /* 0x0000000505467c23 */ /* 0x000fe20008010046 */
[----:B------:R-:W-:Y:S01]  /*34c0*/  FSEL R13, R13, -INF , !P4 ;  /* 0xff8000000d0d7808 */ /* 0x000fe20006000000 */
[----:B------:R-:W-:Y:S01]  /*34d0*/  HMMA.16816.F32.BF16 R52, R104, R94, R52 ;  /* 0x0000005e6834723c */ /* 0x000fe20000041834 */
[----:B------:R-:W-:Y:S01]  /*34e0*/  FFMA.FTZ R24, R4, UR5, R79 ;  /* 0x0000000504187c23 */ /* 0x000fe2000801004f */
[----:B------:R-:W-:Y:S01]  /*34f0*/  FSEL R87, R68, -INF , !P6 ;  /* 0xff80000044577808 */ /* 0x000fe20007000000 */
[C---:B------:R-:W-:Y:S01]  /*3500*/  FFMA.FTZ R25, R5.reuse, UR5, R72 ;  /* 0x0000000505197c23 */ /* 0x040fe20008010048 */
[----:B------:R-:W-:Y:S01]  /*3510*/  FFMA.FTZ R26, R5, UR5, R74 ;  /* 0x00000005051a7c23 */ /* 0x000fe2000801004a */
[----:B------:R-:W-:Y:S01]  /*3520*/  VIADD R5, R0, 0x10 ;  /* 0x0000001000057836 */ /* 0x000fe20000000000 */
[----:B------:R-:W-:Y:S01]  /*3530*/  HMMA.16816.F32.BF16 R108, R8, R6, R108 ;  /* 0x00000006086c723c */ /* 0x000fe2000004186c */
[----:B------:R-:W-:Y:S01]  /*3540*/  FSEL R24, R24, -INF , !P2 ;  /* 0xff80000018187808 */ /* 0x000fe20005000000 */
[----:B------:R-:W-:Y:S01]  /*3550*/  VIADD R4, R0, 0x11 ;  /* 0x0000001100047836 */ /* 0x000fe20000000000 */
[----:B------:R-:W-:-:S02]  /*3560*/  FSEL R86, R70, -INF , !P5 ;  /* 0xff80000046567808 */ /* 0x000fc40006800000 */
[----:B------:R-:W-:Y:S01]  /*3570*/  FSEL R25, R25, -INF , !P3 ;  /* 0xff80000019197808 */ /* 0x000fe20005800000 */
[----:B------:R-:W-:Y:S01]  /*3580*/  HMMA.16816.F32.BF16 R36, R104, R90, R36 ;  /* 0x0000005a6824723c */ /* 0x000fe20000041824 */
[----:B------:R-:W-:Y:S01]  /*3590*/  VIADD R6, R0, 0x9 ;  /* 0x0000000900067836 */ /* 0x000fe20000000000 */
[----:B------:R-:W-:Y:S02]  /*35a0*/  FSEL R26, R26, -INF , !P1 ;  /* 0xff8000001a1a7808 */ /* 0x000fe40004800000 */
[-C--:B------:R-:W-:Y:S02]  /*35b0*/  ISETP.GE.AND P5, PT, R5, R229.reuse, PT ;  /* 0x000000e50500720c */ /* 0x080fe40003fa6270 */
[C---:B------:R-:W-:Y:S01]  /*35c0*/  ISETP.GE.AND P0, PT, R6.reuse, R229, PT ;  /* 0x000000e50600720c */ /* 0x040fe20003f06270 */
[----:B------:R-:W-:Y:S01]  /*35d0*/  BAR.SYNC.DEFER_BLOCKING 0x0 ;  /* 0x0000000000007b1d */ /* 0x000fe20000010000 */
[C---:B------:R-:W-:Y:S02]  /*35e0*/  ISETP.GE.AND P4, PT, R6.reuse, R228, PT ;  /* 0x000000e40600720c */ /* 0x040fe40003f86270 */
[----:B------:R-:W-:-:S02]  /*35f0*/  ISETP.GE.AND P2, PT, R6, R227, PT ;  /* 0x000000e30600720c */ /* 0x000fc40003f46270 */
[----:B------:R-:W-:Y:S01]  /*3600*/  ISETP.GE.AND P6, PT, R6, R226, PT ;  /* 0x000000e20600720c */ /* 0x000fe20003fc6270 */
[----:B------:R-:W-:Y:S01]  /*3610*/  HMMA.16816.F32.BF16 R52, R8, R18, R52 ;  /* 0x000000120834723c */ /* 0x000fe20000041834 */
[----:B------:R-:W-:Y:S02]  /*3620*/  I2FP.F32.S32 R6, R6 ;  /* 0x0000000600067245 */ /* 0x000fe40000201400 */
[C---:B------:R-:W-:Y:S02]  /*3630*/  ISETP.GE.AND P3, PT, R5.reuse, R228, PT ;  /* 0x000000e40500720c */ /* 0x040fe40003f66270 */
[----:B------:R-:W-:Y:S01]  /*3640*/  ISETP.GE.AND P1, PT, R5, R227, PT ;  /* 0x000000e30500720c */ /* 0x000fe20003f26270 */
[C---:B------:R-:W-:Y:S01]  /*3650*/  FFMA.FTZ R69, R6.reuse, UR5, R69 ;  /* 0x0000000506457c23 */ /* 0x040fe20008010045 */
[C---:B------:R-:W-:Y:S01]  /*3660*/  FFMA.FTZ R71, R6.reuse, UR5, R71 ;  /* 0x0000000506477c23 */ /* 0x040fe20008010047 */
[C---:B------:R-:W-:Y:S01]  /*3670*/  FFMA.FTZ R27, R6.reuse, UR5, R73 ;  /* 0x00000005061b7c23 */ /* 0x040fe20008010049 */
[----:B------:R-:W-:-:S02]  /*3680*/  FFMA.FTZ R72, R6, UR5, R75 ;  /* 0x0000000506487c23 */ /* 0x000fc4000801004b */
[----:B------:R-:W-:Y:S01]  /*3690*/  FSEL R69, R69, -INF , !P0 ;  /* 0xff80000045457808 */ /* 0x000fe20004000000 */
[----:B------:R-:W-:Y:S01]  /*36a0*/  HMMA.16816.F32.BF16 R36, R8, R14, R36 ;  /* 0x0000000e0824723c */ /* 0x000fe20000041824 */
[----:B------:R-:W-:Y:S02]  /*36b0*/  ISETP.GE.AND P0, PT, R5, R226, PT ;  /* 0x000000e20500720c */ /* 0x000fe40003f06270 */
[----:B------:R-:W-:Y:S02]  /*36c0*/  I2FP.F32.S32 R5, R5 ;  /* 0x0000000500057245 */ /* 0x000fe40000201400 */
        /* <DEDUP_REMOVED lines=9> */
[----:B------:R-:W-:Y:S01]  /*3760*/  ISETP.GE.AND P2, PT, R4, R228, PT ;  /* 0x000000e40400720c */ /* 0x000fe20003f46270 */
[----:B------:R-:W-:Y:S01]  /*3770*/  VIADD R5, R0, 0x18 ;  /* 0x0000001800057836 */ /* 0x000fe20000000000 */
[----:B------:R-:W-:Y:S01]  /*3780*/  ISETP.GE.AND P6, PT, R4, R227, PT ;  /* 0x000000e30400720c */ /* 0x000fe20003fc6270 */
[----:B------:R-:W-:Y:S01]  /*3790*/  VIADD R9, R0, 0x19 ;  /* 0x0000001900097836 */ /* 0x000fe20000000000 */
[----:B------:R-:W-:Y:S01]  /*37a0*/  ISETP.GE.AND P5, PT, R4, R226, PT ;  /* 0x000000e20400720c */ /* 0x000fe20003fa6270 */
[C---:B------:R-:W-:Y:S01]  /*37b0*/  VIADD R15, R0.reuse, 0x20 ;  /* 0x00000020000f7836 */ /* 0x040fe20000000000 */
[----:B------:R-:W-:Y:S01]  /*37c0*/  I2FP.F32.S32 R4, R4 ;  /* 0x0000000400047245 */ /* 0x000fe20000201400 */
[----:B------:R-:W-:Y:S01]  /*37d0*/  VIADD R14, R0, 0x21 ;  /* 0x00000021000e7836 */ /* 0x000fe20000000000 */
[----:B------:R-:W-:Y:S01]  /*37e0*/  FSEL R70, R66, -INF , !P3 ;  /* 0xff80000042467808 */ /* 0x000fe20005800000 */
[----:B------:R-:W-:Y:S01]  /*37f0*/  IMAD R60, R239, 0x10000, R239 ;  /* 0x00010000ef3c7824 */ /* 0x000fe200078e02ef */
        /* <DEDUP_REMOVED lines=13> */
[----:B------:R-:W-:Y:S01]  /*38d0*/  FSEL R68, R67, -INF , !P2 ;  /* 0xff80000043447808 */ /* 0x000fe20005000000 */
[----:B------:R-:W-:Y:S01]  /*38e0*/  FFMA.FTZ R52, R5, UR5, R52 ;  /* 0x0000000505347c23 */ /* 0x000fe20008010034 */
[----:B------:R-:W-:Y:S01]  /*38f0*/  FSEL R7, R7, -INF , !P6 ;  /* 0xff80000007077808 */ /* 0x000fe20007000000 */
[C---:B------:R-:W-:Y:S01]  /*3900*/  FFMA.FTZ R12, R5.reuse, UR5, R58 ;  /* 0x00000005050c7c23 */ /* 0x040fe2000801003a */
[----:B------:R-:W-:Y:S01]  /*3910*/  FSEL R6, R6, -INF , !P5 ;  /* 0xff80000006067808 */ /* 0x000fe20006800000 */
[----:B------:R-:W-:Y:S01]  /*3920*/  FFMA.FTZ R53, R4, UR5, R53 ;  /* 0x0000000504357c23 */ /* 0x000fe20008010035 */
[----:B------:R-:W-:Y:S01]  /*3930*/  FSEL R61, R52, -INF , !P3 ;  /* 0xff800000343d7808 */ /* 0x000fe20005800000 */
[----:B------:R-:W-:Y:S01]  /*3940*/  FFMA.FTZ R52, R5, UR5, R54 ;  /* 0x0000000505347c23 */ /* 0x000fe20008010036 */
[C---:B------:R-:W-:Y:S01]  /*3950*/  ISETP.GE.AND P2, PT, R9.reuse, R229, PT ;  /* 0x000000e50900720c */ /* 0x040fe20003f46270 */
[C---:B------:R-:W-:Y:S01]  /*3960*/  FFMA.FTZ R55, R4.reuse, UR5, R55 ;  /* 0x0000000504377c23 */ /* 0x040fe20008010037 */
[C---:B------:R-:W-:Y:S01]  /*3970*/  ISETP.GE.AND P6, PT, R9.reuse, R228, PT ;  /* 0x000000e40900720c */ /* 0x040fe20003fc6270 */
[----:B------:R-:W-:Y:S01]  /*3980*/  FFMA.FTZ R10, R4, UR5, R59 ;  /* 0x00000005040a7c23 */ /* 0x000fe2000801003b */
[----:B------:R-:W-:-:S02]  /*3990*/  ISETP.GE.AND P5, PT, R9, R227, PT ;  /* 0x000000e30900720c */ /* 0x000fc40003fa6270 */
[----:B------:R-:W-:Y:S01]  /*39a0*/  ISETP.GE.AND P3, PT, R9, R226, PT ;  /* 0x000000e20900720c */ /* 0x000fe20003f66270 */
[----:B------:R-:W-:Y:S01]  /*39b0*/  FFMA.FTZ R9, R5, UR5, R56 ;  /* 0x0000000505097c23 */ /* 0x000fe20008010038 */
[----:B------:R-:W-:Y:S01]  /*39c0*/  FSEL R52, R52, -INF , !P1 ;  /* 0xff80000034347808 */ /* 0x000fe20004800000 */
[----:B------:R-:W-:Y:S01]  /*39d0*/  FFMA.FTZ R5, R4, UR5, R57 ;  /* 0x0000000504057c23 */ /* 0x000fe20008010039 */
[----:B------:R-:W-:Y:S02]  /*39e0*/  FSEL R12, R12, -INF , !P4 ;  /* 0xff8000000c0c7808 */ /* 0x000fe40006000000 */
[----:B------:R-:W-:Y:S02]  /*39f0*/  FSEL R9, R9, -INF , !P0 ;  /* 0xff80000009097808 */ /* 0x000fe40004000000 */
[----:B------:R-:W-:Y:S02]  /*3a00*/  FSEL R53, R53, -INF , !P2 ;  /* 0xff80000035357808 */ /* 0x000fe40005000000 */
[----:B------:R-:W-:-:S02]  /*3a10*/  ISETP.GE.AND P1, PT, R15, R229, PT ;  /* 0x000000e50f00720c */ /* 0x000fc40003f26270 */
[C---:B------:R-:W-:Y:S02]  /*3a20*/  ISETP.GE.AND P0, PT, R15.reuse, R228, PT ;  /* 0x000000e40f00720c */ /* 0x040fe40003f06270 */
        /* <DEDUP_REMOVED lines=9> */
[C---:B------:R-:W-:Y:S01]  /*3ac0*/  FFMA.FTZ R44, R15.reuse, UR5, R44 ;  /* 0x000000050f2c7c23 */ /* 0x040fe2000801002c */
[----:B------:R-:W-:Y:S01]  /*3ad0*/  FSEL R197, R48, -INF , !P1 ;  /* 0xff80000030c57808 */ /* 0x000fe20004800000 */
[----:B------:R-:W-:Y:S01]  /*3ae0*/  FFMA.FTZ R46, R15, UR5, R46 ;  /* 0x000000050f2e7c23 */ /* 0x000fe2000801002e */
[----:B------:R-:W-:Y:S01]  /*3af0*/  FFMA.FTZ R49, R4, UR5, R49 ;  /* 0x0000000504317c23 */ /* 0x000fe20008010031 */
[----:B------:R-:W-:Y:S01]  /*3b00*/  ISETP.GE.AND P6, PT, R14, R229, PT ;  /* 0x000000e50e00720c */ /* 0x000fe20003fc6270 */
[----:B------:R-:W-:Y:S01]  /*3b10*/  VIADD R15, R0, 0x28 ;  /* 0x00000028000f7836 */ /* 0x000fe20000000000 */
[----:B------:R-:W-:Y:S01]  /*3b20*/  ISETP.GE.AND P5, PT, R14, R228, PT ;  /* 0x000000e40e00720c */ /* 0x000fe20003fa6270 */
[----:B------:R-:W-:Y:S01]  /*3b30*/  FFMA.FTZ R51, R4, UR5, R51 ;  /* 0x0000000504337c23 */ /* 0x000fe20008010033 */
[----:B------:R-:W-:Y:S01]  /*3b40*/  ISETP.GE.AND P3, PT, R14, R227, PT ;  /* 0x000000e30e00720c */ /* 0x000fe20003f66270 */
[----:B------:R-:W-:Y:S01]  /*3b50*/  FFMA.FTZ R45, R4, UR5, R45 ;  /* 0x00000005042d7c23 */ /* 0x000fe2000801002d */
[----:B------:R-:W-:Y:S01]  /*3b60*/  ISETP.GE.AND P1, PT, R14, R226, PT ;  /* 0x000000e20e00720c */ /* 0x000fe20003f26270 */
[----:B------:R-:W-:Y:S01]  /*3b70*/  VIADD R14, R0, 0x29 ;  /* 0x00000029000e7836 */ /* 0x000fe20000000000 */
[----:B------:R-:W-:Y:S01]  /*3b80*/  FSEL R200, R50, -INF , !P0 ;  /* 0xff80000032c87808 */ /* 0x000fe20004000000 */
[----:B------:R-:W-:Y:S01]  /*3b90*/  FFMA.FTZ R47, R4, UR5, R47 ;  /* 0x00000005042f7c23 */ /* 0x000fe2000801002f */
[----:B------:R-:W-:-:S02]  /*3ba0*/  FSEL R187, R44, -INF , !P4 ;  /* 0xff8000002cbb7808 */ /* 0x000fc40006000000 */
[----:B------:R-:W-:Y:S02]  /*3bb0*/  FSEL R250, R46, -INF , !P2 ;  /* 0xff8000002efa7808 */ /* 0x000fe40005000000 */
[----:B------:R-:W-:Y:S02]  /*3bc0*/  FSEL R199, R49, -INF , !P6 ;  /* 0xff80000031c77808 */ /* 0x000fe40007000000 */
[C---:B------:R-:W-:Y:S02]  /*3bd0*/  ISETP.GE.AND P0, PT, R15.reuse, R229, PT ;  /* 0x000000e50f00720c */ /* 0x040fe40003f06270 */
[C---:B------:R-:W-:Y:S02]  /*3be0*/  ISETP.GE.AND P4, PT, R15.reuse, R228, PT ;  /* 0x000000e40f00720c */ /* 0x040fe40003f86270 */
[C---:B------:R-:W-:Y:S02]  /*3bf0*/  ISETP.GE.AND P2, PT, R15.reuse, R227, PT ;  /* 0x000000e30f00720c */ /* 0x040fe40003f46270 */
[----:B------:R-:W-:-:S02]  /*3c00*/  ISETP.GE.AND P6, PT, R15, R226, PT ;  /* 0x000000e20f00720c */ /* 0x000fc40003fc6270 */
[----:B------:R-:W-:Y:S02]  /*3c10*/  I2FP.F32.S32 R15, R15 ;  /* 0x0000000f000f7245 */ /* 0x000fe40000201400 */
[----:B------:R-:W-:Y:S02]  /*3c20*/  I2FP.F32.S32 R4, R14 ;  /* 0x0000000e00047245 */ /* 0x000fe40000201400 */
[----:B------:R-:W-:Y:S01]  /*3c30*/  FSEL R202, R51, -INF , !P5 ;  /* 0xff80000033ca7808 */ /* 0x000fe20006800000 */
[C---:B------:R-:W-:Y:S01]  /*3c40*/  FFMA.FTZ R36, R15.reuse, UR5, R36 ;  /* 0x000000050f247c23 */ /* 0x040fe20008010024 */
[C---:B------:R-:W-:Y:S01]  /*3c50*/  FFMA.FTZ R40, R15.reuse, UR5, R40 ;  /* 0x000000050f287c23 */ /* 0x040fe20008010028 */
[C---:B------:R-:W-:Y:S01]  /*3c60*/  FFMA.FTZ R38, R15.reuse, UR5, R38 ;  /* 0x000000050f267c23 */ /* 0x040fe20008010026 */
[----:B------:R-:W-:Y:S01]  /*3c70*/  FFMA.FTZ R42, R15, UR5, R42 ;  /* 0x000000050f2a7c23 */ /* 0x000fe2000801002a */
[----:B------:R-:W-:Y:S01]  /*3c80*/  FFMA.FTZ R37, R4, UR5, R37 ;  /* 0x0000000504257c23 */ /* 0x000fe20008010025 */
[-C--:B------:R-:W-:Y:S01]  /*3c90*/  ISETP.GE.AND P5, PT, R14, R229.reuse, PT ;  /* 0x000000e50e00720c */ /* 0x080fe20003fa6270 */
[----:B------:R-:W-:Y:S01]  /*3ca0*/  VIADD R15, R0, 0x30 ;  /* 0x00000030000f7836 */ /* 0x000fe20000000000 */
[----:B------:R-:W-:Y:S01]  /*3cb0*/  FSEL R206, R38, -INF , !P4 ;  /* 0xff80000026ce7808 */ /* 0x000fe20006000000 */
[----:B------:R-:W-:Y:S01]  /*3cc0*/  FFMA.FTZ R39, R4, UR5, R39 ;  /* 0x0000000504277c23 */ /* 0x000fe20008010027 */
[----:B------:R-:W-:Y:S01]  /*3cd0*/  FSEL R203, R40, -INF , !P2 ;  /* 0xff80000028cb7808 */ /* 0x000fe20005000000 */
[----:B------:R-:W-:Y:S01]  /*3ce0*/  FFMA.FTZ R41, R4, UR5, R41 ;  /* 0x0000000504297c23 */ /* 0x000fe20008010029 */
[----:B------:R-:W-:Y:S01]  /*3cf0*/  FSEL R204, R42, -INF , !P6 ;  /* 0xff8000002acc7808 */ /* 0x000fe20007000000 */
[----:B------:R-:W-:Y:S01]  /*3d00*/  FFMA.FTZ R43, R4, UR5, R43 ;  /* 0x00000005042b7c23 */ /* 0x000fe2000801002b */
[----:B------:R-:W-:Y:S01]  /*3d10*/  FSEL R205, R37, -INF , !P5 ;  /* 0xff80000025cd7808 */ /* 0x000fe20006800000 */
[----:B------:R-:W-:Y:S01]  /*3d20*/  VIADD R4, R0, 0x38 ;  /* 0x0000003800047836 */ /* 0x000fe20000000000 */
[----:B------:R-:W-:-:S02]  /*3d30*/  ISETP.GE.AND P4, PT, R15, R229, PT ;  /* 0x000000e50f00720c */ /* 0x000fc40003f86270 */
[C---:B------:R-:W-:Y:S02]  /*3d40*/  ISETP.GE.AND P2, PT, R15.reuse, R228, PT ;  /* 0x000000e40f00720c */ /* 0x040fe40003f46270 */
[C---:B------:R-:W-:Y:S02]  /*3d50*/  ISETP.GE.AND P6, PT, R15.reuse, R227, PT ;  /* 0x000000e30f00720c */ /* 0x040fe40003fc6270 */
[----:B------:R-:W-:Y:S02]  /*3d60*/  ISETP.GE.AND P5, PT, R15, R226, PT ;  /* 0x000000e20f00720c */ /* 0x000fe40003fa6270 */
[----:B------:R-:W-:Y:S02]  /*3d70*/  I2FP.F32.S32 R15, R15 ;  /* 0x0000000f000f7245 */ /* 0x000fe40000201400 */
[----:B------:R-:W-:Y:S02]  /*3d80*/  FSEL R185, R45, -INF , !P3 ;  /* 0xff8000002db97808 */ /* 0x000fe40005800000 */
        /* <DEDUP_REMOVED lines=8> */
[----:B------:R-:W-:Y:S01]  /*3e10*/  ISETP.GE.AND P0, PT, R14, R226, PT ;  /* 0x000000e20e00720c */ /* 0x000fe20003f06270 */
[----:B------:R-:W-:Y:S01]  /*3e20*/  VIADD R14, R0, 0x31 ;  /* 0x00000031000e7836 */ /* 0x000fe20000000000 */
[----:B------:R-:W-:-:S02]  /*3e30*/  FSEL R208, R39, -INF , !P3 ;  /* 0xff80000027d07808 */ /* 0x000fc40005800000 */
[----:B------:R-:W-:Y:S02]  /*3e40*/  FSEL R217, R41, -INF , !P1 ;  /* 0xff80000029d97808 */ /* 0x000fe40004800000 */
[----:B------:R-:W-:Y:S02]  /*3e50*/  FSEL R248, R43, -INF , !P0 ;  /* 0xff8000002bf87808 */ /* 0x000fe40004000000 */
[----:B------:R-:W-:Y:S02]  /*3e60*/  FSEL R179, R112, -INF , !P4 ;  /* 0xff80000070b37808 */ /* 0x000fe40006000000 */
[C---:B------:R-:W-:Y:S02]  /*3e70*/  ISETP.GE.AND P3, PT, R14.reuse, R229, PT ;  /* 0x000000e50e00720c */ /* 0x040fe40003f66270 */
[C---:B------:R-:W-:Y:S02]  /*3e80*/  ISETP.GE.AND P1, PT, R14.reuse, R228, PT ;  /* 0x000000e40e00720c */ /* 0x040fe40003f26270 */
[----:B------:R-:W-:-:S02]  /*3e90*/  ISETP.GE.AND P0, PT, R14, R227, PT ;  /* 0x000000e30e00720c */ /* 0x000fc40003f06270 */
[----:B------:R-:W-:Y:S02]  /*3ea0*/  ISETP.GE.AND P4, PT, R14, R226, PT ;  /* 0x000000e20e00720c */ /* 0x000fe40003f86270 */
[----:B------:R-:W-:Y:S02]  /*3eb0*/  I2FP.F32.S32 R15, R4 ;  /* 0x00000004000f7245 */ /* 0x000fe40000201400 */
[----:B------:R-:W-:Y:S02]  /*3ec0*/  I2FP.F32.S32 R14, R14 ;  /* 0x0000000e000e7245 */ /* 0x000fe40000201400 */
[----:B------:R-:W-:Y:S01]  /*3ed0*/  FSEL R174, R114, -INF , !P2 ;  /* 0xff80000072ae7808 */ /* 0x000fe20005000000 */
[C---:B------:R-:W-:Y:S01]  /*3ee0*/  FFMA.FTZ R28, R15.reuse, UR5, R28 ;  /* 0x000000050f1c7c23 */ /* 0x040fe2000801001c */
[C---:B------:R-:W-:Y:S01]  /*3ef0*/  FFMA.FTZ R108, R15.reuse, UR5, R108 ;  /* 0x000000050f6c7c23 */ /* 0x040fe2000801006c */
[C---:B------:R-:W-:Y:S01]  /*3f00*/  FFMA.FTZ R110, R15.reuse, UR5, R110 ;  /* 0x000000050f6e7c23 */ /* 0x040fe2000801006e */
[----:B------:R-:W-:Y:S01]  /*3f10*/  FFMA.FTZ R30, R15, UR5, R30 ;  /* 0x000000050f1e7c23 */ /* 0x000fe2000801001e */
[C---:B------:R-:W-:Y:S01]  /*3f20*/  FFMA.FTZ R33, R14.reuse, UR5, R33 ;  /* 0x000000050e217c23 */ /* 0x040fe20008010021 */
[----:B------:R-:W-:Y:S01]  /*3f30*/  I2FP.F32.S32 R15, R0 ;  /* 0x00000000000f7245 */ /* 0x000fe20000201400 */
[C---:B------:R-:W-:Y:S01]  /*3f40*/  FFMA.FTZ R115, R14.reuse, UR5, R115 ;  /* 0x000000050e737c23 */ /* 0x040fe20008010073 */
[----:B------:R-:W-:Y:S01]  /*3f50*/  FFMA.FTZ R35, R14, UR5, R35 ;  /* 0x000000050e237c23 */ /* 0x000fe20008010023 */
        /* <DEDUP_REMOVED lines=9> */
[----:B------:R-:W-:Y:S02]  /*3ff0*/  FSEL R178, R108, -INF , !P2 ;  /* 0xff8000006cb27808 */ /* 0x000fe40005000000 */
[----:B------:R-:W-:Y:S02]  /*4000*/  FSEL R191, R32, -INF , !P6 ;  /* 0xff80000020bf7808 */ /* 0x000fe40007000000 */
[----:B------:R-:W-:Y:S02]  /*4010*/  FSEL R184, R34, -INF , !P5 ;  /* 0xff80000022b87808 */ /* 0x000fe40006800000 */
[----:B------:R-:W-:Y:S02]  /*4020*/  FSEL R177, R113, -INF , !P3 ;  /* 0xff80000071b17808 */ /* 0x000fe40005800000 */
[C---:B------:R-:W-:Y:S02]  /*4030*/  ISETP.GE.AND P1, PT, R0.reuse, R229, PT ;  /* 0x000000e50000720c */ /* 0x040fe40003f26270 */
[----:B------:R-:W-:-:S02]  /*4040*/  ISETP.GE.AND P4, PT, R0, R227, PT ;  /* 0x000000e30000720c */ /* 0x000fc40003f86270 */
[C---:B------:R-:W-:Y:S01]  /*4050*/  ISETP.GE.AND P2, PT, R0.reuse, R226, PT ;  /* 0x000000e20000720c */ /* 0x040fe20003f46270 */
[----:B------:R-:W-:Y:S01]  /*4060*/  VIADD R0, R0, 0x39 ;  /* 0x0000003900007836 */ /* 0x000fe20000000000 */
[C---:B------:R-:W-:Y:S02]  /*4070*/  ISETP.GE.AND P6, PT, R4.reuse, R228, PT ;  /* 0x000000e40400720c */ /* 0x040fe40003fc6270 */
[C---:B------:R-:W-:Y:S02]  /*4080*/  ISETP.GE.AND P5, PT, R4.reuse, R227, PT ;  /* 0x000000e30400720c */ /* 0x040fe40003fa6270 */
[----:B------:R-:W-:Y:S01]  /*4090*/  ISETP.GE.AND P3, PT, R4, R226, PT ;  /* 0x000000e20400720c */ /* 0x000fe20003f66270 */
[----:B------:R-:W-:Y:S01]  /*40a0*/  IMAD.IADD R4, R2, 0x1, R129 ;  /* 0x0000000102047824 */ /* 0x000fe200078e0281 */
[----:B------:R-:W-:Y:S02]  /*40b0*/  FSEL R64, R64, -INF , !P0 ;  /* 0xff80000040407808 */ /* 0x000fe40004000000 */
[----:B------:R-:W-:-:S02]  /*40c0*/  PLOP3.LUT P0, PT, PT, PT, UP0, 0x80, 0x0 ;  /* 0x000000000000781c */ /* 0x000fc40003f0f008 */
[----:B------:R-:W-:Y:S02]  /*40d0*/  FSEL R172, R110, -INF , !P6 ;  /* 0xff8000006eac7808 */ /* 0x000fe40007000000 */
[----:B------:R-:W-:Y:S01]  /*40e0*/  FSEL R195, R28, -INF , !P5 ;  /* 0xff8000001cc37808 */ /* 0x000fe20006800000 */
[----:B------:R-:W-:Y:S01]  /*40f0*/  FFMA.FTZ R28, R15, UR5, R78 ;  /* 0x000000050f1c7c23 */ /* 0x000fe2000801004e */
[----:B------:R-:W-:Y:S02]  /*4100*/  FSEL R182, R30, -INF , !P3 ;  /* 0xff8000001eb67808 */ /* 0x000fe40005800000 */
[----:B------:R-:W-:Y:S02]  /*4110*/  FSEL R55, R55, -INF , !P1 ;  /* 0xff80000037377808 */ /* 0x000fe40004800000 */
[C---:B------:R-:W-:Y:S02]  /*4120*/  ISETP.GE.AND P6, PT, R0.reuse, R229, PT ;  /* 0x000000e50000720c */ /* 0x040fe40003fc6270 */
[----:B------:R-:W-:-:S02]  /*4130*/  ISETP.GE.AND P5, PT, R0, R228, PT ;  /* 0x000000e40000720c */ /* 0x000fc40003fa6270 */
[C---:B------:R-:W-:Y:S02]  /*4140*/  ISETP.GE.AND P3, PT, R0.reuse, R227, PT ;  /* 0x000000e30000720c */ /* 0x040fe40003f66270 */
[----:B------:R-:W-:Y:S02]  /*4150*/  ISETP.GE.AND P1, PT, R0, R226, PT ;  /* 0x000000e20000720c */ /* 0x000fe40003f26270 */
[----:B------:R-:W-:Y:S02]  /*4160*/  I2FP.F32.S32 R0, R0 ;  /* 0x0000000000007245 */ /* 0x000fe40000201400 */
[----:B------:R-:W-:-:S03]  /*4170*/  FSEL R28, R28, -INF , !P2 ;  /* 0xff8000001c1c7808 */ /* 0x000fc60005000000 */
[C---:B------:R-:W-:Y:S01]  /*4180*/  FFMA.FTZ R109, R0.reuse, UR5, R109 ;  /* 0x00000005006d7c23 */ /* 0x040fe2000801006d */
[C---:B------:R-:W-:Y:S01]  /*4190*/  FFMA.FTZ R111, R0.reuse, UR5, R111 ;  /* 0x00000005006f7c23 */ /* 0x040fe2000801006f */
[C---:B------:R-:W-:Y:S01]  /*41a0*/  FFMA.FTZ R193, R0.reuse, UR5, R29 ;  /* 0x0000000500c17c23 */ /* 0x040fe2000801001d */
[----:B------:R-:W-:Y:S01]  /*41b0*/  FFMA.FTZ R31, R0, UR5, R31 ;  /* 0x00000005001f7c23 */ /* 0x000fe2000801001f */
        /* <DEDUP_REMOVED lines=26> */
[C---:B------:R-:W-:Y:S01]  /*4360*/  IADD3 R2, P3, R30.reuse, UR31, RZ ;  /* 0x0000001f1e027c10 */ /* 0x040fe2000ff7e0ff */
        /* <DEDUP_REMOVED lines=43> */
.L_x_500:
[----:B------:R-:W-:Y:S05]  /*4620*/  BSYNC B0 ;  /* 0x0000000000007941 */ /* 0x000fea0003800000 */
.L_x_499:
[----:B------:R-:W0:Y:S02]  /*4630*/  LDGDEPBAR ;  /* 0x00000000000079af */ /* 0x000e240000000000 */
.L_x_498:
[----:B------:R-:W-:Y:S01]  /*4640*/  FMNMX.FTZ R0, R29, R13, !PT ;  /* 0x0000000d1d007209 */ /* 0x000fe20007810000 */
[----:B------:R-:W-:Y:S01]  /*4650*/  VIADD R169, R242, 0x4 ;  /* 0x00000004f2a97836 */ /* 0x000fe20000000000 */
[----:B-12---:R-:W-:Y:S01]  /*4660*/  FMNMX.FTZ R15, R28, R24, !PT ;  /* 0x000000181c0f7209 */ /* 0x006fe20007810000 */
[----:B------:R-:W-:Y:S01]  /*4670*/  USHF.L.U32 UR10, UR21, 0x1, URZ ;  /* 0x00000001150a7899 */ /* 0x000fe2000800063f */
[----:B------:R-:W-:Y:S01]  /*4680*/  FMNMX.FTZ R0, R25, R0, !PT ;  /* 0x0000000019007209 */ /* 0x000fe20007810000 */
[----:B------:R-:W-:Y:S01]  /*4690*/  IMAD.WIDE.U32 R18, R169, -0x326172a9, RZ ;  /* 0xcd9e8d57a9127825 */ /* 0x000fe200078e00ff */
[----:B------:R-:W-:Y:S01]  /*46a0*/  FMNMX.FTZ R15, R26, R15, !PT ;  /* 0x0000000f1a0f7209 */ /* 0x000fe20007810000 */
[----:B------:R-:W-:Y:S01]  /*46b0*/  ULDC UR19, c[0x0][0x2ec] ;  /* 0x0000bb0000137ab9 */ /* 0x000fe20000000800 */
[----:B------:R-:W-:Y:S01]  /*46c0*/  FMNMX.FTZ R0, R27, R0, !PT ;  /* 0x000000001b007209 */ /* 0x000fe20007810000 */
[----:B------:R-:W-:Y:S01]  /*46d0*/  IMAD.WIDE.U32 R102, R168, -0x2daee0ad, RZ ;  /* 0xd2511f53a8667825 */ /* 0x000fe200078e00ff */
[----:B------:R-:W-:-:S02]  /*46e0*/  FMNMX.FTZ R15, R72, R15, !PT ;  /* 0x0000000f480f7209 */ /* 0x000fc40007810000 */
[----:B------:R-:W-:Y:S01]  /*46f0*/  FMNMX.FTZ R0, R11, R0, !PT ;  /* 0x000000000b007209 */ /* 0x000fe20007810000 */
[----:B------:R-:W-:Y:S01]  /*4700*/  VIADD R57, R241, 0xbb67ae85 ;  /* 0xbb67ae85f1397836 */ /* 0x000fe20000000000 */
        /* <DEDUP_REMOVED lines=17> */
[----:B------:R-:W-:Y:S01]  /*4820*/  VIADD R175, R240, 0x1715609d ;  /* 0x1715609df0af7836 */ /* 0x000fe20000000000 */
[----:B------:R-:W-:Y:S01]  /*4830*/  FMNMX.FTZ R0, R185, R0, !PT ;  /* 0x00000000b9007209 */ /* 0x000fe20007810000 */
[----:B------:R-:W-:Y:S01]  /*4840*/  IMAD.WIDE.U32 R218, R242, -0x326172a9, RZ ;  /* 0xcd9e8d57f2da7825 */ /* 0x000fe200078e00ff */
        /* <DEDUP_REMOVED lines=15> */
[-C--:B------:R-:W-:Y:S02]  /*4940*/  LOP3.LUT R188, R19, R171.reuse, RZ, 0x3c, !PT ;  /* 0x000000ab13bc7212 */ /* 0x080fe400078e3cff */
[----:B------:R-:W-:Y:S01]  /*4950*/  LOP3.LUT R58, R103, UR10, R241, 0x96, !PT ;  /* 0x0000000a673a7c12 */ /* 0x000fe2000f8e96f1 */
[----:B------:R-:W2:Y:S01]  /*4960*/  SHFL.BFLY PT, R15, R14, 0x2, 0x1f ;  /* 0x0c401f000e0f7f89 */ /* 0x000ea200000e0000 */
[----:B------:R-:W-:Y:S01]  /*4970*/  LEA R221, R4, UR4, 0x1 ;  /* 0x0000000404dd7c11 */ /* 0x000fe2000f8e08ff */
[----:B------:R-:W-:Y:S01]  /*4980*/  IMAD.WIDE.U32 R188, R188, -0x2daee0ad, RZ ;  /* 0xd2511f53bcbc7825 */ /* 0x000fe200078e00ff */
[----:B------:R-:W-:Y:S01]  /*4990*/  FMNMX.FTZ R63, R64, R84, !PT ;  /* 0x00000054403f7209 */ /* 0x000fe20007810000 */
[----:B------:R-:W-:Y:S01]  /*49a0*/  UIADD3 UR10, UR10, 0x1, URZ ;  /* 0x000000010a0a7890 */ /* 0x000fe2000fffe03f */
[----:B------:R-:W-:Y:S01]  /*49b0*/  LOP3.LUT R244, R219, R171, RZ, 0x3c, !PT ;  /* 0x000000abdbf47212 */ /* 0x000fe200078e3cff */
[----:B------:R-:W-:Y:S01]  /*49c0*/  IMAD.WIDE.U32 R58, R58, -0x326172a9, RZ ;  /* 0xcd9e8d573a3a7825 */ /* 0x000fe200078e00ff */
[----:B------:R-:W-:Y:S01]  /*49d0*/  FMNMX.FTZ R63, R86, R63, !PT ;  /* 0x0000003f563f7209 */ /* 0x000fe20007810000 */
[----:B------:R-:W-:Y:S02]  /*49e0*/  LDSM.16.MT88.4 R148, [R221+0x9000] ;  /* 0x00900000dd94783b */ /* 0x000fe40000004200 */
[----:B------:R-:W-:Y:S01]  /*49f0*/  IMAD R170, R3, 0x2, R221 ;  /* 0x0000000203aa7824 */ /* 0x000fe200078e02dd */
[----:B------:R-:W-:Y:S01]  /*4a00*/  FMNMX.FTZ R63, R100, R63, !PT ;  /* 0x0000003f643f7209 */ /* 0x000fe20007810000 */
[----:B------:R-:W-:Y:S01]  /*4a10*/  LDSM.16.MT88.4 R96, [R221+0xa000] ;  /* 0x00a00000dd60783b */ /* 0x000fe20000004200 */
[----:B------:R-:W-:-:S02]  /*4a20*/  IMAD.WIDE.U32 R244, R244, -0x2daee0ad, RZ ;  /* 0xd2511f53f4f47825 */ /* 0x000fc400078e00ff */
[----:B------:R-:W-:Y:S01]  /*4a30*/  FMNMX.FTZ R63, R70, R63, !PT ;  /* 0x0000003f463f7209 */ /* 0x000fe20007810000 */
[----:B------:R-:W-:Y:S02]  /*4a40*/  LDSM.16.MT88.4 R80, [R170+0x9000] ;  /* 0x00900000aa50783b */ /* 0x000fe40000004200 */
[-CC-:B------:R-:W-:Y:S02]  /*4a50*/  LOP3.LUT R246, R245, R102.reuse, R57.reuse, 0x96, !PT ;  /* 0x00000066f5f67212 */ /* 0x180fe400078e9639 */
[----:B-1----:R-:W-:Y:S01]  /*4a60*/  FMNMX.FTZ R17, R0, R17, !PT ;  /* 0x0000001100117209 */ /* 0x002fe20007810000 */
[----:B------:R-:W-:Y:S01]  /*4a70*/  LDSM.16.MT88.4 R144, [R170+0xa000] ;  /* 0x00a00000aa90783b */ /* 0x000fe20000004200 */
[----:B------:R-:W-:Y:S01]  /*4a80*/  LOP3.LUT R0, R189, R102, R57, 0x96, !PT ;  /* 0x00000066bd007212 */ /* 0x000fe200078e9639 */
[----:B------:R-:W-:Y:S01]  /*4a90*/  IMAD.WIDE.U32 R246, R246, -0x326172a9, RZ ;  /* 0xcd9e8d57f6f67825 */ /* 0x000fe200078e00ff */
[----:B--2---:R-:W-:Y:S01]  /*4aa0*/  FMNMX.FTZ R15, R14, R15, !PT ;  /* 0x0000000f0e0f7209 */ /* 0x004fe20007810000 */
[----:B------:R-:W1:Y:S01]  /*4ab0*/  SHFL.BFLY PT, R2, R17, 0x1, 0x1f ;  /* 0x0c201f0011027f89 */ /* 0x000e6200000e0000 */
[----:B------:R-:W-:Y:S01]  /*4ac0*/  FMNMX.FTZ R63, R68, R63, !PT ;  /* 0x0000003f443f7209 */ /* 0x000fe20007810000 */
[----:B------:R-:W-:Y:S01]  /*4ad0*/  IMAD.WIDE.U32 R136, R0, -0x326172a9, RZ ;  /* 0xcd9e8d5700887825 */ /* 0x000fe200078e00ff */
[----:B------:R-:W-:Y:S01]  /*4ae0*/  LOP3.LUT R0, R59, R18, R216, 0x96, !PT ;  /* 0x000000123b007212 */ /* 0x000fe200078e96d8 */
[----:B------:R-:W-:Y:S01]  /*4af0*/  LDSM.16.MT88.4 R120, [R221+0xb000] ;  /* 0x00b00000dd78783b */ /* 0x000fe20000004200 */
[----:B------:R-:W-:-:S02]  /*4b00*/  FMNMX.FTZ R63, R52, R63, !PT ;  /* 0x0000003f343f7209 */ /* 0x000fc40007810000 */
[-CC-:B------:R-:W-:Y:S01]  /*4b10*/  LOP3.LUT R16, R137, R58.reuse, R215.reuse, 0x96, !PT ;  /* 0x0000003a89107212 */ /* 0x180fe200078e96d7 */
[----:B------:R-:W-:Y:S01]  /*4b20*/  IMAD.WIDE.U32 R18, R0, -0x2daee0ad, RZ ;  /* 0xd2511f5300127825 */ /* 0x000fe200078e00ff */
[----:B------:R-:W-:Y:S01]  /*4b30*/  FMNMX.FTZ R63, R56, R63, !PT ;  /* 0x0000003f383f7209 */ /* 0x000fe20007810000 */
[----:B------:R-:W2:Y:S01]  /*4b40*/  SHFL.BFLY PT, R0, R15, 0x1, 0x1f ;  /* 0x0c201f000f007f89 */ /* 0x000ea200000e0000 */
[----:B------:R-:W-:Y:S02]  /*4b50*/  LOP3.LUT R58, R247, R58, R215, 0x96, !PT ;  /* 0x0000003af73a7212 */ /* 0x000fe400078e96d7 */
[----:B------:R-:W-:Y:S01]  /*4b60*/  LOP3.LUT R14, R19, R188, R214, 0x96, !PT ;  /* 0x000000bc130e7212 */ /* 0x000fe200078e96d6 */
[----:B------:R-:W-:Y:S01]  /*4b70*/  LDSM.16.MT88.4 R32, [R221+0x9400] ;  /* 0x00940000dd20783b */ /* 0x000fe20000004200 */
[----:B------:R-:W-:-:S03]  /*4b80*/  FMNMX.FTZ R63, R200, R63, !PT ;  /* 0x0000003fc83f7209 */ /* 0x000fc60007810000 */
[----:B------:R-:W-:Y:S01]  /*4b90*/  IMAD.WIDE.U32 R22, R14, -0x326172a9, RZ ;  /* 0xcd9e8d570e167825 */ /* 0x000fe200078e00ff */
[----:B------:R-:W-:-:S04]  /*4ba0*/  FMNMX.FTZ R63, R202, R63, !PT ;  /* 0x0000003fca3f7209 */ /* 0x000fc80007810000 */
[----:B------:R-:W-:Y:S02]  /*4bb0*/  LOP3.LUT R14, R23, R136, R213, 0x96, !PT ;  /* 0x00000088170e7212 */ /* 0x000fe400078e96d5 */
[----:B-1----:R-:W-:Y:S01]  /*4bc0*/  FMNMX.FTZ R2, R17, R2, !PT ;  /* 0x0000000211027209 */ /* 0x002fe20007810000 */
[----:B------:R-:W-:Y:S01]  /*4bd0*/  IMAD.WIDE.U32 R16, R16, -0x2daee0ad, RZ ;  /* 0xd2511f5310107825 */ /* 0x000fe200078e00ff */
[----:B------:R-:W-:Y:S02]  /*4be0*/  FMNMX.FTZ R63, R206, R63, !PT ;  /* 0x0000003fce3f7209 */ /* 0x000fe40007810000 */
[C---:B------:R-:W-:Y:S01]  /*4bf0*/  FSETP.NEU.FTZ.AND P1, PT, R2.reuse, -INF , PT ;  /* 0xff8000000200780b */ /* 0x040fe20003f3d000 */
[----:B------:R-:W-:Y:S01]  /*4c00*/  FMUL.FTZ R198, R2, UR19 ;  /* 0x0000001302c67c20 */ /* 0x000fe20008410000 */
[----:B------:R-:W-:Y:S01]  /*4c10*/  LOP3.LUT R18, R17, R18, R212, 0x96, !PT ;  /* 0x0000001211127212 */ /* 0x000fe200078e96d4 */
[----:B------:R-:W-:Y:S01]  /*4c20*/  IMAD.WIDE.U32 R20, R14, -0x2daee0ad, RZ ;  /* 0xd2511f530e147825 */ /* 0x000fe200078e00ff */
[----:B------:R-:W-:-:S02]  /*4c30*/  FMNMX.FTZ R63, R208, R63, !PT ;  /* 0x0000003fd03f7209 */ /* 0x000fc40007810000 */
[----:B------:R-:W-:Y:S01]  /*4c40*/  FSEL R198, R198, RZ, P1 ;  /* 0x000000ffc6c67208 */ /* 0x000fe20000800000 */
[----:B------:R-:W-:Y:S01]  /*4c50*/  IMAD.WIDE.U32 R18, R18, -0x326172a9, RZ ;  /* 0xcd9e8d5712127825 */ /* 0x000fe200078e00ff */
[----:B------:R-:W-:Y:S02]  /*4c60*/  LOP3.LUT R16, R21, R16, R210, 0x96, !PT ;  /* 0x0000001015107212 */ /* 0x000fe400078e96d2 */
[----:B--2---:R-:W-:Y:S01]  /*4c70*/  FMNMX.FTZ R0, R15, R0, !PT ;  /* 0x000000000f007209 */ /* 0x004fe20007810000 */
[----:B------:R-:W-:Y:S01]  /*4c80*/  FFMA.FTZ R48, R13, UR19, -R198 ;  /* 0x000000130d307c23 */ /* 0x000fe200080108c6 */
[----:B------:R-:W-:Y:S01]  /*4c90*/  LOP3.LUT R22, R19, R22, R211, 0x96, !PT ;  /* 0x0000001613167212 */ /* 0x000fe200078e96d3 */
[----:B------:R-:W-:-:S04]  /*4ca0*/  IMAD.WIDE.U32 R16, R16, -0x326172a9, RZ ;  /* 0xcd9e8d5710107825 */ /* 0x000fc800078e00ff */
[--C-:B------:R-:W-:Y:S01]  /*4cb0*/  FFMA.FTZ R49, R29, UR19, -R198.reuse ;  /* 0x000000131d317c23 */ /* 0x100fe200080108c6 */
[--C-:B------:R-:W-:Y:S01]  /*4cc0*/  FFMA.FTZ R39, R9, UR19, -R198.reuse ;  /* 0x0000001309277c23 */ /* 0x100fe200080108c6 */
[----:B------:R-:W-:Y:S01]  /*4cd0*/  FMUL.FTZ R181, R0, UR19 ;  /* 0x0000001300b57c20 */ /* 0x000fe20008410000 */
[----:B------:R-:W-:Y:S01]  /*4ce0*/  IMAD.WIDE.U32 R22, R22, -0x2daee0ad, RZ ;  /* 0xd2511f5316167825 */ /* 0x000fe200078e00ff */
[----:B------:R-:W-:Y:S01]  /*4cf0*/  MUFU.EX2 R48, R48 ;  /* 0x0000003000307308 */ /* 0x000fe20000000800 */
[----:B------:R-:W-:Y:S02]  /*4d00*/  LOP3.LUT R18, R17, R18, R175, 0x96, !PT ;  /* 0x0000001211127212 */ /* 0x000fe400078e96af */
[--C-:B------:R-:W-:Y:S01]  /*4d10*/  FFMA.FTZ R38, R5, UR19, -R198.reuse ;  /* 0x0000001305267c23 */ /* 0x100fe200080108c6 */
[----:B------:R-:W-:Y:S01]  /*4d20*/  FSETP.NEU.FTZ.AND P1, PT, R0, -INF , PT ;  /* 0xff8000000000780b */ /* 0x000fe20003f3d000 */
[--C-:B------:R-:W-:Y:S01]  /*4d30*/  FFMA.FTZ R47, R25, UR19, -R198.reuse ;  /* 0x00000013192f7c23 */ /* 0x100fe200080108c6 */
[----:B------:R-:W-:Y:S01]  /*4d40*/  LOP3.LUT R13, R23, R20, R209, 0x96, !PT ;  /* 0x00000014170d7212 */ /* 0x000fe200078e96d1 */
[----:B------:R-:W-:Y:S01]  /*4d50*/  IMAD.WIDE.U32 R18, R18, -0x2daee0ad, RZ ;  /* 0xd2511f5312127825 */ /* 0x000fe200078e00ff */
[----:B------:R-:W-:Y:S01]  /*4d60*/  FSEL R181, R181, RZ, P1 ;  /* 0x000000ffb5b57208 */ /* 0x000fe20000800000 */
[----:B------:R-:W1:Y:S02]  /*4d70*/  MUFU.EX2 R49, R49 ;  /* 0x0000003100317308 */ /* 0x000e640000000800 */
[----:B------:R-:W-:Y:S01]  /*4d80*/  FFMA.FTZ R44, R27, UR19, -R198 ;  /* 0x000000131b2c7c23 */ /* 0x000fe200080108c6 */
[----:B------:R-:W-:Y:S01]  /*4d90*/  IMAD.WIDE.U32 R30, R13, -0x326172a9, RZ ;  /* 0xcd9e8d570d1e7825 */ /* 0x000fe200078e00ff */
[----:B------:R-:W-:-:S03]  /*4da0*/  LOP3.LUT R13, R19, R22, R173, 0x96, !PT ;  /* 0x00000016130d7212 */ /* 0x000fc600078e96ad */
[--C-:B------:R-:W-:Y:S01]  /*4db0*/  FFMA.FTZ R46, R26, UR19, -R181.reuse ;  /* 0x000000131a2e7c23 */ /* 0x100fe200080108b5 */
[--C-:B------:R-:W-:Y:S01]  /*4dc0*/  FFMA.FTZ R43, R72, UR19, -R181.reuse ;  /* 0x00000013482b7c23 */ /* 0x100fe200080108b5 */
[----:B------:R-:W-:Y:S01]  /*4dd0*/  FFMA.FTZ R50, R28, UR19, -R181 ;  /* 0x000000131c327c23 */ /* 0x000fe200080108b5 */
[----:B------:R-:W-:Y:S01]  /*4de0*/  LOP3.LUT R16, R31, R16, R207, 0x96, !PT ;  /* 0x000000101f107212 */ /* 0x000fe200078e96cf */
[--C-:B------:R-:W-:Y:S01]  /*4df0*/  FFMA.FTZ R51, R24, UR19, -R181.reuse ;  /* 0x0000001318337c23 */ /* 0x100fe200080108b5 */
[----:B------:R-:W-:Y:S01]  /*4e00*/  SHF.R.U32.HI R15, RZ, 0x10, R30 ;  /* 0x00000010ff0f7819 */ /* 0x000fe2000001161e */
[----:B------:R-:W-:Y:S01]  /*4e10*/  MUFU.EX2 R46, R46 ;  /* 0x0000002e002e7308 */ /* 0x000fe20000000800 */
[--C-:B------:R-:W-:Y:S01]  /*4e20*/  SHF.R.U32.HI R133, RZ, 0x10, R16.reuse ;  /* 0x00000010ff857819 */ /* 0x100fe20000011610 */
[--C-:B------:R-:W-:Y:S01]  /*4e30*/  FFMA.FTZ R41, R8, UR19, -R181.reuse ;  /* 0x0000001308297c23 */ /* 0x100fe200080108b5 */
[----:B------:R-:W-:Y:S01]  /*4e40*/  SHF.R.U32.HI R4, RZ, 0x18, R16 ;  /* 0x00000018ff047819 */ /* 0x000fe20000011610 */
[--C-:B------:R-:W-:Y:S01]  /*4e50*/  FFMA.FTZ R40, R6, UR19, -R181.reuse ;  /* 0x0000001306287c23 */ /* 0x100fe200080108b5 */
[----:B------:R-:W-:Y:S01]  /*4e60*/  LOP3.LUT R133, R133, 0xff, RZ, 0xc0, !PT ;  /* 0x000000ff85857812 */ /* 0x000fe200078ec0ff */
[--C-:B------:R-:W-:Y:S01]  /*4e70*/  FFMA.FTZ R37, R12, UR19, -R181.reuse ;  /* 0x000000130c257c23 */ /* 0x100fe200080108b5 */
[----:B------:R-:W-:Y:S01]  /*4e80*/  SHF.R.U32.HI R14, RZ, 0x18, R30 ;  /* 0x00000018ff0e7819 */ /* 0x000fe2000001161e */
[----:B------:R-:W2:Y:S01]  /*4e90*/  MUFU.EX2 R43, R43 ;  /* 0x0000002b002b7308 */ /* 0x000ea20000000800 */
[----:B------:R-:W-:Y:S01]  /*4ea0*/  PRMT R133, R133, 0x5410, R4 ;  /* 0x0000541085857816 */ /* 0x000fe20000000004 */
[--C-:B------:R-:W-:Y:S01]  /*4eb0*/  FFMA.FTZ R42, R7, UR19, -R198.reuse ;  /* 0x00000013072a7c23 */ /* 0x100fe200080108c6 */
[----:B------:R-:W-:Y:S01]  /*4ec0*/  FMNMX.FTZ R4, R55, R85, !PT ;  /* 0x0000005537047209 */ /* 0x000fe20007810000 */
[--C-:B------:R-:W-:Y:S01]  /*4ed0*/  FFMA.FTZ R36, R10, UR19, -R181.reuse ;  /* 0x000000130a247c23 */ /* 0x100fe200080108b5 */
[----:B------:R-:W-:Y:S01]  /*4ee0*/  LOP3.LUT R15, R15, 0xff, RZ, 0xc0, !PT ;  /* 0x000000ff0f0f7812 */ /* 0x000fe200078ec0ff */
[--C-:B------:R-:W-:Y:S01]  /*4ef0*/  FFMA.FTZ R45, R11, UR19, -R198.reuse ;  /* 0x000000130b2d7c23 */ /* 0x100fe200080108c6 */
[----:B------:R-:W-:Y:S01]  /*4f00*/  FMNMX.FTZ R4, R87, R4, !PT ;  /* 0x0000000457047209 */ /* 0x000fe20007810000 */
[----:B------:R-:W-:Y:S01]  /*4f10*/  MUFU.EX2 R50, R50 ;  /* 0x0000003200327308 */ /* 0x000fe20000000800 */
[----:B------:R-:W-:Y:S01]  /*4f20*/  LOP3.LUT R21, R16, 0xffff, RZ, 0xc0, !PT ;  /* 0x0000ffff10157812 */ /* 0x000fe200078ec0ff */
[----:B------:R-:W-:Y:S01]  /*4f30*/  LDSM.16.MT88.4 R24, [R170+0x9400] ;  /* 0x00940000aa18783b */ /* 0x000fe20000004200 */
[----:B------:R-:W-:Y:S01]  /*4f40*/  FMNMX.FTZ R4, R69, R4, !PT ;  /* 0x0000000445047209 */ /* 0x000fe20007810000 */
[----:B------:R-:W-:Y:S01]  /*4f50*/  FFMA.FTZ R189, R185, UR19, -R198 ;  /* 0x00000013b9bd7c23 */ /* 0x000fe200080108c6 */
[----:B------:R-:W-:Y:S01]  /*4f60*/  PRMT R15, R15, 0x5410, R14 ;  /* 0x000054100f0f7816 */ /* 0x000fe2000000000e */
[----:B------:R-:W-:Y:S01]  /*4f70*/  FFMA.FTZ R185, R250, UR19, -R181 ;  /* 0x00000013fab97c23 */ /* 0x000fe200080108b5 */
[----:B------:R-:W-:Y:S01]  /*4f80*/  FMNMX.FTZ R4, R71, R4, !PT ;  /* 0x0000000447047209 */ /* 0x000fe20007810000 */
[----:B------:R-:W3:Y:S01]  /*4f90*/  MUFU.EX2 R51, R51 ;  /* 0x0000003300337308 */ /* 0x000ee20000000800 */
[----:B------:R-:W-:Y:S01]  /*4fa0*/  LOP3.LUT R14, R16, 0xff, RZ, 0xc0, !PT ;  /* 0x000000ff100e7812 */ /* 0x000fe200078ec0ff */
[--C-:B------:R-:W-:Y:S01]  /*4fb0*/  FFMA.FTZ R203, R203, UR19, -R198.reuse ;  /* 0x00000013cbcb7c23 */ /* 0x100fe200080108c6 */
[----:B------:R-:W-:Y:S01]  /*4fc0*/  FMNMX.FTZ R4, R65, R4, !PT ;  /* 0x0000000441047209 */ /* 0x000fe20007810000 */
[--C-:B------:R-:W-:Y:S01]  /*4fd0*/  FFMA.FTZ R190, R187, UR19, -R198.reuse ;  /* 0x00000013bbbe7c23 */ /* 0x100fe200080108c6 */
[----:B------:R-:W-:Y:S01]  /*4fe0*/  SHF.R.U32.HI R21, RZ, 0x8, R21 ;  /* 0x00000008ff157819 */ /* 0x000fe20000011615 */
[--C-:B------:R-:W-:Y:S01]  /*4ff0*/  FFMA.FTZ R187, R217, UR19, -R198.reuse ;  /* 0x00000013d9bb7c23 */ /* 0x100fe200080108c6 */
[----:B------:R-:W-:Y:S01]  /*5000*/  FMNMX.FTZ R4, R61, R4, !PT ;  /* 0x000000043d047209 */ /* 0x000fe20007810000 */
[----:B------:R-:W-:Y:S01]  /*5010*/  MUFU.EX2 R41, R41 ;  /* 0x0000002900297308 */ /* 0x000fe20000000800 */
[----:B------:R-:W-:Y:S01]  /*5020*/  PRMT R3, R14, 0x5410, R21 ;  /* 0x000054100e037816 */ /* 0x000fe20000000015 */
[--C-:B------:R-:W-:Y:S01]  /*5030*/  FFMA.FTZ R194, R194, UR19, -R181.reuse ;  /* 0x00000013c2c27c23 */ /* 0x100fe200080108b5 */
[----:B------:R-:W-:Y:S01]  /*5040*/  FMNMX.FTZ R4, R53, R4, !PT ;  /* 0x0000000435047209 */ /* 0x000fe20007810000 */
[--C-:B------:R-:W-:Y:S01]  /*5050*/  FFMA.FTZ R204, R204, UR19, -R181.reuse ;  /* 0x00000013cccc7c23 */ /* 0x100fe200080108b5 */
[----:B------:R-:W-:Y:S01]  /*5060*/  LOP3.LUT R16, R18, 0xffff, RZ, 0xc0, !PT ;  /* 0x0000ffff12107812 */ /* 0x000fe200078ec0ff */
[--C-:B------:R-:W-:Y:S01]  /*5070*/  FFMA.FTZ R191, R191, UR19, -R198.reuse ;  /* 0x00000013bfbf7c23 */ /* 0x100fe200080108c6 */
[----:B------:R-:W-:Y:S01]  /*5080*/  FMNMX.FTZ R4, R197, R4, !PT ;  /* 0x00000004c5047209 */ /* 0x000fe20007810000 */
[----:B------:R-:W4:Y:S01]  /*5090*/  MUFU.EX2 R40, R40 ;  /* 0x0000002800287308 */ /* 0x000f220000000800 */
[----:B------:R-:W-:Y:S01]  /*50a0*/  HSET2.LE.AND R132, R3, R60, PT ;  /* 0x0000003c03847233 */ /* 0x000fe20003803000 */
[--C-:B------:R-:W-:Y:S01]  /*50b0*/  FFMA.FTZ R192, R192, UR19, -R198.reuse ;  /* 0x00000013c0c07c23 */ /* 0x100fe200080108c6 */
[----:B------:R-:W-:Y:S01]  /*50c0*/  FMNMX.FTZ R4, R199, R4, !PT ;  /* 0x00000004c7047209 */ /* 0x000fe20007810000 */
[----:B------:R-:W-:Y:S01]  /*50d0*/  FFMA.FTZ R195, R195, UR19, -R198 ;  /* 0x00000013c3c37c23 */ /* 0x000fe200080108c6 */
[----:B-1----:R-:W-:Y:S01]  /*50e0*/  F2FP.BF16.F32.PACK_AB R3, R48, R49 ;  /* 0x000000313003723e */ /* 0x002fe200000010ff */
[----:B------:R-:W-:Y:S01]  /*50f0*/  FADD.FTZ R48, R49, R48 ;  /* 0x0000003031307221 */ /* 0x000fe20000010000 */
[----:B------:R-:W-:Y:S01]  /*5100*/  FMNMX.FTZ R4, R201, R4, !PT ;  /* 0x00000004c9047209 */ /* 0x000fe20007810000 */
[----:B------:R-:W-:Y:S01]  /*5110*/  MUFU.EX2 R39, R39 ;  /* 0x0000002700277308 */ /* 0x000fe20000000800 */
[----:B------:R-:W-:Y:S01]  /*5120*/  LOP3.LUT R132, R132, R3, RZ, 0xc0, !PT ;  /* 0x0000000384847212 */ /* 0x000fe200078ec0ff */
[----:B------:R-:W-:Y:S01]  /*5130*/  FFMA.FTZ R198, R193, UR19, -R198 ;  /* 0x00000013c1c67c23 */ /* 0x000fe200080108c6 */
[----:B------:R-:W-:Y:S01]  /*5140*/  FMNMX.FTZ R4, R205, R4, !PT ;  /* 0x00000004cd047209 */ /* 0x000fe20007810000 */
[--C-:B------:R-:W-:Y:S01]  /*5150*/  FFMA.FTZ R184, R184, UR19, -R181.reuse ;  /* 0x00000013b8b87c23 */ /* 0x100fe200080108b5 */
[----:B------:R-:W-:Y:S01]  /*5160*/  LOP3.LUT R3, R18, 0xff, RZ, 0xc0, !PT ;  /* 0x000000ff12037812 */ /* 0x000fe200078ec0ff */
[--C-:B------:R-:W-:Y:S01]  /*5170*/  FFMA.FTZ R193, R186, UR19, -R181.reuse ;  /* 0x00000013bac17c23 */ /* 0x100fe200080108b5 */
[----:B------:R-:W-:Y:S01]  /*5180*/  SHF.R.U32.HI R16, RZ, 0x8, R16 ;  /* 0x00000008ff107819 */ /* 0x000fe20000011610 */
[----:B------:R-:W1:Y:S01]  /*5190*/  MUFU.EX2 R38, R38 ;  /* 0x0000002600267308 */ /* 0x000e620000000800 */
[----:B------:R-:W-:Y:S01]  /*51a0*/  FMNMX.FTZ R4, R179, R4, !PT ;  /* 0x00000004b3047209 */ /* 0x000fe20007810000 */
[----:B------:R-:W-:Y:S01]  /*51b0*/  FFMA.FTZ R182, R182, UR19, -R181 ;  /* 0x00000013b6b67c23 */ /* 0x000fe200080108b5 */
[----:B------:R-:W-:-:S02]  /*51c0*/  PRMT R9, R3, 0x5410, R16 ;  /* 0x0000541003097816 */ /* 0x000fc40000000010 */
[----:B------:R-:W-:Y:S02]  /*51d0*/  FMNMX.FTZ R3, R177, R4, !PT ;  /* 0x00000004b1037209 */ /* 0x000fe40007810000 */
[----:B------:R-:W-:Y:S01]  /*51e0*/  HSET2.LE.AND R15, R15, R60, PT ;  /* 0x0000003c0f0f7233 */ /* 0x000fe20003803000 */
[----:B------:R-:W-:Y:S01]  /*51f0*/  MUFU.EX2 R47, R47 ;  /* 0x0000002f002f7308 */ /* 0x000fe20000000800 */
[----:B------:R-:W-:Y:S02]  /*5200*/  FMNMX.FTZ R3, R178, R3, !PT ;  /* 0x00000003b2037209 */ /* 0x000fe40007810000 */
[----:B------:R-:W-:Y:S02]  /*5210*/  SHF.R.U32.HI R5, RZ, 0x10, R13 ;  /* 0x00000010ff057819 */ /* 0x000fe4000001160d */
[----:B------:R-:W-:Y:S02]  /*5220*/  FMNMX.FTZ R3, R176, R3, !PT ;  /* 0x00000003b0037209 */ /* 0x000fe40007810000 */
[----:B--2---:R-:W-:Y:S01]  /*5230*/  F2FP.BF16.F32.PACK_AB R14, R43, R46 ;  /* 0x0000002e2b0e723e */ /* 0x004fe200000010ff */
[----:B------:R-:W2:Y:S01]  /*5240*/  MUFU.EX2 R44, R44 ;  /* 0x0000002c002c7308 */ /* 0x000ea20000000800 */
[C---:B------:R-:W-:Y:S01]  /*5250*/  LOP3.LUT R20, R30.reuse, 0xffff, RZ, 0xc0, !PT ;  /* 0x0000ffff1e147812 */ /* 0x040fe200078ec0ff */
[----:B------:R-:W5:Y:S01]  /*5260*/  SHFL.BFLY PT, R164, R3, 0x2, 0x1f ;  /* 0x0c401f0003a47f89 */ /* 0x000f6200000e0000 */
[----:B------:R-:W-:-:S02]  /*5270*/  LOP3.LUT R17, R30, 0xff, RZ, 0xc0, !PT ;  /* 0x000000ff1e117812 */ /* 0x000fc400078ec0ff */
[----:B------:R-:W-:Y:S01]  /*5280*/  SHF.R.U32.HI R12, RZ, 0x18, R13 ;  /* 0x00000018ff0c7819 */ /* 0x000fe2000001160d */
[----:B------:R-:W-:Y:S01]  /*5290*/  LDSM.16.MT88.4 R28, [R170+0xb000] ;  /* 0x00b00000aa1c783b */ /* 0x000fe20000004200 */
[----:B------:R-:W-:Y:S01]  /*52a0*/  LOP3.LUT R5, R5, 0xff, RZ, 0xc0, !PT ;  /* 0x000000ff05057812 */ /* 0x000fe200078ec0ff */
[----:B------:R-:W-:Y:S01]  /*52b0*/  MUFU.EX2 R37, R37 ;  /* 0x0000002500257308 */ /* 0x000fe20000000800 */
[----:B------:R-:W-:Y:S02]  /*52c0*/  LOP3.LUT R135, R15, R14, RZ, 0xc0, !PT ;  /* 0x0000000e0f877212 */ /* 0x000fe400078ec0ff */
[----:B------:R-:W-:Y:S02]  /*52d0*/  HSET2.LE.AND R133, R133, R60, PT ;  /* 0x0000003c85857233 */ /* 0x000fe40003803000 */
[----:B---3--:R-:W-:Y:S01]  /*52e0*/  F2FP.BF16.F32.PACK_AB R14, R51, R50 ;  /* 0x00000032330e723e */ /* 0x008fe200000010ff */
[----:B------:R-:W-:Y:S01]  /*52f0*/  FADD.FTZ R51, R50, R51 ;  /* 0x0000003332337221 */ /* 0x000fe20000010000 */
[----:B------:R-:W-:Y:S01]  /*5300*/  PRMT R5, R5, 0x5410, R12 ;  /* 0x0000541005057816 */ /* 0x000fe2000000000c */
[----:B------:R-:W3:Y:S01]  /*5310*/  MUFU.EX2 R36, R36 ;  /* 0x0000002400247308 */ /* 0x000ee20000000800 */
[----:B------:R-:W-:Y:S01]  /*5320*/  LOP3.LUT R133, R133, R14, RZ, 0xc0, !PT ;  /* 0x0000000e85857212 */ /* 0x000fe200078ec0ff */
[----:B------:R-:W-:Y:S01]  /*5330*/  FADD.FTZ R46, R46, R51 ;  /* 0x000000332e2e7221 */ /* 0x000fe20000010000 */
[----:B------:R-:W-:-:S02]  /*5340*/  SHF.R.U32.HI R14, RZ, 0x10, R18 ;  /* 0x00000010ff0e7819 */ /* 0x000fc40000011612 */
[----:B------:R-:W-:Y:S01]  /*5350*/  HSET2.LE.AND R5, R5, R60, PT ;  /* 0x0000003c05057233 */ /* 0x000fe20003803000 */
[----:B------:R-:W-:Y:S01]  /*5360*/  FADD.FTZ R46, R43, R46 ;  /* 0x0000002e2b2e7221 */ /* 0x000fe20000010000 */
[C---:B----4-:R-:W-:Y:S01]  /*5370*/  F2FP.BF16.F32.PACK_AB R54, R40.reuse, R41 ;  /* 0x000000292836723e */ /* 0x050fe200000010ff */
[----:B------:R-:W-:Y:S01]  /*5380*/  MUFU.EX2 R45, R45 ;  /* 0x0000002d002d7308 */ /* 0x000fe20000000800 */
[----:B------:R-:W-:Y:S01]  /*5390*/  SHF.R.U32.HI R20, RZ, 0x8, R20 ;  /* 0x00000008ff147819 */ /* 0x000fe20000011614 */
[----:B------:R-:W-:Y:S01]  /*53a0*/  FADD.FTZ R41, R41, R46 ;  /* 0x0000002e29297221 */ /* 0x000fe20000010000 */
[----:B-----5:R-:W-:Y:S02]  /*53b0*/  FMNMX.FTZ R164, R3, R164, !PT ;  /* 0x000000a403a47209 */ /* 0x020fe40007810000 */
[----:B------:R-:W-:Y:S01]  /*53c0*/  SHF.R.U32.HI R7, RZ, 0x18, R18 ;  /* 0x00000018ff077819 */ /* 0x000fe20000011612 */
[----:B------:R-:W-:Y:S01]  /*53d0*/  FADD.FTZ R40, R40, R41 ;  /* 0x0000002928287221 */ /* 0x000fe20000010000 */
[----:B------:R-:W-:Y:S01]  /*53e0*/  LOP3.LUT R14, R14, 0xff, RZ, 0xc0, !PT ;  /* 0x000000ff0e0e7812 */ /* 0x000fe200078ec0ff */
[----:B------:R-:W4:Y:S01]  /*53f0*/  SHFL.BFLY PT, R3, R164, 0x1, 0x1f ;  /* 0x0c201f00a4037f89 */ /* 0x000f2200000e0000 */
[----:B------:R-:W-:Y:S01]  /*5400*/  LOP3.LUT R5, R5, R54, RZ, 0xc0, !PT ;  /* 0x0000003605057212 */ /* 0x000fe200078ec0ff */
[----:B------:R-:W5:Y:S01]  /*5410*/  MUFU.EX2 R42, R42 ;  /* 0x0000002a002a7308 */ /* 0x000f620000000800 */
[----:B------:R-:W-:-:S02]  /*5420*/  PRMT R17, R17, 0x5410, R20 ;  /* 0x0000541011117816 */ /* 0x000fc40000000014 */
[----:B------:R-:W-:Y:S01]  /*5430*/  PRMT R7, R14, 0x5410, R7 ;  /* 0x000054100e077816 */ /* 0x000fe20000000007 */
[----:B------:R-:W-:Y:S01]  /*5440*/  LDSM.16.MT88.4 R20, [R221+0xa400] ;  /* 0x00a40000dd14783b */ /* 0x000fe20000004200 */
[----:B------:R-:W-:Y:S01]  /*5450*/  FMNMX.FTZ R54, R174, R63, !PT ;  /* 0x0000003fae367209 */ /* 0x000fe20007810000 */
[----:B------:R-:W-:Y:S01]  /*5460*/  IMAD.WIDE.U32 R62, R58, -0x2daee0ad, RZ ;  /* 0xd2511f533a3e7825 */ /* 0x000fe200078e00ff */
[----:B------:R-:W-:Y:S01]  /*5470*/  LOP3.LUT R14, R13, 0xffff, RZ, 0xc0, !PT ;  /* 0x0000ffff0d0e7812 */ /* 0x000fe200078ec0ff */
[----:B------:R-:W-:Y:S01]  /*5480*/  MUFU.EX2 R190, R190 ;  /* 0x000000be00be7308 */ /* 0x000fe20000000800 */
[--C-:B------:R-:W-:Y:S02]  /*5490*/  HSET2.LE.AND R6, R9, R60.reuse, PT ;  /* 0x0000003c09067233 */ /* 0x100fe40003803000 */
[----:B------:R-:W-:Y:S02]  /*54a0*/  FMNMX.FTZ R57, R167, R54, !PT ;  /* 0x00000036a7397209 */ /* 0x000fe40007810000 */
[----:B------:R-:W-:-:S02]  /*54b0*/  HSET2.LE.AND R17, R17, R60, PT ;  /* 0x0000003c11117233 */ /* 0x000fc40003803000 */
[----:B------:R-:W-:Y:S01]  /*54c0*/  SHF.R.U32.HI R14, RZ, 0x8, R14 ;  /* 0x00000008ff0e7819 */ /* 0x000fe2000001160e */
[----:B------:R-:W-:Y:S01]  /*54d0*/  MUFU.EX2 R189, R189 ;  /* 0x000000bd00bd7308 */ /* 0x000fe20000000800 */
[----:B-1----:R-:W-:Y:S02]  /*54e0*/  F2FP.BF16.F32.PACK_AB R9, R38, R39 ;  /* 0x000000272609723e */ /* 0x002fe400000010ff */
[----:B--2---:R-:W-:Y:S01]  /*54f0*/  F2FP.BF16.F32.PACK_AB R134, R44, R47 ;  /* 0x0000002f2c86723e */ /* 0x004fe200000010ff */
[----:B------:R-:W-:Y:S01]  /*5500*/  FADD.FTZ R47, R47, R48 ;  /* 0x000000302f2f7221 */ /* 0x000fe20000010000 */
[----:B------:R-:W-:Y:S02]  /*5510*/  LOP3.LUT R67, R13, 0xff, RZ, 0xc0, !PT ;  /* 0x000000ff0d437812 */ /* 0x000fe400078ec0ff */
[----:B------:R-:W-:Y:S01]  /*5520*/  FMNMX.FTZ R54, R172, R57, !PT ;  /* 0x00000039ac367209 */ /* 0x000fe20007810000 */
[----:B------:R-:W-:Y:S01]  /*5530*/  MUFU.EX2 R187, R187 ;  /* 0x000000bb00bb7308 */ /* 0x000fe20000000800 */
[----:B------:R-:W-:Y:S01]  /*5540*/  LOP3.LUT R134, R17, R134, RZ, 0xc0, !PT ;  /* 0x0000008611867212 */ /* 0x000fe200078ec0ff */
[----:B------:R-:W-:Y:S01]  /*5550*/  FADD.FTZ R44, R44, R47 ;  /* 0x0000002f2c2c7221 */ /* 0x000fe20000010000 */
[----:B------:R-:W-:Y:S01]  /*5560*/  PRMT R67, R67, 0x5410, R14 ;  /* 0x0000541043437816 */ /* 0x000fe2000000000e */
[----:B------:R-:W-:Y:S01]  /*5570*/  LDSM.16.MT88.4 R16, [R170+0xa400] ;  /* 0x00a40000aa10783b */ /* 0x000fe20000004200 */
[----:B------:R-:W-:-:S02]  /*5580*/  LOP3.LUT R6, R6, R9, RZ, 0xc0, !PT ;  /* 0x0000000906067212 */ /* 0x000fc400078ec0ff */
[----:B------:R-:W-:Y:S01]  /*5590*/  FMNMX.FTZ R54, R165, R54, !PT ;  /* 0x00000036a5367209 */ /* 0x000fe20007810000 */
[----:B------:R-:W-:Y:S01]  /*55a0*/  LDSM.16.MT88.4 R12, [R221+0xb400] ;  /* 0x00b40000dd0c783b */ /* 0x000fe20000004200 */
[----:B----4-:R-:W-:Y:S01]  /*55b0*/  FMNMX.FTZ R164, R164, R3, !PT ;  /* 0x00000003a4a47209 */ /* 0x010fe20007810000 */
[C---:B------:R-:W-:Y:S01]  /*55c0*/  HMMA.16816.F32.BF16 R156, R132.reuse, R148, RZ ;  /* 0x00000094849c723c */ /* 0x040fe200000418ff */
[--C-:B------:R-:W-:Y:S01]  /*55d0*/  HSET2.LE.AND R7, R7, R60.reuse, PT ;  /* 0x0000003c07077233 */ /* 0x100fe20003803000 */
[----:B------:R-:W-:Y:S01]  /*55e0*/  LDSM.16.MT88.4 R8, [R170+0xb400] ;  /* 0x00b40000aa08783b */ /* 0x000fe20000004200 */
[----:B---3--:R-:W-:Y:S01]  /*55f0*/  F2FP.BF16.F32.PACK_AB R4, R36, R37 ;  /* 0x000000252404723e */ /* 0x008fe200000010ff */
[----:B------:R-:W-:Y:S01]  /*5600*/  FMUL.FTZ R196, R164, UR19 ;  /* 0x00000013a4c47c20 */ /* 0x000fe20008410000 */
[----:B------:R-:W-:Y:S01]  /*5610*/  LOP3.LUT R57, R59, R218, R216, 0x96, !PT ;  /* 0x000000da3b397212 */ /* 0x000fe200078e96d8 */
[----:B------:R-:W1:Y:S01]  /*5620*/  SHFL.BFLY PT, R3, R54, 0x2, 0x1f ;  /* 0x0c401f0036037f89 */ /* 0x000e6200000e0000 */
[C---:B------:R-:W-:Y:S01]  /*5630*/  HMMA.16816.F32.BF16 R72, R132.reuse, R80, RZ ;  /* 0x000000508448723c */ /* 0x040fe200000418ff */
[----:B------:R-:W-:Y:S01]  /*5640*/  LOP3.LUT R7, R7, R4, RZ, 0xc0, !PT ;  /* 0x0000000407077212 */ /* 0x000fe200078ec0ff */
[----:B------:R-:W-:Y:S01]  /*5650*/  MUFU.EX2 R185, R185 ;  /* 0x000000b900b97308 */ /* 0x000fe20000000800 */
[----:B------:R-:W-:Y:S01]  /*5660*/  HSET2.LE.AND R4, R67, R60, PT ;  /* 0x0000003c43047233 */ /* 0x000fe20003803000 */
[----:B------:R-:W-:Y:S01]  /*5670*/  FADD.FTZ R37, R37, R40 ;  /* 0x0000002825257221 */ /* 0x000fe20000010000 */
[----:B-----5:R-:W-:Y:S01]  /*5680*/  F2FP.BF16.F32.PACK_AB R67, R42, R45 ;  /* 0x0000002d2a43723e */ /* 0x020fe200000010ff */
[C---:B------:R-:W-:Y:S01]  /*5690*/  HMMA.16816.F32.BF16 R88, R132.reuse, R96, RZ ;  /* 0x000000608458723c */ /* 0x040fe200000418ff */
[----:B------:R-:W-:Y:S01]  /*56a0*/  FSETP.NEU.FTZ.AND P1, PT, R164, -INF , PT ;  /* 0xff800000a400780b */ /* 0x000fe20003f3d000 */
[----:B------:R-:W-:Y:S01]  /*56b0*/  FADD.FTZ R45, R45, R44 ;  /* 0x0000002c2d2d7221 */ /* 0x000fe20000010000 */
[----:B------:R-:W-:Y:S01]  /*56c0*/  LOP3.LUT R4, R4, R67, RZ, 0xc0, !PT ;  /* 0x0000004304047212 */ /* 0x000fe200078ec0ff */
[----:B------:R-:W-:Y:S01]  /*56d0*/  IMAD.WIDE.U32 R66, R57, -0x2daee0ad, RZ ;  /* 0xd2511f5339427825 */ /* 0x000fe200078e00ff */
[----:B------:R-:W-:Y:S01]  /*56e0*/  FSEL R196, R196, RZ, P1 ;  /* 0x000000ffc4c47208 */ /* 0x000fe20000800000 */
[C---:B------:R-:W-:Y:S01]  /*56f0*/  HMMA.16816.F32.BF16 R104, R132.reuse, R144, RZ ;  /* 0x000000908468723c */ /* 0x040fe200000418ff */
[----:B------:R-:W-:Y:S01]  /*5700*/  MUFU.EX2 R194, R194 ;  /* 0x000000c200c27308 */ /* 0x000fe20000000800 */
[----:B------:R-:W-:Y:S01]  /*5710*/  FADD.FTZ R42, R42, R45 ;  /* 0x0000002d2a2a7221 */ /* 0x000fe20000010000 */
[----:B------:R-:W-:Y:S01]  /*5720*/  LOP3.LUT R58, R67, R244, R214, 0x96, !PT ;  /* 0x000000f4433a7212 */ /* 0x000fe200078e96d6 */
[----:B------:R-:W-:Y:S01]  /*5730*/  FFMA.FTZ R166, R55, UR19, -R196 ;  /* 0x0000001337a67c23 */ /* 0x000fe200080108c4 */
[----:B------:R-:W-:Y:S01]  /*5740*/  LOP3.LUT R57, R63, R66, R212, 0x96, !PT ;  /* 0x000000423f397212 */ /* 0x000fe200078e96d4 */
[----:B------:R-:W-:Y:S01]  /*5750*/  HMMA.16816.F32.BF16 R116, R132, R120, RZ ;  /* 0x000000788474723c */ /* 0x000fe200000418ff */
[----:B------:R-:W-:Y:S01]  /*5760*/  FFMA.FTZ R66, R87, UR19, -R196 ;  /* 0x0000001357427c23 */ /* 0x000fe200080108c4 */
[----:B------:R-:W-:-:S04]  /*5770*/  IMAD.WIDE.U32 R58, R58, -0x326172a9, RZ ;  /* 0xcd9e8d573a3a7825 */ /* 0x000fc800078e00ff */
[--C-:B------:R-:W-:Y:S01]  /*5780*/  FFMA.FTZ R63, R69, UR19, -R196.reuse ;  /* 0x00000013453f7c23 */ /* 0x100fe200080108c4 */
[----:B------:R-:W-:Y:S01]  /*5790*/  FFMA.FTZ R67, R85, UR19, -R196 ;  /* 0x0000001355437c23 */ /* 0x000fe200080108c4 */
[----:B-1----:R-:W-:Y:S01]  /*57a0*/  FMNMX.FTZ R3, R54, R3, !PT ;  /* 0x0000000336037209 */ /* 0x002fe20007810000 */
[----:B------:R-:W-:Y:S01]  /*57b0*/  HMMA.16816.F32.BF16 R124, R132, R28, RZ ;  /* 0x0000001c847c723c */ /* 0x000fe200000418ff */
[----:B------:R-:W-:-:S04]  /*57c0*/  IMAD.WIDE.U32 R112, R57, -0x326172a9, RZ ;  /* 0xcd9e8d5739707825 */ /* 0x000fc800078e00ff */
[--C-:B------:R-:W-:Y:S01]  /*57d0*/  FFMA.FTZ R57, R65, UR19, -R196.reuse ;  /* 0x0000001341397c23 */ /* 0x100fe200080108c4 */
[----:B------:R-:W-:Y:S01]  /*57e0*/  MUFU.EX2 R66, R66 ;  /* 0x0000004200427308 */ /* 0x000fe20000000800 */
[----:B------:R-:W1:Y:S01]  /*57f0*/  SHFL.BFLY PT, R102, R3, 0x1, 0x1f ;  /* 0x0c201f0003667f89 */ /* 0x000e6200000e0000 */
[--C-:B------:R-:W-:Y:S01]  /*5800*/  FFMA.FTZ R197, R197, UR19, -R196.reuse ;  /* 0x00000013c5c57c23 */ /* 0x100fe200080108c4 */
[C---:B------:R-:W-:Y:S01]  /*5810*/  HMMA.16816.F32.BF16 R152, R132.reuse, R150, RZ ;  /* 0x000000968498723c */ /* 0x040fe200000418ff */
[----:B------:R-:W-:Y:S01]  /*5820*/  LOP3.LUT R114, R113, R58, R211, 0x96, !PT ;  /* 0x0000003a71727212 */ /* 0x000fe200078e96d3 */
[--C-:B------:R-:W-:Y:S01]  /*5830*/  FFMA.FTZ R58, R71, UR19, -R196.reuse ;  /* 0x00000013473a7c23 */ /* 0x100fe200080108c4 */
[----:B------:R-:W-:Y:S01]  /*5840*/  FFMA.FTZ R179, R179, UR19, -R196 ;  /* 0x00000013b3b37c23 */ /* 0x000fe200080108c4 */
[----:B------:R-:W-:Y:S01]  /*5850*/  FADD.FTZ R39, R39, R42 ;  /* 0x0000002a27277221 */ /* 0x000fe20000010000 */
[----:B------:R-:W2:Y:S01]  /*5860*/  MUFU.EX2 R63, R63 ;  /* 0x0000003f003f7308 */ /* 0x000ea20000000800 */
[----:B------:R-:W-:Y:S01]  /*5870*/  HMMA.16816.F32.BF16 R76, R132, R82, RZ ;  /* 0x00000052844c723c */ /* 0x000fe200000418ff */
[----:B------:R-:W-:-:S04]  /*5880*/  IMAD.WIDE.U32 R114, R114, -0x2daee0ad, RZ ;  /* 0xd2511f5372727825 */ /* 0x000fc800078e00ff */
[----:B------:R-:W-:Y:S01]  /*5890*/  FADD.FTZ R39, R38, R39 ;  /* 0x0000002726277221 */ /* 0x000fe20000010000 */
[----:B------:R-:W-:Y:S01]  /*58a0*/  FFMA.FTZ R176, R176, UR19, -R196 ;  /* 0x00000013b0b07c23 */ /* 0x000fe200080108c4 */
[----:B------:R-:W-:Y:S01]  /*58b0*/  FADD.FTZ R36, R36, R37 ;  /* 0x0000002524247221 */ /* 0x000fe20000010000 */
[C---:B------:R-:W-:Y:S01]  /*58c0*/  HMMA.16816.F32.BF16 R92, R132.reuse, R98, RZ ;  /* 0x00000062845c723c */ /* 0x040fe200000418ff */
[----:B------:R-:W-:Y:S05]  /*58d0*/  MUFU.EX2 R166, R166 ;  /* 0x000000a600a67308 */ /* 0x000fea0000000800 */
[----:B------:R-:W-:Y:S03]  /*58e0*/  HMMA.16816.F32.BF16 R108, R132, R146, RZ ;  /* 0x00000092846c723c */ /* 0x000fe600000418ff */
[----:B------:R-:W3:Y:S01]  /*58f0*/  MUFU.EX2 R67, R67 ;  /* 0x0000004300437308 */ /* 0x000ee20000000800 */
[----:B-1----:R-:W-:-:S02]  /*5900*/  FMNMX.FTZ R3, R3, R102, !PT ;  /* 0x0000006603037209 */ /* 0x002fc40007810000 */
[C---:B------:R-:W-:Y:S01]  /*5910*/  HMMA.16816.F32.BF16 R140, R132.reuse, R122, RZ ;  /* 0x0000007a848c723c */ /* 0x040fe200000418ff */
[----:B--2---:R-:W-:Y:S02]  /*5920*/  F2FP.BF16.F32.PACK_AB R130, R63, R66 ;  /* 0x000000423f82723e */ /* 0x004fe400000010ff */
[C---:B------:R-:W-:Y:S01]  /*5930*/  FMUL.FTZ R183, R3.reuse, UR19 ;  /* 0x0000001303b77c20 */ /* 0x040fe20008410000 */
[----:B------:R-:W-:Y:S01]  /*5940*/  FSETP.NEU.FTZ.AND P1, PT, R3, -INF , PT ;  /* 0xff8000000300780b */ /* 0x000fe20003f3d000 */
[----:B------:R-:W-:Y:S01]  /*5950*/  MUFU.EX2 R58, R58 ;  /* 0x0000003a003a7308 */ /* 0x000fe20000000800 */
[----:B------:R-:W-:Y:S02]  /*5960*/  HMMA.16816.F32.BF16 R132, R132, R30, RZ ;  /* 0x0000001e8484723c */ /* 0x000fe400000418ff */
[----:B------:R-:W-:-:S04]  /*5970*/  FSEL R183, R183, RZ, P1 ;  /* 0x000000ffb7b77208 */ /* 0x000fc80000800000 */
[C---:B------:R-:W-:Y:S01]  /*5980*/  HMMA.16816.F32.BF16 R156, R4.reuse, R32, R156 ;  /* 0x00000020049c723c */ /* 0x040fe2000004189c */
[----:B------:R-:W-:Y:S01]  /*5990*/  MUFU.EX2 R57, R57 ;  /* 0x0000003900397308 */ /* 0x000fe20000000800 */
[----:B---3--:R-:W-:Y:S01]  /*59a0*/  F2FP.BF16.F32.PACK_AB R128, R67, R166 ;  /* 0x000000a64380723e */ /* 0x008fe200000010ff */
[----:B------:R-:W-:Y:S01]  /*59b0*/  FFMA.FTZ R200, R200, UR19, -R183 ;  /* 0x00000013c8c87c23 */ /* 0x000fe200080108b7 */
[----:B------:R-:W-:Y:S01]  /*59c0*/  FADD.FTZ R67, R166, R67 ;  /* 0x00000043a6437221 */ /* 0x000fe20000010000 */
[--C-:B------:R-:W-:Y:S01]  /*59d0*/  FFMA.FTZ R174, R174, UR19, -R183.reuse ;  /* 0x00000013aeae7c23 */ /* 0x100fe200080108b7 */
[C---:B------:R-:W-:Y:S01]  /*59e0*/  HMMA.16816.F32.BF16 R72, R4.reuse, R24, R72 ;  /* 0x000000180448723c */ /* 0x040fe20000041848 */
[----:B------:R-:W-:Y:S01]  /*59f0*/  FFMA.FTZ R167, R167, UR19, -R183 ;  /* 0x00000013a7a77c23 */ /* 0x000fe200080108b7 */
[----:B------:R-:W-:Y:S01]  /*5a00*/  FADD.FTZ R66, R66, R67 ;  /* 0x0000004342427221 */ /* 0x000fe20000010000 */
[----:B------:R-:W-:Y:S01]  /*5a10*/  MUFU.EX2 R204, R204 ;  /* 0x000000cc00cc7308 */ /* 0x000fe20000000800 */
[--C-:B------:R-:W-:Y:S01]  /*5a20*/  FFMA.FTZ R172, R172, UR19, -R183.reuse ;  /* 0x00000013acac7c23 */ /* 0x100fe200080108b7 */
[----:B------:R-:W-:Y:S01]  /*5a30*/  FFMA.FTZ R165, R165, UR19, -R183 ;  /* 0x00000013a5a57c23 */ /* 0x000fe200080108b7 */
[----:B------:R-:W-:Y:S01]  /*5a40*/  HMMA.16816.F32.BF16 R88, R4, R20, R88 ;  /* 0x000000140458723c */ /* 0x000fe20000041858 */
[----:B------:R-:W-:-:S04]  /*5a50*/  FADD.FTZ R63, R63, R66 ;  /* 0x000000423f3f7221 */ /* 0x000fc80000010000 */
        /* <DEDUP_REMOVED lines=15> */
[----:B------:R-:W-:Y:S07]  /*5b50*/  HMMA.16816.F32.BF16 R132, R4, R10, R132 ;  /* 0x0000000a0484723c */ /* 0x000fee0000041884 */
[----:B------:R-:W-:Y:S01]  /*5b60*/  LOP3.LUT R4, R59, R246, R213, 0x96, !PT ;  /* 0x000000f63b047212 */ /* 0x000fe200078e96d5 */
[----:B------:R-:W-:Y:S04]  /*5b70*/  MUFU.EX2 R195, R195 ;  /* 0x000000c300c37308 */ /* 0x000fe80000000800 */
[----:B------:R-:W-:-:S04]  /*5b80*/  IMAD.WIDE.U32 R4, R4, -0x2daee0ad, RZ ;  /* 0xd2511f5304047825 */ /* 0x000fc800078e00ff */
[----:B------:R-:W-:Y:S01]  /*5b90*/  MUFU.EX2 R198, R198 ;  /* 0x000000c600c67308 */ /* 0x000fe20000000800 */
[----:B------:R-:W-:Y:S02]  /*5ba0*/  LOP3.LUT R62, R5, R62, R210, 0x96, !PT ;  /* 0x0000003e053e7212 */ /* 0x000fe400078e96d2 */
[----:B------:R-:W-:-:S03]  /*5bb0*/  LOP3.LUT R4, R115, R4, R209, 0x96, !PT ;  /* 0x0000000473047212 */ /* 0x000fc600078e96d1 */
[----:B------:R-:W-:Y:S02]  /*5bc0*/  IMAD.WIDE.U32 R54, R62, -0x326172a9, RZ ;  /* 0xcd9e8d573e367825 */ /* 0x000fe400078e00ff */
[----:B------:R-:W-:Y:S02]  /*5bd0*/  MUFU.EX2 R179, R179 ;  /* 0x000000b300b37308 */ /* 0x000fe40000000800 */
[----:B------:R-:W-:Y:S01]  /*5be0*/  IMAD.WIDE.U32 R6, R4, -0x326172a9, RZ ;  /* 0xcd9e8d5704067825 */ /* 0x000fe200078e00ff */
[----:B------:R-:W-:-:S03]  /*5bf0*/  LOP3.LUT R112, R55, R112, R175, 0x96, !PT ;  /* 0x0000007037707212 */ /* 0x000fc600078e96af */
[----:B------:R-:W-:Y:S01]  /*5c00*/  FFMA.FTZ R55, R61, UR19, -R196 ;  /* 0x000000133d377c23 */ /* 0x000fe200080108c4 */
[----:B------:R-:W-:Y:S01]  /*5c10*/  LOP3.LUT R5, R7, R54, R207, 0x96, !PT ;  /* 0x0000003607057212 */ /* 0x000fe200078e96cf */
[----:B------:R-:W-:Y:S01]  /*5c20*/  IMAD.WIDE.U32 R112, R112, -0x2daee0ad, RZ ;  /* 0xd2511f5370707825 */ /* 0x000fe200078e00ff */
[----:B------:R-:W-:-:S03]  /*5c30*/  LOP3.LUT R54, R6, 0xffff, RZ, 0xc0, !PT ;  /* 0x0000ffff06367812 */ /* 0x000fc600078ec0ff */
[----:B------:R-:W-:Y:S01]  /*5c40*/  MUFU.EX2 R55, R55 ;  /* 0x0000003700377308 */ /* 0x000fe20000000800 */
[----:B------:R-:W-:Y:S02]  /*5c50*/  LOP3.LUT R59, R6, 0xff, RZ, 0xc0, !PT ;  /* 0x000000ff063b7812 */ /* 0x000fe400078ec0ff */
[----:B------:R-:W-:Y:S02]  /*5c60*/  SHF.R.U32.HI R54, RZ, 0x8, R54 ;  /* 0x00000008ff367819 */ /* 0x000fe40000011636 */
[----:B------:R-:W-:Y:S02]  /*5c70*/  SHF.R.U32.HI R62, RZ, 0x10, R6 ;  /* 0x00000010ff3e7819 */ /* 0x000fe40000011606 */
[----:B------:R-:W-:Y:S01]  /*5c80*/  SHF.R.U32.HI R61, RZ, 0x10, R112 ;  /* 0x00000010ff3d7819 */ /* 0x000fe20000011670 */
[----:B------:R-:W-:Y:S01]  /*5c90*/  MUFU.EX2 R174, R174 ;  /* 0x000000ae00ae7308 */ /* 0x000fe20000000800 */
[----:B------:R-:W-:Y:S01]  /*5ca0*/  PRMT R59, R59, 0x5410, R54 ;  /* 0x000054103b3b7816 */ /* 0x000fe20000000036 */
[----:B------:R-:W-:Y:S01]  /*5cb0*/  FFMA.FTZ R54, R53, UR19, -R196 ;  /* 0x0000001335367c23 */ /* 0x000fe200080108c4 */
[----:B------:R-:W-:Y:S01]  /*5cc0*/  LOP3.LUT R53, R62, 0xff, RZ, 0xc0, !PT ;  /* 0x000000ff3e357812 */ /* 0x000fe200078ec0ff */
[----:B------:R-:W-:Y:S01]  /*5cd0*/  FFMA.FTZ R62, R86, UR19, -R183 ;  /* 0x00000013563e7c23 */ /* 0x000fe200080108b7 */
[----:B------:R-:W-:-:S02]  /*5ce0*/  LOP3.LUT R65, R112, 0xffff, RZ, 0xc0, !PT ;  /* 0x0000ffff70417812 */ /* 0x000fc400078ec0ff */
[----:B------:R-:W-:Y:S01]  /*5cf0*/  LOP3.LUT R86, R61, 0xff, RZ, 0xc0, !PT ;  /* 0x000000ff3d567812 */ /* 0x000fe200078ec0ff */
[----:B------:R-:W-:Y:S01]  /*5d00*/  FFMA.FTZ R61, R100, UR19, -R183 ;  /* 0x00000013643d7c23 */ /* 0x000fe200080108b7 */
[----:B------:R-:W-:Y:S01]  /*5d10*/  SHF.R.U32.HI R102, RZ, 0x8, R65 ;  /* 0x00000008ff667819 */ /* 0x000fe20000011641 */
[--C-:B------:R-:W-:Y:S01]  /*5d20*/  FFMA.FTZ R65, R64, UR19, -R183.reuse ;  /* 0x0000001340417c23 */ /* 0x100fe200080108b7 */
[----:B------:R-:W-:Y:S01]  /*5d30*/  FFMA.FTZ R64, R84, UR19, -R183 ;  /* 0x0000001354407c23 */ /* 0x000fe200080108b7 */
[----:B------:R-:W-:Y:S01]  /*5d40*/  MUFU.EX2 R62, R62 ;  /* 0x0000003e003e7308 */ /* 0x000fe20000000800 */
[----:B------:R-:W-:Y:S02]  /*5d50*/  SHF.R.U32.HI R6, RZ, 0x18, R6 ;  /* 0x00000018ff067819 */ /* 0x000fe40000011606 */
[----:B------:R-:W-:Y:S02]  /*5d60*/  SHF.R.U32.HI R7, RZ, 0x18, R112 ;  /* 0x00000018ff077819 */ /* 0x000fe40000011670 */
[----:B------:R-:W-:-:S02]  /*5d70*/  SHF.R.U32.HI R71, RZ, 0x10, R5 ;  /* 0x00000010ff477819 */ /* 0x000fc40000011605 */
[----:B------:R-:W-:Y:S01]  /*5d80*/  LOP3.LUT R4, R113, R114, R173, 0x96, !PT ;  /* 0x0000007271047212 */ /* 0x000fe200078e96ad */
[----:B------:R-:W1:Y:S01]  /*5d90*/  MUFU.EX2 R61, R61 ;  /* 0x0000003d003d7308 */ /* 0x000e620000000800 */
[----:B------:R-:W-:Y:S02]  /*5da0*/  PRMT R53, R53, 0x5410, R6 ;  /* 0x0000541035357816 */ /* 0x000fe40000000006 */
[----:B------:R-:W-:Y:S02]  /*5db0*/  PRMT R7, R86, 0x5410, R7 ;  /* 0x0000541056077816 */ /* 0x000fe40000000007 */
[----:B------:R-:W-:Y:S02]  /*5dc0*/  SHF.R.U32.HI R6, RZ, 0x18, R5 ;  /* 0x00000018ff067819 */ /* 0x000fe40000011605 */
[----:B------:R-:W-:Y:S01]  /*5dd0*/  LOP3.LUT R71, R71, 0xff, RZ, 0xc0, !PT ;  /* 0x000000ff47477812 */ /* 0x000fe200078ec0ff */
[----:B------:R-:W-:Y:S01]  /*5de0*/  MUFU.EX2 R65, R65 ;  /* 0x0000004100417308 */ /* 0x000fe20000000800 */
[----:B------:R-:W-:-:S02]  /*5df0*/  LOP3.LUT R86, R5, 0xffff, RZ, 0xc0, !PT ;  /* 0x0000ffff05567812 */ /* 0x000fc400078ec0ff */
[----:B------:R-:W-:Y:S02]  /*5e00*/  LOP3.LUT R87, R5, 0xff, RZ, 0xc0, !PT ;  /* 0x000000ff05577812 */ /* 0x000fe400078ec0ff */
[C---:B------:R-:W-:Y:S02]  /*5e10*/  LOP3.LUT R85, R4.reuse, 0xffff, RZ, 0xc0, !PT ;  /* 0x0000ffff04557812 */ /* 0x040fe400078ec0ff */
[----:B------:R-:W-:Y:S01]  /*5e20*/  SHF.R.U32.HI R5, RZ, 0x10, R4 ;  /* 0x00000010ff057819 */ /* 0x000fe20000011604 */
[----:B------:R-:W2:Y:S01]  /*5e30*/  MUFU.EX2 R64, R64 ;  /* 0x0000004000407308 */ /* 0x000ea20000000800 */
[----:B------:R-:W-:Y:S02]  /*5e40*/  PRMT R71, R71, 0x5410, R6 ;  /* 0x0000541047477816 */ /* 0x000fe40000000006 */
[----:B------:R-:W-:Y:S02]  /*5e50*/  SHF.R.U32.HI R85, RZ, 0x8, R85 ;  /* 0x00000008ff557819 */ /* 0x000fe40000011655 */
[----:B------:R-:W-:-:S02]  /*5e60*/  LOP3.LUT R6, R4, 0xff, RZ, 0xc0, !PT ;  /* 0x000000ff04067812 */ /* 0x000fc400078ec0ff */
[----:B------:R-:W-:Y:S01]  /*5e70*/  SHF.R.U32.HI R86, RZ, 0x8, R86 ;  /* 0x00000008ff567819 */ /* 0x000fe20000011656 */
[----:B------:R-:W3:Y:S01]  /*5e80*/  MUFU.EX2 R54, R54 ;  /* 0x0000003600367308 */ /* 0x000ee20000000800 */
[----:B------:R-:W-:Y:S02]  /*5e90*/  SHF.R.U32.HI R4, RZ, 0x18, R4 ;  /* 0x00000018ff047819 */ /* 0x000fe40000011604 */
[----:B------:R-:W-:Y:S02]  /*5ea0*/  LOP3.LUT R5, R5, 0xff, RZ, 0xc0, !PT ;  /* 0x000000ff05057812 */ /* 0x000fe400078ec0ff */
[----:B------:R-:W-:Y:S01]  /*5eb0*/  PRMT R85, R6, 0x5410, R85 ;  /* 0x0000541006557816 */ /* 0x000fe20000000055 */
[--C-:B------:R-:W-:Y:S01]  /*5ec0*/  FFMA.FTZ R6, R52, UR19, -R183.reuse ;  /* 0x0000001334067c23 */ /* 0x100fe200080108b7 */
[----:B------:R-:W-:Y:S01]  /*5ed0*/  PRMT R87, R87, 0x5410, R86 ;  /* 0x0000541057577816 */ /* 0x000fe20000000056 */
[--C-:B------:R-:W-:Y:S01]  /*5ee0*/  FFMA.FTZ R52, R56, UR19, -R183.reuse ;  /* 0x0000001338347c23 */ /* 0x100fe200080108b7 */
[----:B------:R-:W-:Y:S01]  /*5ef0*/  PRMT R5, R5, 0x5410, R4 ;  /* 0x0000541005057816 */ /* 0x000fe20000000004 */
[----:B------:R-:W-:Y:S01]  /*5f00*/  FFMA.FTZ R56, R68, UR19, -R183 ;  /* 0x0000001344387c23 */ /* 0x000fe200080108b7 */
[--C-:B------:R-:W-:Y:S01]  /*5f10*/  HSET2.LE.AND R131, R53, R60.reuse, PT ;  /* 0x0000003c35837233 */ /* 0x100fe20003803000 */
[----:B------:R-:W-:Y:S01]  /*5f20*/  MUFU.EX2 R167, R167 ;  /* 0x000000a700a77308 */ /* 0x000fe20000000800 */
[----:B------:R-:W-:-:S02]  /*5f30*/  HSET2.LE.AND R59, R59, R60, PT ;  /* 0x0000003c3b3b7233 */ /* 0x000fc40003803000 */
[----:B-1----:R-:W-:Y:S02]  /*5f40*/  F2FP.BF16.F32.PACK_AB R4, R61, R62 ;  /* 0x0000003e3d04723e */ /* 0x002fe400000010ff */
[----:B------:R-:W-:Y:S02]  /*5f50*/  LOP3.LUT R69, R112, 0xff, RZ, 0xc0, !PT ;  /* 0x000000ff70457812 */ /* 0x000fe400078ec0ff */
[----:B------:R-:W-:Y:S01]  /*5f60*/  LOP3.LUT R131, R131, R4, RZ, 0xc0, !PT ;  /* 0x0000000483837212 */ /* 0x000fe200078ec0ff */
[----:B------:R1:W-:Y:S01]  /*5f70*/  MUFU.EX2 R53, R6 ;  /* 0x0000000600357308 */ /* 0x0003e20000000800 */
[--C-:B------:R-:W-:Y:S02]  /*5f80*/  HSET2.LE.AND R87, R87, R60.reuse, PT ;  /* 0x0000003c57577233 */ /* 0x100fe40003803000 */
[----:B------:R-:W-:Y:S02]  /*5f90*/  HSET2.LE.AND R71, R71, R60, PT ;  /* 0x0000003c47477233 */ /* 0x000fe40003803000 */
[----:B------:R-:W-:-:S02]  /*5fa0*/  PRMT R69, R69, 0x5410, R102 ;  /* 0x0000541045457816 */ /* 0x000fc40000000066 */
[----:B------:R-:W-:Y:S01]  /*5fb0*/  LOP3.LUT R130, R59, R130, RZ, 0xc0, !PT ;  /* 0x000000823b827212 */ /* 0x000fe200078ec0ff */
[----:B------:R-:W4:Y:S01]  /*5fc0*/  MUFU.EX2 R52, R52 ;  /* 0x0000003400347308 */ /* 0x000f220000000800 */
[----:B--2---:R-:W-:Y:S01]  /*5fd0*/  F2FP.BF16.F32.PACK_AB R4, R64, R65 ;  /* 0x000000414004723e */ /* 0x004fe200000010ff */
[----:B------:R-:W-:Y:S01]  /*5fe0*/  FFMA.FTZ R59, R70, UR19, -R183 ;  /* 0x00000013463b7c23 */ /* 0x000fe200080108b7 */
[----:B------:R-:W-:Y:S01]  /*5ff0*/  LOP3.LUT R128, R87, R128, RZ, 0xc0, !PT ;  /* 0x0000008057807212 */ /* 0x000fe200078ec0ff */
[----:B------:R-:W-:Y:S01]  /*6000*/  FADD.FTZ R65, R65, R64 ;  /* 0x0000004041417221 */ /* 0x000fe20000010000 */
[----:B------:R-:W-:Y:S02]  /*6010*/  LOP3.LUT R129, R71, R4, RZ, 0xc0, !PT ;  /* 0x0000000447817212 */ /* 0x000fe400078ec0ff */
[--C-:B------:R-:W-:Y:S01]  /*6020*/  HSET2.LE.AND R7, R7, R60.reuse, PT ;  /* 0x0000003c07077233 */ /* 0x100fe20003803000 */
[----:B------:R-:W-:Y:S01]  /*6030*/  MUFU.EX2 R59, R59 ;  /* 0x0000003b003b7308 */ /* 0x000fe20000000800 */
[--C-:B-1----:R-:W-:Y:S01]  /*6040*/  HSET2.LE.AND R6, R69, R60.reuse, PT ;  /* 0x0000003c45067233 */ /* 0x102fe20003803000 */
[----:B------:R-:W-:Y:S01]  /*6050*/  FADD.FTZ R62, R62, R65 ;  /* 0x000000413e3e7221 */ /* 0x000fe20000010000 */
[----:B---3--:R-:W-:Y:S01]  /*6060*/  F2FP.BF16.F32.PACK_AB R69, R54, R55 ;  /* 0x000000373645723e */ /* 0x008fe200000010ff */
[C---:B------:R-:W-:Y:S01]  /*6070*/  HMMA.16816.F32.BF16 R160, R128.reuse, R148, RZ ;  /* 0x0000009480a0723c */ /* 0x040fe200000418ff */
[----:B------:R-:W-:Y:S01]  /*6080*/  HSET2.LE.AND R5, R5, R60, PT ;  /* 0x0000003c05057233 */ /* 0x000fe20003803000 */
[----:B------:R-:W-:Y:S01]  /*6090*/  FADD.FTZ R62, R61, R62 ;  /* 0x0000003e3d3e7221 */ /* 0x000fe20000010000 */
[----:B------:R-:W-:Y:S01]  /*60a0*/  LOP3.LUT R6, R6, R69, RZ, 0xc0, !PT ;  /* 0x0000004506067212 */ /* 0x000fe200078ec0ff */
[----:B------:R-:W1:Y:S01]  /*60b0*/  MUFU.EX2 R56, R56 ;  /* 0x0000003800387308 */ /* 0x000e620000000800 */
[----:B----4-:R-:W-:Y:S01]  /*60c0*/  F2FP.BF16.F32.PACK_AB R4, R52, R53 ;  /* 0x000000353404723e */ /* 0x010fe200000010ff */
[----:B------:R-:W-:Y:S03]  /*60d0*/  HMMA.16816.F32.BF16 R68, R128, R80, RZ ;  /* 0x000000508044723c */ /* 0x000fe600000418ff */
[----:B------:R-:W-:-:S02]  /*60e0*/  LOP3.LUT R7, R7, R4, RZ, 0xc0, !PT ;  /* 0x0000000407077212 */ /* 0x000fc400078ec0ff */
[----:B------:R-:W-:Y:S01]  /*60f0*/  HSET2.LE.AND R4, R85, R60, PT ;  /* 0x0000003c55047233 */ /* 0x000fe20003803000 */
[C---:B------:R-:W-:Y:S01]  /*6100*/  HMMA.16816.F32.BF16 R100, R128.reuse, R144, RZ ;  /* 0x000000908064723c */ /* 0x040fe200000418ff */
[C---:B------:R-:W-:Y:S01]  /*6110*/  F2FP.BF16.F32.PACK_AB R81, R57.reuse, R58 ;  /* 0x0000003a3951723e */ /* 0x040fe200000010ff */
[----:B------:R-:W-:Y:S01]  /*6120*/  FADD.FTZ R58, R58, R63 ;  /* 0x0000003f3a3a7221 */ /* 0x000fe20000010000 */
[----:B------:R-:W-:Y:S02]  /*6130*/  MUFU.EX2 R176, R176 ;  /* 0x000000b000b07308 */ /* 0x000fe40000000800 */
[----:B------:R-:W-:Y:S01]  /*6140*/  LOP3.LUT R4, R4, R81, RZ, 0xc0, !PT ;  /* 0x0000005104047212 */ /* 0x000fe200078ec0ff */
[----:B------:R-:W-:Y:S01]  /*6150*/  HMMA.16816.F32.BF16 R148, R128, R150, RZ ;  /* 0x000000968094723c */ /* 0x000fe200000418ff */
[----:B------:R-:W-:Y:S01]  /*6160*/  FADD.FTZ R58, R57, R58 ;  /* 0x0000003a393a7221 */ /* 0x000fe20000010000 */
[----:B-1----:R-:W-:Y:S01]  /*6170*/  F2FP.BF16.F32.PACK_AB R80, R56, R59 ;  /* 0x0000003b3850723e */ /* 0x002fe200000010ff */
[----:B------:R-:W-:-:S02]  /*6180*/  FADD.FTZ R59, R59, R62 ;  /* 0x0000003e3b3b7221 */ /* 0x000fc40000010000 */
[----:B------:R-:W-:Y:S01]  /*6190*/  FADD.FTZ R55, R55, R58 ;  /* 0x0000003a37377221 */ /* 0x000fe20000010000 */
[C---:B------:R-:W-:Y:S01]  /*61a0*/  HMMA.16816.F32.BF16 R112, R128.reuse, R120, RZ ;  /* 0x000000788070723c */ /* 0x040fe200000418ff */
[----:B------:R-:W-:Y:S01]  /*61b0*/  LOP3.LUT R5, R5, R80, RZ, 0xc0, !PT ;  /* 0x0000005005057212 */ /* 0x000fe200078ec0ff */
[----:B------:R-:W-:Y:S01]  /*61c0*/  FADD.FTZ R56, R56, R59 ;  /* 0x0000003b38387221 */ /* 0x000fe20000010000 */
[----:B------:R-:W-:Y:S01]  /*61d0*/  FADD.FTZ R54, R54, R55 ;  /* 0x0000003736367221 */ /* 0x000fe20000010000 */
[----:B------:R-:W-:Y:S02]  /*61e0*/  MUFU.EX2 R172, R172 ;  /* 0x000000ac00ac7308 */ /* 0x000fe40000000800 */
[----:B------:R-:W-:Y:S01]  /*61f0*/  HMMA.16816.F32.BF16 R84, R128, R96, RZ ;  /* 0x000000608054723c */ /* 0x000fe200000418ff */
[----:B------:R-:W-:-:S04]  /*6200*/  FADD.FTZ R53, R53, R56 ;  /* 0x0000003835357221 */ /* 0x000fc80000010000 */
[----:B------:R-:W-:Y:S01]  /*6210*/  FADD.FTZ R53, R52, R53 ;  /* 0x0000003534357221 */ /* 0x000fe20000010000 */
[C---:B------:R-:W-:Y:S01]  /*6220*/  HMMA.16816.F32.BF16 R68, R4.reuse, R24, R68 ;  /* 0x000000180444723c */ /* 0x040fe20000041844 */
[----:B------:R-:W-:Y:S05]  /*6230*/  MUFU.EX2 R165, R165 ;  /* 0x000000a500a57308 */ /* 0x000fea0000000800 */
[----:B------:R-:W-:Y:S01]  /*6240*/  HMMA.16816.F32.BF16 R160, R4, R32, R160 ;  /* 0x0000002004a0723c */ /* 0x000fe200000418a0 */
[----:B------:R-:W-:Y:S02]  /*6250*/  IMAD.MOV.U32 R24, RZ, RZ, R136 ;  /* 0x000000ffff187224 */ /* 0x000fe400078e0088 */
[----:B------:R-:W-:-:S03]  /*6260*/  IMAD.MOV.U32 R25, RZ, RZ, R137 ;  /* 0x000000ffff197224 */ /* 0x000fc600078e0089 */
[----:B------:R-:W-:Y:S01]  /*6270*/  HMMA.16816.F32.BF16 R136, R128, R28, RZ ;  /* 0x0000001c8088723c */ /* 0x000fe200000418ff */
[----:B------:R-:W-:-:S05]  /*6280*/  IMAD.WIDE.U32 R32, R168, -0x2daee0ad, RZ ;  /* 0xd2511f53a8207825 */ /* 0x000fca00078e00ff */
[C---:B------:R-:W-:Y:S06]  /*6290*/  HMMA.16816.F32.BF16 R100, R4.reuse, R16, R100 ;  /* 0x000000100464723c */ /* 0x040fec0000041864 */
[C---:B------:R-:W-:Y:S06]  /*62a0*/  HMMA.16816.F32.BF16 R112, R4.reuse, R12, R112 ;  /* 0x0000000c0470723c */ /* 0x040fec0000041870 */
[C---:B------:R-:W-:Y:S06]  /*62b0*/  HMMA.16816.F32.BF16 R148, R4.reuse, R34, R148 ;  /* 0x000000220494723c */ /* 0x040fec0000041894 */
[----:B------:R-:W-:Y:S06]  /*62c0*/  HMMA.16816.F32.BF16 R136, R4, R8, R136 ;  /* 0x000000080488723c */ /* 0x000fec0000041888 */
[----:B------:R-:W-:Y:S01]  /*62d0*/  HMMA.16816.F32.BF16 R80, R128, R82, RZ ;  /* 0x000000528050723c */ /* 0x000fe200000418ff */
[----:B------:R-:W-:Y:S01]  /*62e0*/  LOP3.LUT R8, R33, UR10, R241, 0x96, !PT ;  /* 0x0000000a21087c12 */ /* 0x000fe2000f8e96f1 */
[----:B------:R-:W-:-:S04]  /*62f0*/  IMAD.WIDE.U32 R32, R169, -0x326172a9, RZ ;  /* 0xcd9e8d57a9207825 */ /* 0x000fc800078e00ff */
[----:B------:R-:W-:Y:S01]  /*6300*/  IMAD.WIDE.U32 R16, R8, -0x326172a9, RZ ;  /* 0xcd9e8d5708107825 */ /* 0x000fe200078e00ff */
[C---:B------:R-:W-:Y:S03]  /*6310*/  HMMA.16816.F32.BF16 R96, R128.reuse, R98, RZ ;  /* 0x000000628060723c */ /* 0x040fe600000418ff */
[----:B------:R-:W-:Y:S01]  /*6320*/  IMAD.MOV.U32 R249, RZ, RZ, R17 ;  /* 0x000000fffff97224 */ /* 0x000fe200078e0011 */
[--C-:B------:R-:W-:Y:S02]  /*6330*/  LOP3.LUT R8, R17, R32, R216.reuse, 0x96, !PT ;  /* 0x0000002011087212 */ /* 0x100fe400078e96d8 */
[----:B------:R-:W-:Y:S01]  /*6340*/  LOP3.LUT R9, R25, R16, R215, 0x96, !PT ;  /* 0x0000001019097212 */ /* 0x000fe200078e96d7 */
[----:B------:R-:W-:Y:S01]  /*6350*/  HMMA.16816.F32.BF16 R144, R128, R146, RZ ;  /* 0x000000928090723c */ /* 0x000fe200000418ff */
[----:B------:R-:W-:Y:S01]  /*6360*/  LOP3.LUT R216, R249, R218, R216, 0x96, !PT ;  /* 0x000000daf9d87212 */ /* 0x000fe200078e96d8 */
[----:B------:R-:W-:-:S04]  /*6370*/  IMAD.WIDE.U32 R34, R8, -0x2daee0ad, RZ ;  /* 0xd2511f5308227825 */ /* 0x000fc800078e00ff */
[----:B------:R-:W-:Y:S01]  /*6380*/  IMAD.WIDE.U32 R12, R9, -0x2daee0ad, RZ ;  /* 0xd2511f53090c7825 */ /* 0x000fe200078e00ff */
[----:B------:R-:W-:Y:S01]  /*6390*/  LOP3.LUT R188, R35, R188, R214, 0x96, !PT ;  /* 0x000000bc23bc7212 */ /* 0x000fe200078e96d6 */
[----:B------:R-:W-:Y:S02]  /*63a0*/  HMMA.16816.F32.BF16 R120, R128, R122, RZ ;  /* 0x0000007a8078723c */ /* 0x000fe400000418ff */
[----:B------:R-:W-:Y:S01]  /*63b0*/  IMAD.WIDE.U32 R216, R216, -0x2daee0ad, RZ ;  /* 0xd2511f53d8d87825 */ /* 0x000fe200078e00ff */
[----:B------:R-:W-:-:S03]  /*63c0*/  LOP3.LUT R34, R13, R34, R212, 0x96, !PT ;  /* 0x000000220d227212 */ /* 0x000fc600078e96d4 */
[----:B------:R-:W-:Y:S01]  /*63d0*/  IMAD.WIDE.U32 R32, R188, -0x326172a9, RZ ;  /* 0xcd9e8d57bc207825 */ /* 0x000fe200078e00ff */
[----:B------:R-:W-:Y:S01]  /*63e0*/  HMMA.16816.F32.BF16 R128, R128, R30, RZ ;  /* 0x0000001e8080723c */ /* 0x000fe200000418ff */
[----:B------:R1:W2:Y:S01]  /*63f0*/  MUFU.EX2 R188, R203 ;  /* 0x000000cb00bc7308 */ /* 0x0002a20000000800 */
[----:B------:R-:W3:Y:S01]  /*6400*/  LDSM.16.MT88.4 R28, [R221+0x9800] ;  /* 0x00980000dd1c783b */ /* 0x000ee20000004200 */
[----:B------:R-:W-:Y:S01]  /*6410*/  IMAD.WIDE.U32 R34, R34, -0x326172a9, RZ ;  /* 0xcd9e8d5722227825 */ /* 0x000fe200078e00ff */
[----:B------:R-:W-:Y:S02]  /*6420*/  LOP3.LUT R8, R33, R24, R213, 0x96, !PT ;  /* 0x0000001821087212 */ /* 0x000fe400078e96d5 */
[----:B------:R-:W-:Y:S01]  /*6430*/  HMMA.16816.F32.BF16 R84, R4, R20, R84 ;  /* 0x000000140454723c */ /* 0x000fe20000041854 */
[----:B------:R-:W-:Y:S02]  /*6440*/  LOP3.LUT R214, R217, R244, R214, 0x96, !PT ;  /* 0x000000f4d9d67212 */ /* 0x000fe400078e96d6 */
[----:B------:R-:W-:Y:S01]  /*6450*/  LOP3.LUT R32, R35, R32, R211, 0x96, !PT ;  /* 0x0000002023207212 */ /* 0x000fe200078e96d3 */
[----:B------:R-:W-:-:S02]  /*6460*/  IMAD.WIDE.U32 R8, R8, -0x2daee0ad, RZ ;  /* 0xd2511f5308087825 */ /* 0x000fc400078e00ff */
[----:B------:R-:W-:Y:S01]  /*6470*/  HMMA.16816.F32.BF16 R80, R4, R26, R80 ;  /* 0x0000001a0450723c */ /* 0x000fe20000041850 */
[----:B------:R-:W4:Y:S01]  /*6480*/  LDSM.16.MT88.4 R24, [R170+0x9800] ;  /* 0x00980000aa18783b */ /* 0x000f220000004200 */
[----:B------:R-:W-:Y:S01]  /*6490*/  IMAD.WIDE.U32 R32, R32, -0x2daee0ad, RZ ;  /* 0xd2511f5320207825 */ /* 0x000fe200078e00ff */
[----:B------:R-:W-:-:S03]  /*64a0*/  LOP3.LUT R250, R9, R12, R210, 0x96, !PT ;  /* 0x0000000c09fa7212 */ /* 0x000fc600078e96d2 */
[----:B-1----:R-:W-:Y:S01]  /*64b0*/  FFMA.FTZ R203, R248, UR19, -R181 ;  /* 0x00000013f8cb7c23 */ /* 0x002fe200080108b5 */
[----:B------:R-:W-:Y:S01]  /*64c0*/  LOP3.LUT R8, R33, R8, R209, 0x96, !PT ;  /* 0x0000000821087212 */ /* 0x000fe200078e96d1 */
[----:B------:R-:W-:Y:S01]  /*64d0*/  IMAD.WIDE.U32 R250, R250, -0x326172a9, RZ ;  /* 0xcd9e8d57fafa7825 */ /* 0x000fe200078e00ff */
[C---:B------:R-:W-:Y:S01]  /*64e0*/  HMMA.16816.F32.BF16 R96, R4.reuse, R22, R96 ;  /* 0x000000160460723c */ /* 0x040fe20000041860 */
[----:B------:R-:W1:Y:S02]  /*64f0*/  LDSM.16.MT88.4 R20, [R221+0xa800] ;  /* 0x00a80000dd14783b */ /* 0x000e640000004200 */
[----:B------:R-:W-:Y:S01]  /*6500*/  FFMA.FTZ R181, R180, UR19, -R181 ;  /* 0x00000013b4b57c23 */ /* 0x000fe200080108b5 */
[----:B------:R-:W-:Y:S01]  /*6510*/  IMAD.WIDE.U32 R12, R8, -0x326172a9, RZ ;  /* 0xcd9e8d57080c7825 */ /* 0x000fe200078e00ff */
[----:B------:R-:W5:Y:S01]  /*6520*/  MUFU.EX2 R203, R203 ;  /* 0x000000cb00cb7308 */ /* 0x000f620000000800 */
[----:B------:R-:W-:Y:S01]  /*6530*/  LOP3.LUT R34, R251, R34, R175, 0x96, !PT ;  /* 0x00000022fb227212 */ /* 0x000fe200078e96af */
[C---:B------:R-:W-:Y:S01]  /*6540*/  HMMA.16816.F32.BF16 R144, R4.reuse, R18, R144 ;  /* 0x000000120490723c */ /* 0x040fe20000041890 */
[----:B------:R-:W-:Y:S01]  /*6550*/  IMAD.MOV.U32 R248, RZ, RZ, R16 ;  /* 0x000000fffff87224 */ /* 0x000fe200078e0010 */
[----:B------:R-:W-:Y:S01]  /*6560*/  LOP3.LUT R9, R13, R250, R207, 0x96, !PT ;  /* 0x000000fa0d097212 */ /* 0x000fe200078e96cf */
[----:B------:R-:W1:Y:S01]  /*6570*/  LDSM.16.MT88.4 R16, [R170+0xa800] ;  /* 0x00a80000aa10783b */ /* 0x000e620000004200 */
[----:B------:R-:W-:Y:S01]  /*6580*/  LOP3.LUT R8, R12, 0xff, RZ, 0xc0, !PT ;  /* 0x000000ff0c087812 */ /* 0x000fe200078ec0ff */
[--C-:B------:R-:W-:Y:S01]  /*6590*/  FFMA.FTZ R180, R177, UR19, -R196.reuse ;  /* 0x00000013b1b47c23 */ /* 0x100fe200080108c4 */
[----:B------:R-:W-:Y:S01]  /*65a0*/  HMMA.16816.F32.BF16 R120, R4, R14, R120 ;  /* 0x0000000e0478723c */ /* 0x000fe20000041878 */
[----:B------:R-:W-:Y:S01]  /*65b0*/  LOP3.LUT R215, R247, R248, R215, 0x96, !PT ;  /* 0x000000f8f7d77212 */ /* 0x000fe200078e96d7 */
[----:B------:R-:W-:Y:S01]  /*65c0*/  MUFU.EX2 R181, R181 ;  /* 0x000000b500b57308 */ /* 0x000fe20000000800 */
[----:B------:R-:W-:-:S03]  /*65d0*/  FFMA.FTZ R177, R178, UR19, -R196 ;  /* 0x00000013b2b17c23 */ /* 0x000fc600080108c4 */
[----:B------:R-:W-:Y:S04]  /*65e0*/  HMMA.16816.F32.BF16 R128, R4, R10, R128 ;  /* 0x0000000a0480723c */ /* 0x000fe80000041880 */
[----:B------:R-:W-:Y:S03]  /*65f0*/  MUFU.EX2 R180, R180 ;  /* 0x000000b400b47308 */ /* 0x000fe60000000800 */
[----:B------:R-:W-:Y:S02]  /*6600*/  LOP3.LUT R4, R12, 0xffff, RZ, 0xc0, !PT ;  /* 0x0000ffff0c047812 */ /* 0x000fe400078ec0ff */
[----:B------:R-:W-:Y:S02]  /*6610*/  LOP3.LUT R5, R9, 0xffff, RZ, 0xc0, !PT ;  /* 0x0000ffff09057812 */ /* 0x000fe400078ec0ff */
[----:B------:R-:W-:Y:S01]  /*6620*/  SHF.R.U32.HI R7, RZ, 0x10, R12 ;  /* 0x00000010ff077819 */ /* 0x000fe2000001160c */
[----:B------:R-:W-:Y:S01]  /*6630*/  MUFU.EX2 R177, R177 ;  /* 0x000000b100b17308 */ /* 0x000fe20000000800 */
[----:B------:R-:W-:-:S02]  /*6640*/  SHF.R.U32.HI R10, RZ, 0x10, R9 ;  /* 0x00000010ff0a7819 */ /* 0x000fc40000011609 */
[----:B------:R-:W-:Y:S02]  /*6650*/  SHF.R.U32.HI R13, RZ, 0x8, R4 ;  /* 0x00000008ff0d7819 */ /* 0x000fe40000011604 */
[----:B------:R-:W-:Y:S02]  /*6660*/  LOP3.LUT R11, R9, 0xff, RZ, 0xc0, !PT ;  /* 0x000000ff090b7812 */ /* 0x000fe400078ec0ff */
[----:B------:R-:W-:Y:S02]  /*6670*/  SHF.R.U32.HI R4, RZ, 0x8, R5 ;  /* 0x00000008ff047819 */ /* 0x000fe40000011605 */
[----:B------:R-:W-:Y:S02]  /*6680*/  SHF.R.U32.HI R6, RZ, 0x18, R12 ;  /* 0x00000018ff067819 */ /* 0x000fe4000001160c */
[----:B------:R-:W-:Y:S02]  /*6690*/  SHF.R.U32.HI R9, RZ, 0x18, R9 ;  /* 0x00000018ff097819 */ /* 0x000fe40000011609 */
[----:B------:R-:W-:-:S02]  /*66a0*/  LOP3.LUT R7, R7, 0xff, RZ, 0xc0, !PT ;  /* 0x000000ff07077812 */ /* 0x000fc400078ec0ff */
[----:B------:R-:W-:Y:S02]  /*66b0*/  LOP3.LUT R10, R10, 0xff, RZ, 0xc0, !PT ;  /* 0x000000ff0a0a7812 */ /* 0x000fe400078ec0ff */
[----:B------:R-:W-:Y:S02]  /*66c0*/  PRMT R11, R11, 0x5410, R4 ;  /* 0x000054100b0b7816 */ /* 0x000fe40000000004 */
[----:B------:R-:W-:Y:S02]  /*66d0*/  PRMT R13, R8, 0x5410, R13 ;  /* 0x00005410080d7816 */ /* 0x000fe4000000000d */
[----:B------:R-:W-:Y:S02]  /*66e0*/  PRMT R7, R7, 0x5410, R6 ;  /* 0x0000541007077816 */ /* 0x000fe40000000006 */
[----:B------:R-:W-:Y:S02]  /*66f0*/  PRMT R5, R10, 0x5410, R9 ;  /* 0x000054100a057816 */ /* 0x000fe40000000009 */
[----:B------:R-:W-:-:S02]  /*6700*/  HSET2.LE.AND R4, R11, R60, PT ;  /* 0x0000003c0b047233 */ /* 0x000fc40003803000 */
[--C-:B------:R-:W-:Y:S02]  /*6710*/  HSET2.LE.AND R6, R13, R60.reuse, PT ;  /* 0x0000003c0d067233 */ /* 0x100fe40003803000 */
[--C-:B------:R-:W-:Y:S01]  /*6720*/  HSET2.LE.AND R7, R7, R60.reuse, PT ;  /* 0x0000003c07077233 */ /* 0x100fe20003803000 */
[----:B------:R-:W1:Y:S01]  /*6730*/  LDSM.16.MT88.4 R12, [R221+0xb800] ;  /* 0x00b80000dd0c783b */ /* 0x000e620000004200 */
[----:B------:R-:W-:Y:S02]  /*6740*/  HSET2.LE.AND R5, R5, R60, PT ;  /* 0x0000003c05057233 */ /* 0x000fe40003803000 */
[----:B------:R-:W-:Y:S01]  /*6750*/  F2FP.BF16.F32.PACK_AB R11, R189, R190 ;  /* 0x000000bebd0b723e */ /* 0x000fe200000010ff */
[----:B------:R-:W-:Y:S01]  /*6760*/  FADD.FTZ R190, R190, R39 ;  /* 0x00000027bebe7221 */ /* 0x000fe20000010000 */
[C---:B------:R-:W-:Y:S01]  /*6770*/  F2FP.BF16.F32.PACK_AB R10, R194.reuse, R185 ;  /* 0x000000b9c20a723e */ /* 0x040fe200000010ff */
[----:B------:R-:W-:Y:S01]  /*6780*/  FADD.FTZ R185, R185, R36 ;  /* 0x00000024b9b97221 */ /* 0x000fe20000010000 */
[----:B--2---:R-:W-:Y:S01]  /*6790*/  F2FP.BF16.F32.PACK_AB R9, R187, R188 ;  /* 0x000000bcbb09723e */ /* 0x004fe200000010ff */
[----:B------:R-:W-:Y:S01]  /*67a0*/  FADD.FTZ R189, R189, R190 ;  /* 0x000000bebdbd7221 */ /* 0x000fe20000010000 */
[----:B-----5:R-:W-:Y:S01]  /*67b0*/  F2FP.BF16.F32.PACK_AB R8, R203, R204 ;  /* 0x000000cccb08723e */ /* 0x020fe200000010ff */
        /* <DEDUP_REMOVED lines=9> */
[----:B------:R-:W2:Y:S05]  /*6850*/  LDSM.16.MT88.4 R8, [R170+0xb800] ;  /* 0x00b80000aa08783b */ /* 0x000eaa0000004200 */
[C---:B---3--:R-:W-:Y:S06]  /*6860*/  HMMA.16816.F32.BF16 R156, R4.reuse, R28, R156 ;  /* 0x0000001c049c723c */ /* 0x048fec000004189c */
[C---:B----4-:R-:W-:Y:S06]  /*6870*/  HMMA.16816.F32.BF16 R72, R4.reuse, R24, R72 ;  /* 0x000000180448723c */ /* 0x050fec0000041848 */
[C---:B-1----:R-:W-:Y:S06]  /*6880*/  HMMA.16816.F32.BF16 R88, R4.reuse, R20, R88 ;  /* 0x000000140458723c */ /* 0x042fec0000041858 */
[C---:B------:R-:W-:Y:S06]  /*6890*/  HMMA.16816.F32.BF16 R104, R4.reuse, R16, R104 ;  /* 0x000000100468723c */ /* 0x040fec0000041868 */
[C---:B------:R-:W-:Y:S06]  /*68a0*/  HMMA.16816.F32.BF16 R116, R4.reuse, R12, R116 ;  /* 0x0000000c0474723c */ /* 0x040fec0000041874 */
[C---:B------:R-:W-:Y:S06]  /*68b0*/  HMMA.16816.F32.BF16 R152, R4.reuse, R30, R152 ;  /* 0x0000001e0498723c */ /* 0x040fec0000041898 */
[C---:B--2---:R-:W-:Y:S06]  /*68c0*/  HMMA.16816.F32.BF16 R124, R4.reuse, R8, R124 ;  /* 0x00000008047c723c */ /* 0x044fec000004187c */
[C---:B------:R-:W-:Y:S06]  /*68d0*/  HMMA.16816.F32.BF16 R76, R4.reuse, R26, R76 ;  /* 0x0000001a044c723c */ /* 0x040fec000004184c */
[C---:B------:R-:W-:Y:S06]  /*68e0*/  HMMA.16816.F32.BF16 R92, R4.reuse, R22, R92 ;  /* 0x00000016045c723c */ /* 0x040fec000004185c */
[C---:B------:R-:W-:Y:S06]  /*68f0*/  HMMA.16816.F32.BF16 R108, R4.reuse, R18, R108 ;  /* 0x00000012046c723c */ /* 0x040fec000004186c */
[C---:B------:R-:W-:Y:S06]  /*6900*/  HMMA.16816.F32.BF16 R140, R4.reuse, R14, R140 ;  /* 0x0000000e048c723c */ /* 0x040fec000004188c */
        /* <DEDUP_REMOVED lines=10> */
[--C-:B------:R-:W-:Y:S01]  /*69b0*/  FFMA.FTZ R210, R199, UR19, -R196.reuse ;  /* 0x00000013c7d27c23 */ /* 0x100fe200080108c4 */
[----:B------:R-:W-:Y:S01]  /*69c0*/  FFMA.FTZ R199, R201, UR19, -R196 ;  /* 0x00000013c9c77c23 */ /* 0x000fe200080108c4 */
[----:B------:R-:W-:Y:S01]  /*69d0*/  FFMA.FTZ R201, R206, UR19, -R183 ;  /* 0x00000013cec97c23 */ /* 0x000fe200080108b7 */
[----:B------:R-:W-:Y:S01]  /*69e0*/  IMAD.WIDE.U32 R212, R212, -0x326172a9, RZ ;  /* 0xcd9e8d57d4d47825 */ /* 0x000fe200078e00ff */
[----:B------:R-:W-:-:S03]  /*69f0*/  LOP3.LUT R209, R215, R6, R209, 0x96, !PT ;  /* 0x00000006d7d17212 */ /* 0x000fc600078e96d1 */
[----:B------:R-:W-:Y:S01]  /*6a00*/  FFMA.FTZ R206, R208, UR19, -R183 ;  /* 0x00000013d0ce7c23 */ /* 0x000fe200080108b7 */
[----:B------:R-:W-:Y:S01]  /*6a10*/  MUFU.EX2 R210, R210 ;  /* 0x000000d200d27308 */ /* 0x000fe20000000800 */
[----:B------:R-:W-:-:S03]  /*6a20*/  IMAD.WIDE.U32 R218, R209, -0x326172a9, RZ ;  /* 0xcd9e8d57d1da7825 */ /* 0x000fc600078e00ff */
[----:B------:R-:W-:-:S04]  /*6a30*/  LOP3.LUT R6, R218, 0xffff, RZ, 0xc0, !PT ;  /* 0x0000ffffda067812 */ /* 0x000fc800078ec0ff */
[----:B------:R-:W-:Y:S01]  /*6a40*/  MUFU.EX2 R201, R201 ;  /* 0x000000c900c97308 */ /* 0x000fe20000000800 */
[----:B------:R-:W-:Y:S01]  /*6a50*/  LOP3.LUT R4, R219, R212, R207, 0x96, !PT ;  /* 0x000000d4db047212 */ /* 0x000fe200078e96cf */
[----:B------:R-:W-:Y:S01]  /*6a60*/  FFMA.FTZ R212, R205, UR19, -R196 ;  /* 0x00000013cdd47c23 */ /* 0x000fe200080108c4 */
[----:B------:R-:W-:Y:S01]  /*6a70*/  LOP3.LUT R35, R218, 0xff, RZ, 0xc0, !PT ;  /* 0x000000ffda237812 */ /* 0x000fe200078ec0ff */
[----:B------:R-:W-:Y:S01]  /*6a80*/  FFMA.FTZ R205, R202, UR19, -R183 ;  /* 0x00000013cacd7c23 */ /* 0x000fe200080108b7 */
[----:B------:R-:W-:Y:S02]  /*6a90*/  SHF.R.U32.HI R6, RZ, 0x8, R6 ;  /* 0x00000008ff067819 */ /* 0x000fe40000011606 */
[----:B------:R-:W-:Y:S01]  /*6aa0*/  SHF.R.U32.HI R5, RZ, 0x10, R218 ;  /* 0x00000010ff057819 */ /* 0x000fe200000116da */
[----:B------:R-:W1:Y:S01]  /*6ab0*/  MUFU.EX2 R206, R206 ;  /* 0x000000ce00ce7308 */ /* 0x000e620000000800 */
[----:B------:R-:W-:Y:S02]  /*6ac0*/  PRMT R35, R35, 0x5410, R6 ;  /* 0x0000541023237816 */ /* 0x000fe40000000006 */
[----:B------:R-:W-:-:S02]  /*6ad0*/  SHF.R.U32.HI R7, RZ, 0x18, R218 ;  /* 0x00000018ff077819 */ /* 0x000fc400000116da */
[----:B------:R-:W-:Y:S02]  /*6ae0*/  LOP3.LUT R6, R5, 0xff, RZ, 0xc0, !PT ;  /* 0x000000ff05067812 */ /* 0x000fe400078ec0ff */
[----:B------:R-:W-:Y:S01]  /*6af0*/  LOP3.LUT R5, R4, 0xffff, RZ, 0xc0, !PT ;  /* 0x0000ffff04057812 */ /* 0x000fe200078ec0ff */
[----:B------:R-:W-:Y:S01]  /*6b00*/  MUFU.EX2 R199, R199 ;  /* 0x000000c700c77308 */ /* 0x000fe20000000800 */
[----:B------:R-:W-:Y:S02]  /*6b10*/  PRMT R7, R6, 0x5410, R7 ;  /* 0x0000541006077816 */ /* 0x000fe40000000007 */
[--C-:B------:R-:W-:Y:S02]  /*6b20*/  SHF.R.U32.HI R6, RZ, 0x10, R4.reuse ;  /* 0x00000010ff067819 */ /* 0x100fe40000011604 */
[----:B------:R-:W-:Y:S02]  /*6b30*/  LOP3.LUT R33, R4, 0xff, RZ, 0xc0, !PT ;  /* 0x000000ff04217812 */ /* 0x000fe400078ec0ff */
[----:B------:R-:W-:Y:S01]  /*6b40*/  SHF.R.U32.HI R208, RZ, 0x8, R5 ;  /* 0x00000008ffd07819 */ /* 0x000fe20000011605 */
[----:B------:R-:W2:Y:S01]  /*6b50*/  MUFU.EX2 R212, R212 ;  /* 0x000000d400d47308 */ /* 0x000ea20000000800 */
[----:B------:R-:W-:-:S02]  /*6b60*/  SHF.R.U32.HI R4, RZ, 0x18, R4 ;  /* 0x00000018ff047819 */ /* 0x000fc40000011604 */
[----:B------:R-:W-:Y:S02]  /*6b70*/  LOP3.LUT R5, R6, 0xff, RZ, 0xc0, !PT ;  /* 0x000000ff06057812 */ /* 0x000fe400078ec0ff */
[--C-:B------:R-:W-:Y:S02]  /*6b80*/  HSET2.LE.AND R7, R7, R60.reuse, PT ;  /* 0x0000003c07077233 */ /* 0x100fe40003803000 */
[----:B------:R-:W-:Y:S01]  /*6b90*/  PRMT R5, R5, 0x5410, R4 ;  /* 0x0000541005057816 */ /* 0x000fe20000000004 */
[----:B------:R-:W3:Y:S01]  /*6ba0*/  MUFU.EX2 R205, R205 ;  /* 0x000000cd00cd7308 */ /* 0x000ee20000000800 */
[----:B------:R-:W-:Y:S02]  /*6bb0*/  PRMT R33, R33, 0x5410, R208 ;  /* 0x0000541021217816 */ /* 0x000fe400000000d0 */
[----:B-1----:R-:W-:Y:S02]  /*6bc0*/  F2FP.BF16.F32.PACK_AB R4, R206, R201 ;  /* 0x000000c9ce04723e */ /* 0x002fe400000010ff */
[----:B------:R-:W-:-:S02]  /*6bd0*/  HSET2.LE.AND R6, R35, R60, PT ;  /* 0x0000003c23067233 */ /* 0x000fc40003803000 */
[----:B------:R-:W-:Y:S02]  /*6be0*/  LOP3.LUT R7, R7, R4, RZ, 0xc0, !PT ;  /* 0x0000000407077212 */ /* 0x000fe400078ec0ff */
[----:B--2---:R-:W-:Y:S02]  /*6bf0*/  F2FP.BF16.F32.PACK_AB R35, R212, R199 ;  /* 0x000000c7d423723e */ /* 0x004fe400000010ff */
[--C-:B------:R-:W-:Y:S02]  /*6c00*/  HSET2.LE.AND R4, R33, R60.reuse, PT ;  /* 0x0000003c21047233 */ /* 0x100fe40003803000 */
[----:B------:R-:W-:Y:S02]  /*6c10*/  HSET2.LE.AND R5, R5, R60, PT ;  /* 0x0000003c05057233 */ /* 0x000fe40003803000 */
[----:B------:R-:W-:Y:S01]  /*6c20*/  F2FP.BF16.F32.PACK_AB R33, R210, R197 ;  /* 0x000000c5d221723e */ /* 0x000fe200000010ff */
[----:B------:R-:W-:Y:S01]  /*6c30*/  FADD.FTZ R197, R197, R54 ;  /* 0x00000036c5c57221 */ /* 0x000fe20000010000 */
[----:B---3--:R-:W-:Y:S01]  /*6c40*/  F2FP.BF16.F32.PACK_AB R202, R205, R200 ;  /* 0x000000c8cdca723e */ /* 0x008fe200000010ff */
[----:B------:R-:W-:Y:S01]  /*6c50*/  FADD.FTZ R200, R200, R53 ;  /* 0x00000035c8c87221 */ /* 0x000fe20000010000 */
[----:B------:R-:W-:Y:S01]  /*6c60*/  LOP3.LUT R6, R6, R35, RZ, 0xc0, !PT ;  /* 0x0000002306067212 */ /* 0x000fe200078ec0ff */
[----:B------:R-:W-:Y:S01]  /*6c70*/  IMAD.WIDE.U32 R34, R34, -0x2daee0ad, RZ ;  /* 0xd2511f5322227825 */ /* 0x000fe200078e00ff */
[----:B------:R-:W-:-:S03]  /*6c80*/  LOP3.LUT R4, R4, R33, RZ, 0xc0, !PT ;  /* 0x0000002104047212 */ /* 0x000fc600078ec0ff */
[----:B------:R-:W-:Y:S01]  /*6c90*/  FADD.FTZ R210, R210, R197 ;  /* 0x000000c5d2d27221 */ /* 0x000fe20000010000 */
[----:B------:R-:W-:Y:S01]  /*6ca0*/  LOP3.LUT R5, R5, R202, RZ, 0xc0, !PT ;  /* 0x000000ca05057212 */ /* 0x000fe200078ec0ff */
[----:B------:R-:W-:Y:S01]  /*6cb0*/  FADD.FTZ R200, R205, R200 ;  /* 0x000000c8cdc87221 */ /* 0x000fe20000010000 */
[----:B------:R-:W-:Y:S01]  /*6cc0*/  LOP3.LUT R32, R35, R32, R173, 0x96, !PT ;  /* 0x0000002023207212 */ /* 0x000fe200078e96ad */
[----:B------:R-:W-:Y:S02]  /*6cd0*/  FADD.FTZ R199, R199, R210 ;  /* 0x000000d2c7c77221 */ /* 0x000fe40000010000 */
[----:B------:R-:W-:Y:S02]  /*6ce0*/  FADD.FTZ R201, R201, R200 ;  /* 0x000000c8c9c97221 */ /* 0x000fe40000010000 */
[----:B------:R-:W-:Y:S01]  /*6cf0*/  HMMA.16816.F32.BF16 R160, R4, R28, R160 ;  /* 0x0000001c04a0723c */ /* 0x000fe200000418a0 */
[----:B------:R-:W-:Y:S01]  /*6d00*/  FADD.FTZ R212, R212, R199 ;  /* 0x000000c7d4d47221 */ /* 0x000fe20000010000 */
[----:B------:R-:W-:-:S04]  /*6d10*/  FADD.FTZ R201, R206, R201 ;  /* 0x000000c9cec97221 */ /* 0x000fc80000010000 */
[C---:B------:R-:W-:Y:S01]  /*6d20*/  HMMA.16816.F32.BF16 R148, R4.reuse, R30, R148 ;  /* 0x0000001e0494723c */ /* 0x040fe20000041894 */
[----:B------:R-:W1:Y:S05]  /*6d30*/  LDSM.16.MT88.4 R28, [R221+0x9c00] ;  /* 0x009c0000dd1c783b */ /* 0x000e6a0000004200 */
[C---:B------:R-:W-:Y:S06]  /*6d40*/  HMMA.16816.F32.BF16 R68, R4.reuse, R24, R68 ;  /* 0x000000180444723c */ /* 0x040fec0000041844 */
[C---:B------:R-:W-:Y:S01]  /*6d50*/  HMMA.16816.F32.BF16 R80, R4.reuse, R26, R80 ;  /* 0x0000001a0450723c */ /* 0x040fe20000041850 */
[----:B------:R-:W2:Y:S05]  /*6d60*/  LDSM.16.MT88.4 R24, [R170+0x9c00] ;  /* 0x009c0000aa18783b */ /* 0x000eaa0000004200 */
[C---:B------:R-:W-:Y:S06]  /*6d70*/  HMMA.16816.F32.BF16 R84, R4.reuse, R20, R84 ;  /* 0x000000140454723c */ /* 0x040fec0000041854 */
[----:B------:R-:W-:Y:S01]  /*6d80*/  HMMA.16816.F32.BF16 R96, R4, R22, R96 ;  /* 0x000000160460723c */ /* 0x000fe20000041860 */
[----:B------:R-:W-:-:S02]  /*6d90*/  LOP3.LUT R21, R34, 0xffff, RZ, 0xc0, !PT ;  /* 0x0000ffff22157812 */ /* 0x000fc400078ec0ff */
[----:B------:R-:W-:Y:S02]  /*6da0*/  LOP3.LUT R20, R34, 0xff, RZ, 0xc0, !PT ;  /* 0x000000ff22147812 */ /* 0x000fe400078ec0ff */
[----:B------:R-:W-:Y:S01]  /*6db0*/  SHF.R.U32.HI R21, RZ, 0x8, R21 ;  /* 0x00000008ff157819 */ /* 0x000fe20000011615 */
[C---:B------:R-:W-:Y:S06]  /*6dc0*/  HMMA.16816.F32.BF16 R100, R4.reuse, R16, R100 ;  /* 0x000000100464723c */ /* 0x040fec0000041864 */
[----:B------:R-:W-:Y:S01]  /*6dd0*/  HMMA.16816.F32.BF16 R144, R4, R18, R144 ;  /* 0x000000120490723c */ /* 0x000fe20000041890 */
[----:B------:R-:W-:-:S02]  /*6de0*/  SHF.R.U32.HI R17, RZ, 0x10, R34 ;  /* 0x00000010ff117819 */ /* 0x000fc40000011622 */
[----:B------:R-:W-:Y:S02]  /*6df0*/  SHF.R.U32.HI R16, RZ, 0x18, R34 ;  /* 0x00000018ff107819 */ /* 0x000fe40000011622 */
[----:B------:R-:W-:Y:S01]  /*6e00*/  F2FP.BF16.F32.PACK_AB R34, R198, R195 ;  /* 0x000000c3c622723e */ /* 0x000fe200000010ff */
[C---:B------:R-:W-:Y:S01]  /*6e10*/  HMMA.16816.F32.BF16 R112, R4.reuse, R12, R112 ;  /* 0x0000000c0470723c */ /* 0x040fe20000041870 */
[C---:B------:R-:W-:Y:S02]  /*6e20*/  LOP3.LUT R18, R32.reuse, 0xffff, RZ, 0xc0, !PT ;  /* 0x0000ffff20127812 */ /* 0x040fe400078ec0ff */
[----:B------:R-:W-:Y:S02]  /*6e30*/  LOP3.LUT R19, R32, 0xff, RZ, 0xc0, !PT ;  /* 0x000000ff20137812 */ /* 0x000fe400078ec0ff */
[----:B------:R-:W-:Y:S01]  /*6e40*/  SHF.R.U32.HI R18, RZ, 0x8, R18 ;  /* 0x00000008ff127819 */ /* 0x000fe20000011612 */
[----:B------:R-:W-:Y:S01]  /*6e50*/  HMMA.16816.F32.BF16 R120, R4, R14, R120 ;  /* 0x0000000e0478723c */ /* 0x000fe20000041878 */
[----:B------:R-:W-:-:S02]  /*6e60*/  SHF.R.U32.HI R12, RZ, 0x10, R32 ;  /* 0x00000010ff0c7819 */ /* 0x000fc40000011620 */
[----:B------:R-:W-:Y:S02]  /*6e70*/  PRMT R19, R19, 0x5410, R18 ;  /* 0x0000541013137816 */ /* 0x000fe40000000012 */
[----:B------:R-:W-:Y:S01]  /*6e80*/  SHF.R.U32.HI R32, RZ, 0x18, R32 ;  /* 0x00000018ff207819 */ /* 0x000fe20000011620 */
[C---:B------:R-:W-:Y:S01]  /*6e90*/  HMMA.16816.F32.BF16 R136, R4.reuse, R8, R136 ;  /* 0x000000080488723c */ /* 0x040fe20000041888 */
[----:B------:R-:W-:Y:S02]  /*6ea0*/  LOP3.LUT R15, R17, 0xff, RZ, 0xc0, !PT ;  /* 0x000000ff110f7812 */ /* 0x000fe400078ec0ff */
[----:B------:R-:W-:Y:S02]  /*6eb0*/  LOP3.LUT R17, R12, 0xff, RZ, 0xc0, !PT ;  /* 0x000000ff0c117812 */ /* 0x000fe400078ec0ff */
[----:B------:R-:W-:Y:S01]  /*6ec0*/  HSET2.LE.AND R19, R19, R60, PT ;  /* 0x0000003c13137233 */ /* 0x000fe20003803000 */
[----:B------:R-:W-:Y:S01]  /*6ed0*/  HMMA.16816.F32.BF16 R128, R4, R10, R128 ;  /* 0x0000000a0480723c */ /* 0x000fe20000041880 */
[----:B------:R-:W-:-:S02]  /*6ee0*/  PRMT R13, R20, 0x5410, R21 ;  /* 0x00005410140d7816 */ /* 0x000fc40000000015 */
[C---:B------:R-:W-:Y:S01]  /*6ef0*/  F2FP.BF16.F32.PACK_AB R12, R192.reuse, R191 ;  /* 0x000000bfc00c723e */ /* 0x040fe200000010ff */
[----:B------:R-:W3:Y:S01]  /*6f00*/  LDSM.16.MT88.4 R20, [R221+0xac00] ;  /* 0x00ac0000dd14783b */ /* 0x000ee20000004200 */
[----:B------:R-:W-:Y:S01]  /*6f10*/  PRMT R15, R15, 0x5410, R16 ;  /* 0x000054100f0f7816 */ /* 0x000fe20000000010 */
[----:B------:R-:W-:Y:S01]  /*6f20*/  FADD.FTZ R191, R191, R188 ;  /* 0x000000bcbfbf7221 */ /* 0x000fe20000010000 */
[----:B------:R-:W-:Y:S02]  /*6f30*/  LOP3.LUT R4, R213, R216, R175, 0x96, !PT ;  /* 0x000000d8d5047212 */ /* 0x000fe400078e96af */
[----:B------:R-:W-:Y:S01]  /*6f40*/  PRMT R17, R17, 0x5410, R32 ;  /* 0x0000541011117816 */ /* 0x000fe20000000020 */
[----:B------:R-:W-:Y:S01]  /*6f50*/  FADD.FTZ R192, R192, R191 ;  /* 0x000000bfc0c07221 */ /* 0x000fe20000010000 */
[----:B------:R-:W-:Y:S01]  /*6f60*/  LOP3.LUT R32, R19, R12, RZ, 0xc0, !PT ;  /* 0x0000000c13207212 */ /* 0x000fe200078ec0ff */
[----:B------:R-:W-:Y:S01]  /*6f70*/  IMAD.WIDE.U32 R4, R4, -0x2daee0ad, RZ ;  /* 0xd2511f5304047825 */ /* 0x000fe200078e00ff */
[----:B------:R-:W-:-:S03]  /*6f80*/  HSET2.LE.AND R13, R13, R60, PT ;  /* 0x0000003c0d0d7233 */ /* 0x000fc60003803000 */
[----:B------:R-:W-:Y:S01]  /*6f90*/  FADD.FTZ R195, R195, R192 ;  /* 0x000000c0c3c37221 */ /* 0x000fe20000010000 */
[----:B------:R-:W-:Y:S02]  /*6fa0*/  HSET2.LE.AND R15, R15, R60, PT ;  /* 0x0000003c0f0f7233 */ /* 0x000fe40003803000 */
[----:B------:R-:W-:Y:S01]  /*6fb0*/  LOP3.LUT R173, R5, R214, R173, 0x96, !PT ;  /* 0x000000d605ad7212 */ /* 0x000fe200078e96ad */
[----:B------:R-:W-:Y:S01]  /*6fc0*/  FADD.FTZ R250, R198, R195 ;  /* 0x000000c3c6fa7221 */ /* 0x000fe20000010000 */
[----:B------:R-:W-:Y:S02]  /*6fd0*/  LOP3.LUT R6, R4, 0xffff, RZ, 0xc0, !PT ;  /* 0x0000ffff04067812 */ /* 0x000fe400078ec0ff */
[----:B------:R-:W-:Y:S02]  /*6fe0*/  LOP3.LUT R178, R173, 0xffff, RZ, 0xc0, !PT ;  /* 0x0000ffffadb27812 */ /* 0x000fe400078ec0ff */
[----:B------:R-:W-:Y:S02]  /*6ff0*/  SHF.R.U32.HI R7, RZ, 0x10, R4 ;  /* 0x00000010ff077819 */ /* 0x000fe40000011604 */
[----:B------:R-:W-:-:S02]  /*7000*/  SHF.R.U32.HI R186, RZ, 0x10, R173 ;  /* 0x00000010ffba7819 */ /* 0x000fc400000116ad */
[----:B------:R-:W-:Y:S02]  /*7010*/  LOP3.LUT R5, R4, 0xff, RZ, 0xc0, !PT ;  /* 0x000000ff04057812 */ /* 0x000fe400078ec0ff */
[----:B------:R-:W-:Y:S02]  /*7020*/  SHF.R.U32.HI R6, RZ, 0x8, R6 ;  /* 0x00000008ff067819 */ /* 0x000fe40000011606 */
[----:B------:R-:W-:Y:S02]  /*7030*/  LOP3.LUT R175, R173, 0xff, RZ, 0xc0, !PT ;  /* 0x000000ffadaf7812 */ /* 0x000fe400078ec0ff */
[----:B------:R-:W-:Y:S02]  /*7040*/  SHF.R.U32.HI R178, RZ, 0x8, R178 ;  /* 0x00000008ffb27819 */ /* 0x000fe400000116b2 */
[----:B------:R-:W-:Y:S02]  /*7050*/  HSET2.LE.AND R17, R17, R60, PT ;  /* 0x0000003c11117233 */ /* 0x000fe40003803000 */
[----:B------:R-:W-:Y:S01]  /*7060*/  F2FP.BF16.F32.PACK_AB R12, R193, R184 ;  /* 0x000000b8c10c723e */ /* 0x000fe200000010ff */
[----:B------:R-:W-:Y:S01]  /*7070*/  FADD.FTZ R184, R184, R203 ;  /* 0x000000cbb8b87221 */ /* 0x000fe20000010000 */
[----:B------:R-:W-:-:S02]  /*7080*/  F2FP.BF16.F32.PACK_AB R8, R181, R182 ;  /* 0x000000b6b508723e */ /* 0x000fc400000010ff */
[----:B------:R-:W-:Y:S01]  /*7090*/  SHF.R.U32.HI R4, RZ, 0x18, R4 ;  /* 0x00000018ff047819 */ /* 0x000fe20000011604 */
[----:B------:R-:W-:Y:S01]  /*70a0*/  FADD.FTZ R193, R193, R184 ;  /* 0x000000b8c1c17221 */ /* 0x000fe20000010000 */
[----:B------:R-:W-:Y:S02]  /*70b0*/  LOP3.LUT R7, R7, 0xff, RZ, 0xc0, !PT ;  /* 0x000000ff07077812 */ /* 0x000fe400078ec0ff */
[----:B------:R-:W-:Y:S01]  /*70c0*/  SHF.R.U32.HI R173, RZ, 0x18, R173 ;  /* 0x00000018ffad7819 */ /* 0x000fe200000116ad */
[----:B------:R-:W-:Y:S01]  /*70d0*/  FADD.FTZ R182, R182, R193 ;  /* 0x000000c1b6b67221 */ /* 0x000fe20000010000 */
[----:B------:R-:W-:Y:S02]  /*70e0*/  LOP3.LUT R186, R186, 0xff, RZ, 0xc0, !PT ;  /* 0x000000ffbaba7812 */ /* 0x000fe400078ec0ff */
[----:B------:R-:W-:Y:S01]  /*70f0*/  PRMT R183, R5, 0x5410, R6 ;  /* 0x0000541005b77816 */ /* 0x000fe20000000006 */
[----:B------:R-:W-:Y:S01]  /*7100*/  FADD.FTZ R252, R181, R182 ;  /* 0x000000b6b5fc7221 */ /* 0x000fe20000010000 */
[----:B------:R-:W-:-:S02]  /*7110*/  PRMT R175, R175, 0x5410, R178 ;  /* 0x00005410afaf7816 */ /* 0x000fc400000000b2 */
[----:B------:R-:W-:Y:S02]  /*7120*/  PRMT R7, R7, 0x5410, R4 ;  /* 0x0000541007077816 */ /* 0x000fe40000000004 */
[----:B------:R-:W-:Y:S02]  /*7130*/  PRMT R5, R186, 0x5410, R173 ;  /* 0x00005410ba057816 */ /* 0x000fe400000000ad */
[----:B------:R-:W-:Y:S02]  /*7140*/  LOP3.LUT R33, R17, R12, RZ, 0xc0, !PT ;  /* 0x0000000c11217212 */ /* 0x000fe400078ec0ff */
[----:B------:R-:W-:Y:S01]  /*7150*/  LOP3.LUT R34, R13, R34, RZ, 0xc0, !PT ;  /* 0x000000220d227212 */ /* 0x000fe200078ec0ff */
[----:B------:R-:W4:Y:S01]  /*7160*/  LDSM.16.MT88.4 R16, [R170+0xac00] ;  /* 0x00ac0000aa10783b */ /* 0x000f220000004200 */
[----:B------:R-:W-:Y:S02]  /*7170*/  LOP3.LUT R35, R15, R8, RZ, 0xc0, !PT ;  /* 0x000000080f237212 */ /* 0x000fe400078ec0ff */
[--C-:B------:R-:W-:Y:S01]  /*7180*/  HSET2.LE.AND R4, R175, R60.reuse, PT ;  /* 0x0000003caf047233 */ /* 0x100fe20003803000 */
[----:B------:R-:W5:Y:S01]  /*7190*/  LDSM.16.MT88.4 R12, [R221+0xbc00] ;  /* 0x00bc0000dd0c783b */ /* 0x000f620000004200 */
[----:B------:R-:W-:-:S02]  /*71a0*/  HSET2.LE.AND R6, R183, R60, PT ;  /* 0x0000003cb7067233 */ /* 0x000fc40003803000 */
[--C-:B------:R-:W-:Y:S01]  /*71b0*/  HSET2.LE.AND R7, R7, R60.reuse, PT ;  /* 0x0000003c07077233 */ /* 0x100fe20003803000 */
[----:B------:R-:W5:Y:S01]  /*71c0*/  LDSM.16.MT88.4 R8, [R170+0xbc00] ;  /* 0x00bc0000aa08783b */ /* 0x000f620000004200 */
[----:B------:R-:W-:Y:S01]  /*71d0*/  HSET2.LE.AND R5, R5, R60, PT ;  /* 0x0000003c05057233 */ /* 0x000fe20003803000 */
[C---:B-1----:R-:W-:Y:S01]  /*71e0*/  HMMA.16816.F32.BF16 R156, R32.reuse, R28, R156 ;  /* 0x0000001c209c723c */ /* 0x042fe2000004189c */
[----:B------:R-:W-:Y:S01]  /*71f0*/  F2FP.BF16.F32.PACK_AB R175, R180, R179 ;  /* 0x000000b3b4af723e */ /* 0x000fe200000010ff */
[----:B------:R-:W-:Y:S01]  /*7200*/  FADD.FTZ R179, R179, R212 ;  /* 0x000000d4b3b37221 */ /* 0x000fe20000010000 */
        /* <DEDUP_REMOVED lines=17> */
[C---:B--2---:R-:W-:Y:S03]  /*7320*/  HMMA.16816.F32.BF16 R72, R32.reuse, R24, R72 ;  /* 0x000000182048723c */ /* 0x044fe60000041848 */
[----:B------:R1:W-:Y:S03]  /*7330*/  STL [R1+0x8], R250 ;  /* 0x000008fa01007387 */ /* 0x0003e60000100800 */
[C---:B------:R-:W-:Y:S06]  /*7340*/  HMMA.16816.F32.BF16 R76, R32.reuse, R26, R76 ;  /* 0x0000001a204c723c */ /* 0x040fec000004184c */
[C---:B---3--:R-:W-:Y:S06]  /*7350*/  HMMA.16816.F32.BF16 R88, R32.reuse, R20, R88 ;  /* 0x000000142058723c */ /* 0x048fec0000041858 */
        /* <DEDUP_REMOVED lines=21> */
[----:B------:R-:W2:Y:S01]  /*74b0*/  LDL.64 R244, [R1+0x18] ;  /* 0x0000180001f47983 */ /* 0x000ea20000100a00 */
        /* <DEDUP_REMOVED lines=8> */
[----:B------:R-:W-:Y:S02]  /*7540*/  UIADD3 UR4, UR20, -0x2, URZ ;  /* 0xfffffffe14047890 */ /* 0x000fe4000fffe03f */
[----:B------:R-:W-:Y:S02]  /*7550*/  IMAD.U32 R165, RZ, RZ, UR21 ;  /* 0x00000015ffa57e24 */ /* 0x000fe4000f8e00ff */
[----:B------:R-:W-:-:S02]  /*7560*/  USHF.R.S32.HI UR11, URZ, 0x1f, UR4 ;  /* 0x0000001f3f0b7899 */ /* 0x000fc40008011404 */
[----:B------:R-:W-:Y:S01]  /*7570*/  UIMAD UR10, UR12, UR4, URZ ;  /* 0x000000040c0a72a4 */ /* 0x000fe2000f8e023f */
[----:B------:R-:W-:Y:S01]  /*7580*/  IMAD.U32 R18, RZ, RZ, UR4 ;  /* 0x00000004ff127e24 */ /* 0x000fe2000f8e00ff */
[----:B------:R-:W1:Y:S01]  /*7590*/  @!P5 LDC.64 R14, c[0x0][0x220] ;  /* 0x00008800ff0edb82 */ /* 0x000e620000000a00 */
[----:B------:R-:W-:Y:S01]  /*75a0*/  IMAD R165, R165, 0x40, R238 ;  /* 0x00000040a5a57824 */ /* 0x000fe200078e02ee */
[----:B------:R-:W-:-:S06]  /*75b0*/  UIMAD UR10, UR11, UR13, UR10 ;  /* 0x0000000d0b0a72a4 */ /* 0x000fcc000f8e020a */
[----:B------:R-:W3:Y:S01]  /*75c0*/  @!P4 LDC.64 R12, c[0x0][0x220] ;  /* 0x00008800ff0ccb82 */ /* 0x000ee20000000a00 */
[----:B------:R-:W-:Y:S04]  /*75d0*/  @P5 STS [R225+0x9000], RZ ;  /* 0x009000ffe1005388 */ /* 0x000fe80000000800 */
[----:B------:R-:W-:Y:S03]  /*75e0*/  @P5 STS [R225+0x9004], RZ ;  /* 0x009004ffe1005388 */ /* 0x000fe60000000800 */
[----:B------:R-:W4:Y:S01]  /*75f0*/  @!P3 LDC.64 R10, c[0x0][0x220] ;  /* 0x00008800ff0abb82 */ /* 0x000f220000000a00 */
[----:B------:R-:W-:Y:S07]  /*7600*/  @P5 STS.64 [R225+0x9008], RZ ;  /* 0x009008ffe1005388 */ /* 0x000fee0000000a00 */
[----:B------:R-:W5:Y:S08]  /*7610*/  @!P5 LDC.64 R8, c[0x0][0x220] ;  /* 0x00008800ff08db82 */ /* 0x000f700000000a00 */
[----:B------:R-:W5:Y:S08]  /*7620*/  @!P4 LDC.64 R6, c[0x0][0x220] ;  /* 0x00008800ff06cb82 */ /* 0x000f700000000a00 */
[----:B------:R-:W5:Y:S01]  /*7630*/  @!P3 LDC.64 R4, c[0x0][0x220] ;  /* 0x00008800ff04bb82 */ /* 0x000f620000000a00 */
[----:B--2---:R-:W-:-:S04]  /*7640*/  IMAD.WIDE.U32 R18, R18, UR13, R244 ;  /* 0x0000000d12127c25 */ /* 0x004fc8000f8e00f4 */
[----:B------:R-:W-:Y:S01]  /*7650*/  VIADD R16, R19, UR10 ;  /* 0x0000000a13107c36 */ /* 0x000fe20008000000 */
[C---:B-1----:R-:W-:Y:S02]  /*7660*/  @!P5 LEA R20, P0, R18.reuse, R14, 0x1 ;  /* 0x0000000e1214d211 */ /* 0x042fe400078008ff */
[C---:B---3--:R-:W-:Y:S02]  /*7670*/  @!P4 LEA R12, P1, R18.reuse, R12, 0x1 ;  /* 0x0000000c120cc211 */ /* 0x048fe400078208ff */
[C-C-:B------:R-:W-:Y:S02]  /*7680*/  @!P5 LEA.HI.X R21, R18.reuse, R15, R16.reuse, 0x1, P0 ;  /* 0x0000000f1215d211 */ /* 0x140fe400000f0c10 */
[C---:B----4-:R-:W-:Y:S02]  /*7690*/  @!P3 LEA R10, P0, R18.reuse, R10, 0x1 ;  /* 0x0000000a120ab211 */ /* 0x050fe400078008ff */
[C---:B------:R-:W-:Y:S01]  /*76a0*/  IADD3 R14, P2, R18.reuse, UR24, RZ ;  /* 0x00000018120e7c10 */ /* 0x040fe2000ff5e0ff */
[----:B------:R-:W-:Y:S01]  /*76b0*/  @!PT LDS RZ, [RZ] ;  /* 0x00000000fffff984 */ /* 0x000fe20000000800 */
[----:B------:R-:W-:Y:S01]  /*76c0*/  @!PT LDS RZ, [RZ] ;  /* 0x00000000fffff984 */ /* 0x000fe20000000800 */
[----:B------:R-:W-:Y:S01]  /*76d0*/  @!PT LDS RZ, [RZ] ;  /* 0x00000000fffff984 */ /* 0x000fe20000000800 */
[----:B------:R1:W-:Y:S01]  /*76e0*/  @!P5 LDGSTS.E.BYPASS.LTC128B.128 [R225+0x9000], desc[UR22][R20.64] ;  /* 0x0900000014e1dfae */ /* 0x0003e2000b901d56 */
[----:B------:R-:W-:-:S02]  /*76f0*/  @!P4 LEA.HI.X R13, R18, R13, R16, 0x1, P1 ;  /* 0x0000000d120dc211 */ /* 0x000fc400008f0c10 */
[----:B------:R-:W-:Y:S01]  /*7700*/  @!P3 LEA.HI.X R11, R18, R11, R16, 0x1, P0 ;  /* 0x0000000b120bb211 */ /* 0x000fe200000f0c10 */
[----:B------:R-:W-:Y:S01]  /*7710*/  @P4 STS.128 [R225+0xa000], RZ ;  /* 0x00a000ffe1004388 */ /* 0x000fe20000000c00 */
[----:B------:R-:W-:Y:S02]  /*7720*/  IADD3.X R16, R16, UR18, RZ, P2, !PT ;  /* 0x0000001210107c10 */ /* 0x000fe400097fe4ff */
[C---:B-----5:R-:W-:Y:S01]  /*7730*/  @!P5 LEA R18, P2, R14.reuse, R8, 0x1 ;  /* 0x000000080e12d211 */ /* 0x060fe200078408ff */
[----:B------:R-:W-:Y:S01]  /*7740*/  @!PT LDS RZ, [RZ] ;  /* 0x00000000fffff984 */ /* 0x000fe20000000800 */
[----:B------:R-:W-:Y:S01]  /*7750*/  @!PT LDS RZ, [RZ] ;  /* 0x00000000fffff984 */ /* 0x000fe20000000800 */
[----:B------:R-:W-:Y:S01]  /*7760*/  @!PT LDS RZ, [RZ] ;  /* 0x00000000fffff984 */ /* 0x000fe20000000800 */
[----:B------:R-:W-:Y:S01]  /*7770*/  @!P4 LDGSTS.E.BYPASS.LTC128B.128 [R225+0xa000], desc[UR22][R12.64+0x40] ;  /* 0x0a0000400ce1cfae */ /* 0x000fe2000b901d56 */
[C---:B------:R-:W-:Y:S02]  /*7780*/  @!P4 LEA R6, P1, R14.reuse, R6, 0x1 ;  /* 0x000000060e06c211 */ /* 0x040fe400078208ff */
[C---:B------:R-:W-:Y:S01]  /*7790*/  @!P3 LEA R4, P0, R14.reuse, R4, 0x1 ;  /* 0x000000040e04b211 */ /* 0x040fe200078008ff */
[----:B------:R-:W-:Y:S01]  /*77a0*/  @P3 STS.128 [R225+0xb000], RZ ;  /* 0x00b000ffe1003388 */ /* 0x000fe20000000c00 */
[----:B------:R-:W-:-:S02]  /*77b0*/  @!P5 LEA.HI.X R19, R14, R9, R16, 0x1, P2 ;  /* 0x000000090e13d211 */ /* 0x000fc400010f0c10 */
[C-C-:B------:R-:W-:Y:S01]  /*77c0*/  @!P4 LEA.HI.X R7, R14.reuse, R7, R16.reuse, 0x1, P1 ;  /* 0x000000070e07c211 */ /* 0x140fe200008f0c10 */
        /* <DEDUP_REMOVED lines=21> */
[----:B-1----:R-:W1:Y:S04]  /*7920*/  LDSM.16.M88.4 R20, [R224+0x1000] ;  /* 0x00100000e014783b */ /* 0x002e680000000200 */
[----:B------:R-:W5:Y:S04]  /*7930*/  LDSM.16.M88.4 R36, [R223+0x6400] ;  /* 0x00640000df24783b */ /* 0x000f680000000200 */
[----:B------:R-:W4:Y:S04]  /*7940*/  LDSM.16.M88.4 R192, [R223+0x6800] ;  /* 0x00680000dfc0783b */ /* 0x000f280000000200 */
[----:B--2---:R-:W2:Y:S04]  /*7950*/  LDSM.16.M88.4 R8, [R223+0x6c00] ;  /* 0x006c0000df08783b */ /* 0x004ea80000000200 */
[----:B------:R-:W2:Y:S04]  /*7960*/  LDSM.16.M88.4 R184, [R224] ;  /* 0x00000000e0b8783b */ /* 0x000ea80000000200 */
[----:B------:R-:W-:Y:S04]  /*7970*/  LDSM.16.M88.4 R212, [R220+0x6000] ;  /* 0x00600000dcd4783b */ /* 0x000fe80000000200 */
[----:B---3--:R-:W3:Y:S04]  /*7980*/  LDSM.16.M88.4 R16, [R222+0x1000] ;  /* 0x00100000de10783b */ /* 0x008ee80000000200 */
[----:B------:R-:W3:Y:S04]  /*7990*/  LDSM.16.M88.4 R208, [R220+0x6400] ;  /* 0x00640000dcd0783b */ /* 0x000ee80000000200 */
[----:B------:R-:W3:Y:S04]  /*79a0*/  LDSM.16.M88.4 R180, [R220+0x6800] ;  /* 0x00680000dcb4783b */ /* 0x000ee80000000200 */
[----:B------:R-:W3:Y:S01]  /*79b0*/  LDSM.16.M88.4 R176, [R220+0x6c00] ;  /* 0x006c0000dcb0783b */ /* 0x000ee20000000200 */
[C---:B-1----:R-:W-:Y:S03]  /*79c0*/  HMMA.16816.F32.BF16 R52, R20.reuse, R200, RZ ;  /* 0x000000c81434723c */ /* 0x042fe600000418ff */
[----:B------:R-:W1:Y:S04]  /*79d0*/  LDSM.16.M88.4 R12, [R222] ;  /* 0x00000000de0c783b */ /* 0x000e680000000200 */
[----:B------:R-:W-:Y:S01]  /*79e0*/  LDSM.16.M88.4 R172, [R223+0x7000] ;  /* 0x00700000dfac783b */ /* 0x000fe20000000200 */
[C---:B------:R-:W-:Y:S03]  /*79f0*/  HMMA.16816.F32.BF16 R48, R20.reuse, R202, RZ ;  /* 0x000000ca1430723c */ /* 0x040fe600000418ff */
[----:B------:R-:W-:Y:S03]  /*7a00*/  LDSM.16.M88.4 R64, [R223+0x7400] ;  /* 0x00740000df40783b */ /* 0x000fe60000000200 */
[C---:B-----5:R-:W-:Y:S01]  /*7a10*/  HMMA.16816.F32.BF16 R44, R20.reuse, R36, RZ ;  /* 0x00000024142c723c */ /* 0x060fe200000418ff */
[----:B------:R-:W-:Y:S04]  /*7a20*/  LDSM.16.M88.4 R60, [R223+0x7800] ;  /* 0x00780000df3c783b */ /* 0x000fe80000000200 */
[----:B------:R-:W-:Y:S01]  /*7a30*/  LDSM.16.M88.4 R56, [R223+0x7c00] ;  /* 0x007c0000df38783b */ /* 0x000fe20000000200 */
[C---:B----4-:R-:W-:Y:S03]  /*7a40*/  HMMA.16816.F32.BF16 R32, R20.reuse, R192, RZ ;  /* 0x000000c01420723c */ /* 0x050fe600000418ff */
[----:B------:R-:W-:Y:S03]  /*7a50*/  LDSM.16.M88.4 R244, [R222+0x2000] ;  /* 0x00200000def4783b */ /* 0x000fe60000000200 */
[C---:B--2---:R-:W-:Y:S01]  /*7a60*/  HMMA.16816.F32.BF16 R24, R20.reuse, R8, RZ ;  /* 0x000000081418723c */ /* 0x044fe200000418ff */
        /* <DEDUP_REMOVED lines=24> */
[----:B------:R-:W-:Y:S01]  /*7bf0*/  HMMA.16816.F32.BF16 R36, R12, R210, R36 ;  /* 0x000000d20c24723c */ /* 0x000fe20000041824 */
[----:B------:R-:W-:Y:S05]  /*7c00*/  LDSM.16.M88.4 R208, [R220+0x7c00] ;  /* 0x007c0000dcd0783b */ /* 0x000fea0000000200 */
[C---:B--2---:R-:W-:Y:S06]  /*7c10*/  HMMA.16816.F32.BF16 R52, R8.reuse, R172, R52 ;  /* 0x000000ac0834723c */ /* 0x044fec0000041834 */
        /* <DEDUP_REMOVED lines=10> */
[C---:B------:R-:W-:Y:S06]  /*7cc0*/  HMMA.16816.F32.BF16 R188, R12.reuse, R176, R188 ;  /* 0x000000b00cbc723c */ /* 0x040fec00000418bc */
[C---:B------:R-:W-:Y:S01]  /*7cd0*/  HMMA.16816.F32.BF16 R200, R12.reuse, R214, R200 ;  /* 0x000000d60cc8723c */ /* 0x040fe200000418c8 */
[----:B------:R-:W-:Y:S05]  /*7ce0*/  LDSM.16.M88.4 R212, [R220+0x7800] ;  /* 0x00780000dcd4783b */ /* 0x000fea0000000200 */
[C---:B------:R-:W-:Y:S01]  /*7cf0*/  HMMA.16816.F32.BF16 R192, R12.reuse, R182, R192 ;  /* 0x000000b60cc0723c */ /* 0x040fe200000418c0 */
[----:B------:R-:W-:Y:S05]  /*7d00*/  LDSM.16.M88.4 R180, [R224+0x4000] ;  /* 0x00400000e0b4783b */ /* 0x000fea0000000200 */
[----:B------:R-:W-:Y:S01]  /*7d10*/  HMMA.16816.F32.BF16 R184, R12, R178, R184 ;  /* 0x000000b20cb8723c */ /* 0x000fe200000418b8 */
[----:B------:R-:W2:Y:S04]  /*7d20*/  LDSM.16.M88.4 R12, [R222+0x3000] ;  /* 0x00300000de0c783b */ /* 0x000ea80000000200 */
[----:B------:R-:W-:Y:S01]  /*7d30*/  LDSM.16.M88.4 R176, [R224+0x5000] ;  /* 0x00500000e0b0783b */ /* 0x000fe20000000200 */
[C---:B---3--:R-:W-:Y:S06]  /*7d40*/  HMMA.16816.F32.BF16 R4, R16.reuse, R64, R4 ;  /* 0x000000401004723c */ /* 0x048fec0000041804 */
[C---:B------:R-:W-:Y:S01]  /*7d50*/  HMMA.16816.F32.BF16 R36, R16.reuse, R66, R36 ;  /* 0x000000421024723c */ /* 0x040fe20000041824 */
[----:B------:R-:W3:Y:S05]  /*7d60*/  LDSM.16.M88.4 R64, [R223+0x8400] ;  /* 0x00840000df40783b */ /* 0x000eea0000000200 */
[C---:B------:R-:W-:Y:S06]  /*7d70*/  HMMA.16816.F32.BF16 R204, R16.reuse, R172, R204 ;  /* 0x000000ac10cc723c */ /* 0x040fec00000418cc */
[----:B------:R-:W-:Y:S01]  /*7d80*/  HMMA.16816.F32.BF16 R200, R16, R174, R200 ;  /* 0x000000ae10c8723c */ /* 0x000fe200000418c8 */
[----:B------:R-:W-:Y:S05]  /*7d90*/  LDSM.16.M88.4 R172, [R223+0x8000] ;  /* 0x00800000dfac783b */ /* 0x000fea0000000200 */
[----:B-1----:R-:W-:Y:S06]  /*7da0*/  HMMA.16816.F32.BF16 R4, R244, R8, R4 ;  /* 0x00000008f404723c */ /* 0x002fec0000041804 */
[----:B------:R-:W-:Y:S06]  /*7db0*/  HMMA.16816.F32.BF16 R196, R16, R60, R196 ;  /* 0x0000003c10c4723c */ /* 0x000fec00000418c4 */
[----:B--2---:R-:W-:Y:S06]  /*7dc0*/  HMMA.16816.F32.BF16 R44, R12, R8, R44 ;  /* 0x000000080c2c723c */ /* 0x004fec000004182c */
[C---:B------:R-:W-:Y:S01]  /*7dd0*/  HMMA.16816.F32.BF16 R192, R16.reuse, R62, R192 ;  /* 0x0000003e10c0723c */ /* 0x040fe200000418c0 */
[----:B------:R-:W-:Y:S05]  /*7de0*/  LDSM.16.M88.4 R60, [R223+0x8800] ;  /* 0x00880000df3c783b */ /* 0x000fea0000000200 */
[C---:B------:R-:W-:Y:S06]  /*7df0*/  HMMA.16816.F32.BF16 R188, R16.reuse, R56, R188 ;  /* 0x0000003810bc723c */ /* 0x040fec00000418bc */
[----:B------:R-:W-:Y:S01]  /*7e00*/  HMMA.16816.F32.BF16 R184, R16, R58, R184 ;  /* 0x0000003a10b8723c */ /* 0x000fe200000418b8 */
[----:B------:R-:W-:Y:S04]  /*7e10*/  LDSM.16.M88.4 R16, [R222+0x4000] ;  /* 0x00400000de10783b */ /* 0x000fe80000000200 */
[----:B------:R-:W-:Y:S01]  /*7e20*/  LDSM.16.M88.4 R56, [R223+0x8c00] ;  /* 0x008c0000df38783b */ /* 0x000fe20000000200 */
[-C--:B------:R-:W-:Y:S06]  /*7e30*/  HMMA.16816.F32.BF16 R40, R12, R10.reuse, R40 ;  /* 0x0000000a0c28723c */ /* 0x080fec0000041828 */
[----:B------:R-:W-:Y:S01]  /*7e40*/  HMMA.16816.F32.BF16 R36, R244, R10, R36 ;  /* 0x0000000af424723c */ /* 0x000fe20000041824 */
[----:B------:R-:W1:Y:S05]  /*7e50*/  LDSM.16.M88.4 R8, [R220+0x8400] ;  /* 0x00840000dc08783b */ /* 0x000e6a0000000200 */
[C---:B------:R-:W-:Y:S06]  /*7e60*/  HMMA.16816.F32.BF16 R52, R12.reuse, R216, R52 ;  /* 0x000000d80c34723c */ /* 0x040fec0000041834 */
[C---:B------:R-:W-:Y:S06]  /*7e70*/  HMMA.16816.F32.BF16 R48, R12.reuse, R218, R48 ;  /* 0x000000da0c30723c */ /* 0x040fec0000041830 */
[C---:B------:R-:W-:Y:S06]  /*7e80*/  HMMA.16816.F32.BF16 R32, R12.reuse, R212, R32 ;  /* 0x000000d40c20723c */ /* 0x040fec0000041820 */
[C---:B------:R-:W-:Y:S06]  /*7e90*/  HMMA.16816.F32.BF16 R28, R12.reuse, R214, R28 ;  /* 0x000000d60c1c723c */ /* 0x040fec000004181c */
[C---:B------:R-:W-:Y:S06]  /*7ea0*/  HMMA.16816.F32.BF16 R24, R12.reuse, R208, R24 ;  /* 0x000000d00c18723c */ /* 0x040fec0000041818 */
[----:B------:R-:W-:Y:S01]  /*7eb0*/  HMMA.16816.F32.BF16 R20, R12, R210, R20 ;  /* 0x000000d20c14723c */ /* 0x000fe20000041814 */
[----:B------:R-:W2:Y:S05]  /*7ec0*/  LDSM.16.M88.4 R12, [R222+0x5000] ;  /* 0x00500000de0c783b */ /* 0x000eaa0000000200 */
[-C--:B---3--:R-:W-:Y:S06]  /*7ed0*/  HMMA.16816.F32.BF16 R4, R180, R64.reuse, R4 ;  /* 0x00000040b404723c */ /* 0x088fec0000041804 */
[----:B------:R-:W-:Y:S06]  /*7ee0*/  HMMA.16816.F32.BF16 R44, R176, R64, R44 ;  /* 0x00000040b02c723c */ /* 0x000fec000004182c */
[----:B------:R-:W-:Y:S06]  /*7ef0*/  HMMA.16816.F32.BF16 R196, R244, R212, R196 ;  /* 0x000000d4f4c4723c */ /* 0x000fec00000418c4 */
[-C--:B------:R-:W-:Y:S06]  /*7f00*/  HMMA.16816.F32.BF16 R40, R176, R66.reuse, R40 ;  /* 0x00000042b028723c */ /* 0x080fec0000041828 */
[----:B------:R-:W-:Y:S01]  /*7f10*/  HMMA.16816.F32.BF16 R36, R180, R66, R36 ;  /* 0x00000042b424723c */ /* 0x000fe20000041824 */
[----:B------:R-:W3:Y:S05]  /*7f20*/  LDSM.16.M88.4 R64, [R220+0x8800] ;  /* 0x00880000dc40783b */ /* 0x000eea0000000200 */
[-C--:B-1----:R-:W-:Y:S06]  /*7f30*/  HMMA.16816.F32.BF16 R4, R16, R8.reuse, R4 ;  /* 0x000000081004723c */ /* 0x082fec0000041804 */
[----:B--2---:R-:W-:Y:S06]  /*7f40*/  HMMA.16816.F32.BF16 R44, R12, R8, R44 ;  /* 0x000000080c2c723c */ /* 0x004fec000004182c */
[----:B------:R-:W-:Y:S01]  /*7f50*/  HMMA.16816.F32.BF16 R32, R176, R60, R32 ;  /* 0x0000003cb020723c */ /* 0x000fe20000041820 */
[----:B------:R-:W-:-:S05]  /*7f60*/  VIADD R8, R165, 0x10 ;  /* 0x00000010a5087836 */ /* 0x000fca0000000000 */
[----:B------:R-:W-:Y:S01]  /*7f70*/  HMMA.16816.F32.BF16 R196, R180, R60, R196 ;  /* 0x0000003cb4c4723c */ /* 0x000fe200000418c4 */
[----:B------:R-:W-:Y:S02]  /*7f80*/  I2FP.F32.S32 R9, R8 ;  /* 0x0000000800097245 */ /* 0x000fe40000201400 */
[C---:B------:R-:W-:Y:S02]  /*7f90*/  ISETP.GE.AND P6, PT, R8.reuse, R228, PT ;  /* 0x000000e40800720c */ /* 0x040fe40003fc6270 */
[C---:B------:R-:W-:Y:S01]  /*7fa0*/  ISETP.GE.AND P0, PT, R8.reuse, R229, PT ;  /* 0x000000e50800720c */ /* 0x040fe20003f06270 */
[----:B------:R-:W-:Y:S01]  /*7fb0*/  HMMA.16816.F32.BF16 R40, R12, R10, R40 ;  /* 0x0000000a0c28723c */ /* 0x000fe20000041828 */
[----:B------:R-:W-:Y:S01]  /*7fc0*/  FFMA.FTZ R6, R9, UR5, R6 ;  /* 0x0000000509067c23 */ /* 0x000fe20008010006 */
[C---:B------:R-:W-:Y:S02]  /*7fd0*/  ISETP.GE.AND P2, PT, R8.reuse, R227, PT ;  /* 0x000000e30800720c */ /* 0x040fe40003f46270 */
[----:B------:R-:W-:Y:S01]  /*7fe0*/  ISETP.GE.AND P1, PT, R8, R226, PT ;  /* 0x000000e20800720c */ /* 0x000fe20003f26270 */
[----:B------:R-:W-:Y:S01]  /*7ff0*/  VIADD R8, R165, 0x20 ;  /* 0x00000020a5087836 */ /* 0x000fe20000000000 */
[----:B------:R-:W-:Y:S01]  /*8000*/  HMMA.16816.F32.BF16 R184, R244, R210, R184 ;  /* 0x000000d2f4b8723c */ /* 0x000fe200000418b8 */
[C---:B------:R-:W-:Y:S01]  /*8010*/  FFMA.FTZ R44, R9.reuse, UR5, R44 ;  /* 0x00000005092c7c23 */ /* 0x040fe2000801002c */
[----:B------:R-:W-:-:S04]  /*8020*/  FFMA.FTZ R46, R9, UR5, R46 ;  /* 0x00000005092e7c23 */ /* 0x000fc8000801002e */
[----:B------:R-:W-:Y:S01]  /*8030*/  HMMA.16816.F32.BF16 R36, R16, R10, R36 ;  /* 0x0000000a1024723c */ /* 0x000fe20000041824 */
[----:B------:R-:W-:Y:S01]  /*8040*/  FFMA.FTZ R211, R9, UR5, R4 ;  /* 0x0000000509d37c23 */ /* 0x000fe20008010004 */
[----:B------:R-:W-:Y:S01]  /*8050*/  VIADD R4, R165, 0x11 ;  /* 0x00000011a5047836 */ /* 0x000fe20000000000 */
[----:B------:R-:W-:-:S03]  /*8060*/  I2FP.F32.S32 R9, R8 ;  /* 0x0000000800097245 */ /* 0x000fc60000201400 */
[----:B------:R-:W-:Y:S01]  /*8070*/  HMMA.16816.F32.BF16 R204, R244, R216, R204 ;  /* 0x000000d8f4cc723c */ /* 0x000fe200000418cc */
[----:B------:R-:W-:Y:S02]  /*8080*/  FSEL R211, R211, -INF , !P0 ;  /* 0xff800000d3d37808 */ /* 0x000fe40004000000 */
[----:B------:R-:W-:-:S03]  /*8090*/  ISETP.GE.AND P0, PT, R4, R229, PT ;  /* 0x000000e50400720c */ /* 0x000fc60003f06270 */
[C---:B------:R-:W-:Y:S01]  /*80a0*/  HMMA.16816.F32.BF16 R192, R244.reuse, R214, R192 ;  /* 0x000000d6f4c0723c */ /* 0x040fe200000418c0 */
[----:B------:R-:W-:Y:S02]  /*80b0*/  FSEL R216, R6, -INF , !P6 ;  /* 0xff80000006d87808 */ /* 0x000fe40007000000 */
[----:B------:R-:W-:Y:S02]  /*80c0*/  I2FP.F32.S32 R6, R4 ;  /* 0x0000000400067245 */ /* 0x000fe40000201400 */
[----:B------:R-:W-:Y:S01]  /*80d0*/  ISETP.GE.AND P6, PT, R4, R228, PT ;  /* 0x000000e40400720c */ /* 0x000fe20003fc6270 */
[C---:B------:R-:W-:Y:S02]  /*80e0*/  HMMA.16816.F32.BF16 R200, R244.reuse, R218, R200 ;  /* 0x000000daf4c8723c */ /* 0x040fe400000418c8 */
[C---:B------:R-:W-:Y:S01]  /*80f0*/  FFMA.FTZ R5, R6.reuse, UR5, R5 ;  /* 0x0000000506057c23 */ /* 0x040fe20008010005 */
[C---:B------:R-:W-:Y:S01]  /*8100*/  FFMA.FTZ R7, R6.reuse, UR5, R7 ;  /* 0x0000000506077c23 */ /* 0x040fe20008010007 */
[C---:B------:R-:W-:Y:S01]  /*8110*/  FFMA.FTZ R45, R6.reuse, UR5, R45 ;  /* 0x00000005062d7c23 */ /* 0x040fe2000801002d */
[----:B------:R-:W-:Y:S01]  /*8120*/  FFMA.FTZ R47, R6, UR5, R47 ;  /* 0x00000005062f7c23 */ /* 0x000fe2000801002f */
[----:B------:R-:W-:Y:S01]  /*8130*/  HMMA.16816.F32.BF16 R188, R244, R208, R188 ;  /* 0x000000d0f4bc723c */ /* 0x000fe200000418bc */
[----:B------:R-:W-:-:S02]  /*8140*/  FSEL R217, R5, -INF , !P0 ;  /* 0xff80000005d97808 */ /* 0x000fc40004000000 */
[----:B------:R-:W-:-:S03]  /*8150*/  FSEL R218, R7, -INF , !P6 ;  /* 0xff80000007da7808 */ /* 0x000fc60007000000 */
[-C--:B---3--:R-:W-:Y:S01]  /*8160*/  HMMA.16816.F32.BF16 R196, R16, R64.reuse, R196 ;  /* 0x0000004010c4723c */ /* 0x088fe200000418c4 */
[----:B------:R-:W-:Y:S02]  /*8170*/  FSEL R209, R44, -INF , !P2 ;  /* 0xff8000002cd17808 */ /* 0x000fe40005000000 */
[----:B------:R-:W-:Y:S02]  /*8180*/  FSEL R245, R46, -INF , !P1 ;  /* 0xff8000002ef57808 */ /* 0x000fe40004800000 */
[C---:B------:R-:W-:Y:S01]  /*8190*/  ISETP.GE.AND P2, PT, R4.reuse, R227, PT ;  /* 0x000000e30400720c */ /* 0x040fe20003f46270 */
[----:B------:R-:W-:Y:S01]  /*81a0*/  HMMA.16816.F32.BF16 R32, R12, R64, R32 ;  /* 0x000000400c20723c */ /* 0x000fe20000041820 */
[----:B------:R-:W-:Y:S01]  /*81b0*/  ISETP.GE.AND P1, PT, R4, R226, PT ;  /* 0x000000e20400720c */ /* 0x000fe20003f26270 */
[----:B------:R-:W-:Y:S01]  /*81c0*/  VIADD R4, R165, 0x18 ;  /* 0x00000018a5047836 */ /* 0x000fe20000000000 */
[----:B------:R-:W-:Y:S02]  /*81d0*/  FSEL R249, R45, -INF , !P2 ;  /* 0xff8000002df97808 */ /* 0x000fe40005000000 */
[----:B------:R-:W-:Y:S01]  /*81e0*/  FSEL R247, R47, -INF , !P1 ;  /* 0xff8000002ff77808 */ /* 0x000fe20004800000 */
[----:B------:R-:W-:Y:S01]  /*81f0*/  HMMA.16816.F32.BF16 R28, R176, R62, R28 ;  /* 0x0000003eb01c723c */ /* 0x000fe2000004181c */
[----:B------:R-:W-:-:S02]  /*8200*/  I2FP.F32.S32 R5, R4 ;  /* 0x0000000400057245 */ /* 0x000fc40000201400 */
[C---:B------:R-:W-:Y:S02]  /*8210*/  ISETP.GE.AND P0, PT, R4.reuse, R229, PT ;  /* 0x000000e50400720c */ /* 0x040fe40003f06270 */
[C---:B------:R-:W-:Y:S01]  /*8220*/  ISETP.GE.AND P6, PT, R4.reuse, R228, PT ;  /* 0x000000e40400720c */ /* 0x040fe20003fc6270 */
[C---:B------:R-:W-:Y:S01]  /*8230*/  FFMA.FTZ R251, R5.reuse, UR5, R40 ;  /* 0x0000000505fb7c23 */ /* 0x040fe20008010028 */
[C---:B------:R-:W-:Y:S01]  /*8240*/  ISETP.GE.AND P2, PT, R4.reuse, R227, PT ;  /* 0x000000e30400720c */ /* 0x040fe20003f46270 */
[----:B------:R-:W-:Y:S01]  /*8250*/  FFMA.FTZ R36, R5, UR5, R36 ;  /* 0x0000000505247c23 */ /* 0x000fe20008010024 */
[----:B------:R-:W-:Y:S01]  /*8260*/  ISETP.GE.AND P1, PT, R4, R226, PT ;  /* 0x000000e20400720c */ /* 0x000fe20003f26270 */
[----:B------:R-:W-:Y:S02]  /*8270*/  VIADD R4, R165, 0x19 ;  /* 0x00000019a5047836 */ /* 0x000fe40000000000 */
[C---:B------:R-:W-:Y:S01]  /*8280*/  FFMA.FTZ R38, R5.reuse, UR5, R38 ;  /* 0x0000000505267c23 */ /* 0x040fe20008010026 */
[----:B------:R-:W-:Y:S01]  /*8290*/  FFMA.FTZ R40, R5, UR5, R42 ;  /* 0x0000000505287c23 */ /* 0x000fe2000801002a */
[----:B------:R-:W-:Y:S01]  /*82a0*/  FSEL R219, R36, -INF , !P0 ;  /* 0xff80000024db7808 */ /* 0x000fe20004000000 */
[----:B------:R-:W-:Y:S01]  /*82b0*/  HMMA.16816.F32.BF16 R192, R180, R62, R192 ;  /* 0x0000003eb4c0723c */ /* 0x000fe200000418c0 */
[----:B------:R-:W-:Y:S01]  /*82c0*/  I2FP.F32.S32 R10, R4 ;  /* 0x00000004000a7245 */ /* 0x000fe20000201400 */
[C---:B------:R-:W-:Y:S01]  /*82d0*/  FFMA.FTZ R46, R9.reuse, UR5, R198 ;  /* 0x00000005092e7c23 */ /* 0x040fe200080100c6 */
[----:B------:R-:W-:Y:S01]  /*82e0*/  FSEL R42, R38, -INF , !P6 ;  /* 0xff800000262a7808 */ /* 0x000fe20007000000 */
        /* <DEDUP_REMOVED lines=9> */
[C---:B------:R-:W-:Y:S01]  /*8380*/  ISETP.GE.AND P2, PT, R4.reuse, R227, PT ;  /* 0x000000e30400720c */ /* 0x040fe20003f46270 */
[----:B------:R-:W-:Y:S01]  /*8390*/  HMMA.16816.F32.BF16 R24, R176, R56, R24 ;  /* 0x00000038b018723c */ /* 0x000fe20000041818 */
[----:B------:R-:W-:Y:S01]  /*83a0*/  ISETP.GE.AND P1, PT, R4, R226, PT ;  /* 0x000000e20400720c */ /* 0x000fe20003f26270 */
[----:B------:R-:W-:Y:S01]  /*83b0*/  FFMA.FTZ R34, R9, UR5, R34 ;  /* 0x0000000509227c23 */ /* 0x000fe20008010022 */
[----:B------:R-:W1:Y:S01]  /*83c0*/  LDSM.16.M88.4 R4, [R220+0x8c00] ;  /* 0x008c0000dc04783b */ /* 0x000e620000000200 */
[----:B------:R-:W-:-:S02]  /*83d0*/  FSEL R43, R41, -INF , !P2 ;  /* 0xff800000292b7808 */ /* 0x000fc40005000000 */
[----:B------:R-:W-:Y:S01]  /*83e0*/  FSEL R244, R37, -INF , !P0 ;  /* 0xff80000025f47808 */ /* 0x000fe20004000000 */
[----:B------:R-:W-:Y:S01]  /*83f0*/  HMMA.16816.F32.BF16 R188, R180, R56, R188 ;  /* 0x00000038b4bc723c */ /* 0x000fe200000418bc */
[----:B------:R-:W-:Y:S02]  /*8400*/  FSEL R243, R39, -INF , !P6 ;  /* 0xff80000027f37808 */ /* 0x000fe40007000000 */
[----:B------:R-:W-:Y:S02]  /*8410*/  FSEL R41, R10, -INF , !P1 ;  /* 0xff8000000a297808 */ /* 0x000fe40004800000 */
[C---:B------:R-:W-:Y:S01]  /*8420*/  ISETP.GE.AND P0, PT, R8.reuse, R229, PT ;  /* 0x000000e50800720c */ /* 0x040fe20003f06270 */
[----:B------:R-:W-:Y:S01]  /*8430*/  HMMA.16816.F32.BF16 R20, R176, R58, R20 ;  /* 0x0000003ab014723c */ /* 0x000fe20000041814 */
[C---:B------:R-:W-:Y:S01]  /*8440*/  ISETP.GE.AND P6, PT, R8.reuse, R228, PT ;  /* 0x000000e40800720c */ /* 0x040fe20003fc6270 */
[----:B------:R-:W-:Y:S01]  /*8450*/  FFMA.FTZ R56, R9, UR5, R196 ;  /* 0x0000000509387c23 */ /* 0x000fe200080100c4 */
[----:B------:R-:W-:-:S02]  /*8460*/  ISETP.GE.AND P2, PT, R8, R227, PT ;  /* 0x000000e30800720c */ /* 0x000fc40003f46270 */
[----:B------:R-:W-:Y:S01]  /*8470*/  ISETP.GE.AND P1, PT, R8, R226, PT ;  /* 0x000000e20800720c */ /* 0x000fe20003f26270 */
[C---:B------:R-:W-:Y:S01]  /*8480*/  VIADD R8, R165.reuse, 0x21 ;  /* 0x00000021a5087836 */ /* 0x040fe20000000000 */
[----:B------:R-:W-:Y:S01]  /*8490*/  FSEL R56, R56, -INF , !P0 ;  /* 0xff80000038387808 */ /* 0x000fe20004000000 */
[----:B------:R-:W-:Y:S01]  /*84a0*/  HMMA.16816.F32.BF16 R184, R180, R58, R184 ;  /* 0x0000003ab4b8723c */ /* 0x000fe200000418b8 */
[----:B------:R-:W-:Y:S02]  /*84b0*/  FSEL R46, R46, -INF , !P6 ;  /* 0xff8000002e2e7808 */ /* 0x000fe40007000000 */
[----:B------:R-:W-:Y:S02]  /*84c0*/  I2FP.F32.S32 R10, R8 ;  /* 0x00000008000a7245 */ /* 0x000fe40000201400 */
[----:B------:R-:W-:Y:S01]  /*84d0*/  FSEL R198, R32, -INF , !P2 ;  /* 0xff80000020c67808 */ /* 0x000fe20005000000 */
[-C--:B------:R-:W-:Y:S01]  /*84e0*/  HMMA.16816.F32.BF16 R28, R12, R66.reuse, R28 ;  /* 0x000000420c1c723c */ /* 0x080fe2000004181c */
[----:B------:R-:W-:Y:S01]  /*84f0*/  FSEL R196, R34, -INF , !P1 ;  /* 0xff80000022c47808 */ /* 0x000fe20004800000 */
[----:B------:R-:W-:Y:S01]  /*8500*/  FFMA.FTZ R59, R10, UR5, R197 ;  /* 0x000000050a3b7c23 */ /* 0x000fe200080100c5 */
[----:B------:R-:W-:Y:S01]  /*8510*/  ISETP.GE.AND P0, PT, R8, R229, PT ;  /* 0x000000e50800720c */ /* 0x000fe20003f06270 */
[----:B------:R-:W-:Y:S01]  /*8520*/  FFMA.FTZ R58, R10, UR5, R199 ;  /* 0x000000050a3a7c23 */ /* 0x000fe200080100c7 */
[----:B------:R-:W-:Y:S01]  /*8530*/  ISETP.GE.AND P6, PT, R8, R228, PT ;  /* 0x000000e40800720c */ /* 0x000fe20003fc6270 */
[----:B------:R-:W-:Y:S01]  /*8540*/  FFMA.FTZ R33, R10, UR5, R33 ;  /* 0x000000050a217c23 */ /* 0x000fe20008010021 */
[----:B------:R-:W-:Y:S01]  /*8550*/  ISETP.GE.AND P2, PT, R8, R227, PT ;  /* 0x000000e30800720c */ /* 0x000fe20003f46270 */
[----:B------:R-:W-:Y:S01]  /*8560*/  FFMA.FTZ R35, R10, UR5, R35 ;  /* 0x000000050a237c23 */ /* 0x000fe20008010023 */
[----:B------:R-:W-:Y:S01]  /*8570*/  ISETP.GE.AND P1, PT, R8, R226, PT ;  /* 0x000000e20800720c */ /* 0x000fe20003f26270 */
[----:B------:R-:W-:Y:S01]  /*8580*/  VIADD R8, R165, 0x28 ;  /* 0x00000028a5087836 */ /* 0x000fe20000000000 */
[----:B------:R-:W-:Y:S01]  /*8590*/  HMMA.16816.F32.BF16 R192, R16, R66, R192 ;  /* 0x0000004210c0723c */ /* 0x000fe200000418c0 */
[----:B------:R-:W-:-:S02]  /*85a0*/  FSEL R59, R59, -INF , !P0 ;  /* 0xff8000003b3b7808 */ /* 0x000fc40004000000 */
[----:B------:R-:W-:Y:S02]  /*85b0*/  FSEL R58, R58, -INF , !P6 ;  /* 0xff8000003a3a7808 */ /* 0x000fe40007000000 */
[----:B------:R-:W-:Y:S01]  /*85c0*/  FSEL R197, R33, -INF , !P2 ;  /* 0xff80000021c57808 */ /* 0x000fe20005000000 */
[-C--:B-1----:R-:W-:Y:S01]  /*85d0*/  HMMA.16816.F32.BF16 R188, R16, R4.reuse, R188 ;  /* 0x0000000410bc723c */ /* 0x082fe200000418bc */
[----:B------:R-:W-:Y:S02]  /*85e0*/  FSEL R208, R35, -INF , !P1 ;  /* 0xff80000023d07808 */ /* 0x000fe40004800000 */
[C---:B------:R-:W-:Y:S02]  /*85f0*/  ISETP.GE.AND P0, PT, R8.reuse, R229, PT ;  /* 0x000000e50800720c */ /* 0x040fe40003f06270 */
[C---:B------:R-:W-:Y:S01]  /*8600*/  ISETP.GE.AND P6, PT, R8.reuse, R228, PT ;  /* 0x000000e40800720c */ /* 0x040fe20003fc6270 */
[----:B------:R-:W-:Y:S01]  /*8610*/  HMMA.16816.F32.BF16 R24, R12, R4, R24 ;  /* 0x000000040c18723c */ /* 0x000fe20000041818 */
[----:B------:R-:W-:-:S02]  /*8620*/  ISETP.GE.AND P2, PT, R8, R227, PT ;  /* 0x000000e30800720c */ /* 0x000fc40003f46270 */
[----:B------:R-:W-:Y:S02]  /*8630*/  I2FP.F32.S32 R33, R8 ;  /* 0x0000000800217245 */ /* 0x000fe40000201400 */
[----:B------:R-:W-:Y:S01]  /*8640*/  ISETP.GE.AND P1, PT, R8, R226, PT ;  /* 0x000000e20800720c */ /* 0x000fe20003f26270 */
[----:B------:R-:W-:Y:S01]  /*8650*/  HMMA.16816.F32.BF16 R52, R176, R172, R52 ;  /* 0x000000acb034723c */ /* 0x000fe20000041834 */
[----:B------:R-:W1:Y:S01]  /*8660*/  LDSM.16.M88.4 R8, [R220+0x8000] ;  /* 0x00800000dc08783b */ /* 0x000e620000000200 */
[C---:B------:R-:W-:Y:S01]  /*8670*/  FFMA.FTZ R28, R33.reuse, UR5, R28 ;  /* 0x00000005211c7c23 */ /* 0x040fe2000801001c */
[----:B------:R-:W-:Y:S01]  /*8680*/  FFMA.FTZ R30, R33, UR5, R30 ;  /* 0x00000005211e7c23 */ /* 0x000fe2000801001e */
[----:B------:R-:W-:Y:S01]  /*8690*/  VIADD R5, R165, 0x29 ;  /* 0x00000029a5057836 */ /* 0x000fe20000000000 */
[----:B------:R-:W-:-:S04]  /*86a0*/  DEPBAR.LE SB0, 0x0 ;  /* 0x000080000000791a */ /* 0x000fc80000000000 */
[----:B------:R-:W-:Y:S01]  /*86b0*/  HMMA.16816.F32.BF16 R204, R180, R172, R204 ;  /* 0x000000acb4cc723c */ /* 0x000fe200000418cc */
[C---:B------:R-:W-:Y:S01]  /*86c0*/  FFMA.FTZ R63, R33.reuse, UR5, R192 ;  /* 0x00000005213f7c23 */ /* 0x040fe200080100c0 */
[----:B------:R-:W-:Y:S01]  /*86d0*/  FFMA.FTZ R62, R33, UR5, R194 ;  /* 0x00000005213e7c23 */ /* 0x000fe200080100c2 */
        /* <DEDUP_REMOVED lines=8> */
[----:B------:R-:W-:Y:S02]  /*8760*/  I2FP.F32.S32 R4, R5 ;  /* 0x0000000500047245 */ /* 0x000fe40000201400 */
[C---:B------:R-:W-:Y:S01]  /*8770*/  ISETP.GE.AND P2, PT, R5.reuse, R227, PT ;  /* 0x000000e30500720c */ /* 0x040fe20003f46270 */
[-C--:B------:R-:W-:Y:S01]  /*8780*/  HMMA.16816.F32.BF16 R48, R176, R174.reuse, R48 ;  /* 0x000000aeb030723c */ /* 0x080fe20000041830 */
[----:B------:R-:W-:Y:S01]  /*8790*/  ISETP.GE.AND P1, PT, R5, R226, PT ;  /* 0x000000e20500720c */ /* 0x000fe20003f26270 */
[----:B------:R-:W-:Y:S02]  /*87a0*/  VIADD R5, R165, 0x30 ;  /* 0x00000030a5057836 */ /* 0x000fe40000000000 */
[C---:B------:R-:W-:Y:S01]  /*87b0*/  FFMA.FTZ R210, R4.reuse, UR5, R31 ;  /* 0x0000000504d27c23 */ /* 0x040fe2000801001f */
[C---:B------:R-:W-:Y:S01]  /*87c0*/  FFMA.FTZ R173, R4.reuse, UR5, R193 ;  /* 0x0000000504ad7c23 */ /* 0x040fe200080100c1 */
[----:B------:R-:W-:Y:S01]  /*87d0*/  FFMA.FTZ R29, R4, UR5, R29 ;  /* 0x00000005041d7c23 */ /* 0x000fe2000801001d */
[----:B------:R-:W-:Y:S01]  /*87e0*/  HMMA.16816.F32.BF16 R200, R180, R174, R200 ;  /* 0x000000aeb4c8723c */ /* 0x000fe200000418c8 */
[----:B------:R-:W-:-:S02]  /*87f0*/  I2FP.F32.S32 R31, R5 ;  /* 0x00000005001f7245 */ /* 0x000fc40000201400 */
[----:B------:R-:W-:Y:S02]  /*8800*/  FSEL R173, R173, -INF , !P0 ;  /* 0xff800000adad7808 */ /* 0x000fe40004000000 */
[----:B------:R-:W-:Y:S01]  /*8810*/  FSEL R210, R210, -INF , !P1 ;  /* 0xff800000d2d27808 */ /* 0x000fe20004800000 */
[----:B------:R-:W-:Y:S01]  /*8820*/  FFMA.FTZ R47, R31, UR5, R188 ;  /* 0x000000051f2f7c23 */ /* 0x000fe200080100bc */
[----:B------:R-:W-:Y:S01]  /*8830*/  FFMA.FTZ R174, R4, UR5, R195 ;  /* 0x0000000504ae7c23 */ /* 0x000fe200080100c3 */
[----:B------:R-:W-:Y:S01]  /*8840*/  FSEL R195, R29, -INF , !P2 ;  /* 0xff8000001dc37808 */ /* 0x000fe20005000000 */
[C---:B------:R-:W-:Y:S01]  /*8850*/  FFMA.FTZ R44, R31.reuse, UR5, R190 ;  /* 0x000000051f2c7c23 */ /* 0x040fe200080100be */
[C---:B------:R-:W-:Y:S01]  /*8860*/  FFMA.FTZ R24, R31.reuse, UR5, R24 ;  /* 0x000000051f187c23 */ /* 0x040fe20008010018 */
[----:B------:R-:W-:Y:S01]  /*8870*/  FFMA.FTZ R26, R31, UR5, R26 ;  /* 0x000000051f1a7c23 */ /* 0x000fe2000801001a */
[----:B------:R-:W-:Y:S01]  /*8880*/  FSEL R174, R174, -INF , !P6 ;  /* 0xff800000aeae7808 */ /* 0x000fe20007000000 */
[----:B------:R-:W-:Y:S01]  /*8890*/  VIADD R4, R165, 0x31 ;  /* 0x00000031a5047836 */ /* 0x000fe20000000000 */
[C---:B------:R-:W-:Y:S01]  /*88a0*/  ISETP.GE.AND P0, PT, R5.reuse, R229, PT ;  /* 0x000000e50500720c */ /* 0x040fe20003f06270 */
[----:B-1----:R-:W-:Y:S01]  /*88b0*/  HMMA.16816.F32.BF16 R52, R12, R8, R52 ;  /* 0x000000080c34723c */ /* 0x002fe20000041834 */
[----:B------:R-:W-:-:S02]  /*88c0*/  ISETP.GE.AND P6, PT, R5, R228, PT ;  /* 0x000000e40500720c */ /* 0x000fc40003fc6270 */
[C---:B------:R-:W-:Y:S02]  /*88d0*/  ISETP.GE.AND P2, PT, R5.reuse, R227, PT ;  /* 0x000000e30500720c */ /* 0x040fe40003f46270 */
[----:B------:R-:W-:Y:S01]  /*88e0*/  ISETP.GE.AND P1, PT, R5, R226, PT ;  /* 0x000000e20500720c */ /* 0x000fe20003f26270 */
[----:B------:R-:W-:Y:S01]  /*88f0*/  HMMA.16816.F32.BF16 R204, R16, R8, R204 ;  /* 0x0000000810cc723c */ /* 0x000fe200000418cc */
[----:B------:R-:W-:Y:S02]  /*8900*/  FSEL R47, R47, -INF , !P0 ;  /* 0xff8000002f2f7808 */ /* 0x000fe40004000000 */
[----:B------:R-:W-:Y:S02]  /*8910*/  FSEL R44, R44, -INF , !P6 ;  /* 0xff8000002c2c7808 */ /* 0x000fe40007000000 */
[----:B------:R-:W-:Y:S01]  /*8920*/  FSEL R177, R24, -INF , !P2 ;  /* 0xff80000018b17808 */ /* 0x000fe20005000000 */
[----:B------:R-:W-:Y:S01]  /*8930*/  HMMA.16816.F32.BF16 R48, R12, R10, R48 ;  /* 0x0000000a0c30723c */ /* 0x000fe20000041830 */
[----:B------:R-:W-:Y:S01]  /*8940*/  FSEL R61, R26, -INF , !P1 ;  /* 0xff8000001a3d7808 */ /* 0x000fe20004800000 */
[----:B------:R-:W-:Y:S01]  /*8950*/  BAR.SYNC.DEFER_BLOCKING 0x0 ;  /* 0x0000000000007b1d */ /* 0x000fe20000010000 */
[----:B------:R-:W-:-:S02]  /*8960*/  ISETP.GE.AND P0, PT, R4, R229, PT ;  /* 0x000000e50400720c */ /* 0x000fc40003f06270 */
[C---:B------:R-:W-:Y:S01]  /*8970*/  ISETP.GE.AND P6, PT, R4.reuse, R228, PT ;  /* 0x000000e40400720c */ /* 0x040fe20003fc6270 */
[----:B------:R-:W-:Y:S01]  /*8980*/  HMMA.16816.F32.BF16 R200, R16, R10, R200 ;  /* 0x0000000a10c8723c */ /* 0x000fe200000418c8 */
[----:B------:R-:W-:Y:S02]  /*8990*/  I2FP.F32.S32 R6, R4 ;  /* 0x0000000400067245 */ /* 0x000fe40000201400 */
[C---:B------:R-:W-:Y:S02]  /*89a0*/  ISETP.GE.AND P2, PT, R4.reuse, R227, PT ;  /* 0x000000e30400720c */ /* 0x040fe40003f46270 */
[----:B------:R-:W-:Y:S01]  /*89b0*/  ISETP.GE.AND P1, PT, R4, R226, PT ;  /* 0x000000e20400720c */ /* 0x000fe20003f26270 */
[----:B------:R-:W-:Y:S02]  /*89c0*/  VIADD R4, R165, 0x38 ;  /* 0x00000038a5047836 */ /* 0x000fe40000000000 */
[C---:B------:R-:W-:Y:S01]  /*89d0*/  FFMA.FTZ R60, R6.reuse, UR5, R189 ;  /* 0x00000005063c7c23 */ /* 0x040fe200080100bd */
[C---:B------:R-:W-:Y:S01]  /*89e0*/  FFMA.FTZ R45, R6.reuse, UR5, R191 ;  /* 0x00000005062d7c23 */ /* 0x040fe200080100bf */
[C---:B------:R-:W-:Y:S01]  /*89f0*/  FFMA.FTZ R25, R6.reuse, UR5, R25 ;  /* 0x0000000506197c23 */ /* 0x040fe20008010019 */
[----:B------:R-:W-:Y:S01]  /*8a00*/  FFMA.FTZ R27, R6, UR5, R27 ;  /* 0x00000005061b7c23 */ /* 0x000fe2000801001b */
[----:B------:R-:W-:-:S02]  /*8a10*/  I2FP.F32.S32 R5, R4 ;  /* 0x0000000400057245 */ /* 0x000fc40000201400 */
[----:B------:R-:W-:Y:S02]  /*8a20*/  FSEL R60, R60, -INF , !P0 ;  /* 0xff8000003c3c7808 */ /* 0x000fe40004000000 */
[----:B------:R-:W-:Y:S01]  /*8a30*/  FSEL R45, R45, -INF , !P6 ;  /* 0xff8000002d2d7808 */ /* 0x000fe20007000000 */
[----:B------:R-:W-:Y:S01]  /*8a40*/  FFMA.FTZ R64, R5, UR5, R184 ;  /* 0x0000000505407c23 */ /* 0x000fe200080100b8 */
[----:B------:R-:W-:Y:S01]  /*8a50*/  FSEL R188, R25, -INF , !P2 ;  /* 0xff80000019bc7808 */ /* 0x000fe20005000000 */
[C---:B------:R-:W-:Y:S01]  /*8a60*/  FFMA.FTZ R20, R5.reuse, UR5, R20 ;  /* 0x0000000505147c23 */ /* 0x040fe20008010014 */
[C---:B------:R-:W-:Y:S01]  /*8a70*/  FFMA.FTZ R57, R5.reuse, UR5, R186 ;  /* 0x0000000505397c23 */ /* 0x040fe200080100ba */
[C---:B------:R-:W-:Y:S01]  /*8a80*/  ISETP.GE.AND P0, PT, R4.reuse, R229, PT ;  /* 0x000000e50400720c */ /* 0x040fe20003f06270 */
[----:B------:R-:W-:Y:S01]  /*8a90*/  FFMA.FTZ R22, R5, UR5, R22 ;  /* 0x0000000505167c23 */ /* 0x000fe20008010016 */
[C---:B------:R-:W-:Y:S02]  /*8aa0*/  ISETP.GE.AND P6, PT, R4.reuse, R228, PT ;  /* 0x000000e40400720c */ /* 0x040fe40003fc6270 */
[----:B------:R-:W-:-:S02]  /*8ab0*/  ISETP.GE.AND P2, PT, R4, R227, PT ;  /* 0x000000e30400720c */ /* 0x000fc40003f46270 */
        /* <DEDUP_REMOVED lines=8> */
[C---:B------:R-:W-:Y:S01]  /*8b40*/  ISETP.GE.AND P6, PT, R165.reuse, R227, PT ;  /* 0x000000e3a500720c */ /* 0x040fe20003fc6270 */
[----:B------:R-:W-:Y:S01]  /*8b50*/  IMAD.U32 R5, RZ, RZ, UR21 ;  /* 0x00000015ff057e24 */ /* 0x000fe2000f8e00ff */
[C---:B------:R-:W-:Y:S01]  /*8b60*/  ISETP.GE.AND P2, PT, R165.reuse, R226, PT ;  /* 0x000000e2a500720c */ /* 0x040fe20003f46270 */
[----:B------:R-:W-:Y:S01]  /*8b70*/  VIADD R165, R165, 0x39 ;  /* 0x00000039a5a57836 */ /* 0x000fe20000000000 */
[----:B------:R-:W-:-:S02]  /*8b80*/  FSEL R167, R27, -INF , !P1 ;  /* 0xff8000001ba77808 */ /* 0x000fc40004800000 */
[----:B------:R-:W-:Y:S01]  /*8b90*/  ISETP.GE.AND P1, PT, R4, R226, PT ;  /* 0x000000e20400720c */ /* 0x000fe20003f26270 */
[----:B------:R-:W-:Y:S01]  /*8ba0*/  IMAD R4, R5, 0x40, R238 ;  /* 0x0000004005047824 */ /* 0x000fe200078e02ee */
[----:B------:R-:W-:Y:S02]  /*8bb0*/  I2FP.F32.S32 R6, R165 ;  /* 0x000000a500067245 */ /* 0x000fe40000201400 */
[----:B------:R-:W-:Y:S01]  /*8bc0*/  FSEL R172, R22, -INF , !P1 ;  /* 0xff80000016ac7808 */ /* 0x000fe20004800000 */
[----:B------:R-:W-:Y:S01]  /*8bd0*/  VIADD R5, R4, 0x1 ;  /* 0x0000000104057836 */ /* 0x000fe20000000000 */
[----:B------:R-:W-:Y:S01]  /*8be0*/  FSEL R20, R20, -INF , !P0 ;  /* 0xff80000014147808 */ /* 0x000fe20004000000 */
[C---:B------:R-:W-:Y:S01]  /*8bf0*/  FFMA.FTZ R175, R6.reuse, UR5, R185 ;  /* 0x0000000506af7c23 */ /* 0x040fe200080100b9 */
[----:B------:R-:W-:Y:S01]  /*8c00*/  FSEL R15, R15, -INF , !P6 ;  /* 0xff8000000f0f7808 */ /* 0x000fe20007000000 */
[----:B------:R-:W-:Y:S01]  /*8c10*/  FFMA.FTZ R52, R6, UR5, R187 ;  /* 0x0000000506347c23 */ /* 0x000fe200080100bb */
[----:B------:R-:W-:Y:S01]  /*8c20*/  FSEL R14, R14, -INF , !P2 ;  /* 0xff8000000e0e7808 */ /* 0x000fe20005000000 */
[C---:B------:R-:W-:Y:S01]  /*8c30*/  FFMA.FTZ R21, R6.reuse, UR5, R21 ;  /* 0x0000000506157c23 */ /* 0x040fe20008010015 */
[----:B------:R-:W-:Y:S01]  /*8c40*/  FFMA.FTZ R23, R6, UR5, R23 ;  /* 0x0000000506177c23 */ /* 0x000fe20008010017 */
[----:B------:R-:W-:-:S02]  /*8c50*/  ISETP.GE.AND P1, PT, R165, R229, PT ;  /* 0x000000e5a500720c */ /* 0x000fc40003f26270 */
[C---:B------:R-:W-:Y:S02]  /*8c60*/  ISETP.GE.AND P0, PT, R165.reuse, R228, PT ;  /* 0x000000e4a500720c */ /* 0x040fe40003f06270 */
[C---:B------:R-:W-:Y:S02]  /*8c70*/  ISETP.GE.AND P6, PT, R165.reuse, R227, PT ;  /* 0x000000e3a500720c */ /* 0x040fe40003fc6270 */
[----:B------:R-:W-:Y:S02]  /*8c80*/  ISETP.GE.AND P2, PT, R165, R226, PT ;  /* 0x000000e2a500720c */ /* 0x000fe40003f46270 */
[----:B------:R-:W-:Y:S02]  /*8c90*/  FSEL R175, R175, -INF , !P1 ;  /* 0xff800000afaf7808 */ /* 0x000fe40004800000 */
[----:B------:R-:W-:Y:S02]  /*8ca0*/  FSEL R52, R52, -INF , !P0 ;  /* 0xff80000034347808 */ /* 0x000fe40004000000 */
[----:B------:R-:W-:-:S02]  /*8cb0*/  FSEL R187, R21, -INF , !P6 ;  /* 0xff80000015bb7808 */ /* 0x000fc40007000000 */
[----:B------:R-:W-:Y:S02]  /*8cc0*/  FSEL R176, R23, -INF , !P2 ;  /* 0xff80000017b07808 */ /* 0x000fe40005000000 */
[C---:B------:R-:W-:Y:S02]  /*8cd0*/  ISETP.GE.AND P1, PT, R5.reuse, R229, PT ;  /* 0x000000e50500720c */ /* 0x040fe40003f26270 */
[C---:B------:R-:W-:Y:S02]  /*8ce0*/  ISETP.GE.AND P0, PT, R5.reuse, R228, PT ;  /* 0x000000e40500720c */ /* 0x040fe40003f06270 */
[----:B------:R-:W-:Y:S02]  /*8cf0*/  I2FP.F32.S32 R8, R5 ;  /* 0x0000000500087245 */ /* 0x000fe40000201400 */
[C---:B------:R-:W-:Y:S02]  /*8d00*/  ISETP.GE.AND P6, PT, R5.reuse, R227, PT ;  /* 0x000000e30500720c */ /* 0x040fe40003fc6270 */
[----:B------:R-:W-:Y:S01]  /*8d10*/  I2FP.F32.S32 R6, R5 ;  /* 0x0000000500067245 */ /* 0x000fe20000201400 */
[----:B------:R-:W-:Y:S01]  /*8d20*/  FFMA.FTZ R8, R8, UR5, R205 ;  /* 0x0000000508087c23 */ /* 0x000fe200080100cd */
[----:B------:R-:W-:Y:S01]  /*8d30*/  ISETP.GE.AND P2, PT, R5, R226, PT ;  /* 0x000000e20500720c */ /* 0x000fe20003f46270 */
[----:B------:R-:W-:-:S02]  /*8d40*/  VIADD R5, R4, 0x8 ;  /* 0x0000000804057836 */ /* 0x000fc40000000000 */
[C---:B------:R-:W-:Y:S01]  /*8d50*/  FFMA.FTZ R17, R6.reuse, UR5, R53 ;  /* 0x0000000506117c23 */ /* 0x040fe20008010035 */
[C---:B------:R-:W-:Y:S01]  /*8d60*/  FFMA.FTZ R24, R6.reuse, UR5, R207 ;  /* 0x0000000506187c23 */ /* 0x040fe200080100cf */
[----:B------:R-:W-:Y:S01]  /*8d70*/  FFMA.FTZ R16, R6, UR5, R55 ;  /* 0x0000000506107c23 */ /* 0x000fe20008010037 */
[----:B------:R-:W-:Y:S02]  /*8d80*/  I2FP.F32.S32 R7, R5 ;  /* 0x0000000500077245 */ /* 0x000fe40000201400 */
[----:B------:R-:W-:Y:S02]  /*8d90*/  FSEL R29, R8, -INF , !P1 ;  /* 0xff800000081d7808 */ /* 0x000fe40004800000 */
[----:B------:R-:W-:Y:S01]  /*8da0*/  ISETP.GE.AND P1, PT, R5, R229, PT ;  /* 0x000000e50500720c */ /* 0x000fe20003f26270 */
[C---:B------:R-:W-:Y:S01]  /*8db0*/  FFMA.FTZ R31, R7.reuse, UR5, R200 ;  /* 0x00000005071f7c23 */ /* 0x040fe200080100c8 */
[----:B------:R-:W-:Y:S01]  /*8dc0*/  FSEL R24, R24, -INF , !P0 ;  /* 0xff80000018187808 */ /* 0x000fe20004000000 */
[----:B------:R-:W-:Y:S01]  /*8dd0*/  FFMA.FTZ R26, R7, UR5, R202 ;  /* 0x00000005071a7c23 */ /* 0x000fe200080100ca */
[----:B------:R-:W-:Y:S01]  /*8de0*/  FSEL R17, R17, -INF , !P6 ;  /* 0xff80000011117808 */ /* 0x000fe20007000000 */
[C---:B------:R-:W-:Y:S01]  /*8df0*/  FFMA.FTZ R19, R7.reuse, UR5, R48 ;  /* 0x0000000507137c23 */ /* 0x040fe20008010030 */
[----:B------:R-:W-:Y:S01]  /*8e00*/  FSEL R16, R16, -INF , !P2 ;  /* 0xff80000010107808 */ /* 0x000fe20005000000 */
[----:B------:R-:W-:Y:S01]  /*8e10*/  FFMA.FTZ R18, R7, UR5, R50 ;  /* 0x0000000507127c23 */ /* 0x000fe20008010032 */
[----:B------:R-:W-:-:S02]  /*8e20*/  ISETP.GE.AND P0, PT, R5, R228, PT ;  /* 0x000000e40500720c */ /* 0x000fc40003f06270 */
[C---:B------:R-:W-:Y:S02]  /*8e30*/  ISETP.GE.AND P6, PT, R5.reuse, R227, PT ;  /* 0x000000e30500720c */ /* 0x040fe40003fc6270 */
[----:B------:R-:W-:Y:S02]  /*8e40*/  ISETP.GE.AND P2, PT, R5, R226, PT ;  /* 0x000000e20500720c */ /* 0x000fe40003f46270 */
[----:B------:R-:W-:Y:S02]  /*8e50*/  FSEL R31, R31, -INF , !P1 ;  /* 0xff8000001f1f7808 */ /* 0x000fe40004800000 */
[----:B------:R-:W-:Y:S02]  /*8e60*/  I2FP.F32.S32 R5, R4 ;  /* 0x0000000400057245 */ /* 0x000fe40000201400 */
[C---:B------:R-:W-:Y:S01]  /*8e70*/  ISETP.GE.AND P1, PT, R4.reuse, R229, PT ;  /* 0x000000e50400720c */ /* 0x040fe20003f26270 */
[----:B------:R-:W-:Y:S01]  /*8e80*/  VIADD R4, R4, 0x9 ;  /* 0x0000000904047836 */ /* 0x000fe20000000000 */
[----:B------:R-:W-:Y:S01]  /*8e90*/  FSEL R26, R26, -INF , !P0 ;  /* 0xff8000001a1a7808 */ /* 0x000fe20004000000 */
[----:B------:R-:W-:Y:S01]  /*8ea0*/  FFMA.FTZ R5, R5, UR5, R204 ;  /* 0x0000000505057c23 */ /* 0x000fe200080100cc */
[----:B------:R-:W-:-:S02]  /*8eb0*/  FSEL R19, R19, -INF , !P6 ;  /* 0xff80000013137808 */ /* 0x000fc40007000000 */
[----:B------:R-:W-:Y:S02]  /*8ec0*/  I2FP.F32.S32 R6, R4 ;  /* 0x0000000400067245 */ /* 0x000fe40000201400 */
[----:B------:R-:W-:Y:S02]  /*8ed0*/  ISETP.GE.AND P0, PT, R4, R229, PT ;  /* 0x000000e50400720c */ /* 0x000fe40003f06270 */
[----:B------:R-:W-:Y:S01]  /*8ee0*/  FSEL R18, R18, -INF , !P2 ;  /* 0xff80000012127808 */ /* 0x000fe20005000000 */
[C---:B------:R-:W-:Y:S01]  /*8ef0*/  FFMA.FTZ R33, R6.reuse, UR5, R201 ;  /* 0x0000000506217c23 */ /* 0x040fe200080100c9 */
[----:B------:R-:W-:Y:S01]  /*8f00*/  FSEL R35, R5, -INF , !P1 ;  /* 0xff80000005237808 */ /* 0x000fe20004800000 */
[C---:B------:R-:W-:Y:S01]  /*8f10*/  FFMA.FTZ R28, R6.reuse, UR5, R203 ;  /* 0x00000005061c7c23 */ /* 0x040fe200080100cb */
[C---:B------:R-:W-:Y:S01]  /*8f20*/  FFMA.FTZ R21, R6.reuse, UR5, R49 ;  /* 0x0000000506157c23 */ /* 0x040fe20008010031 */
[----:B------:R-:W-:Y:S01]  /*8f30*/  FFMA.FTZ R22, R6, UR5, R51 ;  /* 0x0000000506167c23 */ /* 0x000fe20008010033 */
[----:B------:R-:W-:-:S02]  /*8f40*/  FSEL R33, R33, -INF , !P0 ;  /* 0xff80000021217808 */ /* 0x000fc40004000000 */
[----:B------:R-:W-:Y:S02]  /*8f50*/  PLOP3.LUT P0, PT, PT, PT, UP0, 0x40, 0x0 ;  /* 0x000000000000781c */ /* 0x000fe40003f0e808 */
        /* <DEDUP_REMOVED lines=72> */
.L_x_504:
[----:B------:R-:W-:Y:S05]  /*93e0*/  BSYNC B0 ;  /* 0x0000000000007941 */ /* 0x000fea0003800000 */
.L_x_503:
[----:B------:R-:W0:Y:S02]  /*93f0*/  LDGDEPBAR ;  /* 0x00000000000079af */ /* 0x000e240000000000 */
.L_x_502:
[----:B--2---:R-:W-:Y:S01]  /*9400*/  IMAD.WIDE.U32 R8, R242, -0x326172a9, RZ ;  /* 0xcd9e8d57f2087825 */ /* 0x004fe200078e00ff */
[----:B------:R-:W-:Y:S01]  /*9410*/  USHF.L.U32 UR4, UR21, 0x1, URZ ;  /* 0x0000000115047899 */ /* 0x000fe2000800063f */
[----:B------:R2:W-:Y:S01]  /*9420*/  STL.64 [R1+0x28], R222 ;  /* 0x000028de01007387 */ /* 0x0005e20000100a00 */
[----:B------:R-:W-:Y:S01]  /*9430*/  FMNMX.FTZ R13, R3, R20, !PT ;  /* 0x00000014030d7209 */ /* 0x000fe20007810000 */
[----:B------:R-:W-:Y:S01]  /*9440*/  IMAD.WIDE.U32 R66, R168, -0x2daee0ad, RZ ;  /* 0xd2511f53a8427825 */ /* 0x000fe200078e00ff */
[----:B-1----:R-:W-:Y:S02]  /*9450*/  LOP3.LUT R4, R9, R171, RZ, 0x3c, !PT ;  /* 0x000000ab09047212 */ /* 0x002fe400078e3cff */
[----:B------:R-:W-:Y:S01]  /*9460*/  FMNMX.FTZ R13, R24, R13, !PT ;  /* 0x0000000d180d7209 */ /* 0x000fe20007810000 */
[----:B------:R-:W-:Y:S01]  /*9470*/  VIADD R5, R241, 0xbb67ae85 ;  /* 0xbb67ae85f1057836 */ /* 0x000fe20000000000 */
[----:B------:R-:W-:Y:S01]  /*9480*/  LOP3.LUT R36, R67, UR4, R241, 0x96, !PT ;  /* 0x0000000443247c12 */ /* 0x000fe2000f8e96f1 */
[----:B------:R-:W-:Y:S01]  /*9490*/  IMAD.WIDE.U32 R6, R4, -0x2daee0ad, RZ ;  /* 0xd2511f5304067825 */ /* 0x000fe200078e00ff */
[----:B------:R-:W-:Y:S01]  /*94a0*/  FMNMX.FTZ R13, R26, R13, !PT ;  /* 0x0000000d1a0d7209 */ /* 0x000fe20007810000 */
[----:B------:R-:W-:-:S02]  /*94b0*/  UIADD3 UR4, UR4, 0x1, URZ ;  /* 0x0000000104047890 */ /* 0x000fc4000fffe03f */
[----:B------:R-:W-:Y:S01]  /*94c0*/  VIADD R32, R240, 0x9e3779b9 ;  /* 0x9e3779b9f0207836 */ /* 0x000fe20000000000 */
[----:B------:R-:W-:Y:S01]  /*94d0*/  LOP3.LUT R202, R7, R66, R5, 0x96, !PT ;  /* 0x0000004207ca7212 */ /* 0x000fe200078e9605 */
        /* <DEDUP_REMOVED lines=13> */
[----:B------:R-:W-:Y:S01]  /*95b0*/  IMAD.WIDE.U32 R10, R10, -0x2daee0ad, RZ ;  /* 0xd2511f530a0a7825 */ /* 0x000fe200078e00ff */
[----:B------:R-:W-:-:S03]  /*95c0*/  FMNMX.FTZ R13, R243, R13, !PT ;  /* 0x0000000df30d7209 */ /* 0x000fc60007810000 */
        /* <DEDUP_REMOVED lines=8> */
[C---:B------:R-:W-:Y:S01]  /*9650*/  VIADD R194, R241.reuse, 0xa9066899 ;  /* 0xa9066899f1c27836 */ /* 0x040fe20000000000 */
[----:B------:R-:W-:Y:S01]  /*9660*/  FMNMX.FTZ R13, R62, R13, !PT ;  /* 0x0000000d3e0d7209 */ /* 0x000fe20007810000 */
[----:B------:R-:W-:Y:S01]  /*9670*/  VIADD R189, R241, 0xed9eba14 ;  /* 0xed9eba14f1bd7836 */ /* 0x000fe20000000000 */
[----:B------:R-:W-:Y:S01]  /*9680*/  LOP3.LUT R206, R39, R6, R190, 0x96, !PT ;  /* 0x0000000627ce7212 */ /* 0x000fe200078e96be */
[----:B------:R-:W-:Y:S01]  /*9690*/  IMAD.WIDE.U32 R6, R4, -0x2daee0ad, RZ ;  /* 0xd2511f5304067825 */ /* 0x000fe200078e00ff */
[----:B------:R-:W-:-:S03]  /*96a0*/  FMNMX.FTZ R13, R174, R13, !PT ;  /* 0x0000000dae0d7209 */ /* 0x000fc60007810000 */
[----:B------:R-:W-:-:S04]  /*96b0*/  IMAD.WIDE.U32 R206, R206, -0x2daee0ad, RZ ;  /* 0xd2511f53cece7825 */ /* 0x000fc800078e00ff */
[----:B------:R-:W-:Y:S01]  /*96c0*/  IMAD.WIDE.U32 R54, R169, -0x326172a9, RZ ;  /* 0xcd9e8d57a9367825 */ /* 0x000fe200078e00ff */
[----:B------:R-:W-:-:S03]  /*96d0*/  LOP3.LUT R4, R207, R6, R194, 0x96, !PT ;  /* 0x00000006cf047212 */ /* 0x000fc600078e96c2 */
[----:B------:R-:W-:Y:S02]  /*96e0*/  VIADD R193, R240, 0xb54cda56 ;  /* 0xb54cda56f0c17836 */ /* 0x000fe40000000000 */
[----:B------:R-:W-:Y:S01]  /*96f0*/  IMAD.WIDE.U32 R8, R4, -0x326172a9, RZ ;  /* 0xcd9e8d5704087825 */ /* 0x000fe200078e00ff */
[----:B------:R-:W-:Y:S02]  /*9700*/  LOP3.LUT R4, R7, R10, R189, 0x96, !PT ;  /* 0x0000000a07047212 */ /* 0x000fe400078e96bd */
[----:B------:R-:W-:Y:S01]  /*9710*/  LOP3.LUT R7, R55, R171, RZ, 0x3c, !PT ;  /* 0x000000ab37077212 */ /* 0x000fe200078e3cff */
[----:B------:R-:W-:Y:S01]  /*9720*/  IMAD.MOV.U32 R246, RZ, RZ, R166 ;  /* 0x000000fffff67224 */ /* 0x000fe200078e00a6 */
[----:B------:R-:W-:Y:S01]  /*9730*/  LOP3.LUT R6, R8, 0xffff, RZ, 0xc0, !PT ;  /* 0x0000ffff08067812 */ /* 0x000fe200078ec0ff */
[----:B------:R-:W-:Y:S01]  /*9740*/  IMAD.WIDE.U32 R50, R4, -0x326172a9, RZ ;  /* 0xcd9e8d5704327825 */ /* 0x000fe200078e00ff */
[----:B------:R-:W-:Y:S02]  /*9750*/  LOP3.LUT R27, R8, 0xff, RZ, 0xc0, !PT ;  /* 0x000000ff081b7812 */ /* 0x000fe400078ec0ff */
[----:B------:R-:W-:Y:S01]  /*9760*/  SHF.R.U32.HI R6, RZ, 0x8, R6 ;  /* 0x00000008ff067819 */ /* 0x000fe20000011606 */
[----:B------:R-:W-:Y:S01]  /*9770*/  IMAD.WIDE.U32 R48, R7, -0x2daee0ad, RZ ;  /* 0xd2511f5307307825 */ /* 0x000fe200078e00ff */
[----:B------:R-:W-:-:S02]  /*9780*/  SHF.R.U32.HI R11, RZ, 0x10, R8 ;  /* 0x00000010ff0b7819 */ /* 0x000fc40000011608 */
[----:B------:R-:W-:Y:S01]  /*9790*/  PRMT R27, R27, 0x5410, R6 ;  /* 0x000054101b1b7816 */ /* 0x000fe20000000006 */
[----:B------:R-:W-:Y:S01]  /*97a0*/  IMAD.MOV.U32 R34, RZ, RZ, R50 ;  /* 0x000000ffff227224 */ /* 0x000fe200078e0032 */
[----:B------:R-:W-:Y:S02]  /*97b0*/  FMNMX.FTZ R6, R164, R35, !PT ;  /* 0x00000023a4067209 */ /* 0x000fe40007810000 */
[----:B------:R-:W-:Y:S02]  /*97c0*/  LOP3.LUT R4, R9, R50, R193, 0x96, !PT ;  /* 0x0000003209047212 */ /* 0x000fe400078e96c1 */
[----:B------:R-:W-:Y:S02]  /*97d0*/  SHF.R.U32.HI R8, RZ, 0x18, R8 ;  /* 0x00000018ff087819 */ /* 0x000fe40000011608 */
[----:B------:R-:W-:Y:S02]  /*97e0*/  LOP3.LUT R11, R11, 0xff, RZ, 0xc0, !PT ;  /* 0x000000ff0b0b7812 */ /* 0x000fe400078ec0ff */
[----:B------:R-:W-:-:S02]  /*97f0*/  FMNMX.FTZ R6, R29, R6, !PT ;  /* 0x000000061d067209 */ /* 0x000fc40007810000 */
[----:B------:R-:W-:Y:S02]  /*9800*/  LOP3.LUT R5, R49, R66, R5, 0x96, !PT ;  /* 0x0000004231057212 */ /* 0x000fe400078e9605 */
[----:B------:R-:W-:Y:S02]  /*9810*/  SHF.R.U32.HI R9, RZ, 0x10, R4 ;  /* 0x00000010ff097819 */ /* 0x000fe40000011604 */
[----:B------:R-:W-:Y:S01]  /*9820*/  PRMT R11, R11, 0x5410, R8 ;  /* 0x000054100b0b7816 */ /* 0x000fe20000000008 */
[----:B--2---:R-:W-:Y:S01]  /*9830*/  IMAD.WIDE.U32 R222, R5, -0x326172a9, RZ ;  /* 0xcd9e8d5705de7825 */ /* 0x004fe200078e00ff */
[C---:B------:R-:W-:Y:S02]  /*9840*/  LOP3.LUT R8, R4.reuse, 0xffff, RZ, 0xc0, !PT ;  /* 0x0000ffff04087812 */ /* 0x040fe400078ec0ff */
[----:B------:R-:W-:Y:S02]  /*9850*/  LOP3.LUT R25, R4, 0xff, RZ, 0xc0, !PT ;  /* 0x000000ff04197812 */ /* 0x000fe400078ec0ff */
[----:B------:R-:W-:-:S02]  /*9860*/  FMNMX.FTZ R6, R31, R6, !PT ;  /* 0x000000061f067209 */ /* 0x000fc40007810000 */
[----:B------:R-:W-:Y:S02]  /*9870*/  SHF.R.U32.HI R4, RZ, 0x18, R4 ;  /* 0x00000018ff047819 */ /* 0x000fe40000011604 */
[----:B------:R-:W-:Y:S02]  /*9880*/  LOP3.LUT R9, R9, 0xff, RZ, 0xc0, !PT ;  /* 0x000000ff09097812 */ /* 0x000fe400078ec0ff */
[----:B------:R-:W-:Y:S02]  /*9890*/  FMNMX.FTZ R6, R33, R6, !PT ;  /* 0x0000000621067209 */ /* 0x000fe40007810000 */
[----:B------:R-:W-:Y:S02]  /*98a0*/  PRMT R9, R9, 0x5410, R4 ;  /* 0x0000541009097816 */ /* 0x000fe40000000004 */
        /* <DEDUP_REMOVED lines=18> */
[----:B------:R-:W-:Y:S02]  /*99d0*/  SHF.R.U32.HI R8, RZ, 0x8, R8 ;  /* 0x00000008ff087819 */ /* 0x000fe40000011608 */
[----:B------:R-:W-:Y:S02]  /*99e0*/  FMNMX.FTZ R5, R47, R4, !PT ;  /* 0x000000042f057209 */ /* 0x000fe40007810000 */
[----:B------:R-:W-:Y:S02]  /*99f0*/  FMNMX.FTZ R10, R209, R10, !PT ;  /* 0x0000000ad10a7209 */ /* 0x000fe40007810000 */
[----:B------:R-:W-:-:S02]  /*9a00*/  FMNMX.FTZ R5, R60, R5, !PT ;  /* 0x000000053c057209 */ /* 0x000fc40007810000 */
[----:B------:R-:W-:Y:S02]  /*9a10*/  FMNMX.FTZ R7, R18, R7, !PT ;  /* 0x0000000712077209 */ /* 0x000fe40007810000 */
[----:B------:R-:W-:Y:S02]  /*9a20*/  FMNMX.FTZ R4, R64, R5, !PT ;  /* 0x0000000540047209 */ /* 0x000fe40007810000 */
[----:B------:R-:W-:Y:S02]  /*9a30*/  PRMT R25, R25, 0x5410, R8 ;  /* 0x0000541019197816 */ /* 0x000fe40000000008 */
[----:B------:R-:W-:Y:S02]  /*9a40*/  FMNMX.FTZ R5, R175, R4, !PT ;  /* 0x00000004af057209 */ /* 0x000fe40007810000 */
[----:B------:R-:W-:Y:S02]  /*9a50*/  FMNMX.FTZ R4, R44, R13, !PT ;  /* 0x0000000d2c047209 */ /* 0x000fe40007810000 */
[----:B------:R-:W-:Y:S01]  /*9a60*/  LOP3.LUT R8, R201, R36, R12, 0x96, !PT ;  /* 0x00000024c9087212 */ /* 0x000fe200078e960c */
[----:B------:R-:W1:Y:S01]  /*9a70*/  SHFL.BFLY PT, R6, R5, 0x2, 0x1f ;  /* 0x0c401f0005067f89 */ /* 0x000e6200000e0000 */
[----:B------:R-:W-:-:S02]  /*9a80*/  FMNMX.FTZ R4, R45, R4, !PT ;  /* 0x000000042d047209 */ /* 0x000fc40007810000 */
[----:B------:R-:W-:Y:S02]  /*9a90*/  FMNMX.FTZ R10, R249, R10, !PT ;  /* 0x0000000af90a7209 */ /* 0x000fe40007810000 */
[----:B------:R-:W-:Y:S02]  /*9aa0*/  FMNMX.FTZ R12, R22, R7, !PT ;  /* 0x00000007160c7209 */ /* 0x000fe40007810000 */
[----:B------:R-:W-:Y:S02]  /*9ab0*/  FMNMX.FTZ R7, R57, R4, !PT ;  /* 0x0000000439077209 */ /* 0x000fe40007810000 */
[----:B------:R-:W-:Y:S02]  /*9ac0*/  FMNMX.FTZ R10, R251, R10, !PT ;  /* 0x0000000afb0a7209 */ /* 0x000fe40007810000 */
[----:B------:R-:W-:Y:S02]  /*9ad0*/  FMNMX.FTZ R4, R52, R7, !PT ;  /* 0x0000000734047209 */ /* 0x000fe40007810000 */
[----:B------:R-:W-:Y:S01]  /*9ae0*/  LOP3.LUT R204, R37, R48, R23, 0x96, !PT ;  /* 0x0000003025cc7212 */ /* 0x000fe200078e9617 */
[----:B------:R-:W-:Y:S01]  /*9af0*/  IMAD.WIDE.U32 R48, R8, -0x326172a9, RZ ;  /* 0xcd9e8d5708307825 */ /* 0x000fe200078e00ff */
[----:B------:R-:W-:Y:S01]  /*9b00*/  FMNMX.FTZ R23, R43, R10, !PT ;  /* 0x0000000a2b177209 */ /* 0x000fe20007810000 */
[----:B------:R-:W2:Y:S01]  /*9b10*/  SHFL.BFLY PT, R13, R4, 0x2, 0x1f ;  /* 0x0c401f00040d7f89 */ /* 0x000ea200000e0000 */
        /* <DEDUP_REMOVED lines=9> */
[----:B-1----:R-:W-:Y:S02]  /*9bb0*/  FMNMX.FTZ R6, R5, R6, !PT ;  /* 0x0000000605067209 */ /* 0x002fe40007810000 */
[----:B------:R-:W-:Y:S02]  /*9bc0*/  FMNMX.FTZ R7, R196, R7, !PT ;  /* 0x00000007c4077209 */ /* 0x000fe40007810000 */
[----:B------:R-:W-:Y:S01]  /*9bd0*/  FMNMX.FTZ R5, R177, R8, !PT ;  /* 0x00000008b1057209 */ /* 0x000fe20007810000 */
[----:B------:R-:W1:Y:S01]  /*9be0*/  SHFL.BFLY PT, R215, R6, 0x1, 0x1f ;  /* 0x0c201f0006d77f89 */ /* 0x000e6200000e0000 */
[----:B------:R-:W-:Y:S02]  /*9bf0*/  FMNMX.FTZ R7, R208, R7, !PT ;  /* 0x00000007d0077209 */ /* 0x000fe40007810000 */
[----:B------:R-:W-:Y:S02]  /*9c00*/  FMNMX.FTZ R5, R188, R5, !PT ;  /* 0x00000005bc057209 */ /* 0x000fe40007810000 */
[----:B------:R-:W-:-:S02]  /*9c10*/  FMNMX.FTZ R7, R192, R7, !PT ;  /* 0x00000007c0077209 */ /* 0x000fc40007810000 */
[----:B--2---:R-:W-:Y:S02]  /*9c20*/  FMNMX.FTZ R13, R4, R13, !PT ;  /* 0x0000000d040d7209 */ /* 0x004fe40007810000 */
[----:B------:R-:W-:Y:S02]  /*9c30*/  FMNMX.FTZ R4, R186, R5, !PT ;  /* 0x00000005ba047209 */ /* 0x000fe40007810000 */
[----:B------:R-:W-:Y:S01]  /*9c40*/  FMNMX.FTZ R10, R210, R7, !PT ;  /* 0x00000007d20a7209 */ /* 0x000fe20007810000 */
[----:B------:R-:W2:Y:S01]  /*9c50*/  SHFL.BFLY PT, R214, R13, 0x1, 0x1f ;  /* 0x0c201f000dd67f89 */ /* 0x000ea200000e0000 */
[----:B------:R-:W-:Y:S02]  /*9c60*/  FMNMX.FTZ R4, R187, R4, !PT ;  /* 0x00000004bb047209 */ /* 0x000fe40007810000 */
[----:B------:R-:W-:Y:S02]  /*9c70*/  FMNMX.FTZ R10, R61, R10, !PT ;  /* 0x0000000a3d0a7209 */ /* 0x000fe40007810000 */
[----:B------:R-:W-:Y:S01]  /*9c80*/  LOP3.LUT R36, R205, R222, R191, 0x96, !PT ;  /* 0x000000decd247212 */ /* 0x000fe200078e96bf */
[----:B------:R-:W3:Y:S01]  /*9c90*/  SHFL.BFLY PT, R213, R4, 0x2, 0x1f ;  /* 0x0c401f0004d57f89 */ /* 0x000ee200000e0000 */
[----:B------:R-:W-:-:S02]  /*9ca0*/  LOP3.LUT R204, R49, R204, R190, 0x96, !PT ;  /* 0x000000cc31cc7212 */ /* 0x000fc400078e96be */
[----:B------:R-:W-:Y:S01]  /*9cb0*/  FMNMX.FTZ R5, R167, R10, !PT ;  /* 0x0000000aa7057209 */ /* 0x000fe20007810000 */
[----:B------:R-:W-:Y:S01]  /*9cc0*/  IMAD.WIDE.U32 R36, R36, -0x2daee0ad, RZ ;  /* 0xd2511f5324247825 */ /* 0x000fe200078e00ff */
[----:B------:R-:W-:Y:S02]  /*9cd0*/  PRMT R66, R239, 0x7054, R239 ;  /* 0x00007054ef427816 */ /* 0x000fe400000000ef */
[----:B------:R-:W-:Y:S01]  /*9ce0*/  FMNMX.FTZ R5, R172, R5, !PT ;  /* 0x00000005ac057209 */ /* 0x000fe20007810000 */
[----:B------:R-:W-:Y:S01]  /*9cf0*/  IMAD.WIDE.U32 R204, R204, -0x2daee0ad, RZ ;  /* 0xd2511f53cccc7825 */ /* 0x000fe200078e00ff */
[----:B------:R-:W-:Y:S02]  /*9d00*/  LOP3.LUT R200, R37, R200, R189, 0x96, !PT ;  /* 0x000000c825c87212 */ /* 0x000fe400078e96bd */
[----:B------:R-:W-:Y:S02]  /*9d10*/  FMNMX.FTZ R5, R176, R5, !PT ;  /* 0x00000005b0057209 */ /* 0x000fe40007810000 */
[----:B------:R-:W-:Y:S01]  /*9d20*/  LOP3.LUT R36, R205, R36, R194, 0x96, !PT ;  /* 0x00000024cd247212 */ /* 0x000fe200078e96c2 */
[----:B------:R-:W-:Y:S01]  /*9d30*/  IMAD.WIDE.U32 R200, R200, -0x326172a9, RZ ;  /* 0xcd9e8d57c8c87825 */ /* 0x000fe200078e00ff */
[----:B-1----:R-:W-:Y:S01]  /*9d40*/  FMNMX.FTZ R215, R6, R215, !PT ;  /* 0x000000d706d77209 */ /* 0x002fe20007810000 */
[----:B------:R-:W1:Y:S01]  /*9d50*/  SHFL.BFLY PT, R212, R5, 0x2, 0x1f ;  /* 0x0c401f0005d47f89 */ /* 0x000e6200000e0000 */
[----:B------:R-:W-:Y:S01]  /*9d60*/  HSET2.LE.AND R10, R27, R66, PT ;  /* 0x000000421b0a7233 */ /* 0x000fe20003803000 */
[----:B------:R-:W-:Y:S01]  /*9d70*/  IMAD.WIDE.U32 R36, R36, -0x326172a9, RZ ;  /* 0xcd9e8d5724247825 */ /* 0x000fe200078e00ff */
[----:B------:R-:W-:-:S03]  /*9d80*/  FSETP.NEU.FTZ.AND P2, PT, R215, -INF , PT ;  /* 0xff800000d700780b */ /* 0x000fc60003f5d000 */
[----:B------:R-:W-:Y:S01]  /*9d90*/  FMUL.FTZ R180, R215, UR19 ;  /* 0x00000013d7b47c20 */ /* 0x000fe20008410000 */
[----:B--2---:R-:W-:Y:S02]  /*9da0*/  FMNMX.FTZ R214, R13, R214, !PT ;  /* 0x000000d60dd67209 */ /* 0x004fe40007810000 */
[--C-:B------:R-:W-:Y:S02]  /*9db0*/  SHF.R.U32.HI R7, RZ, 0x10, R36.reuse ;  /* 0x00000010ff077819 */ /* 0x100fe40000011624 */
[----:B------:R-:W-:Y:S01]  /*9dc0*/  SHF.R.U32.HI R6, RZ, 0x18, R36 ;  /* 0x00000018ff067819 */ /* 0x000fe20000011624 */
[----:B------:R-:W-:Y:S01]  /*9dd0*/  FMUL.FTZ R55, R214, UR19 ;  /* 0x00000013d6377c20 */ /* 0x000fe20008410000 */
[----:B------:R-:W-:Y:S02]  /*9de0*/  LOP3.LUT R7, R7, 0xff, RZ, 0xc0, !PT ;  /* 0x000000ff07077812 */ /* 0x000fe400078ec0ff */
[----:B---3--:R-:W-:Y:S02]  /*9df0*/  FMNMX.FTZ R213, R4, R213, !PT ;  /* 0x000000d504d57209 */ /* 0x008fe40007810000 */
[----:B------:R-:W-:-:S02]  /*9e00*/  PRMT R7, R7, 0x5410, R6 ;  /* 0x0000541007077816 */ /* 0x000fc40000000006 */
[----:B------:R-:W-:Y:S01]  /*9e10*/  FSEL R180, R180, RZ, P2 ;  /* 0x000000ffb4b47208 */ /* 0x000fe20001000000 */
[----:B------:R-:W2:Y:S01]  /*9e20*/  SHFL.BFLY PT, R6, R213, 0x1, 0x1f ;  /* 0x0c201f00d5067f89 */ /* 0x000ea200000e0000 */
[----:B------:R-:W-:Y:S02]  /*9e30*/  FSETP.NEU.FTZ.AND P1, PT, R214, -INF , PT ;  /* 0xff800000d600780b */ /* 0x000fe40003f3d000 */
[C---:B------:R-:W-:Y:S01]  /*9e40*/  LOP3.LUT R8, R36.reuse, 0xffff, RZ, 0xc0, !PT ;  /* 0x0000ffff24087812 */ /* 0x040fe200078ec0ff */
[--C-:B------:R-:W-:Y:S01]  /*9e50*/  FFMA.FTZ R54, R29, UR19, -R180.reuse ;  /* 0x000000131d367c23 */ /* 0x100fe200080108b4 */
[----:B------:R-:W-:Y:S01]  /*9e60*/  FSEL R55, R55, RZ, P1 ;  /* 0x000000ff37377208 */ /* 0x000fe20000800000 */
[--C-:B------:R-:W-:Y:S01]  /*9e70*/  FFMA.FTZ R65, R31, UR19, -R180.reuse ;  /* 0x000000131f417c23 */ /* 0x100fe200080108b4 */
[----:B-1----:R-:W-:Y:S01]  /*9e80*/  FMNMX.FTZ R212, R5, R212, !PT ;  /* 0x000000d405d47209 */ /* 0x002fe20007810000 */
[----:B------:R-:W-:Y:S01]  /*9e90*/  FFMA.FTZ R50, R33, UR19, -R180 ;  /* 0x0000001321327c23 */ /* 0x000fe200080108b4 */
[----:B------:R-:W-:Y:S01]  /*9ea0*/  LOP3.LUT R23, R36, 0xff, RZ, 0xc0, !PT ;  /* 0x000000ff24177812 */ /* 0x000fe200078ec0ff */
[----:B------:R-:W-:Y:S01]  /*9eb0*/  IMAD.MOV.U32 R36, RZ, RZ, R48 ;  /* 0x000000ffff247224 */ /* 0x000fe200078e0030 */
[----:B------:R-:W-:Y:S01]  /*9ec0*/  LOP3.LUT R4, R37, R200, R193, 0x96, !PT ;  /* 0x000000c825047212 */ /* 0x000fe200078e96c1 */
[----:B------:R-:W1:Y:S01]  /*9ed0*/  SHFL.BFLY PT, R29, R212, 0x1, 0x1f ;  /* 0x0c201f00d41d7f89 */ /* 0x000e6200000e0000 */
[----:B------:R-:W-:-:S02]  /*9ee0*/  IMAD.MOV.U32 R37, RZ, RZ, R49 ;  /* 0x000000ffff257224 */ /* 0x000fc400078e0031 */
[--C-:B------:R-:W-:Y:S01]  /*9ef0*/  FFMA.FTZ R49, R26, UR19, -R55.reuse ;  /* 0x000000131a317c23 */ /* 0x100fe20008010837 */
[--C-:B------:R-:W-:Y:S01]  /*9f00*/  FFMA.FTZ R48, R28, UR19, -R55.reuse ;  /* 0x000000131c307c23 */ /* 0x100fe20008010837 */
[----:B------:R-:W-:Y:S01]  /*9f10*/  MUFU.EX2 R65, R65 ;  /* 0x0000004100417308 */ /* 0x000fe20000000800 */
[----:B------:R-:W-:Y:S01]  /*9f20*/  FFMA.FTZ R179, R35, UR19, -R180 ;  /* 0x0000001323b37c23 */ /* 0x000fe200080108b4 */
[--C-:B------:R-:W-:Y:S01]  /*9f30*/  FFMA.FTZ R178, R20, UR19, -R55.reuse ;  /* 0x0000001314b27c23 */ /* 0x100fe20008010837 */
[----:B------:R-:W-:Y:S01]  /*9f40*/  FFMA.FTZ R53, R24, UR19, -R55 ;  /* 0x0000001318357c23 */ /* 0x000fe20008010837 */
[----:B------:R-:W-:Y:S01]  /*9f50*/  IMAD.MOV.U32 R35, RZ, RZ, R51 ;  /* 0x000000ffff237224 */ /* 0x000fe200078e0033 */
[----:B------:R-:W-:Y:S02]  /*9f60*/  SHF.R.U32.HI R8, RZ, 0x8, R8 ;  /* 0x00000008ff087819 */ /* 0x000fe40000011608 */
[----:B------:R-:W-:Y:S01]  /*9f70*/  HSET2.LE.AND R11, R11, R66, PT ;  /* 0x000000420b0b7233 */ /* 0x000fe20003803000 */
[----:B------:R-:W3:Y:S01]  /*9f80*/  MUFU.EX2 R50, R50 ;  /* 0x0000003200327308 */ /* 0x000ee20000000800 */
[----:B--2---:R-:W-:-:S02]  /*9f90*/  FMNMX.FTZ R213, R213, R6, !PT ;  /* 0x00000006d5d57209 */ /* 0x004fc40007810000 */
[----:B------:R-:W-:Y:S02]  /*9fa0*/  FSEL R6, R214, RZ, P1 ;  /* 0x000000ffd6067208 */ /* 0x000fe40000800000 */
[C---:B------:R-:W-:Y:S01]  /*9fb0*/  FSETP.NEU.FTZ.AND P0, PT, R213.reuse, -INF , PT ;  /* 0xff800000d500780b */ /* 0x040fe20003f1d000 */
[----:B------:R-:W-:Y:S01]  /*9fc0*/  FMUL.FTZ R200, R213, UR19 ;  /* 0x00000013d5c87c20 */ /* 0x000fe20008410000 */
[----:B------:R-:W-:Y:S01]  /*9fd0*/  SHF.R.U32.HI R5, RZ, 0x10, R4 ;  /* 0x00000010ff057819 */ /* 0x000fe20000011604 */
[----:B------:R-:W-:Y:S01]  /*9fe0*/  MUFU.EX2 R49, R49 ;  /* 0x0000003100317308 */ /* 0x000fe20000000800 */
[----:B------:R-:W-:Y:S02]  /*9ff0*/  PRMT R23, R23, 0x5410, R8 ;  /* 0x0000541017177816 */ /* 0x000fe40000000008 */
[----:B------:R-:W-:Y:S02]  /*a000*/  FSEL R200, R200, RZ, P0 ;  /* 0x000000ffc8c87208 */ /* 0x000fe40000000000 */
[----:B-1----:R-:W-:-:S02]  /*a010*/  FMNMX.FTZ R212, R212, R29, !PT ;  /* 0x0000001dd4d47209 */ /* 0x002fc40007810000 */
[----:B------:R-:W-:Y:S01]  /*a020*/  LOP3.LUT R13, R4, 0xffff, RZ, 0xc0, !PT ;  /* 0x0000ffff040d7812 */ /* 0x000fe200078ec0ff */
[----:B------:R-:W1:Y:S01]  /*a030*/  MUFU.EX2 R48, R48 ;  /* 0x0000003000307308 */ /* 0x000e620000000800 */
[----:B------:R-:W-:Y:S01]  /*a040*/  FFMA.FTZ R182, R15, UR19, -R200 ;  /* 0x000000130fb67c23 */ /* 0x000fe200080108c8 */
[----:B------:R-:W-:Y:S01]  /*a050*/  FADD.FTZ R15, R3, -R6 ;  /* 0x80000006030f7221 */ /* 0x000fe20000010000 */
[----:B------:R-:W-:Y:S01]  /*a060*/  FSEL R3, R213, RZ, P0 ;  /* 0x000000ffd5037208 */ /* 0x000fe20000000000 */
[--C-:B------:R-:W-:Y:S01]  /*a070*/  FFMA.FTZ R67, R17, UR19, -R200.reuse ;  /* 0x0000001311437c23 */ /* 0x100fe200080108c8 */
[C---:B------:R-:W-:Y:S01]  /*a080*/  FSETP.NEU.FTZ.AND P0, PT, R212.reuse, -INF , PT ;  /* 0xff800000d400780b */ /* 0x040fe20003f1d000 */
[--C-:B------:R-:W-:Y:S01]  /*a090*/  FFMA.FTZ R51, R19, UR19, -R200.reuse ;  /* 0x0000001313337c23 */ /* 0x100fe200080108c8 */
[----:B------:R-:W-:Y:S01]  /*a0a0*/  FMUL.FTZ R185, R212, UR19 ;  /* 0x00000013d4b97c20 */ /* 0x000fe20008410000 */
[----:B------:R-:W-:Y:S01]  /*a0b0*/  FADD.FTZ R17, R2, -R3 ;  /* 0x8000000302117221 */ /* 0x000fe20000010000 */
[----:B------:R-:W-:Y:S01]  /*a0c0*/  FSEL R3, R212, RZ, P0 ;  /* 0x000000ffd4037208 */ /* 0x000fe20000000000 */
[----:B------:R-:W-:Y:S01]  /*a0d0*/  FFMA.FTZ R2, R21, UR19, -R200 ;  /* 0x0000001315027c23 */ /* 0x000fe200080108c8 */
[----:B------:R-:W-:Y:S01]  /*a0e0*/  MUFU.EX2 R179, R179 ;  /* 0x000000b300b37308 */ /* 0x000fe20000000800 */
[----:B------:R-:W-:Y:S01]  /*a0f0*/  FSEL R185, R185, RZ, P0 ;  /* 0x000000ffb9b97208 */ /* 0x000fe20000000000 */
[----:B------:R-:W-:Y:S01]  /*a100*/  FMUL.FTZ R181, R17, UR19 ;  /* 0x0000001311b57c20 */ /* 0x000fe20008410000 */
[----:B------:R-:W-:Y:S01]  /*a110*/  FADD.FTZ R12, R0, -R3 ;  /* 0x80000003000c7221 */ /* 0x000fe20000010000 */
[----:B---3--:R-:W-:Y:S01]  /*a120*/  F2FP.BF16.F32.PACK_AB R3, R50, R65 ;  /* 0x000000413203723e */ /* 0x008fe200000010ff */
[----:B------:R-:W-:Y:S01]  /*a130*/  FMUL.FTZ R15, R15, UR19 ;  /* 0x000000130f0f7c20 */ /* 0x000fe20008410000 */
[----:B-1----:R-:W-:Y:S01]  /*a140*/  F2FP.BF16.F32.PACK_AB R0, R48, R49 ;  /* 0x000000313000723e */ /* 0x002fe200000010ff */
[--C-:B------:R-:W-:Y:S01]  /*a150*/  FFMA.FTZ R165, R14, UR19, -R185.reuse ;  /* 0x000000130ea57c23 */ /* 0x100fe200080108b9 */
[----:B------:R-:W1:Y:S01]  /*a160*/  MUFU.EX2 R54, R54 ;  /* 0x0000003600367308 */ /* 0x000e620000000800 */
[----:B------:R-:W-:Y:S01]  /*a170*/  LOP3.LUT R8, R4, 0xff, RZ, 0xc0, !PT ;  /* 0x000000ff04087812 */ /* 0x000fe200078ec0ff */
[----:B------:R-:W-:Y:S01]  /*a180*/  FMUL.FTZ R166, R12, UR19 ;  /* 0x000000130ca67c20 */ /* 0x000fe20008410000 */
[----:B------:R-:W-:Y:S01]  /*a190*/  SHF.R.U32.HI R4, RZ, 0x18, R4 ;  /* 0x00000018ff047819 */ /* 0x000fe20000011604 */
[----:B------:R-:W-:Y:S01]  /*a1a0*/  FFMA.FTZ R207, R43, UR19, -R200 ;  /* 0x000000132bcf7c23 */ /* 0x000fe200080108c8 */
[----:B------:R-:W-:Y:S01]  /*a1b0*/  LOP3.LUT R5, R5, 0xff, RZ, 0xc0, !PT ;  /* 0x000000ff05057812 */ /* 0x000fe200078ec0ff */
[--C-:B------:R-:W-:Y:S01]  /*a1c0*/  FFMA.FTZ R205, R247, UR19, -R185.reuse ;  /* 0x00000013f7cd7c23 */ /* 0x100fe200080108b9 */
[----:B------:R-:W-:Y:S01]  /*a1d0*/  FSEL R29, R215, RZ, P2 ;  /* 0x000000ffd71d7208 */ /* 0x000fe20001000000 */
[----:B------:R-:W-:Y:S01]  /*a1e0*/  MUFU.EX2 R178, R178 ;  /* 0x000000b200b27308 */ /* 0x000fe20000000800 */
[----:B------:R-:W-:Y:S01]  /*a1f0*/  LOP3.LUT R10, R10, R3, RZ, 0xc0, !PT ;  /* 0x000000030a0a7212 */ /* 0x000fe200078ec0ff */
[--C-:B------:R-:W-:Y:S01]  /*a200*/  FFMA.FTZ R3, R18, UR19, -R185.reuse ;  /* 0x0000001312037c23 */ /* 0x100fe200080108b9 */
[----:B------:R-:W-:Y:S01]  /*a210*/  LOP3.LUT R11, R11, R0, RZ, 0xc0, !PT ;  /* 0x000000000b0b7212 */ /* 0x000fe200078ec0ff */
[----:B------:R-:W-:Y:S01]  /*a220*/  FFMA.FTZ R0, R22, UR19, -R185 ;  /* 0x0000001316007c23 */ /* 0x000fe200080108b9 */
[----:B------:R-:W-:Y:S01]  /*a230*/  SHF.R.U32.HI R13, RZ, 0x8, R13 ;  /* 0x00000008ff0d7819 */ /* 0x000fe2000001160d */
[----:B------:R-:W-:Y:S01]  /*a240*/  FFMA.FTZ R192, R192, UR19, -R185 ;  /* 0x00000013c0c07c23 */ /* 0x000fe200080108b9 */
[----:B------:R-:W-:Y:S01]  /*a250*/  PRMT R5, R5, 0x5410, R4 ;  /* 0x0000541005057816 */ /* 0x000fe20000000004 */
[----:B------:R-:W2:Y:S01]  /*a260*/  MUFU.EX2 R53, R53 ;  /* 0x0000003500357308 */ /* 0x000ea20000000800 */
[----:B------:R-:W-:Y:S01]  /*a270*/  FADD.FTZ R4, R164, -R29 ;  /* 0x8000001da4047221 */ /* 0x000fe20000010000 */
[----:B------:R-:W-:Y:S01]  /*a280*/  FFMA.FTZ R164, R16, UR19, -R185 ;  /* 0x0000001310a47c23 */ /* 0x000fe200080108b9 */
[----:B------:R-:W-:-:S02]  /*a290*/  PRMT R13, R8, 0x5410, R13 ;  /* 0x00005410080d7816 */ /* 0x000fc4000000000d */
[--C-:B------:R-:W-:Y:S01]  /*a2a0*/  HSET2.LE.AND R8, R25, R66.reuse, PT ;  /* 0x0000004219087233 */ /* 0x100fe20003803000 */
[----:B------:R-:W-:Y:S01]  /*a2b0*/  FMUL.FTZ R184, R4, UR19 ;  /* 0x0000001304b87c20 */ /* 0x000fe20008410000 */
[--C-:B------:R-:W-:Y:S01]  /*a2c0*/  HSET2.LE.AND R9, R9, R66.reuse, PT ;  /* 0x0000004209097233 */ /* 0x100fe20003803000 */
[----:B------:R-:W-:Y:S01]  /*a2d0*/  MUFU.EX2 R51, R51 ;  /* 0x0000003300337308 */ /* 0x000fe20000000800 */
[----:B-1----:R-:W-:Y:S01]  /*a2e0*/  F2FP.BF16.F32.PACK_AB R19, R54, R179 ;  /* 0x000000b33613723e */ /* 0x002fe200000010ff */
[----:B------:R-:W-:Y:S01]  /*a2f0*/  LDSM.16.MT88.4 R24, [R170+0x9000] ;  /* 0x00900000aa18783b */ /* 0x000fe20000004200 */
[--C-:B------:R-:W-:Y:S02]  /*a300*/  HSET2.LE.AND R7, R7, R66.reuse, PT ;  /* 0x0000004207077233 */ /* 0x100fe40003803000 */
[----:B------:R-:W-:Y:S02]  /*a310*/  LOP3.LUT R8, R8, R19, RZ, 0xc0, !PT ;  /* 0x0000001308087212 */ /* 0x000fe400078ec0ff */
[----:B------:R-:W-:Y:S01]  /*a320*/  HSET2.LE.AND R5, R5, R66, PT ;  /* 0x0000004205057233 */ /* 0x000fe20003803000 */
[----:B------:R-:W1:Y:S01]  /*a330*/  MUFU.EX2 R2, R2 ;  /* 0x0000000200027308 */ /* 0x000e620000000800 */
[----:B--2---:R-:W-:-:S02]  /*a340*/  F2FP.BF16.F32.PACK_AB R6, R53, R178 ;  /* 0x000000b23506723e */ /* 0x004fc400000010ff */
[--C-:B------:R-:W-:Y:S02]  /*a350*/  HSET2.LE.AND R13, R13, R66.reuse, PT ;  /* 0x000000420d0d7233 */ /* 0x100fe40003803000 */
[----:B------:R-:W-:Y:S02]  /*a360*/  LOP3.LUT R9, R9, R6, RZ, 0xc0, !PT ;  /* 0x0000000609097212 */ /* 0x000fe400078ec0ff */
[----:B------:R-:W-:Y:S01]  /*a370*/  HSET2.LE.AND R6, R23, R66, PT ;  /* 0x0000004217067233 */ /* 0x000fe20003803000 */
[----:B------:R-:W-:Y:S08]  /*a380*/  MUFU.EX2 R3, R3 ;  /* 0x0000000300037308 */ /* 0x000ff00000000800 */
[----:B------:R-:W2:Y:S01]  /*a390*/  MUFU.EX2 R0, R0 ;  /* 0x0000000000007308 */ /* 0x000ea20000000800 */
[----:B-1----:R-:W-:-:S04]  /*a3a0*/  F2FP.BF16.F32.PACK_AB R19, R2, R51 ;  /* 0x000000330213723e */ /* 0x002fc800000010ff */
[----:B------:R-:W-:Y:S02]  /*a3b0*/  LOP3.LUT R6, R6, R19, RZ, 0xc0, !PT ;  /* 0x0000001306067212 */ /* 0x000fe400078ec0ff */
[----:B------:R-:W1:Y:S01]  /*a3c0*/  LDSM.16.MT88.4 R16, [R221+0x9000] ;  /* 0x00900000dd10783b */ /* 0x000e620000004200 */
[----:B------:R-:W-:Y:S08]  /*a3d0*/  MUFU.EX2 R165, R165 ;  /* 0x000000a500a57308 */ /* 0x000ff00000000800 */
[----:B------:R-:W3:Y:S01]  /*a3e0*/  MUFU.EX2 R164, R164 ;  /* 0x000000a400a47308 */ /* 0x000ee20000000800 */
[----:B--2---:R-:W-:-:S04]  /*a3f0*/  F2FP.BF16.F32.PACK_AB R14, R0, R3 ;  /* 0x00000003000e723e */ /* 0x004fc800000010ff */
[----:B------:R-:W-:-:S03]  /*a400*/  LOP3.LUT R7, R7, R14, RZ, 0xc0, !PT ;  /* 0x0000000e07077212 */ /* 0x000fc600078ec0ff */
[----:B------:R-:W2:Y:S08]  /*a410*/  MUFU.EX2 R166, R166 ;  /* 0x000000a600a67308 */ /* 0x000eb00000000800 */
[----:B------:R-:W-:Y:S01]  /*a420*/  MUFU.EX2 R182, R182 ;  /* 0x000000b600b67308 */ /* 0x000fe20000000800 */
[----:B---3--:R-:W-:-:S04]  /*a430*/  F2FP.BF16.F32.PACK_AB R14, R164, R165 ;  /* 0x000000a5a40e723e */ /* 0x008fc800000010ff */
[----:B------:R-:W-:-:S03]  /*a440*/  LOP3.LUT R5, R5, R14, RZ, 0xc0, !PT ;  /* 0x0000000e05057212 */ /* 0x000fc600078ec0ff */
[----:B------:R-:W3:Y:S01]  /*a450*/  MUFU.EX2 R67, R67 ;  /* 0x0000004300437308 */ /* 0x000ee20000000800 */
[-C--:B--2---:R-:W-:Y:S01]  /*a460*/  FMUL.FTZ R14, R158, R166.reuse ;  /* 0x000000a69e0e7220 */ /* 0x084fe20000410000 */
[-C--:B------:R-:W-:Y:S01]  /*a470*/  FMUL.FTZ R22, R154, R166.reuse ;  /* 0x000000a69a167220 */ /* 0x080fe20000410000 */
[-C--:B------:R-:W-:Y:S01]  /*a480*/  FMUL.FTZ R23, R155, R166.reuse ;  /* 0x000000a69b177220 */ /* 0x080fe20000410000 */
[----:B------:R-:W-:Y:S02]  /*a490*/  IMAD.MOV.U32 R158, RZ, RZ, R36 ;  /* 0x000000ffff9e7224 */ /* 0x000fe400078e0024 */
[-C--:B------:R-:W-:Y:S01]  /*a4a0*/  FMUL.FTZ R30, R78, R166.reuse ;  /* 0x000000a64e1e7220 */ /* 0x080fe20000410000 */
[----:B------:R-:W-:Y:S02]  /*a4b0*/  IMAD.MOV.U32 R154, RZ, RZ, R38 ;  /* 0x000000ffff9a7224 */ /* 0x000fe400078e0026 */
[----:B------:R-:W-:Y:S01]  /*a4c0*/  FMUL.FTZ R31, R79, R166 ;  /* 0x000000a64f1f7220 */ /* 0x000fe20000410000 */
[----:B------:R2:W4:Y:S01]  /*a4d0*/  MUFU.EX2 R183, R15 ;  /* 0x0000000f00b77308 */ /* 0x0005220000000800 */
[----:B------:R-:W-:-:S02]  /*a4e0*/  IMAD.MOV.U32 R155, RZ, RZ, R39 ;  /* 0x000000ffff9b7224 */ /* 0x000fc400078e0027 */
[-C--:B------:R-:W-:Y:S01]  /*a4f0*/  FMUL.FTZ R106, R106, R166.reuse ;  /* 0x000000a66a6a7220 */ /* 0x080fe20000410000 */
[-C--:B------:R-:W-:Y:S01]  /*a500*/  FMUL.FTZ R107, R107, R166.reuse ;  /* 0x000000a66b6b7220 */ /* 0x080fe20000410000 */
[-C--:B------:R-:W-:Y:S01]  /*a510*/  FMUL.FTZ R110, R110, R166.reuse ;  /* 0x000000a66e6e7220 */ /* 0x080fe20000410000 */
[-C--:B------:R-:W-:Y:S01]  /*a520*/  FMUL.FTZ R111, R111, R166.reuse ;  /* 0x000000a66f6f7220 */ /* 0x080fe20000410000 */
[-C--:B------:R-:W-:Y:S01]  /*a530*/  FMUL.FTZ R118, R118, R166.reuse ;  /* 0x000000a676767220 */ /* 0x080fe20000410000 */
[----:B------:R-:W-:Y:S01]  /*a540*/  FMUL.FTZ R119, R119, R166 ;  /* 0x000000a677777220 */ /* 0x000fe20000410000 */
[----:B------:R-:W1:Y:S01]  /*a550*/  MUFU.EX2 R184, R184 ;  /* 0x000000b800b87308 */ /* 0x000e620000000800 */
[----:B---3--:R-:W-:Y:S01]  /*a560*/  F2FP.BF16.F32.PACK_AB R4, R67, R182 ;  /* 0x000000b64304723e */ /* 0x008fe200000010ff */
[-C--:B------:R-:W-:Y:S01]  /*a570*/  FMUL.FTZ R142, R142, R166.reuse ;  /* 0x000000a68e8e7220 */ /* 0x080fe20000410000 */
[-C--:B------:R-:W-:Y:S01]  /*a580*/  FMUL.FTZ R143, R143, R166.reuse ;  /* 0x000000a68f8f7220 */ /* 0x080fe20000410000 */
[----:B------:R-:W-:Y:S01]  /*a590*/  FMUL.FTZ R126, R126, R166 ;  /* 0x000000a67e7e7220 */ /* 0x000fe20000410000 */
[----:B------:R-:W-:Y:S01]  /*a5a0*/  LOP3.LUT R4, R13, R4, RZ, 0xc0, !PT ;  /* 0x000000040d047212 */ /* 0x000fe200078ec0ff */
[-C--:B------:R-:W-:Y:S01]  /*a5b0*/  FMUL.FTZ R127, R127, R166.reuse ;  /* 0x000000a67f7f7220 */ /* 0x080fe20000410000 */
[-C--:B------:R-:W-:Y:S01]  /*a5c0*/  FMUL.FTZ R134, R134, R166.reuse ;  /* 0x000000a686867220 */ /* 0x080fe20000410000 */
[----:B------:R-:W3:Y:S01]  /*a5d0*/  MUFU.EX2 R181, R181 ;  /* 0x000000b500b57308 */ /* 0x000ee20000000800 */
[----:B--2---:R-:W-:Y:S01]  /*a5e0*/  FMUL.FTZ R15, R159, R166 ;  /* 0x000000a69f0f7220 */ /* 0x004fe20000410000 */
[----:B------:R-:W-:-:S02]  /*a5f0*/  IMAD.MOV.U32 R159, RZ, RZ, R37 ;  /* 0x000000ffff9f7224 */ /* 0x000fc400078e0025 */
[-C--:B----4-:R-:W-:Y:S01]  /*a600*/  FMUL.FTZ R162, R162, R183.reuse ;  /* 0x000000b7a2a27220 */ /* 0x090fe20000410000 */
[----:B------:R-:W2:Y:S01]  /*a610*/  LDSM.16.MT88.4 R36, [R221+0xa000] ;  /* 0x00a00000dd24783b */ /* 0x000ea20000004200 */
[-C--:B------:R-:W-:Y:S01]  /*a620*/  FMUL.FTZ R163, R163, R183.reuse ;  /* 0x000000b7a3a37220 */ /* 0x080fe20000410000 */
[-C--:B------:R-:W-:Y:S01]  /*a630*/  FMUL.FTZ R150, R150, R183.reuse ;  /* 0x000000b796967220 */ /* 0x080fe20000410000 */
[-C--:B------:R-:W-:Y:S01]  /*a640*/  FMUL.FTZ R151, R151, R183.reuse ;  /* 0x000000b797977220 */ /* 0x080fe20000410000 */
[-C--:B------:R-:W-:Y:S01]  /*a650*/  FMUL.FTZ R70, R70, R183.reuse ;  /* 0x000000b746467220 */ /* 0x080fe20000410000 */
[-C--:B-1----:R-:W-:Y:S01]  /*a660*/  FMUL.FTZ R160, R160, R184.reuse ;  /* 0x000000b8a0a07220 */ /* 0x082fe20000410000 */
[-C--:B------:R-:W-:Y:S01]  /*a670*/  FMUL.FTZ R161, R161, R184.reuse ;  /* 0x000000b8a1a17220 */ /* 0x080fe20000410000 */
[-C--:B------:R-:W-:Y:S01]  /*a680*/  FMUL.FTZ R148, R148, R184.reuse ;  /* 0x000000b894947220 */ /* 0x080fe20000410000 */
[-C--:B------:R-:W-:Y:S01]  /*a690*/  FMUL.FTZ R149, R149, R184.reuse ;  /* 0x000000b895957220 */ /* 0x080fe20000410000 */
[-C--:B------:R-:W-:Y:S01]  /*a6a0*/  FMUL.FTZ R68, R68, R184.reuse ;  /* 0x000000b844447220 */ /* 0x080fe20000410000 */
[-C--:B------:R-:W-:Y:S01]  /*a6b0*/  FMUL.FTZ R69, R69, R184.reuse ;  /* 0x000000b845457220 */ /* 0x080fe20000410000 */
[----:B------:R-:W-:Y:S01]  /*a6c0*/  FMUL.FTZ R71, R71, R183 ;  /* 0x000000b747477220 */ /* 0x000fe20000410000 */
[-C--:B------:R-:W-:Y:S01]  /*a6d0*/  FMUL.FTZ R80, R80, R184.reuse ;  /* 0x000000b850507220 */ /* 0x080fe20000410000 */
[-C--:B---3--:R-:W-:Y:S01]  /*a6e0*/  FMUL.FTZ R12, R156, R181.reuse ;  /* 0x000000b59c0c7220 */ /* 0x088fe20000410000 */
[-C--:B------:R-:W-:Y:S01]  /*a6f0*/  FMUL.FTZ R13, R157, R181.reuse ;  /* 0x000000b59d0d7220 */ /* 0x080fe20000410000 */
[-C--:B------:R-:W-:Y:S01]  /*a700*/  FMUL.FTZ R20, R152, R181.reuse ;  /* 0x000000b598147220 */ /* 0x080fe20000410000 */
[----:B------:R-:W-:Y:S01]  /*a710*/  FMUL.FTZ R21, R153, R181 ;  /* 0x000000b599157220 */ /* 0x000fe20000410000 */
[-C--:B------:R-:W-:Y:S01]  /*a720*/  HMMA.16816.F32.BF16 R160, R8, R16.reuse, R160 ;  /* 0x0000001008a0723c */ /* 0x080fe200000418a0 */
[----:B------:R-:W-:Y:S01]  /*a730*/  FMUL.FTZ R81, R81, R184 ;  /* 0x000000b851517220 */ /* 0x000fe20000410000 */
[----:B------:R-:W-:Y:S01]  /*a740*/  FMUL.FTZ R82, R82, R183 ;  /* 0x000000b752527220 */ /* 0x000fe20000410000 */
[-C--:B------:R-:W-:Y:S01]  /*a750*/  FMUL.FTZ R28, R76, R181.reuse ;  /* 0x000000b54c1c7220 */ /* 0x080fe20000410000 */
[----:B------:R-:W-:Y:S01]  /*a760*/  FMUL.FTZ R29, R77, R181 ;  /* 0x000000b54d1d7220 */ /* 0x000fe20000410000 */
[----:B------:R-:W-:Y:S01]  /*a770*/  FMUL.FTZ R83, R83, R183 ;  /* 0x000000b753537220 */ /* 0x000fe20000410000 */
[----:B------:R-:W-:Y:S01]  /*a780*/  HMMA.16816.F32.BF16 R12, R4, R16, R12 ;  /* 0x00000010040c723c */ /* 0x000fe2000004180c */
[----:B------:R-:W-:-:S02]  /*a790*/  IMAD.MOV.U32 R152, RZ, RZ, R34 ;  /* 0x000000ffff987224 */ /* 0x000fc400078e0022 */
[-C--:B------:R-:W-:Y:S01]  /*a7a0*/  FMUL.FTZ R84, R84, R184.reuse ;  /* 0x000000b854547220 */ /* 0x080fe20000410000 */
[----:B------:R-:W-:Y:S02]  /*a7b0*/  IMAD.MOV.U32 R153, RZ, RZ, R35 ;  /* 0x000000ffff997224 */ /* 0x000fe400078e0023 */
[-C--:B------:R-:W-:Y:S01]  /*a7c0*/  FMUL.FTZ R85, R85, R184.reuse ;  /* 0x000000b855557220 */ /* 0x080fe20000410000 */
[----:B------:R-:W-:Y:S01]  /*a7d0*/  FMUL.FTZ R86, R86, R183 ;  /* 0x000000b756567220 */ /* 0x000fe20000410000 */
[-C--:B------:R-:W-:Y:S01]  /*a7e0*/  HMMA.16816.F32.BF16 R20, R4, R18.reuse, R20 ;  /* 0x000000120414723c */ /* 0x080fe20000041814 */
[-C--:B------:R-:W-:Y:S01]  /*a7f0*/  FMUL.FTZ R16, R72, R181.reuse ;  /* 0x000000b548107220 */ /* 0x080fe20000410000 */
[----:B------:R-:W-:Y:S01]  /*a800*/  FMUL.FTZ R17, R73, R181 ;  /* 0x000000b549117220 */ /* 0x000fe20000410000 */
[-C--:B------:R-:W-:Y:S01]  /*a810*/  FMUL.FTZ R87, R87, R183.reuse ;  /* 0x000000b757577220 */ /* 0x080fe20000410000 */
[-C--:B------:R-:W-:Y:S01]  /*a820*/  FMUL.FTZ R96, R96, R184.reuse ;  /* 0x000000b860607220 */ /* 0x080fe20000410000 */
[----:B------:R-:W-:Y:S01]  /*a830*/  FMUL.FTZ R97, R97, R184 ;  /* 0x000000b861617220 */ /* 0x000fe20000410000 */
[C---:B------:R-:W-:Y:S01]  /*a840*/  HMMA.16816.F32.BF16 R148, R8.reuse, R18, R148 ;  /* 0x000000120894723c */ /* 0x040fe20000041894 */
[----:B------:R-:W-:Y:S01]  /*a850*/  FMUL.FTZ R98, R98, R183 ;  /* 0x000000b762627220 */ /* 0x000fe20000410000 */
[-C--:B------:R-:W-:Y:S01]  /*a860*/  FMUL.FTZ R32, R92, R181.reuse ;  /* 0x000000b55c207220 */ /* 0x080fe20000410000 */
[----:B------:R-:W-:Y:S01]  /*a870*/  FMUL.FTZ R33, R93, R181 ;  /* 0x000000b55d217220 */ /* 0x000fe20000410000 */
[-C--:B------:R-:W-:Y:S01]  /*a880*/  FMUL.FTZ R34, R94, R166.reuse ;  /* 0x000000a65e227220 */ /* 0x080fe20000410000 */
[-C--:B------:R-:W-:Y:S01]  /*a890*/  FMUL.FTZ R35, R95, R166.reuse ;  /* 0x000000a65f237220 */ /* 0x080fe20000410000 */
[----:B------:R-:W-:Y:S01]  /*a8a0*/  HMMA.16816.F32.BF16 R68, R8, R24, R68 ;  /* 0x000000180844723c */ /* 0x000fe20000041844 */
[-C--:B------:R-:W-:Y:S01]  /*a8b0*/  FMUL.FTZ R18, R74, R166.reuse ;  /* 0x000000a64a127220 */ /* 0x080fe20000410000 */
[----:B------:R-:W-:Y:S01]  /*a8c0*/  FMUL.FTZ R19, R75, R166 ;  /* 0x000000a64b137220 */ /* 0x000fe20000410000 */
[-C--:B------:R-:W-:Y:S01]  /*a8d0*/  FMUL.FTZ R99, R99, R183.reuse ;  /* 0x000000b763637220 */ /* 0x080fe20000410000 */
[-C--:B------:R-:W-:Y:S01]  /*a8e0*/  FMUL.FTZ R100, R100, R184.reuse ;  /* 0x000000b864647220 */ /* 0x080fe20000410000 */
[-C--:B------:R-:W-:Y:S01]  /*a8f0*/  FMUL.FTZ R101, R101, R184.reuse ;  /* 0x000000b865657220 */ /* 0x080fe20000410000 */
[C---:B------:R-:W-:Y:S01]  /*a900*/  HMMA.16816.F32.BF16 R28, R4.reuse, R26, R28 ;  /* 0x0000001a041c723c */ /* 0x040fe2000004181c */
[-C--:B------:R-:W-:Y:S01]  /*a910*/  FMUL.FTZ R102, R102, R183.reuse ;  /* 0x000000b766667220 */ /* 0x080fe20000410000 */
[----:B------:R-:W-:Y:S01]  /*a920*/  FMUL.FTZ R103, R103, R183 ;  /* 0x000000b767677220 */ /* 0x000fe20000410000 */
[-C--:B------:R-:W-:Y:S01]  /*a930*/  FMUL.FTZ R104, R104, R181.reuse ;  /* 0x000000b568687220 */ /* 0x080fe20000410000 */
[----:B------:R-:W-:Y:S01]  /*a940*/  FMUL.FTZ R105, R105, R181 ;  /* 0x000000b569697220 */ /* 0x000fe20000410000 */
[-C--:B------:R-:W-:Y:S01]  /*a950*/  FMUL.FTZ R144, R144, R184.reuse ;  /* 0x000000b890907220 */ /* 0x080fe20000410000 */
[----:B------:R-:W-:Y:S01]  /*a960*/  HMMA.16816.F32.BF16 R16, R4, R24, R16 ;  /* 0x000000180410723c */ /* 0x000fe20000041810 */
[-C--:B------:R-:W-:Y:S01]  /*a970*/  FMUL.FTZ R145, R145, R184.reuse ;  /* 0x000000b891917220 */ /* 0x080fe20000410000 */
[----:B------:R-:W-:Y:S01]  /*a980*/  FMUL.FTZ R146, R146, R183 ;  /* 0x000000b792927220 */ /* 0x000fe20000410000 */
[-C--:B------:R-:W-:Y:S01]  /*a990*/  FMUL.FTZ R108, R108, R181.reuse ;  /* 0x000000b56c6c7220 */ /* 0x080fe20000410000 */
[----:B------:R-:W-:Y:S01]  /*a9a0*/  FMUL.FTZ R109, R109, R181 ;  /* 0x000000b56d6d7220 */ /* 0x000fe20000410000 */
[----:B------:R-:W-:Y:S01]  /*a9b0*/  FMUL.FTZ R147, R147, R183 ;  /* 0x000000b793937220 */ /* 0x000fe20000410000 */
[C---:B------:R-:W-:Y:S01]  /*a9c0*/  HMMA.16816.F32.BF16 R80, R8.reuse, R26, R80 ;  /* 0x0000001a0850723c */ /* 0x040fe20000041850 */
[-C--:B------:R-:W-:Y:S01]  /*a9d0*/  FMUL.FTZ R24, R88, R181.reuse ;  /* 0x000000b558187220 */ /* 0x080fe20000410000 */
[----:B------:R-:W-:Y:S01]  /*a9e0*/  FMUL.FTZ R25, R89, R181 ;  /* 0x000000b559197220 */ /* 0x000fe20000410000 */
[-C--:B------:R-:W-:Y:S01]  /*a9f0*/  FMUL.FTZ R112, R112, R184.reuse ;  /* 0x000000b870707220 */ /* 0x080fe20000410000 */
[----:B------:R-:W-:Y:S01]  /*aa00*/  FMUL.FTZ R113, R113, R184 ;  /* 0x000000b871717220 */ /* 0x000fe20000410000 */
[-C--:B------:R-:W-:Y:S01]  /*aa10*/  FMUL.FTZ R114, R114, R183.reuse ;  /* 0x000000b772727220 */ /* 0x080fe20000410000 */
[----:B--2---:R-:W-:Y:S01]  /*aa20*/  HMMA.16816.F32.BF16 R84, R8, R36, R84 ;  /* 0x000000240854723c */ /* 0x004fe20000041854 */
[-C--:B------:R-:W-:Y:S01]  /*aa30*/  FMUL.FTZ R26, R90, R166.reuse ;  /* 0x000000a65a1a7220 */ /* 0x080fe20000410000 */
[----:B------:R-:W-:Y:S01]  /*aa40*/  FMUL.FTZ R27, R91, R166 ;  /* 0x000000a65b1b7220 */ /* 0x000fe20000410000 */
[----:B------:R-:W-:Y:S01]  /*aa50*/  FMUL.FTZ R115, R115, R183 ;  /* 0x000000b773737220 */ /* 0x000fe20000410000 */
[-C--:B------:R-:W-:Y:S01]  /*aa60*/  FMUL.FTZ R116, R116, R181.reuse ;  /* 0x000000b574747220 */ /* 0x080fe20000410000 */
[----:B------:R-:W-:Y:S01]  /*aa70*/  FMUL.FTZ R117, R117, R181 ;  /* 0x000000b575757220 */ /* 0x000fe20000410000 */
[C---:B------:R-:W-:Y:S01]  /*aa80*/  HMMA.16816.F32.BF16 R32, R4.reuse, R38, R32 ;  /* 0x000000260420723c */ /* 0x040fe20000041820 */
[-C--:B------:R-:W-:Y:S01]  /*aa90*/  FMUL.FTZ R120, R120, R184.reuse ;  /* 0x000000b878787220 */ /* 0x080fe20000410000 */
[----:B------:R-:W-:Y:S01]  /*aaa0*/  FMUL.FTZ R121, R121, R184 ;  /* 0x000000b879797220 */ /* 0x000fe20000410000 */
[----:B------:R-:W-:Y:S01]  /*aab0*/  FMUL.FTZ R122, R122, R183 ;  /* 0x000000b77a7a7220 */ /* 0x000fe20000410000 */
[-C--:B------:R-:W-:Y:S01]  /*aac0*/  FMUL.FTZ R140, R140, R181.reuse ;  /* 0x000000b58c8c7220 */ /* 0x080fe20000410000 */
[----:B------:R-:W-:Y:S01]  /*aad0*/  FMUL.FTZ R141, R141, R181 ;  /* 0x000000b58d8d7220 */ /* 0x000fe20000410000 */
[----:B------:R-:W-:Y:S01]  /*aae0*/  HMMA.16816.F32.BF16 R24, R4, R36, R24 ;  /* 0x000000240418723c */ /* 0x000fe20000041818 */
[----:B------:R-:W-:Y:S01]  /*aaf0*/  FMUL.FTZ R123, R123, R183 ;  /* 0x000000b77b7b7220 */ /* 0x000fe20000410000 */
[-C--:B------:R-:W-:Y:S01]  /*ab00*/  FMUL.FTZ R124, R124, R181.reuse ;  /* 0x000000b57c7c7220 */ /* 0x080fe20000410000 */
[-C--:B------:R-:W-:Y:S01]  /*ab10*/  FMUL.FTZ R125, R125, R181.reuse ;  /* 0x000000b57d7d7220 */ /* 0x080fe20000410000 */
[-C--:B------:R-:W-:Y:S01]  /*ab20*/  FMUL.FTZ R132, R132, R181.reuse ;  /* 0x000000b584847220 */ /* 0x080fe20000410000 */
[----:B------:R-:W-:Y:S01]  /*ab30*/  FMUL.FTZ R133, R133, R181 ;  /* 0x000000b585857220 */ /* 0x000fe20000410000 */
[----:B------:R-:W-:Y:S01]  /*ab40*/  HMMA.16816.F32.BF16 R96, R8, R38, R96 ;  /* 0x000000260860723c */ /* 0x000fe20000041860 */
[----:B------:R-:W1:Y:S01]  /*ab50*/  LDSM.16.MT88.4 R36, [R170+0xa000] ;  /* 0x00a00000aa24783b */ /* 0x000e620000004200 */
[----:B------:R-:W-:Y:S01]  /*ab60*/  FMUL.FTZ R135, R135, R166 ;  /* 0x000000a687877220 */ /* 0x000fe20000410000 */
[----:B------:R-:W-:-:S02]  /*ab70*/  VIADD R157, R240, 0x1715609d ;  /* 0x1715609df09d7836 */ /* 0x000fc40000000000 */
        /* <DEDUP_REMOVED lines=8> */
[----:B------:R-:W-:Y:S01]  /*ac00*/  LOP3.LUT R201, R201, R158, R157, 0x96, !PT ;  /* 0x0000009ec9c97212 */ /* 0x000fe200078e969d */
[----:B------:R-:W-:Y:S02]  /*ac10*/  IMAD.MOV.U32 R159, RZ, RZ, R243 ;  /* 0x000000ffff9f7224 */ /* 0x000fe400078e00f3 */
[----:B------:R-:W-:Y:S01]  /*ac20*/  FFMA.FTZ R243, R217, UR19, -R180 ;  /* 0x00000013d9f37c23 */ /* 0x000fe200080108b4 */
[----:B------:R-:W-:-:S02]  /*ac30*/  IMAD.MOV.U32 R158, RZ, RZ, R248 ;  /* 0x000000ffff9e7224 */ /* 0x000fc400078e00f8 */
[----:B------:R-:W-:Y:S01]  /*ac40*/  FFMA.FTZ R248, R219, UR19, -R180 ;  /* 0x00000013dbf87c23 */ /* 0x000fe200080108b4 */
[----:B------:R-:W-:Y:S02]  /*ac50*/  IMAD.MOV.U32 R156, RZ, RZ, R250 ;  /* 0x000000ffff9c7224 */ /* 0x000fe400078e00fa */
[--C-:B------:R-:W-:Y:S01]  /*ac60*/  FFMA.FTZ R250, R211, UR19, -R180.reuse ;  /* 0x00000013d3fa7c23 */ /* 0x100fe200080108b4 */
[----:B------:R-:W-:Y:S01]  /*ac70*/  FFMA.FTZ R219, R244, UR19, -R180 ;  /* 0x00000013f4db7c23 */ /* 0x000fe200080108b4 */
[--C-:B------:R-:W-:Y:S01]  /*ac80*/  FFMA.FTZ R244, R42, UR19, -R55.reuse ;  /* 0x000000132af47c23 */ /* 0x100fe20008010837 */
[--C-:B------:R-:W-:Y:S01]  /*ac90*/  FFMA.FTZ R211, R159, UR19, -R55.reuse ;  /* 0x000000139fd37c23 */ /* 0x100fe20008010837 */
[----:B------:R-:W-:Y:S01]  /*aca0*/  MUFU.EX2 R248, R248 ;  /* 0x000000f800f87308 */ /* 0x000fe20000000800 */
[----:B------:R-:W-:Y:S01]  /*acb0*/  FFMA.FTZ R217, R218, UR19, -R55 ;  /* 0x00000013dad97c23 */ /* 0x000fe20008010837 */
[--C-:B------:R-:W-:Y:S01]  /*acc0*/  FFMA.FTZ R218, R209, UR19, -R200.reuse ;  /* 0x00000013d1da7c23 */ /* 0x100fe200080108c8 */
[----:B------:R-:W-:Y:S01]  /*acd0*/  FFMA.FTZ R209, R249, UR19, -R200 ;  /* 0x00000013f9d17c23 */ /* 0x000fe200080108c8 */
[----:B------:R-:W-:-:S02]  /*ace0*/  IMAD.MOV.U32 R76, RZ, RZ, R158 ;  /* 0x000000ffff4c7224 */ /* 0x000fc400078e009e */
[----:B------:R-:W-:Y:S02]  /*acf0*/  IMAD.MOV.U32 R78, RZ, RZ, R156 ;  /* 0x000000ffff4e7224 */ /* 0x000fe400078e009c */
[----:B------:R-:W2:Y:S01]  /*ad00*/  MUFU.EX2 R219, R219 ;  /* 0x000000db00db7308 */ /* 0x000ea20000000800 */
[----:B------:R-:W-:-:S04]  /*ad10*/  IMAD.WIDE.U32 R92, R168, -0x2daee0ad, RZ ;  /* 0xd2511f53a85c7825 */ /* 0x000fc800078e00ff */
[C---:B------:R-:W-:Y:S02]  /*ad20*/  VIADD R94, R240.reuse, 0x9e3779b9 ;  /* 0x9e3779b9f05e7836 */ /* 0x040fe40000000000 */
[----:B------:R-:W-:Y:S01]  /*ad30*/  VIADD R79, R240, 0x3c6ef372 ;  /* 0x3c6ef372f04f7836 */ /* 0x000fe20000000000 */
[----:B------:R-:W-:Y:S01]  /*ad40*/  MUFU.EX2 R244, R244 ;  /* 0x000000f400f47308 */ /* 0x000fe20000000800 */
[----:B------:R-:W-:Y:S01]  /*ad50*/  IMAD.MOV.U32 R249, RZ, RZ, R76 ;  /* 0x000000fffff97224 */ /* 0x000fe200078e004c */
[-C--:B-1----:R-:W-:Y:S06]  /*ad60*/  HMMA.16816.F32.BF16 R100, R8, R36.reuse, R100 ;  /* 0x000000240864723c */ /* 0x082fec0000041864 */
[----:B------:R-:W1:Y:S01]  /*ad70*/  MUFU.EX2 R211, R211 ;  /* 0x000000d300d37308 */ /* 0x000e620000000800 */
[----:B------:R-:W-:Y:S01]  /*ad80*/  HMMA.16816.F32.BF16 R104, R4, R36, R104 ;  /* 0x000000240468723c */ /* 0x000fe20000041868 */
[----:B--2---:R-:W-:-:S05]  /*ad90*/  F2FP.BF16.F32.PACK_AB R43, R219, R248 ;  /* 0x000000f8db2b723e */ /* 0x004fca00000010ff */
[-C--:B------:R-:W-:Y:S01]  /*ada0*/  HMMA.16816.F32.BF16 R108, R4, R38.reuse, R108 ;  /* 0x00000026046c723c */ /* 0x080fe2000004186c */
[----:B------:R-:W-:Y:S05]  /*adb0*/  MUFU.EX2 R250, R250 ;  /* 0x000000fa00fa7308 */ /* 0x000fea0000000800 */
[C---:B------:R-:W-:Y:S01]  /*adc0*/  HMMA.16816.F32.BF16 R144, R8.reuse, R38, R144 ;  /* 0x000000260890723c */ /* 0x040fe20000041890 */
[----:B------:R-:W2:Y:S02]  /*add0*/  LDSM.16.MT88.4 R36, [R221+0xb000] ;  /* 0x00b00000dd24783b */ /* 0x000ea40000004200 */
[----:B------:R-:W3:Y:S08]  /*ade0*/  MUFU.EX2 R243, R243 ;  /* 0x000000f300f37308 */ /* 0x000ef00000000800 */
[----:B------:R-:W-:Y:S08]  /*adf0*/  MUFU.EX2 R217, R217 ;  /* 0x000000d900d97308 */ /* 0x000ff00000000800 */
[----:B------:R-:W-:Y:S08]  /*ae00*/  MUFU.EX2 R207, R207 ;  /* 0x000000cf00cf7308 */ /* 0x000ff00000000800 */
[----:B------:R-:W-:Y:S08]  /*ae10*/  MUFU.EX2 R218, R218 ;  /* 0x000000da00da7308 */ /* 0x000ff00000000800 */
[----:B------:R-:W-:Y:S01]  /*ae20*/  MUFU.EX2 R209, R209 ;  /* 0x000000d100d17308 */ /* 0x000fe20000000800 */
[-C--:B--2---:R-:W-:Y:S07]  /*ae30*/  HMMA.16816.F32.BF16 R112, R8, R36.reuse, R112 ;  /* 0x000000240870723c */ /* 0x084fee0000041870 */
[----:B------:R-:W-:Y:S01]  /*ae40*/  MUFU.EX2 R205, R205 ;  /* 0x000000cd00cd7308 */ /* 0x000fe20000000800 */
[C---:B------:R-:W-:Y:S07]  /*ae50*/  HMMA.16816.F32.BF16 R116, R4.reuse, R36, R116 ;  /* 0x000000240474723c */ /* 0x040fee0000041874 */
[----:B------:R-:W-:Y:S01]  /*ae60*/  MUFU.EX2 R192, R192 ;  /* 0x000000c000c07308 */ /* 0x000fe20000000800 */
[-C--:B------:R-:W-:Y:S06]  /*ae70*/  HMMA.16816.F32.BF16 R140, R4, R38.reuse, R140 ;  /* 0x00000026048c723c */ /* 0x080fec000004188c */
[----:B------:R-:W-:Y:S01]  /*ae80*/  HMMA.16816.F32.BF16 R120, R8, R38, R120 ;  /* 0x000000260878723c */ /* 0x000fe20000041878 */
[----:B------:R-:W2:Y:S05]  /*ae90*/  LDSM.16.MT88.4 R36, [R170+0xb000] ;  /* 0x00b00000aa24783b */ /* 0x000eaa0000004200 */
[C---:B--2---:R-:W-:Y:S06]  /*aea0*/  HMMA.16816.F32.BF16 R124, R4.reuse, R36, R124 ;  /* 0x00000024047c723c */ /* 0x044fec000004187c */
[----:B------:R-:W-:Y:S06]  /*aeb0*/  HMMA.16816.F32.BF16 R132, R4, R38, R132 ;  /* 0x000000260484723c */ /* 0x000fec0000041884 */
[----:B------:R-:W-:Y:S01]  /*aec0*/  HMMA.16816.F32.BF16 R136, R8, R36, R136 ;  /* 0x000000240888723c */ /* 0x000fe20000041888 */
[----:B------:R-:W-:Y:S01]  /*aed0*/  LOP3.LUT R4, R153, R154, R157, 0x96, !PT ;  /* 0x0000009a99047212 */ /* 0x000fe200078e969d */
[----:B------:R-:W-:-:S02]  /*aee0*/  VIADD R6, R241, 0x646e171e ;  /* 0x646e171ef1067836 */ /* 0x000fc40000000000 */
[----:B------:R-:W-:Y:S02]  /*aef0*/  IMAD.MOV.U32 R157, RZ, RZ, R246 ;  /* 0x000000ffff9d7224 */ /* 0x000fe400078e00f6 */
[----:B------:R-:W-:Y:S01]  /*af00*/  FFMA.FTZ R246, R216, UR19, -R55 ;  /* 0x00000013d8f67c23 */ /* 0x000fe20008010837 */
[----:B------:R-:W-:Y:S01]  /*af10*/  IMAD.WIDE.U32 R4, R4, -0x2daee0ad, RZ ;  /* 0xd2511f5304047825 */ /* 0x000fe200078e00ff */
[----:B------:R-:W-:Y:S03]  /*af20*/  HMMA.16816.F32.BF16 R128, R8, R38, R128 ;  /* 0x000000260880723c */ /* 0x000fe60000041880 */
[----:B------:R-:W-:Y:S01]  /*af30*/  FFMA.FTZ R216, R251, UR19, -R200 ;  /* 0x00000013fbd87c23 */ /* 0x000fe200080108c8 */
[----:B------:R-:W-:Y:S01]  /*af40*/  IMAD.MOV.U32 R77, RZ, RZ, R157 ;  /* 0x000000ffff4d7224 */ /* 0x000fe200078e009d */
[----:B------:R-:W-:Y:S01]  /*af50*/  LOP3.LUT R206, R5, R206, R6, 0x96, !PT ;  /* 0x000000ce05ce7212 */ /* 0x000fe200078e9606 */
[----:B------:R-:W2:Y:S01]  /*af60*/  MUFU.EX2 R246, R246 ;  /* 0x000000f600f67308 */ /* 0x000ea20000000800 */
[C---:B------:R-:W-:Y:S01]  /*af70*/  LOP3.LUT R73, R4.reuse, 0xff, RZ, 0xc0, !PT ;  /* 0x000000ff04497812 */ /* 0x040fe200078ec0ff */
[----:B------:R-:W-:Y:S01]  /*af80*/  IMAD.WIDE.U32 R10, R201, -0x2daee0ad, RZ ;  /* 0xd2511f53c90a7825 */ /* 0x000fe200078e00ff */
[----:B------:R-:W-:-:S03]  /*af90*/  LOP3.LUT R8, R4, 0xffff, RZ, 0xc0, !PT ;  /* 0x0000ffff04087812 */ /* 0x000fc600078ec0ff */
[----:B------:R-:W-:Y:S01]  /*afa0*/  FFMA.FTZ R201, R41, UR19, -R185 ;  /* 0x0000001329c97c23 */ /* 0x000fe200080108b9 */
[----:B------:R-:W-:Y:S01]  /*afb0*/  SHF.R.U32.HI R5, RZ, 0x10, R4 ;  /* 0x00000010ff057819 */ /* 0x000fe20000011604 */
[----:B------:R-:W-:Y:S01]  /*afc0*/  IMAD.MOV.U32 R251, RZ, RZ, R78 ;  /* 0x000000fffffb7224 */ /* 0x000fe200078e004e */
[----:B------:R-:W-:Y:S01]  /*afd0*/  SHF.R.U32.HI R7, RZ, 0x18, R4 ;  /* 0x00000018ff077819 */ /* 0x000fe20000011604 */
[----:B------:R-:W4:Y:S01]  /*afe0*/  MUFU.EX2 R216, R216 ;  /* 0x000000d800d87308 */ /* 0x000f220000000800 */
[--C-:B------:R-:W-:Y:S02]  /*aff0*/  SHF.R.U32.HI R4, RZ, 0x10, R10.reuse ;  /* 0x00000010ff047819 */ /* 0x100fe4000001160a */
[----:B------:R-:W-:Y:S02]  /*b000*/  SHF.R.U32.HI R9, RZ, 0x18, R10 ;  /* 0x00000018ff097819 */ /* 0x000fe4000001160a */
[----:B------:R-:W-:Y:S02]  /*b010*/  LOP3.LUT R4, R4, 0xff, RZ, 0xc0, !PT ;  /* 0x000000ff04047812 */ /* 0x000fe400078ec0ff */
[----:B------:R-:W-:Y:S01]  /*b020*/  LOP3.LUT R204, R11, R204, R6, 0x96, !PT ;  /* 0x000000cc0bcc7212 */ /* 0x000fe200078e9606 */
[----:B------:R-:W-:Y:S01]  /*b030*/  MUFU.EX2 R201, R201 ;  /* 0x000000c900c97308 */ /* 0x000fe20000000800 */
[----:B------:R-:W-:-:S02]  /*b040*/  PRMT R9, R4, 0x5410, R9 ;  /* 0x0000541004097816 */ /* 0x000fc40000000009 */
[C---:B------:R-:W-:Y:S02]  /*b050*/  LOP3.LUT R4, R206.reuse, 0xffff, RZ, 0xc0, !PT ;  /* 0x0000ffffce047812 */ /* 0x040fe400078ec0ff */
[----:B------:R-:W-:Y:S02]  /*b060*/  LOP3.LUT R75, R206, 0xff, RZ, 0xc0, !PT ;  /* 0x000000ffce4b7812 */ /* 0x000fe400078ec0ff */
[----:B------:R-:W-:Y:S02]  /*b070*/  SHF.R.U32.HI R4, RZ, 0x8, R4 ;  /* 0x00000008ff047819 */ /* 0x000fe40000011604 */
[----:B------:R-:W-:Y:S02]  /*b080*/  LOP3.LUT R37, R204, 0xffff, RZ, 0xc0, !PT ;  /* 0x0000ffffcc257812 */ /* 0x000fe400078ec0ff */
[----:B------:R-:W-:Y:S02]  /*b090*/  SHF.R.U32.HI R8, RZ, 0x8, R8 ;  /* 0x00000008ff087819 */ /* 0x000fe40000011608 */
[----:B------:R-:W-:-:S02]  /*b0a0*/  PRMT R75, R75, 0x5410, R4 ;  /* 0x000054104b4b7816 */ /* 0x000fc40000000004 */
[----:B------:R-:W-:Y:S02]  /*b0b0*/  SHF.R.U32.HI R37, RZ, 0x8, R37 ;  /* 0x00000008ff257819 */ /* 0x000fe40000011625 */
[----:B------:R-:W-:Y:S02]  /*b0c0*/  LOP3.LUT R4, R204, 0xff, RZ, 0xc0, !PT ;  /* 0x000000ffcc047812 */ /* 0x000fe400078ec0ff */
[----:B------:R-:W-:Y:S02]  /*b0d0*/  PRMT R73, R73, 0x5410, R8 ;  /* 0x0000541049497816 */ /* 0x000fe40000000008 */
[----:B------:R-:W-:Y:S02]  /*b0e0*/  LOP3.LUT R6, R10, 0xffff, RZ, 0xc0, !PT ;  /* 0x0000ffff0a067812 */ /* 0x000fe400078ec0ff */
[----:B------:R-:W-:Y:S02]  /*b0f0*/  LOP3.LUT R8, R5, 0xff, RZ, 0xc0, !PT ;  /* 0x000000ff05087812 */ /* 0x000fe400078ec0ff */
[----:B------:R-:W-:-:S02]  /*b100*/  PRMT R37, R4, 0x5410, R37 ;  /* 0x0000541004257816 */ /* 0x000fc40000000025 */
[----:B------:R-:W-:Y:S02]  /*b110*/  SHF.R.U32.HI R4, RZ, 0x10, R204 ;  /* 0x00000010ff047819 */ /* 0x000fe400000116cc */
[----:B------:R-:W-:Y:S02]  /*b120*/  LOP3.LUT R11, R10, 0xff, RZ, 0xc0, !PT ;  /* 0x000000ff0a0b7812 */ /* 0x000fe400078ec0ff */
[----:B------:R-:W-:Y:S02]  /*b130*/  PRMT R7, R8, 0x5410, R7 ;  /* 0x0000541008077816 */ /* 0x000fe40000000007 */
[----:B------:R-:W-:Y:S02]  /*b140*/  SHF.R.U32.HI R6, RZ, 0x8, R6 ;  /* 0x00000008ff067819 */ /* 0x000fe40000011606 */
[----:B------:R-:W-:Y:S01]  /*b150*/  SHF.R.U32.HI R39, RZ, 0x18, R204 ;  /* 0x00000018ff277819 */ /* 0x000fe200000116cc */
[----:B------:R-:W-:Y:S01]  /*b160*/  FFMA.FTZ R204, R40, UR19, -R185 ;  /* 0x0000001328cc7c23 */ /* 0x000fe200080108b9 */
[----:B------:R-:W-:-:S02]  /*b170*/  LOP3.LUT R4, R4, 0xff, RZ, 0xc0, !PT ;  /* 0x000000ff04047812 */ /* 0x000fc400078ec0ff */
[----:B------:R-:W-:Y:S02]  /*b180*/  PRMT R11, R11, 0x5410, R6 ;  /* 0x000054100b0b7816 */ /* 0x000fe40000000006 */
[----:B------:R-:W-:Y:S01]  /*b190*/  PRMT R39, R4, 0x5410, R39 ;  /* 0x0000541004277816 */ /* 0x000fe20000000027 */
[----:B------:R-:W4:Y:S01]  /*b1a0*/  MUFU.EX2 R204, R204 ;  /* 0x000000cc00cc7308 */ /* 0x000f220000000800 */
[--C-:B------:R-:W-:Y:S02]  /*b1b0*/  HSET2.LE.AND R6, R73, R66.reuse, PT ;  /* 0x0000004249067233 */ /* 0x100fe40003803000 */
[----:B------:R-:W-:Y:S02]  /*b1c0*/  HSET2.LE.AND R7, R7, R66, PT ;  /* 0x0000004207077233 */ /* 0x000fe40003803000 */
[----:B-1----:R-:W-:Y:S02]  /*b1d0*/  F2FP.BF16.F32.PACK_AB R4, R211, R244 ;  /* 0x000000f4d304723e */ /* 0x002fe400000010ff */
[----:B------:R-:W-:-:S02]  /*b1e0*/  LOP3.LUT R6, R6, R43, RZ, 0xc0, !PT ;  /* 0x0000002b06067212 */ /* 0x000fc400078ec0ff */
[----:B------:R-:W-:Y:S02]  /*b1f0*/  LOP3.LUT R7, R7, R4, RZ, 0xc0, !PT ;  /* 0x0000000407077212 */ /* 0x000fe400078ec0ff */
[----:B------:R-:W-:Y:S02]  /*b200*/  HSET2.LE.AND R4, R75, R66, PT ;  /* 0x000000424b047233 */ /* 0x000fe40003803000 */
[----:B---3--:R-:W-:Y:S02]  /*b210*/  F2FP.BF16.F32.PACK_AB R43, R243, R250 ;  /* 0x000000faf32b723e */ /* 0x008fe400000010ff */
[--C-:B------:R-:W-:Y:S02]  /*b220*/  SHF.R.U32.HI R5, RZ, 0x10, R206.reuse ;  /* 0x00000010ff057819 */ /* 0x100fe400000116ce */
[----:B------:R-:W-:Y:S02]  /*b230*/  LOP3.LUT R4, R4, R43, RZ, 0xc0, !PT ;  /* 0x0000002b04047212 */ /* 0x000fe400078ec0ff */
[----:B------:R-:W1:Y:S01]  /*b240*/  LDSM.16.MT88.4 R40, [R221+0x9400] ;  /* 0x00940000dd28783b */ /* 0x000e620000004200 */
[----:B------:R-:W-:-:S02]  /*b250*/  SHF.R.U32.HI R206, RZ, 0x18, R206 ;  /* 0x00000018ffce7819 */ /* 0x000fc400000116ce */
[----:B------:R-:W-:Y:S02]  /*b260*/  LOP3.LUT R5, R5, 0xff, RZ, 0xc0, !PT ;  /* 0x000000ff05057812 */ /* 0x000fe400078ec0ff */
[----:B--2---:R-:W-:Y:S02]  /*b270*/  F2FP.BF16.F32.PACK_AB R8, R217, R246 ;  /* 0x000000f6d908723e */ /* 0x004fe400000010ff */
[----:B------:R-:W-:Y:S01]  /*b280*/  PRMT R5, R5, 0x5410, R206 ;  /* 0x0000541005057816 */ /* 0x000fe200000000ce */
[----:B------:R-:W-:Y:S01]  /*b290*/  FFMA.FTZ R206, R245, UR19, -R185 ;  /* 0x00000013f5ce7c23 */ /* 0x000fe200080108b9 */
[--C-:B------:R-:W-:Y:S01]  /*b2a0*/  HSET2.LE.AND R10, R11, R66.reuse, PT ;  /* 0x000000420b0a7233 */ /* 0x100fe20003803000 */
[----:B------:R-:W-:Y:S01]  /*b2b0*/  IMAD.MOV.U32 R245, RZ, RZ, R77 ;  /* 0x000000fffff57224 */ /* 0x000fe200078e004d */
[----:B----4-:R-:W-:Y:S02]  /*b2c0*/  F2FP.BF16.F32.PACK_AB R11, R207, R216 ;  /* 0x000000d8cf0b723e */ /* 0x010fe400000010ff */
[--C-:B------:R-:W-:Y:S01]  /*b2d0*/  HSET2.LE.AND R5, R5, R66.reuse, PT ;  /* 0x0000004205057233 */ /* 0x100fe20003803000 */
[----:B------:R-:W2:Y:S01]  /*b2e0*/  MUFU.EX2 R206, R206 ;  /* 0x000000ce00ce7308 */ /* 0x000ea20000000800 */
[----:B------:R-:W-:-:S02]  /*b2f0*/  HSET2.LE.AND R9, R9, R66, PT ;  /* 0x0000004209097233 */ /* 0x000fc40003803000 */
[----:B------:R-:W-:Y:S02]  /*b300*/  LOP3.LUT R10, R10, R11, RZ, 0xc0, !PT ;  /* 0x0000000b0a0a7212 */ /* 0x000fe400078ec0ff */
[----:B------:R-:W-:Y:S02]  /*b310*/  LOP3.LUT R5, R5, R8, RZ, 0xc0, !PT ;  /* 0x0000000805057212 */ /* 0x000fe400078ec0ff */
[----:B------:R-:W-:-:S04]  /*b320*/  F2FP.BF16.F32.PACK_AB R8, R201, R204 ;  /* 0x000000ccc908723e */ /* 0x000fc800000010ff */
[----:B------:R-:W-:Y:S02]  /*b330*/  LOP3.LUT R11, R9, R8, RZ, 0xc0, !PT ;  /* 0x00000008090b7212 */ /* 0x000fe400078ec0ff */
[--C-:B------:R-:W-:Y:S02]  /*b340*/  HSET2.LE.AND R8, R37, R66.reuse, PT ;  /* 0x0000004225087233 */ /* 0x100fe40003803000 */
[----:B------:R-:W-:Y:S02]  /*b350*/  F2FP.BF16.F32.PACK_AB R9, R209, R218 ;  /* 0x000000dad109723e */ /* 0x000fe400000010ff */
[----:B--2---:R-:W-:Y:S02]  /*b360*/  F2FP.BF16.F32.PACK_AB R36, R205, R206 ;  /* 0x000000cecd24723e */ /* 0x004fe400000010ff */
[----:B------:R-:W-:Y:S02]  /*b370*/  LOP3.LUT R8, R8, R9, RZ, 0xc0, !PT ;  /* 0x0000000908087212 */ /* 0x000fe400078ec0ff */
[----:B------:R-:W-:-:S05]  /*b380*/  HSET2.LE.AND R9, R39, R66, PT ;  /* 0x0000004227097233 */ /* 0x000fca0003803000 */
[----:B------:R-:W-:Y:S01]  /*b390*/  LOP3.LUT R9, R9, R36, RZ, 0xc0, !PT ;  /* 0x0000002409097212 */ /* 0x000fe200078ec0ff */
[-C--:B-1----:R-:W-:Y:S01]  /*b3a0*/  HMMA.16816.F32.BF16 R160, R4, R40.reuse, R160 ;  /* 0x0000002804a0723c */ /* 0x082fe200000418a0 */
[----:B------:R-:W1:Y:S05]  /*b3b0*/  LDSM.16.MT88.4 R36, [R221+0xa400] ;  /* 0x00a40000dd24783b */ /* 0x000e6a0000004200 */
[C---:B------:R-:W-:Y:S01]  /*b3c0*/  HMMA.16816.F32.BF16 R156, R8.reuse, R40, R12 ;  /* 0x00000028089c723c */ /* 0x040fe2000004180c */
[----:B------:R-:W2:Y:S05]  /*b3d0*/  LDSM.16.MT88.4 R12, [R170+0x9400] ;  /* 0x00940000aa0c783b */ /* 0x000eaa0000004200 */
[----:B------:R-:W-:Y:S01]  /*b3e0*/  HMMA.16816.F32.BF16 R152, R8, R42, R20 ;  /* 0x0000002a0898723c */ /* 0x000fe20000041814 */
[----:B------:R-:W3:Y:S01]  /*b3f0*/  LDSM.16.MT88.4 R20, [R170+0xa400] ;  /* 0x00a40000aa14783b */ /* 0x000ee20000004200 */
[----:B------:R-:W-:-:S04]  /*b400*/  IMAD.WIDE.U32 R40, R242, -0x326172a9, RZ ;  /* 0xcd9e8d57f2287825 */ /* 0x000fc800078e00ff */
[--C-:B------:R-:W-:Y:S01]  /*b410*/  FFMA.FTZ R41, R197, UR19, -R200.reuse ;  /* 0x00000013c5297c23 */ /* 0x100fe200080108c8 */
[--C-:B------:R-:W-:Y:S01]  /*b420*/  FFMA.FTZ R197, R210, UR19, -R185.reuse ;  /* 0x00000013d2c57c23 */ /* 0x100fe200080108b9 */
[----:B------:R-:W-:Y:S04]  /*b430*/  HMMA.16816.F32.BF16 R148, R4, R42, R148 ;  /* 0x0000002a0494723c */ /* 0x000fe80000041894 */
[----:B------:R-:W-:Y:S03]  /*b440*/  MUFU.EX2 R41, R41 ;  /* 0x0000002900297308 */ /* 0x000fe60000000800 */
[--C-:B------:R-:W-:Y:S01]  /*b450*/  FFMA.FTZ R42, R199, UR19, -R200.reuse ;  /* 0x00000013c72a7c23 */ /* 0x100fe200080108c8 */
[----:B------:R-:W-:Y:S01]  /*b460*/  FFMA.FTZ R43, R195, UR19, -R200 ;  /* 0x00000013c32b7c23 */ /* 0x000fe200080108c8 */
[--C-:B------:R-:W-:Y:S01]  /*b470*/  FFMA.FTZ R195, R196, UR19, -R185.reuse ;  /* 0x00000013c4c37c23 */ /* 0x100fe200080108b9 */
[----:B------:R-:W-:-:S02]  /*b480*/  FFMA.FTZ R196, R208, UR19, -R185 ;  /* 0x00000013d0c47c23 */ /* 0x000fc400080108b9 */
[----:B------:R-:W-:Y:S08]  /*b490*/  MUFU.EX2 R197, R197 ;  /* 0x000000c500c57308 */ /* 0x000ff00000000800 */
[----:B------:R-:W-:Y:S01]  /*b4a0*/  MUFU.EX2 R42, R42 ;  /* 0x0000002a002a7308 */ /* 0x000fe20000000800 */
[----:B-1----:R-:W-:Y:S01]  /*b4b0*/  HMMA.16816.F32.BF16 R88, R8, R36, R24 ;  /* 0x000000240858723c */ /* 0x002fe20000041818 */
[----:B------:R-:W-:Y:S06]  /*b4c0*/  LDSM.16.MT88.4 R24, [R170+0x9800] ;  /* 0x00980000aa18783b */ /* 0x000fec0000004200 */
[----:B------:R-:W-:Y:S01]  /*b4d0*/  MUFU.EX2 R43, R43 ;  /* 0x0000002b002b7308 */ /* 0x000fe20000000800 */
[-C--:B--2---:R-:W-:Y:S06]  /*b4e0*/  HMMA.16816.F32.BF16 R68, R4, R12.reuse, R68 ;  /* 0x0000000c0444723c */ /* 0x084fec0000041844 */
[C---:B------:R-:W-:Y:S01]  /*b4f0*/  HMMA.16816.F32.BF16 R72, R8.reuse, R12, R16 ;  /* 0x0000000c0848723c */ /* 0x040fe20000041810 */
[----:B------:R-:W1:Y:S01]  /*b500*/  LDSM.16.MT88.4 R16, [R221+0xb400] ;  /* 0x00b40000dd10783b */ /* 0x000e620000004200 */
[----:B------:R-:W-:Y:S04]  /*b510*/  MUFU.EX2 R195, R195 ;  /* 0x000000c300c37308 */ /* 0x000fe80000000800 */
[-C--:B------:R-:W-:Y:S04]  /*b520*/  HMMA.16816.F32.BF16 R28, R8, R14.reuse, R28 ;  /* 0x0000000e081c723c */ /* 0x080fe8000004181c */
[----:B------:R-:W-:Y:S02]  /*b530*/  MUFU.EX2 R196, R196 ;  /* 0x000000c400c47308 */ /* 0x000fe40000000800 */
[----:B------:R-:W-:Y:S01]  /*b540*/  HMMA.16816.F32.BF16 R80, R4, R14, R80 ;  /* 0x0000000e0450723c */ /* 0x000fe20000041850 */
[----:B------:R-:W2:Y:S05]  /*b550*/  LDSM.16.MT88.4 R12, [R170+0xb400] ;  /* 0x00b40000aa0c783b */ /* 0x000eaa0000004200 */
[C---:B------:R-:W-:Y:S06]  /*b560*/  HMMA.16816.F32.BF16 R32, R8.reuse, R38, R32 ;  /* 0x000000260820723c */ /* 0x040fec0000041820 */
[C---:B---3--:R-:W-:Y:S06]  /*b570*/  HMMA.16816.F32.BF16 R104, R8.reuse, R20, R104 ;  /* 0x000000140868723c */ /* 0x048fec0000041868 */
[----:B------:R-:W-:Y:S06]  /*b580*/  HMMA.16816.F32.BF16 R108, R8, R22, R108 ;  /* 0x00000016086c723c */ /* 0x000fec000004186c */
[----:B------:R-:W-:Y:S06]  /*b590*/  HMMA.16816.F32.BF16 R100, R4, R20, R100 ;  /* 0x000000140464723c */ /* 0x000fec0000041864 */
[C---:B-1----:R-:W-:Y:S06]  /*b5a0*/  HMMA.16816.F32.BF16 R116, R8.reuse, R16, R116 ;  /* 0x000000100874723c */ /* 0x042fec0000041874 */
[C---:B------:R-:W-:Y:S06]  /*b5b0*/  HMMA.16816.F32.BF16 R140, R8.reuse, R18, R140 ;  /* 0x00000012088c723c */ /* 0x040fec000004188c */
[C---:B--2---:R-:W-:Y:S06]  /*b5c0*/  HMMA.16816.F32.BF16 R124, R8.reuse, R12, R124 ;  /* 0x0000000c087c723c */ /* 0x044fec000004187c */
[----:B------:R-:W-:Y:S06]  /*b5d0*/  HMMA.16816.F32.BF16 R132, R8, R14, R132 ;  /* 0x0000000e0884723c */ /* 0x000fec0000041884 */
[----:B------:R-:W-:Y:S01]  /*b5e0*/  HMMA.16816.F32.BF16 R112, R4, R16, R112 ;  /* 0x000000100470723c */ /* 0x000fe20000041870 */
[----:B------:R-:W-:Y:S01]  /*b5f0*/  LOP3.LUT R8, R93, UR4, R241, 0x96, !PT ;  /* 0x000000045d087c12 */ /* 0x000fe2000f8e96f1 */
[----:B------:R-:W-:-:S04]  /*b600*/  IMAD.WIDE.U32 R92, R169, -0x326172a9, RZ ;  /* 0xcd9e8d57a95c7825 */ /* 0x000fc800078e00ff */
[----:B------:R-:W-:Y:S01]  /*b610*/  IMAD.WIDE.U32 R20, R8, -0x326172a9, RZ ;  /* 0xcd9e8d5708147825 */ /* 0x000fe200078e00ff */
[----:B------:R-:W-:Y:S04]  /*b620*/  HMMA.16816.F32.BF16 R120, R4, R18, R120 ;  /* 0x000000120478723c */ /* 0x000fe80000041878 */
[C-C-:B------:R-:W-:Y:S01]  /*b630*/  LOP3.LUT R11, R21.reuse, R92, R94.reuse, 0x96, !PT ;  /* 0x0000005c150b7212 */ /* 0x140fe200078e965e */
[----:B------:R-:W-:Y:S01]  /*b640*/  IMAD.WIDE.U32 R92, R242, -0x326172a9, RZ ;  /* 0xcd9e8d57f25c7825 */ /* 0x000fe200078e00ff */
[----:B------:R-:W-:-:S03]  /*b650*/  LOP3.LUT R10, R21, R40, R94, 0x96, !PT ;  /* 0x00000028150a7212 */ /* 0x000fc600078e965e */
[----:B------:R-:W-:Y:S01]  /*b660*/  FFMA.FTZ R40, R198, UR19, -R200 ;  /* 0x00000013c6287c23 */ /* 0x000fe200080108c8 */
[-CC-:B------:R-:W-:Y:S01]  /*b670*/  LOP3.LUT R8, R203, R20.reuse, R79.reuse, 0x96, !PT ;  /* 0x00000014cb087212 */ /* 0x180fe200078e964f */
[C---:B------:R-:W-:Y:S01]  /*b680*/  HMMA.16816.F32.BF16 R136, R4.reuse, R12, R136 ;  /* 0x0000000c0488723c */ /* 0x040fe20000041888 */
[----:B------:R-:W-:Y:S01]  /*b690*/  LOP3.LUT R92, R93, R171, RZ, 0x3c, !PT ;  /* 0x000000ab5d5c7212 */ /* 0x000fe200078e3cff */
[----:B------:R-:W-:Y:S01]  /*b6a0*/  IMAD.WIDE.U32 R16, R10, -0x2daee0ad, RZ ;  /* 0xd2511f530a107825 */ /* 0x000fe200078e00ff */
[----:B------:R-:W-:Y:S01]  /*b6b0*/  LOP3.LUT R9, R223, R20, R79, 0x96, !PT ;  /* 0x00000014df097212 */ /* 0x000fe200078e964f */
[----:B------:R-:W1:Y:S02]  /*b6c0*/  MUFU.EX2 R40, R40 ;  /* 0x0000002800287308 */ /* 0x000e640000000800 */
[----:B------:R-:W-:Y:S01]  /*b6d0*/  VIADD R79, R241, 0x76cf5d0a ;  /* 0x76cf5d0af14f7836 */ /* 0x000fe20000000000 */
[----:B------:R-:W-:Y:S01]  /*b6e0*/  HMMA.16816.F32.BF16 R84, R4, R36, R84 ;  /* 0x000000240454723c */ /* 0x000fe20000041854 */
[----:B------:R-:W-:-:S04]  /*b6f0*/  IMAD.WIDE.U32 R92, R92, -0x2daee0ad, RZ ;  /* 0xd2511f535c5c7825 */ /* 0x000fc800078e00ff */
[----:B------:R-:W-:Y:S01]  /*b700*/  IMAD.WIDE.U32 R20, R11, -0x2daee0ad, RZ ;  /* 0xd2511f530b147825 */ /* 0x000fe200078e00ff */
[----:B------:R-:W-:Y:S01]  /*b710*/  LOP3.LUT R203, R17, R92, R79, 0x96, !PT ;  /* 0x0000005c11cb7212 */ /* 0x000fe200078e964f */
[----:B------:R-:W-:Y:S01]  /*b720*/  HMMA.16816.F32.BF16 R96, R4, R38, R96 ;  /* 0x000000260460723c */ /* 0x000fe20000041860 */
[----:B------:R-:W2:Y:S01]  /*b730*/  LDSM.16.MT88.4 R36, [R221+0x9800] ;  /* 0x00980000dd24783b */ /* 0x000ea20000004200 */
[----:B------:R-:W-:-:S04]  /*b740*/  IMAD.WIDE.U32 R92, R169, -0x326172a9, RZ ;  /* 0xcd9e8d57a95c7825 */ /* 0x000fc800078e00ff */
[----:B------:R-:W-:Y:S01]  /*b750*/  IMAD.WIDE.U32 R18, R9, -0x2daee0ad, RZ ;  /* 0xd2511f5309127825 */ /* 0x000fe200078e00ff */
[----:B------:R-:W-:Y:S01]  /*b760*/  LOP3.LUT R92, R93, R171, RZ, 0x3c, !PT ;  /* 0x000000ab5d5c7212 */ /* 0x000fe200078e3cff */
[----:B------:R-:W-:Y:S02]  /*b770*/  HMMA.16816.F32.BF16 R144, R4, R22, R144 ;  /* 0x000000160490723c */ /* 0x000fe40000041890 */
[----:B------:R-:W-:-:S04]  /*b780*/  IMAD.WIDE.U32 R94, R8, -0x2daee0ad, RZ ;  /* 0xd2511f53085e7825 */ /* 0x000fc800078e00ff */
[----:B------:R-:W-:Y:S01]  /*b790*/  IMAD.WIDE.U32 R92, R92, -0x2daee0ad, RZ ;  /* 0xd2511f535c5c7825 */ /* 0x000fe200078e00ff */
[----:B------:R-:W-:Y:S02]  /*b7a0*/  HMMA.16816.F32.BF16 R128, R4, R14, R128 ;  /* 0x0000000e0480723c */ /* 0x000fe40000041880 */
[----:B------:R-:W-:Y:S01]  /*b7b0*/  LOP3.LUT R10, R21, R92, R79, 0x96, !PT ;  /* 0x0000005c150a7212 */ /* 0x000fe200078e964f */
[----:B------:R-:W-:-:S05]  /*b7c0*/  VIADD R79, R241, 0x32370b8f ;  /* 0x32370b8ff14f7836 */ /* 0x000fca0000000000 */
        /* <DEDUP_REMOVED lines=9> */
[----:B------:R-:W-:Y:S01]  /*b860*/  IMAD.WIDE.U32 R222, R10, -0x326172a9, RZ ;  /* 0xcd9e8d570ade7825 */ /* 0x000fe200078e00ff */
[----:B------:R-:W-:Y:S01]  /*b870*/  LOP3.LUT R199, R95, R16, R79, 0x96, !PT ;  /* 0x000000105fc77212 */ /* 0x000fe200078e964f */
[----:B------:R-:W3:Y:S02]  /*b880*/  LDSM.16.MT88.4 R20, [R221+0xa800] ;  /* 0x00a80000dd14783b */ /* 0x000ee40000004200 */
[----:B------:R-:W-:Y:S02]  /*b890*/  IMAD.WIDE.U32 R10, R9, -0x326172a9, RZ ;  /* 0xcd9e8d57090a7825 */ /* 0x000fe400078e00ff */
[----:B------:R-:W4:Y:S03]  /*b8a0*/  LDSM.16.MT88.4 R16, [R170+0xa800] ;  /* 0x00a80000aa10783b */ /* 0x000f260000004200 */
[----:B------:R-:W-:-:S02]  /*b8b0*/  LOP3.LUT R8, R11, R222, R193, 0x96, !PT ;  /* 0x000000de0b087212 */ /* 0x000fc400078e96c1 */
[----:B------:R-:W-:Y:S02]  /*b8c0*/  LOP3.LUT R4, R10, 0xffff, RZ, 0xc0, !PT ;  /* 0x0000ffff0a047812 */ /* 0x000fe400078ec0ff */
[C---:B------:R-:W-:Y:S02]  /*b8d0*/  LOP3.LUT R12, R8.reuse, 0xffff, RZ, 0xc0, !PT ;  /* 0x0000ffff080c7812 */ /* 0x040fe400078ec0ff */
[----:B------:R-:W-:Y:S02]  /*b8e0*/  LOP3.LUT R7, R8, 0xff, RZ, 0xc0, !PT ;  /* 0x000000ff08077812 */ /* 0x000fe400078ec0ff */
[----:B------:R-:W-:Y:S02]  /*b8f0*/  SHF.R.U32.HI R12, RZ, 0x8, R12 ;  /* 0x00000008ff0c7819 */ /* 0x000fe4000001160c */
[----:B------:R-:W-:Y:S02]  /*b900*/  SHF.R.U32.HI R9, RZ, 0x10, R8 ;  /* 0x00000010ff097819 */ /* 0x000fe40000011608 */
[----:B------:R-:W-:-:S02]  /*b910*/  SHF.R.U32.HI R6, RZ, 0x10, R10 ;  /* 0x00000010ff067819 */ /* 0x000fc4000001160a */
[----:B------:R-:W-:Y:S02]  /*b920*/  PRMT R7, R7, 0x5410, R12 ;  /* 0x0000541007077816 */ /* 0x000fe4000000000c */
[----:B------:R-:W-:Y:S01]  /*b930*/  LOP3.LUT R5, R10, 0xff, RZ, 0xc0, !PT ;  /* 0x000000ff0a057812 */ /* 0x000fe200078ec0ff */
[----:B------:R-:W4:Y:S01]  /*b940*/  LDSM.16.MT88.4 R12, [R221+0xb800] ;  /* 0x00b80000dd0c783b */ /* 0x000f220000004200 */
[----:B------:R-:W-:Y:S02]  /*b950*/  SHF.R.U32.HI R4, RZ, 0x8, R4 ;  /* 0x00000008ff047819 */ /* 0x000fe40000011604 */
[----:B------:R-:W-:Y:S02]  /*b960*/  SHF.R.U32.HI R8, RZ, 0x18, R8 ;  /* 0x00000018ff087819 */ /* 0x000fe40000011608 */
[----:B------:R-:W-:Y:S02]  /*b970*/  LOP3.LUT R9, R9, 0xff, RZ, 0xc0, !PT ;  /* 0x000000ff09097812 */ /* 0x000fe400078ec0ff */
[----:B------:R-:W-:-:S02]  /*b980*/  SHF.R.U32.HI R10, RZ, 0x18, R10 ;  /* 0x00000018ff0a7819 */ /* 0x000fc4000001160a */
[----:B------:R-:W-:Y:S02]  /*b990*/  LOP3.LUT R11, R6, 0xff, RZ, 0xc0, !PT ;  /* 0x000000ff060b7812 */ /* 0x000fe400078ec0ff */
[----:B------:R-:W-:Y:S02]  /*b9a0*/  HSET2.LE.AND R7, R7, R66, PT ;  /* 0x0000004207077233 */ /* 0x000fe40003803000 */
[----:B-1----:R-:W-:Y:S02]  /*b9b0*/  F2FP.BF16.F32.PACK_AB R6, R41, R40 ;  /* 0x000000282906723e */ /* 0x002fe400000010ff */
[----:B------:R-:W-:Y:S02]  /*b9c0*/  PRMT R5, R5, 0x5410, R4 ;  /* 0x0000541005057816 */ /* 0x000fe40000000004 */
[----:B------:R-:W-:Y:S02]  /*b9d0*/  PRMT R9, R9, 0x5410, R8 ;  /* 0x0000541009097816 */ /* 0x000fe40000000008 */
[----:B------:R-:W-:-:S02]  /*b9e0*/  PRMT R11, R11, 0x5410, R10 ;  /* 0x000054100b0b7816 */ /* 0x000fc4000000000a */
[----:B------:R-:W-:Y:S02]  /*b9f0*/  LOP3.LUT R4, R7, R6, RZ, 0xc0, !PT ;  /* 0x0000000607047212 */ /* 0x000fe400078ec0ff */
[--C-:B------:R-:W-:Y:S02]  /*ba00*/  HSET2.LE.AND R6, R5, R66.reuse, PT ;  /* 0x0000004205067233 */ /* 0x100fe40003803000 */
[--C-:B------:R-:W-:Y:S02]  /*ba10*/  HSET2.LE.AND R5, R9, R66.reuse, PT ;  /* 0x0000004209057233 */ /* 0x100fe40003803000 */
[----:B------:R-:W-:Y:S02]  /*ba20*/  F2FP.BF16.F32.PACK_AB R10, R196, R195 ;  /* 0x000000c3c40a723e */ /* 0x000fe400000010ff */
[----:B------:R-:W-:Y:S02]  /*ba30*/  F2FP.BF16.F32.PACK_AB R9, R43, R42 ;  /* 0x0000002a2b09723e */ /* 0x000fe400000010ff */
[----:B------:R-:W-:-:S02]  /*ba40*/  HSET2.LE.AND R7, R11, R66, PT ;  /* 0x000000420b077233 */ /* 0x000fc40003803000 */
[----:B------:R-:W-:Y:S02]  /*ba50*/  F2FP.BF16.F32.PACK_AB R8, R197, R192 ;  /* 0x000000c0c508723e */ /* 0x000fe400000010ff */
[----:B------:R-:W-:Y:S02]  /*ba60*/  LOP3.LUT R5, R5, R10, RZ, 0xc0, !PT ;  /* 0x0000000a05057212 */ /* 0x000fe400078ec0ff */
[----:B------:R-:W-:Y:S02]  /*ba70*/  LOP3.LUT R6, R6, R9, RZ, 0xc0, !PT ;  /* 0x0000000906067212 */ /* 0x000fe400078ec0ff */
[----:B------:R-:W-:Y:S02]  /*ba80*/  LOP3.LUT R7, R7, R8, RZ, 0xc0, !PT ;  /* 0x0000000807077212 */ /* 0x000fe400078ec0ff */
[----:B------:R-:W1:Y:S05]  /*ba90*/  LDSM.16.MT88.4 R8, [R170+0xb800] ;  /* 0x00b80000aa08783b */ /* 0x000e6a0000004200 */
[C---:B------:R-:W-:Y:S06]  /*baa0*/  HMMA.16816.F32.BF16 R76, R4.reuse, R26, R28 ;  /* 0x0000001a044c723c */ /* 0x040fec000004181c */
[----:B--2---:R-:W-:Y:S01]  /*bab0*/  HMMA.16816.F32.BF16 R156, R4, R36, R156 ;  /* 0x00000024049c723c */ /* 0x004fe2000004189c */
[----:B------:R-:W-:-:S02]  /*bac0*/  IMAD.MOV.U32 R28, RZ, RZ, R94 ;  /* 0x000000ffff1c7224 */ /* 0x000fc400078e005e */
[----:B------:R-:W-:Y:S02]  /*bad0*/  IMAD.MOV.U32 R29, RZ, RZ, R95 ;  /* 0x000000ffff1d7224 */ /* 0x000fe400078e005f */
[----:B------:R-:W-:Y:S01]  /*bae0*/  IMAD.MOV.U32 R30, RZ, RZ, R92 ;  /* 0x000000ffff1e7224 */ /* 0x000fe200078e005c */
[----:B------:R-:W-:Y:S01]  /*baf0*/  HMMA.16816.F32.BF16 R152, R4, R38, R152 ;  /* 0x000000260498723c */ /* 0x000fe20000041898 */
[----:B------:R-:W-:-:S05]  /*bb00*/  IMAD.MOV.U32 R31, RZ, RZ, R93 ;  /* 0x000000ffff1f7224 */ /* 0x000fca00078e005d */
[C---:B------:R-:W-:Y:S06]  /*bb10*/  HMMA.16816.F32.BF16 R72, R4.reuse, R24, R72 ;  /* 0x000000180448723c */ /* 0x040fec0000041848 */
[C---:B---3--:R-:W-:Y:S06]  /*bb20*/  HMMA.16816.F32.BF16 R88, R4.reuse, R20, R88 ;  /* 0x000000140458723c */ /* 0x048fec0000041858 */
[C---:B------:R-:W-:Y:S06]  /*bb30*/  HMMA.16816.F32.BF16 R92, R4.reuse, R22, R32 ;  /* 0x00000016045c723c */ /* 0x040fec0000041820 */
[C---:B----4-:R-:W-:Y:S06]  /*bb40*/  HMMA.16816.F32.BF16 R104, R4.reuse, R16, R104 ;  /* 0x000000100468723c */ /* 0x050fec0000041868 */
[C---:B------:R-:W-:Y:S06]  /*bb50*/  HMMA.16816.F32.BF16 R108, R4.reuse, R18, R108 ;  /* 0x00000012046c723c */ /* 0x040fec000004186c */
[C---:B------:R-:W-:Y:S06]  /*bb60*/  HMMA.16816.F32.BF16 R116, R4.reuse, R12, R116 ;  /* 0x0000000c0474723c */ /* 0x040fec0000041874 */
[C---:B------:R-:W-:Y:S06]  /*bb70*/  HMMA.16816.F32.BF16 R140, R4.reuse, R14, R140 ;  /* 0x0000000e048c723c */ /* 0x040fec000004188c */
[C---:B-1----:R-:W-:Y:S06]  /*bb80*/  HMMA.16816.F32.BF16 R124, R4.reuse, R8, R124 ;  /* 0x00000008047c723c */ /* 0x042fec000004187c */
[----:B------:R-:W-:Y:S01]  /*bb90*/  HMMA.16816.F32.BF16 R132, R4, R10, R132 ;  /* 0x0000000a0484723c */ /* 0x000fe20000041884 */
[----:B------:R-:W-:-:S02]  /*bba0*/  VIADD R247, R240, 0x1715609d ;  /* 0x1715609df0f77836 */ /* 0x000fc40000000000 */
[----:B------:R-:W-:Y:S02]  /*bbb0*/  IMAD.MOV.U32 R33, RZ, RZ, R31 ;  /* 0x000000ffff217224 */ /* 0x000fe400078e001f */
[----:B------:R-:W-:Y:S01]  /*bbc0*/  FFMA.FTZ R62, R62, UR19, -R55 ;  /* 0x000000133e3e7c23 */ /* 0x000fe20008010837 */
[--C-:B------:R-:W-:Y:S01]  /*bbd0*/  FFMA.FTZ R56, R56, UR19, -R180.reuse ;  /* 0x0000001338387c23 */ /* 0x100fe200080108b4 */
[----:B------:R-:W-:Y:S01]  /*bbe0*/  FFMA.FTZ R59, R59, UR19, -R180 ;  /* 0x000000133b3b7c23 */ /* 0x000fe200080108b4 */
[----:B------:R-:W-:-:S04]  /*bbf0*/  IMAD.WIDE.U32 R6, R203, -0x326172a9, RZ ;  /* 0xcd9e8d57cb067825 */ /* 0x000fc800078e00ff */
[----:B------:R-:W-:Y:S01]  /*bc00*/  IMAD.WIDE.U32 R4, R199, -0x326172a9, RZ ;  /* 0xcd9e8d57c7047825 */ /* 0x000fe200078e00ff */
[----:B------:R-:W-:-:S03]  /*bc10*/  LOP3.LUT R191, R7, R202, R191, 0x96, !PT ;  /* 0x000000ca07bf7212 */ /* 0x000fc600078e96bf */
[----:B------:R-:W-:Y:S01]  /*bc20*/  FFMA.FTZ R63, R63, UR19, -R180 ;  /* 0x000000133f3f7c23 */ /* 0x000fe200080108b4 */
[----:B------:R-:W-:Y:S01]  /*bc30*/  FFMA.FTZ R46, R46, UR19, -R55 ;  /* 0x000000132e2e7c23 */ /* 0x000fe20008010837 */
[----:B------:R-:W-:Y:S01]  /*bc40*/  IMAD.MOV.U32 R32, RZ, RZ, R30 ;  /* 0x000000ffff207224 */ /* 0x000fe200078e001e */
[----:B------:R-:W-:Y:S01]  /*bc50*/  LOP3.LUT R202, R5, R6, R190, 0x96, !PT ;  /* 0x0000000605ca7212 */ /* 0x000fe200078e96be */
[----:B------:R-:W-:-:S04]  /*bc60*/  IMAD.WIDE.U32 R6, R191, -0x2daee0ad, RZ ;  /* 0xd2511f53bf067825 */ /* 0x000fc800078e00ff */
[----:B------:R-:W-:Y:S01]  /*bc70*/  IMAD.WIDE.U32 R202, R202, -0x2daee0ad, RZ ;  /* 0xd2511f53caca7825 */ /* 0x000fe200078e00ff */
[----:B------:R-:W-:-:S03]  /*bc80*/  LOP3.LUT R189, R7, R28, R189, 0x96, !PT ;  /* 0x0000001c07bd7212 */ /* 0x000fc600078e96bd */
[----:B------:R-:W-:Y:S01]  /*bc90*/  IMAD.MOV.U32 R35, RZ, RZ, R223 ;  /* 0x000000ffff237224 */ /* 0x000fe200078e00df */
[----:B------:R-:W-:Y:S01]  /*bca0*/  LOP3.LUT R194, R203, R6, R194, 0x96, !PT ;  /* 0x00000006cbc27212 */ /* 0x000fe200078e96c2 */
[----:B------:R-:W-:-:S04]  /*bcb0*/  IMAD.WIDE.U32 R6, R189, -0x326172a9, RZ ;  /* 0xcd9e8d57bd067825 */ /* 0x000fc800078e00ff */
[----:B------:R-:W-:-:S04]  /*bcc0*/  IMAD.WIDE.U32 R28, R194, -0x326172a9, RZ ;  /* 0xcd9e8d57c21c7825 */ /* 0x000fc800078e00ff */
[----:B------:R-:W-:Y:S01]  /*bcd0*/  FFMA.FTZ R178, R245, R183, R178 ;  /* 0x000000b7f5b27223 */ /* 0x000fe200000100b2 */
[----:B------:R-:W-:Y:S01]  /*bce0*/  FFMA.FTZ R182, R251, R181, R182 ;  /* 0x000000b5fbb67223 */ /* 0x000fe200000100b6 */
[--C-:B------:R-:W-:Y:S01]  /*bcf0*/  FFMA.FTZ R188, R188, UR19, -R200.reuse ;  /* 0x00000013bcbc7c23 */ /* 0x100fe200080108c8 */
[----:B------:R-:W-:Y:S01]  /*bd00*/  FFMA.FTZ R186, R186, UR19, -R200 ;  /* 0x00000013baba7c23 */ /* 0x000fe200080108c8 */
[----:B------:R-:W-:Y:S01]  /*bd10*/  LOP3.LUT R193, R29, R6, R193, 0x96, !PT ;  /* 0x000000061dc17212 */ /* 0x000fe200078e96c1 */
[----:B------:R-:W-:Y:S01]  /*bd20*/  FFMA.FTZ R190, R173, UR19, -R180 ;  /* 0x00000013adbe7c23 */ /* 0x000fe200080108b4 */
[----:B------:R-:W-:Y:S01]  /*bd30*/  LOP3.LUT R189, R7, R4, R247, 0x96, !PT ;  /* 0x0000000407bd7212 */ /* 0x000fe200078e96f7 */
[----:B------:R-:W-:Y:S01]  /*bd40*/  FFMA.FTZ R187, R187, UR19, -R200 ;  /* 0x00000013bbbb7c23 */ /* 0x000fe200080108c8 */
[----:B------:R-:W-:Y:S01]  /*bd50*/  LOP3.LUT R5, R193, 0xffff, RZ, 0xc0, !PT ;  /* 0x0000ffffc1057812 */ /* 0x000fe200078ec0ff */
[--C-:B------:R-:W-:Y:S01]  /*bd60*/  FFMA.FTZ R173, R174, UR19, -R55.reuse ;  /* 0x00000013aead7c23 */ /* 0x100fe20008010837 */
[C---:B------:R-:W-:Y:S01]  /*bd70*/  LOP3.LUT R6, R28.reuse, 0xffff, RZ, 0xc0, !PT ;  /* 0x0000ffff1c067812 */ /* 0x040fe200078ec0ff */
[----:B------:R-:W-:Y:S01]  /*bd80*/  FFMA.FTZ R47, R47, UR19, -R180 ;  /* 0x000000132f2f7c23 */ /* 0x000fe200080108b4 */
[----:B------:R-:W-:Y:S01]  /*bd90*/  LOP3.LUT R31, R28, 0xff, RZ, 0xc0, !PT ;  /* 0x000000ff1c1f7812 */ /* 0x000fe200078ec0ff */
[--C-:B------:R-:W-:Y:S01]  /*bda0*/  FFMA.FTZ R44, R44, UR19, -R55.reuse ;  /* 0x000000132c2c7c23 */ /* 0x100fe20008010837 */
[--C-:B------:R-:W-:Y:S01]  /*bdb0*/  SHF.R.U32.HI R4, RZ, 0x10, R28.reuse ;  /* 0x00000010ff047819 */ /* 0x100fe2000001161c */
[----:B------:R-:W-:Y:S01]  /*bdc0*/  FFMA.FTZ R45, R45, UR19, -R55 ;  /* 0x000000132d2d7c23 */ /* 0x000fe20008010837 */
[----:B------:R-:W-:Y:S01]  /*bdd0*/  SHF.R.U32.HI R7, RZ, 0x18, R28 ;  /* 0x00000018ff077819 */ /* 0x000fe2000001161c */
[----:B------:R-:W-:Y:S01]  /*bde0*/  FFMA.FTZ R165, R252, R166, R165 ;  /* 0x000000a6fca57223 */ /* 0x000fe200000100a5 */
[----:B------:R-:W-:Y:S01]  /*bdf0*/  LOP3.LUT R29, R193, 0xff, RZ, 0xc0, !PT ;  /* 0x000000ffc11d7812 */ /* 0x000fe200078ec0ff */
[----:B------:R-:W-:Y:S01]  /*be00*/  FFMA.FTZ R175, R175, UR19, -R180 ;  /* 0x00000013afaf7c23 */ /* 0x000fe200080108b4 */
[----:B------:R-:W-:Y:S01]  /*be10*/  SHF.R.U32.HI R28, RZ, 0x8, R5 ;  /* 0x00000008ff1c7819 */ /* 0x000fe20000011605 */
[----:B------:R-:W-:Y:S01]  /*be20*/  MUFU.EX2 R62, R62 ;  /* 0x0000003e003e7308 */ /* 0x000fe20000000800 */
[--C-:B------:R-:W-:Y:S01]  /*be30*/  FFMA.FTZ R57, R57, UR19, -R55.reuse ;  /* 0x0000001339397c23 */ /* 0x100fe20008010837 */
[--C-:B------:R-:W-:Y:S01]  /*be40*/  FFMA.FTZ R52, R52, UR19, -R55.reuse ;  /* 0x0000001334347c23 */ /* 0x100fe20008010837 */
[----:B------:R-:W-:Y:S01]  /*be50*/  PRMT R29, R29, 0x5410, R28 ;  /* 0x000054101d1d7816 */ /* 0x000fe2000000001c */
[----:B------:R-:W-:Y:S01]  /*be60*/  FFMA.FTZ R28, R177, UR19, -R200 ;  /* 0x00000013b11c7c23 */ /* 0x000fe200080108c8 */
[----:B------:R-:W-:Y:S01]  /*be70*/  FFMA.FTZ R177, R58, UR19, -R55 ;  /* 0x000000133ab17c23 */ /* 0x000fe20008010837 */
[----:B------:R-:W-:-:S02]  /*be80*/  IMAD.MOV.U32 R34, RZ, RZ, R222 ;  /* 0x000000ffff227224 */ /* 0x000fc400078e00de */
[----:B------:R-:W1:Y:S01]  /*be90*/  MUFU.EX2 R173, R173 ;  /* 0x000000ad00ad7308 */ /* 0x000e620000000800 */
[----:B------:R-:W-:Y:S02]  /*bea0*/  SHF.R.U32.HI R6, RZ, 0x8, R6 ;  /* 0x00000008ff067819 */ /* 0x000fe40000011606 */
[----:B------:R-:W-:-:S05]  /*beb0*/  LOP3.LUT R4, R4, 0xff, RZ, 0xc0, !PT ;  /* 0x000000ff04047812 */ /* 0x000fca00078ec0ff */
[----:B------:R-:W-:Y:S01]  /*bec0*/  MUFU.EX2 R56, R56 ;  /* 0x0000003800387308 */ /* 0x000fe20000000800 */
[----:B------:R-:W-:-:S07]  /*bed0*/  PRMT R31, R31, 0x5410, R6 ;  /* 0x000054101f1f7816 */ /* 0x000fce0000000006 */
[----:B------:R-:W-:Y:S01]  /*bee0*/  MUFU.EX2 R59, R59 ;  /* 0x0000003b003b7308 */ /* 0x000fe20000000800 */
[----:B------:R-:W-:-:S07]  /*bef0*/  SHF.R.U32.HI R6, RZ, 0x10, R193 ;  /* 0x00000010ff067819 */ /* 0x000fce00000116c1 */
[----:B------:R-:W-:Y:S01]  /*bf00*/  MUFU.EX2 R63, R63 ;  /* 0x0000003f003f7308 */ /* 0x000fe20000000800 */
[----:B------:R-:W-:-:S07]  /*bf10*/  PRMT R7, R4, 0x5410, R7 ;  /* 0x0000541004077816 */ /* 0x000fce0000000007 */
[----:B------:R-:W2:Y:S01]  /*bf20*/  MUFU.EX2 R190, R190 ;  /* 0x000000be00be7308 */ /* 0x000ea20000000800 */
[----:B------:R-:W-:-:S07]  /*bf30*/  SHF.R.U32.HI R4, RZ, 0x18, R193 ;  /* 0x00000018ff047819 */ /* 0x000fce00000116c1 */
[----:B------:R-:W-:Y:S01]  /*bf40*/  MUFU.EX2 R46, R46 ;  /* 0x0000002e002e7308 */ /* 0x000fe20000000800 */
[----:B------:R-:W-:Y:S01]  /*bf50*/  LOP3.LUT R5, R6, 0xff, RZ, 0xc0, !PT ;  /* 0x000000ff06057812 */ /* 0x000fe200078ec0ff */
[----:B------:R-:W-:-:S06]  /*bf60*/  FFMA.FTZ R58, R61, UR19, -R185 ;  /* 0x000000133d3a7c23 */ /* 0x000fcc00080108b9 */
[----:B------:R-:W3:Y:S01]  /*bf70*/  MUFU.EX2 R177, R177 ;  /* 0x000000b100b17308 */ /* 0x000ee20000000800 */
[----:B------:R-:W-:Y:S01]  /*bf80*/  PRMT R5, R5, 0x5410, R4 ;  /* 0x0000541005057816 */ /* 0x000fe20000000004 */
[----:B------:R-:W-:Y:S01]  /*bf90*/  FADD.FTZ R182, R67, R182 ;  /* 0x000000b643b67221 */ /* 0x000fe20000010000 */
[--C-:B------:R-:W-:Y:S01]  /*bfa0*/  HSET2.LE.AND R7, R7, R66.reuse, PT ;  /* 0x0000004207077233 */ /* 0x100fe20003803000 */
[----:B------:R-:W-:Y:S01]  /*bfb0*/  FADD.FTZ R164, R164, R165 ;  /* 0x000000a5a4a47221 */ /* 0x000fe20000010000 */
[----:B-1----:R-:W-:Y:S01]  /*bfc0*/  F2FP.BF16.F32.PACK_AB R4, R173, R62 ;  /* 0x0000003ead04723e */ /* 0x002fe200000010ff */
[----:B------:R1:W5:Y:S01]  /*bfd0*/  LDL.LU.64 R222, [R1+0x28] ;  /* 0x0000280001de7983 */ /* 0x0003620000300a00 */
[--C-:B------:R-:W-:Y:S01]  /*bfe0*/  HSET2.LE.AND R6, R31, R66.reuse, PT ;  /* 0x000000421f067233 */ /* 0x100fe20003803000 */
[--C-:B------:R-:W-:Y:S01]  /*bff0*/  FFMA.FTZ R61, R167, UR19, -R185.reuse ;  /* 0x00000013a73d7c23 */ /* 0x100fe200080108b9 */
[----:B------:R-:W-:Y:S01]  /*c000*/  LOP3.LUT R7, R7, R4, RZ, 0xc0, !PT ;  /* 0x0000000407077212 */ /* 0x000fe200078ec0ff */
[--C-:B------:R-:W-:Y:S01]  /*c010*/  FFMA.FTZ R167, R172, UR19, -R185.reuse ;  /* 0x00000013aca77c23 */ /* 0x100fe200080108b9 */
[--C-:B------:R-:W-:Y:S01]  /*c020*/  HSET2.LE.AND R4, R29, R66.reuse, PT ;  /* 0x000000421d047233 */ /* 0x100fe20003803000 */
[----:B------:R-:W-:Y:S01]  /*c030*/  FFMA.FTZ R172, R176, UR19, -R185 ;  /* 0x00000013b0ac7c23 */ /* 0x000fe200080108b9 */
[----:B------:R-:W-:Y:S01]  /*c040*/  HSET2.LE.AND R5, R5, R66, PT ;  /* 0x0000004205057233 */ /* 0x000fe20003803000 */
[----:B------:R-:W-:Y:S01]  /*c050*/  FADD.FTZ R51, R51, R182 ;  /* 0x000000b633337221 */ /* 0x000fe20000010000 */
[----:B--2---:R-:W-:Y:S01]  /*c060*/  F2FP.BF16.F32.PACK_AB R31, R190, R63 ;  /* 0x0000003fbe1f723e */ /* 0x004fe200000010ff */
[----:B------:R-:W-:Y:S01]  /*c070*/  MUFU.EX2 R58, R58 ;  /* 0x0000003a003a7308 */ /* 0x000fe20000000800 */
[----:B------:R-:W-:Y:S01]  /*c080*/  F2FP.BF16.F32.PACK_AB R29, R59, R56 ;  /* 0x000000383b1d723e */ /* 0x000fe200000010ff */
[----:B------:R-:W-:Y:S01]  /*c090*/  FADD.FTZ R51, R2, R51 ;  /* 0x0000003302337221 */ /* 0x000fe20000010000 */
[----:B---3--:R-:W-:Y:S01]  /*c0a0*/  F2FP.BF16.F32.PACK_AB R30, R177, R46 ;  /* 0x0000002eb11e723e */ /* 0x008fe200000010ff */
[----:B------:R-:W-:Y:S01]  /*c0b0*/  FADD.FTZ R3, R3, R164 ;  /* 0x000000a403037221 */ /* 0x000fe20000010000 */
[----:B------:R-:W-:Y:S01]  /*c0c0*/  LOP3.LUT R6, R6, R31, RZ, 0xc0, !PT ;  /* 0x0000001f06067212 */ /* 0x000fe200078ec0ff */
[----:B------:R-:W-:Y:S01]  /*c0d0*/  FADD.FTZ R218, R218, R51 ;  /* 0x00000033dada7221 */ /* 0x000fe20000010000 */
[----:B------:R-:W-:Y:S01]  /*c0e0*/  LOP3.LUT R4, R4, R29, RZ, 0xc0, !PT ;  /* 0x0000001d04047212 */ /* 0x000fe200078ec0ff */
[----:B------:R-:W-:Y:S01]  /*c0f0*/  MUFU.EX2 R61, R61 ;  /* 0x0000003d003d7308 */ /* 0x000fe20000000800 */
[----:B------:R-:W-:Y:S01]  /*c100*/  LOP3.LUT R5, R5, R30, RZ, 0xc0, !PT ;  /* 0x0000001e05057212 */ /* 0x000fe200078ec0ff */
[----:B------:R-:W-:Y:S01]  /*c110*/  FADD.FTZ R209, R209, R218 ;  /* 0x000000dad1d17221 */ /* 0x000fe20000010000 */
[----:B------:R-:W-:Y:S01]  /*c120*/  FADD.FTZ R3, R0, R3 ;  /* 0x0000000300037221 */ /* 0x000fe20000010000 */
[----:B------:R-:W-:Y:S01]  /*c130*/  PLOP3.LUT P0, PT, PT, PT, UP0, 0x40, 0x0 ;  /* 0x000000000000781c */ /* 0x000fe20003f0e808 */
[----:B------:R-:W-:-:S02]  /*c140*/  IMAD.MOV.U32 R164, RZ, RZ, R215 ;  /* 0x000000ffffa47224 */ /* 0x000fc400078e00d7 */
[----:B------:R-:W-:Y:S01]  /*c150*/  FADD.FTZ R216, R216, R209 ;  /* 0x000000d1d8d87221 */ /* 0x000fe20000010000 */
[----:B------:R-:W-:Y:S01]  /*c160*/  FADD.FTZ R206, R206, R3 ;  /* 0x00000003cece7221 */ /* 0x000fe20000010000 */
[C---:B------:R-:W-:Y:S01]  /*c170*/  HMMA.16816.F32.BF16 R84, R4.reuse, R20, R84 ;  /* 0x000000140454723c */ /* 0x040fe20000041854 */
[----:B------:R-:W-:Y:S01]  /*c180*/  MUFU.EX2 R167, R167 ;  /* 0x000000a700a77308 */ /* 0x000fe20000000800 */
[----:B------:R-:W-:Y:S01]  /*c190*/  FADD.FTZ R207, R207, R216 ;  /* 0x000000d8cfcf7221 */ /* 0x000fe20000010000 */
[----:B------:R-:W-:Y:S01]  /*c1a0*/  FADD.FTZ R205, R205, R206 ;  /* 0x000000cecdcd7221 */ /* 0x000fe20000010000 */
[----:B------:R-:W-:Y:S02]  /*c1b0*/  IMAD.MOV.U32 R3, RZ, RZ, R214 ;  /* 0x000000ffff037224 */ /* 0x000fe400078e00d6 */
[----:B------:R-:W-:Y:S01]  /*c1c0*/  HMMA.16816.F32.BF16 R160, R4, R36, R160 ;  /* 0x0000002404a0723c */ /* 0x000fe200000418a0 */
[----:B------:R-:W-:Y:S01]  /*c1d0*/  LOP3.LUT R20, R35, R32, R247, 0x96, !PT ;  /* 0x0000002023147212 */ /* 0x000fe200078e96f7 */
[----:B------:R-:W-:Y:S01]  /*c1e0*/  IMAD.MOV.U32 R247, RZ, RZ, R249 ;  /* 0x000000fffff77224 */ /* 0x000fe200078e00f9 */
[----:B------:R2:W-:Y:S01]  /*c1f0*/  MUFU.EX2 R37, R28 ;  /* 0x0000001c00257308 */ /* 0x0005e20000000800 */
[----:B------:R-:W-:-:S02]  /*c200*/  VIADD R249, R241, 0x646e171e ;  /* 0x646e171ef1f97836 */ /* 0x000fc40000000000 */
[----:B------:R-:W-:Y:S01]  /*c210*/  FADD.FTZ R40, R40, R207 ;  /* 0x000000cf28287221 */ /* 0x000fe20000010000 */
[----:B------:R-:W-:Y:S01]  /*c220*/  HMMA.16816.F32.BF16 R148, R4, R38, R148 ;  /* 0x000000260494723c */ /* 0x000fe20000041894 */
[----:B------:R-:W-:-:S04]  /*c230*/  IMAD.WIDE.U32 R20, R20, -0x2daee0ad, RZ ;  /* 0xd2511f5314147825 */ /* 0x000fc800078e00ff */
[----:B------:R-:W-:Y:S01]  /*c240*/  FFMA.FTZ R179, R247, R184, R179 ;  /* 0x000000b8f7b37223 */ /* 0x000fe200000100b3 */
[----:B------:R-:W-:Y:S01]  /*c250*/  FADD.FTZ R41, R41, R40 ;  /* 0x0000002829297221 */ /* 0x000fe20000010000 */
[----:B------:R-:W-:Y:S01]  /*c260*/  FADD.FTZ R204, R204, R205 ;  /* 0x000000cdcccc7221 */ /* 0x000fe20000010000 */
[----:B------:R-:W3:Y:S01]  /*c270*/  MUFU.EX2 R36, R188 ;  /* 0x000000bc00247308 */ /* 0x000ee20000000800 */
[C---:B------:R-:W-:Y:S01]  /*c280*/  HMMA.16816.F32.BF16 R68, R4.reuse, R24, R68 ;  /* 0x000000180444723c */ /* 0x040fe20000041844 */
[----:B------:R-:W-:Y:S01]  /*c290*/  LOP3.LUT R198, R21, R198, R249, 0x96, !PT ;  /* 0x000000c615c67212 */ /* 0x000fe200078e96f9 */
[----:B------:R-:W-:Y:S01]  /*c2a0*/  FADD.FTZ R42, R42, R41 ;  /* 0x000000292a2a7221 */ /* 0x000fe20000010000 */
[----:B------:R-:W-:Y:S01]  /*c2b0*/  FADD.FTZ R204, R201, R204 ;  /* 0x000000ccc9cc7221 */ /* 0x000fe20000010000 */
[----:B------:R-:W-:Y:S01]  /*c2c0*/  IMAD.MOV.U32 R2, RZ, RZ, R213 ;  /* 0x000000ffff027224 */ /* 0x000fe200078e00d5 */
[----:B------:R-:W-:Y:S01]  /*c2d0*/  LOP3.LUT R33, R198, 0xff, RZ, 0xc0, !PT ;  /* 0x000000ffc6217812 */ /* 0x000fe200078ec0ff */
[----:B------:R-:W-:Y:S01]  /*c2e0*/  HMMA.16816.F32.BF16 R80, R4, R26, R80 ;  /* 0x0000001a0450723c */ /* 0x000fe20000041850 */
[----:B------:R-:W4:Y:S01]  /*c2f0*/  MUFU.EX2 R172, R172 ;  /* 0x000000ac00ac7308 */ /* 0x000f220000000800 */
[----:B--2---:R-:W2:Y:S01]  /*c300*/  LDSM.16.MT88.4 R28, [R221+0x9c00] ;  /* 0x009c0000dd1c783b */ /* 0x004ea20000004200 */
[----:B------:R-:W-:Y:S01]  /*c310*/  FADD.FTZ R42, R43, R42 ;  /* 0x0000002a2b2a7221 */ /* 0x000fe20000010000 */
[----:B------:R-:W-:-:S02]  /*c320*/  FADD.FTZ R195, R195, R204 ;  /* 0x000000ccc3c37221 */ /* 0x000fc40000010000 */
[C---:B------:R-:W-:Y:S01]  /*c330*/  HMMA.16816.F32.BF16 R96, R4.reuse, R22, R96 ;  /* 0x000000160460723c */ /* 0x040fe20000041860 */
[----:B------:R-:W1:Y:S01]  /*c340*/  LDSM.16.MT88.4 R24, [R170+0x9c00] ;  /* 0x009c0000aa18783b */ /* 0x000e620000004200 */
[----:B------:R-:W-:Y:S01]  /*c350*/  FADD.FTZ R195, R196, R195 ;  /* 0x000000c3c4c37221 */ /* 0x000fe20000010000 */
[----:B------:R-:W-:Y:S03]  /*c360*/  MUFU.EX2 R38, R186 ;  /* 0x000000ba00267308 */ /* 0x000fe60000000800 */
[----:B------:R-:W-:Y:S01]  /*c370*/  HMMA.16816.F32.BF16 R100, R4, R16, R100 ;  /* 0x000000100464723c */ /* 0x000fe20000041864 */
[----:B------:R-:W-:-:S04]  /*c380*/  FADD.FTZ R192, R192, R195 ;  /* 0x000000c3c0c07221 */ /* 0x000fc80000010000 */
[----:B------:R-:W4:Y:S01]  /*c390*/  MUFU.EX2 R39, R187 ;  /* 0x000000bb00277308 */ /* 0x000f220000000800 */
[----:B------:R-:W-:Y:S01]  /*c3a0*/  HMMA.16816.F32.BF16 R144, R4, R18, R144 ;  /* 0x000000120490723c */ /* 0x000fe20000041890 */
[----:B------:R-:W-:Y:S01]  /*c3b0*/  SHF.R.U32.HI R16, RZ, 0x18, R20 ;  /* 0x00000018ff107819 */ /* 0x000fe20000011614 */
[----:B------:R-:W-:Y:S01]  /*c3c0*/  FADD.FTZ R197, R197, R192 ;  /* 0x000000c0c5c57221 */ /* 0x000fe20000010000 */
[----:B------:R-:W-:-:S03]  /*c3d0*/  LOP3.LUT R17, R20, 0xff, RZ, 0xc0, !PT ;  /* 0x000000ff14117812 */ /* 0x000fc600078ec0ff */
[C---:B------:R-:W-:Y:S01]  /*c3e0*/  HMMA.16816.F32.BF16 R112, R4.reuse, R12, R112 ;  /* 0x0000000c0470723c */ /* 0x040fe20000041870 */
[----:B------:R-:W-:Y:S01]  /*c3f0*/  SHF.R.U32.HI R19, RZ, 0x10, R20 ;  /* 0x00000010ff137819 */ /* 0x000fe20000011614 */
[----:B------:R-:W-:Y:S01]  /*c400*/  MUFU.EX2 R47, R47 ;  /* 0x0000002f002f7308 */ /* 0x000fe20000000800 */
[----:B------:R-:W-:Y:S02]  /*c410*/  LOP3.LUT R18, R20, 0xffff, RZ, 0xc0, !PT ;  /* 0x0000ffff14127812 */ /* 0x000fe400078ec0ff */
[----:B------:R-:W-:Y:S01]  /*c420*/  LOP3.LUT R19, R19, 0xff, RZ, 0xc0, !PT ;  /* 0x000000ff13137812 */ /* 0x000fe200078ec0ff */
[C---:B------:R-:W-:Y:S01]  /*c430*/  HMMA.16816.F32.BF16 R120, R4.reuse, R14, R120 ;  /* 0x0000000e0478723c */ /* 0x040fe20000041878 */
[----:B------:R-:W-:Y:S02]  /*c440*/  LOP3.LUT R12, R198, 0xffff, RZ, 0xc0, !PT ;  /* 0x0000ffffc60c7812 */ /* 0x000fe400078ec0ff */
[--C-:B------:R-:W-:Y:S01]  /*c450*/  SHF.R.U32.HI R13, RZ, 0x10, R198.reuse ;  /* 0x00000010ff0d7819 */ /* 0x100fe200000116c6 */
[----:B------:R-:W-:Y:S01]  /*c460*/  MUFU.EX2 R44, R44 ;  /* 0x0000002c002c7308 */ /* 0x000fe20000000800 */
[----:B------:R-:W-:Y:S01]  /*c470*/  SHF.R.U32.HI R198, RZ, 0x18, R198 ;  /* 0x00000018ffc67819 */ /* 0x000fe200000116c6 */
[----:B------:R-:W-:Y:S01]  /*c480*/  HMMA.16816.F32.BF16 R136, R4, R8, R136 ;  /* 0x000000080488723c */ /* 0x000fe20000041888 */
[----:B------:R-:W-:-:S02]  /*c490*/  SHF.R.U32.HI R18, RZ, 0x8, R18 ;  /* 0x00000008ff127819 */ /* 0x000fc40000011612 */
[----:B------:R-:W-:Y:S02]  /*c4a0*/  SHF.R.U32.HI R12, RZ, 0x8, R12 ;  /* 0x00000008ff0c7819 */ /* 0x000fe4000001160c */
[----:B------:R-:W-:Y:S01]  /*c4b0*/  LOP3.LUT R21, R13, 0xff, RZ, 0xc0, !PT ;  /* 0x000000ff0d157812 */ /* 0x000fe200078ec0ff */
[----:B------:R-:W-:Y:S01]  /*c4c0*/  HMMA.16816.F32.BF16 R128, R4, R10, R128 ;  /* 0x0000000a0480723c */ /* 0x000fe20000041880 */
[----:B------:R-:W-:Y:S01]  /*c4d0*/  PRMT R13, R19, 0x5410, R16 ;  /* 0x00005410130d7816 */ /* 0x000fe20000000010 */
[----:B------:R-:W-:Y:S01]  /*c4e0*/  MUFU.EX2 R45, R45 ;  /* 0x0000002d002d7308 */ /* 0x000fe20000000800 */
[----:B------:R-:W-:Y:S02]  /*c4f0*/  PRMT R17, R17, 0x5410, R18 ;  /* 0x0000541011117816 */ /* 0x000fe40000000012 */
[----:B------:R-:W-:Y:S01]  /*c500*/  PRMT R33, R33, 0x5410, R12 ;  /* 0x0000541021217816 */ /* 0x000fe2000000000c */
[----:B------:R-:W-:Y:S01]  /*c510*/  FFMA.FTZ R12, R60, UR19, -R180 ;  /* 0x000000133c0c7c23 */ /* 0x000fe200080108b4 */
[----:B------:R-:W-:Y:S01]  /*c520*/  IMAD.WIDE.U32 R4, R189, -0x2daee0ad, RZ ;  /* 0xd2511f53bd047825 */ /* 0x000fe200078e00ff */
[----:B------:R-:W-:-:S03]  /*c530*/  PRMT R19, R21, 0x5410, R198 ;  /* 0x0000541015137816 */ /* 0x000fc600000000c6 */
[----:B------:R-:W-:Y:S01]  /*c540*/  FFMA.FTZ R60, R64, UR19, -R180 ;  /* 0x00000013403c7c23 */ /* 0x000fe200080108b4 */
[----:B------:R-:W-:Y:S01]  /*c550*/  HSET2.LE.AND R17, R17, R66, PT ;  /* 0x0000004211117233 */ /* 0x000fe20003803000 */
[----:B------:R-:W2:Y:S01]  /*c560*/  MUFU.EX2 R64, R12 ;  /* 0x0000000c00407308 */ /* 0x000ea20000000800 */
[C---:B------:R-:W-:Y:S01]  /*c570*/  LOP3.LUT R6, R4.reuse, 0xffff, RZ, 0xc0, !PT ;  /* 0x0000ffff04067812 */ /* 0x040fe200078ec0ff */
[----:B------:R-:W1:Y:S01]  /*c580*/  LDSM.16.MT88.4 R20, [R221+0xac00] ;  /* 0x00ac0000dd14783b */ /* 0x000e620000004200 */
[----:B------:R-:W-:Y:S02]  /*c590*/  LOP3.LUT R202, R5, R202, R249, 0x96, !PT ;  /* 0x000000ca05ca7212 */ /* 0x000fe400078e96f9 */
[----:B------:R-:W-:Y:S02]  /*c5a0*/  LOP3.LUT R5, R4, 0xff, RZ, 0xc0, !PT ;  /* 0x000000ff04057812 */ /* 0x000fe400078ec0ff */
[----:B------:R-:W-:Y:S01]  /*c5b0*/  SHF.R.U32.HI R6, RZ, 0x8, R6 ;  /* 0x00000008ff067819 */ /* 0x000fe20000011606 */
[----:B------:R-:W-:Y:S01]  /*c5c0*/  MUFU.EX2 R60, R60 ;  /* 0x0000003c003c7308 */ /* 0x000fe20000000800 */
[----:B------:R-:W-:-:S02]  /*c5d0*/  SHF.R.U32.HI R7, RZ, 0x10, R4 ;  /* 0x00000010ff077819 */ /* 0x000fc40000011604 */
[C---:B------:R-:W-:Y:S02]  /*c5e0*/  LOP3.LUT R176, R202.reuse, 0xffff, RZ, 0xc0, !PT ;  /* 0x0000ffffcab07812 */ /* 0x040fe400078ec0ff */
[----:B------:R-:W-:Y:S02]  /*c5f0*/  SHF.R.U32.HI R174, RZ, 0x10, R202 ;  /* 0x00000010ffae7819 */ /* 0x000fe400000116ca */
[----:B------:R-:W-:Y:S01]  /*c600*/  PRMT R5, R5, 0x5410, R6 ;  /* 0x0000541005057816 */ /* 0x000fe20000000006 */
[----:B------:R-:W2:Y:S01]  /*c610*/  MUFU.EX2 R175, R175 ;  /* 0x000000af00af7308 */ /* 0x000ea20000000800 */
[----:B------:R-:W-:Y:S02]  /*c620*/  LOP3.LUT R6, R202, 0xff, RZ, 0xc0, !PT ;  /* 0x000000ffca067812 */ /* 0x000fe400078ec0ff */
[----:B------:R-:W-:Y:S02]  /*c630*/  SHF.R.U32.HI R4, RZ, 0x18, R4 ;  /* 0x00000018ff047819 */ /* 0x000fe40000011604 */
[----:B------:R-:W-:-:S02]  /*c640*/  LOP3.LUT R7, R7, 0xff, RZ, 0xc0, !PT ;  /* 0x000000ff07077812 */ /* 0x000fc400078ec0ff */
[----:B------:R-:W-:Y:S01]  /*c650*/  SHF.R.U32.HI R202, RZ, 0x18, R202 ;  /* 0x00000018ffca7819 */ /* 0x000fe200000116ca */
[----:B------:R-:W-:Y:S01]  /*c660*/  MUFU.EX2 R57, R57 ;  /* 0x0000003900397308 */ /* 0x000fe20000000800 */
[----:B------:R-:W-:Y:S02]  /*c670*/  SHF.R.U32.HI R181, RZ, 0x8, R176 ;  /* 0x00000008ffb57819 */ /* 0x000fe400000116b0 */
[----:B------:R-:W-:Y:S02]  /*c680*/  LOP3.LUT R183, R174, 0xff, RZ, 0xc0, !PT ;  /* 0x000000ffaeb77812 */ /* 0x000fe400078ec0ff */
[----:B------:R-:W-:Y:S02]  /*c690*/  PRMT R7, R7, 0x5410, R4 ;  /* 0x0000541007077816 */ /* 0x000fe40000000004 */
[----:B------:R-:W-:Y:S01]  /*c6a0*/  PRMT R181, R6, 0x5410, R181 ;  /* 0x0000541006b57816 */ /* 0x000fe200000000b5 */
[----:B------:R-:W1:Y:S01]  /*c6b0*/  MUFU.EX2 R52, R52 ;  /* 0x0000003400347308 */ /* 0x000e620000000800 */
[----:B------:R-:W-:-:S02]  /*c6c0*/  PRMT R183, R183, 0x5410, R202 ;  /* 0x00005410b7b77816 */ /* 0x000fc400000000ca */
[--C-:B------:R-:W-:Y:S02]  /*c6d0*/  HSET2.LE.AND R6, R5, R66.reuse, PT ;  /* 0x0000004205067233 */ /* 0x100fe40003803000 */
[--C-:B------:R-:W-:Y:S02]  /*c6e0*/  HSET2.LE.AND R13, R13, R66.reuse, PT ;  /* 0x000000420d0d7233 */ /* 0x100fe40003803000 */
[--C-:B------:R-:W-:Y:S02]  /*c6f0*/  HSET2.LE.AND R32, R33, R66.reuse, PT ;  /* 0x0000004221207233 */ /* 0x100fe40003803000 */
[--C-:B------:R-:W-:Y:S02]  /*c700*/  HSET2.LE.AND R19, R19, R66.reuse, PT ;  /* 0x0000004213137233 */ /* 0x100fe40003803000 */
[--C-:B------:R-:W-:Y:S02]  /*c710*/  HSET2.LE.AND R7, R7, R66.reuse, PT ;  /* 0x0000004207077233 */ /* 0x100fe40003803000 */
[----:B------:R-:W-:-:S02]  /*c720*/  HSET2.LE.AND R4, R181, R66, PT ;  /* 0x00000042b5047233 */ /* 0x000fc40003803000 */
[----:B------:R-:W-:Y:S01]  /*c730*/  HSET2.LE.AND R5, R183, R66, PT ;  /* 0x00000042b7057233 */ /* 0x000fe20003803000 */
[----:B------:R-:W-:Y:S01]  /*c740*/  FADD.FTZ R66, R54, R179 ;  /* 0x000000b336427221 */ /* 0x000fe20000010000 */
[----:B------:R-:W-:Y:S01]  /*c750*/  FADD.FTZ R54, R53, R178 ;  /* 0x000000b235367221 */ /* 0x000fe20000010000 */
[C---:B---3--:R-:W-:Y:S01]  /*c760*/  F2FP.BF16.F32.PACK_AB R9, R36.reuse, R37 ;  /* 0x000000252409723e */ /* 0x048fe200000010ff */
[----:B------:R-:W-:Y:S01]  /*c770*/  FADD.FTZ R37, R37, R42 ;  /* 0x0000002a25257221 */ /* 0x000fe20000010000 */
[----:B------:R-:W-:Y:S01]  /*c780*/  FADD.FTZ R65, R65, R66 ;  /* 0x0000004241417221 */ /* 0x000fe20000010000 */
[----:B------:R-:W-:Y:S01]  /*c790*/  FADD.FTZ R49, R49, R54 ;  /* 0x0000003631317221 */ /* 0x000fe20000010000 */
[----:B------:R-:W-:Y:S01]  /*c7a0*/  F2FP.BF16.F32.PACK_AB R14, R61, R58 ;  /* 0x0000003a3d0e723e */ /* 0x000fe200000010ff */
[----:B------:R-:W-:Y:S01]  /*c7b0*/  FADD.FTZ R37, R36, R37 ;  /* 0x0000002524257221 */ /* 0x000fe20000010000 */
[----:B------:R-:W-:Y:S01]  /*c7c0*/  FADD.FTZ R65, R50, R65 ;  /* 0x0000004132417221 */ /* 0x000fe20000010000 */
[----:B------:R-:W-:Y:S01]  /*c7d0*/  FADD.FTZ R49, R48, R49 ;  /* 0x0000003130317221 */ /* 0x000fe20000010000 */
[----:B----4-:R-:W-:Y:S01]  /*c7e0*/  F2FP.BF16.F32.PACK_AB R8, R172, R167 ;  /* 0x000000a7ac08723e */ /* 0x010fe200000010ff */
[----:B------:R-:W-:Y:S01]  /*c7f0*/  FADD.FTZ R58, R58, R197 ;  /* 0x000000c53a3a7221 */ /* 0x000fe20000010000 */
[----:B------:R-:W-:Y:S01]  /*c800*/  FADD.FTZ R250, R250, R65 ;  /* 0x00000041fafa7221 */ /* 0x000fe20000010000 */
[----:B------:R-:W-:Y:S01]  /*c810*/  FADD.FTZ R246, R246, R49 ;  /* 0x00000031f6f67221 */ /* 0x000fe20000010000 */
[----:B------:R-:W-:Y:S01]  /*c820*/  F2FP.BF16.F32.PACK_AB R34, R39, R38 ;  /* 0x000000262722723e */ /* 0x000fe200000010ff */
[----:B------:R-:W-:Y:S01]  /*c830*/  FADD.FTZ R38, R38, R37 ;  /* 0x0000002526267221 */ /* 0x000fe20000010000 */
[----:B------:R-:W-:Y:S01]  /*c840*/  FADD.FTZ R243, R243, R250 ;  /* 0x000000faf3f37221 */ /* 0x000fe20000010000 */
[----:B------:R-:W-:Y:S01]  /*c850*/  FADD.FTZ R217, R217, R246 ;  /* 0x000000f6d9d97221 */ /* 0x000fe20000010000 */
[----:B------:R-:W-:Y:S01]  /*c860*/  LOP3.LUT R32, R32, R9, RZ, 0xc0, !PT ;  /* 0x0000000920207212 */ /* 0x000fe200078ec0ff */
        /* <DEDUP_REMOVED lines=12> */
[----:B------:R-:W3:Y:S01]  /*c930*/  LDSM.16.MT88.4 R16, [R170+0xac00] ;  /* 0x00ac0000aa10783b */ /* 0x000ee20000004200 */
[----:B------:R-:W-:Y:S01]  /*c940*/  FADD.FTZ R56, R59, R56 ;  /* 0x000000383b387221 */ /* 0x000fe20000010000 */
[----:B------:R-:W-:Y:S01]  /*c950*/  FADD.FTZ R177, R177, R46 ;  /* 0x0000002eb1b17221 */ /* 0x000fe20000010000 */
[----:B--2---:R-:W-:Y:S01]  /*c960*/  F2FP.BF16.F32.PACK_AB R55, R64, R47 ;  /* 0x0000002f4037723e */ /* 0x004fe200000010ff */
[----:B------:R-:W2:Y:S01]  /*c970*/  LDSM.16.MT88.4 R12, [R221+0xbc00] ;  /* 0x00bc0000dd0c783b */ /* 0x000ea20000004200 */
[----:B------:R-:W-:Y:S01]  /*c980*/  FADD.FTZ R63, R63, R56 ;  /* 0x000000383f3f7221 */ /* 0x000fe20000010000 */
[----:B------:R-:W-:Y:S01]  /*c990*/  FADD.FTZ R62, R62, R177 ;  /* 0x000000b13e3e7221 */ /* 0x000fe20000010000 */
[----:B------:R-:W-:Y:S01]  /*c9a0*/  F2FP.BF16.F32.PACK_AB R66, R45, R44 ;  /* 0x0000002c2d42723e */ /* 0x000fe200000010ff */
[----:B------:R-:W4:Y:S01]  /*c9b0*/  LDSM.16.MT88.4 R8, [R170+0xbc00] ;  /* 0x00bc0000aa08783b */ /* 0x000f220000004200 */
[----:B------:R-:W-:Y:S01]  /*c9c0*/  FADD.FTZ R190, R190, R63 ;  /* 0x0000003fbebe7221 */ /* 0x000fe20000010000 */
[----:B------:R-:W-:Y:S01]  /*c9d0*/  FADD.FTZ R173, R173, R62 ;  /* 0x0000003eadad7221 */ /* 0x000fe20000010000 */
[----:B------:R-:W-:Y:S01]  /*c9e0*/  F2FP.BF16.F32.PACK_AB R53, R175, R60 ;  /* 0x0000003caf35723e */ /* 0x000fe200000010ff */
[C---:B------:R-:W-:Y:S01]  /*c9f0*/  HMMA.16816.F32.BF16 R156, R32.reuse, R28, R156 ;  /* 0x0000001c209c723c */ /* 0x040fe2000004189c */
[----:B------:R-:W-:Y:S01]  /*ca00*/  FADD.FTZ R47, R47, R190 ;  /* 0x000000be2f2f7221 */ /* 0x000fe20000010000 */
[----:B------:R-:W-:Y:S01]  /*ca10*/  FADD.FTZ R44, R44, R173 ;  /* 0x000000ad2c2c7221 */ /* 0x000fe20000010000 */
[----:B-1----:R-:W-:Y:S01]  /*ca20*/  F2FP.BF16.F32.PACK_AB R166, R52, R57 ;  /* 0x0000003934a6723e */ /* 0x002fe200000010ff */
[----:B------:R-:W-:Y:S01]  /*ca30*/  FADD.FTZ R252, R172, R167 ;  /* 0x000000a7acfc7221 */ /* 0x000fe20000010000 */
[----:B------:R-:W-:Y:S01]  /*ca40*/  FADD.FTZ R47, R64, R47 ;  /* 0x0000002f402f7221 */ /* 0x000fe20000010000 */
[----:B------:R-:W-:Y:S01]  /*ca50*/  FADD.FTZ R44, R45, R44 ;  /* 0x0000002c2d2c7221 */ /* 0x000fe20000010000 */
[----:B------:R-:W-:Y:S01]  /*ca60*/  LOP3.LUT R6, R6, R53, RZ, 0xc0, !PT ;  /* 0x0000003506067212 */ /* 0x000fe200078ec0ff */
[----:B------:R-:W-:Y:S01]  /*ca70*/  HMMA.16816.F32.BF16 R152, R32, R30, R152 ;  /* 0x0000001e2098723c */ /* 0x000fe20000041898 */
[----:B------:R-:W-:Y:S01]  /*ca80*/  FADD.FTZ R60, R60, R47 ;  /* 0x0000002f3c3c7221 */ /* 0x000fe20000010000 */
[----:B------:R-:W-:Y:S01]  /*ca90*/  FADD.FTZ R57, R57, R44 ;  /* 0x0000002c39397221 */ /* 0x000fe20000010000 */
[----:B------:R-:W-:-:S02]  /*caa0*/  LOP3.LUT R7, R7, R166, RZ, 0xc0, !PT ;  /* 0x000000a607077212 */ /* 0x000fc400078ec0ff */
[----:B------:R-:W-:Y:S01]  /*cab0*/  FADD.FTZ R0, R175, R60 ;  /* 0x0000003caf007221 */ /* 0x000fe20000010000 */
[----:B------:R-:W-:Y:S01]  /*cac0*/  FADD.FTZ R251, R52, R57 ;  /* 0x0000003934fb7221 */ /* 0x000fe20000010000 */
[----:B------:R-:W-:Y:S01]  /*cad0*/  LOP3.LUT R4, R4, R55, RZ, 0xc0, !PT ;  /* 0x0000003704047212 */ /* 0x000fe200078ec0ff */
[C---:B------:R-:W-:Y:S01]  /*cae0*/  HMMA.16816.F32.BF16 R72, R32.reuse, R24, R72 ;  /* 0x000000182048723c */ /* 0x040fe20000041848 */
[----:B------:R-:W-:Y:S01]  /*caf0*/  LOP3.LUT R5, R5, R66, RZ, 0xc0, !PT ;  /* 0x0000004205057212 */ /* 0x000fe200078ec0ff */
[----:B------:R1:W-:Y:S04]  /*cb00*/  STL [R1+0x10], R0 ;  /* 0x0000100001007387 */ /* 0x0003e80000100800 */
[----:B------:R2:W-:Y:S01]  /*cb10*/  STL [R1+0xc], R251 ;  /* 0x00000cfb01007387 */ /* 0x0005e20000100800 */
[C---:B------:R-:W-:Y:S03]  /*cb20*/  HMMA.16816.F32.BF16 R76, R32.reuse, R26, R76 ;  /* 0x0000001a204c723c */ /* 0x040fe6000004184c */
[----:B------:R2:W-:Y:S03]  /*cb30*/  STL [R1+0x8], R249 ;  /* 0x000008f901007387 */ /* 0x0005e60000100800 */
[C---:B------:R-:W-:Y:S06]  /*cb40*/  HMMA.16816.F32.BF16 R88, R32.reuse, R20, R88 ;  /* 0x000000142058723c */ /* 0x040fec0000041858 */
[C---:B------:R-:W-:Y:S06]  /*cb50*/  HMMA.16816.F32.BF16 R92, R32.reuse, R22, R92 ;  /* 0x00000016205c723c */ /* 0x040fec000004185c */
[----:B---3--:R-:W-:Y:S01]  /*cb60*/  HMMA.16816.F32.BF16 R104, R32, R16, R104 ;  /* 0x000000102068723c */ /* 0x008fe20000041868 */
[----:B-1----:R-:W-:-:S05]  /*cb70*/  IMAD.MOV.U32 R0, RZ, RZ, R212 ;  /* 0x000000ffff007224 */ /* 0x002fca00078e00d4 */
        /* <DEDUP_REMOVED lines=19> */
[----:B------:R-:W2:Y:S04]  /*ccb0*/  LDL.64 R198, [R1] ;  /* 0x0000000001c67983 */ /* 0x000ea80000100a00 */
[----:B------:R-:W3:Y:S01]  /*ccc0*/  LDL.64 R186, [R1+0x18] ;  /* 0x0000180001ba7983 */ /* 0x000ee20000100a00 */
        /* <DEDUP_REMOVED lines=8> */
[----:B------:R-:W4:Y:S01]  /*cd50*/  @!P4 LDC.64 R10, c[0x0][0x220] ;  /* 0x00008800ff0acb82 */ /* 0x000f220000000a00 */
[----:B------:R-:W-:Y:S01]  /*cd60*/  UIMAD UR10, UR4, UR7, UR10 ;  /* 0x00000007040a72a4 */ /* 0x000fe2000f8e020a */
[----:B------:R-:W-:Y:S01]  /*cd70*/  IMAD.U32 R16, RZ, RZ, UR26 ;  /* 0x0000001aff107e24 */ /* 0x000fe2000f8e00ff */
[----:B------:R-:W-:Y:S01]  /*cd80*/  UISETP.GE.AND UP0, UPT, UR20, 0x4, UPT ;  /* 0x000000041400788c */ /* 0x000fe2000bf06270 */
[----:B------:R-:W-:Y:S01]  /*cd90*/  IMAD.U32 R17, RZ, RZ, UR27 ;  /* 0x0000001bff117e24 */ /* 0x000fe2000f8e00ff */
[----:B------:R-:W-:-:S03]  /*cda0*/  UIADD3 UR10, UR27, UR10, URZ ;  /* 0x0000000a1b0a7290 */ /* 0x000fc6000fffe03f */
[----:B------:R-:W4:Y:S03]  /*cdb0*/  @!P3 LDC.64 R8, c[0x0][0x220] ;  /* 0x00008800ff08bb82 */ /* 0x000f260000000a00 */
[----:B------:R-:W-:-:S05]  /*cdc0*/  IMAD.U32 R0, RZ, RZ, UR10 ;  /* 0x0000000aff007e24 */ /* 0x000fca000f8e00ff */
[----:B------:R-:W4:Y:S01]  /*cdd0*/  @!P5 LDC.64 R6, c[0x0][0x220] ;  /* 0x00008800ff06db82 */ /* 0x000f220000000a00 */
[----:B------:R-:W-:Y:S04]  /*cde0*/  @P5 STS [R225+0x9000], RZ ;  /* 0x009000ffe1005388 */ /* 0x000fe80000000800 */
[----:B------:R-:W-:Y:S03]  /*cdf0*/  @P5 STS [R225+0x9004], RZ ;  /* 0x009004ffe1005388 */ /* 0x000fe60000000800 */
[----:B------:R-:W4:Y:S01]  /*ce00*/  @!P4 LDC.64 R4, c[0x0][0x220] ;  /* 0x00008800ff04cb82 */ /* 0x000f220000000a00 */
[----:B------:R-:W-:Y:S07]  /*ce10*/  @P5 STS.64 [R225+0x9008], RZ ;  /* 0x009008ffe1005388 */ /* 0x000fee0000000a00 */
[----:B------:R-:W4:Y:S01]  /*ce20*/  @!P3 LDC.64 R2, c[0x0][0x220] ;  /* 0x00008800ff02bb82 */ /* 0x000f220000000a00 */
[----:B--2---:R-:W-:-:S04]  /*ce30*/  LEA R14, P0, R16, R198, 0x6 ;  /* 0x000000c6100e7211 */ /* 0x004fc800078030ff */
[----:B---3--:R-:W-:Y:S02]  /*ce40*/  LEA.HI.X R0, R16, R187, R0, 0x6, P0 ;  /* 0x000000bb10007211 */ /* 0x008fe400000f3400 */
[C---:B-1----:R-:W-:Y:S02]  /*ce50*/  @!P5 LEA R16, P0, R14.reuse, R12, 0x1 ;  /* 0x0000000c0e10d211 */ /* 0x042fe400078008ff */
[C---:B----4-:R-:W-:Y:S02]  /*ce60*/  @!P4 LEA R10, P1, R14.reuse, R10, 0x1 ;  /* 0x0000000a0e0ac211 */ /* 0x050fe400078208ff */
[C-C-:B------:R-:W-:Y:S02]  /*ce70*/  @!P5 LEA.HI.X R17, R14.reuse, R13, R0.reuse, 0x1, P0 ;  /* 0x0000000d0e11d211 */ /* 0x140fe400000f0c00 */
[C---:B------:R-:W-:Y:S02]  /*ce80*/  @!P3 LEA R8, P0, R14.reuse, R8, 0x1 ;  /* 0x000000080e08b211 */ /* 0x040fe400078008ff */
[C---:B------:R-:W-:Y:S01]  /*ce90*/  IADD3 R12, P6, R14.reuse, UR24, RZ ;  /* 0x000000180e0c7c10 */ /* 0x040fe2000ffde0ff */
[----:B------:R-:W-:Y:S01]  /*cea0*/  @!PT LDS RZ, [RZ] ;  /* 0x00000000fffff984 */ /* 0x000fe20000000800 */
[----:B------:R-:W-:Y:S01]  /*ceb0*/  @!PT LDS RZ, [RZ] ;  /* 0x00000000fffff984 */ /* 0x000fe20000000800 */
[----:B------:R-:W-:Y:S01]  /*cec0*/  @!PT LDS RZ, [RZ] ;  /* 0x00000000fffff984 */ /* 0x000fe20000000800 */
[----:B------:R-:W-:Y:S01]  /*ced0*/  @!P5 LDGSTS.E.BYPASS.LTC128B.128 [R225+0x9000], desc[UR22][R16.64] ;  /* 0x0900000010e1dfae */ /* 0x000fe2000b901d56 */
[----:B------:R-:W-:-:S02]  /*cee0*/  @!P4 LEA.HI.X R11, R14, R11, R0, 0x1, P1 ;  /* 0x0000000b0e0bc211 */ /* 0x000fc400008f0c00 */
[----:B------:R-:W-:Y:S01]  /*cef0*/  @!P3 LEA.HI.X R9, R14, R9, R0, 0x1, P0 ;  /* 0x000000090e09b211 */ /* 0x000fe200000f0c00 */
[----:B------:R-:W-:Y:S01]  /*cf00*/  @P4 STS.128 [R225+0xa000], RZ ;  /* 0x00a000ffe1004388 */ /* 0x000fe20000000c00 */
[----:B------:R-:W-:Y:S02]  /*cf10*/  @!P5 LEA R18, P2, R12, R6, 0x1 ;  /* 0x000000060c12d211 */ /* 0x000fe400078408ff */
[----:B------:R-:W-:Y:S01]  /*cf20*/  IADD3.X R0, R0, UR18, RZ, P6, !PT ;  /* 0x0000001200007c10 */ /* 0x000fe2000b7fe4ff */
        /* <DEDUP_REMOVED lines=29> */
[----:B-----5:R-:W-:Y:S04]  /*d100*/  LDSM.16.M88.4 R28, [R223+0x6000] ;  /* 0x00600000df1c783b */ /* 0x020fe80000000200 */
        /* <DEDUP_REMOVED lines=14> */
[C---:B---3--:R-:W-:Y:S03]  /*d1f0*/  HMMA.16816.F32.BF16 R180, R60.reuse, R20, RZ ;  /* 0x000000143cb4723c */ /* 0x048fe600000418ff */
[----:B------:R-:W3:Y:S03]  /*d200*/  LDSM.16.M88.4 R208, [R224+0x2000] ;  /* 0x00200000e0d0783b */ /* 0x000ee60000000200 */
[C---:B----4-:R-:W-:Y:S01]  /*d210*/  HMMA.16816.F32.BF16 R172, R60.reuse, R12, RZ ;  /* 0x0000000c3cac723c */ /* 0x050fe200000418ff */
[----:B------:R-:W4:Y:S04]  /*d220*/  LDSM.16.M88.4 R52, [R223+0x7400] ;  /* 0x00740000df34783b */ /* 0x000f280000000200 */
[----:B------:R-:W-:Y:S01]  /*d230*/  LDSM.16.M88.4 R204, [R220+0x7000] ;  /* 0x00700000dccc783b */ /* 0x000fe20000000200 */
[C---:B------:R-:W-:Y:S03]  /*d240*/  HMMA.16816.F32.BF16 R64, R60.reuse, R48, RZ ;  /* 0x000000303c40723c */ /* 0x040fe600000418ff */
[----:B------:R-:W0:Y:S03]  /*d250*/  LDGDEPBAR ;  /* 0x00000000000079af */ /* 0x000e260000000000 */
[C---:B------:R-:W-:Y:S06]  /*d260*/  HMMA.16816.F32.BF16 R184, R60.reuse, R30, RZ ;  /* 0x0000001e3cb8723c */ /* 0x040fec00000418ff */
        /* <DEDUP_REMOVED lines=11> */
[----:B------:R-:W4:Y:S05]  /*d320*/  LDSM.16.M88.4 R48, [R223+0x7800] ;  /* 0x00780000df30783b */ /* 0x000f2a0000000200 */
        /* <DEDUP_REMOVED lines=21> */
[----:B------:R-:W2:Y:S01]  /*d480*/  LDSM.16.M88.4 R36, [R222+0x2000] ;  /* 0x00200000de24783b */ /* 0x000ea20000000200 */
[C---:B---3--:R-:W-:Y:S06]  /*d490*/  HMMA.16816.F32.BF16 R32, R208.reuse, R56, R32 ;  /* 0x00000038d020723c */ /* 0x048fec0000041820 */
[C---:B----4-:R-:W-:Y:S06]  /*d4a0*/  HMMA.16816.F32.BF16 R24, R208.reuse, R52, R24 ;  /* 0x00000034d018723c */ /* 0x050fec0000041818 */
[C---:B------:R-:W-:Y:S06]  /*d4b0*/  HMMA.16816.F32.BF16 R16, R208.reuse, R48, R16 ;  /* 0x00000030d010723c */ /* 0x040fec0000041810 */
[C---:B-1----:R-:W-:Y:S06]  /*d4c0*/  HMMA.16816.F32.BF16 R8, R208.reuse, R44, R8 ;  /* 0x0000002cd008723c */ /* 0x042fec0000041808 */
[C---:B------:R-:W-:Y:S06]  /*d4d0*/  HMMA.16816.F32.BF16 R28, R208.reuse, R58, R28 ;  /* 0x0000003ad01c723c */ /* 0x040fec000004181c */
[C---:B------:R-:W-:Y:S06]  /*d4e0*/  HMMA.16816.F32.BF16 R20, R208.reuse, R54, R20 ;  /* 0x00000036d014723c */ /* 0x040fec0000041814 */
[C---:B------:R-:W-:Y:S06]  /*d4f0*/  HMMA.16816.F32.BF16 R12, R208.reuse, R50, R12 ;  /* 0x00000032d00c723c */ /* 0x040fec000004180c */
[----:B------:R-:W-:Y:S01]  /*d500*/  HMMA.16816.F32.BF16 R4, R208, R46, R4 ;  /* 0x0000002ed004723c */ /* 0x000fe20000041804 */
[----:B------:R-:W1:Y:S05]  /*d510*/  LDSM.16.M88.4 R208, [R222+0x3000] ;  /* 0x00300000ded0783b */ /* 0x000e6a0000000200 */
[C---:B--2---:R-:W-:Y:S06]  /*d520*/  HMMA.16816.F32.BF16 R188, R40.reuse, R56, R188 ;  /* 0x0000003828bc723c */ /* 0x044fec00000418bc */
[C---:B------:R-:W-:Y:S01]  /*d530*/  HMMA.16816.F32.BF16 R184, R40.reuse, R58, R184 ;  /* 0x0000003a28b8723c */ /* 0x040fe200000418b8 */
[----:B------:R-:W-:Y:S05]  /*d540*/  LDSM.16.M88.4 R56, [R224+0x4000] ;  /* 0x00400000e038783b */ /* 0x000fea0000000200 */
        /* <DEDUP_REMOVED lines=8> */
[----:B------:R-:W3:Y:S04]  /*d5d0*/  LDSM.16.M88.4 R44, [R223+0x8400] ;  /* 0x00840000df2c783b */ /* 0x000ee80000000200 */
[----:B------:R-:W4:Y:S01]  /*d5e0*/  LDSM.16.M88.4 R40, [R223+0x8800] ;  /* 0x00880000df28783b */ /* 0x000f220000000200 */
        /* <DEDUP_REMOVED lines=9> */
[C---:B-1----:R-:W-:Y:S06]  /*d680*/  HMMA.16816.F32.BF16 R180, R208.reuse, R200, R180 ;  /* 0x000000c8d0b4723c */ /* 0x042fec00000418b4 */
[C---:B------:R-:W-:Y:S01]  /*d690*/  HMMA.16816.F32.BF16 R176, R208.reuse, R202, R176 ;  /* 0x000000cad0b0723c */ /* 0x040fe200000418b0 */
[----:B------:R-:W-:Y:S05]  /*d6a0*/  LDSM.16.M88.4 R200, [R222+0x4000] ;  /* 0x00400000dec8783b */ /* 0x000fea0000000200 */
[C---:B------:R-:W-:Y:S06]  /*d6b0*/  HMMA.16816.F32.BF16 R172, R208.reuse, R196, R172 ;  /* 0x000000c4d0ac723c */ /* 0x040fec00000418ac */
[C---:B------:R-:W-:Y:S01]  /*d6c0*/  HMMA.16816.F32.BF16 R164, R208.reuse, R198, R164 ;  /* 0x000000c6d0a4723c */ /* 0x040fe200000418a4 */
[----:B------:R-:W1:Y:S05]  /*d6d0*/  LDSM.16.M88.4 R196, [R220+0x8000] ;  /* 0x00800000dcc4783b */ /* 0x000e6a0000000200 */
[C---:B------:R-:W-:Y:S06]  /*d6e0*/  HMMA.16816.F32.BF16 R64, R208.reuse, R192, R64 ;  /* 0x000000c0d040723c */ /* 0x040fec0000041840 */
[----:B------:R-:W-:Y:S01]  /*d6f0*/  HMMA.16816.F32.BF16 R60, R208, R194, R60 ;  /* 0x000000c2d03c723c */ /* 0x000fe2000004183c */
[----:B------:R-:W1:Y:S05]  /*d700*/  LDSM.16.M88.4 R192, [R220+0x8400] ;  /* 0x00840000dcc0783b */ /* 0x000e6a0000000200 */
[C---:B--2---:R-:W-:Y:S06]  /*d710*/  HMMA.16816.F32.BF16 R32, R56.reuse, R48, R32 ;  /* 0x000000303820723c */ /* 0x044fec0000041820 */
[C---:B------:R-:W-:Y:S06]  /*d720*/  HMMA.16816.F32.BF16 R28, R56.reuse, R50, R28 ;  /* 0x00000032381c723c */ /* 0x040fec000004181c */
[C---:B---3--:R-:W-:Y:S06]  /*d730*/  HMMA.16816.F32.BF16 R24, R56.reuse, R44, R24 ;  /* 0x0000002c3818723c */ /* 0x048fec0000041818 */
[C---:B------:R-:W-:Y:S06]  /*d740*/  HMMA.16816.F32.BF16 R20, R56.reuse, R46, R20 ;  /* 0x0000002e3814723c */ /* 0x040fec0000041814 */
[C---:B----4-:R-:W-:Y:S06]  /*d750*/  HMMA.16816.F32.BF16 R16, R56.reuse, R40, R16 ;  /* 0x000000283810723c */ /* 0x050fec0000041810 */
[C---:B------:R-:W-:Y:S06]  /*d760*/  HMMA.16816.F32.BF16 R12, R56.reuse, R42, R12 ;  /* 0x0000002a380c723c */ /* 0x040fec000004180c */
[C---:B------:R-:W-:Y:S06]  /*d770*/  HMMA.16816.F32.BF16 R8, R56.reuse, R36, R8 ;  /* 0x000000243808723c */ /* 0x040fec0000041808 */
[----:B------:R-:W-:Y:S01]  /*d780*/  HMMA.16816.F32.BF16 R4, R56, R38, R4 ;  /* 0x000000263804723c */ /* 0x000fe20000041804 */
[----:B------:R-:W2:Y:S05]  /*d790*/  LDSM.16.M88.4 R56, [R220+0x8800] ;  /* 0x00880000dc38783b */ /* 0x000eaa0000000200 */
[C---:B------:R-:W-:Y:S06]  /*d7a0*/  HMMA.16816.F32.BF16 R188, R208.reuse, R204, R188 ;  /* 0x000000ccd0bc723c */ /* 0x040fec00000418bc */
[----:B------:R-:W-:Y:S01]  /*d7b0*/  HMMA.16816.F32.BF16 R184, R208, R206, R184 ;  /* 0x000000ced0b8723c */ /* 0x000fe200000418b8 */
[----:B------:R-:W3:Y:S04]  /*d7c0*/  LDSM.16.M88.4 R204, [R220+0x8c00] ;  /* 0x008c0000dccc783b */ /* 0x000ee80000000200 */
[----:B------:R-:W4:Y:S01]  /*d7d0*/  LDSM.16.M88.4 R208, [R222+0x5000] ;  /* 0x00500000ded0783b */ /* 0x000f220000000200 */
[----:B-1----:R-:W-:Y:S01]  /*d7e0*/  HMMA.16816.F32.BF16 R28, R200, R198, R28 ;  /* 0x000000c6c81c723c */ /* 0x002fe2000004181c */
[----:B------:R-:W-:-:S05]  /*d7f0*/  DEPBAR.LE SB0, 0x0 ;  /* 0x000080000000791a */ /* 0x000fca0000000000 */
[----:B------:R-:W-:Y:S06]  /*d800*/  HMMA.16816.F32.BF16 R172, R52, R40, R172 ;  /* 0x0000002834ac723c */ /* 0x000fec00000418ac */
[----:B------:R-:W-:Y:S06]  /*d810*/  HMMA.16816.F32.BF16 R32, R200, R196, R32 ;  /* 0x000000c4c820723c */ /* 0x000fec0000041820 */
[C---:B------:R-:W-:Y:S06]  /*d820*/  HMMA.16816.F32.BF16 R184, R52.reuse, R50, R184 ;  /* 0x0000003234b8723c */ /* 0x040fec00000418b8 */
[----:B------:R-:W-:Y:S06]  /*d830*/  HMMA.16816.F32.BF16 R64, R52, R36, R64 ;  /* 0x000000243440723c */ /* 0x000fec0000041840 */
[----:B------:R-:W-:Y:S01]  /*d840*/  HMMA.16816.F32.BF16 R24, R200, R192, R24 ;  /* 0x000000c0c818723c */ /* 0x000fe20000041818 */
[----:B------:R-:W-:-:S04]  /*d850*/  IMAD R36, R3, 0x40, R238 ;  /* 0x0000004003247824 */ /* 0x000fc800078e02ee */
[C---:B------:R-:W-:Y:S01]  /*d860*/  VIADD R0, R36.reuse, 0x1 ;  /* 0x0000000124007836 */ /* 0x040fe20000000000 */
[C---:B------:R-:W-:Y:S01]  /*d870*/  HMMA.16816.F32.BF16 R180, R52.reuse, R44, R180 ;  /* 0x0000002c34b4723c */ /* 0x040fe200000418b4 */
[C---:B------:R-:W-:Y:S01]  /*d880*/  VIADD R243, R36.reuse, 0x10 ;  /* 0x0000001024f37836 */ /* 0x040fe20000000000 */
[----:B------:R-:W-:Y:S01]  /*d890*/  I2FP.F32.S32 R3, R36 ;  /* 0x0000002400037245 */ /* 0x000fe20000201400 */
[C---:B------:R-:W-:Y:S01]  /*d8a0*/  VIADD R51, R36.reuse, 0x28 ;  /* 0x0000002824337836 */ /* 0x040fe20000000000 */
[----:B------:R-:W-:Y:S01]  /*d8b0*/  I2FP.F32.S32 R244, R0 ;  /* 0x0000000000f47245 */ /* 0x000fe20000201400 */
[----:B------:R-:W-:Y:S01]  /*d8c0*/  VIADD R218, R36, 0x18 ;  /* 0x0000001824da7836 */ /* 0x000fe20000000000 */
[----:B------:R-:W-:Y:S01]  /*d8d0*/  HMMA.16816.F32.BF16 R188, R52, R48, R188 ;  /* 0x0000003034bc723c */ /* 0x000fe200000418bc */
[----:B------:R-:W-:Y:S01]  /*d8e0*/  I2FP.F32.S32 R41, R36 ;  /* 0x0000002400297245 */ /* 0x000fe20000201400 */
[----:B------:R-:W-:Y:S01]  /*d8f0*/  FFMA.FTZ R32, R3, UR5, R32 ;  /* 0x0000000503207c23 */ /* 0x000fe20008010020 */
[----:B------:R-:W-:Y:S01]  /*d900*/  FFMA.FTZ R33, R244, UR5, R33 ;  /* 0x00000005f4217c23 */ /* 0x000fe20008010021 */
[----:B------:R-:W-:Y:S01]  /*d910*/  I2FP.F32.S32 R247, R243 ;  /* 0x000000f300f77245 */ /* 0x000fe20000201400 */
[C---:B------:R-:W-:Y:S01]  /*d920*/  VIADD R3, R36.reuse, 0x31 ;  /* 0x0000003124037836 */ /* 0x040fe20000000000 */
[C---:B--2---:R-:W-:Y:S01]  /*d930*/  HMMA.16816.F32.BF16 R12, R200.reuse, R58, R12 ;  /* 0x0000003ac80c723c */ /* 0x044fe2000004180c */
[----:B------:R-:W-:Y:S01]  /*d940*/  VIADD R48, R36, 0x8 ;  /* 0x0000000824307836 */ /* 0x000fe20000000000 */
[----:B------:R-:W-:Y:S01]  /*d950*/  ISETP.GE.AND P6, PT, R0, R229, PT ;  /* 0x000000e50000720c */ /* 0x000fe20003fc6270 */
[----:B------:R-:W-:Y:S01]  /*d960*/  VIADD R49, R36, 0x29 ;  /* 0x0000002924317836 */ /* 0x000fe20000000000 */
[----:B------:R-:W-:Y:S01]  /*d970*/  I2FP.F32.S32 R217, R51 ;  /* 0x0000003300d97245 */ /* 0x000fe20000201400 */
[----:B------:R-:W-:Y:S01]  /*d980*/  FFMA.FTZ R37, R41, UR5, R34 ;  /* 0x0000000529257c23 */ /* 0x000fe20008010022 */
[C---:B---3--:R-:W-:Y:S01]  /*d990*/  HMMA.16816.F32.BF16 R8, R200.reuse, R204, R8 ;  /* 0x000000ccc808723c */ /* 0x048fe20000041808 */
[----:B------:R-:W-:Y:S01]  /*d9a0*/  I2FP.F32.S32 R245, R48 ;  /* 0x0000003000f57245 */ /* 0x000fe20000201400 */
[----:B------:R-:W-:Y:S01]  /*d9b0*/  FFMA.FTZ R24, R247, UR5, R24 ;  /* 0x00000005f7187c23 */ /* 0x000fe20008010018 */
[-C--:B------:R-:W-:Y:S01]  /*d9c0*/  ISETP.GE.AND P1, PT, R48, R229.reuse, PT ;  /* 0x000000e53000720c */ /* 0x080fe20003f26270 */
[----:B------:R-:W-:Y:S01]  /*d9d0*/  FFMA.FTZ R35, R244, UR5, R35 ;  /* 0x00000005f4237c23 */ /* 0x000fe20008010023 */
[C---:B------:R-:W-:Y:S01]  /*d9e0*/  ISETP.GE.AND P0, PT, R36.reuse, R229, PT ;  /* 0x000000e52400720c */ /* 0x040fe20003f06270 */
[----:B------:R-:W-:Y:S01]  /*d9f0*/  HMMA.16816.F32.BF16 R16, R200, R56, R16 ;  /* 0x00000038c810723c */ /* 0x000fe20000041810 */
[C---:B------:R-:W-:Y:S01]  /*da00*/  FFMA.FTZ R44, R245.reuse, UR5, R28 ;  /* 0x00000005f52c7c23 */ /* 0x040fe2000801001c */
[----:B------:R-:W-:Y:S01]  /*da10*/  VIADD R28, R36, 0x11 ;  /* 0x00000011241c7836 */ /* 0x000fe20000000000 */
[----:B------:R-:W-:Y:S01]  /*da20*/  I2FP.F32.S32 R219, R218 ;  /* 0x000000da00db7245 */ /* 0x000fe20000201400 */
[----:B------:R-:W-:Y:S01]  /*da30*/  FFMA.FTZ R30, R245, UR5, R30 ;  /* 0x00000005f51e7c23 */ /* 0x000fe2000801001e */
[----:B------:R-:W-:Y:S01]  /*da40*/  I2FP.F32.S32 R2, R3 ;  /* 0x0000000300027245 */ /* 0x000fe20000201400 */
[----:B------:R-:W-:Y:S01]  /*da50*/  HMMA.16816.F32.BF16 R176, R52, R46, R176 ;  /* 0x0000002e34b0723c */ /* 0x000fe200000418b0 */
[----:B------:R-:W-:-:S02]  /*da60*/  I2FP.F32.S32 R216, R28 ;  /* 0x0000001c00d87245 */ /* 0x000fc40000201400 */
[----:B------:R-:W-:Y:S02]  /*da70*/  FSEL R44, R44, -INF , !P1 ;  /* 0xff8000002c2c7808 */ /* 0x000fe40004800000 */
[----:B------:R-:W-:Y:S01]  /*da80*/  ISETP.GE.AND P1, PT, R28, R229, PT ;  /* 0x000000e51c00720c */ /* 0x000fe20003f26270 */
[C---:B------:R-:W-:Y:S01]  /*da90*/  HMMA.16816.F32.BF16 R20, R200.reuse, R194, R20 ;  /* 0x000000c2c814723c */ /* 0x040fe20000041814 */
[----:B------:R-:W-:Y:S02]  /*daa0*/  VIADD R46, R36, 0x9 ;  /* 0x00000009242e7836 */ /* 0x000fe40000000000 */
[----:B------:R-:W-:Y:S01]  /*dab0*/  FFMA.FTZ R34, R216, UR5, R25 ;  /* 0x00000005d8227c23 */ /* 0x000fe20008010019 */
[----:B------:R-:W-:Y:S02]  /*dac0*/  VIADD R47, R36, 0x30 ;  /* 0x00000030242f7836 */ /* 0x000fe40000000000 */
[----:B------:R-:W-:Y:S01]  /*dad0*/  FFMA.FTZ R25, R216, UR5, R27 ;  /* 0x00000005d8197c23 */ /* 0x000fe2000801001b */
[----:B------:R-:W-:Y:S01]  /*dae0*/  ISETP.GE.AND P2, PT, R36, R228, PT ;  /* 0x000000e42400720c */ /* 0x000fe20003f46270 */
[----:B------:R-:W-:Y:S01]  /*daf0*/  HMMA.16816.F32.BF16 R4, R200, R206, R4 ;  /* 0x000000cec804723c */ /* 0x000fe20000041804 */
[----:B------:R-:W-:Y:S01]  /*db00*/  I2FP.F32.S32 R50, R46 ;  /* 0x0000002e00327245 */ /* 0x000fe20000201400 */
[----:B------:R-:W-:Y:S01]  /*db10*/  FFMA.FTZ R14, R217, UR5, R14 ;  /* 0x00000005d90e7c23 */ /* 0x000fe2000801000e */
[----:B------:R-:W-:Y:S01]  /*db20*/  I2FP.F32.S32 R45, R47 ;  /* 0x0000002f002d7245 */ /* 0x000fe20000201400 */
[----:B------:R-:W-:-:S02]  /*db30*/  FFMA.FTZ R11, R2, UR5, R11 ;  /* 0x00000005020b7c23 */ /* 0x000fc4000801000b */
[----:B----4-:R-:W-:Y:S01]  /*db40*/  HMMA.16816.F32.BF16 R172, R208, R56, R172 ;  /* 0x00000038d0ac723c */ /* 0x010fe200000418ac */
[----:B------:R-:W-:Y:S01]  /*db50*/  FFMA.FTZ R40, R50, UR5, R31 ;  /* 0x0000000532287c23 */ /* 0x000fe2000801001f */
[----:B------:R-:W-:-:S04]  /*db60*/  FFMA.FTZ R10, R45, UR5, R10 ;  /* 0x000000052d0a7c23 */ /* 0x000fc8000801000a */
[----:B------:R-:W-:Y:S01]  /*db70*/  HMMA.16816.F32.BF16 R164, R52, R42, R164 ;  /* 0x0000002a34a4723c */ /* 0x000fe200000418a4 */
[C---:B------:R-:W-:Y:S01]  /*db80*/  VIADD R57, R36.reuse, 0x20 ;  /* 0x0000002024397836 */ /* 0x040fe20000000000 */
[----:B------:R-:W-:Y:S02]  /*db90*/  FSEL R56, R33, -INF , !P6 ;  /* 0xff80000021387808 */ /* 0x000fe40007000000 */
[----:B------:R-:W-:Y:S02]  /*dba0*/  ISETP.GE.AND P6, PT, R243, R229, PT ;  /* 0x000000e5f300720c */ /* 0x000fe40003fc6270 */
[----:B------:R-:W-:Y:S01]  /*dbb0*/  HMMA.16816.F32.BF16 R184, R208, R198, R184 ;  /* 0x000000c6d0b8723c */ /* 0x000fe200000418b8 */
[----:B------:R-:W-:Y:S01]  /*dbc0*/  VIADD R43, R36, 0x21 ;  /* 0x00000021242b7836 */ /* 0x000fe20000000000 */
[----:B------:R-:W-:Y:S01]  /*dbd0*/  I2FP.F32.S32 R31, R57 ;  /* 0x00000039001f7245 */ /* 0x000fe20000201400 */
[----:B------:R-:W-:Y:S01]  /*dbe0*/  FFMA.FTZ R42, R50, UR5, R29 ;  /* 0x00000005322a7c23 */ /* 0x000fe2000801001d */
[----:B------:R-:W-:-:S02]  /*dbf0*/  VIADD R29, R36, 0x19 ;  /* 0x00000019241d7836 */ /* 0x000fc40000000000 */
[----:B------:R-:W-:Y:S01]  /*dc00*/  FFMA.FTZ R20, R219, UR5, R20 ;  /* 0x00000005db147c23 */ /* 0x000fe20008010014 */
[C---:B------:R-:W-:Y:S01]  /*dc10*/  HMMA.16816.F32.BF16 R180, R208.reuse, R192, R180 ;  /* 0x000000c0d0b4723c */ /* 0x040fe200000418b4 */
[----:B------:R-:W-:Y:S01]  /*dc20*/  I2FP.F32.S32 R198, R49 ;  /* 0x0000003100c67245 */ /* 0x000fe20000201400 */
[----:B------:R-:W-:Y:S01]  /*dc30*/  FFMA.FTZ R16, R31, UR5, R16 ;  /* 0x000000051f107c23 */ /* 0x000fe20008010010 */
[----:B------:R-:W-:Y:S01]  /*dc40*/  I2FP.F32.S32 R200, R43 ;  /* 0x0000002b00c87245 */ /* 0x000fe20000201400 */
[----:B------:R-:W-:Y:S01]  /*dc50*/  FFMA.FTZ R199, R219, UR5, R22 ;  /* 0x00000005dbc77c23 */ /* 0x000fe20008010016 */
[----:B------:R-:W-:Y:S01]  /*dc60*/  I2FP.F32.S32 R202, R29 ;  /* 0x0000001d00ca7245 */ /* 0x000fe20000201400 */
[----:B------:R-:W-:Y:S01]  /*dc70*/  HMMA.16816.F32.BF16 R188, R208, R196, R188 ;  /* 0x000000c4d0bc723c */ /* 0x000fe200000418bc */
[----:B------:R-:W-:Y:S01]  /*dc80*/  FFMA.FTZ R193, R217, UR5, R12 ;  /* 0x00000005d9c17c23 */ /* 0x000fe2000801000c */
[----:B------:R-:W-:Y:S01]  /*dc90*/  FFMA.FTZ R12, R198, UR5, R15 ;  /* 0x00000005c60c7c23 */ /* 0x000fe2000801000f */
[----:B------:R-:W-:Y:S01]  /*dca0*/  FFMA.FTZ R15, R45, UR5, R8 ;  /* 0x000000052d0f7c23 */ /* 0x000fe20008010008 */
[----:B------:R-:W-:-:S02]  /*dcb0*/  VIADD R8, R36, 0x38 ;  /* 0x0000003824087836 */ /* 0x000fc40000000000 */
[----:B------:R-:W-:Y:S01]  /*dcc0*/  FFMA.FTZ R201, R200, UR5, R19 ;  /* 0x00000005c8c97c23 */ /* 0x000fe20008010013 */
[----:B------:R-:W-:Y:S01]  /*dcd0*/  HMMA.16816.F32.BF16 R176, R208, R194, R176 ;  /* 0x000000c2d0b0723c */ /* 0x000fe200000418b0 */
[----:B------:R-:W-:Y:S01]  /*dce0*/  FFMA.FTZ R197, R247, UR5, R26 ;  /* 0x00000005f7c57c23 */ /* 0x000fe2000801001a */
[----:B------:R-:W-:Y:S01]  /*dcf0*/  FSEL R196, R32, -INF , !P0 ;  /* 0xff80000020c47808 */ /* 0x000fe20004000000 */
[----:B------:R-:W-:Y:S01]  /*dd00*/  FFMA.FTZ R19, R2, UR5, R9 ;  /* 0x0000000502137c23 */ /* 0x000fe20008010009 */
[----:B------:R-:W-:Y:S01]  /*dd10*/  FSEL R26, R24, -INF , !P6 ;  /* 0xff800000181a7808 */ /* 0x000fe20007000000 */
[----:B------:R-:W-:Y:S01]  /*dd20*/  FFMA.FTZ R13, R198, UR5, R13 ;  /* 0x00000005c60d7c23 */ /* 0x000fe2000801000d */
[-C--:B------:R-:W-:Y:S01]  /*dd30*/  ISETP.GE.AND P0, PT, R46, R229.reuse, PT ;  /* 0x000000e52e00720c */ /* 0x080fe20003f06270 */
        /* <DEDUP_REMOVED lines=8> */
[----:B------:R-:W-:Y:S01]  /*ddc0*/  HMMA.16816.F32.BF16 R60, R52, R38, R60 ;  /* 0x00000026343c723c */ /* 0x000fe2000004183c */
[----:B------:R-:W-:Y:S01]  /*ddd0*/  FSEL R195, R16, -INF , !P1 ;  /* 0xff80000010c37808 */ /* 0x000fe20004800000 */
[----:B------:R-:W-:Y:S01]  /*dde0*/  FFMA.FTZ R184, R245, UR5, R184 ;  /* 0x00000005f5b87c23 */ /* 0x000fe200080100b8 */
[----:B------:R-:W-:Y:S01]  /*ddf0*/  I2FP.F32.S32 R9, R8 ;  /* 0x0000000800097245 */ /* 0x000fe20000201400 */
[----:B------:R-:W-:Y:S01]  /*de00*/  FFMA.FTZ R188, R41, UR5, R188 ;  /* 0x0000000529bc7c23 */ /* 0x000fe200080100bc */
[-C--:B------:R-:W-:Y:S01]  /*de10*/  ISETP.GE.AND P1, PT, R49, R229.reuse, PT ;  /* 0x000000e53100720c */ /* 0x080fe20003f26270 */
[C---:B------:R-:W-:Y:S01]  /*de20*/  HMMA.16816.F32.BF16 R164, R208.reuse, R58, R164 ;  /* 0x0000003ad0a4723c */ /* 0x040fe200000418a4 */
[-C--:B------:R-:W-:Y:S01]  /*de30*/  ISETP.GE.AND P6, PT, R29, R229.reuse, PT ;  /* 0x000000e51d00720c */ /* 0x080fe20003fc6270 */
[C---:B------:R-:W-:Y:S01]  /*de40*/  FFMA.FTZ R4, R9.reuse, UR5, R4 ;  /* 0x0000000509047c23 */ /* 0x040fe20008010004 */
[----:B------:R-:W-:Y:S01]  /*de50*/  FSEL R22, R20, -INF , !P0 ;  /* 0xff80000014167808 */ /* 0x000fe20004000000 */
[----:B------:R-:W-:Y:S01]  /*de60*/  FFMA.FTZ R6, R9, UR5, R6 ;  /* 0x0000000509067c23 */ /* 0x000fe20008010006 */
[-C--:B------:R-:W-:Y:S01]  /*de70*/  ISETP.GE.AND P0, PT, R43, R229.reuse, PT ;  /* 0x000000e52b00720c */ /* 0x080fe20003f06270 */
[C---:B------:R-:W-:Y:S01]  /*de80*/  HMMA.16816.F32.BF16 R64, R208.reuse, R204, R64 ;  /* 0x000000ccd040723c */ /* 0x040fe20000041840 */
[----:B------:R-:W-:Y:S01]  /*de90*/  FSEL R192, R13, -INF , !P1 ;  /* 0xff8000000dc07808 */ /* 0x000fe20004800000 */
[----:B------:R-:W-:Y:S01]  /*dea0*/  FFMA.FTZ R185, R50, UR5, R185 ;  /* 0x0000000532b97c23 */ /* 0x000fe200080100b9 */
[-C--:B------:R-:W-:Y:S01]  /*deb0*/  ISETP.GE.AND P1, PT, R8, R229.reuse, PT ;  /* 0x000000e50800720c */ /* 0x080fe20003f26270 */
[----:B------:R-:W-:Y:S01]  /*dec0*/  FFMA.FTZ R16, R50, UR5, R187 ;  /* 0x0000000532107c23 */ /* 0x000fe200080100bb */
[----:B------:R-:W-:Y:S01]  /*ded0*/  FSEL R20, R27, -INF , !P6 ;  /* 0xff8000001b147808 */ /* 0x000fe20007000000 */
[C---:B------:R-:W-:Y:S01]  /*dee0*/  FFMA.FTZ R181, R216.reuse, UR5, R181 ;  /* 0x00000005d8b57c23 */ /* 0x040fe200080100b5 */
[-C--:B------:R-:W-:Y:S01]  /*def0*/  ISETP.GE.AND P6, PT, R51, R229.reuse, PT ;  /* 0x000000e53300720c */ /* 0x080fe20003fc6270 */
[----:B------:R-:W-:Y:S01]  /*df00*/  FFMA.FTZ R183, R216, UR5, R183 ;  /* 0x00000005d8b77c23 */ /* 0x000fe200080100b7 */
[----:B------:R-:W-:Y:S01]  /*df10*/  FSEL R194, R17, -INF , !P0 ;  /* 0xff80000011c27808 */ /* 0x000fe20004000000 */
[----:B------:R-:W-:Y:S01]  /*df20*/  FFMA.FTZ R176, R219, UR5, R176 ;  /* 0x00000005dbb07c23 */ /* 0x000fe200080100b0 */
[-C--:B------:R-:W-:Y:S01]  /*df30*/  ISETP.GE.AND P0, PT, R47, R229.reuse, PT ;  /* 0x000000e52f00720c */ /* 0x080fe20003f06270 */
[----:B------:R-:W-:Y:S01]  /*df40*/  HMMA.16816.F32.BF16 R208, R208, R206, R60 ;  /* 0x000000ced0d0723c */ /* 0x000fe2000004183c */
[----:B------:R-:W-:Y:S01]  /*df50*/  FSEL R32, R4, -INF , !P1 ;  /* 0xff80000004207808 */ /* 0x000fe20004800000 */
[----:B------:R-:W-:Y:S01]  /*df60*/  VIADD R4, R36, 0x39 ;  /* 0x0000003924047836 */ /* 0x000fe20000000000 */
[-C--:B------:R-:W-:Y:S01]  /*df70*/  ISETP.GE.AND P1, PT, R48, R228.reuse, PT ;  /* 0x000000e43000720c */ /* 0x080fe20003f26270 */
[C---:B------:R-:W-:Y:S01]  /*df80*/  FFMA.FTZ R177, R202.reuse, UR5, R177 ;  /* 0x00000005cab17c23 */ /* 0x040fe200080100b1 */
[----:B------:R-:W-:Y:S01]  /*df90*/  FSEL R193, R193, -INF , !P6 ;  /* 0xff800000c1c17808 */ /* 0x000fe20007000000 */
[----:B------:R-:W-:Y:S01]  /*dfa0*/  FFMA.FTZ R179, R202, UR5, R179 ;  /* 0x00000005cab37c23 */ /* 0x000fe200080100b3 */
[----:B------:R-:W-:Y:S01]  /*dfb0*/  ISETP.GE.AND P6, PT, R3, R229, PT ;  /* 0x000000e50300720c */ /* 0x000fe20003fc6270 */
[----:B------:R-:W-:Y:S01]  /*dfc0*/  FFMA.FTZ R172, R31, UR5, R172 ;  /* 0x000000051fac7c23 */ /* 0x000fe200080100ac */
[----:B------:R-:W-:Y:S01]  /*dfd0*/  FSEL R34, R15, -INF , !P0 ;  /* 0xff8000000f227808 */ /* 0x000fe20004000000 */
[C---:B------:R-:W-:Y:S01]  /*dfe0*/  FFMA.FTZ R182, R247.reuse, UR5, R182 ;  /* 0x00000005f7b67c23 */ /* 0x040fe200080100b6 */
[----:B------:R-:W-:Y:S01]  /*dff0*/  FSEL R15, R30, -INF , !P1 ;  /* 0xff8000001e0f7808 */ /* 0x000fe20004800000 */
[----:B------:R-:W-:Y:S01]  /*e000*/  FFMA.FTZ R30, R247, UR5, R180 ;  /* 0x00000005f71e7c23 */ /* 0x000fe200080100b4 */
[-C--:B------:R-:W-:Y:S01]  /*e010*/  ISETP.GE.AND P1, PT, R28, R228.reuse, PT ;  /* 0x000000e41c00720c */ /* 0x080fe20003f26270 */
        /* <DEDUP_REMOVED lines=21> */
[----:B------:R-:W-:Y:S01]  /*e170*/  BAR.SYNC.DEFER_BLOCKING 0x0 ;  /* 0x0000000000007b1d */ /* 0x000fe20000010000 */
[-C--:B------:R-:W-:Y:S01]  /*e180*/  ISETP.GE.AND P6, PT, R0, R228.reuse, PT ;  /* 0x000000e40000720c */ /* 0x080fe20003fc6270 */
[----:B------:R-:W-:Y:S01]  /*e190*/  FFMA.FTZ R65, R2, UR5, R65 ;  /* 0x0000000502417c23 */ /* 0x000fe20008010041 */
[----:B------:R-:W-:Y:S01]  /*e1a0*/  FSEL R199, R14, -INF , !P1 ;  /* 0xff8000000ec77808 */ /* 0x000fe20004800000 */
[----:B------:R-:W-:Y:S01]  /*e1b0*/  FFMA.FTZ R14, R245, UR5, R186 ;  /* 0x00000005f50e7c23 */ /* 0x000fe200080100ba */
[-C--:B------:R-:W-:Y:S01]  /*e1c0*/  ISETP.GE.AND P1, PT, R47, R228.reuse, PT ;  /* 0x000000e42f00720c */ /* 0x080fe20003f26270 */
[----:B------:R-:W-:Y:S01]  /*e1d0*/  FFMA.FTZ R62, R2, UR5, R67 ;  /* 0x00000005023e7c23 */ /* 0x000fe20008010043 */
[----:B------:R-:W-:-:S02]  /*e1e0*/  ISETP.GE.AND P2, PT, R43, R228, PT ;  /* 0x000000e42b00720c */ /* 0x000fc40003f46270 */
[----:B------:R-:W-:Y:S02]  /*e1f0*/  FSEL R17, R35, -INF , !P6 ;  /* 0xff80000023117808 */ /* 0x000fe40007000000 */
[-C--:B------:R-:W-:Y:S02]  /*e200*/  ISETP.GE.AND P6, PT, R243, R228.reuse, PT ;  /* 0x000000e4f300720c */ /* 0x080fe40003fc6270 */
[----:B------:R-:W-:Y:S02]  /*e210*/  FSEL R40, R10, -INF , !P1 ;  /* 0xff8000000a287808 */ /* 0x000fe40004800000 */
[----:B------:R-:W-:Y:S02]  /*e220*/  FSEL R201, R201, -INF , !P2 ;  /* 0xff800000c9c97808 */ /* 0x000fe40005000000 */
[-C--:B------:R-:W-:Y:S02]  /*e230*/  ISETP.GE.AND P1, PT, R8, R228.reuse, PT ;  /* 0x000000e40800720c */ /* 0x080fe40003f26270 */
[----:B------:R-:W-:-:S02]  /*e240*/  ISETP.GE.AND P2, PT, R49, R228, PT ;  /* 0x000000e43100720c */ /* 0x000fc40003f46270 */
[----:B------:R-:W-:Y:S02]  /*e250*/  FSEL R27, R197, -INF , !P6 ;  /* 0xff800000c51b7808 */ /* 0x000fe40007000000 */
[----:B------:R-:W-:Y:S02]  /*e260*/  ISETP.GE.AND P6, PT, R29, R228, PT ;  /* 0x000000e41d00720c */ /* 0x000fe40003fc6270 */
[----:B------:R-:W-:Y:S02]  /*e270*/  FSEL R37, R6, -INF , !P1 ;  /* 0xff80000006257808 */ /* 0x000fe40004800000 */
[----:B------:R-:W-:Y:S01]  /*e280*/  FSEL R197, R12, -INF , !P2 ;  /* 0xff8000000cc57808 */ /* 0x000fe20005000000 */
[----:B------:R-:W-:Y:S01]  /*e290*/  FFMA.FTZ R12, R41, UR5, R190 ;  /* 0x00000005290c7c23 */ /* 0x000fe200080100be */
[----:B------:R-:W-:Y:S02]  /*e2a0*/  I2FP.F32.S32 R6, R4 ;  /* 0x0000000400067245 */ /* 0x000fe40000201400 */
[----:B------:R-:W-:-:S02]  /*e2b0*/  ISETP.GE.AND P2, PT, R3, R228, PT ;  /* 0x000000e40300720c */ /* 0x000fc40003f46270 */
[----:B------:R-:W-:Y:S01]  /*e2c0*/  FSEL R21, R21, -INF , !P6 ;  /* 0xff80000015157808 */ /* 0x000fe20007000000 */
[----:B------:R-:W-:Y:S01]  /*e2d0*/  FFMA.FTZ R5, R6, UR5, R5 ;  /* 0x0000000506057c23 */ /* 0x000fe20008010005 */
[----:B------:R-:W-:Y:S01]  /*e2e0*/  ISETP.GE.AND P0, PT, R36, R227, PT ;  /* 0x000000e32400720c */ /* 0x000fe20003f06270 */
[----:B------:R-:W-:Y:S01]  /*e2f0*/  FFMA.FTZ R7, R6, UR5, R7 ;  /* 0x0000000506077c23 */ /* 0x000fe20008010007 */
[----:B------:R-:W-:Y:S02]  /*e300*/  ISETP.GE.AND P6, PT, R36, R226, PT ;  /* 0x000000e22400720c */ /* 0x000fe40003fc6270 */
[----:B------:R-:W-:Y:S02]  /*e310*/  FSEL R36, R11, -INF , !P2 ;  /* 0xff8000000b247808 */ /* 0x000fe40005000000 */
[C---:B------:R-:W-:Y:S02]  /*e320*/  ISETP.GE.AND P2, PT, R4.reuse, R229, PT ;  /* 0x000000e50400720c */ /* 0x040fe40003f46270 */
[----:B------:R-:W-:-:S02]  /*e330*/  ISETP.GE.AND P1, PT, R4, R228, PT ;  /* 0x000000e40400720c */ /* 0x000fc40003f26270 */
[----:B------:R-:W-:Y:S02]  /*e340*/  FSEL R35, R5, -INF , !P2 ;  /* 0xff80000005237808 */ /* 0x000fe40005000000 */
[----:B------:R-:W-:Y:S02]  /*e350*/  FSEL R41, R7, -INF , !P1 ;  /* 0xff80000007297808 */ /* 0x000fe40004800000 */
[C---:B------:R-:W-:Y:S02]  /*e360*/  ISETP.GE.AND P2, PT, R0.reuse, R227, PT ;  /* 0x000000e30000720c */ /* 0x040fe40003f46270 */
[----:B------:R-:W-:Y:S02]  /*e370*/  ISETP.GE.AND P1, PT, R0, R226, PT ;  /* 0x000000e20000720c */ /* 0x000fe40003f26270 */
[----:B------:R-:W-:Y:S02]  /*e380*/  FSEL R0, R188, -INF , !P0 ;  /* 0xff800000bc007808 */ /* 0x000fe40004000000 */
[----:B------:R-:W-:-:S02]  /*e390*/  FSEL R12, R12, -INF , !P6 ;  /* 0xff8000000c0c7808 */ /* 0x000fc40007000000 */
[CC--:B------:R-:W-:Y:S02]  /*e3a0*/  ISETP.GE.AND P0, PT, R48.reuse, R227.reuse, PT ;  /* 0x000000e33000720c */ /* 0x0c0fe40003f06270 */
[-C--:B------:R-:W-:Y:S01]  /*e3b0*/  ISETP.GE.AND P6, PT, R48, R226.reuse, PT ;  /* 0x000000e23000720c */ /* 0x080fe20003fc6270 */
[----:B------:R-:W-:Y:S01]  /*e3c0*/  FFMA.FTZ R48, R244, UR5, R189 ;  /* 0x00000005f4307c23 */ /* 0x000fe200080100bd */
[----:B------:R-:W-:Y:S02]  /*e3d0*/  FSEL R18, R18, -INF , !P1 ;  /* 0xff80000012127808 */ /* 0x000fe40004800000 */
[----:B------:R-:W-:Y:S02]  /*e3e0*/  ISETP.GE.AND P1, PT, R46, R226, PT ;  /* 0x000000e22e00720c */ /* 0x000fe40003f26270 */
[----:B------:R-:W-:Y:S02]  /*e3f0*/  FSEL R48, R48, -INF , !P2 ;  /* 0xff80000030307808 */ /* 0x000fe40005000000 */
[----:B------:R-:W-:-:S02]  /*e400*/  ISETP.GE.AND P2, PT, R46, R227, PT ;  /* 0x000000e32e00720c */ /* 0x000fc40003f46270 */
[----:B------:R-:W-:Y:S02]  /*e410*/  FSEL R46, R184, -INF , !P0 ;  /* 0xff800000b82e7808 */ /* 0x000fe40004000000 */
[-C--:B------:R-:W-:Y:S02]  /*e420*/  ISETP.GE.AND P0, PT, R243, R227.reuse, PT ;  /* 0x000000e3f300720c */ /* 0x080fe40003f06270 */
[----:B------:R-:W-:Y:S02]  /*e430*/  FSEL R50, R185, -INF , !P2 ;  /* 0xff800000b9327808 */ /* 0x000fe40005000000 */
[----:B------:R-:W-:Y:S02]  /*e440*/  FSEL R16, R16, -INF , !P1 ;  /* 0xff80000010107808 */ /* 0x000fe40004800000 */
[C---:B------:R-:W-:Y:S02]  /*e450*/  ISETP.GE.AND P2, PT, R28.reuse, R227, PT ;  /* 0x000000e31c00720c */ /* 0x040fe40003f46270 */
        /* <DEDUP_REMOVED lines=8> */
[----:B------:R-:W-:Y:S02]  /*e4e0*/  ISETP.GE.AND P0, PT, R57, R227, PT ;  /* 0x000000e33900720c */ /* 0x000fe40003f06270 */
[----:B------:R-:W-:Y:S02]  /*e4f0*/  FSEL R14, R14, -INF , !P6 ;  /* 0xff8000000e0e7808 */ /* 0x000fe40007000000 */
[----:B------:R-:W-:Y:S02]  /*e500*/  ISETP.GE.AND P6, PT, R243, R226, PT ;  /* 0x000000e2f300720c */ /* 0x000fe40003fc6270 */
[----:B------:R-:W-:Y:S02]  /*e510*/  FSEL R187, R177, -INF , !P2 ;  /* 0xff800000b1bb7808 */ /* 0x000fe40005000000 */
[----:B------:R-:W-:-:S02]  /*e520*/  FSEL R31, R179, -INF , !P1 ;  /* 0xff800000b31f7808 */ /* 0x000fc40004800000 */
[CC--:B------:R-:W-:Y:S02]  /*e530*/  ISETP.GE.AND P2, PT, R43.reuse, R227.reuse, PT ;  /* 0x000000e32b00720c */ /* 0x0c0fe40003f46270 */
[-C--:B------:R-:W-:Y:S02]  /*e540*/  ISETP.GE.AND P1, PT, R43, R226.reuse, PT ;  /* 0x000000e22b00720c */ /* 0x080fe40003f26270 */
[----:B------:R-:W-:Y:S01]  /*e550*/  FSEL R244, R172, -INF , !P0 ;  /* 0xff800000acf47808 */ /* 0x000fe20004000000 */
[----:B------:R-:W-:Y:S01]  /*e560*/  FFMA.FTZ R172, R6, UR5, R209 ;  /* 0x0000000506ac7c23 */ /* 0x000fe200080100d1 */
[----:B------:R-:W-:Y:S02]  /*e570*/  ISETP.GE.AND P0, PT, R51, R227, PT ;  /* 0x000000e33300720c */ /* 0x000fe40003f06270 */
[----:B------:R-:W-:Y:S02]  /*e580*/  FSEL R28, R182, -INF , !P6 ;  /* 0xff800000b61c7808 */ /* 0x000fe40007000000 */
        /* <DEDUP_REMOVED lines=8> */
[----:B------:R-:W-:Y:S01]  /*e610*/  FSEL R206, R167, -INF , !P1 ;  /* 0xff800000a7ce7808 */ /* 0x000fe20004800000 */
[----:B------:R-:W-:Y:S01]  /*e620*/  FFMA.FTZ R167, R9, UR5, R208 ;  /* 0x0000000509a77c23 */ /* 0x000fe200080100d0 */
[----:B------:R-:W-:Y:S02]  /*e630*/  FSEL R29, R178, -INF , !P6 ;  /* 0xff800000b21d7808 */ /* 0x000fe40007000000 */
[----:B------:R-:W-:Y:S02]  /*e640*/  FSEL R165, R64, -INF , !P0 ;  /* 0xff80000040a57808 */ /* 0x000fe40004000000 */
[----:B------:R-:W-:Y:S02]  /*e650*/  ISETP.GE.AND P6, PT, R57, R226, PT ;  /* 0x000000e23900720c */ /* 0x000fe40003fc6270 */
[----:B------:R-:W-:-:S02]  /*e660*/  ISETP.GE.AND P0, PT, R8, R227, PT ;  /* 0x000000e30800720c */ /* 0x000fc40003f06270 */
[----:B------:R-:W-:Y:S02]  /*e670*/  FSEL R216, R174, -INF , !P6 ;  /* 0xff800000aed87808 */ /* 0x000fe40007000000 */
[----:B------:R-:W-:Y:S02]  /*e680*/  FSEL R167, R167, -INF , !P0 ;  /* 0xff800000a7a77808 */ /* 0x000fe40004000000 */
[-C--:B------:R-:W-:Y:S02]  /*e690*/  ISETP.GE.AND P6, PT, R51, R226.reuse, PT ;  /* 0x000000e23300720c */ /* 0x080fe40003fc6270 */
[----:B------:R-:W-:Y:S02]  /*e6a0*/  PLOP3.LUT P0, PT, PT, PT, UP0, 0x80, 0x0 ;  /* 0x000000000000781c */ /* 0x000fe40003f0f008 */
[----:B------:R-:W-:Y:S02]  /*e6b0*/  FSEL R248, R166, -INF , !P6 ;  /* 0xff800000a6f87808 */ /* 0x000fe40007000000 */
[----:B------:R-:W-:-:S02]  /*e6c0*/  ISETP.GE.AND P6, PT, R47, R226, PT ;  /* 0x000000e22f00720c */ /* 0x000fc40003fc6270 */
[CC--:B------:R-:W-:Y:S02]  /*e6d0*/  ISETP.GE.AND P2, PT, R3.reuse, R227.reuse, PT ;  /* 0x000000e30300720c */ /* 0x0c0fe40003f46270 */
[----:B------:R-:W-:Y:S02]  /*e6e0*/  ISETP.GE.AND P1, PT, R3, R226, PT ;  /* 0x000000e20300720c */ /* 0x000fe40003f26270 */
[----:B------:R-:W-:Y:S01]  /*e6f0*/  FSEL R64, R66, -INF , !P6 ;  /* 0xff80000042407808 */ /* 0x000fe20007000000 */
[----:B------:R-:W-:Y:S01]  /*e700*/  FFMA.FTZ R66, R9, UR5, R210 ;  /* 0x0000000509427c23 */ /* 0x000fe200080100d2 */
[----:B------:R-:W-:Y:S01]  /*e710*/  FSEL R166, R65, -INF , !P2 ;  /* 0xff80000041a67808 */ /* 0x000fe20005000000 */
[----:B------:R-:W-:Y:S01]  /*e720*/  FFMA.FTZ R65, R6, UR5, R211 ;  /* 0x0000000506417c23 */ /* 0x000fe200080100d3 */
[----:B------:R-:W-:Y:S02]  /*e730*/  FSEL R62, R62, -INF , !P1 ;  /* 0xff8000003e3e7808 */ /* 0x000fe40004800000 */
[----:B------:R-:W-:-:S02]  /*e740*/  ISETP.GE.AND P6, PT, R4, R227, PT ;  /* 0x000000e30400720c */ /* 0x000fc40003fc6270 */
[-C--:B------:R-:W-:Y:S02]  /*e750*/  ISETP.GE.AND P2, PT, R8, R226.reuse, PT ;  /* 0x000000e20800720c */ /* 0x080fe40003f46270 */
[----:B------:R-:W-:Y:S02]  /*e760*/  ISETP.GE.AND P1, PT, R4, R226, PT ;  /* 0x000000e20400720c */ /* 0x000fe40003f26270 */
        /* <DEDUP_REMOVED lines=69> */
.L_x_507:
[----:B------:R-:W-:Y:S05]  /*ebc0*/  BSYNC B0 ;  /* 0x0000000000007941 */ /* 0x000fea0003800000 */
.L_x_506:
[----:B------:R-:W0:Y:S02]  /*ebd0*/  LDGDEPBAR ;  /* 0x00000000000079af */ /* 0x000e240000000000 */
.L_x_505:
[----:B------:R-:W3:Y:S01]  /*ebe0*/  LDL.LU R43, [R1+0x10] ;  /* 0x00001000012b7983 */ /* 0x000ee20000300800 */
[----:B------:R-:W-:Y:S01]  /*ebf0*/  IMAD.WIDE.U32 R210, R242, -0x326172a9, RZ ;  /* 0xcd9e8d57f2d27825 */ /* 0x000fe200078e00ff */
[----:B------:R-:W-:Y:S01]  /*ec00*/  USHF.L.U32 UR4, UR21, 0x1, URZ ;  /* 0x0000000115047899 */ /* 0x000fe2000800063f */
[----:B--2---:R-:W-:Y:S01]  /*ec10*/  FMNMX.FTZ R9, R215, R196, !PT ;  /* 0x000000c4d7097209 */ /* 0x004fe20007810000 */
[----:B------:R-:W-:Y:S01]  /*ec20*/  STL.64 [R1+0x38], R230 ;  /* 0x000038e601007387 */ /* 0x000fe20000100a00 */
[----:B------:R-:W-:Y:S01]  /*ec30*/  VIADD R5, R241, 0xbb67ae85 ;  /* 0xbb67ae85f1057836 */ /* 0x000fe20000000000 */
[----:B------:R-:W-:Y:S01]  /*ec40*/  LOP3.LUT R184, R211, R171, RZ, 0x3c, !PT ;  /* 0x000000abd3b87212 */ /* 0x000fe200078e3cff */
[----:B------:R-:W-:Y:S01]  /*ec50*/  VIADD R208, R240, 0x9e3779b9 ;  /* 0x9e3779b9f0d07836 */ /* 0x000fe20000000000 */
[----:B------:R-:W-:Y:S01]  /*ec60*/  STL.64 [R1+0x30], R224 ;  /* 0x000030e001007387 */ /* 0x000fe20000100a00 */
[----:B------:R-:W-:Y:S01]  /*ec70*/  FMNMX.FTZ R9, R56, R9, !PT ;  /* 0x0000000938097209 */ /* 0x000fe20007810000 */
[----:B------:R-:W-:Y:S01]  /*ec80*/  VIADD R180, R240, 0x3c6ef372 ;  /* 0x3c6ef372f0b47836 */ /* 0x000fe20000000000 */
[----:B------:R-:W-:Y:S01]  /*ec90*/  FMNMX.FTZ R8, R214, R19, !PT ;  /* 0x00000013d6087209 */ /* 0x000fe20007810000 */
[----:B------:R2:W-:Y:S01]  /*eca0*/  STL.64 [R1+0x28], R222 ;  /* 0x000028de01007387 */ /* 0x0005e20000100a00 */
[----:B------:R-:W-:Y:S01]  /*ecb0*/  IMAD.WIDE.U32 R184, R184, -0x2daee0ad, RZ ;  /* 0xd2511f53b8b87825 */ /* 0x000fe200078e00ff */
[----:B------:R-:W-:-:S02]  /*ecc0*/  FMNMX.FTZ R9, R44, R9, !PT ;  /* 0x000000092c097209 */ /* 0x000fc40007810000 */
[----:B------:R-:W-:Y:S01]  /*ecd0*/  FMNMX.FTZ R8, R17, R8, !PT ;  /* 0x0000000811087209 */ /* 0x000fe20007810000 */
[C---:B------:R-:W-:Y:S01]  /*ece0*/  VIADD R179, R241.reuse, 0x76cf5d0a ;  /* 0x76cf5d0af1b37836 */ /* 0x040fe20000000000 */
[----:B------:R-:W-:Y:S01]  /*ecf0*/  FMNMX.FTZ R9, R42, R9, !PT ;  /* 0x000000092a097209 */ /* 0x000fe20007810000 */
[----:B------:R-:W-:Y:S01]  /*ed00*/  VIADD R177, R241, 0x32370b8f ;  /* 0x32370b8ff1b17836 */ /* 0x000fe20000000000 */
[----:B------:R-:W-:Y:S01]  /*ed10*/  FMNMX.FTZ R8, R15, R8, !PT ;  /* 0x000000080f087209 */ /* 0x000fe20007810000 */
[----:B------:R-:W-:Y:S01]  /*ed20*/  IMAD.WIDE.U32 R52, R169, -0x326172a9, RZ ;  /* 0xcd9e8d57a9347825 */ /* 0x000fe200078e00ff */
[----:B------:R-:W-:Y:S02]  /*ed30*/  FMNMX.FTZ R9, R26, R9, !PT ;  /* 0x000000091a097209 */ /* 0x000fe40007810000 */
[----:B------:R-:W-:Y:S01]  /*ed40*/  FMNMX.FTZ R8, R13, R8, !PT ;  /* 0x000000080d087209 */ /* 0x000fe20007810000 */
[----:B------:R-:W-:Y:S01]  /*ed50*/  VIADD R178, R240, 0xdaa66d2b ;  /* 0xdaa66d2bf0b27836 */ /* 0x000fe20000000000 */
[----:B------:R-:W-:Y:S01]  /*ed60*/  FMNMX.FTZ R9, R24, R9, !PT ;  /* 0x0000000918097209 */ /* 0x000fe20007810000 */
[----:B------:R-:W-:Y:S01]  /*ed70*/  VIADD R176, R240, 0x78dde6e4 ;  /* 0x78dde6e4f0b07836 */ /* 0x000fe20000000000 */
[----:B------:R-:W-:Y:S01]  /*ed80*/  FMNMX.FTZ R8, R27, R8, !PT ;  /* 0x000000081b087209 */ /* 0x000fe20007810000 */
[----:B------:R-:W-:-:S02]  /*ed90*/  VIADD R181, R241, 0xa9066899 ;  /* 0xa9066899f1b57836 */ /* 0x000fc40000000000 */
[----:B------:R-:W-:Y:S01]  /*eda0*/  VIADD R175, R241, 0xed9eba14 ;  /* 0xed9eba14f1af7836 */ /* 0x000fe20000000000 */
[----:B------:R-:W-:Y:S01]  /*edb0*/  FMNMX.FTZ R8, R25, R8, !PT ;  /* 0x0000000819087209 */ /* 0x000fe20007810000 */
[----:B------:R-:W-:-:S03]  /*edc0*/  VIADD R174, R240, 0xb54cda56 ;  /* 0xb54cda56f0ae7836 */ /* 0x000fc60000000000 */
[----:B------:R-:W-:Y:S01]  /*edd0*/  FMNMX.FTZ R8, R23, R8, !PT ;  /* 0x0000000817087209 */ /* 0x000fe20007810000 */
[----:B--2---:R-:W-:-:S03]  /*ede0*/  IMAD.WIDE.U32 R222, R168, -0x2daee0ad, RZ ;  /* 0xd2511f53a8de7825 */ /* 0x004fc600078e00ff */
[----:B------:R-:W-:Y:S02]  /*edf0*/  FMNMX.FTZ R8, R21, R8, !PT ;  /* 0x0000000815087209 */ /* 0x000fe40007810000 */
[----:B------:R-:W-:Y:S02]  /*ee00*/  LOP3.LUT R38, R223, UR4, R241, 0x96, !PT ;  /* 0x00000004df267c12 */ /* 0x000fe4000f8e96f1 */
[----:B------:R-:W-:Y:S02]  /*ee10*/  LOP3.LUT R182, R185, R222, R5, 0x96, !PT ;  /* 0x000000deb9b67212 */ /* 0x000fe400078e9605 */
[----:B------:R-:W-:Y:S01]  /*ee20*/  FMNMX.FTZ R8, R203, R8, !PT ;  /* 0x00000008cb087209 */ /* 0x000fe20007810000 */
[----:B------:R-:W-:-:S03]  /*ee30*/  IMAD.WIDE.U32 R38, R38, -0x326172a9, RZ ;  /* 0xcd9e8d5726267825 */ /* 0x000fc600078e00ff */
[----:B------:R-:W-:Y:S01]  /*ee40*/  FMNMX.FTZ R8, R201, R8, !PT ;  /* 0x00000008c9087209 */ /* 0x000fe20007810000 */
[----:B------:R-:W-:Y:S01]  /*ee50*/  IMAD.WIDE.U32 R182, R182, -0x326172a9, RZ ;  /* 0xcd9e8d57b6b67825 */ /* 0x000fe200078e00ff */
[----:B-1----:R-:W-:Y:S02]  /*ee60*/  LOP3.LUT R2, R39, R210, R208, 0x96, !PT ;  /* 0x000000d227027212 */ /* 0x002fe400078e96d0 */
[----:B------:R-:W-:Y:S02]  /*ee70*/  FMNMX.FTZ R8, R199, R8, !PT ;  /* 0x00000008c7087209 */ /* 0x000fe40007810000 */
[----:B------:R-:W-:Y:S01]  /*ee80*/  LOP3.LUT R6, R183, R38, R180, 0x96, !PT ;  /* 0x00000026b7067212 */ /* 0x000fe200078e96b4 */
[----:B------:R-:W-:-:S04]  /*ee90*/  IMAD.WIDE.U32 R2, R2, -0x2daee0ad, RZ ;  /* 0xd2511f5302027825 */ /* 0x000fc800078e00ff */
[----:B------:R-:W-:Y:S01]  /*eea0*/  IMAD.WIDE.U32 R6, R6, -0x2daee0ad, RZ ;  /* 0xd2511f5306067825 */ /* 0x000fe200078e00ff */
[----:B------:R-:W-:-:S04]  /*eeb0*/  LOP3.LUT R4, R3, R184, R179, 0x96, !PT ;  /* 0x000000b803047212 */ /* 0x000fc800078e96b3 */
[----:B------:R-:W-:Y:S01]  /*eec0*/  LOP3.LUT R3, R7, R2, R177, 0x96, !PT ;  /* 0x0000000207037212 */ /* 0x000fe200078e96b1 */
[----:B------:R-:W-:Y:S01]  /*eed0*/  IMAD.WIDE.U32 R204, R4, -0x326172a9, RZ ;  /* 0xcd9e8d5704cc7825 */ /* 0x000fe200078e00ff */
[----:B------:R-:W-:-:S03]  /*eee0*/  FMNMX.FTZ R7, R22, R9, !PT ;  /* 0x0000000916077209 */ /* 0x000fc60007810000 */
[----:B------:R-:W-:Y:S01]  /*eef0*/  IMAD.WIDE.U32 R224, R3, -0x326172a9, RZ ;  /* 0xcd9e8d5703e07825 */ /* 0x000fe200078e00ff */
[----:B------:R-:W-:Y:S02]  /*ef00*/  FMNMX.FTZ R2, R20, R7, !PT ;  /* 0x0000000714027209 */ /* 0x000fe40007810000 */
[----:B------:R-:W-:Y:S02]  /*ef10*/  LOP3.LUT R3, R53, R171, RZ, 0x3c, !PT ;  /* 0x000000ab35037212 */ /* 0x000fe400078e3cff */
[----:B------:R-:W-:Y:S02]  /*ef20*/  FMNMX.FTZ R7, R195, R2, !PT ;  /* 0x00000002c3077209 */ /* 0x000fe40007810000 */
[----:B------:R-:W-:Y:S01]  /*ef30*/  LOP3.LUT R2, R205, R182, R178, 0x96, !PT ;  /* 0x000000b6cd027212 */ /* 0x000fe200078e96b2 */
[----:B------:R-:W-:Y:S01]  /*ef40*/  IMAD.WIDE.U32 R60, R3, -0x2daee0ad, RZ ;  /* 0xd2511f53033c7825 */ /* 0x000fe200078e00ff */
[----:B------:R-:W-:Y:S02]  /*ef50*/  FMNMX.FTZ R4, R194, R7, !PT ;  /* 0x00000007c2047209 */ /* 0x000fe40007810000 */
[----:B------:R-:W-:Y:S01]  /*ef60*/  LOP3.LUT R204, R225, R204, R176, 0x96, !PT ;  /* 0x000000cce1cc7212 */ /* 0x000fe200078e96b0 */
[----:B------:R-:W-:Y:S01]  /*ef70*/  IMAD.WIDE.U32 R10, R2, -0x2daee0ad, RZ ;  /* 0xd2511f53020a7825 */ /* 0x000fe200078e00ff */
[----:B------:R-:W-:-:S02]  /*ef80*/  FMNMX.FTZ R3, R193, R4, !PT ;  /* 0x00000004c1037209 */ /* 0x000fc40007810000 */
[----:B------:R-:W-:Y:S01]  /*ef90*/  LOP3.LUT R226, R61, R222, R5, 0x96, !PT ;  /* 0x000000de3de27212 */ /* 0x000fe200078e9605 */
[----:B------:R-:W-:Y:S01]  /*efa0*/  IMAD.WIDE.U32 R204, R204, -0x2daee0ad, RZ ;  /* 0xd2511f53cccc7825 */ /* 0x000fe200078e00ff */
[----:B------:R-:W-:Y:S02]  /*efb0*/  FMNMX.FTZ R3, R192, R3, !PT ;  /* 0x00000003c0037209 */ /* 0x000fe40007810000 */
[----:B------:R-:W-:Y:S01]  /*efc0*/  LOP3.LUT R2, R39, R52, R208, 0x96, !PT ;  /* 0x0000003427027212 */ /* 0x000fe200078e96d0 */
[----:B------:R-:W-:Y:S01]  /*efd0*/  IMAD.WIDE.U32 R226, R226, -0x326172a9, RZ ;  /* 0xcd9e8d57e2e27825 */ /* 0x000fe200078e00ff */
[----:B------:R-:W-:Y:S02]  /*efe0*/  FMNMX.FTZ R4, R34, R3, !PT ;  /* 0x0000000322047209 */ /* 0x000fe40007810000 */
[----:B------:R-:W-:Y:S01]  /*eff0*/  LOP3.LUT R10, R205, R10, R181, 0x96, !PT ;  /* 0x0000000acd0a7212 */ /* 0x000fe200078e96b5 */
[----:B------:R-:W-:Y:S01]  /*f000*/  IMAD.WIDE.U32 R58, R2, -0x2daee0ad, RZ ;  /* 0xd2511f53023a7825 */ /* 0x000fe200078e00ff */
[----:B------:R-:W-:-:S02]  /*f010*/  FMNMX.FTZ R3, R33, R4, !PT ;  /* 0x0000000421037209 */ /* 0x000fc40007810000 */
[----:B------:R-:W-:Y:S02]  /*f020*/  LOP3.LUT R38, R227, R38, R180, 0x96, !PT ;  /* 0x00000026e3267212 */ /* 0x000fe400078e96b4 */
[----:B------:R-:W-:Y:S02]  /*f030*/  FMNMX.FTZ R52, R32, R3, !PT ;  /* 0x0000000320347209 */ /* 0x000fe40007810000 */
[----:B------:R-:W-:Y:S01]  /*f040*/  LOP3.LUT R6, R11, R6, R175, 0x96, !PT ;  /* 0x000000060b067212 */ /* 0x000fe200078e96af */
[----:B------:R-:W-:Y:S01]  /*f050*/  IMAD.WIDE.U32 R10, R10, -0x326172a9, RZ ;  /* 0xcd9e8d570a0a7825 */ /* 0x000fe200078e00ff */
[----:B------:R-:W-:Y:S02]  /*f060*/  FMNMX.FTZ R52, R35, R52, !PT ;  /* 0x0000003423347209 */ /* 0x000fe40007810000 */
[----:B------:R-:W-:Y:S01]  /*f070*/  LOP3.LUT R4, R59, R60, R179, 0x96, !PT ;  /* 0x0000003c3b047212 */ /* 0x000fe200078e96b3 */
[----:B------:R-:W-:Y:S01]  /*f080*/  IMAD.WIDE.U32 R38, R38, -0x2daee0ad, RZ ;  /* 0xd2511f5326267825 */ /* 0x000fe200078e00ff */
[----:B------:R-:W-:Y:S01]  /*f090*/  SHF.R.U32.HI R7, RZ, 0x10, R10 ;  /* 0x00000010ff077819 */ /* 0x000fe2000001160a */
[----:B------:R-:W1:Y:S01]  /*f0a0*/  SHFL.BFLY PT, R3, R52, 0x2, 0x1f ;  /* 0x0c401f0034037f89 */ /* 0x000e6200000e0000 */
[----:B------:R-:W-:Y:S01]  /*f0b0*/  FMNMX.FTZ R5, R197, R8, !PT ;  /* 0x00000008c5057209 */ /* 0x000fe20007810000 */
[----:B------:R-:W-:Y:S01]  /*f0c0*/  IMAD.WIDE.U32 R60, R6, -0x326172a9, RZ ;  /* 0xcd9e8d57063c7825 */ /* 0x000fe200078e00ff */
[----:B------:R-:W-:-:S02]  /*f0d0*/  LOP3.LUT R2, R39, R58, R177, 0x96, !PT ;  /* 0x0000003a27027212 */ /* 0x000fc400078e96b1 */
[----:B------:R-:W-:Y:S01]  /*f0e0*/  LOP3.LUT R54, R10, 0xffff, RZ, 0xc0, !PT ;  /* 0x0000ffff0a367812 */ /* 0x000fe200078ec0ff */
[----:B------:R-:W-:Y:S01]  /*f0f0*/  IMAD.WIDE.U32 R8, R4, -0x326172a9, RZ ;  /* 0xcd9e8d5704087825 */ /* 0x000fe200078e00ff */
[----:B------:R-:W-:Y:S01]  /*f100*/  LOP3.LUT R49, R10, 0xff, RZ, 0xc0, !PT ;  /* 0x000000ff0a317812 */ /* 0x000fe200078ec0ff */
[----:B------:R-:W-:Y:S01]  /*f110*/  STL.64 [R1+0x20], R60 ;  /* 0x0000203c01007387 */ /* 0x000fe20000100a00 */
[----:B------:R-:W-:Y:S01]  /*f120*/  SHF.R.U32.HI R10, RZ, 0x18, R10 ;  /* 0x00000018ff0a7819 */ /* 0x000fe2000001160a */
[----:B------:R-:W-:Y:S01]  /*f130*/  IMAD.WIDE.U32 R230, R2, -0x326172a9, RZ ;  /* 0xcd9e8d5702e67825 */ /* 0x000fe200078e00ff */
[----:B------:R-:W-:Y:S01]  /*f140*/  LOP3.LUT R7, R7, 0xff, RZ, 0xc0, !PT ;  /* 0x000000ff07077812 */ /* 0x000fe200078ec0ff */
[----:B------:R2:W-:Y:S01]  /*f150*/  STL.64 [R1+0x40], R232 ;  /* 0x000040e801007387 */ /* 0x0005e20000100a00 */
[----:B------:R-:W-:Y:S02]  /*f160*/  FMNMX.FTZ R5, R40, R5, !PT ;  /* 0x0000000528057209 */ /* 0x000fe40007810000 */
[----:B------:R-:W-:-:S02]  /*f170*/  PRMT R7, R7, 0x5410, R10 ;  /* 0x0000541007077816 */ /* 0x000fc4000000000a */
[----:B------:R-:W-:Y:S02]  /*f180*/  LOP3.LUT R6, R11, R60, R174, 0x96, !PT ;  /* 0x0000003c0b067212 */ /* 0x000fe400078e96ae */
[----:B------:R-:W-:Y:S02]  /*f190*/  FMNMX.FTZ R10, R36, R5, !PT ;  /* 0x00000005240a7209 */ /* 0x000fe40007810000 */
[----:B------:R-:W-:Y:S02]  /*f1a0*/  LOP3.LUT R2, R231, R8, R176, 0x96, !PT ;  /* 0x00000008e7027212 */ /* 0x000fe400078e96b0 */
[----:B------:R-:W-:Y:S02]  /*f1b0*/  LOP3.LUT R8, R6, 0xffff, RZ, 0xc0, !PT ;  /* 0x0000ffff06087812 */ /* 0x000fe400078ec0ff */
[----:B------:R-:W-:Y:S02]  /*f1c0*/  FMNMX.FTZ R10, R37, R10, !PT ;  /* 0x0000000a250a7209 */ /* 0x000fe40007810000 */
[----:B------:R-:W-:-:S02]  /*f1d0*/  LOP3.LUT R4, R9, R226, R178, 0x96, !PT ;  /* 0x000000e209047212 */ /* 0x000fc400078e96b2 */
[----:B-1----:R-:W-:Y:S02]  /*f1e0*/  FMNMX.FTZ R3, R52, R3, !PT ;  /* 0x0000000334037209 */ /* 0x002fe40007810000 */
[----:B------:R-:W-:Y:S02]  /*f1f0*/  SHF.R.U32.HI R8, RZ, 0x8, R8 ;  /* 0x00000008ff087819 */ /* 0x000fe40000011608 */
[----:B------:R-:W-:Y:S01]  /*f200*/  LOP3.LUT R57, R6, 0xff, RZ, 0xc0, !PT ;  /* 0x000000ff06397812 */ /* 0x000fe200078ec0ff */
[----:B------:R-:W1:Y:S01]  /*f210*/  SHFL.BFLY PT, R164, R3, 0x1, 0x1f ;  /* 0x0c201f0003a47f89 */ /* 0x000e6200000e0000 */
[----:B------:R-:W-:Y:S02]  /*f220*/  FMNMX.FTZ R9, R41, R10, !PT ;  /* 0x0000000a29097209 */ /* 0x000fe40007810000 */
[----:B------:R-:W-:Y:S02]  /*f230*/  FMNMX.FTZ R11, R213, R0, !PT ;  /* 0x00000000d50b7209 */ /* 0x000fe40007810000 */
[----:B------:R-:W-:Y:S01]  /*f240*/  PRMT R57, R57, 0x5410, R8 ;  /* 0x0000541039397816 */ /* 0x000fe20000000008 */
[----:B--2---:R-:W-:Y:S01]  /*f250*/  IMAD.WIDE.U32 R232, R2, -0x2daee0ad, RZ ;  /* 0xd2511f5302e87825 */ /* 0x004fe200078e00ff */
[----:B------:R-:W-:Y:S01]  /*f260*/  FMNMX.FTZ R11, R48, R11, !PT ;  /* 0x0000000b300b7209 */ /* 0x000fe20007810000 */
[----:B------:R-:W2:Y:S01]  /*f270*/  SHFL.BFLY PT, R8, R9, 0x2, 0x1f ;  /* 0x0c401f0009087f89 */ /* 0x000ea200000e0000 */
[----:B------:R-:W-:-:S02]  /*f280*/  SHF.R.U32.HI R54, RZ, 0x8, R54 ;  /* 0x00000008ff367819 */ /* 0x000fc40000011636 */
[----:B------:R-:W-:Y:S02]  /*f290*/  FMNMX.FTZ R11, R46, R11, !PT ;  /* 0x0000000b2e0b7209 */ /* 0x000fe40007810000 */
[----:B------:R-:W-:Y:S01]  /*f2a0*/  PRMT R49, R49, 0x5410, R54 ;  /* 0x0000541031317816 */ /* 0x000fe20000000036 */
[----:B------:R-:W-:Y:S01]  /*f2b0*/  IMAD.WIDE.U32 R54, R4, -0x2daee0ad, RZ ;  /* 0xd2511f5304367825 */ /* 0x000fe200078e00ff */
[----:B------:R-:W-:Y:S02]  /*f2c0*/  FMNMX.FTZ R11, R50, R11, !PT ;  /* 0x0000000b320b7209 */ /* 0x000fe40007810000 */
[--C-:B------:R-:W-:Y:S02]  /*f2d0*/  SHF.R.U32.HI R5, RZ, 0x10, R6.reuse ;  /* 0x00000010ff057819 */ /* 0x100fe40000011606 */
[----:B------:R-:W-:Y:S02]  /*f2e0*/  FMNMX.FTZ R11, R30, R11, !PT ;  /* 0x0000000b1e0b7209 */ /* 0x000fe40007810000 */
[----:B------:R-:W-:-:S02]  /*f2f0*/  SHF.R.U32.HI R6, RZ, 0x18, R6 ;  /* 0x00000018ff067819 */ /* 0x000fc40000011606 */
[----:B------:R-:W-:Y:S02]  /*f300*/  FMNMX.FTZ R11, R188, R11, !PT ;  /* 0x0000000bbc0b7209 */ /* 0x000fe40007810000 */
[----:B-1----:R-:W-:Y:S02]  /*f310*/  FMNMX.FTZ R164, R3, R164, !PT ;  /* 0x000000a403a47209 */ /* 0x002fe40007810000 */
[----:B------:R-:W-:Y:S02]  /*f320*/  FMNMX.FTZ R2, R190, R11, !PT ;  /* 0x0000000bbe027209 */ /* 0x000fe40007810000 */
[----:B------:R-:W-:Y:S01]  /*f330*/  LOP3.LUT R5, R5, 0xff, RZ, 0xc0, !PT ;  /* 0x000000ff05057812 */ /* 0x000fe200078ec0ff */
[----:B------:R-:W-:Y:S01]  /*f340*/  FMUL.FTZ R61, R164, UR19 ;  /* 0x00000013a43d7c20 */ /* 0x000fe20008410000 */
[----:B------:R-:W-:Y:S02]  /*f350*/  FMNMX.FTZ R3, R187, R2, !PT ;  /* 0x00000002bb037209 */ /* 0x000fe40007810000 */
[----:B--2---:R-:W-:-:S02]  /*f360*/  FMNMX.FTZ R8, R9, R8, !PT ;  /* 0x0000000809087209 */ /* 0x004fc40007810000 */
        /* <DEDUP_REMOVED lines=14> */
[----:B------:R-:W-:Y:S02]  /*f450*/  LOP3.LUT R54, R233, R54, R181, 0x96, !PT ;  /* 0x00000036e9367212 */ /* 0x000fe400078e96b5 */
[----:B------:R-:W-:Y:S02]  /*f460*/  FMNMX.FTZ R9, R31, R2, !PT ;  /* 0x000000021f097209 */ /* 0x000fe40007810000 */
[----:B------:R-:W-:Y:S02]  /*f470*/  PRMT R5, R5, 0x5410, R6 ;  /* 0x0000541005057816 */ /* 0x000fe40000000006 */
[----:B------:R-:W-:Y:S02]  /*f480*/  FMNMX.FTZ R9, R216, R9, !PT ;  /* 0x00000009d8097209 */ /* 0x000fe40007810000 */
[----:B------:R-:W-:-:S02]  /*f490*/  FMNMX.FTZ R39, R167, R4, !PT ;  /* 0x00000004a7277209 */ /* 0x000fc40007810000 */
[----:B------:R-:W-:Y:S02]  /*f4a0*/  FMNMX.FTZ R9, R228, R9, !PT ;  /* 0x00000009e4097209 */ /* 0x000fe40007810000 */
[----:B------:R-:W-:Y:S01]  /*f4b0*/  LOP3.LUT R6, R55, R38, R175, 0x96, !PT ;  /* 0x0000002637067212 */ /* 0x000fe200078e96af */
[----:B------:R-:W-:Y:S01]  /*f4c0*/  IMAD.WIDE.U32 R54, R54, -0x326172a9, RZ ;  /* 0xcd9e8d5736367825 */ /* 0x000fe200078e00ff */
[----:B------:R-:W-:Y:S02]  /*f4d0*/  FMNMX.FTZ R9, R248, R9, !PT ;  /* 0x00000009f8097209 */ /* 0x000fe40007810000 */
[----:B------:R-:W-:Y:S01]  /*f4e0*/  FMNMX.FTZ R39, R172, R39, !PT ;  /* 0x00000027ac277209 */ /* 0x000fe20007810000 */
[----:B------:R-:W-:Y:S01]  /*f4f0*/  IMAD.WIDE.U32 R58, R6, -0x326172a9, RZ ;  /* 0xcd9e8d57063a7825 */ /* 0x000fe200078e00ff */
[----:B------:R-:W-:Y:S02]  /*f500*/  FMNMX.FTZ R9, R206, R9, !PT ;  /* 0x00000009ce097209 */ /* 0x000fe40007810000 */
[----:B------:R-:W-:Y:S01]  /*f510*/  LOP3.LUT R4, R54, 0xffff, RZ, 0xc0, !PT ;  /* 0x0000ffff36047812 */ /* 0x000fe200078ec0ff */
[----:B------:R-:W2:Y:S01]  /*f520*/  SHFL.BFLY PT, R2, R39, 0x2, 0x1f ;  /* 0x0c401f0027027f89 */ /* 0x000ea200000e0000 */
[----:B------:R-:W-:-:S02]  /*f530*/  FMNMX.FTZ R9, R64, R9, !PT ;  /* 0x0000000940097209 */ /* 0x000fc40007810000 */
[----:B------:R-:W-:Y:S02]  /*f540*/  SHF.R.U32.HI R4, RZ, 0x8, R4 ;  /* 0x00000008ff047819 */ /* 0x000fe40000011604 */
[----:B------:R-:W-:Y:S02]  /*f550*/  LOP3.LUT R11, R54, 0xff, RZ, 0xc0, !PT ;  /* 0x000000ff360b7812 */ /* 0x000fe400078ec0ff */
[----:B------:R-:W-:Y:S02]  /*f560*/  FMNMX.FTZ R9, R62, R9, !PT ;  /* 0x000000093e097209 */ /* 0x000fe40007810000 */
[----:B------:R-:W-:Y:S02]  /*f570*/  PRMT R11, R11, 0x5410, R4 ;  /* 0x000054100b0b7816 */ /* 0x000fe40000000004 */
[----:B------:R-:W-:Y:S02]  /*f580*/  FMNMX.FTZ R4, R66, R9, !PT ;  /* 0x0000000942047209 */ /* 0x000fe40007810000 */
[----:B------:R-:W-:-:S02]  /*f590*/  FSETP.NEU.FTZ.AND P3, PT, R164, -INF , PT ;  /* 0xff800000a400780b */ /* 0x000fc40003f7d000 */
[----:B------:R-:W-:Y:S02]  /*f5a0*/  FMNMX.FTZ R4, R65, R4, !PT ;  /* 0x0000000441047209 */ /* 0x000fe40007810000 */
[----:B------:R-:W-:Y:S02]  /*f5b0*/  FSEL R61, R61, RZ, P3 ;  /* 0x000000ff3d3d7208 */ /* 0x000fe40001800000 */
[----:B-1----:R-:W-:Y:S01]  /*f5c0*/  FMNMX.FTZ R3, R8, R3, !PT ;  /* 0x0000000308037209 */ /* 0x002fe20007810000 */
[----:B------:R-:W1:Y:S01]  /*f5d0*/  SHFL.BFLY PT, R45, R4, 0x2, 0x1f ;  /* 0x0c401f00042d7f89 */ /* 0x000e6200000e0000 */
[----:B------:R-:W-:Y:S01]  /*f5e0*/  SHF.R.U32.HI R9, RZ, 0x10, R54 ;  /* 0x00000010ff097819 */ /* 0x000fe20000011636 */
[--C-:B------:R-:W-:Y:S01]  /*f5f0*/  FFMA.FTZ R53, R56, UR19, -R61.reuse ;  /* 0x0000001338357c23 */ /* 0x100fe2000801083d */
[C---:B------:R-:W-:Y:S01]  /*f600*/  FSETP.NEU.FTZ.AND P2, PT, R3.reuse, -INF , PT ;  /* 0xff8000000300780b */ /* 0x040fe20003f5d000 */
[----:B------:R-:W-:Y:S01]  /*f610*/  FMUL.FTZ R56, R3, UR19 ;  /* 0x0000001303387c20 */ /* 0x000fe20008410000 */
[----:B--2---:R-:W-:Y:S01]  /*f620*/  FMNMX.FTZ R2, R39, R2, !PT ;  /* 0x0000000227027209 */ /* 0x004fe20007810000 */
[--C-:B------:R-:W-:Y:S01]  /*f630*/  FFMA.FTZ R44, R44, UR19, -R61.reuse ;  /* 0x000000132c2c7c23 */ /* 0x100fe2000801083d */
[----:B------:R-:W-:Y:S01]  /*f640*/  LOP3.LUT R6, R55, R58, R174, 0x96, !PT ;  /* 0x0000003a37067212 */ /* 0x000fe200078e96ae */
[----:B------:R-:W-:Y:S01]  /*f650*/  FFMA.FTZ R60, R196, UR19, -R61 ;  /* 0x00000013c43c7c23 */ /* 0x000fe2000801083d */
[----:B------:R-:W-:Y:S01]  /*f660*/  FSEL R56, R56, RZ, P2 ;  /* 0x000000ff38387208 */ /* 0x000fe20001000000 */
[----:B------:R-:W2:Y:S01]  /*f670*/  SHFL.BFLY PT, R39, R2, 0x1, 0x1f ;  /* 0x0c201f0002277f89 */ /* 0x000ea200000e0000 */
[----:B------:R-:W-:Y:S01]  /*f680*/  LOP3.LUT R9, R9, 0xff, RZ, 0xc0, !PT ;  /* 0x000000ff09097812 */ /* 0x000fe200078ec0ff */
[----:B------:R-:W-:Y:S01]  /*f690*/  MUFU.EX2 R44, R44 ;  /* 0x0000002c002c7308 */ /* 0x000fe20000000800 */
[----:B------:R-:W-:-:S02]  /*f6a0*/  SHF.R.U32.HI R8, RZ, 0x18, R54 ;  /* 0x00000018ff087819 */ /* 0x000fc40000011636 */
[----:B-1----:R-:W-:Y:S01]  /*f6b0*/  FMNMX.FTZ R4, R4, R45, !PT ;  /* 0x0000002d04047209 */ /* 0x002fe20007810000 */
[----:B------:R-:W-:Y:S01]  /*f6c0*/  FFMA.FTZ R38, R13, UR19, -R56 ;  /* 0x000000130d267c23 */ /* 0x000fe20008010838 */
[----:B------:R-:W-:Y:S01]  /*f6d0*/  PRMT R9, R9, 0x5410, R8 ;  /* 0x0000541009097816 */ /* 0x000fe20000000008 */
[----:B------:R-:W-:Y:S01]  /*f6e0*/  FFMA.FTZ R51, R19, UR19, -R56 ;  /* 0x0000001313337c23 */ /* 0x000fe20008010838 */
[----:B------:R-:W-:Y:S01]  /*f6f0*/  IMAD.MOV.U32 R54, RZ, RZ, R232 ;  /* 0x000000ffff367224 */ /* 0x000fe200078e00e8 */
[----:B------:R-:W1:Y:S01]  /*f700*/  SHFL.BFLY PT, R45, R4, 0x1, 0x1f ;  /* 0x0c201f00042d7f89 */ /* 0x000e6200000e0000 */
[----:B------:R-:W-:Y:S01]  /*f710*/  MUFU.EX2 R60, R60 ;  /* 0x0000003c003c7308 */ /* 0x000fe20000000800 */
[----:B------:R-:W-:Y:S01]  /*f720*/  IMAD.MOV.U32 R55, RZ, RZ, R233 ;  /* 0x000000ffff377224 */ /* 0x000fe200078e00e9 */
[----:B--2---:R-:W-:Y:S01]  /*f730*/  FMNMX.FTZ R2, R2, R39, !PT ;  /* 0x0000002702027209 */ /* 0x004fe20007810000 */
[----:B------:R-:W-:-:S05]  /*f740*/  FFMA.FTZ R39, R15, UR19, -R56 ;  /* 0x000000130f277c23 */ /* 0x000fca0008010838 */
[----:B------:R-:W-:Y:S01]  /*f750*/  MUFU.EX2 R38, R38 ;  /* 0x0000002600267308 */ /* 0x000fe20000000800 */
[C---:B------:R-:W-:Y:S01]  /*f760*/  FMUL.FTZ R173, R2.reuse, UR19 ;  /* 0x0000001302ad7c20 */ /* 0x040fe20008410000 */
[----:B------:R-:W-:Y:S01]  /*f770*/  FSETP.NEU.FTZ.AND P1, PT, R2, -INF , PT ;  /* 0xff8000000200780b */ /* 0x000fe20003f3d000 */
[----:B------:R2:W5:Y:S03]  /*f780*/  LDL.LU.64 R232, [R1+0x40] ;  /* 0x0000400001e87983 */ /* 0x0005660000300a00 */
[----:B------:R-:W-:Y:S02]  /*f790*/  FSEL R173, R173, RZ, P1 ;  /* 0x000000ffadad7208 */ /* 0x000fe40000800000 */
[----:B------:R-:W-:Y:S01]  /*f7a0*/  MUFU.EX2 R39, R39 ;  /* 0x0000002700277308 */ /* 0x000fe20000000800 */
[----:B---3--:R-:W-:Y:S02]  /*f7b0*/  IMAD.MOV.U32 R189, RZ, RZ, R43 ;  /* 0x000000ffffbd7224 */ /* 0x008fe400078e002b */
[----:B------:R-:W-:Y:S01]  /*f7c0*/  FFMA.FTZ R43, R42, UR19, -R61 ;  /* 0x000000132a2b7c23 */ /* 0x000fe2000801083d */
[----:B------:R-:W-:Y:S01]  /*f7d0*/  FFMA.FTZ R52, R0, UR19, -R173 ;  /* 0x0000001300347c23 */ /* 0x000fe200080108ad */
[----:B------:R-:W-:Y:S01]  /*f7e0*/  FFMA.FTZ R42, R17, UR19, -R56 ;  /* 0x00000013112a7c23 */ /* 0x000fe20008010838 */
[----:B-1----:R-:W-:-:S02]  /*f7f0*/  FMNMX.FTZ R0, R4, R45, !PT ;  /* 0x0000002d04007209 */ /* 0x002fc40007810000 */
[----:B------:R-:W-:Y:S01]  /*f800*/  MUFU.EX2 R53, R53 ;  /* 0x0000003500357308 */ /* 0x000fe20000000800 */
[----:B------:R-:W-:Y:S02]  /*f810*/  SHF.R.U32.HI R17, RZ, 0x10, R6 ;  /* 0x00000010ff117819 */ /* 0x000fe40000011606 */
[----:B------:R-:W-:-:S05]  /*f820*/  LOP3.LUT R8, R6, 0xffff, RZ, 0xc0, !PT ;  /* 0x0000ffff06087812 */ /* 0x000fca00078ec0ff */
[----:B------:R-:W1:Y:S01]  /*f830*/  MUFU.EX2 R43, R43 ;  /* 0x0000002b002b7308 */ /* 0x000e620000000800 */
[----:B------:R-:W-:Y:S01]  /*f840*/  LOP3.LUT R19, R6, 0xff, RZ, 0xc0, !PT ;  /* 0x000000ff06137812 */ /* 0x000fe200078ec0ff */
[C---:B------:R-:W-:Y:S01]  /*f850*/  FMUL.FTZ R67, R0.reuse, UR19 ;  /* 0x0000001300437c20 */ /* 0x040fe20008410000 */
[----:B------:R-:W-:Y:S02]  /*f860*/  FSEL R13, R3, RZ, P2 ;  /* 0x000000ff030d7208 */ /* 0x000fe40001000000 */
[----:B------:R-:W-:Y:S02]  /*f870*/  SHF.R.U32.HI R6, RZ, 0x18, R6 ;  /* 0x00000018ff067819 */ /* 0x000fe40000011606 */
[----:B------:R-:W-:Y:S02]  /*f880*/  LOP3.LUT R17, R17, 0xff, RZ, 0xc0, !PT ;  /* 0x000000ff11117812 */ /* 0x000fe400078ec0ff */
[----:B------:R-:W-:Y:S01]  /*f890*/  FSETP.NEU.FTZ.AND P2, PT, R0, -INF , PT ;  /* 0xff8000000000780b */ /* 0x000fe20003f5d000 */
[----:B------:R-:W-:Y:S01]  /*f8a0*/  FADD.FTZ R10, R214, -R13 ;  /* 0x8000000dd60a7221 */ /* 0x000fe20000010000 */
[----:B------:R-:W-:Y:S01]  /*f8b0*/  FSEL R4, R164, RZ, P3 ;  /* 0x000000ffa4047208 */ /* 0x000fe20001800000 */
[----:B------:R-:W-:Y:S01]  /*f8c0*/  IMAD.MOV.U32 R214, RZ, RZ, R54 ;  /* 0x000000ffffd67224 */ /* 0x000fe200078e0036 */
[----:B------:R-:W-:-:S02]  /*f8d0*/  PRMT R17, R17, 0x5410, R6 ;  /* 0x0000541011117816 */ /* 0x000fc40000000006 */
[----:B------:R-:W-:Y:S02]  /*f8e0*/  SHF.R.U32.HI R8, RZ, 0x8, R8 ;  /* 0x00000008ff087819 */ /* 0x000fe40000011608 */
[----:B------:R-:W-:Y:S02]  /*f8f0*/  FSEL R67, R67, RZ, P2 ;  /* 0x000000ff43437208 */ /* 0x000fe40001000000 */
[----:B------:R-:W-:Y:S02]  /*f900*/  FSEL R6, R2, RZ, P1 ;  /* 0x000000ff02067208 */ /* 0x000fe40000800000 */
[----:B------:R-:W-:Y:S02]  /*f910*/  FSEL R15, R0, RZ, P2 ;  /* 0x000000ff000f7208 */ /* 0x000fe40001000000 */
[----:B------:R-:W-:Y:S01]  /*f920*/  PRMT R54, R239, 0x7054, R239 ;  /* 0x00007054ef367816 */ /* 0x000fe200000000ef */
[----:B------:R-:W-:Y:S01]  /*f930*/  FADD.FTZ R4, R215, -R4 ;  /* 0x80000004d7047221 */ /* 0x000fe20000010000 */
[----:B------:R-:W-:Y:S01]  /*f940*/  PRMT R19, R19, 0x5410, R8 ;  /* 0x0000541013137816 */ /* 0x000fe20000000008 */
[----:B------:R-:W-:-:S02]  /*f950*/  IMAD.MOV.U32 R215, RZ, RZ, R55 ;  /* 0x000000ffffd77224 */ /* 0x000fc400078e0037 */
[----:B------:R-:W-:Y:S01]  /*f960*/  FADD.FTZ R13, R213, -R6 ;  /* 0x80000006d50d7221 */ /* 0x000fe20000010000 */
[----:B------:R-:W-:Y:S01]  /*f970*/  FFMA.FTZ R55, R12, UR19, -R67 ;  /* 0x000000130c377c23 */ /* 0x000fe20008010843 */
[----:B------:R-:W-:Y:S01]  /*f980*/  FADD.FTZ R8, R212, -R15 ;  /* 0x8000000fd4087221 */ /* 0x000fe20000010000 */
[----:B------:R-:W-:Y:S01]  /*f990*/  MUFU.EX2 R51, R51 ;  /* 0x0000003300337308 */ /* 0x000fe20000000800 */
[--C-:B------:R-:W-:Y:S01]  /*f9a0*/  FFMA.FTZ R47, R48, UR19, -R173.reuse ;  /* 0x00000013302f7c23 */ /* 0x100fe200080108ad */
[--C-:B------:R-:W-:Y:S01]  /*f9b0*/  FFMA.FTZ R46, R46, UR19, -R173.reuse ;  /* 0x000000132e2e7c23 */ /* 0x100fe200080108ad */
[----:B------:R-:W-:Y:S01]  /*f9c0*/  FFMA.FTZ R45, R50, UR19, -R173 ;  /* 0x00000013322d7c23 */ /* 0x000fe200080108ad */
[--C-:B------:R-:W-:Y:S01]  /*f9d0*/  HSET2.LE.AND R6, R49, R54.reuse, PT ;  /* 0x0000003631067233 */ /* 0x100fe20003803000 */
[--C-:B------:R-:W-:Y:S01]  /*f9e0*/  FFMA.FTZ R49, R14, UR19, -R67.reuse ;  /* 0x000000130e317c23 */ /* 0x100fe20008010843 */
[----:B-1----:R-:W-:Y:S01]  /*f9f0*/  F2FP.BF16.F32.PACK_AB R15, R43, R44 ;  /* 0x0000002c2b0f723e */ /* 0x002fe200000010ff */
[----:B------:R-:W-:Y:S01]  /*fa00*/  FFMA.FTZ R48, R16, UR19, -R67 ;  /* 0x0000001310307c23 */ /* 0x000fe20008010843 */
[----:B------:R-:W1:Y:S01]  /*fa10*/  MUFU.EX2 R42, R42 ;  /* 0x0000002a002a7308 */ /* 0x000e620000000800 */
[----:B------:R-:W-:-:S02]  /*fa20*/  HSET2.LE.AND R7, R7, R54, PT ;  /* 0x0000003607077233 */ /* 0x000fc40003803000 */
[----:B------:R-:W-:Y:S01]  /*fa30*/  F2FP.BF16.F32.PACK_AB R12, R38, R39 ;  /* 0x00000027260c723e */ /* 0x000fe200000010ff */
[----:B------:R-:W-:Y:S01]  /*fa40*/  IMAD.MOV.U32 R213, RZ, RZ, R59 ;  /* 0x000000ffffd57224 */ /* 0x000fe200078e003b */
[----:B------:R-:W-:Y:S01]  /*fa50*/  LOP3.LUT R6, R6, R15, RZ, 0xc0, !PT ;  /* 0x0000000f06067212 */ /* 0x000fe200078ec0ff */
[----:B------:R-:W-:Y:S01]  /*fa60*/  FMUL.FTZ R59, R13, UR19 ;  /* 0x000000130d3b7c20 */ /* 0x000fe20008410000 */
[----:B------:R-:W-:Y:S01]  /*fa70*/  LOP3.LUT R7, R7, R12, RZ, 0xc0, !PT ;  /* 0x0000000c07077212 */ /* 0x000fe200078ec0ff */
[----:B------:R-:W-:Y:S01]  /*fa80*/  MUFU.EX2 R46, R46 ;  /* 0x0000002e002e7308 */ /* 0x000fe20000000800 */
[----:B------:R-:W3:Y:S01]  /*fa90*/  LDSM.16.MT88.4 R12, [R221+0x9000] ;  /* 0x00900000dd0c783b */ /* 0x000ee20000004200 */
[----:B------:R-:W-:Y:S01]  /*faa0*/  HSET2.LE.AND R57, R57, R54, PT ;  /* 0x0000003639397233 */ /* 0x000fe20003803000 */
[----:B------:R-:W-:-:S05]  /*fab0*/  FMUL.FTZ R63, R4, UR19 ;  /* 0x00000013043f7c20 */ /* 0x000fca0008410000 */
[----:B------:R-:W4:Y:S01]  /*fac0*/  MUFU.EX2 R45, R45 ;  /* 0x0000002d002d7308 */ /* 0x000f220000000800 */
[----:B------:R-:W-:Y:S01]  /*fad0*/  F2FP.BF16.F32.PACK_AB R4, R53, R60 ;  /* 0x0000003c3504723e */ /* 0x000fe200000010ff */
[----:B------:R-:W-:-:S06]  /*fae0*/  FFMA.FTZ R50, R18, UR19, -R67 ;  /* 0x0000001312327c23 */ /* 0x000fcc0008010843 */
[----:B------:R-:W-:Y:S08]  /*faf0*/  MUFU.EX2 R49, R49 ;  /* 0x0000003100317308 */ /* 0x000ff00000000800 */
[----:B------:R-:W2:Y:S01]  /*fb00*/  MUFU.EX2 R48, R48 ;  /* 0x0000003000307308 */ /* 0x000ea20000000800 */
[----:B------:R-:W-:Y:S01]  /*fb10*/  IMAD.MOV.U32 R212, RZ, RZ, R58 ;  /* 0x000000ffffd47224 */ /* 0x000fe200078e003a */
[----:B------:R-:W-:Y:S01]  /*fb20*/  LOP3.LUT R4, R57, R4, RZ, 0xc0, !PT ;  /* 0x0000000439047212 */ /* 0x000fe200078ec0ff */
[----:B------:R-:W-:Y:S01]  /*fb30*/  FMUL.FTZ R58, R10, UR19 ;  /* 0x000000130a3a7c20 */ /* 0x000fe20008410000 */
[----:B------:R-:W-:-:S04]  /*fb40*/  HSET2.LE.AND R5, R5, R54, PT ;  /* 0x0000003605057233 */ /* 0x000fc80003803000 */
[----:B------:R-:W-:Y:S01]  /*fb50*/  MUFU.EX2 R52, R52 ;  /* 0x0000003400347308 */ /* 0x000fe20000000800 */
[----:B------:R-:W-:Y:S01]  /*fb60*/  FMUL.FTZ R57, R8, UR19 ;  /* 0x0000001308397c20 */ /* 0x000fe20008410000 */
[----:B-1----:R-:W-:-:S06]  /*fb70*/  F2FP.BF16.F32.PACK_AB R10, R42, R51 ;  /* 0x000000332a0a723e */ /* 0x002fcc00000010ff */
[----:B------:R-:W1:Y:S01]  /*fb80*/  MUFU.EX2 R47, R47 ;  /* 0x0000002f002f7308 */ /* 0x000e620000000800 */
[----:B------:R-:W-:Y:S02]  /*fb90*/  LOP3.LUT R5, R5, R10, RZ, 0xc0, !PT ;  /* 0x0000000a05057212 */ /* 0x000fe400078ec0ff */
[----:B------:R-:W-:-:S05]  /*fba0*/  HSET2.LE.AND R10, R11, R54, PT ;  /* 0x000000360b0a7233 */ /* 0x000fca0003803000 */
[----:B------:R-:W-:Y:S01]  /*fbb0*/  MUFU.EX2 R55, R55 ;  /* 0x0000003700377308 */ /* 0x000fe20000000800 */
[----:B----4-:R-:W-:Y:S02]  /*fbc0*/  F2FP.BF16.F32.PACK_AB R11, R45, R46 ;  /* 0x0000002e2d0b723e */ /* 0x010fe400000010ff */
[----:B------:R-:W-:-:S05]  /*fbd0*/  HSET2.LE.AND R9, R9, R54, PT ;  /* 0x0000003609097233 */ /* 0x000fca0003803000 */
[----:B------:R-:W4:Y:S01]  /*fbe0*/  MUFU.EX2 R50, R50 ;  /* 0x0000003200327308 */ /* 0x000f220000000800 */
[----:B--2---:R-:W-:Y:S02]  /*fbf0*/  F2FP.BF16.F32.PACK_AB R16, R48, R49 ;  /* 0x000000313010723e */ /* 0x004fe400000010ff */
[----:B------:R-:W-:-:S05]  /*fc00*/  LOP3.LUT R10, R10, R11, RZ, 0xc0, !PT ;  /* 0x0000000b0a0a7212 */ /* 0x000fca00078ec0ff */
[----:B------:R-:W2:Y:S01]  /*fc10*/  MUFU.EX2 R63, R63 ;  /* 0x0000003f003f7308 */ /* 0x000ea20000000800 */
[----:B------:R-:W-:-:S07]  /*fc20*/  LOP3.LUT R11, R9, R16, RZ, 0xc0, !PT ;  /* 0x00000010090b7212 */ /* 0x000fce00078ec0ff */
[----:B------:R-:W3:Y:S01]  /*fc30*/  MUFU.EX2 R58, R58 ;  /* 0x0000003a003a7308 */ /* 0x000ee20000000800 */
[----:B------:R-:W-:-:S07]  /*fc40*/  HSET2.LE.AND R8, R19, R54, PT ;  /* 0x0000003613087233 */ /* 0x000fce0003803000 */
[----:B------:R-:W3:Y:S01]  /*fc50*/  MUFU.EX2 R59, R59 ;  /* 0x0000003b003b7308 */ /* 0x000ee20000000800 */
[----:B-1----:R-:W-:-:S07]  /*fc60*/  F2FP.BF16.F32.PACK_AB R9, R47, R52 ;  /* 0x000000342f09723e */ /* 0x002fce00000010ff */
[----:B------:R-:W1:Y:S01]  /*fc70*/  MUFU.EX2 R57, R57 ;  /* 0x0000003900397308 */ /* 0x000e620000000800 */
[----:B------:R-:W-:Y:S02]  /*fc80*/  LOP3.LUT R8, R8, R9, RZ, 0xc0, !PT ;  /* 0x0000000908087212 */ /* 0x000fe400078ec0ff */
[----:B------:R-:W-:Y:S02]  /*fc90*/  HSET2.LE.AND R9, R17, R54, PT ;  /* 0x0000003611097233 */ /* 0x000fe40003803000 */
[----:B----4-:R-:W-:Y:S01]  /*fca0*/  F2FP.BF16.F32.PACK_AB R16, R50, R55 ;  /* 0x000000373210723e */ /* 0x010fe200000010ff */
[-C--:B--2---:R-:W-:Y:S01]  /*fcb0*/  FMUL.FTZ R160, R160, R63.reuse ;  /* 0x0000003fa0a07220 */ /* 0x084fe20000410000 */
[----:B------:R-:W-:Y:S01]  /*fcc0*/  FMUL.FTZ R161, R161, R63 ;  /* 0x0000003fa1a17220 */ /* 0x000fe20000410000 */
[----:B---3--:R-:W-:Y:S01]  /*fcd0*/  FMUL.FTZ R162, R162, R58 ;  /* 0x0000003aa2a27220 */ /* 0x008fe20000410000 */
[----:B------:R-:W-:Y:S01]  /*fce0*/  LOP3.LUT R9, R9, R16, RZ, 0xc0, !PT ;  /* 0x0000001009097212 */ /* 0x000fe200078ec0ff */
[-C--:B------:R-:W-:Y:S01]  /*fcf0*/  FMUL.FTZ R163, R163, R58.reuse ;  /* 0x0000003aa3a37220 */ /* 0x080fe20000410000 */
[-C--:B------:R-:W-:Y:S01]  /*fd00*/  FMUL.FTZ R156, R156, R59.reuse ;  /* 0x0000003b9c9c7220 */ /* 0x080fe20000410000 */
[----:B------:R-:W-:Y:S01]  /*fd10*/  FMUL.FTZ R157, R157, R59 ;  /* 0x0000003b9d9d7220 */ /* 0x000fe20000410000 */
[-C--:B------:R-:W-:Y:S01]  /*fd20*/  FMUL.FTZ R148, R148, R63.reuse ;  /* 0x0000003f94947220 */ /* 0x080fe20000410000 */
[----:B------:R-:W-:Y:S01]  /*fd30*/  FMUL.FTZ R149, R149, R63 ;  /* 0x0000003f95957220 */ /* 0x000fe20000410000 */
[-C--:B------:R-:W-:Y:S01]  /*fd40*/  FMUL.FTZ R150, R150, R58.reuse ;  /* 0x0000003a96967220 */ /* 0x080fe20000410000 */
[----:B------:R-:W-:Y:S01]  /*fd50*/  FMUL.FTZ R152, R152, R59 ;  /* 0x0000003b98987220 */ /* 0x000fe20000410000 */
[-C--:B-1----:R-:W-:Y:S01]  /*fd60*/  FMUL.FTZ R158, R158, R57.reuse ;  /* 0x000000399e9e7220 */ /* 0x082fe20000410000 */
[----:B------:R-:W-:Y:S01]  /*fd70*/  FMUL.FTZ R159, R159, R57 ;  /* 0x000000399f9f7220 */ /* 0x000fe20000410000 */
[----:B------:R-:W-:Y:S01]  /*fd80*/  FMUL.FTZ R153, R153, R59 ;  /* 0x0000003b99997220 */ /* 0x000fe20000410000 */
[-C--:B------:R-:W-:Y:S01]  /*fd90*/  FMUL.FTZ R154, R154, R57.reuse ;  /* 0x000000399a9a7220 */ /* 0x080fe20000410000 */
[----:B------:R-:W-:Y:S01]  /*fda0*/  FMUL.FTZ R155, R155, R57 ;  /* 0x000000399b9b7220 */ /* 0x000fe20000410000 */
[-C--:B------:R-:W-:Y:S01]  /*fdb0*/  FMUL.FTZ R151, R151, R58.reuse ;  /* 0x0000003a97977220 */ /* 0x080fe20000410000 */
[-C--:B------:R-:W-:Y:S01]  /*fdc0*/  HMMA.16816.F32.BF16 R160, R4, R12.reuse, R160 ;  /* 0x0000000c04a0723c */ /* 0x080fe200000418a0 */
[-C--:B------:R-:W-:Y:S01]  /*fdd0*/  FMUL.FTZ R68, R68, R63.reuse ;  /* 0x0000003f44447220 */ /* 0x080fe20000410000 */
[----:B------:R-:W-:Y:S01]  /*fde0*/  FMUL.FTZ R69, R69, R63 ;  /* 0x0000003f45457220 */ /* 0x000fe20000410000 */
[-C--:B------:R-:W-:Y:S01]  /*fdf0*/  FMUL.FTZ R70, R70, R58.reuse ;  /* 0x0000003a46467220 */ /* 0x080fe20000410000 */
[-C--:B------:R-:W-:Y:S01]  /*fe00*/  FMUL.FTZ R71, R71, R58.reuse ;  /* 0x0000003a47477220 */ /* 0x080fe20000410000 */
        /* <DEDUP_REMOVED lines=9> */
[-C--:B------:R-:W-:Y:S01]  /*fea0*/  FMUL.FTZ R76, R76, R59.reuse ;  /* 0x0000003b4c4c7220 */ /* 0x080fe20000410000 */
[----:B------:R-:W-:Y:S01]  /*feb0*/  FMUL.FTZ R77, R77, R59 ;  /* 0x0000003b4d4d7220 */ /* 0x000fe20000410000 */
[-C--:B------:R-:W-:Y:S01]  /*fec0*/  FMUL.FTZ R78, R78, R57.reuse ;  /* 0x000000394e4e7220 */ /* 0x080fe20000410000 */
[----:B------:R-:W-:Y:S01]  /*fed0*/  FMUL.FTZ R79, R79, R57 ;  /* 0x000000394f4f7220 */ /* 0x000fe20000410000 */
[C---:B------:R-:W-:Y:S01]  /*fee0*/  HMMA.16816.F32.BF16 R148, R4.reuse, R14, R148 ;  /* 0x0000000e0494723c */ /* 0x040fe20000041894 */
[----:B------:R-:W1:Y:S01]  /*fef0*/  LDSM.16.MT88.4 R12, [R170+0x9000] ;  /* 0x00900000aa0c783b */ /* 0x000e620000004200 */
[-C--:B------:R-:W-:Y:S01]  /*ff00*/  FMUL.FTZ R83, R83, R58.reuse ;  /* 0x0000003a53537220 */ /* 0x080fe20000410000 */
        /* <DEDUP_REMOVED lines=8> */
[-C--:B------:R-:W-:Y:S01]  /*ff90*/  FMUL.FTZ R96, R96, R63.reuse ;  /* 0x0000003f60607220 */ /* 0x080fe20000410000 */
[----:B------:R-:W-:Y:S01]  /*ffa0*/  FMUL.FTZ R97, R97, R63 ;  /* 0x0000003f61617220 */ /* 0x000fe20000410000 */
[-C--:B------:R-:W-:Y:S01]  /*ffb0*/  FMUL.FTZ R98, R98, R58.reuse ;  /* 0x0000003a62627220 */ /* 0x080fe20000410000 */
        /* <DEDUP_REMOVED lines=21> */
[----:B------:R-:W-:Y:S01]  /*10110*/  LDSM.16.MT88.4 R16, [R221+0xb000] ;  /* 0x00b00000dd10783b */ /* 0x000fe20000004200 */
[-C--:B-1----:R-:W-:Y:S06]  /*10120*/  HMMA.16816.F32.BF16 R68, R4, R12.reuse, R68 ;  /* 0x0000000c0444723c */ /* 0x082fec0000041844 */
[C---:B------:R-:W-:Y:S06]  /*10130*/  HMMA.16816.F32.BF16 R72, R8.reuse, R12, R72 ;  /* 0x0000000c0848723c */ /* 0x040fec0000041848 */
[-C--:B------:R-:W-:Y:S06]  /*10140*/  HMMA.16816.F32.BF16 R76, R8, R14.reuse, R76 ;  /* 0x0000000e084c723c */ /* 0x080fec000004184c */
[C---:B------:R-:W-:Y:S01]  /*10150*/  HMMA.16816.F32.BF16 R80, R4.reuse, R14, R80 ;  /* 0x0000000e0450723c */ /* 0x040fe20000041850 */
[----:B------:R-:W1:Y:S05]  /*10160*/  LDSM.16.MT88.4 R12, [R221+0xa000] ;  /* 0x00a00000dd0c783b */ /* 0x000e6a0000004200 */
[-C--:B-1----:R-:W-:Y:S06]  /*10170*/  HMMA.16816.F32.BF16 R84, R4, R12.reuse, R84 ;  /* 0x0000000c0454723c */ /* 0x082fec0000041854 */
[C---:B------:R-:W-:Y:S06]  /*10180*/  HMMA.16816.F32.BF16 R88, R8.reuse, R12, R88 ;  /* 0x0000000c0858723c */ /* 0x040fec0000041858 */
[-C--:B------:R-:W-:Y:S06]  /*10190*/  HMMA.16816.F32.BF16 R92, R8, R14.reuse, R92 ;  /* 0x0000000e085c723c */ /* 0x080fec000004185c */
[C---:B------:R-:W-:Y:S01]  /*101a0*/  HMMA.16816.F32.BF16 R96, R4.reuse, R14, R96 ;  /* 0x0000000e0460723c */ /* 0x040fe20000041860 */
[----:B------:R-:W1:Y:S01]  /*101b0*/  LDSM.16.MT88.4 R12, [R170+0xa000] ;  /* 0x00a00000aa0c783b */ /* 0x000e620000004200 */
[-C--:B------:R-:W-:Y:S01]  /*101c0*/  FMUL.FTZ R116, R116, R59.reuse ;  /* 0x0000003b74747220 */ /* 0x080fe20000410000 */
[-C--:B------:R-:W-:Y:S01]  /*101d0*/  FMUL.FTZ R117, R117, R59.reuse ;  /* 0x0000003b75757220 */ /* 0x080fe20000410000 */
[-C--:B------:R-:W-:Y:S01]  /*101e0*/  FMUL.FTZ R140, R140, R59.reuse ;  /* 0x0000003b8c8c7220 */ /* 0x080fe20000410000 */
[-C--:B------:R-:W-:Y:S01]  /*101f0*/  FMUL.FTZ R141, R141, R59.reuse ;  /* 0x0000003b8d8d7220 */ /* 0x080fe20000410000 */
[-C--:B------:R-:W-:Y:S01]  /*10200*/  FMUL.FTZ R124, R124, R59.reuse ;  /* 0x0000003b7c7c7220 */ /* 0x080fe20000410000 */
[-C--:B------:R-:W-:Y:S01]  /*10210*/  FMUL.FTZ R125, R125, R59.reuse ;  /* 0x0000003b7d7d7220 */ /* 0x080fe20000410000 */
[-C--:B-1----:R-:W-:Y:S06]  /*10220*/  HMMA.16816.F32.BF16 R100, R4, R12.reuse, R100 ;  /* 0x0000000c0464723c */ /* 0x082fec0000041864 */
[C---:B------:R-:W-:Y:S06]  /*10230*/  HMMA.16816.F32.BF16 R104, R8.reuse, R12, R104 ;  /* 0x0000000c0868723c */ /* 0x040fec0000041868 */
[-C--:B------:R-:W-:Y:S06]  /*10240*/  HMMA.16816.F32.BF16 R108, R8, R14.reuse, R108 ;  /* 0x0000000e086c723c */ /* 0x080fec000004186c */
[----:B------:R-:W-:Y:S01]  /*10250*/  HMMA.16816.F32.BF16 R144, R4, R14, R144 ;  /* 0x0000000e0490723c */ /* 0x000fe20000041890 */
[----:B------:R-:W1:Y:S01]  /*10260*/  LDSM.16.MT88.4 R12, [R170+0xb000] ;  /* 0x00b00000aa0c783b */ /* 0x000e620000004200 */
[----:B------:R-:W-:Y:S01]  /*10270*/  FMUL.FTZ R132, R132, R59 ;  /* 0x0000003b84847220 */ /* 0x000fe20000410000 */
[-C--:B------:R-:W-:Y:S01]  /*10280*/  FMUL.FTZ R118, R118, R57.reuse ;  /* 0x0000003976767220 */ /* 0x080fe20000410000 */
[----:B------:R-:W-:Y:S01]  /*10290*/  FMUL.FTZ R119, R119, R57 ;  /* 0x0000003977777220 */ /* 0x000fe20000410000 */
[----:B------:R-:W-:Y:S01]  /*102a0*/  FMUL.FTZ R133, R133, R59 ;  /* 0x0000003b85857220 */ /* 0x000fe20000410000 */
[-C--:B------:R-:W-:Y:S01]  /*102b0*/  FMUL.FTZ R142, R142, R57.reuse ;  /* 0x000000398e8e7220 */ /* 0x080fe20000410000 */
[-C--:B------:R-:W-:Y:S01]  /*102c0*/  FMUL.FTZ R143, R143, R57.reuse ;  /* 0x000000398f8f7220 */ /* 0x080fe20000410000 */
[-C--:B------:R-:W-:Y:S01]  /*102d0*/  FMUL.FTZ R126, R126, R57.reuse ;  /* 0x000000397e7e7220 */ /* 0x080fe20000410000 */
[-C--:B------:R-:W-:Y:S01]  /*102e0*/  FMUL.FTZ R127, R127, R57.reuse ;  /* 0x000000397f7f7220 */ /* 0x080fe20000410000 */
[-C--:B------:R-:W-:Y:S01]  /*102f0*/  FMUL.FTZ R134, R134, R57.reuse ;  /* 0x0000003986867220 */ /* 0x080fe20000410000 */
[----:B------:R-:W-:Y:S01]  /*10300*/  FMUL.FTZ R135, R135, R57 ;  /* 0x0000003987877220 */ /* 0x000fe20000410000 */
[C---:B------:R-:W-:Y:S06]  /*10310*/  HMMA.16816.F32.BF16 R116, R8.reuse, R16, R116 ;  /* 0x000000100874723c */ /* 0x040fec0000041874 */
[C---:B------:R-:W-:Y:S06]  /*10320*/  HMMA.16816.F32.BF16 R140, R8.reuse, R18, R140 ;  /* 0x00000012088c723c */ /* 0x040fec000004188c */
[C---:B-1----:R-:W-:Y:S06]  /*10330*/  HMMA.16816.F32.BF16 R124, R8.reuse, R12, R124 ;  /* 0x0000000c087c723c */ /* 0x042fec000004187c */
[----:B------:R-:W-:Y:S01]  /*10340*/  HMMA.16816.F32.BF16 R132, R8, R14, R132 ;  /* 0x0000000e0884723c */ /* 0x000fe20000041884 */
[----:B------:R-:W2:Y:S01]  /*10350*/  LDL.LU.64 R8, [R1+0x20] ;  /* 0x0000200001087983 */ /* 0x000ea20000300a00 */
        /* <DEDUP_REMOVED lines=16> */
[----:B------:R-:W-:Y:S01]  /*10460*/  HMMA.16816.F32.BF16 R112, R4, R16, R112 ;  /* 0x000000100470723c */ /* 0x000fe20000041870 */
[----:B------:R-:W-:-:S06]  /*10470*/  VIADD R217, R240, 0x1715609d ;  /* 0x1715609df0d97836 */ /* 0x000fcc0000000000 */
[----:B------:R-:W-:Y:S01]  /*10480*/  IMAD.MOV.U32 R16, RZ, RZ, R224 ;  /* 0x000000ffff107224 */ /* 0x000fe200078e00e0 */
[----:B------:R-:W-:Y:S01]  /*10490*/  HMMA.16816.F32.BF16 R120, R4, R18, R120 ;  /* 0x000000120478723c */ /* 0x000fe20000041878 */
[----:B------:R-:W-:-:S05]  /*104a0*/  IMAD.MOV.U32 R10, RZ, RZ, R230 ;  /* 0x000000ffff0a7224 */ /* 0x000fca00078e00e6 */
[C---:B------:R-:W-:Y:S06]  /*104b0*/  HMMA.16816.F32.BF16 R136, R4.reuse, R12, R136 ;  /* 0x0000000c0488723c */ /* 0x040fec0000041888 */
[----:B------:R-:W-:Y:S07]  /*104c0*/  HMMA.16816.F32.BF16 R128, R4, R14, R128 ;  /* 0x0000000e0480723c */ /* 0x000fee0000041880 */
[----:B------:R-:W-:Y:S01]  /*104d0*/  LOP3.LUT R4, R213, R10, R217, 0x96, !PT ;  /* 0x0000000ad5047212 */ /* 0x000fe200078e96d9 */
[----:B------:R-:W-:-:S02]  /*104e0*/  VIADD R212, R241, 0x646e171e ;  /* 0x646e171ef1d47836 */ /* 0x000fc40000000000 */
[----:B------:R-:W-:Y:S02]  /*104f0*/  FFMA.FTZ R205, R23, UR19, -R56 ;  /* 0x0000001317cd7c23 */ /* 0x000fe40008010838 */
[----:B------:R-:W-:-:S04]  /*10500*/  IMAD.WIDE.U32 R12, R4, -0x2daee0ad, RZ ;  /* 0xd2511f53040c7825 */ /* 0x000fc800078e00ff */
[----:B------:R-:W-:Y:S01]  /*10510*/  FFMA.FTZ R198, R21, UR19, -R56 ;  /* 0x0000001315c67c23 */ /* 0x000fe20008010838 */
[----:B------:R-:W-:Y:S01]  /*10520*/  IMAD.MOV.U32 R11, RZ, RZ, R231 ;  /* 0x000000ffff0b7224 */ /* 0x000fe200078e00e7 */
[----:B------:R-:W-:Y:S01]  /*10530*/  LOP3.LUT R11, R12, 0xffff, RZ, 0xc0, !PT ;  /* 0x0000ffff0c0b7812 */ /* 0x000fe200078ec0ff */
[----:B------:R-:W-:Y:S01]  /*10540*/  FFMA.FTZ R211, R26, UR19, -R61 ;  /* 0x000000131ad37c23 */ /* 0x000fe2000801083d */
[----:B------:R-:W-:Y:S01]  /*10550*/  LOP3.LUT R4, R13, R214, R212, 0x96, !PT ;  /* 0x000000d60d047212 */ /* 0x000fe200078e96d4 */
[----:B------:R-:W-:Y:S01]  /*10560*/  FFMA.FTZ R207, R27, UR19, -R56 ;  /* 0x000000131bcf7c23 */ /* 0x000fe20008010838 */
[----:B------:R-:W-:Y:S01]  /*10570*/  SHF.R.U32.HI R13, RZ, 0x18, R12 ;  /* 0x00000018ff0d7819 */ /* 0x000fe2000001160c */
[----:B------:R-:W-:Y:S01]  /*10580*/  FFMA.FTZ R200, R25, UR19, -R56 ;  /* 0x0000001319c87c23 */ /* 0x000fe20008010838 */
[----:B------:R-:W-:Y:S01]  /*10590*/  MUFU.EX2 R205, R205 ;  /* 0x000000cd00cd7308 */ /* 0x000fe20000000800 */
[----:B------:R-:W-:Y:S01]  /*105a0*/  LOP3.LUT R15, R4, 0xffff, RZ, 0xc0, !PT ;  /* 0x0000ffff040f7812 */ /* 0x000fe200078ec0ff */
[----:B------:R-:W-:-:S02]  /*105b0*/  IMAD.MOV.U32 R17, RZ, RZ, R225 ;  /* 0x000000ffff117224 */ /* 0x000fc400078e00e1 */
[--C-:B------:R-:W-:Y:S01]  /*105c0*/  FFMA.FTZ R209, R22, UR19, -R61.reuse ;  /* 0x0000001316d17c23 */ /* 0x100fe2000801083d */
[----:B------:R-:W-:Y:S01]  /*105d0*/  FFMA.FTZ R202, R20, UR19, -R61 ;  /* 0x0000001314ca7c23 */ /* 0x000fe2000801083d */
[----:B------:R-:W-:Y:S02]  /*105e0*/  IMAD.MOV.U32 R219, RZ, RZ, R189 ;  /* 0x000000ffffdb7224 */ /* 0x000fe400078e00bd */
[----:B------:R-:W-:Y:S01]  /*105f0*/  FFMA.FTZ R190, R190, UR19, -R173 ;  /* 0x00000013bebe7c23 */ /* 0x000fe200080108ad */
[----:B------:R-:W-:Y:S01]  /*10600*/  FFMA.FTZ R185, R31, UR19, -R67 ;  /* 0x000000131fb97c23 */ /* 0x000fe20008010843 */
[----:B------:R-:W1:Y:S01]  /*10610*/  MUFU.EX2 R198, R198 ;  /* 0x000000c600c67308 */ /* 0x000e620000000800 */
[----:B------:R-:W-:Y:S01]  /*10620*/  SHF.R.U32.HI R15, RZ, 0x8, R15 ;  /* 0x00000008ff0f7819 */ /* 0x000fe2000001160f */
[--C-:B------:R-:W-:Y:S01]  /*10630*/  FFMA.FTZ R191, R188, UR19, -R173.reuse ;  /* 0x00000013bcbf7c23 */ /* 0x100fe200080108ad */
[--C-:B------:R-:W-:Y:S01]  /*10640*/  FFMA.FTZ R196, R30, UR19, -R173.reuse ;  /* 0x000000131ec47c23 */ /* 0x100fe200080108ad */
[----:B------:R-:W-:Y:S01]  /*10650*/  UIADD3 UR4, UR4, 0x1, URZ ;  /* 0x0000000104047890 */ /* 0x000fe2000fffe03f */
[----:B------:R-:W-:Y:S01]  /*10660*/  FFMA.FTZ R213, R244, UR19, -R173 ;  /* 0x00000013f4d57c23 */ /* 0x000fe200080108ad */
[----:B------:R-:W-:Y:S01]  /*10670*/  FFMA.FTZ R216, R216, UR19, -R67 ;  /* 0x00000013d8d87c23 */ /* 0x000fe20008010843 */
[--C-:B------:R-:W-:Y:S01]  /*10680*/  FFMA.FTZ R203, R203, UR19, -R56.reuse ;  /* 0x00000013cbcb7c23 */ /* 0x100fe20008010838 */
[----:B------:R-:W-:Y:S01]  /*10690*/  MUFU.EX2 R211, R211 ;  /* 0x000000d300d37308 */ /* 0x000fe20000000800 */
[----:B------:R-:W-:Y:S01]  /*106a0*/  FFMA.FTZ R201, R201, UR19, -R56 ;  /* 0x00000013c9c97c23 */ /* 0x000fe20008010838 */
[----:B------:R-:W-:Y:S01]  /*106b0*/  FFMA.FTZ R51, R251, R58, R51 ;  /* 0x0000003afb337223 */ /* 0x000fe20000010033 */
[----:B------:R-:W-:Y:S01]  /*106c0*/  FFMA.FTZ R52, R249, R59, R52 ;  /* 0x0000003bf9347223 */ /* 0x000fe20000010034 */
[--C-:B------:R-:W-:Y:S01]  /*106d0*/  FFMA.FTZ R165, R165, UR19, -R173.reuse ;  /* 0x00000013a5a57c23 */ /* 0x100fe200080108ad */
[--C-:B------:R-:W-:Y:S01]  /*106e0*/  FFMA.FTZ R166, R166, UR19, -R173.reuse ;  /* 0x00000013a6a67c23 */ /* 0x100fe200080108ad */
[--C-:B------:R-:W-:Y:S01]  /*106f0*/  FFMA.FTZ R167, R167, UR19, -R173.reuse ;  /* 0x00000013a7a77c23 */ /* 0x100fe200080108ad */
[----:B------:R-:W-:Y:S01]  /*10700*/  FFMA.FTZ R172, R172, UR19, -R173 ;  /* 0x00000013acac7c23 */ /* 0x000fe200080108ad */
[----:B------:R-:W-:Y:S01]  /*10710*/  MUFU.EX2 R207, R207 ;  /* 0x000000cf00cf7308 */ /* 0x000fe20000000800 */
[--C-:B------:R-:W-:Y:S01]  /*10720*/  FFMA.FTZ R64, R64, UR19, -R67.reuse ;  /* 0x0000001340407c23 */ /* 0x100fe20008010843 */
[----:B------:R-:W-:Y:S01]  /*10730*/  FFMA.FTZ R66, R66, UR19, -R67 ;  /* 0x0000001342427c23 */ /* 0x000fe20008010843 */
[----:B------:R-:W-:Y:S01]  /*10740*/  FFMA.FTZ R40, R40, UR19, -R56 ;  /* 0x0000001328287c23 */ /* 0x000fe20008010838 */
[----:B------:R-:W-:Y:S01]  /*10750*/  FFMA.FTZ R34, R34, UR19, -R61 ;  /* 0x0000001322227c23 */ /* 0x000fe2000801083d */
[----:B------:R-:W-:Y:S01]  /*10760*/  FFMA.FTZ R55, R252, R57, R55 ;  /* 0x00000039fc377223 */ /* 0x000fe20000010037 */
[----:B------:R3:W5:Y:S02]  /*10770*/  LDL.LU.64 R230, [R1+0x38] ;  /* 0x0000380001e67983 */ /* 0x0007640000300a00 */
[----:B------:R-:W-:Y:S01]  /*10780*/  MUFU.EX2 R200, R200 ;  /* 0x000000c800c87308 */ /* 0x000fe20000000800 */
[----:B------:R-:W-:Y:S01]  /*10790*/  SHF.R.U32.HI R17, RZ, 0x18, R4 ;  /* 0x00000018ff117819 */ /* 0x000fe20000011604 */
[----:B------:R-:W-:Y:S01]  /*107a0*/  FFMA.FTZ R189, R187, UR19, -R173 ;  /* 0x00000013bbbd7c23 */ /* 0x000fe200080108ad */
[--C-:B------:R-:W-:Y:S01]  /*107b0*/  FFMA.FTZ R187, R186, UR19, -R67.reuse ;  /* 0x00000013babb7c23 */ /* 0x100fe20008010843 */
[--C-:B------:R-:W-:Y:S01]  /*107c0*/  FFMA.FTZ R186, R29, UR19, -R67.reuse ;  /* 0x000000131dba7c23 */ /* 0x100fe20008010843 */
[----:B------:R-:W-:Y:S01]  /*107d0*/  IMAD.WIDE.U32 R214, R169, -0x326172a9, RZ ;  /* 0xcd9e8d57a9d67825 */ /* 0x000fe200078e00ff */
[----:B------:R-:W-:Y:S02]  /*107e0*/  LDSM.16.MT88.4 R20, [R170+0xa400] ;  /* 0x00a40000aa14783b */ /* 0x000fe40000004200 */
[----:B------:R-:W-:Y:S01]  /*107f0*/  MUFU.EX2 R209, R209 ;  /* 0x000000d100d17308 */ /* 0x000fe20000000800 */
[----:B------:R-:W-:-:S07]  /*10800*/  FFMA.FTZ R188, R28, UR19, -R67 ;  /* 0x000000131cbc7c23 */ /* 0x000fce0008010843 */
[----:B------:R-:W-:Y:S01]  /*10810*/  MUFU.EX2 R202, R202 ;  /* 0x000000ca00ca7308 */ /* 0x000fe20000000800 */
[----:B------:R-:W-:Y:S07]  /*10820*/  LDSM.16.MT88.4 R28, [R170+0x9400] ;  /* 0x00940000aa1c783b */ /* 0x000fee0000004200 */
[----:B------:R-:W-:Y:S08]  /*10830*/  MUFU.EX2 R190, R190 ;  /* 0x000000be00be7308 */ /* 0x000ff00000000800 */
[----:B------:R-:W-:Y:S08]  /*10840*/  MUFU.EX2 R185, R185 ;  /* 0x000000b900b97308 */ /* 0x000ff00000000800 */
[----:B------:R-:W-:Y:S08]  /*10850*/  MUFU.EX2 R196, R196 ;  /* 0x000000c400c47308 */ /* 0x000ff00000000800 */
[----:B------:R-:W-:Y:S01]  /*10860*/  MUFU.EX2 R191, R191 ;  /* 0x000000bf00bf7308 */ /* 0x000fe20000000800 */
[----:B--2---:R-:W-:-:S07]  /*10870*/  LOP3.LUT R5, R9, R16, R217, 0x96, !PT ;  /* 0x0000001009057212 */ /* 0x004fce00078e96d9 */
[----:B------:R-:W-:Y:S01]  /*10880*/  MUFU.EX2 R213, R213 ;  /* 0x000000d500d57308 */ /* 0x000fe20000000800 */
[----:B------:R-:W-:-:S07]  /*10890*/  IMAD.MOV.U32 R229, RZ, RZ, R219 ;  /* 0x000000ffffe57224 */ /* 0x000fce00078e00db */
[----:B------:R-:W-:Y:S01]  /*108a0*/  MUFU.EX2 R216, R216 ;  /* 0x000000d800d87308 */ /* 0x000fe20000000800 */
[----:B------:R-:W-:-:S04]  /*108b0*/  IMAD.WIDE.U32 R8, R5, -0x2daee0ad, RZ ;  /* 0xd2511f5305087825 */ /* 0x000fc800078e00ff */
[----:B------:R-:W-:Y:S01]  /*108c0*/  FADD.FTZ R42, R42, R51 ;  /* 0x000000332a2a7221 */ /* 0x000fe20000010000 */
[----:B------:R-:W-:Y:S02]  /*108d0*/  FADD.FTZ R47, R47, R52 ;  /* 0x000000342f2f7221 */ /* 0x000fe40000010000 */
[----:B------:R-:W-:Y:S01]  /*108e0*/  MUFU.EX2 R165, R165 ;  /* 0x000000a500a57308 */ /* 0x000fe20000000800 */
[----:B------:R-:W-:-:S07]  /*108f0*/  LOP3.LUT R6, R8, 0xffff, RZ, 0xc0, !PT ;  /* 0x0000ffff08067812 */ /* 0x000fce00078ec0ff */
[----:B------:R-:W-:Y:S01]  /*10900*/  MUFU.EX2 R166, R166 ;  /* 0x000000a600a67308 */ /* 0x000fe20000000800 */
[----:B------:R-:W-:-:S07]  /*10910*/  SHF.R.U32.HI R10, RZ, 0x10, R8 ;  /* 0x00000010ff0a7819 */ /* 0x000fce0000011608 */
[----:B------:R-:W-:Y:S01]  /*10920*/  MUFU.EX2 R64, R64 ;  /* 0x0000004000407308 */ /* 0x000fe20000000800 */
[----:B------:R-:W-:-:S07]  /*10930*/  LOP3.LUT R19, R8, 0xff, RZ, 0xc0, !PT ;  /* 0x000000ff08137812 */ /* 0x000fce00078ec0ff */
[----:B------:R-:W-:Y:S01]  /*10940*/  MUFU.EX2 R167, R167 ;  /* 0x000000a700a77308 */ /* 0x000fe20000000800 */
[----:B------:R-:W-:-:S07]  /*10950*/  SHF.R.U32.HI R7, RZ, 0x18, R8 ;  /* 0x00000018ff077819 */ /* 0x000fce0000011608 */
[----:B------:R-:W-:Y:S01]  /*10960*/  MUFU.EX2 R172, R172 ;  /* 0x000000ac00ac7308 */ /* 0x000fe20000000800 */
[----:B------:R-:W-:Y:S01]  /*10970*/  SHF.R.U32.HI R6, RZ, 0x8, R6 ;  /* 0x00000008ff067819 */ /* 0x000fe20000011606 */
[----:B------:R-:W-:Y:S01]  /*10980*/  FADD.FTZ R50, R50, R55 ;  /* 0x0000003732327221 */ /* 0x000fe20000010000 */
[----:B------:R-:W-:Y:S01]  /*10990*/  SHF.R.U32.HI R8, RZ, 0x10, R12 ;  /* 0x00000010ff087819 */ /* 0x000fe2000001160c */
[----:B------:R3:W5:Y:S01]  /*109a0*/  LDL.LU.64 R224, [R1+0x30] ;  /* 0x0000300001e07983 */ /* 0x0007620000300a00 */
[----:B------:R-:W-:Y:S02]  /*109b0*/  LOP3.LUT R10, R10, 0xff, RZ, 0xc0, !PT ;  /* 0x000000ff0a0a7812 */ /* 0x000fe400078ec0ff */
[----:B------:R-:W-:Y:S01]  /*109c0*/  LOP3.LUT R5, R9, R204, R212, 0x96, !PT ;  /* 0x000000cc09057212 */ /* 0x000fe200078e96d4 */
[----:B------:R-:W-:Y:S01]  /*109d0*/  FFMA.FTZ R204, R24, UR19, -R61 ;  /* 0x0000001318cc7c23 */ /* 0x000fe2000801083d */
[----:B------:R-:W-:Y:S01]  /*109e0*/  PRMT R19, R19, 0x5410, R6 ;  /* 0x0000541013137816 */ /* 0x000fe20000000006 */
[----:B------:R-:W-:Y:S01]  /*109f0*/  MUFU.EX2 R189, R189 ;  /* 0x000000bd00bd7308 */ /* 0x000fe20000000800 */
[----:B------:R-:W-:Y:S01]  /*10a00*/  LOP3.LUT R9, R12, 0xff, RZ, 0xc0, !PT ;  /* 0x000000ff0c097812 */ /* 0x000fe200078ec0ff */
[----:B------:R-:W-:Y:S01]  /*10a10*/  LDSM.16.MT88.4 R24, [R221+0xa400] ;  /* 0x00a40000dd18783b */ /* 0x000fe20000004200 */
[----:B------:R-:W-:-:S02]  /*10a20*/  SHF.R.U32.HI R6, RZ, 0x8, R11 ;  /* 0x00000008ff067819 */ /* 0x000fc4000001160b */
[----:B------:R-:W-:Y:S02]  /*10a30*/  LOP3.LUT R8, R8, 0xff, RZ, 0xc0, !PT ;  /* 0x000000ff08087812 */ /* 0x000fe400078ec0ff */
[----:B------:R-:W-:Y:S02]  /*10a40*/  PRMT R7, R10, 0x5410, R7 ;  /* 0x000054100a077816 */ /* 0x000fe40000000007 */
[----:B------:R-:W-:Y:S02]  /*10a50*/  SHF.R.U32.HI R10, RZ, 0x10, R5 ;  /* 0x00000010ff0a7819 */ /* 0x000fe40000011605 */
[----:B------:R-:W-:Y:S02]  /*10a60*/  PRMT R9, R9, 0x5410, R6 ;  /* 0x0000541009097816 */ /* 0x000fe40000000006 */
[----:B------:R-:W-:Y:S01]  /*10a70*/  PRMT R13, R8, 0x5410, R13 ;  /* 0x00005410080d7816 */ /* 0x000fe2000000000d */
[----:B------:R-:W2:Y:S01]  /*10a80*/  MUFU.EX2 R204, R204 ;  /* 0x000000cc00cc7308 */ /* 0x000ea20000000800 */
[----:B------:R-:W-:-:S02]  /*10a90*/  LOP3.LUT R8, R5, 0xffff, RZ, 0xc0, !PT ;  /* 0x0000ffff05087812 */ /* 0x000fc400078ec0ff */
[----:B------:R-:W-:Y:S02]  /*10aa0*/  LOP3.LUT R11, R5, 0xff, RZ, 0xc0, !PT ;  /* 0x000000ff050b7812 */ /* 0x000fe400078ec0ff */
[----:B------:R-:W-:Y:S02]  /*10ab0*/  SHF.R.U32.HI R6, RZ, 0x18, R5 ;  /* 0x00000018ff067819 */ /* 0x000fe40000011605 */
[----:B------:R-:W-:-:S04]  /*10ac0*/  LOP3.LUT R5, R10, 0xff, RZ, 0xc0, !PT ;  /* 0x000000ff0a057812 */ /* 0x000fc800078ec0ff */
[----:B------:R-:W-:Y:S02]  /*10ad0*/  PRMT R5, R5, 0x5410, R6 ;  /* 0x0000541005057816 */ /* 0x000fe40000000006 */
[----:B------:R-:W-:Y:S02]  /*10ae0*/  LOP3.LUT R6, R4, 0xff, RZ, 0xc0, !PT ;  /* 0x000000ff04067812 */ /* 0x000fe400078ec0ff */
[----:B------:R-:W-:Y:S02]  /*10af0*/  SHF.R.U32.HI R8, RZ, 0x8, R8 ;  /* 0x00000008ff087819 */ /* 0x000fe40000011608 */
[----:B------:R-:W-:Y:S02]  /*10b00*/  PRMT R15, R6, 0x5410, R15 ;  /* 0x00005410060f7816 */ /* 0x000fe4000000000f */
[----:B------:R-:W-:Y:S02]  /*10b10*/  SHF.R.U32.HI R6, RZ, 0x10, R4 ;  /* 0x00000010ff067819 */ /* 0x000fe40000011604 */
[----:B------:R-:W-:-:S02]  /*10b20*/  HSET2.LE.AND R7, R7, R54, PT ;  /* 0x0000003607077233 */ /* 0x000fc40003803000 */
[----:B------:R-:W-:Y:S02]  /*10b30*/  PRMT R11, R11, 0x5410, R8 ;  /* 0x000054100b0b7816 */ /* 0x000fe40000000008 */
[----:B-1----:R-:W-:Y:S02]  /*10b40*/  F2FP.BF16.F32.PACK_AB R4, R198, R205 ;  /* 0x000000cdc604723e */ /* 0x002fe400000010ff */
[--C-:B------:R-:W-:Y:S02]  /*10b50*/  HSET2.LE.AND R5, R5, R54.reuse, PT ;  /* 0x0000003605057233 */ /* 0x100fe40003803000 */
[----:B------:R-:W-:Y:S02]  /*10b60*/  LOP3.LUT R7, R7, R4, RZ, 0xc0, !PT ;  /* 0x0000000407077212 */ /* 0x000fe400078ec0ff */
[----:B------:R-:W-:Y:S02]  /*10b70*/  HSET2.LE.AND R4, R11, R54, PT ;  /* 0x000000360b047233 */ /* 0x000fe40003803000 */
[----:B--2---:R-:W-:-:S02]  /*10b80*/  F2FP.BF16.F32.PACK_AB R11, R204, R211 ;  /* 0x000000d3cc0b723e */ /* 0x004fc400000010ff */
[----:B------:R-:W-:Y:S02]  /*10b90*/  F2FP.BF16.F32.PACK_AB R8, R200, R207 ;  /* 0x000000cfc808723e */ /* 0x000fe400000010ff */
[----:B------:R-:W-:Y:S02]  /*10ba0*/  LOP3.LUT R4, R4, R11, RZ, 0xc0, !PT ;  /* 0x0000000b04047212 */ /* 0x000fe400078ec0ff */
[----:B------:R-:W-:Y:S02]  /*10bb0*/  LOP3.LUT R5, R5, R8, RZ, 0xc0, !PT ;  /* 0x0000000805057212 */ /* 0x000fe400078ec0ff */
[----:B------:R-:W-:Y:S02]  /*10bc0*/  HSET2.LE.AND R18, R9, R54, PT ;  /* 0x0000003609127233 */ /* 0x000fe40003803000 */
[----:B------:R-:W1:Y:S01]  /*10bd0*/  LDSM.16.MT88.4 R8, [R221+0x9400] ;  /* 0x00940000dd08783b */ /* 0x000e620000004200 */
[----:B------:R-:W2:Y:S01]  /*10be0*/  MUFU.EX2 R186, R186 ;  /* 0x000000ba00ba7308 */ /* 0x000ea20000000800 */
[----:B------:R-:W-:-:S07]  /*10bf0*/  LOP3.LUT R6, R6, 0xff, RZ, 0xc0, !PT ;  /* 0x000000ff06067812 */ /* 0x000fce00078ec0ff */
[----:B------:R-:W-:Y:S01]  /*10c00*/  MUFU.EX2 R188, R188 ;  /* 0x000000bc00bc7308 */ /* 0x000fe20000000800 */
[----:B------:R-:W-:Y:S02]  /*10c10*/  PRMT R17, R6, 0x5410, R17 ;  /* 0x0000541006117816 */ /* 0x000fe40000000011 */
[----:B------:R-:W-:-:S05]  /*10c20*/  HSET2.LE.AND R6, R19, R54, PT ;  /* 0x0000003613067233 */ /* 0x000fca0003803000 */
[----:B------:R-:W4:Y:S01]  /*10c30*/  MUFU.EX2 R187, R187 ;  /* 0x000000bb00bb7308 */ /* 0x000f220000000800 */
[----:B------:R-:W-:Y:S02]  /*10c40*/  F2FP.BF16.F32.PACK_AB R19, R202, R209 ;  /* 0x000000d1ca13723e */ /* 0x000fe400000010ff */
[----:B------:R-:W-:Y:S02]  /*10c50*/  HSET2.LE.AND R13, R13, R54, PT ;  /* 0x000000360d0d7233 */ /* 0x000fe40003803000 */
[----:B------:R-:W-:Y:S02]  /*10c60*/  LOP3.LUT R6, R6, R19, RZ, 0xc0, !PT ;  /* 0x0000001306067212 */ /* 0x000fe400078ec0ff */
[----:B------:R-:W-:Y:S02]  /*10c70*/  F2FP.BF16.F32.PACK_AB R19, R189, R190 ;  /* 0x000000bebd13723e */ /* 0x000fe400000010ff */
[----:B--2---:R-:W-:Y:S02]  /*10c80*/  F2FP.BF16.F32.PACK_AB R12, R185, R186 ;  /* 0x000000bab90c723e */ /* 0x004fe400000010ff */
[----:B------:R-:W-:-:S02]  /*10c90*/  LOP3.LUT R18, R18, R19, RZ, 0xc0, !PT ;  /* 0x0000001312127212 */ /* 0x000fc400078ec0ff */
[----:B------:R-:W-:Y:S02]  /*10ca0*/  LOP3.LUT R19, R13, R12, RZ, 0xc0, !PT ;  /* 0x0000000c0d137212 */ /* 0x000fe400078ec0ff */
[--C-:B------:R-:W-:Y:S02]  /*10cb0*/  HSET2.LE.AND R15, R15, R54.reuse, PT ;  /* 0x000000360f0f7233 */ /* 0x100fe40003803000 */
[----:B------:R-:W-:Y:S02]  /*10cc0*/  HSET2.LE.AND R17, R17, R54, PT ;  /* 0x0000003611117233 */ /* 0x000fe40003803000 */
[----:B----4-:R-:W-:Y:S02]  /*10cd0*/  F2FP.BF16.F32.PACK_AB R12, R187, R188 ;  /* 0x000000bcbb0c723e */ /* 0x010fe400000010ff */
[----:B------:R-:W-:Y:S02]  /*10ce0*/  F2FP.BF16.F32.PACK_AB R16, R191, R196 ;  /* 0x000000c4bf10723e */ /* 0x000fe400000010ff */
[----:B------:R-:W-:-:S02]  /*10cf0*/  LOP3.LUT R17, R17, R12, RZ, 0xc0, !PT ;  /* 0x0000000c11117212 */ /* 0x000fc400078ec0ff */
[----:B------:R-:W-:Y:S02]  /*10d00*/  LOP3.LUT R16, R15, R16, RZ, 0xc0, !PT ;  /* 0x000000100f107212 */ /* 0x000fe400078ec0ff */
[----:B------:R-:W2:Y:S01]  /*10d10*/  LDSM.16.MT88.4 R12, [R221+0xb400] ;  /* 0x00b40000dd0c783b */ /* 0x000ea20000004200 */
[-C--:B-1----:R-:W-:Y:S06]  /*10d20*/  HMMA.16816.F32.BF16 R160, R4, R8.reuse, R160 ;  /* 0x0000000804a0723c */ /* 0x082fec00000418a0 */
[C---:B------:R-:W-:Y:S06]  /*10d30*/  HMMA.16816.F32.BF16 R156, R16.reuse, R8, R156 ;  /* 0x00000008109c723c */ /* 0x040fec000004189c */
[-C--:B------:R-:W-:Y:S06]  /*10d40*/  HMMA.16816.F32.BF16 R152, R16, R10.reuse, R152 ;  /* 0x0000000a1098723c */ /* 0x080fec0000041898 */
[C---:B------:R-:W-:Y:S01]  /*10d50*/  HMMA.16816.F32.BF16 R148, R4.reuse, R10, R148 ;  /* 0x0000000a0494723c */ /* 0x040fe20000041894 */
[----:B------:R-:W1:Y:S05]  /*10d60*/  LDSM.16.MT88.4 R8, [R170+0xb400] ;  /* 0x00b40000aa08783b */ /* 0x000e6a0000004200 */
[-C--:B------:R-:W-:Y:S06]  /*10d70*/  HMMA.16816.F32.BF16 R68, R4, R28.reuse, R68 ;  /* 0x0000001c0444723c */ /* 0x080fec0000041844 */
[C---:B------:R-:W-:Y:S06]  /*10d80*/  HMMA.16816.F32.BF16 R72, R16.reuse, R28, R72 ;  /* 0x0000001c1048723c */ /* 0x040fec0000041848 */
[-C--:B--2---:R-:W-:Y:S06]  /*10d90*/  HMMA.16816.F32.BF16 R116, R16, R12.reuse, R116 ;  /* 0x0000000c1074723c */ /* 0x084fec0000041874 */
[----:B------:R-:W-:Y:S01]  /*10da0*/  HMMA.16816.F32.BF16 R112, R4, R12, R112 ;  /* 0x0000000c0470723c */ /* 0x000fe20000041870 */
[----:B------:R-:W-:-:S06]  /*10db0*/  IMAD.WIDE.U32 R28, R169, -0x326172a9, RZ ;  /* 0xcd9e8d57a91c7825 */ /* 0x000fcc00078e00ff */
[----:B------:R-:W-:-:S05]  /*10dc0*/  LOP3.LUT R12, R223, UR4, R241, 0x96, !PT ;  /* 0x00000004df0c7c12 */ /* 0x000fca000f8e96f1 */
[----:B------:R-:W-:Y:S01]  /*10dd0*/  IMAD.WIDE.U32 R222, R12, -0x326172a9, RZ ;  /* 0xcd9e8d570cde7825 */ /* 0x000fe200078e00ff */
[----:B------:R-:W-:Y:S01]  /*10de0*/  LOP3.LUT R28, R29, R171, RZ, 0x3c, !PT ;  /* 0x000000ab1d1c7212 */ /* 0x000fe200078e3cff */
[----:B-1----:R-:W-:Y:S03]  /*10df0*/  HMMA.16816.F32.BF16 R124, R16, R8, R124 ;  /* 0x00000008107c723c */ /* 0x002fe6000004187c */
[----:B------:R-:W-:-:S03]  /*10e00*/  LOP3.LUT R12, R223, R214, R208, 0x96, !PT ;  /* 0x000000d6df0c7212 */ /* 0x000fc600078e96d0 */
[----:B------:R-:W-:Y:S01]  /*10e10*/  HMMA.16816.F32.BF16 R136, R4, R8, R136 ;  /* 0x000000080488723c */ /* 0x000fe20000041888 */
[----:B------:R-:W-:-:S06]  /*10e20*/  IMAD.WIDE.U32 R28, R28, -0x2daee0ad, RZ ;  /* 0xd2511f531c1c7825 */ /* 0x000fcc00078e00ff */
        /* <DEDUP_REMOVED lines=11> */
[----:B------:R-:W-:Y:S01]  /*10ee0*/  FFMA.FTZ R215, R246, UR19, -R173 ;  /* 0x00000013f6d77c23 */ /* 0x000fe200080108ad */
[----:B------:R-:W-:Y:S02]  /*10ef0*/  LOP3.LUT R246, R9, R12, R175, 0x96, !PT ;  /* 0x0000000c09f67212 */ /* 0x000fe400078e96af */
[----:B------:R-:W-:Y:S01]  /*10f00*/  LOP3.LUT R8, R227, R8, R181, 0x96, !PT ;  /* 0x00000008e3087212 */ /* 0x000fe200078e96b5 */
[----:B------:R-:W-:Y:S02]  /*10f10*/  FFMA.FTZ R214, R218, UR19, -R173 ;  /* 0x00000013dad67c23 */ /* 0x000fe400080108ad */
[----:B------:R-:W-:-:S04]  /*10f20*/  IMAD.WIDE.U32 R246, R246, -0x326172a9, RZ ;  /* 0xcd9e8d57f6f67825 */ /* 0x000fc800078e00ff */
[----:B------:R-:W-:Y:S01]  /*10f30*/  IMAD.WIDE.U32 R12, R8, -0x326172a9, RZ ;  /* 0xcd9e8d57080c7825 */ /* 0x000fe200078e00ff */
[----:B------:R-:W1:Y:S01]  /*10f40*/  MUFU.EX2 R214, R214 ;  /* 0x000000d600d67308 */ /* 0x000e620000000800 */
[----:B------:R-:W-:Y:S02]  /*10f50*/  LOP3.LUT R210, R223, R210, R208, 0x96, !PT ;  /* 0x000000d2dfd27212 */ /* 0x000fe400078e96d0 */
[----:B------:R-:W-:Y:S01]  /*10f60*/  FFMA.FTZ R218, R250, UR19, -R173 ;  /* 0x00000013fada7c23 */ /* 0x000fe200080108ad */
[----:B------:R-:W-:Y:S01]  /*10f70*/  LOP3.LUT R8, R13, R246, R174, 0x96, !PT ;  /* 0x000000f60d087212 */ /* 0x000fe200078e96ae */
[--C-:B------:R-:W-:Y:S01]  /*10f80*/  FFMA.FTZ R219, R228, UR19, -R67.reuse ;  /* 0x00000013e4db7c23 */ /* 0x100fe20008010843 */
[--C-:B------:R-:W-:Y:S01]  /*10f90*/  FFMA.FTZ R208, R248, UR19, -R67.reuse ;  /* 0x00000013f8d07c23 */ /* 0x100fe20008010843 */
[----:B------:R-:W-:Y:S01]  /*10fa0*/  FFMA.FTZ R227, R206, UR19, -R67 ;  /* 0x00000013cee37c23 */ /* 0x000fe20008010843 */
[-C--:B------:R-:W-:Y:S01]  /*10fb0*/  HMMA.16816.F32.BF16 R132, R16, R10.reuse, R132 ;  /* 0x0000000a1084723c */ /* 0x080fe20000041884 */
[----:B------:R-:W-:Y:S05]  /*10fc0*/  MUFU.EX2 R215, R215 ;  /* 0x000000d700d77308 */ /* 0x000fea0000000800 */
[C---:B------:R-:W-:Y:S03]  /*10fd0*/  HMMA.16816.F32.BF16 R128, R4.reuse, R10, R128 ;  /* 0x0000000a0480723c */ /* 0x040fe60000041880 */
[----:B------:R-:W-:Y:S04]  /*10fe0*/  MUFU.EX2 R218, R218 ;  /* 0x000000da00da7308 */ /* 0x000fe80000000800 */
[----:B------:R-:W-:Y:S01]  /*10ff0*/  LOP3.LUT R10, R8, 0xffff, RZ, 0xc0, !PT ;  /* 0x0000ffff080a7812 */ /* 0x000fe200078ec0ff */
[----:B------:R-:W-:Y:S03]  /*11000*/  HMMA.16816.F32.BF16 R80, R4, R30, R80 ;  /* 0x0000001e0450723c */ /* 0x000fe60000041850 */
[----:B------:R-:W2:Y:S01]  /*11010*/  MUFU.EX2 R219, R219 ;  /* 0x000000db00db7308 */ /* 0x000ea20000000800 */
[----:B------:R-:W-:-:S02]  /*11020*/  SHF.R.U32.HI R10, RZ, 0x8, R10 ;  /* 0x00000008ff0a7819 */ /* 0x000fc4000001160a */
[----:B------:R-:W-:Y:S01]  /*11030*/  HMMA.16816.F32.BF16 R84, R4, R24, R84 ;  /* 0x000000180454723c */ /* 0x000fe20000041854 */
[----:B------:R-:W-:-:S04]  /*11040*/  SHF.R.U32.HI R9, RZ, 0x10, R8 ;  /* 0x00000010ff097819 */ /* 0x000fc80000011608 */
[----:B------:R-:W-:Y:S01]  /*11050*/  MUFU.EX2 R208, R208 ;  /* 0x000000d000d07308 */ /* 0x000fe20000000800 */
[C---:B------:R-:W-:Y:S06]  /*11060*/  HMMA.16816.F32.BF16 R96, R4.reuse, R26, R96 ;  /* 0x0000001a0460723c */ /* 0x040fec0000041860 */
[C---:B------:R-:W-:Y:S01]  /*11070*/  HMMA.16816.F32.BF16 R100, R4.reuse, R20, R100 ;  /* 0x000000140464723c */ /* 0x040fe20000041864 */
[----:B------:R-:W4:Y:S05]  /*11080*/  MUFU.EX2 R227, R227 ;  /* 0x000000e300e37308 */ /* 0x000f2a0000000800 */
[C---:B------:R-:W-:Y:S06]  /*11090*/  HMMA.16816.F32.BF16 R144, R4.reuse, R22, R144 ;  /* 0x000000160490723c */ /* 0x040fec0000041890 */
[----:B------:R-:W-:Y:S07]  /*110a0*/  HMMA.16816.F32.BF16 R120, R4, R14, R120 ;  /* 0x0000000e0478723c */ /* 0x000fee0000041878 */
[----:B------:R-:W-:-:S02]  /*110b0*/  LOP3.LUT R7, R8, 0xff, RZ, 0xc0, !PT ;  /* 0x000000ff08077812 */ /* 0x000fc400078ec0ff */
[C---:B------:R-:W-:Y:S02]  /*110c0*/  LOP3.LUT R4, R12.reuse, 0xffff, RZ, 0xc0, !PT ;  /* 0x0000ffff0c047812 */ /* 0x040fe400078ec0ff */
[----:B------:R-:W-:Y:S02]  /*110d0*/  SHF.R.U32.HI R6, RZ, 0x10, R12 ;  /* 0x00000010ff067819 */ /* 0x000fe4000001160c */
[----:B------:R-:W-:Y:S02]  /*110e0*/  PRMT R7, R7, 0x5410, R10 ;  /* 0x0000541007077816 */ /* 0x000fe4000000000a */
[----:B------:R-:W-:Y:S02]  /*110f0*/  LOP3.LUT R5, R12, 0xff, RZ, 0xc0, !PT ;  /* 0x000000ff0c057812 */ /* 0x000fe400078ec0ff */
[----:B------:R-:W-:Y:S02]  /*11100*/  SHF.R.U32.HI R4, RZ, 0x8, R4 ;  /* 0x00000008ff047819 */ /* 0x000fe40000011604 */
[----:B------:R-:W-:-:S02]  /*11110*/  SHF.R.U32.HI R8, RZ, 0x18, R8 ;  /* 0x00000018ff087819 */ /* 0x000fc40000011608 */
[----:B------:R-:W-:Y:S02]  /*11120*/  LOP3.LUT R9, R9, 0xff, RZ, 0xc0, !PT ;  /* 0x000000ff09097812 */ /* 0x000fe400078ec0ff */
[----:B------:R-:W-:Y:S02]  /*11130*/  SHF.R.U32.HI R12, RZ, 0x18, R12 ;  /* 0x00000018ff0c7819 */ /* 0x000fe4000001160c */
[----:B------:R-:W-:Y:S02]  /*11140*/  LOP3.LUT R11, R6, 0xff, RZ, 0xc0, !PT ;  /* 0x000000ff060b7812 */ /* 0x000fe400078ec0ff */
[----:B------:R-:W-:Y:S02]  /*11150*/  HSET2.LE.AND R7, R7, R54, PT ;  /* 0x0000003607077233 */ /* 0x000fe40003803000 */
[----:B-1----:R-:W-:Y:S02]  /*11160*/  F2FP.BF16.F32.PACK_AB R6, R214, R213 ;  /* 0x000000d5d606723e */ /* 0x002fe400000010ff */
[----:B------:R-:W-:-:S02]  /*11170*/  PRMT R5, R5, 0x5410, R4 ;  /* 0x0000541005057816 */ /* 0x000fc40000000004 */
[----:B------:R-:W-:Y:S02]  /*11180*/  PRMT R9, R9, 0x5410, R8 ;  /* 0x0000541009097816 */ /* 0x000fe40000000008 */
[----:B------:R-:W-:Y:S02]  /*11190*/  PRMT R11, R11, 0x5410, R12 ;  /* 0x000054100b0b7816 */ /* 0x000fe4000000000c */
[----:B------:R-:W-:Y:S02]  /*111a0*/  LOP3.LUT R4, R7, R6, RZ, 0xc0, !PT ;  /* 0x0000000607047212 */ /* 0x000fe400078ec0ff */
[--C-:B------:R-:W-:Y:S02]  /*111b0*/  HSET2.LE.AND R6, R5, R54.reuse, PT ;  /* 0x0000003605067233 */ /* 0x100fe40003803000 */
[----:B------:R-:W-:Y:S02]  /*111c0*/  HSET2.LE.AND R5, R9, R54, PT ;  /* 0x0000003609057233 */ /* 0x000fe40003803000 */
[----:B--2---:R-:W-:-:S02]  /*111d0*/  F2FP.BF16.F32.PACK_AB R10, R219, R216 ;  /* 0x000000d8db0a723e */ /* 0x004fc400000010ff */
[----:B------:R-:W-:Y:S02]  /*111e0*/  F2FP.BF16.F32.PACK_AB R9, R218, R215 ;  /* 0x000000d7da09723e */ /* 0x000fe400000010ff */
[----:B------:R-:W-:Y:S02]  /*111f0*/  HSET2.LE.AND R7, R11, R54, PT ;  /* 0x000000360b077233 */ /* 0x000fe40003803000 */
[----:B----4-:R-:W-:Y:S01]  /*11200*/  F2FP.BF16.F32.PACK_AB R8, R227, R208 ;  /* 0x000000d0e308723e */ /* 0x010fe200000010ff */
[C---:B------:R-:W-:Y:S01]  /*11210*/  HMMA.16816.F32.BF16 R76, R16.reuse, R30, R76 ;  /* 0x0000001e104c723c */ /* 0x040fe2000004184c */
[----:B------:R-:W-:Y:S01]  /*11220*/  LOP3.LUT R5, R5, R10, RZ, 0xc0, !PT ;  /* 0x0000000a05057212 */ /* 0x000fe200078ec0ff */
[----:B------:R-:W1:Y:S01]  /*11230*/  LDSM.16.MT88.4 R28, [R221+0x9800] ;  /* 0x00980000dd1c783b */ /* 0x000e620000004200 */
[----:B------:R-:W-:Y:S02]  /*11240*/  LOP3.LUT R6, R6, R9, RZ, 0xc0, !PT ;  /* 0x0000000906067212 */ /* 0x000fe400078ec0ff */
[----:B------:R-:W-:Y:S01]  /*11250*/  LOP3.LUT R7, R7, R8, RZ, 0xc0, !PT ;  /* 0x0000000807077212 */ /* 0x000fe200078ec0ff */
[C---:B------:R-:W-:Y:S01]  /*11260*/  HMMA.16816.F32.BF16 R88, R16.reuse, R24, R88 ;  /* 0x000000181058723c */ /* 0x040fe20000041858 */
[----:B------:R-:W-:Y:S05]  /*11270*/  LDSM.16.MT88.4 R8, [R170+0xb800] ;  /* 0x00b80000aa08783b */ /* 0x000fea0000004200 */
[C---:B------:R-:W-:Y:S01]  /*11280*/  HMMA.16816.F32.BF16 R92, R16.reuse, R26, R92 ;  /* 0x0000001a105c723c */ /* 0x040fe2000004185c */
[----:B------:R-:W2:Y:S05]  /*11290*/  LDSM.16.MT88.4 R24, [R170+0x9800] ;  /* 0x00980000aa18783b */ /* 0x000eaa0000004200 */
[C---:B------:R-:W-:Y:S06]  /*112a0*/  HMMA.16816.F32.BF16 R104, R16.reuse, R20, R104 ;  /* 0x000000141068723c */ /* 0x040fec0000041868 */
[C---:B------:R-:W-:Y:S01]  /*112b0*/  HMMA.16816.F32.BF16 R108, R16.reuse, R22, R108 ;  /* 0x00000016106c723c */ /* 0x040fe2000004186c */
[----:B------:R-:W4:Y:S05]  /*112c0*/  LDSM.16.MT88.4 R20, [R221+0xa800] ;  /* 0x00a80000dd14783b */ /* 0x000f2a0000004200 */
[----:B------:R-:W-:Y:S01]  /*112d0*/  HMMA.16816.F32.BF16 R140, R16, R14, R140 ;  /* 0x0000000e108c723c */ /* 0x000fe2000004188c */
[----:B------:R-:W3:Y:S04]  /*112e0*/  LDSM.16.MT88.4 R16, [R170+0xa800] ;  /* 0x00a80000aa10783b */ /* 0x000ee80000004200 */
[----:B------:R-:W3:Y:S01]  /*112f0*/  LDSM.16.MT88.4 R12, [R221+0xb800] ;  /* 0x00b80000dd0c783b */ /* 0x000ee20000004200 */
[----:B------:R-:W-:Y:S01]  /*11300*/  LOP3.LUT R180, R183, R222, R180, 0x96, !PT ;  /* 0x000000deb7b47212 */ /* 0x000fe200078e96b4 */
[----:B------:R-:W-:-:S02]  /*11310*/  IMAD.MOV.U32 R243, RZ, RZ, R229 ;  /* 0x000000fffff37224 */ /* 0x000fc400078e00e5 */
[----:B------:R-:W-:Y:S01]  /*11320*/  IMAD.WIDE.U32 R228, R210, -0x2daee0ad, RZ ;  /* 0xd2511f53d2e47825 */ /* 0x000fe200078e00ff */
[----:B------:R-:W-:-:S03]  /*11330*/  LOP3.LUT R244, R247, R244, R217, 0x96, !PT ;  /* 0x000000f4f7f47212 */ /* 0x000fc600078e96d9 */
[----:B------:R-:W-:Y:S01]  /*11340*/  FFMA.FTZ R173, R62, UR19, -R67 ;  /* 0x000000133ead7c23 */ /* 0x000fe20008010843 */
[----:B-1----:R-:W-:Y:S01]  /*11350*/  HMMA.16816.F32.BF16 R156, R4, R28, R156 ;  /* 0x0000001c049c723c */ /* 0x002fe2000004189c */
[----:B------:R-:W-:-:S05]  /*11360*/  FADD.FTZ R39, R39, R42 ;  /* 0x0000002a27277221 */ /* 0x000fca0000010000 */
[----:B------:R-:W-:Y:S01]  /*11370*/  HMMA.16816.F32.BF16 R152, R4, R30, R152 ;  /* 0x0000001e0498723c */ /* 0x000fe20000041898 */
[----:B------:R-:W-:-:S05]  /*11380*/  LOP3.LUT R179, R229, R184, R179, 0x96, !PT ;  /* 0x000000b8e5b37212 */ /* 0x000fca00078e96b3 */
[C---:B--2---:R-:W-:Y:S06]  /*11390*/  HMMA.16816.F32.BF16 R72, R4.reuse, R24, R72 ;  /* 0x000000180448723c */ /* 0x044fec0000041848 */
[C---:B------:R-:W-:Y:S06]  /*113a0*/  HMMA.16816.F32.BF16 R76, R4.reuse, R26, R76 ;  /* 0x0000001a044c723c */ /* 0x040fec000004184c */
[C---:B----4-:R-:W-:Y:S06]  /*113b0*/  HMMA.16816.F32.BF16 R88, R4.reuse, R20, R88 ;  /* 0x000000140458723c */ /* 0x050fec0000041858 */
[C---:B------:R-:W-:Y:S06]  /*113c0*/  HMMA.16816.F32.BF16 R92, R4.reuse, R22, R92 ;  /* 0x00000016045c723c */ /* 0x040fec000004185c */
[C---:B---3--:R-:W-:Y:S06]  /*113d0*/  HMMA.16816.F32.BF16 R104, R4.reuse, R16, R104 ;  /* 0x000000100468723c */ /* 0x048fec0000041868 */
[C---:B------:R-:W-:Y:S06]  /*113e0*/  HMMA.16816.F32.BF16 R108, R4.reuse, R18, R108 ;  /* 0x00000012046c723c */ /* 0x040fec000004186c */
[C---:B------:R-:W-:Y:S06]  /*113f0*/  HMMA.16816.F32.BF16 R116, R4.reuse, R12, R116 ;  /* 0x0000000c0474723c */ /* 0x040fec0000041874 */
[C---:B------:R-:W-:Y:S06]  /*11400*/  HMMA.16816.F32.BF16 R140, R4.reuse, R14, R140 ;  /* 0x0000000e048c723c */ /* 0x040fec000004188c */
[C---:B------:R-:W-:Y:S06]  /*11410*/  HMMA.16816.F32.BF16 R124, R4.reuse, R8, R124 ;  /* 0x00000008047c723c */ /* 0x040fec000004187c */
[----:B------:R-:W-:Y:S01]  /*11420*/  HMMA.16816.F32.BF16 R132, R4, R10, R132 ;  /* 0x0000000a0484723c */ /* 0x000fe20000041884 */
[----:B------:R-:W-:Y:S01]  /*11430*/  FADD.FTZ R46, R46, R47 ;  /* 0x0000002f2e2e7221 */ /* 0x000fe20000010000 */
[----:B------:R-:W-:Y:S01]  /*11440*/  MUFU.EX2 R40, R40 ;  /* 0x0000002800287308 */ /* 0x000fe20000000800 */
[----:B------:R-:W-:Y:S01]  /*11450*/  FADD.FTZ R49, R49, R50 ;  /* 0x0000003231317221 */ /* 0x000fe20000010000 */
[----:B------:R1:W5:Y:S03]  /*11460*/  LDL.LU.64 R222, [R1+0x28] ;  /* 0x0000280001de7983 */ /* 0x0003660000300a00 */
        /* <DEDUP_REMOVED lines=9> */
[----:B------:R-:W-:-:S05]  /*11500*/  LOP3.LUT R181, R183, R178, R181, 0x96, !PT ;  /* 0x000000b2b7b57212 */ /* 0x000fca00078e96b5 */
[----:B------:R-:W-:-:S04]  /*11510*/  IMAD.WIDE.U32 R178, R181, -0x326172a9, RZ ;  /* 0xcd9e8d57b5b27825 */ /* 0x000fc800078e00ff */
[--C-:B------:R-:W-:Y:S01]  /*11520*/  FFMA.FTZ R175, R195, UR19, -R61.reuse ;  /* 0x00000013c3af7c23 */ /* 0x100fe2000801083d */
[----:B------:R-:W-:Y:S01]  /*11530*/  FFMA.FTZ R176, R194, UR19, -R61 ;  /* 0x00000013c2b07c23 */ /* 0x000fe2000801083d */
[----:B------:R-:W-:Y:S01]  /*11540*/  IMAD.WIDE.U32 R194, R4, -0x326172a9, RZ ;  /* 0xcd9e8d5704c27825 */ /* 0x000fe200078e00ff */
[C---:B------:R-:W-:Y:S02]  /*11550*/  LOP3.LUT R6, R178.reuse, 0xffff, RZ, 0xc0, !PT ;  /* 0x0000ffffb2067812 */ /* 0x040fe400078ec0ff */
[----:B------:R-:W-:Y:S02]  /*11560*/  LOP3.LUT R181, R178, 0xff, RZ, 0xc0, !PT ;  /* 0x000000ffb2b57812 */ /* 0x000fe400078ec0ff */
[----:B------:R-:W-:Y:S02]  /*11570*/  SHF.R.U32.HI R6, RZ, 0x8, R6 ;  /* 0x00000008ff067819 */ /* 0x000fe40000011606 */
[----:B------:R-:W-:Y:S02]  /*11580*/  SHF.R.U32.HI R5, RZ, 0x10, R178 ;  /* 0x00000010ff057819 */ /* 0x000fe400000116b2 */
[----:B------:R-:W-:Y:S01]  /*11590*/  LOP3.LUT R4, R179, R194, R174, 0x96, !PT ;  /* 0x000000c2b3047212 */ /* 0x000fe200078e96ae */
[----:B------:R-:W-:Y:S01]  /*115a0*/  FFMA.FTZ R179, R197, UR19, -R56 ;  /* 0x00000013c5b37c23 */ /* 0x000fe20008010838 */
[----:B------:R-:W-:Y:S01]  /*115b0*/  SHF.R.U32.HI R7, RZ, 0x18, R178 ;  /* 0x00000018ff077819 */ /* 0x000fe200000116b2 */
[----:B------:R-:W-:Y:S01]  /*115c0*/  FFMA.FTZ R178, R199, UR19, -R56 ;  /* 0x00000013c7b27c23 */ /* 0x000fe20008010838 */
[----:B------:R-:W-:-:S02]  /*115d0*/  PRMT R181, R181, 0x5410, R6 ;  /* 0x00005410b5b57816 */ /* 0x000fc40000000006 */
[----:B------:R-:W-:Y:S02]  /*115e0*/  LOP3.LUT R6, R5, 0xff, RZ, 0xc0, !PT ;  /* 0x000000ff05067812 */ /* 0x000fe400078ec0ff */
[----:B------:R-:W-:Y:S01]  /*115f0*/  LOP3.LUT R5, R4, 0xffff, RZ, 0xc0, !PT ;  /* 0x0000ffff04057812 */ /* 0x000fe200078ec0ff */
[----:B------:R-:W-:Y:S01]  /*11600*/  FFMA.FTZ R177, R193, UR19, -R61 ;  /* 0x00000013c1b17c23 */ /* 0x000fe2000801083d */
[----:B------:R-:W-:Y:S01]  /*11610*/  PRMT R7, R6, 0x5410, R7 ;  /* 0x0000541006077816 */ /* 0x000fe20000000007 */
[----:B------:R-:W-:Y:S01]  /*11620*/  FFMA.FTZ R174, R192, UR19, -R61 ;  /* 0x00000013c0ae7c23 */ /* 0x000fe2000801083d */
[----:B------:R-:W-:Y:S01]  /*11630*/  MUFU.EX2 R178, R178 ;  /* 0x000000b200b27308 */ /* 0x000fe20000000800 */
[----:B------:R-:W-:Y:S02]  /*11640*/  SHF.R.U32.HI R6, RZ, 0x10, R4 ;  /* 0x00000010ff067819 */ /* 0x000fe40000011604 */
[----:B------:R-:W-:Y:S02]  /*11650*/  SHF.R.U32.HI R180, RZ, 0x8, R5 ;  /* 0x00000008ffb47819 */ /* 0x000fe40000011605 */
[----:B------:R-:W-:-:S03]  /*11660*/  LOP3.LUT R183, R4, 0xff, RZ, 0xc0, !PT ;  /* 0x000000ff04b77812 */ /* 0x000fc600078ec0ff */
[----:B------:R-:W2:Y:S01]  /*11670*/  MUFU.EX2 R179, R179 ;  /* 0x000000b300b37308 */ /* 0x000ea20000000800 */
[----:B------:R-:W-:Y:S02]  /*11680*/  LOP3.LUT R5, R6, 0xff, RZ, 0xc0, !PT ;  /* 0x000000ff06057812 */ /* 0x000fe400078ec0ff */
[----:B------:R-:W-:Y:S02]  /*11690*/  PRMT R183, R183, 0x5410, R180 ;  /* 0x00005410b7b77816 */ /* 0x000fe400000000b4 */
[----:B------:R-:W-:-:S03]  /*116a0*/  HSET2.LE.AND R6, R181, R54, PT ;  /* 0x00000036b5067233 */ /* 0x000fc60003803000 */
[----:B------:R-:W-:Y:S01]  /*116b0*/  MUFU.EX2 R175, R175 ;  /* 0x000000af00af7308 */ /* 0x000fe20000000800 */
[----:B------:R-:W-:-:S07]  /*116c0*/  SHF.R.U32.HI R4, RZ, 0x18, R4 ;  /* 0x00000018ff047819 */ /* 0x000fce0000011604 */
[----:B------:R-:W-:Y:S08]  /*116d0*/  MUFU.EX2 R176, R176 ;  /* 0x000000b000b07308 */ /* 0x000ff00000000800 */
[----:B------:R-:W-:Y:S08]  /*116e0*/  MUFU.EX2 R177, R177 ;  /* 0x000000b100b17308 */ /* 0x000ff00000000800 */
[----:B------:R-:W3:Y:S08]  /*116f0*/  MUFU.EX2 R174, R174 ;  /* 0x000000ae00ae7308 */ /* 0x000ef00000000800 */
[----:B------:R-:W-:Y:S08]  /*11700*/  MUFU.EX2 R180, R203 ;  /* 0x000000cb00b47308 */ /* 0x000ff00000000800 */
[----:B------:R-:W4:Y:S01]  /*11710*/  MUFU.EX2 R181, R201 ;  /* 0x000000c900b57308 */ /* 0x000f220000000800 */
[----:B------:R-:W-:-:S02]  /*11720*/  PRMT R5, R5, 0x5410, R4 ;  /* 0x0000541005057816 */ /* 0x000fc40000000004 */
[--C-:B------:R-:W-:Y:S02]  /*11730*/  HSET2.LE.AND R7, R7, R54.reuse, PT ;  /* 0x0000003607077233 */ /* 0x100fe40003803000 */
[----:B--2---:R-:W-:Y:S02]  /*11740*/  F2FP.BF16.F32.PACK_AB R4, R179, R178 ;  /* 0x000000b2b304723e */ /* 0x004fe400000010ff */
[--C-:B------:R-:W-:Y:S02]  /*11750*/  HSET2.LE.AND R5, R5, R54.reuse, PT ;  /* 0x0000003605057233 */ /* 0x100fe40003803000 */
[----:B------:R-:W-:Y:S02]  /*11760*/  LOP3.LUT R7, R7, R4, RZ, 0xc0, !PT ;  /* 0x0000000407077212 */ /* 0x000fe400078ec0ff */
[----:B------:R-:W-:Y:S02]  /*11770*/  HSET2.LE.AND R4, R183, R54, PT ;  /* 0x00000036b7047233 */ /* 0x000fe40003803000 */
[----:B---3--:R-:W-:-:S02]  /*11780*/  F2FP.BF16.F32.PACK_AB R193, R174, R177 ;  /* 0x000000b1aec1723e */ /* 0x008fc400000010ff */
[----:B------:R-:W-:Y:S02]  /*11790*/  F2FP.BF16.F32.PACK_AB R183, R176, R175 ;  /* 0x000000afb0b7723e */ /* 0x000fe400000010ff */
[----:B----4-:R-:W-:Y:S01]  /*117a0*/  F2FP.BF16.F32.PACK_AB R184, R181, R180 ;  /* 0x000000b4b5b8723e */ /* 0x010fe200000010ff */
[----:B------:R-:W-:Y:S01]  /*117b0*/  IMAD.WIDE.U32 R244, R244, -0x2daee0ad, RZ ;  /* 0xd2511f53f4f47825 */ /* 0x000fe200078e00ff */
[----:B------:R-:W-:Y:S02]  /*117c0*/  LOP3.LUT R6, R6, R193, RZ, 0xc0, !PT ;  /* 0x000000c106067212 */ /* 0x000fe400078ec0ff */
[----:B------:R-:W-:Y:S02]  /*117d0*/  LOP3.LUT R4, R4, R183, RZ, 0xc0, !PT ;  /* 0x000000b704047212 */ /* 0x000fe400078ec0ff */
[----:B------:R-:W-:Y:S01]  /*117e0*/  LOP3.LUT R5, R5, R184, RZ, 0xc0, !PT ;  /* 0x000000b805057212 */ /* 0x000fe200078ec0ff */
[----:B------:R-:W-:Y:S01]  /*117f0*/  FFMA.FTZ R184, R243, R63, R60 ;  /* 0x0000003ff3b87223 */ /* 0x000fe2000001003c */
[----:B------:R-:W-:Y:S01]  /*11800*/  LOP3.LUT R226, R245, R226, R212, 0x96, !PT ;  /* 0x000000e2f5e27212 */ /* 0x000fe200078e96d4 */
[----:B------:R-:W-:-:S02]  /*11810*/  FFMA.FTZ R62, R65, UR19, -R67 ;  /* 0x00000013413e7c23 */ /* 0x000fc40008010843 */
[----:B------:R-:W-:Y:S02]  /*11820*/  FADD.FTZ R53, R53, R184 ;  /* 0x000000b835357221 */ /* 0x000fe40000010000 */
[----:B------:R-:W-:Y:S01]  /*11830*/  HMMA.16816.F32.BF16 R112, R4, R12, R112 ;  /* 0x0000000c0470723c */ /* 0x000fe20000041870 */
[----:B------:R-:W-:Y:S01]  /*11840*/  LOP3.LUT R194, R195, R228, R217, 0x96, !PT ;  /* 0x000000e4c3c27212 */ /* 0x000fe200078e96d9 */
[----:B------:R-:W-:Y:S01]  /*11850*/  FADD.FTZ R44, R44, R53 ;  /* 0x000000352c2c7221 */ /* 0x000fe20000010000 */
[----:B------:R-:W-:-:S04]  /*11860*/  LOP3.LUT R67, R226, 0xff, RZ, 0xc0, !PT ;  /* 0x000000ffe2437812 */ /* 0x000fc800078ec0ff */
[----:B------:R-:W-:-:S04]  /*11870*/  LOP3.LUT R12, R226, 0xffff, RZ, 0xc0, !PT ;  /* 0x0000ffffe20c7812 */ /* 0x000fc800078ec0ff */
[----:B------:R-:W-:Y:S01]  /*11880*/  SHF.R.U32.HI R12, RZ, 0x8, R12 ;  /* 0x00000008ff0c7819 */ /* 0x000fe2000001160c */
[----:B------:R-:W-:-:S04]  /*11890*/  IMAD.WIDE.U32 R194, R194, -0x2daee0ad, RZ ;  /* 0xd2511f53c2c27825 */ /* 0x000fc800078e00ff */
[----:B------:R-:W-:Y:S01]  /*118a0*/  FADD.FTZ R44, R43, R44 ;  /* 0x0000002c2b2c7221 */ /* 0x000fe20000010000 */
[----:B------:R-:W-:Y:S01]  /*118b0*/  PRMT R67, R67, 0x5410, R12 ;  /* 0x0000541043437816 */ /* 0x000fe2000000000c */
[----:B------:R-:W-:Y:S01]  /*118c0*/  FADD.FTZ R38, R38, R39 ;  /* 0x0000002726267221 */ /* 0x000fe20000010000 */
[----:B------:R2:W-:Y:S01]  /*118d0*/  MUFU.EX2 R65, R66 ;  /* 0x0000004200417308 */ /* 0x0005e20000000800 */
[----:B------:R-:W-:Y:S01]  /*118e0*/  FADD.FTZ R45, R45, R46 ;  /* 0x0000002e2d2d7221 */ /* 0x000fe20000010000 */
[----:B------:R-:W-:Y:S01]  /*118f0*/  FFMA.FTZ R183, R32, UR19, -R61 ;  /* 0x0000001320b77c23 */ /* 0x000fe2000801083d */
[----:B------:R-:W-:Y:S01]  /*11900*/  HMMA.16816.F32.BF16 R144, R4, R18, R144 ;  /* 0x000000120490723c */ /* 0x000fe20000041890 */
[----:B------:R-:W-:Y:S01]  /*11910*/  HSET2.LE.AND R32, R67, R54, PT ;  /* 0x0000003643207233 */ /* 0x000fe20003803000 */
[----:B------:R-:W-:-:S03]  /*11920*/  FADD.FTZ R211, R211, R44 ;  /* 0x0000002cd3d37221 */ /* 0x000fc60000010000 */
[----:B------:R-:W3:Y:S01]  /*11930*/  MUFU.EX2 R62, R62 ;  /* 0x0000003e003e7308 */ /* 0x000ee20000000800 */
[----:B------:R-:W-:Y:S01]  /*11940*/  SHF.R.U32.HI R67, RZ, 0x10, R194 ;  /* 0x00000010ff437819 */ /* 0x000fe200000116c2 */
[----:B------:R-:W-:Y:S01]  /*11950*/  FADD.FTZ R207, R207, R38 ;  /* 0x00000026cfcf7221 */ /* 0x000fe20000010000 */
[----:B------:R-:W-:Y:S01]  /*11960*/  SHF.R.U32.HI R19, RZ, 0x10, R244 ;  /* 0x00000010ff137819 */ /* 0x000fe200000116f4 */
[C---:B------:R-:W-:Y:S01]  /*11970*/  HMMA.16816.F32.BF16 R160, R4.reuse, R28, R160 ;  /* 0x0000001c04a0723c */ /* 0x040fe200000418a0 */
[----:B------:R-:W-:Y:S01]  /*11980*/  LOP3.LUT R182, R195, R182, R212, 0x96, !PT ;  /* 0x000000b6c3b67212 */ /* 0x000fe200078e96d4 */
[----:B------:R-:W-:Y:S01]  /*11990*/  FADD.FTZ R196, R196, R45 ;  /* 0x0000002dc4c47221 */ /* 0x000fe20000010000 */
[--C-:B------:R-:W-:Y:S01]  /*119a0*/  FFMA.FTZ R192, R37, UR19, -R56.reuse ;  /* 0x0000001325c07c23 */ /* 0x100fe20008010838 */
[----:B------:R-:W-:Y:S02]  /*119b0*/  FFMA.FTZ R37, R41, UR19, -R56 ;  /* 0x0000001329257c23 */ /* 0x000fe40008010838 */
[----:B------:R-:W-:Y:S01]  /*119c0*/  HMMA.16816.F32.BF16 R148, R4, R30, R148 ;  /* 0x0000001e0494723c */ /* 0x000fe20000041894 */
[----:B------:R-:W-:Y:S01]  /*119d0*/  FADD.FTZ R204, R204, R211 ;  /* 0x000000d3cccc7221 */ /* 0x000fe20000010000 */
[----:B------:R-:W4:Y:S01]  /*119e0*/  MUFU.EX2 R173, R173 ;  /* 0x000000ad00ad7308 */ /* 0x000f220000000800 */
[----:B------:R-:W-:-:S03]  /*119f0*/  LOP3.LUT R13, R19, 0xff, RZ, 0xc0, !PT ;  /* 0x000000ff130d7812 */ /* 0x000fc600078ec0ff */
[----:B------:R-:W-:Y:S01]  /*11a00*/  HMMA.16816.F32.BF16 R68, R4, R24, R68 ;  /* 0x000000180444723c */ /* 0x000fe20000041844 */
[----:B------:R-:W-:Y:S01]  /*11a10*/  FADD.FTZ R200, R200, R207 ;  /* 0x000000cfc8c87221 */ /* 0x000fe20000010000 */
[----:B------:R-:W-:-:S04]  /*11a20*/  FADD.FTZ R191, R191, R196 ;  /* 0x000000c4bfbf7221 */ /* 0x000fc80000010000 */
[C---:B------:R-:W-:Y:S06]  /*11a30*/  HMMA.16816.F32.BF16 R80, R4.reuse, R26, R80 ;  /* 0x0000001a0450723c */ /* 0x040fec0000041850 */
[C---:B------:R-:W-:Y:S06]  /*11a40*/  HMMA.16816.F32.BF16 R84, R4.reuse, R20, R84 ;  /* 0x000000140454723c */ /* 0x040fec0000041854 */
[C---:B------:R-:W-:Y:S06]  /*11a50*/  HMMA.16816.F32.BF16 R96, R4.reuse, R22, R96 ;  /* 0x000000160460723c */ /* 0x040fec0000041860 */
[C---:B------:R-:W-:Y:S06]  /*11a60*/  HMMA.16816.F32.BF16 R100, R4.reuse, R16, R100 ;  /* 0x000000100464723c */ /* 0x040fec0000041864 */
[----:B------:R-:W-:Y:S01]  /*11a70*/  HMMA.16816.F32.BF16 R120, R4, R14, R120 ;  /* 0x0000000e0478723c */ /* 0x000fe20000041878 */
[----:B------:R-:W-:-:S05]  /*11a80*/  SHF.R.U32.HI R16, RZ, 0x18, R244 ;  /* 0x00000018ff107819 */ /* 0x000fca00000116f4 */
[C---:B------:R-:W-:Y:S06]  /*11a90*/  HMMA.16816.F32.BF16 R136, R4.reuse, R8, R136 ;  /* 0x000000080488723c */ /* 0x040fec0000041888 */
[----:B------:R-:W-:Y:S01]  /*11aa0*/  HMMA.16816.F32.BF16 R128, R4, R10, R128 ;  /* 0x0000000a0480723c */ /* 0x000fe20000041880 */
[----:B------:R-:W1:Y:S01]  /*11ab0*/  LDSM.16.MT88.4 R4, [R170+0xbc00] ;  /* 0x00bc0000aa04783b */ /* 0x000e620000004200 */
[----:B------:R3:W-:Y:S01]  /*11ac0*/  MUFU.EX2 R63, R183 ;  /* 0x000000b7003f7308 */ /* 0x0007e20000000800 */
[----:B------:R-:W-:Y:S01]  /*11ad0*/  FADD.FTZ R209, R209, R204 ;  /* 0x000000ccd1d17221 */ /* 0x000fe20000010000 */
[----:B------:R-:W-:Y:S01]  /*11ae0*/  LOP3.LUT R18, R244, 0xffff, RZ, 0xc0, !PT ;  /* 0x0000fffff4127812 */ /* 0x000fe200078ec0ff */
[--C-:B--2---:R-:W-:Y:S01]  /*11af0*/  FFMA.FTZ R66, R35, UR19, -R61.reuse ;  /* 0x0000001323427c23 */ /* 0x104fe2000801083d */
[----:B------:R-:W-:Y:S01]  /*11b00*/  SHF.R.U32.HI R19, RZ, 0x10, R226 ;  /* 0x00000010ff137819 */ /* 0x000fe200000116e2 */
[----:B------:R-:W-:Y:S01]  /*11b10*/  FFMA.FTZ R10, R36, UR19, -R56 ;  /* 0x00000013240a7c23 */ /* 0x000fe20008010838 */
[----:B------:R-:W-:Y:S01]  /*11b20*/  LOP3.LUT R56, R67, 0xff, RZ, 0xc0, !PT ;  /* 0x000000ff43387812 */ /* 0x000fe200078ec0ff */
[----:B------:R-:W-:Y:S01]  /*11b30*/  FADD.FTZ R205, R205, R200 ;  /* 0x000000c8cdcd7221 */ /* 0x000fe20000010000 */
[C---:B------:R-:W-:Y:S01]  /*11b40*/  LOP3.LUT R67, R182.reuse, 0xffff, RZ, 0xc0, !PT ;  /* 0x0000ffffb6437812 */ /* 0x040fe200078ec0ff */
[----:B------:R2:W-:Y:S01]  /*11b50*/  MUFU.EX2 R36, R192 ;  /* 0x000000c000247308 */ /* 0x0005e20000000800 */
[----:B------:R-:W-:Y:S01]  /*11b60*/  PRMT R13, R13, 0x5410, R16 ;  /* 0x000054100d0d7816 */ /* 0x000fe20000000010 */
[----:B------:R-:W-:Y:S01]  /*11b70*/  FFMA.FTZ R12, R33, UR19, -R61 ;  /* 0x00000013210c7c23 */ /* 0x000fe2000801083d */
[----:B------:R-:W-:Y:S01]  /*11b80*/  LOP3.LUT R41, R182, 0xff, RZ, 0xc0, !PT ;  /* 0x000000ffb6297812 */ /* 0x000fe200078ec0ff */
[----:B------:R-:W-:Y:S01]  /*11b90*/  FADD.FTZ R190, R190, R191 ;  /* 0x000000bfbebe7221 */ /* 0x000fe20000010000 */
[----:B------:R-:W-:Y:S01]  /*11ba0*/  FADD.FTZ R202, R202, R209 ;  /* 0x000000d1caca7221 */ /* 0x000fe20000010000 */
[----:B------:R-:W-:Y:S01]  /*11bb0*/  FADD.FTZ R49, R48, R49 ;  /* 0x0000003130317221 */ /* 0x000fe20000010000 */
[----:B------:R-:W1:Y:S01]  /*11bc0*/  LDSM.16.MT88.4 R28, [R221+0x9c00] ;  /* 0x009c0000dd1c783b */ /* 0x000e620000004200 */
[----:B---3--:R-:W-:Y:S01]  /*11bd0*/  SHF.R.U32.HI R183, RZ, 0x10, R182 ;  /* 0x00000010ffb77819 */ /* 0x008fe200000116b6 */
[----:B------:R-:W-:Y:S01]  /*11be0*/  FADD.FTZ R205, R198, R205 ;  /* 0x000000cdc6cd7221 */ /* 0x000fe20000010000 */
[----:B------:R-:W-:Y:S01]  /*11bf0*/  LOP3.LUT R17, R244, 0xff, RZ, 0xc0, !PT ;  /* 0x000000fff4117812 */ /* 0x000fe200078ec0ff */
[----:B------:R3:W-:Y:S01]  /*11c00*/  MUFU.EX2 R61, R34 ;  /* 0x00000022003d7308 */ /* 0x0007e20000000800 */
[----:B------:R-:W-:Y:S01]  /*11c10*/  SHF.R.U32.HI R18, RZ, 0x8, R18 ;  /* 0x00000008ff127819 */ /* 0x000fe20000011612 */
[----:B------:R-:W-:Y:S01]  /*11c20*/  FADD.FTZ R190, R189, R190 ;  /* 0x000000bebdbe7221 */ /* 0x000fe20000010000 */
[----:B------:R-:W-:Y:S01]  /*11c30*/  SHF.R.U32.HI R226, RZ, 0x18, R226 ;  /* 0x00000018ffe27819 */ /* 0x000fe200000116e2 */
[----:B------:R-:W1:Y:S01]  /*11c40*/  LDSM.16.MT88.4 R24, [R170+0x9c00] ;  /* 0x009c0000aa18783b */ /* 0x000e620000004200 */
[----:B--2---:R-:W-:-:S02]  /*11c50*/  SHF.R.U32.HI R192, RZ, 0x8, R67 ;  /* 0x00000008ffc07819 */ /* 0x004fc40000011643 */
[----:B------:R-:W-:Y:S01]  /*11c60*/  LOP3.LUT R19, R19, 0xff, RZ, 0xc0, !PT ;  /* 0x000000ff13137812 */ /* 0x000fe200078ec0ff */
[----:B------:R2:W2:Y:S01]  /*11c70*/  MUFU.EX2 R60, R12 ;  /* 0x0000000c003c7308 */ /* 0x0004a20000000800 */
[----:B------:R-:W-:Y:S01]  /*11c80*/  LOP3.LUT R67, R183, 0xff, RZ, 0xc0, !PT ;  /* 0x000000ffb7437812 */ /* 0x000fe200078ec0ff */
[----:B------:R-:W1:Y:S01]  /*11c90*/  LDSM.16.MT88.4 R20, [R221+0xac00] ;  /* 0x00ac0000dd14783b */ /* 0x000e620000004200 */
[----:B------:R-:W-:Y:S02]  /*11ca0*/  HSET2.LE.AND R13, R13, R54, PT ;  /* 0x000000360d0d7233 */ /* 0x000fe40003803000 */
[----:B------:R-:W-:Y:S01]  /*11cb0*/  PRMT R183, R41, 0x5410, R192 ;  /* 0x0000541029b77816 */ /* 0x000fe200000000c0 */
[----:B------:R-:W-:Y:S01]  /*11cc0*/  FADD.FTZ R175, R175, R202 ;  /* 0x000000caafaf7221 */ /* 0x000fe20000010000 */
[----:B------:R-:W-:Y:S01]  /*11cd0*/  F2FP.BF16.F32.PACK_AB R8, R62, R65 ;  /* 0x000000413e08723e */ /* 0x000fe200000010ff */
[----:B------:R-:W2:Y:S01]  /*11ce0*/  MUFU.EX2 R66, R66 ;  /* 0x0000004200427308 */ /* 0x000ea20000000800 */
[----:B------:R-:W-:Y:S01]  /*11cf0*/  F2FP.BF16.F32.PACK_AB R9, R166, R165 ;  /* 0x000000a5a609723e */ /* 0x000fe200000010ff */
[----:B------:R-:W-:Y:S01]  /*11d00*/  FADD.FTZ R180, R180, R205 ;  /* 0x000000cdb4b47221 */ /* 0x000fe20000010000 */
[----:B------:R-:W-:Y:S01]  /*11d10*/  LOP3.LUT R11, R194, 0xffff, RZ, 0xc0, !PT ;  /* 0x0000ffffc20b7812 */ /* 0x000fe200078ec0ff */
[----:B------:R-:W-:Y:S01]  /*11d20*/  FADD.FTZ R213, R213, R190 ;  /* 0x000000bed5d57221 */ /* 0x000fe20000010000 */
[----:B------:R-:W-:-:S03]  /*11d30*/  PRMT R17, R17, 0x5410, R18 ;  /* 0x0000541011117816 */ /* 0x000fc60000000012 */
[----:B------:R-:W1:Y:S01]  /*11d40*/  MUFU.EX2 R37, R37 ;  /* 0x0000002500257308 */ /* 0x000e620000000800 */
[----:B------:R-:W-:Y:S01]  /*11d50*/  PRMT R19, R19, 0x5410, R226 ;  /* 0x0000541013137816 */ /* 0x000fe200000000e2 */
[----:B------:R-:W-:Y:S01]  /*11d60*/  FADD.FTZ R176, R176, R175 ;  /* 0x000000afb0b07221 */ /* 0x000fe20000010000 */
[----:B------:R-:W-:-:S05]  /*11d70*/  LOP3.LUT R35, R13, R8, RZ, 0xc0, !PT ;  /* 0x000000080d237212 */ /* 0x000fca00078ec0ff */
[----:B------:R-:W1:Y:S01]  /*11d80*/  MUFU.EX2 R41, R10 ;  /* 0x0000000a00297308 */ /* 0x000e620000000800 */
[----:B------:R-:W-:Y:S01]  /*11d90*/  LOP3.LUT R32, R32, R9, RZ, 0xc0, !PT ;  /* 0x0000000920207212 */ /* 0x000fe200078ec0ff */
[----:B------:R-:W-:Y:S01]  /*11da0*/  FADD.FTZ R181, R181, R180 ;  /* 0x000000b4b5b57221 */ /* 0x000fe20000010000 */
[----:B------:R-:W-:Y:S02]  /*11db0*/  LOP3.LUT R8, R194, 0xff, RZ, 0xc0, !PT ;  /* 0x000000ffc2087812 */ /* 0x000fe400078ec0ff */
[----:B------:R-:W-:Y:S01]  /*11dc0*/  SHF.R.U32.HI R11, RZ, 0x8, R11 ;  /* 0x00000008ff0b7819 */ /* 0x000fe2000001160b */
[----:B------:R-:W-:Y:S01]  /*11dd0*/  FADD.FTZ R214, R214, R213 ;  /* 0x000000d5d6d67221 */ /* 0x000fe20000010000 */
[----:B------:R-:W-:Y:S02]  /*11de0*/  SHF.R.U32.HI R9, RZ, 0x18, R194 ;  /* 0x00000018ff097819 */ /* 0x000fe400000116c2 */
[--C-:B------:R-:W-:Y:S02]  /*11df0*/  HSET2.LE.AND R17, R17, R54.reuse, PT ;  /* 0x0000003611117233 */ /* 0x100fe40003803000 */
[----:B------:R-:W-:-:S02]  /*11e00*/  HSET2.LE.AND R19, R19, R54, PT ;  /* 0x0000003613137233 */ /* 0x000fc40003803000 */
[----:B----4-:R-:W-:Y:S02]  /*11e10*/  F2FP.BF16.F32.PACK_AB R14, R173, R64 ;  /* 0x00000040ad0e723e */ /* 0x010fe400000010ff */
[----:B------:R-:W-:Y:S01]  /*11e20*/  SHF.R.U32.HI R182, RZ, 0x18, R182 ;  /* 0x00000018ffb67819 */ /* 0x000fe200000116b6 */
[----:B------:R-:W-:Y:S01]  /*11e30*/  FADD.FTZ R177, R177, R176 ;  /* 0x000000b0b1b17221 */ /* 0x000fe20000010000 */
[----:B---3--:R-:W-:Y:S01]  /*11e40*/  F2FP.BF16.F32.PACK_AB R34, R172, R167 ;  /* 0x000000a7ac22723e */ /* 0x008fe200000010ff */
[----:B------:R-:W-:Y:S01]  /*11e50*/  FADD.FTZ R178, R178, R181 ;  /* 0x000000b5b2b27221 */ /* 0x000fe20000010000 */
[----:B------:R-:W-:Y:S01]  /*11e60*/  PRMT R11, R8, 0x5410, R11 ;  /* 0x00005410080b7816 */ /* 0x000fe2000000000b */
[----:B------:R-:W-:Y:S01]  /*11e70*/  FADD.FTZ R215, R215, R214 ;  /* 0x000000d6d7d77221 */ /* 0x000fe20000010000 */
[----:B------:R-:W-:Y:S01]  /*11e80*/  PRMT R9, R56, 0x5410, R9 ;  /* 0x0000541038097816 */ /* 0x000fe20000000009 */
[----:B------:R-:W-:Y:S01]  /*11e90*/  FADD.FTZ R188, R188, R49 ;  /* 0x00000031bcbc7221 */ /* 0x000fe20000010000 */
[----:B------:R-:W-:Y:S01]  /*11ea0*/  PRMT R67, R67, 0x5410, R182 ;  /* 0x0000541043437816 */ /* 0x000fe200000000b6 */
[----:B------:R-:W-:Y:S01]  /*11eb0*/  FADD.FTZ R174, R174, R177 ;  /* 0x000000b1aeae7221 */ /* 0x000fe20000010000 */
[----:B------:R-:W-:-:S02]  /*11ec0*/  LOP3.LUT R33, R19, R14, RZ, 0xc0, !PT ;  /* 0x0000000e13217212 */ /* 0x000fc400078ec0ff */
[----:B------:R-:W-:Y:S01]  /*11ed0*/  LOP3.LUT R34, R17, R34, RZ, 0xc0, !PT ;  /* 0x0000002211227212 */ /* 0x000fe200078ec0ff */
[----:B--2---:R-:W-:Y:S01]  /*11ee0*/  LDSM.16.MT88.4 R12, [R221+0xbc00] ;  /* 0x00bc0000dd0c783b */ /* 0x004fe20000004200 */
[--C-:B------:R-:W-:Y:S01]  /*11ef0*/  HSET2.LE.AND R56, R11, R54.reuse, PT ;  /* 0x000000360b387233 */ /* 0x100fe20003803000 */
[----:B------:R-:W-:Y:S02]  /*11f00*/  FADD.FTZ R179, R179, R178 ;  /* 0x000000b2b3b37221 */ /* 0x000fe40000010000 */
[----:B------:R-:W2:Y:S01]  /*11f10*/  LDSM.16.MT88.4 R16, [R170+0xac00] ;  /* 0x00ac0000aa10783b */ /* 0x000ea20000004200 */
[--C-:B------:R-:W-:Y:S01]  /*11f20*/  HSET2.LE.AND R11, R9, R54.reuse, PT ;  /* 0x00000036090b7233 */ /* 0x100fe20003803000 */
[----:B------:R-:W-:Y:S01]  /*11f30*/  FADD.FTZ R218, R218, R215 ;  /* 0x000000d7dada7221 */ /* 0x000fe20000010000 */
[--C-:B------:R-:W-:Y:S01]  /*11f40*/  HSET2.LE.AND R8, R183, R54.reuse, PT ;  /* 0x00000036b7087233 */ /* 0x100fe20003803000 */
[----:B------:R-:W-:Y:S01]  /*11f50*/  FADD.FTZ R187, R187, R188 ;  /* 0x000000bcbbbb7221 */ /* 0x000fe20000010000 */
[----:B------:R-:W-:-:S02]  /*11f60*/  HSET2.LE.AND R9, R67, R54, PT ;  /* 0x0000003643097233 */ /* 0x000fc40003803000 */
        /* <DEDUP_REMOVED lines=19> */
[----:B------:R-:W-:Y:S01]  /*120a0*/  HMMA.16816.F32.BF16 R132, R32, R6, R132 ;  /* 0x000000062084723c */ /* 0x000fe20000041884 */
[----:B------:R-:W-:-:S05]  /*120b0*/  FADD.FTZ R216, R216, R185 ;  /* 0x000000b9d8d87221 */ /* 0x000fca0000010000 */
[----:B------:R-:W-:Y:S01]  /*120c0*/  HMMA.16816.F32.BF16 R128, R8, R6, R128 ;  /* 0x000000060880723c */ /* 0x000fe20000041880 */
[----:B------:R-:W-:-:S05]  /*120d0*/  FADD.FTZ R219, R219, R216 ;  /* 0x000000d8dbdb7221 */ /* 0x000fca0000010000 */
[----:B------:R-:W-:Y:S01]  /*120e0*/  HMMA.16816.F32.BF16 R124, R32, R4, R124 ;  /* 0x00000004207c723c */ /* 0x000fe2000004187c */
[----:B------:R-:W-:-:S05]  /*120f0*/  FADD.FTZ R6, R66, R63 ;  /* 0x0000003f42067221 */ /* 0x000fca0000010000 */
[----:B------:R-:W-:Y:S01]  /*12100*/  HMMA.16816.F32.BF16 R136, R8, R4, R136 ;  /* 0x000000040888723c */ /* 0x000fe20000041888 */
[----:B------:R1:W-:Y:S06]  /*12110*/  STL [R1+0x10], R6 ;  /* 0x0000100601007387 */ /* 0x0003ec0000100800 */
[----:B------:R-:W-:Y:S01]  /*12120*/  FADD.FTZ R5, R37, R36 ;  /* 0x0000002425057221 */ /* 0x000fe20000010000 */
[----:B------:R-:W-:Y:S01]  /*12130*/  FADD.FTZ R4, R172, R167 ;  /* 0x000000a7ac047221 */ /* 0x000fe20000010000 */
[----:B------:R-:W-:-:S03]  /*12140*/  FADD.FTZ R208, R208, R219 ;  /* 0x000000dbd0d07221 */ /* 0x000fc60000010000 */
[----:B------:R1:W-:Y:S04]  /*12150*/  STL [R1+0xc], R5 ;  /* 0x00000c0501007387 */ /* 0x0003e80000100800 */
[----:B------:R1:W-:Y:S01]  /*12160*/  STL [R1+0x8], R4 ;  /* 0x0000080401007387 */ /* 0x0003e20000100800 */
[----:B------:R-:W-:-:S04]  /*12170*/  FADD.FTZ R227, R227, R208 ;  /* 0x000000d0e3e37221 */ /* 0x000fc80000010000 */
[----:B------:R-:W-:-:S04]  /*12180*/  FADD.FTZ R64, R64, R227 ;  /* 0x000000e340407221 */ /* 0x000fc80000010000 */
[----:B------:R-:W-:Y:S01]  /*12190*/  FADD.FTZ R64, R173, R64 ;  /* 0x00000040ad407221 */ /* 0x000fe20000010000 */
[----:B------:R-:W-:Y:S01]  /*121a0*/  HMMA.16816.F32.BF16 R156, R32, R28, R156 ;  /* 0x0000001c209c723c */ /* 0x000fe2000004189c */
[----:B------:R-:W-:Y:S02]  /*121b0*/  @UP0 UIADD3 UR20, UR20, -0x4, URZ ;  /* 0xfffffffc14140890 */ /* 0x000fe4000fffe03f */
[----:B------:R-:W-:-:S03]  /*121c0*/  FADD.FTZ R65, R65, R64 ;  /* 0x0000004041417221 */ /* 0x000fc60000010000 */
[----:B------:R-:W-:Y:S01]  /*121d0*/  HMMA.16816.F32.BF16 R152, R32, R30, R152 ;  /* 0x0000001e2098723c */ /* 0x000fe20000041898 */
[----:B------:R-:W-:-:S05]  /*121e0*/  FADD.FTZ R252, R62, R65 ;  /* 0x000000413efc7221 */ /* 0x000fca0000010000 */
[C---:B------:R-:W-:Y:S06]  /*121f0*/  HMMA.16816.F32.BF16 R72, R32.reuse, R24, R72 ;  /* 0x000000182048723c */ /* 0x040fec0000041848 */
[C---:B------:R-:W-:Y:S06]  /*12200*/  HMMA.16816.F32.BF16 R76, R32.reuse, R26, R76 ;  /* 0x0000001a204c723c */ /* 0x040fec000004184c */
[C---:B------:R-:W-:Y:S06]  /*12210*/  HMMA.16816.F32.BF16 R88, R32.reuse, R20, R88 ;  /* 0x000000142058723c */ /* 0x040fec0000041858 */
[C---:B------:R-:W-:Y:S06]  /*12220*/  HMMA.16816.F32.BF16 R92, R32.reuse, R22, R92 ;  /* 0x00000016205c723c */ /* 0x040fec000004185c */
[C---:B--2---:R-:W-:Y:S06]  /*12230*/  HMMA.16816.F32.BF16 R104, R32.reuse, R16, R104 ;  /* 0x000000102068723c */ /* 0x044fec0000041868 */
        /* <DEDUP_REMOVED lines=15> */
.L_x_501:
[----:B------:R-:W-:-:S12]  /*12330*/  UIADD3 UR20, UR21, -0x1, URZ ;  /* 0xffffffff15147890 */ /* 0x000fd8000fffe03f */
.L_x_508:
[----:B------:R-:W-:-:S13]  /*12340*/  ISETP.LE.AND P0, PT, RZ, UR20, PT ;  /* 0x00000014ff007c0c */ /* 0x000fda000bf03270 */
[----:B------:R-:W-:Y:S05]  /*12350*/  @!P0 BRA `(.L_x_509) ;  /* 0x0000005000148947 */ /* 0x000fea0003800000 */
[----:B------:R-:W2:Y:S01]  /*12360*/  LDL.LU.64 R6, [R1+0x18] ;  /* 0x0000180001067983 */ /* 0x000ea20000300a00 */
[----:B------:R-:W-:Y:S01]  /*12370*/  ULDC UR4, c[0x0][0x2d0] ;  /* 0x0000b40000047ab9 */ /* 0x000fe20000000800 */
[----:B------:R-:W-:Y:S01]  /*12380*/  MOV R166, R3 ;  /* 0x0000000300a67202 */ /* 0x000fe20000000f00 */
[----:B------:R-:W-:Y:S01]  /*12390*/  IMAD.MOV.U32 R165, RZ, RZ, R2 ;  /* 0x000000ffffa57224 */ /* 0x000fe200078e0002 */
[----:B------:R-:W3:Y:S01]  /*123a0*/  LDL.LU.64 R4, [R1] ;  /* 0x0000000001047983 */ /* 0x000ee20000300a00 */
[----:B------:R-:W-:Y:S01]  /*123b0*/  ISETP.GE.AND P4, PT, R236, UR4, PT ;  /* 0x00000004ec007c0c */ /* 0x000fe2000bf86270 */
[----:B------:R-:W-:Y:S01]  /*123c0*/  IMAD.WIDE.U32 R248, R242, -0x326172a9, RZ ;  /* 0xcd9e8d57f2f87825 */ /* 0x000fe200078e00ff */
[----:B------:R-:W-:Y:S01]  /*123d0*/  PRMT R239, R239, 0x7054, R239 ;  /* 0x00007054efef7816 */ /* 0x000fe200000000ef */
[----:B------:R-:W-:Y:S01]  /*123e0*/  ULDC UR8, c[0x0][0x2d0] ;  /* 0x0000b40000087ab9 */ /* 0x000fe20000000800 */
[----:B------:R-:W-:Y:S01]  /*123f0*/  MOV R167, R164 ;  /* 0x000000a400a77202 */ /* 0x000fe20000000f00 */
[----:B------:R-:W-:Y:S01]  /*12400*/  IMAD.WIDE.U32 R244, R169, -0x326172a9, RZ ;  /* 0xcd9e8d57a9f47825 */ /* 0x000fe200078e00ff */
[-C--:B------:R-:W-:Y:S01]  /*12410*/  LOP3.LUT R246, R249, R171.reuse, RZ, 0x3c, !PT ;  /* 0x000000abf9f67212 */ /* 0x080fe200078e3cff */
[----:B------:R-:W-:Y:S01]  /*12420*/  ULDC UR4, c[0x0][0x2ec] ;  /* 0x0000bb0000047ab9 */ /* 0x000fe20000000800 */
[----:B------:R-:W-:Y:S01]  /*12430*/  MOV R169, R0 ;  /* 0x0000000000a97202 */ /* 0x000fe20000000f00 */
[----:B------:R-:W-:Y:S01]  /*12440*/  IMAD.WIDE.U32 R250, R168, -0x2daee0ad, RZ ;  /* 0xd2511f53a8fa7825 */ /* 0x000fe200078e00ff */
[----:B------:R-:W-:Y:S01]  /*12450*/  LOP3.LUT R242, R245, R171, RZ, 0x3c, !PT ;  /* 0x000000abf5f27212 */ /* 0x000fe200078e3cff */
[----:B------:R-:W-:-:S02]  /*12460*/  ULDC.64 UR6, c[0x0][0x248] ;  /* 0x0000920000067ab9 */ /* 0x000fc40000000a00 */
[----:B------:R-:W1:Y:S08]  /*12470*/  @!P4 LDC.64 R228, c[0x0][0x220] ;  /* 0x00008800ffe4cb82 */ /* 0x000e700000000a00 */
[----:B------:R-:W4:Y:S01]  /*12480*/  @!P4 LDC.64 R226, c[0x0][0x220] ;  /* 0x00008800ffe2cb82 */ /* 0x000f220000000a00 */
[----:B------:R-:W-:-:S04]  /*12490*/  IMAD.WIDE.U32 R246, R246, -0x2daee0ad, RZ ;  /* 0xd2511f53f6f67825 */ /* 0x000fc800078e00ff */
[----:B------:R-:W-:-:S04]  /*124a0*/  IMAD.WIDE.U32 R242, R242, -0x2daee0ad, RZ ;  /* 0xd2511f53f2f27825 */ /* 0x000fc800078e00ff */
[----:B--2---:R-:W-:Y:S01]  /*124b0*/  IMAD.MOV.U32 R3, RZ, RZ, R7 ;  /* 0x000000ffff037224 */ /* 0x004fe200078e0007 */
[----:B---3--:R-:W-:-:S05]  /*124c0*/  MOV R2, R4 ;  /* 0x0000000400027202 */ /* 0x008fca0000000f00 */
[----:B------:R2:W-:Y:S01]  /*124d0*/  STL.64 [R1], R2 ;  /* 0x0000000201007387 */ /* 0x0005e20000100a00 */
[----:B-1--4-:R-:W-:Y:S05]  /*124e0*/  BRA `(.L_x_510) ;  /* 0x0000000400047947 */ /* 0x012fea0003800000 */
.L_x_512:
        /* <DEDUP_REMOVED lines=65> */
.L_x_510:
[----:B-1----:R-:W3:Y:S01]  /*12900*/  LDL.64 R4, [R1] ;  /* 0x0000000001047983 */ /* 0x002ee20000100a00 */
[----:B-----5:R-:W-:Y:S01]  /*12910*/  ISETP.GE.AND P3, PT, R231, UR8, PT ;  /* 0x00000008e7007c0c */ /* 0x020fe2000bf66270 */
        /* <DEDUP_REMOVED lines=8> */
[----:B------:R-:W1:Y:S05]  /*129a0*/  @!P3 LDC.64 R14, c[0x0][0x220] ;  /* 0x00008800ff0ebb82 */ /* 0x000e6a0000000a00 */
[----:B------:R-:W-:Y:S06]  /*129b0*/  @P4 STS [R225+0x9004], RZ ;  /* 0x009004ffe1004388 */ /* 0x000fec0000000800 */
[----:B------:R-:W-:Y:S01]  /*129c0*/  @P4 STS.64 [R225+0x9008], RZ ;  /* 0x009008ffe1004388 */ /* 0x000fe20000000a00 */
[----:B------:R-:W4:Y:S08]  /*129d0*/  @!P2 LDC.64 R218, c[0x0][0x220] ;  /* 0x00008800ffdaab82 */ /* 0x000f300000000a00 */
[----:B------:R-:W4:Y:S08]  /*129e0*/  @!P3 LDC.64 R216, c[0x0][0x220] ;  /* 0x00008800ffd8bb82 */ /* 0x000f300000000a00 */
[----:B--2---:R-:W2:Y:S01]  /*129f0*/  @!P2 LDC.64 R2, c[0x0][0x220] ;  /* 0x00008800ff02ab82 */ /* 0x004ea20000000a00 */
[----:B---3--:R-:W-:Y:S04]  /*12a00*/  IMAD.WIDE.U32 R18, R0, UR13, R4 ;  /* 0x0000000d00127c25 */ /* 0x008fe8000f8e0004 */
[----:B------:R-:W-:Y:S01]  /*12a10*/  VIADD R164, R19, UR9 ;  /* 0x0000000913a47c36 */ /* 0x000fe20008000000 */
[C---:B------:R-:W-:Y:S02]  /*12a20*/  @!P4 LEA R22, P0, R18.reuse, R228, 0x1 ;  /* 0x000000e41216c211 */ /* 0x040fe400078008ff */
[C---:B-1----:R-:W-:Y:S02]  /*12a30*/  @!P3 LEA R14, P1, R18.reuse, R14, 0x1 ;  /* 0x0000000e120eb211 */ /* 0x042fe400078208ff */
[C-C-:B------:R-:W-:Y:S02]  /*12a40*/  @!P4 LEA.HI.X R23, R18.reuse, R229, R164.reuse, 0x1, P0 ;  /* 0x000000e51217c211 */ /* 0x140fe400000f0ca4 */
[C-C-:B------:R-:W-:Y:S02]  /*12a50*/  @!P3 LEA.HI.X R15, R18.reuse, R15, R164.reuse, 0x1, P1 ;  /* 0x0000000f120fb211 */ /* 0x140fe400008f0ca4 */
[C---:B----4-:R-:W-:Y:S01]  /*12a60*/  @!P2 LEA R218, P0, R18.reuse, R218, 0x1 ;  /* 0x000000da12daa211 */ /* 0x050fe200078008ff */
[----:B------:R-:W-:Y:S01]  /*12a70*/  @!PT LDS RZ, [RZ] ;  /* 0x00000000fffff984 */ /* 0x000fe20000000800 */
[----:B------:R-:W-:Y:S01]  /*12a80*/  @!PT LDS RZ, [RZ] ;  /* 0x00000000fffff984 */ /* 0x000fe20000000800 */
[----:B------:R-:W-:Y:S01]  /*12a90*/  @!PT LDS RZ, [RZ] ;  /* 0x00000000fffff984 */ /* 0x000fe20000000800 */
[----:B------:R-:W-:Y:S01]  /*12aa0*/  @!P4 LDGSTS.E.BYPASS.LTC128B.128 [R225+0x9000], desc[UR22][R22.64] ;  /* 0x0900000016e1cfae */ /* 0x000fe2000b901d56 */
[C---:B------:R-:W-:Y:S02]  /*12ab0*/  IADD3 R0, P5, R18.reuse, UR24, RZ ;  /* 0x0000001812007c10 */ /* 0x040fe4000ffbe0ff */
[----:B------:R-:W-:Y:S03]  /*12ac0*/  @!P2 LEA.HI.X R219, R18, R219, R164, 0x1, P0 ;  /* 0x000000db12dba211 */ /* 0x000fe600000f0ca4 */
[----:B------:R-:W-:Y:S01]  /*12ad0*/  @P3 STS.128 [R225+0xa000], RZ ;  /* 0x00a000ffe1003388 */ /* 0x000fe20000000c00 */
[----:B------:R-:W-:Y:S02]  /*12ae0*/  IADD3.X R164, R164, UR18, RZ, P5, !PT ;  /* 0x00000012a4a47c10 */ /* 0x000fe4000affe4ff */
[C---:B------:R-:W-:Y:S03]  /*12af0*/  @!P4 LEA R18, P5, R0.reuse, R226, 0x1 ;  /* 0x000000e20012c211 */ /* 0x040fe600078a08ff */
[----:B------:R-:W-:Y:S01]  /*12b00*/  @!PT LDS RZ, [RZ] ;  /* 0x00000000fffff984 */ /* 0x000fe20000000800 */
[----:B------:R-:W-:Y:S01]  /*12b10*/  @!PT LDS RZ, [RZ] ;  /* 0x00000000fffff984 */ /* 0x000fe20000000800 */
[----:B------:R-:W-:Y:S01]  /*12b20*/  @!PT LDS RZ, [RZ] ;  /* 0x00000000fffff984 */ /* 0x000fe20000000800 */
[----:B------:R-:W-:Y:S01]  /*12b30*/  @!P3 LDGSTS.E.BYPASS.LTC128B.128 [R225+0xa000], desc[UR22][R14.64+0x40] ;  /* 0x0a0000400ee1bfae */ /* 0x000fe2000b901d56 */
[C---:B------:R-:W-:Y:S02]  /*12b40*/  @!P3 LEA R216, P1, R0.reuse, R216, 0x1 ;  /* 0x000000d800d8b211 */ /* 0x040fe400078208ff */
[C-C-:B------:R-:W-:Y:S03]  /*12b50*/  @!P4 LEA.HI.X R19, R0.reuse, R227, R164.reuse, 0x1, P5 ;  /* 0x000000e30013c211 */ /* 0x140fe600028f0ca4 */
[----:B------:R-:W-:Y:S01]  /*12b60*/  @P2 STS.128 [R225+0xb000], RZ ;  /* 0x00b000ffe1002388 */ /* 0x000fe20000000c00 */
[C-C-:B------:R-:W-:Y:S02]  /*12b70*/  @!P3 LEA.HI.X R217, R0.reuse, R217, R164.reuse, 0x1, P1 ;  /* 0x000000d900d9b211 */ /* 0x140fe400008f0ca4 */
[C---:B--2---:R-:W-:Y:S03]  /*12b80*/  @!P2 LEA R2, P0, R0.reuse, R2, 0x1 ;  /* 0x000000020002a211 */ /* 0x044fe600078008ff */
        /* <DEDUP_REMOVED lines=22> */
[----:B------:R-:W2:Y:S06]  /*12cf0*/  LDSM.16.M88.4 R176, [R223+0x6000] ;  /* 0x00600000dfb0783b */ /* 0x000eac0000000200 */
[----:B------:R-:W3:Y:S06]  /*12d00*/  LDSM.16.M88.4 R180, [R224+0x1000] ;  /* 0x00100000e0b4783b */ /* 0x000eec0000000200 */
[----:B------:R-:W4:Y:S01]  /*12d10*/  LDSM.16.M88.4 R184, [R223+0x6400] ;  /* 0x00640000dfb8783b */ /* 0x000f220000000200 */
[----:B-1----:R-:W-:Y:S05]  /*12d20*/  IMAD.U32 R3, RZ, RZ, UR20 ;  /* 0x00000014ff037e24 */ /* 0x002fea000f8e00ff */
[----:B------:R-:W0:Y:S01]  /*12d30*/  LDGDEPBAR ;  /* 0x00000000000079af */ /* 0x000e220000000000 */
[----:B------:R-:W-:Y:S05]  /*12d40*/  IMAD R0, R3, 0x40, R238 ;  /* 0x0000004003007824 */ /* 0x000fea00078e02ee */
[----:B------:R-:W1:Y:S01]  /*12d50*/  LDSM.16.M88.4 R188, [R223+0x6800] ;  /* 0x00680000dfbc783b */ /* 0x000e620000000200 */
[C---:B------:R-:W-:Y:S01]  /*12d60*/  VIADD R164, R0.reuse, 0x1 ;  /* 0x0000000100a47836 */ /* 0x040fe20000000000 */
[----:B------:R-:W-:Y:S01]  /*12d70*/  I2FP.F32.S32 R171, R0 ;  /* 0x0000000000ab7245 */ /* 0x000fe20000201400 */
[C---:B------:R-:W-:Y:S03]  /*12d80*/  VIADD R2, R0.reuse, 0x20 ;  /* 0x0000002000027836 */ /* 0x040fe60000000000 */
[----:B------:R-:W1:Y:S01]  /*12d90*/  LDSM.16.M88.4 R192, [R223+0x6c00] ;  /* 0x006c0000dfc0783b */ /* 0x000e620000000200 */
[C---:B------:R-:W-:Y:S01]  /*12da0*/  VIADD R3, R0.reuse, 0x19 ;  /* 0x0000001900037836 */ /* 0x040fe20000000000 */
[----:B------:R-:W-:Y:S01]  /*12db0*/  I2FP.F32.S32 R164, R164 ;  /* 0x000000a400a47245 */ /* 0x000fe20000201400 */
[C---:B------:R-:W-:Y:S03]  /*12dc0*/  VIADD R168, R0.reuse, 0x11 ;  /* 0x0000001100a87836 */ /* 0x040fe60000000000 */
[----:B------:R-:W-:Y:S02]  /*12dd0*/  LDSM.16.M88.4 R196, [R222] ;  /* 0x00000000dec4783b */ /* 0x000fe40000000200 */
[----:B------:R-:W-:Y:S01]  /*12de0*/  I2FP.F32.S32 R168, R168 ;  /* 0x000000a800a87245 */ /* 0x000fe20000201400 */
[-C--:B--2---:R-:W-:Y:S03]  /*12df0*/  HMMA.16816.F32.BF16 R4, R172, R176.reuse, RZ ;  /* 0x000000b0ac04723c */ /* 0x084fe600000418ff */
[----:B------:R-:W2:Y:S03]  /*12e00*/  LDSM.16.M88.4 R200, [R220+0x6000] ;  /* 0x00600000dcc8783b */ /* 0x000ea60000000200 */
[C---:B---3--:R-:W-:Y:S03]  /*12e10*/  HMMA.16816.F32.BF16 R8, R180.reuse, R176, RZ ;  /* 0x000000b0b408723c */ /* 0x048fe600000418ff */
[----:B------:R-:W3:Y:S03]  /*12e20*/  LDSM.16.M88.4 R204, [R222+0x1000] ;  /* 0x00100000decc783b */ /* 0x000ee60000000200 */
[-C--:B------:R-:W-:Y:S03]  /*12e30*/  HMMA.16816.F32.BF16 R12, R180, R178.reuse, RZ ;  /* 0x000000b2b40c723c */ /* 0x080fe600000418ff */
[----:B------:R-:W3:Y:S03]  /*12e40*/  LDSM.16.M88.4 R208, [R220+0x6400] ;  /* 0x00640000dcd0783b */ /* 0x000ee60000000200 */
[C---:B------:R-:W-:Y:S03]  /*12e50*/  HMMA.16816.F32.BF16 R16, R172.reuse, R178, RZ ;  /* 0x000000b2ac10723c */ /* 0x040fe600000418ff */
[----:B------:R-:W3:Y:S03]  /*12e60*/  LDSM.16.M88.4 R176, [R220+0x6800] ;  /* 0x00680000dcb0783b */ /* 0x000ee60000000200 */
[-C--:B----4-:R-:W-:Y:S03]  /*12e70*/  HMMA.16816.F32.BF16 R20, R172, R184.reuse, RZ ;  /* 0x000000b8ac14723c */ /* 0x090fe600000418ff */
[----:B------:R-:W4:Y:S03]  /*12e80*/  LDSM.16.M88.4 R212, [R220+0x6c00] ;  /* 0x006c0000dcd4783b */ /* 0x000f260000000200 */
[C---:B------:R-:W-:Y:S03]  /*12e90*/  HMMA.16816.F32.BF16 R24, R180.reuse, R184, RZ ;  /* 0x000000b8b418723c */ /* 0x040fe600000418ff */
[----:B------:R-:W-:Y:S03]  /*12ea0*/  LDSM.16.M88.4 R216, [R222+0x3000] ;  /* 0x00300000ded8783b */ /* 0x000fe60000000200 */
[-C--:B------:R-:W-:Y:S06]  /*12eb0*/  HMMA.16816.F32.BF16 R28, R180, R186.reuse, RZ ;  /* 0x000000bab41c723c */ /* 0x080fec00000418ff */
[C---:B------:R-:W-:Y:S01]  /*12ec0*/  HMMA.16816.F32.BF16 R32, R172.reuse, R186, RZ ;  /* 0x000000baac20723c */ /* 0x040fe200000418ff */
[----:B------:R-:W-:Y:S05]  /*12ed0*/  LDSM.16.M88.4 R184, [R224+0x3000] ;  /* 0x00300000e0b8783b */ /* 0x000fea0000000200 */
[-C--:B-1----:R-:W-:Y:S06]  /*12ee0*/  HMMA.16816.F32.BF16 R36, R172, R188.reuse, RZ ;  /* 0x000000bcac24723c */ /* 0x082fec00000418ff */
        /* <DEDUP_REMOVED lines=9> */
[----:B------:R-:W1:Y:S05]  /*12f80*/  LDSM.16.M88.4 R172, [R224+0x2000] ;  /* 0x00200000e0ac783b */ /* 0x000e6a0000000200 */
[-C--:B--2---:R-:W-:Y:S01]  /*12f90*/  HMMA.16816.F32.BF16 R4, R196, R200.reuse, R4 ;  /* 0x000000c8c404723c */ /* 0x084fe20000041804 */
[----:B------:R-:W2:Y:S05]  /*12fa0*/  LDSM.16.M88.4 R192, [R223+0x7800] ;  /* 0x00780000dfc0783b */ /* 0x000eaa0000000200 */
        /* <DEDUP_REMOVED lines=14> */
[-C--:B----4-:R-:W-:Y:S06]  /*13090*/  HMMA.16816.F32.BF16 R52, R196, R212.reuse, R52 ;  /* 0x000000d4c434723c */ /* 0x090fec0000041834 */
[C---:B------:R-:W-:Y:S06]  /*130a0*/  HMMA.16816.F32.BF16 R56, R204.reuse, R212, R56 ;  /* 0x000000d4cc38723c */ /* 0x040fec0000041838 */
[-C--:B------:R-:W-:Y:S01]  /*130b0*/  HMMA.16816.F32.BF16 R60, R204, R214.reuse, R60 ;  /* 0x000000d6cc3c723c */ /* 0x080fe2000004183c */
[----:B------:R-:W4:Y:S05]  /*130c0*/  LDSM.16.M88.4 R204, [R220+0x7400] ;  /* 0x00740000dccc783b */ /* 0x000f2a0000000200 */
[----:B------:R-:W-:Y:S01]  /*130d0*/  HMMA.16816.F32.BF16 R64, R196, R214, R64 ;  /* 0x000000d6c440723c */ /* 0x000fe20000041840 */
[----:B------:R-:W-:Y:S05]  /*130e0*/  LDSM.16.M88.4 R196, [R223+0x8800] ;  /* 0x00880000dfc4783b */ /* 0x000fea0000000200 */
[-C--:B-1----:R-:W-:Y:S01]  /*130f0*/  HMMA.16816.F32.BF16 R4, R172, R180.reuse, R4 ;  /* 0x000000b4ac04723c */ /* 0x082fe20000041804 */
[----:B------:R-:W-:Y:S05]  /*13100*/  LDSM.16.M88.4 R212, [R222+0x5000] ;  /* 0x00500000ded4783b */ /* 0x000fea0000000200 */
[C---:B------:R-:W-:Y:S06]  /*13110*/  HMMA.16816.F32.BF16 R8, R184.reuse, R180, R8 ;  /* 0x000000b4b808723c */ /* 0x040fec0000041808 */
[-C--:B------:R-:W-:Y:S06]  /*13120*/  HMMA.16816.F32.BF16 R12, R184, R182.reuse, R12 ;  /* 0x000000b6b80c723c */ /* 0x080fec000004180c */
[C---:B------:R-:W-:Y:S01]  /*13130*/  HMMA.16816.F32.BF16 R16, R172.reuse, R182, R16 ;  /* 0x000000b6ac10723c */ /* 0x040fe20000041810 */
[----:B------:R-:W1:Y:S05]  /*13140*/  LDSM.16.M88.4 R180, [R220+0x7800] ;  /* 0x00780000dcb4783b */ /* 0x000e6a0000000200 */
[-C--:B------:R-:W-:Y:S06]  /*13150*/  HMMA.16816.F32.BF16 R20, R172, R188.reuse, R20 ;  /* 0x000000bcac14723c */ /* 0x080fec0000041814 */
        /* <DEDUP_REMOVED lines=14> */
[----:B------:R-:W-:Y:S05]  /*13240*/  LDSM.16.M88.4 R172, [R224+0x4000] ;  /* 0x00400000e0ac783b */ /* 0x000fea0000000200 */
[-C--:B------:R-:W-:Y:S01]  /*13250*/  HMMA.16816.F32.BF16 R4, R200, R208.reuse, R4 ;  /* 0x000000d0c804723c */ /* 0x080fe20000041804 */
[----:B------:R-:W2:Y:S05]  /*13260*/  LDSM.16.M88.4 R176, [R223+0x8000] ;  /* 0x00800000dfb0783b */ /* 0x000eaa0000000200 */
        /* <DEDUP_REMOVED lines=17> */
[----:B------:R-:W3:Y:S05]  /*13380*/  LDSM.16.M88.4 R216, [R220+0x8400] ;  /* 0x00840000dcd8783b */ /* 0x000eea0000000200 */
[----:B------:R-:W-:Y:S06]  /*13390*/  HMMA.16816.F32.BF16 R64, R200, R190, R64 ;  /* 0x000000bec840723c */ /* 0x000fec0000041840 */
[-C--:B--2---:R-:W-:Y:S05]  /*133a0*/  HMMA.16816.F32.BF16 R4, R172, R176.reuse, R4 ;  /* 0x000000b0ac04723c */ /* 0x084fea0000041804 */
[----:B------:R-:W-:Y:S01]  /*133b0*/  I2FP.F32.S32 R203, R2 ;  /* 0x0000000200cb7245 */ /* 0x000fe20000201400 */
[C---:B------:R-:W-:Y:S05]  /*133c0*/  HMMA.16816.F32.BF16 R8, R184.reuse, R176, R8 ;  /* 0x000000b0b808723c */ /* 0x040fea0000041808 */
[----:B------:R-:W-:Y:S01]  /*133d0*/  I2FP.F32.S32 R202, R3 ;  /* 0x0000000300ca7245 */ /* 0x000fe20000201400 */
[-C--:B------:R-:W-:Y:S06]  /*133e0*/  HMMA.16816.F32.BF16 R12, R184, R178.reuse, R12 ;  /* 0x000000b2b80c723c */ /* 0x080fec000004180c */
[C---:B------:R-:W-:Y:S01]  /*133f0*/  HMMA.16816.F32.BF16 R16, R172.reuse, R178, R16 ;  /* 0x000000b2ac10723c */ /* 0x040fe20000041810 */
[----:B------:R-:W2:Y:S05]  /*13400*/  LDSM.16.M88.4 R176, [R220+0x8800] ;  /* 0x00880000dcb0783b */ /* 0x000eaa0000000200 */
        /* <DEDUP_REMOVED lines=12> */
[----:B------:R-:W1:Y:S01]  /*134d0*/  LDSM.16.M88.4 R172, [R220+0x8c00] ;  /* 0x008c0000dcac783b */ /* 0x000e620000000200 */
[----:B------:R-:W-:Y:S04]  /*134e0*/  DEPBAR.LE SB0, 0x0 ;  /* 0x000080000000791a */ /* 0x000fe80000000000 */
[-C--:B------:R-:W-:Y:S01]  /*134f0*/  HMMA.16816.F32.BF16 R4, R204, R208.reuse, R4 ;  /* 0x000000d0cc04723c */ /* 0x080fe20000041804 */
[----:B------:R-:W-:Y:S05]  /*13500*/  BAR.SYNC.DEFER_BLOCKING 0x0 ;  /* 0x0000000000007b1d */ /* 0x000fea0000010000 */
[C---:B------:R-:W-:Y:S06]  /*13510*/  HMMA.16816.F32.BF16 R8, R212.reuse, R208, R8 ;  /* 0x000000d0d408723c */ /* 0x040fec0000041808 */
[-C--:B------:R-:W-:Y:S05]  /*13520*/  HMMA.16816.F32.BF16 R12, R212, R210.reuse, R12 ;  /* 0x000000d2d40c723c */ /* 0x080fea000004180c */
[----:B------:R-:W-:Y:S01]  /*13530*/  VIADD R209, R0, 0x18 ;  /* 0x0000001800d17836 */ /* 0x000fe20000000000 */
[C---:B------:R-:W-:Y:S05]  /*13540*/  HMMA.16816.F32.BF16 R16, R204.reuse, R210, R16 ;  /* 0x000000d2cc10723c */ /* 0x040fea0000041810 */
[----:B------:R-:W-:Y:S01]  /*13550*/  I2FP.F32.S32 R209, R209 ;  /* 0x000000d100d17245 */ /* 0x000fe20000201400 */
[-C--:B---3--:R-:W-:Y:S05]  /*13560*/  HMMA.16816.F32.BF16 R20, R204, R216.reuse, R20 ;  /* 0x000000d8cc14723c */ /* 0x088fea0000041814 */
[C---:B------:R-:W-:Y:S01]  /*13570*/  FFMA.FTZ R4, R171.reuse, UR5, R4 ;  /* 0x00000005ab047c23 */ /* 0x040fe20008010004 */
[C---:B------:R-:W-:Y:S05]  /*13580*/  HMMA.16816.F32.BF16 R24, R212.reuse, R216, R24 ;  /* 0x000000d8d418723c */ /* 0x040fea0000041818 */
[----:B------:R-:W-:Y:S01]  /*13590*/  FMNMX.FTZ R2, R4, R167, !PT ;  /* 0x000000a704027209 */ /* 0x000fe20007810000 */
[-C--:B------:R-:W-:Y:S05]  /*135a0*/  HMMA.16816.F32.BF16 R28, R212, R218.reuse, R28 ;  /* 0x000000dad41c723c */ /* 0x080fea000004181c */
[----:B------:R-:W-:Y:S01]  /*135b0*/  VIADD R217, R0, 0x8 ;  /* 0x0000000800d97836 */ /* 0x000fe20000000000 */
[C---:B------:R-:W-:Y:S05]  /*135c0*/  HMMA.16816.F32.BF16 R32, R204.reuse, R218, R32 ;  /* 0x000000dacc20723c */ /* 0x040fea0000041820 */
[----:B------:R-:W-:Y:S01]  /*135d0*/  I2FP.F32.S32 R217, R217 ;  /* 0x000000d900d97245 */ /* 0x000fe20000201400 */
[-C--:B--2---:R-:W-:Y:S05]  /*135e0*/  HMMA.16816.F32.BF16 R36, R204, R176.reuse, R36 ;  /* 0x000000b0cc24723c */ /* 0x084fea0000041824 */
[----:B------:R-:W-:Y:S01]  /*135f0*/  FFMA.FTZ R6, R171, UR5, R6 ;  /* 0x00000005ab067c23 */ /* 0x000fe20008010006 */
[C---:B------:R-:W-:Y:S05]  /*13600*/  HMMA.16816.F32.BF16 R40, R212.reuse, R176, R40 ;  /* 0x000000b0d428723c */ /* 0x040fea0000041828 */
[----:B------:R-:W-:Y:S01]  /*13610*/  FMNMX.FTZ R3, R6, R166, !PT ;  /* 0x000000a606037209 */ /* 0x000fe20007810000 */
[-C--:B------:R-:W-:Y:S05]  /*13620*/  HMMA.16816.F32.BF16 R44, R212, R178.reuse, R44 ;  /* 0x000000b2d42c723c */ /* 0x080fea000004182c */
[----:B------:R-:W-:Y:S02]  /*13630*/  VIADD R216, R0, 0x9 ;  /* 0x0000000900d87836 */ /* 0x000fe40000000000 */
[C---:B------:R-:W-:Y:S01]  /*13640*/  FFMA.FTZ R5, R164.reuse, UR5, R5 ;  /* 0x00000005a4057c23 */ /* 0x040fe20008010005 */
[C---:B------:R-:W-:Y:S04]  /*13650*/  HMMA.16816.F32.BF16 R48, R204.reuse, R178, R48 ;  /* 0x000000b2cc30723c */ /* 0x040fe80000041830 */
[----:B------:R-:W-:Y:S01]  /*13660*/  I2FP.F32.S32 R216, R216 ;  /* 0x000000d800d87245 */ /* 0x000fe20000201400 */
[----:B------:R-:W-:Y:S01]  /*13670*/  FFMA.FTZ R7, R164, UR5, R7 ;  /* 0x00000005a4077c23 */ /* 0x000fe20008010007 */
[----:B------:R-:W-:Y:S01]  /*13680*/  FMNMX.FTZ R2, R5, R2, !PT ;  /* 0x0000000205027209 */ /* 0x000fe20007810000 */
[----:B------:R-:W-:Y:S04]  /*13690*/  VIADD R219, R0, 0x10 ;  /* 0x0000001000db7836 */ /* 0x000fe80000000000 */
[----:B------:R-:W-:Y:S01]  /*136a0*/  FFMA.FTZ R16, R217, UR5, R16 ;  /* 0x00000005d9107c23 */ /* 0x000fe20008010010 */
[-C--:B-1----:R-:W-:Y:S03]  /*136b0*/  HMMA.16816.F32.BF16 R52, R204, R172.reuse, R52 ;  /* 0x000000accc34723c */ /* 0x082fe60000041834 */
[----:B------:R-:W-:Y:S01]  /*136c0*/  FMNMX.FTZ R3, R7, R3, !PT ;  /* 0x0000000307037209 */ /* 0x000fe20007810000 */
[----:B------:R-:W-:Y:S01]  /*136d0*/  FFMA.FTZ R18, R217, UR5, R18 ;  /* 0x00000005d9127c23 */ /* 0x000fe20008010012 */
[----:B------:R-:W-:Y:S01]  /*136e0*/  I2FP.F32.S32 R219, R219 ;  /* 0x000000db00db7245 */ /* 0x000fe20000201400 */
[----:B------:R-:W-:Y:S01]  /*136f0*/  FFMA.FTZ R17, R216, UR5, R17 ;  /* 0x00000005d8117c23 */ /* 0x000fe20008010011 */
[----:B------:R-:W-:Y:S01]  /*13700*/  FMNMX.FTZ R2, R16, R2, !PT ;  /* 0x0000000210027209 */ /* 0x000fe20007810000 */
[----:B------:R-:W-:Y:S01]  /*13710*/  FFMA.FTZ R19, R216, UR5, R19 ;  /* 0x00000005d8137c23 */ /* 0x000fe20008010013 */
[C---:B------:R-:W-:Y:S04]  /*13720*/  HMMA.16816.F32.BF16 R56, R212.reuse, R172, R56 ;  /* 0x000000acd438723c */ /* 0x040fe80000041838 */
[----:B------:R-:W-:Y:S01]  /*13730*/  FMNMX.FTZ R3, R18, R3, !PT ;  /* 0x0000000312037209 */ /* 0x000fe20007810000 */
[----:B------:R-:W-:Y:S01]  /*13740*/  FFMA.FTZ R20, R219, UR5, R20 ;  /* 0x00000005db147c23 */ /* 0x000fe20008010014 */
[----:B------:R-:W-:Y:S01]  /*13750*/  FMNMX.FTZ R2, R17, R2, !PT ;  /* 0x0000000211027209 */ /* 0x000fe20007810000 */
[----:B------:R-:W-:Y:S01]  /*13760*/  FFMA.FTZ R22, R219, UR5, R22 ;  /* 0x00000005db167c23 */ /* 0x000fe20008010016 */
[----:B------:R-:W-:Y:S01]  /*13770*/  FMNMX.FTZ R3, R19, R3, !PT ;  /* 0x0000000313037209 */ /* 0x000fe20007810000 */
[-C--:B------:R-:W-:Y:S03]  /*13780*/  HMMA.16816.F32.BF16 R60, R212, R174.reuse, R60 ;  /* 0x000000aed43c723c */ /* 0x080fe6000004183c */
[----:B------:R-:W-:Y:S01]  /*13790*/  FMNMX.FTZ R2, R20, R2, !PT ;  /* 0x0000000214027209 */ /* 0x000fe20007810000 */
[----:B------:R-:W-:Y:S01]  /*137a0*/  FFMA.FTZ R21, R168, UR5, R21 ;  /* 0x00000005a8157c23 */ /* 0x000fe20008010015 */
[----:B------:R-:W-:Y:S01]  /*137b0*/  FMNMX.FTZ R3, R22, R3, !PT ;  /* 0x0000000316037209 */ /* 0x000fe20007810000 */
[----:B------:R-:W-:Y:S01]  /*137c0*/  FFMA.FTZ R23, R168, UR5, R23 ;  /* 0x00000005a8177c23 */ /* 0x000fe20008010017 */
[C---:B------:R-:W-:Y:S01]  /*137d0*/  FFMA.FTZ R32, R209.reuse, UR5, R32 ;  /* 0x00000005d1207c23 */ /* 0x040fe20008010020 */
[----:B------:R-:W-:Y:S01]  /*137e0*/  FFMA.FTZ R34, R209, UR5, R34 ;  /* 0x00000005d1227c23 */ /* 0x000fe20008010022 */
[----:B------:R-:W-:Y:S04]  /*137f0*/  HMMA.16816.F32.BF16 R64, R204, R174, R64 ;  /* 0x000000aecc40723c */ /* 0x000fe80000041840 */
[----:B------:R-:W-:Y:S01]  /*13800*/  FMNMX.FTZ R2, R21, R2, !PT ;  /* 0x0000000215027209 */ /* 0x000fe20007810000 */
[----:B------:R-:W-:Y:S01]  /*13810*/  VIADD R218, R0, 0x21 ;  /* 0x0000002100da7836 */ /* 0x000fe20000000000 */
[----:B------:R-:W-:Y:S01]  /*13820*/  FMNMX.FTZ R3, R23, R3, !PT ;  /* 0x0000000317037209 */ /* 0x000fe20007810000 */
[----:B------:R-:W-:Y:S01]  /*13830*/  FFMA.FTZ R33, R202, UR5, R33 ;  /* 0x00000005ca217c23 */ /* 0x000fe20008010021 */
[----:B------:R-:W-:Y:S03]  /*13840*/  FMNMX.FTZ R213, R32, R2, !PT ;  /* 0x0000000220d57209 */ /* 0x000fe60007810000 */
[----:B------:R-:W-:Y:S01]  /*13850*/  FMNMX.FTZ R2, R34, R3, !PT ;  /* 0x0000000322027209 */ /* 0x000fe20007810000 */
[----:B------:R-:W-:Y:S01]  /*13860*/  FFMA.FTZ R35, R202, UR5, R35 ;  /* 0x00000005ca237c23 */ /* 0x000fe20008010023 */
[----:B------:R-:W-:Y:S01]  /*13870*/  I2FP.F32.S32 R218, R218 ;  /* 0x000000da00da7245 */ /* 0x000fe20000201400 */
[C---:B------:R-:W-:Y:S01]  /*13880*/  VIADD R211, R0.reuse, 0x28 ;  /* 0x0000002800d37836 */ /* 0x040fe20000000000 */
[----:B------:R-:W-:Y:S01]  /*13890*/  FMNMX.FTZ R3, R33, R213, !PT ;  /* 0x000000d521037209 */ /* 0x000fe20007810000 */
[----:B------:R-:W-:Y:S01]  /*138a0*/  FFMA.FTZ R36, R203, UR5, R36 ;  /* 0x00000005cb247c23 */ /* 0x000fe20008010024 */
[----:B------:R-:W-:Y:S01]  /*138b0*/  FMNMX.FTZ R2, R35, R2, !PT ;  /* 0x0000000223027209 */ /* 0x000fe20007810000 */
[----:B------:R-:W-:Y:S01]  /*138c0*/  FFMA.FTZ R38, R203, UR5, R38 ;  /* 0x00000005cb267c23 */ /* 0x000fe20008010026 */
[----:B------:R-:W-:Y:S01]  /*138d0*/  I2FP.F32.S32 R211, R211 ;  /* 0x000000d300d37245 */ /* 0x000fe20000201400 */
[----:B------:R-:W-:Y:S01]  /*138e0*/  VIADD R210, R0, 0x29 ;  /* 0x0000002900d27836 */ /* 0x000fe20000000000 */
[----:B------:R-:W-:Y:S01]  /*138f0*/  FMNMX.FTZ R3, R36, R3, !PT ;  /* 0x0000000324037209 */ /* 0x000fe20007810000 */
[----:B------:R-:W-:Y:S01]  /*13900*/  FFMA.FTZ R37, R218, UR5, R37 ;  /* 0x00000005da257c23 */ /* 0x000fe20008010025 */
        /* <DEDUP_REMOVED lines=27> */
[----:B------:R-:W-:Y:S01]  /*13ac0*/  FFMA.FTZ R64, R213, UR5, R64 ;  /* 0x00000005d5407c23 */ /* 0x000fe20008010040 */
[----:B------:R-:W-:Y:S01]  /*13ad0*/  FMNMX.FTZ R3, R53, R3, !PT ;  /* 0x0000000335037209 */ /* 0x000fe20007810000 */
[----:B------:R-:W-:Y:S01]  /*13ae0*/  FFMA.FTZ R66, R213, UR5, R66 ;  /* 0x00000005d5427c23 */ /* 0x000fe20008010042 */
[----:B------:R-:W-:Y:S01]  /*13af0*/  FMNMX.FTZ R2, R55, R2, !PT ;  /* 0x0000000237027209 */ /* 0x000fe20007810000 */
[----:B------:R-:W-:Y:S01]  /*13b00*/  FFMA.FTZ R65, R0, UR5, R65 ;  /* 0x0000000500417c23 */ /* 0x000fe20008010041 */
[----:B------:R-:W-:Y:S01]  /*13b10*/  FMNMX.FTZ R3, R64, R3, !PT ;  /* 0x0000000340037209 */ /* 0x000fe20007810000 */
[----:B------:R-:W-:Y:S01]  /*13b20*/  FFMA.FTZ R67, R0, UR5, R67 ;  /* 0x0000000500437c23 */ /* 0x000fe20008010043 */
[----:B------:R-:W-:Y:S01]  /*13b30*/  FMNMX.FTZ R2, R66, R2, !PT ;  /* 0x0000000242027209 */ /* 0x000fe20007810000 */
[----:B------:R-:W-:Y:S01]  /*13b40*/  FFMA.FTZ R8, R171, UR5, R8 ;  /* 0x00000005ab087c23 */ /* 0x000fe20008010008 */
[----:B------:R-:W-:Y:S02]  /*13b50*/  FMNMX.FTZ R198, R65, R3, !PT ;  /* 0x0000000341c67209 */ /* 0x000fe40007810000 */
[----:B------:R-:W-:Y:S01]  /*13b60*/  FMNMX.FTZ R197, R67, R2, !PT ;  /* 0x0000000243c57209 */ /* 0x000fe20007810000 */
[----:B------:R-:W-:Y:S06]  /*13b70*/  @P5 BRA `(.L_x_512) ;  /* 0xffffffe8005c5947 */ /* 0x000fec000383ffff */
.L_x_511:
[----:B------:R-:W-:Y:S01]  /*13b80*/  IADD3 R183, R240, 0x3c6ef372, RZ ;  /* 0x3c6ef372f0b77810 */ /* 0x000fe20007ffe0ff */
[----:B--2---:R-:W1:Y:S01]  /*13b90*/  SHFL.BFLY PT, R3, R198, 0x2, 0x1f ;  /* 0x0c401f00c6037f89 */ /* 0x004e6200000e0000 */
[C---:B------:R-:W-:Y:S01]  /*13ba0*/  FFMA.FTZ R9, R164.reuse, UR5, R9 ;  /* 0x00000005a4097c23 */ /* 0x040fe20008010009 */
[----:B------:R-:W-:Y:S01]  /*13bb0*/  FFMA.FTZ R11, R164, UR5, R11 ;  /* 0x00000005a40b7c23 */ /* 0x000fe2000801000b */
[----:B------:R-:W-:Y:S05]  /*13bc0*/  FMNMX.FTZ R164, R8, R165, !PT ;  /* 0x000000a508a47209 */ /* 0x000fea0007810000 */
[----:B------:R-:W2:Y:S01]  /*13bd0*/  SHFL.BFLY PT, R2, R197, 0x2, 0x1f ;  /* 0x0c401f00c5027f89 */ /* 0x000ea200000e0000 */
[----:B------:R-:W-:Y:S01]  /*13be0*/  FFMA.FTZ R10, R171, UR5, R10 ;  /* 0x00000005ab0a7c23 */ /* 0x000fe2000801000a */
[C---:B------:R-:W-:Y:S01]  /*13bf0*/  FFMA.FTZ R25, R168.reuse, UR5, R25 ;  /* 0x00000005a8197c23 */ /* 0x040fe20008010019 */
[----:B------:R-:W-:Y:S01]  /*13c00*/  FMNMX.FTZ R171, R9, R164, !PT ;  /* 0x000000a409ab7209 */ /* 0x000fe20007810000 */
[----:B------:R-:W-:Y:S01]  /*13c10*/  FFMA.FTZ R27, R168, UR5, R27 ;  /* 0x00000005a81b7c23 */ /* 0x000fe2000801001b */
[C---:B------:R-:W-:Y:S01]  /*13c20*/  FFMA.FTZ R12, R217.reuse, UR5, R12 ;  /* 0x00000005d90c7c23 */ /* 0x040fe2000801000c */
[----:B------:R-:W-:Y:S01]  /*13c30*/  FMNMX.FTZ R168, R10, R169, !PT ;  /* 0x000000a90aa87209 */ /* 0x000fe20007810000 */
[----:B------:R-:W-:Y:S01]  /*13c40*/  FFMA.FTZ R13, R216, UR5, R13 ;  /* 0x00000005d80d7c23 */ /* 0x000fe2000801000d */
[----:B------:R-:W-:Y:S01]  /*13c50*/  FFMA.FTZ R14, R217, UR5, R14 ;  /* 0x00000005d90e7c23 */ /* 0x000fe2000801000e */
        /* <DEDUP_REMOVED lines=9> */
[----:B------:R-:W-:Y:S01]  /*13cf0*/  IADD3 R215, R241, -0x56f99767, RZ ;  /* 0xa9066899f1d77810 */ /* 0x000fe20007ffe0ff */
[----:B------:R-:W-:Y:S01]  /*13d00*/  FFMA.FTZ R61, R0, UR5, R61 ;  /* 0x00000005003d7c23 */ /* 0x000fe2000801003d */
[----:B-1----:R-:W-:Y:S01]  /*13d10*/  FMNMX.FTZ R3, R198, R3, !PT ;  /* 0x00000003c6037209 */ /* 0x002fe20007810000 */
[----:B------:R-:W-:Y:S01]  /*13d20*/  FFMA.FTZ R63, R0, UR5, R63 ;  /* 0x00000005003f7c23 */ /* 0x000fe2000801003f */
[----:B------:R-:W-:Y:S01]  /*13d30*/  FFMA.FTZ R62, R213, UR5, R62 ;  /* 0x00000005d53e7c23 */ /* 0x000fe2000801003e */
[----:B------:R-:W-:Y:S01]  /*13d40*/  VIADD R214, R240, 0xb54cda56 ;  /* 0xb54cda56f0d67836 */ /* 0x000fe20000000000 */
[----:B--2---:R-:W-:Y:S01]  /*13d50*/  FMNMX.FTZ R2, R197, R2, !PT ;  /* 0x00000002c5027209 */ /* 0x004fe20007810000 */
[----:B------:R-:W-:Y:S01]  /*13d60*/  FFMA.FTZ R15, R216, UR5, R15 ;  /* 0x00000005d80f7c23 */ /* 0x000fe2000801000f */
[C---:B------:R-:W-:Y:S01]  /*13d70*/  FFMA.FTZ R24, R219.reuse, UR5, R24 ;  /* 0x00000005db187c23 */ /* 0x040fe20008010018 */
[----:B------:R-:W1:Y:S01]  /*13d80*/  SHFL.BFLY PT, R164, R3, 0x1, 0x1f ;  /* 0x0c201f0003a47f89 */ /* 0x000e6200000e0000 */
[----:B------:R-:W-:Y:S01]  /*13d90*/  FFMA.FTZ R26, R219, UR5, R26 ;  /* 0x00000005db1a7c23 */ /* 0x000fe2000801001a */
[----:B------:R-:W-:Y:S01]  /*13da0*/  VIADD R219, R241, 0x76cf5d0a ;  /* 0x76cf5d0af1db7836 */ /* 0x000fe20000000000 */
[----:B------:R-:W-:Y:S05]  /*13db0*/  FMNMX.FTZ R173, R15, R168, !PT ;  /* 0x000000a80fad7209 */ /* 0x000fea0007810000 */
[----:B------:R-:W2:Y:S01]  /*13dc0*/  SHFL.BFLY PT, R171, R2, 0x1, 0x1f ;  /* 0x0c201f0002ab7f89 */ /* 0x000ea200000e0000 */
[----:B------:R-:W-:Y:S01]  /*13dd0*/  FMNMX.FTZ R168, R24, R175, !PT ;  /* 0x000000af18a87209 */ /* 0x000fe20007810000 */
[----:B------:R-:W-:Y:S01]  /*13de0*/  VIADD R216, R241, 0xed9eba14 ;  /* 0xed9eba14f1d87836 */ /* 0x000fe20000000000 */
        /* <DEDUP_REMOVED lines=9> */
[C---:B------:R-:W-:Y:S01]  /*13e80*/  FFMA.FTZ R41, R218.reuse, UR5, R41 ;  /* 0x00000005da297c23 */ /* 0x040fe20008010029 */
        /* <DEDUP_REMOVED lines=9> */
[C---:B------:R-:W-:Y:S01]  /*13f20*/  FFMA.FTZ R45, R210.reuse, UR5, R45 ;  /* 0x00000005d22d7c23 */ /* 0x040fe2000801002d */
[----:B-1----:R-:W-:Y:S01]  /*13f30*/  FMNMX.FTZ R164, R3, R164, !PT ;  /* 0x000000a403a47209 */ /* 0x002fe20007810000 */
[----:B------:R-:W-:Y:S01]  /*13f40*/  FFMA.FTZ R47, R210, UR5, R47 ;  /* 0x00000005d22f7c23 */ /* 0x000fe2000801002f */
[----:B--2---:R-:W-:Y:S01]  /*13f50*/  FMNMX.FTZ R3, R2, R171, !PT ;  /* 0x000000ab02037209 */ /* 0x004fe20007810000 */
[----:B------:R-:W-:Y:S01]  /*13f60*/  VIADD R175, R241, 0xbb67ae85 ;  /* 0xbb67ae85f1af7836 */ /* 0x000fe20000000000 */
[----:B------:R-:W-:Y:S01]  /*13f70*/  FMNMX.FTZ R171, R43, R0, !PT ;  /* 0x000000002bab7209 */ /* 0x000fe20007810000 */
[----:B------:R-:W-:Y:S01]  /*13f80*/  VIADD R184, R240, 0x9e3779b9 ;  /* 0x9e3779b9f0b87836 */ /* 0x000fe20000000000 */
[----:B------:R-:W-:Y:S01]  /*13f90*/  FMNMX.FTZ R2, R44, R173, !PT ;  /* 0x000000ad2c027209 */ /* 0x000fe20007810000 */
[----:B------:R-:W-:Y:S01]  /*13fa0*/  FMUL.FTZ R212, R3, UR4 ;  /* 0x0000000403d47c20 */ /* 0x000fe20008410000 */
[----:B------:R-:W-:Y:S01]  /*13fb0*/  FMNMX.FTZ R0, R46, R171, !PT ;  /* 0x000000ab2e007209 */ /* 0x000fe20007810000 */
[----:B------:R-:W-:Y:S01]  /*13fc0*/  FFMA.FTZ R60, R213, UR5, R60 ;  /* 0x00000005d53c7c23 */ /* 0x000fe2000801003c */
[----:B------:R-:W-:Y:S01]  /*13fd0*/  FMNMX.FTZ R173, R45, R2, !PT ;  /* 0x000000022dad7209 */ /* 0x000fe20007810000 */
[----:B------:R-:W-:Y:S01]  /*13fe0*/  FMUL.FTZ R213, R164, UR4 ;  /* 0x00000004a4d57c20 */ /* 0x000fe20008410000 */
[----:B------:R-:W-:Y:S01]  /*13ff0*/  FMNMX.FTZ R171, R47, R0, !PT ;  /* 0x000000002fab7209 */ /* 0x000fe20007810000 */
[----:B------:R-:W-:Y:S01]  /*14000*/  USHF.L.U32 UR9, UR20, 0x1, URZ ;  /* 0x0000000114097899 */ /* 0x000fe2000800063f */
[----:B------:R-:W-:Y:S01]  /*14010*/  FMNMX.FTZ R0, R56, R173, !PT ;  /* 0x000000ad38007209 */ /* 0x000fe20007810000 */
[----:B------:R-:W-:Y:S01]  /*14020*/  VIADD R217, R240, 0x78dde6e4 ;  /* 0x78dde6e4f0d97836 */ /* 0x000fe20000000000 */
[----:B------:R-:W-:Y:S01]  /*14030*/  FMNMX.FTZ R2, R58, R171, !PT ;  /* 0x000000ab3a027209 */ /* 0x000fe20007810000 */
[----:B------:R-:W-:Y:S01]  /*14040*/  VIADD R182, R241, 0x32370b8f ;  /* 0x32370b8ff1b67836 */ /* 0x000fe20000000000 */
[----:B------:R-:W-:Y:S01]  /*14050*/  FMNMX.FTZ R171, R57, R0, !PT ;  /* 0x0000000039ab7209 */ /* 0x000fe20007810000 */
[----:B------:R-:W-:Y:S01]  /*14060*/  FADD.FTZ R0, -R164, R167 ;  /* 0x000000a7a4007221 */ /* 0x000fe20000010100 */
[----:B------:R-:W-:Y:S01]  /*14070*/  FMNMX.FTZ R167, R59, R2, !PT ;  /* 0x000000023ba77209 */ /* 0x000fe20007810000 */
[----:B------:R-:W-:Y:S01]  /*14080*/  UIADD3 UR20, UR20, -0x1, URZ ;  /* 0xffffffff14147890 */ /* 0x000fe2000fffe03f */
[----:B------:R-:W-:Y:S01]  /*14090*/  FMNMX.FTZ R174, R60, R171, !PT ;  /* 0x000000ab3cae7209 */ /* 0x000fe20007810000 */
[----:B------:R-:W-:Y:S01]  /*140a0*/  FMUL.FTZ R168, R0, UR4 ;  /* 0x0000000400a87c20 */ /* 0x000fe20008410000 */
[----:B------:R-:W-:Y:S01]  /*140b0*/  FMNMX.FTZ R2, R62, R167, !PT ;  /* 0x000000a73e027209 */ /* 0x000fe20007810000 */
[----:B------:R-:W-:Y:S01]  /*140c0*/  FADD.FTZ R0, -R3, R166 ;  /* 0x000000a603007221 */ /* 0x000fe20000010100 */
[----:B------:R-:W-:Y:S02]  /*140d0*/  FMNMX.FTZ R174, R61, R174, !PT ;  /* 0x000000ae3dae7209 */ /* 0x000fe40007810000 */
[----:B------:R-:W-:Y:S01]  /*140e0*/  FMNMX.FTZ R171, R63, R2, !PT ;  /* 0x000000023fab7209 */ /* 0x000fe20007810000 */
[----:B------:R-:W1:Y:S01]  /*140f0*/  MUFU.EX2 R168, R168 ;  /* 0x000000a800a87308 */ /* 0x000e620000000800 */
[-CC-:B------:R-:W-:Y:S01]  /*14100*/  LOP3.LUT R173, R247, R250.reuse, R175.reuse, 0x96, !PT ;  /* 0x000000faf7ad7212 */ /* 0x180fe200078e96af */
[----:B------:R-:W-:Y:S01]  /*14110*/  FMUL.FTZ R167, R0, UR4 ;  /* 0x0000000400a77c20 */ /* 0x000fe20008410000 */
[----:B------:R-:W-:Y:S01]  /*14120*/  LOP3.LUT R172, R243, R250, R175, 0x96, !PT ;  /* 0x000000faf3ac7212 */ /* 0x000fe200078e96af */
[----:B------:R-:W2:Y:S01]  /*14130*/  SHFL.BFLY PT, R0, R171, 0x2, 0x1f ;  /* 0x0c401f00ab007f89 */ /* 0x000ea200000e0000 */
[----:B------:R-:W-:Y:S01]  /*14140*/  LOP3.LUT R176, R251, UR9, R241, 0x96, !PT ;  /* 0x00000009fbb07c12 */ /* 0x000fe2000f8e96f1 */
[----:B------:R-:W-:Y:S01]  /*14150*/  IMAD.WIDE.U32 R180, R173, -0x326172a9, RZ ;  /* 0xcd9e8d57adb47825 */ /* 0x000fe200078e00ff */
[----:B------:R-:W-:Y:S05]  /*14160*/  FSETP.NEU.FTZ.AND P0, PT, R164, -INF , PT ;  /* 0xff800000a400780b */ /* 0x000fea0003f1d000 */
[----:B------:R-:W3:Y:S01]  /*14170*/  SHFL.BFLY PT, R175, R174, 0x2, 0x1f ;  /* 0x0c401f00aeaf7f89 */ /* 0x000ee200000e0000 */
[----:B------:R-:W-:Y:S01]  /*14180*/  IADD3 R218, R240, -0x255992d5, RZ ;  /* 0xdaa66d2bf0da7810 */ /* 0x000fe20007ffe0ff */
[----:B------:R-:W-:Y:S01]  /*14190*/  IMAD.WIDE.U32 R176, R176, -0x326172a9, RZ ;  /* 0xcd9e8d57b0b07825 */ /* 0x000fe200078e00ff */
[----:B------:R-:W-:Y:S01]  /*141a0*/  FSEL R213, R213, RZ, P0 ;  /* 0x000000ffd5d57208 */ /* 0x000fe20000000000 */
[----:B------:R-:W4:Y:S01]  /*141b0*/  MUFU.EX2 R167, R167 ;  /* 0x000000a700a77308 */ /* 0x000f220000000800 */
[----:B------:R-:W-:Y:S01]  /*141c0*/  FSETP.NEU.FTZ.AND P0, PT, R3, -INF , PT ;  /* 0xff8000000300780b */ /* 0x000fe20003f1d000 */
[----:B------:R-:W-:Y:S01]  /*141d0*/  IMAD.WIDE.U32 R178, R172, -0x326172a9, RZ ;  /* 0xcd9e8d57acb27825 */ /* 0x000fe200078e00ff */
[C-C-:B------:R-:W-:Y:S01]  /*141e0*/  LOP3.LUT R2, R177.reuse, R248, R184.reuse, 0x96, !PT ;  /* 0x000000f8b1027212 */ /* 0x140fe200078e96b8 */
[----:B------:R-:W-:Y:S01]  /*141f0*/  UIADD3 UR9, UR9, 0x1, URZ ;  /* 0x0000000109097890 */ /* 0x000fe2000fffe03f */
[----:B------:R-:W-:Y:S01]  /*14200*/  FSEL R212, R212, RZ, P0 ;  /* 0x000000ffd4d47208 */ /* 0x000fe20000000000 */
[----:B------:R-:W-:Y:S01]  /*14210*/  FFMA.FTZ R187, R16, UR4, -R213 ;  /* 0x0000000410bb7c23 */ /* 0x000fe200080108d5 */
[----:B------:R-:W-:Y:S01]  /*14220*/  LOP3.LUT R166, R177, R244, R184, 0x96, !PT ;  /* 0x000000f4b1a67212 */ /* 0x000fe200078e96b8 */
[----:B------:R-:W-:Y:S01]  /*14230*/  IMAD.WIDE.U32 R208, R2, -0x2daee0ad, RZ ;  /* 0xd2511f5302d07825 */ /* 0x000fe200078e00ff */
[-CC-:B------:R-:W-:Y:S02]  /*14240*/  LOP3.LUT R172, R181, R176.reuse, R183.reuse, 0x96, !PT ;  /* 0x000000b0b5ac7212 */ /* 0x180fe400078e96b7 */
[----:B------:R-:W-:Y:S01]  /*14250*/  LOP3.LUT R206, R179, R176, R183, 0x96, !PT ;  /* 0x000000b0b3ce7212 */ /* 0x000fe200078e96b7 */
[----:B------:R-:W-:Y:S01]  /*14260*/  FFMA.FTZ R184, R17, UR4, -R213 ;  /* 0x0000000411b87c23 */ /* 0x000fe200080108d5 */
[----:B------:R-:W-:Y:S01]  /*14270*/  LOP3.LUT R16, R209, R246, R219, 0x96, !PT ;  /* 0x000000f6d1107212 */ /* 0x000fe200078e96db */
[--C-:B------:R-:W-:Y:S01]  /*14280*/  FFMA.FTZ R188, R18, UR4, -R212.reuse ;  /* 0x0000000412bc7c23 */ /* 0x100fe200080108d4 */
[--C-:B------:R-:W-:Y:S01]  /*14290*/  FFMA.FTZ R197, R4, UR4, -R213.reuse ;  /* 0x0000000404c57c23 */ /* 0x100fe200080108d5 */
[----:B--2---:R-:W-:Y:S01]  /*142a0*/  FMNMX.FTZ R17, R171, R0, !PT ;  /* 0x00000000ab117209 */ /* 0x004fe20007810000 */
[--C-:B------:R-:W-:Y:S01]  /*142b0*/  FFMA.FTZ R171, R19, UR4, -R212.reuse ;  /* 0x0000000413ab7c23 */ /* 0x100fe200080108d4 */
[----:B------:R-:W-:Y:S01]  /*142c0*/  FFMA.FTZ R193, R5, UR4, -R213 ;  /* 0x0000000405c17c23 */ /* 0x000fe200080108d5 */
[--C-:B------:R-:W-:Y:S01]  /*142d0*/  FFMA.FTZ R198, R6, UR4, -R212.reuse ;  /* 0x0000000406c67c23 */ /* 0x100fe200080108d4 */
[----:B---3--:R-:W-:Y:S01]  /*142e0*/  FMNMX.FTZ R2, R174, R175, !PT ;  /* 0x000000afae027209 */ /* 0x008fe20007810000 */
[----:B------:R-:W-:Y:S01]  /*142f0*/  IMAD.WIDE.U32 R172, R172, -0x2daee0ad, RZ ;  /* 0xd2511f53acac7825 */ /* 0x000fe200078e00ff */
[----:B------:R-:W2:Y:S01]  /*14300*/  SHFL.BFLY PT, R0, R17, 0x1, 0x1f ;  /* 0x0c201f0011007f89 */ /* 0x000ea200000e0000 */
[----:B------:R-:W-:Y:S02]  /*14310*/  MUFU.EX2 R197, R197 ;  /* 0x000000c500c57308 */ /* 0x000fe40000000800 */
[----:B------:R-:W-:Y:S01]  /*14320*/  FFMA.FTZ R196, R7, UR4, -R212 ;  /* 0x0000000407c47c23 */ /* 0x000fe200080108d4 */
[----:B------:R-:W-:Y:S01]  /*14330*/  IMAD.WIDE.U32 R204, R166, -0x2daee0ad, RZ ;  /* 0xd2511f53a6cc7825 */ /* 0x000fe200078e00ff */
[--C-:B------:R-:W-:Y:S03]  /*14340*/  LOP3.LUT R208, R173, R208, R182.reuse, 0x96, !PT ;  /* 0x000000d0add07212 */ /* 0x100fe600078e96b6 */
[----:B------:R-:W3:Y:S01]  /*14350*/  SHFL.BFLY PT, R19, R2, 0x1, 0x1f ;  /* 0x0c201f0002137f89 */ /* 0x000ee200000e0000 */
[----:B-1----:R-:W-:Y:S01]  /*14360*/  FMUL.FTZ R68, R168, R68 ;  /* 0x00000044a8447220 */ /* 0x002fe20000410000 */
[----:B------:R-:W-:Y:S01]  /*14370*/  IMAD.WIDE.U32 R206, R206, -0x2daee0ad, RZ ;  /* 0xd2511f53cece7825 */ /* 0x000fe200078e00ff */
[----:B------:R-:W-:Y:S01]  /*14380*/  LOP3.LUT R18, R205, R242, R219, 0x96, !PT ;  /* 0x000000f2cd127212 */ /* 0x000fe200078e96db */
[----:B------:R-:W-:Y:S02]  /*14390*/  MUFU.EX2 R198, R198 ;  /* 0x000000c600c67308 */ /* 0x000fe40000000800 */
[----:B------:R-:W-:Y:S01]  /*143a0*/  FMUL.FTZ R69, R168, R69 ;  /* 0x00000045a8457220 */ /* 0x000fe20000410000 */
[----:B------:R-:W-:Y:S01]  /*143b0*/  IMAD.WIDE.U32 R202, R16, -0x326172a9, RZ ;  /* 0xcd9e8d5710ca7825 */ /* 0x000fe200078e00ff */
[----:B------:R-:W-:Y:S03]  /*143c0*/  LOP3.LUT R204, R207, R204, R182, 0x96, !PT ;  /* 0x000000cccfcc7212 */ /* 0x000fe600078e96b6 */
[----:B----4-:R-:W-:Y:S01]  /*143d0*/  FMUL.FTZ R70, R167, R70 ;  /* 0x00000046a7467220 */ /* 0x010fe20000410000 */
[----:B------:R-:W-:Y:S01]  /*143e0*/  IMAD.WIDE.U32 R200, R18, -0x326172a9, RZ ;  /* 0xcd9e8d5712c87825 */ /* 0x000fe200078e00ff */
[--C-:B------:R-:W-:Y:S01]  /*143f0*/  LOP3.LUT R16, R203, R180, R218.reuse, 0x96, !PT ;  /* 0x000000b4cb107212 */ /* 0x100fe200078e96da */
[----:B------:R-:W-:Y:S02]  /*14400*/  MUFU.EX2 R196, R196 ;  /* 0x000000c400c47308 */ /* 0x000fe40000000800 */
[----:B------:R-:W-:Y:S01]  /*14410*/  FMUL.FTZ R71, R167, R71 ;  /* 0x00000047a7477220 */ /* 0x000fe20000410000 */
[----:B------:R-:W-:Y:S01]  /*14420*/  IMAD.WIDE.U32 R208, R208, -0x326172a9, RZ ;  /* 0xcd9e8d57d0d07825 */ /* 0x000fe200078e00ff */
[----:B------:R-:W-:Y:S03]  /*14430*/  LOP3.LUT R4, R201, R178, R218, 0x96, !PT ;  /* 0x000000b2c9047212 */ /* 0x000fe600078e96da */
[----:B------:R-:W-:Y:S01]  /*14440*/  FMUL.FTZ R80, R168, R80 ;  /* 0x00000050a8507220 */ /* 0x000fe20000410000 */
[----:B------:R-:W-:Y:S01]  /*14450*/  IMAD.WIDE.U32 R204, R204, -0x326172a9, RZ ;  /* 0xcd9e8d57cccc7825 */ /* 0x000fe200078e00ff */
[--C-:B------:R-:W-:Y:S01]  /*14460*/  LOP3.LUT R202, R209, R202, R217.reuse, 0x96, !PT ;  /* 0x000000cad1ca7212 */ /* 0x100fe200078e96d9 */
[----:B------:R-:W-:Y:S01]  /*14470*/  MUFU.EX2 R193, R193 ;  /* 0x000000c100c17308 */ /* 0x000fe20000000800 */
[----:B--2---:R-:W-:Y:S01]  /*14480*/  FMNMX.FTZ R0, R17, R0, !PT ;  /* 0x0000000011007209 */ /* 0x004fe20007810000 */
[----:B------:R-:W-:Y:S01]  /*14490*/  IMAD.WIDE.U32 R174, R16, -0x2daee0ad, RZ ;  /* 0xd2511f5310ae7825 */ /* 0x000fe200078e00ff */
[----:B------:R-:W-:Y:S02]  /*144a0*/  LOP3.LUT R200, R205, R200, R217, 0x96, !PT ;  /* 0x000000c8cdc87212 */ /* 0x000fe400078e96d9 */
[----:B---3--:R-:W-:Y:S01]  /*144b0*/  FMNMX.FTZ R2, R2, R19, !PT ;  /* 0x0000001302027209 */ /* 0x008fe20007810000 */
[----:B------:R-:W-:Y:S01]  /*144c0*/  IMAD.WIDE.U32 R202, R202, -0x2daee0ad, RZ ;  /* 0xd2511f53caca7825 */ /* 0x000fe200078e00ff */
[--C-:B------:R-:W-:Y:S03]  /*144d0*/  LOP3.LUT R5, R175, R172, R216.reuse, 0x96, !PT ;  /* 0x000000acaf057212 */ /* 0x100fe600078e96d8 */
[----:B------:R-:W-:Y:S01]  /*144e0*/  MUFU.EX2 R187, R187 ;  /* 0x000000bb00bb7308 */ /* 0x000fe20000000800 */
[----:B------:R-:W-:Y:S01]  /*144f0*/  FSETP.NEU.FTZ.AND P0, PT, R2, -INF , PT ;  /* 0xff8000000200780b */ /* 0x000fe20003f1d000 */
[----:B------:R-:W-:Y:S04]  /*14500*/  IMAD.WIDE.U32 R200, R200, -0x2daee0ad, RZ ;  /* 0xd2511f53c8c87825 */ /* 0x000fe800078e00ff */
[----:B------:R-:W-:Y:S01]  /*14510*/  FMUL.FTZ R211, R2, UR4 ;  /* 0x0000000402d37c20 */ /* 0x000fe20008410000 */
[--C-:B------:R-:W-:Y:S01]  /*14520*/  LOP3.LUT R6, R203, R174, R215.reuse, 0x96, !PT ;  /* 0x000000aecb067212 */ /* 0x100fe200078e96d7 */
[----:B------:R-:W-:Y:S04]  /*14530*/  IMAD.WIDE.U32 R172, R4, -0x2daee0ad, RZ ;  /* 0xd2511f5304ac7825 */ /* 0x000fe800078e00ff */
[----:B------:R-:W-:Y:S01]  /*14540*/  FMUL.FTZ R209, R0, UR4 ;  /* 0x0000000400d17c20 */ /* 0x000fe20008410000 */
[----:B------:R-:W1:Y:S01]  /*14550*/  MUFU.EX2 R184, R184 ;  /* 0x000000b800b87308 */ /* 0x000e620000000800 */
[----:B------:R-:W-:Y:S01]  /*14560*/  FSEL R211, R211, RZ, P0 ;  /* 0x000000ffd3d37208 */ /* 0x000fe20000000000 */
[----:B------:R-:W-:Y:S01]  /*14570*/  IMAD.WIDE.U32 R176, R5, -0x326172a9, RZ ;  /* 0xcd9e8d5705b07825 */ /* 0x000fe200078e00ff */
[----:B------:R-:W-:Y:S02]  /*14580*/  LOP3.LUT R4, R201, R172, R215, 0x96, !PT ;  /* 0x000000acc9047212 */ /* 0x000fe400078e96d7 */
[----:B------:R-:W-:Y:S01]  /*14590*/  LOP3.LUT R206, R173, R206, R216, 0x96, !PT ;  /* 0x000000ceadce7212 */ /* 0x000fe200078e96d8 */
[----:B------:R-:W-:Y:S01]  /*145a0*/  IMAD.WIDE.U32 R6, R6, -0x326172a9, RZ ;  /* 0xcd9e8d5706067825 */ /* 0x000fe200078e00ff */
[----:B------:R-:W-:Y:S03]  /*145b0*/  FSETP.NEU.FTZ.AND P0, PT, R0, -INF , PT ;  /* 0xff8000000000780b */ /* 0x000fe60003f1d000 */
[----:B------:R-:W-:Y:S01]  /*145c0*/  MUFU.EX2 R188, R188 ;  /* 0x000000bc00bc7308 */ /* 0x000fe20000000800 */
[----:B------:R-:W-:Y:S01]  /*145d0*/  FFMA.FTZ R195, R8, UR4, -R211 ;  /* 0x0000000408c37c23 */ /* 0x000fe200080108d3 */
[----:B------:R-:W-:Y:S01]  /*145e0*/  IMAD.WIDE.U32 R172, R4, -0x326172a9, RZ ;  /* 0xcd9e8d5704ac7825 */ /* 0x000fe200078e00ff */
[----:B------:R-:W-:Y:S02]  /*145f0*/  FSEL R209, R209, RZ, P0 ;  /* 0x000000ffd1d17208 */ /* 0x000fe40000000000 */
[----:B------:R-:W-:Y:S01]  /*14600*/  LOP3.LUT R8, R7, R176, R214, 0x96, !PT ;  /* 0x000000b007087212 */ /* 0x000fe200078e96d6 */
[----:B------:R-:W-:Y:S01]  /*14610*/  IMAD.WIDE.U32 R206, R206, -0x326172a9, RZ ;  /* 0xcd9e8d57cece7825 */ /* 0x000fe200078e00ff */
[----:B------:R-:W-:Y:S03]  /*14620*/  LOP3.LUT R19, R6, 0xffff, RZ, 0xc0, !PT ;  /* 0x0000ffff06137812 */ /* 0x000fe600078ec0ff */
[----:B------:R-:W2:Y:S01]  /*14630*/  MUFU.EX2 R171, R171 ;  /* 0x000000ab00ab7308 */ /* 0x000ea20000000800 */
[--C-:B------:R-:W-:Y:S01]  /*14640*/  SHF.R.U32.HI R7, RZ, 0x10, R172.reuse ;  /* 0x00000010ff077819 */ /* 0x100fe200000116ac */
[----:B------:R-:W-:Y:S01]  /*14650*/  FFMA.FTZ R194, R10, UR4, -R209 ;  /* 0x000000040ac27c23 */ /* 0x000fe200080108d1 */
[----:B------:R-:W-:Y:S01]  /*14660*/  SHF.R.U32.HI R10, RZ, 0x18, R172 ;  /* 0x00000018ff0a7819 */ /* 0x000fe200000116ac */
[--C-:B------:R-:W-:Y:S01]  /*14670*/  FFMA.FTZ R190, R12, UR4, -R211.reuse ;  /* 0x000000040cbe7c23 */ /* 0x100fe200080108d3 */
[----:B------:R-:W-:Y:S01]  /*14680*/  LOP3.LUT R7, R7, 0xff, RZ, 0xc0, !PT ;  /* 0x000000ff07077812 */ /* 0x000fe200078ec0ff */
[----:B------:R-:W-:Y:S01]  /*14690*/  IMAD.MOV.U32 R16, RZ, RZ, R180 ;  /* 0x000000ffff107224 */ /* 0x000fe200078e00b4 */
[----:B------:R-:W-:Y:S01]  /*146a0*/  LOP3.LUT R5, R173, R206, R214, 0x96, !PT ;  /* 0x000000cead057212 */ /* 0x000fe200078e96d6 */
[----:B------:R-:W-:Y:S01]  /*146b0*/  FFMA.FTZ R192, R9, UR4, -R211 ;  /* 0x0000000409c07c23 */ /* 0x000fe200080108d3 */
[----:B------:R-:W-:Y:S01]  /*146c0*/  SHF.R.U32.HI R17, RZ, 0x10, R6 ;  /* 0x00000010ff117819 */ /* 0x000fe20000011606 */
[----:B------:R-:W-:Y:S01]  /*146d0*/  IMAD.MOV.U32 R18, RZ, RZ, R176 ;  /* 0x000000ffff127224 */ /* 0x000fe200078e00b0 */
[----:B------:R-:W-:Y:S01]  /*146e0*/  PRMT R10, R7, 0x5410, R10 ;  /* 0x00005410070a7816 */ /* 0x000fe2000000000a */
[--C-:B------:R-:W-:Y:S01]  /*146f0*/  FFMA.FTZ R191, R11, UR4, -R209.reuse ;  /* 0x000000040bbf7c23 */ /* 0x100fe200080108d1 */
[----:B------:R-:W-:Y:S01]  /*14700*/  LOP3.LUT R174, R6, 0xff, RZ, 0xc0, !PT ;  /* 0x000000ff06ae7812 */ /* 0x000fe200078ec0ff */
[----:B------:R-:W-:Y:S01]  /*14710*/  FFMA.FTZ R189, R14, UR4, -R209 ;  /* 0x000000040ebd7c23 */ /* 0x000fe200080108d1 */
[----:B------:R-:W-:Y:S01]  /*14720*/  SHF.R.U32.HI R19, RZ, 0x8, R19 ;  /* 0x00000008ff137819 */ /* 0x000fe20000011613 */
[----:B------:R-:W-:Y:S01]  /*14730*/  FFMA.FTZ R185, R13, UR4, -R211 ;  /* 0x000000040db97c23 */ /* 0x000fe200080108d3 */
[----:B------:R-:W-:Y:S01]  /*14740*/  LOP3.LUT R7, R5, 0xffff, RZ, 0xc0, !PT ;  /* 0x0000ffff05077812 */ /* 0x000fe200078ec0ff */
[----:B------:R-:W-:Y:S01]  /*14750*/  FFMA.FTZ R186, R15, UR4, -R209 ;  /* 0x000000040fba7c23 */ /* 0x000fe200080108d1 */
[----:B------:R-:W-:Y:S01]  /*14760*/  SHF.R.U32.HI R4, RZ, 0x18, R6 ;  /* 0x00000018ff047819 */ /* 0x000fe20000011606 */
[----:B------:R-:W-:Y:S01]  /*14770*/  MUFU.EX2 R194, R194 ;  /* 0x000000c200c27308 */ /* 0x000fe20000000800 */
[----:B------:R-:W-:Y:S01]  /*14780*/  LOP3.LUT R17, R17, 0xff, RZ, 0xc0, !PT ;  /* 0x000000ff11117812 */ /* 0x000fe200078ec0ff */
[----:B------:R-:W-:Y:S01]  /*14790*/  FMUL.FTZ R81, R168, R81 ;  /* 0x00000051a8517220 */ /* 0x000fe20000410000 */
[----:B------:R-:W-:Y:S01]  /*147a0*/  SHF.R.U32.HI R12, RZ, 0x10, R5 ;  /* 0x00000010ff0c7819 */ /* 0x000fe20000011605 */
[C---:B------:R-:W-:Y:S01]  /*147b0*/  FMUL.FTZ R82, R167.reuse, R82 ;  /* 0x00000052a7527220 */ /* 0x040fe20000410000 */
[----:B------:R-:W-:Y:S01]  /*147c0*/  PRMT R174, R174, 0x5410, R19 ;  /* 0x00005410aeae7816 */ /* 0x000fe20000000013 */
[----:B------:R-:W-:Y:S01]  /*147d0*/  FMUL.FTZ R83, R167, R83 ;  /* 0x00000053a7537220 */ /* 0x000fe20000410000 */
[----:B------:R-:W-:Y:S03]  /*147e0*/  SHF.R.U32.HI R7, RZ, 0x8, R7 ;  /* 0x00000008ff077819 */ /* 0x000fe60000011607 */
[----:B------:R-:W-:Y:S01]  /*147f0*/  MUFU.EX2 R191, R191 ;  /* 0x000000bf00bf7308 */ /* 0x000fe20000000800 */
[----:B------:R-:W-:Y:S01]  /*14800*/  LOP3.LUT R180, R5, 0xff, RZ, 0xc0, !PT ;  /* 0x000000ff05b47812 */ /* 0x000fe200078ec0ff */
[C---:B------:R-:W-:Y:S01]  /*14810*/  FMUL.FTZ R84, R168.reuse, R84 ;  /* 0x00000054a8547220 */ /* 0x040fe20000410000 */
[----:B------:R-:W-:Y:S01]  /*14820*/  PRMT R4, R17, 0x5410, R4 ;  /* 0x0000541011047816 */ /* 0x000fe20000000004 */
[----:B------:R-:W-:Y:S01]  /*14830*/  IMAD.MOV.U32 R17, RZ, RZ, R181 ;  /* 0x000000ffff117224 */ /* 0x000fe200078e00b5 */
[----:B------:R-:W-:Y:S01]  /*14840*/  SHF.R.U32.HI R5, RZ, 0x18, R5 ;  /* 0x00000018ff057819 */ /* 0x000fe20000011605 */
[----:B------:R-:W-:Y:S01]  /*14850*/  FMUL.FTZ R85, R168, R85 ;  /* 0x00000055a8557220 */ /* 0x000fe20000410000 */
[----:B------:R-:W-:Y:S03]  /*14860*/  LOP3.LUT R12, R12, 0xff, RZ, 0xc0, !PT ;  /* 0x000000ff0c0c7812 */ /* 0x000fe600078ec0ff */
[----:B------:R-:W-:Y:S01]  /*14870*/  MUFU.EX2 R195, R195 ;  /* 0x000000c300c37308 */ /* 0x000fe20000000800 */
[----:B------:R-:W-:Y:S01]  /*14880*/  PRMT R180, R180, 0x5410, R7 ;  /* 0x00005410b4b47816 */ /* 0x000fe20000000007 */
[----:B------:R-:W-:Y:S01]  /*14890*/  IMAD.MOV.U32 R7, RZ, RZ, R179 ;  /* 0x000000ffff077224 */ /* 0x000fe200078e00b3 */
[----:B------:R-:W-:Y:S01]  /*148a0*/  LOP3.LUT R9, R172, 0xffff, RZ, 0xc0, !PT ;  /* 0x0000ffffac097812 */ /* 0x000fe200078ec0ff */
[C---:B------:R-:W-:Y:S01]  /*148b0*/  FMUL.FTZ R86, R167.reuse, R86 ;  /* 0x00000056a7567220 */ /* 0x040fe20000410000 */
[----:B------:R-:W-:Y:S01]  /*148c0*/  MOV R19, R177 ;  /* 0x000000b100137202 */ /* 0x000fe20000000f00 */
[----:B------:R-:W-:Y:S01]  /*148d0*/  FMUL.FTZ R87, R167, R87 ;  /* 0x00000057a7577220 */ /* 0x000fe20000410000 */
[----:B------:R-:W-:Y:S03]  /*148e0*/  MOV R6, R178 ;  /* 0x000000b200067202 */ /* 0x000fe60000000f00 */
[----:B------:R-:W-:Y:S01]  /*148f0*/  MUFU.EX2 R192, R192 ;  /* 0x000000c000c07308 */ /* 0x000fe20000000800 */
[----:B------:R-:W-:Y:S01]  /*14900*/  PRMT R12, R12, 0x5410, R5 ;  /* 0x000054100c0c7816 */ /* 0x000fe20000000005 */
[----:B------:R-:W3:Y:S01]  /*14910*/  LDSM.16.MT88.4 R176, [R221+0x9000] ;  /* 0x00900000ddb0783b */ /* 0x000ee20000004200 */
[--C-:B------:R-:W-:Y:S01]  /*14920*/  HSET2.LE.AND R174, R174, R239.reuse, PT ;  /* 0x000000efaeae7233 */ /* 0x100fe20003803000 */
[----:B------:R-:W-:Y:S01]  /*14930*/  IMAD.MOV.U32 R14, RZ, RZ, R6 ;  /* 0x000000ffff0e7224 */ /* 0x000fe200078e0006 */
[--C-:B------:R-:W-:Y:S01]  /*14940*/  HSET2.LE.AND R175, R4, R239.reuse, PT ;  /* 0x000000ef04af7233 */ /* 0x100fe20003803000 */
[----:B------:R-:W-:Y:S01]  /*14950*/  FADD.FTZ R4, -R2, R165 ;  /* 0x000000a502047221 */ /* 0x000fe20000010100 */
[----:B-1----:R-:W-:Y:S03]  /*14960*/  F2FP.BF16.F32.PACK_AB R5, R184, R187 ;  /* 0x000000bbb805723e */ /* 0x002fe600000010ff */
[----:B------:R-:W-:Y:S01]  /*14970*/  MUFU.EX2 R190, R190 ;  /* 0x000000be00be7308 */ /* 0x000fe20000000800 */
[----:B------:R-:W-:Y:S01]  /*14980*/  LOP3.LUT R182, R172, 0xff, RZ, 0xc0, !PT ;  /* 0x000000ffacb67812 */ /* 0x000fe200078ec0ff */
[C---:B------:R-:W-:Y:S01]  /*14990*/  FMUL.FTZ R96, R168.reuse, R96 ;  /* 0x00000060a8607220 */ /* 0x040fe20000410000 */
[----:B------:R-:W-:Y:S01]  /*149a0*/  SHF.R.U32.HI R9, RZ, 0x8, R9 ;  /* 0x00000008ff097819 */ /* 0x000fe20000011609 */
[----:B------:R-:W-:Y:S01]  /*149b0*/  FMUL.FTZ R97, R168, R97 ;  /* 0x00000061a8617220 */ /* 0x000fe20000410000 */
[----:B------:R-:W-:Y:S01]  /*149c0*/  LOP3.LUT R174, R174, R5, RZ, 0xc0, !PT ;  /* 0x00000005aeae7212 */ /* 0x000fe200078ec0ff */
[----:B------:R-:W-:Y:S01]  /*149d0*/  FMUL.FTZ R5, R4, UR4 ;  /* 0x0000000404057c20 */ /* 0x000fe20008410000 */
[----:B--2---:R-:W-:Y:S01]  /*149e0*/  F2FP.BF16.F32.PACK_AB R6, R171, R188 ;  /* 0x000000bcab06723e */ /* 0x004fe200000010ff */
[----:B------:R-:W-:Y:S01]  /*149f0*/  FADD.FTZ R4, -R0, R169 ;  /* 0x000000a900047221 */ /* 0x000fe20000010100 */
[----:B------:R-:W-:Y:S01]  /*14a00*/  PRMT R182, R182, 0x5410, R9 ;  /* 0x00005410b6b67816 */ /* 0x000fe20000000009 */
[----:B------:R-:W1:Y:S01]  /*14a10*/  MUFU.EX2 R166, R5 ;  /* 0x0000000500a67308 */ /* 0x000e620000000800 */
[--C-:B------:R-:W-:Y:S01]  /*14a20*/  SHF.R.U32.HI R9, RZ, 0x10, R8.reuse ;  /* 0x00000010ff097819 */ /* 0x100fe20000011608 */
[----:B------:R-:W-:Y:S01]  /*14a30*/  FMUL.FTZ R98, R167, R98 ;  /* 0x00000062a7627220 */ /* 0x000fe20000410000 */
[----:B------:R-:W-:Y:S01]  /*14a40*/  LOP3.LUT R175, R175, R6, RZ, 0xc0, !PT ;  /* 0x00000006afaf7212 */ /* 0x000fe200078ec0ff */
[----:B------:R-:W-:Y:S01]  /*14a50*/  FMUL.FTZ R6, R4, UR4 ;  /* 0x0000000404067c20 */ /* 0x000fe20008410000 */
[C---:B------:R-:W-:Y:S01]  /*14a60*/  LOP3.LUT R11, R8.reuse, 0xffff, RZ, 0xc0, !PT ;  /* 0x0000ffff080b7812 */ /* 0x040fe200078ec0ff */
[----:B------:R-:W-:Y:S01]  /*14a70*/  FMUL.FTZ R99, R167, R99 ;  /* 0x00000063a7637220 */ /* 0x000fe20000410000 */
[----:B------:R-:W-:Y:S03]  /*14a80*/  LOP3.LUT R172, R8, 0xff, RZ, 0xc0, !PT ;  /* 0x000000ff08ac7812 */ /* 0x000fe600078ec0ff */
[----:B------:R-:W2:Y:S01]  /*14a90*/  MUFU.EX2 R185, R185 ;  /* 0x000000b900b97308 */ /* 0x000ea20000000800 */
[----:B------:R-:W-:Y:S01]  /*14aa0*/  LOP3.LUT R9, R9, 0xff, RZ, 0xc0, !PT ;  /* 0x000000ff09097812 */ /* 0x000fe200078ec0ff */
[C---:B------:R-:W-:Y:S01]  /*14ab0*/  FMUL.FTZ R100, R168.reuse, R100 ;  /* 0x00000064a8647220 */ /* 0x040fe20000410000 */
[----:B------:R-:W-:Y:S01]  /*14ac0*/  SHF.R.U32.HI R8, RZ, 0x18, R8 ;  /* 0x00000018ff087819 */ /* 0x000fe20000011608 */
[----:B------:R-:W-:Y:S01]  /*14ad0*/  FMUL.FTZ R101, R168, R101 ;  /* 0x00000065a8657220 */ /* 0x000fe20000410000 */
[----:B------:R-:W-:Y:S01]  /*14ae0*/  SHF.R.U32.HI R11, RZ, 0x8, R11 ;  /* 0x00000008ff0b7819 */ /* 0x000fe2000001160b */
[----:B------:R-:W-:Y:S01]  /*14af0*/  FMUL.FTZ R102, R167, R102 ;  /* 0x00000066a7667220 */ /* 0x000fe20000410000 */
[----:B------:R-:W-:Y:S03]  /*14b00*/  PRMT R8, R9, 0x5410, R8 ;  /* 0x0000541009087816 */ /* 0x000fe60000000008 */
[----:B------:R-:W-:Y:S01]  /*14b10*/  MUFU.EX2 R189, R189 ;  /* 0x000000bd00bd7308 */ /* 0x000fe20000000800 */
[----:B------:R-:W-:Y:S01]  /*14b20*/  PRMT R172, R172, 0x5410, R11 ;  /* 0x00005410acac7816 */ /* 0x000fe2000000000b */
[C---:B-1----:R-:W-:Y:S01]  /*14b30*/  FMUL.FTZ R13, R166.reuse, R153 ;  /* 0x00000099a60d7220 */ /* 0x042fe20000410000 */
[--C-:B------:R-:W-:Y:S01]  /*14b40*/  HSET2.LE.AND R181, R12, R239.reuse, PT ;  /* 0x000000ef0cb57233 */ /* 0x100fe20003803000 */
[C---:B------:R-:W-:Y:S01]  /*14b50*/  FMUL.FTZ R12, R166.reuse, R152 ;  /* 0x00000098a60c7220 */ /* 0x040fe20000410000 */
[--C-:B------:R-:W-:Y:S01]  /*14b60*/  HSET2.LE.AND R173, R8, R239.reuse, PT ;  /* 0x000000ef08ad7233 */ /* 0x100fe20003803000 */
[----:B------:R-:W-:Y:S01]  /*14b70*/  FMUL.FTZ R72, R166, R72 ;  /* 0x00000048a6487220 */ /* 0x000fe20000410000 */
[----:B------:R-:W-:Y:S03]  /*14b80*/  F2FP.BF16.F32.PACK_AB R8, R196, R198 ;  /* 0x000000c6c408723e */ /* 0x000fe600000010ff */
[----:B------:R-:W1:Y:S01]  /*14b90*/  MUFU.EX2 R186, R186 ;  /* 0x000000ba00ba7308 */ /* 0x000e620000000800 */
[--C-:B------:R-:W-:Y:S01]  /*14ba0*/  HSET2.LE.AND R172, R172, R239.reuse, PT ;  /* 0x000000efacac7233 */ /* 0x100fe20003803000 */
[C---:B------:R-:W-:Y:S01]  /*14bb0*/  FMUL.FTZ R73, R166.reuse, R73 ;  /* 0x00000049a6497220 */ /* 0x040fe20000410000 */
[----:B------:R-:W-:Y:S01]  /*14bc0*/  LOP3.LUT R173, R173, R8, RZ, 0xc0, !PT ;  /* 0x00000008adad7212 */ /* 0x000fe200078ec0ff */
[C---:B------:R-:W-:Y:S01]  /*14bd0*/  FMUL.FTZ R76, R166.reuse, R76 ;  /* 0x0000004ca64c7220 */ /* 0x040fe20000410000 */
[----:B------:R-:W-:Y:S01]  /*14be0*/  F2FP.BF16.F32.PACK_AB R9, R193, R197 ;  /* 0x000000c5c109723e */ /* 0x000fe200000010ff */
[C---:B------:R-:W-:Y:S01]  /*14bf0*/  FMUL.FTZ R77, R166.reuse, R77 ;  /* 0x0000004da64d7220 */ /* 0x040fe20000410000 */
[----:B------:R-:W-:Y:S03]  /*14c00*/  F2FP.BF16.F32.PACK_AB R8, R191, R194 ;  /* 0x000000c2bf08723e */ /* 0x000fe600000010ff */
[----:B------:R-:W4:Y:S01]  /*14c10*/  MUFU.EX2 R165, R6 ;  /* 0x0000000600a57308 */ /* 0x000f220000000800 */
[----:B------:R-:W-:Y:S01]  /*14c20*/  MOV R15, R7 ;  /* 0x00000007000f7202 */ /* 0x000fe20000000f00 */
[C---:B------:R-:W-:Y:S01]  /*14c30*/  FMUL.FTZ R88, R166.reuse, R88 ;  /* 0x00000058a6587220 */ /* 0x040fe20000410000 */
[--C-:B------:R-:W-:Y:S01]  /*14c40*/  HSET2.LE.AND R183, R10, R239.reuse, PT ;  /* 0x000000ef0ab77233 */ /* 0x100fe20003803000 */
[C---:B------:R-:W-:Y:S01]  /*14c50*/  FMUL.FTZ R89, R166.reuse, R89 ;  /* 0x00000059a6597220 */ /* 0x040fe20000410000 */
[--C-:B------:R-:W-:Y:S01]  /*14c60*/  HSET2.LE.AND R180, R180, R239.reuse, PT ;  /* 0x000000efb4b47233 */ /* 0x100fe20003803000 */
[C---:B------:R-:W-:Y:S01]  /*14c70*/  FMUL.FTZ R92, R166.reuse, R92 ;  /* 0x0000005ca65c7220 */ /* 0x040fe20000410000 */
[--C-:B------:R-:W-:Y:S01]  /*14c80*/  HSET2.LE.AND R182, R182, R239.reuse, PT ;  /* 0x000000efb6b67233 */ /* 0x100fe20003803000 */
[----:B------:R-:W-:Y:S01]  /*14c90*/  FMUL.FTZ R93, R166, R93 ;  /* 0x0000005da65d7220 */ /* 0x000fe20000410000 */
[----:B------:R-:W-:Y:S01]  /*14ca0*/  F2FP.BF16.F32.PACK_AB R7, R192, R195 ;  /* 0x000000c3c007723e */ /* 0x000fe200000010ff */
[----:B------:R-:W-:Y:S01]  /*14cb0*/  FMUL.FTZ R103, R167, R103 ;  /* 0x00000067a7677220 */ /* 0x000fe20000410000 */
[----:B--2---:R-:W-:Y:S01]  /*14cc0*/  F2FP.BF16.F32.PACK_AB R5, R185, R190 ;  /* 0x000000beb905723e */ /* 0x004fe200000010ff */
[----:B------:R-:W-:Y:S01]  /*14cd0*/  FMUL.FTZ R104, R166, R104 ;  /* 0x00000068a6687220 */ /* 0x000fe20000410000 */
[----:B-1----:R-:W-:Y:S01]  /*14ce0*/  F2FP.BF16.F32.PACK_AB R4, R186, R189 ;  /* 0x000000bdba04723e */ /* 0x002fe200000010ff */
[----:B------:R-:W-:Y:S01]  /*14cf0*/  FMUL.FTZ R105, R166, R105 ;  /* 0x00000069a6697220 */ /* 0x000fe20000410000 */
[----:B------:R-:W-:Y:S01]  /*14d00*/  LOP3.LUT R172, R172, R9, RZ, 0xc0, !PT ;  /* 0x00000009acac7212 */ /* 0x000fe200078ec0ff */
[C---:B------:R-:W-:Y:S01]  /*14d10*/  FMUL.FTZ R9, R166.reuse, R157 ;  /* 0x0000009da6097220 */ /* 0x040fe20000410000 */
[----:B------:R-:W-:Y:S01]  /*14d20*/  LOP3.LUT R181, R181, R8, RZ, 0xc0, !PT ;  /* 0x00000008b5b57212 */ /* 0x000fe200078ec0ff */
[----:B------:R-:W-:Y:S01]  /*14d30*/  FMUL.FTZ R8, R166, R156 ;  /* 0x0000009ca6087220 */ /* 0x000fe20000410000 */
[C---:B----4-:R-:W-:Y:S01]  /*14d40*/  FMUL.FTZ R10, R165.reuse, R158 ;  /* 0x0000009ea50a7220 */ /* 0x050fe20000410000 */
[----:B------:R-:W-:Y:S01]  /*14d50*/  FMUL.FTZ R11, R165, R159 ;  /* 0x0000009fa50b7220 */ /* 0x000fe20000410000 */
[----:B------:R-:W-:Y:S01]  /*14d60*/  LOP3.LUT R180, R180, R7, RZ, 0xc0, !PT ;  /* 0x00000007b4b47212 */ /* 0x000fe200078ec0ff */
[----:B------:R-:W1:Y:S01]  /*14d70*/  LDSM.16.MT88.4 R156, [R170+0x9000] ;  /* 0x00900000aa9c783b */ /* 0x000e620000004200 */
[----:B------:R-:W-:Y:S01]  /*14d80*/  LOP3.LUT R182, R182, R5, RZ, 0xc0, !PT ;  /* 0x00000005b6b67212 */ /* 0x000fe200078ec0ff */
[C---:B------:R-:W-:Y:S01]  /*14d90*/  FMUL.FTZ R5, R168.reuse, R161 ;  /* 0x000000a1a8057220 */ /* 0x040fe20000410000 */
[----:B------:R-:W-:Y:S01]  /*14da0*/  LOP3.LUT R183, R183, R4, RZ, 0xc0, !PT ;  /* 0x00000004b7b77212 */ /* 0x000fe200078ec0ff */
[----:B------:R-:W-:Y:S01]  /*14db0*/  FMUL.FTZ R4, R168, R160 ;  /* 0x000000a0a8047220 */ /* 0x000fe20000410000 */
[C---:B------:R-:W-:Y:S01]  /*14dc0*/  FMUL.FTZ R6, R167.reuse, R162 ;  /* 0x000000a2a7067220 */ /* 0x040fe20000410000 */
[----:B------:R-:W-:Y:S01]  /*14dd0*/  FMUL.FTZ R7, R167, R163 ;  /* 0x000000a3a7077220 */ /* 0x000fe20000410000 */
[----:B------:R-:W-:Y:S01]  /*14de0*/  FFMA.FTZ R62, R62, UR4, -R209 ;  /* 0x000000043e3e7c23 */ /* 0x000fe200080108d1 */
[----:B------:R-:W-:Y:S02]  /*14df0*/  IMAD.MOV.U32 R160, RZ, RZ, R14 ;  /* 0x000000ffffa07224 */ /* 0x000fe400078e000e */
[C---:B------:R-:W-:Y:S01]  /*14e00*/  FMUL.FTZ R14, R165.reuse, R154 ;  /* 0x0000009aa50e7220 */ /* 0x040fe20000410000 */
[----:B------:R-:W-:Y:S02]  /*14e10*/  IMAD.MOV.U32 R161, RZ, RZ, R15 ;  /* 0x000000ffffa17224 */ /* 0x000fe400078e000f */
[----:B------:R-:W-:Y:S01]  /*14e20*/  FMUL.FTZ R15, R165, R155 ;  /* 0x0000009ba50f7220 */ /* 0x000fe20000410000 */
[----:B------:R-:W-:Y:S01]  /*14e30*/  MOV R162, R16 ;  /* 0x0000001000a27202 */ /* 0x000fe20000000f00 */
[-C--:B---3--:R-:W-:Y:S01]  /*14e40*/  HMMA.16816.F32.BF16 R4, R172, R176.reuse, R4 ;  /* 0x000000b0ac04723c */ /* 0x088fe20000041804 */
[----:B------:R-:W-:Y:S04]  /*14e50*/  LDSM.16.MT88.4 R152, [R170+0xa000] ;  /* 0x00a00000aa98783b */ /* 0x000fe80000004200 */
[C---:B------:R-:W-:Y:S01]  /*14e60*/  FMUL.FTZ R16, R168.reuse, R148 ;  /* 0x00000094a8107220 */ /* 0x040fe20000410000 */
[C---:B------:R-:W-:Y:S05]  /*14e70*/  HMMA.16816.F32.BF16 R8, R180.reuse, R176, R8 ;  /* 0x000000b0b408723c */ /* 0x040fea0000041808 */
[----:B------:R-:W-:Y:S01]  /*14e80*/  IMAD.MOV.U32 R163, RZ, RZ, R17 ;  /* 0x000000ffffa37224 */ /* 0x000fe200078e0011 */
[-C--:B------:R-:W-:Y:S05]  /*14e90*/  HMMA.16816.F32.BF16 R12, R180, R178.reuse, R12 ;  /* 0x000000b2b40c723c */ /* 0x080fea000004180c */
[----:B------:R-:W-:Y:S01]  /*14ea0*/  IMAD.MOV.U32 R176, RZ, RZ, R18 ;  /* 0x000000ffffb07224 */ /* 0x000fe200078e0012 */
[----:B------:R-:W-:Y:S01]  /*14eb0*/  MOV R177, R19 ;  /* 0x0000001300b17202 */ /* 0x000fe20000000f00 */
[----:B------:R-:W-:Y:S01]  /*14ec0*/  FMUL.FTZ R17, R168, R149 ;  /* 0x00000095a8117220 */ /* 0x000fe20000410000 */
[C---:B------:R-:W-:Y:S03]  /*14ed0*/  FMUL.FTZ R18, R167.reuse, R150 ;  /* 0x00000096a7127220 */ /* 0x040fe60000410000 */
[----:B------:R-:W-:Y:S01]  /*14ee0*/  FMUL.FTZ R19, R167, R151 ;  /* 0x00000097a7137220 */ /* 0x000fe20000410000 */
[C---:B------:R-:W-:Y:S01]  /*14ef0*/  FMUL.FTZ R94, R165.reuse, R94 ;  /* 0x0000005ea55e7220 */ /* 0x040fe20000410000 */
[----:B------:R-:W2:Y:S01]  /*14f00*/  LDSM.16.MT88.4 R148, [R221+0xa000] ;  /* 0x00a00000dd94783b */ /* 0x000ea20000004200 */
[----:B------:R-:W-:Y:S01]  /*14f10*/  FMUL.FTZ R95, R165, R95 ;  /* 0x0000005fa55f7220 */ /* 0x000fe20000410000 */
[----:B------:R-:W-:Y:S02]  /*14f20*/  IMAD.MOV.U32 R206, RZ, RZ, R162 ;  /* 0x000000ffffce7224 */ /* 0x000fe400078e00a2 */
[--C-:B------:R-:W-:Y:S01]  /*14f30*/  FFMA.FTZ R169, R32, UR4, -R213.reuse ;  /* 0x0000000420a97c23 */ /* 0x100fe200080108d5 */
[----:B------:R-:W-:Y:S01]  /*14f40*/  FFMA.FTZ R176, R33, UR4, -R213 ;  /* 0x0000000421b07c23 */ /* 0x000fe200080108d5 */
[C---:B------:R-:W-:Y:S04]  /*14f50*/  HMMA.16816.F32.BF16 R16, R172.reuse, R178, R16 ;  /* 0x000000b2ac10723c */ /* 0x040fe80000041810 */
[C---:B------:R-:W-:Y:S01]  /*14f60*/  FMUL.FTZ R74, R165.reuse, R74 ;  /* 0x0000004aa54a7220 */ /* 0x040fe20000410000 */
[C---:B------:R-:W-:Y:S01]  /*14f70*/  FMUL.FTZ R75, R165.reuse, R75 ;  /* 0x0000004ba54b7220 */ /* 0x040fe20000410000 */
[-C--:B-1----:R-:W-:Y:S01]  /*14f80*/  HMMA.16816.F32.BF16 R68, R172, R156.reuse, R68 ;  /* 0x0000009cac44723c */ /* 0x082fe20000041844 */
[----:B------:R-:W-:Y:S04]  /*14f90*/  MUFU.EX2 R169, R169 ;  /* 0x000000a900a97308 */ /* 0x000fe80000000800 */
[C---:B------:R-:W-:Y:S01]  /*14fa0*/  FMUL.FTZ R78, R165.reuse, R78 ;  /* 0x0000004ea54e7220 */ /* 0x040fe20000410000 */
[C---:B------:R-:W-:Y:S05]  /*14fb0*/  HMMA.16816.F32.BF16 R72, R180.reuse, R156, R72 ;  /* 0x0000009cb448723c */ /* 0x040fea0000041848 */
[----:B------:R-:W1:Y:S01]  /*14fc0*/  MUFU.EX2 R176, R176 ;  /* 0x000000b000b07308 */ /* 0x000e620000000800 */
[----:B------:R-:W-:Y:S01]  /*14fd0*/  FMUL.FTZ R79, R165, R79 ;  /* 0x0000004fa54f7220 */ /* 0x000fe20000410000 */
[----:B------:R-:W-:Y:S01]  /*14fe0*/  IMAD.MOV.U32 R178, RZ, RZ, R160 ;  /* 0x000000ffffb27224 */ /* 0x000fe200078e00a0 */
[----:B------:R-:W-:Y:S03]  /*14ff0*/  IADD3 R157, R241, 0x646e171e, RZ ;  /* 0x646e171ef19d7810 */ /* 0x000fe60007ffe0ff */
[----:B------:R-:W-:Y:S02]  /*15000*/  VIADD R156, R240, 0x1715609d ;  /* 0x1715609df09c7836 */ /* 0x000fe40000000000 */
[----:B------:R-:W-:Y:S01]  /*15010*/  IMAD.MOV.U32 R179, RZ, RZ, R161 ;  /* 0x000000ffffb37224 */ /* 0x000fe200078e00a1 */
[-C--:B------:R-:W-:Y:S03]  /*15020*/  HMMA.16816.F32.BF16 R76, R180, R158.reuse, R76 ;  /* 0x0000009eb44c723c */ /* 0x080fe6000004184c */
[----:B------:R-:W-:Y:S01]  /*15030*/  LOP3.LUT R208, R177, R208, R156, 0x96, !PT ;  /* 0x000000d0b1d07212 */ /* 0x000fe200078e969c */
[----:B------:R-:W-:Y:S01]  /*15040*/  FFMA.FTZ R177, R35, UR4, -R212 ;  /* 0x0000000423b17c23 */ /* 0x000fe200080108d4 */
[C---:B------:R-:W-:Y:S01]  /*15050*/  FMUL.FTZ R32, R168.reuse, R144 ;  /* 0x00000090a8207220 */ /* 0x040fe20000410000 */
[C---:B------:R-:W-:Y:S04]  /*15060*/  HMMA.16816.F32.BF16 R80, R172.reuse, R158, R80 ;  /* 0x0000009eac50723c */ /* 0x040fe80000041850 */
[----:B------:R-:W-:Y:S01]  /*15070*/  MUFU.EX2 R177, R177 ;  /* 0x000000b100b17308 */ /* 0x000fe20000000800 */
[C---:B------:R-:W-:Y:S01]  /*15080*/  FMUL.FTZ R90, R165.reuse, R90 ;  /* 0x0000005aa55a7220 */ /* 0x040fe20000410000 */
[-C--:B--2---:R-:W-:Y:S05]  /*15090*/  HMMA.16816.F32.BF16 R84, R172, R148.reuse, R84 ;  /* 0x00000094ac54723c */ /* 0x084fea0000041854 */
[----:B------:R-:W-:Y:S01]  /*150a0*/  FMUL.FTZ R91, R165, R91 ;  /* 0x0000005ba55b7220 */ /* 0x000fe20000410000 */
[C---:B------:R-:W-:Y:S01]  /*150b0*/  FMUL.FTZ R33, R168.reuse, R145 ;  /* 0x00000091a8217220 */ /* 0x040fe20000410000 */
[C---:B------:R-:W-:Y:S01]  /*150c0*/  FMUL.FTZ R35, R167.reuse, R147 ;  /* 0x00000093a7237220 */ /* 0x040fe20000410000 */
[C---:B------:R-:W-:Y:S03]  /*150d0*/  FMUL.FTZ R112, R168.reuse, R112 ;  /* 0x00000070a8707220 */ /* 0x040fe60000410000 */
[----:B------:R-:W-:Y:S01]  /*150e0*/  FMUL.FTZ R113, R168, R113 ;  /* 0x00000071a8717220 */ /* 0x000fe20000410000 */
[C---:B------:R-:W-:Y:S04]  /*150f0*/  HMMA.16816.F32.BF16 R88, R180.reuse, R148, R88 ;  /* 0x00000094b458723c */ /* 0x040fe80000041858 */
[C---:B------:R-:W-:Y:S01]  /*15100*/  FMUL.FTZ R114, R167.reuse, R114 ;  /* 0x00000072a7727220 */ /* 0x040fe20000410000 */
[----:B------:R-:W-:Y:S01]  /*15110*/  FMUL.FTZ R115, R167, R115 ;  /* 0x00000073a7737220 */ /* 0x000fe20000410000 */
[-C--:B------:R-:W-:Y:S05]  /*15120*/  HMMA.16816.F32.BF16 R92, R180, R150.reuse, R92 ;  /* 0x00000096b45c723c */ /* 0x080fea000004185c */
[----:B------:R-:W-:Y:S01]  /*15130*/  IMAD.WIDE.U32 R148, R208, -0x2daee0ad, RZ ;  /* 0xd2511f53d0947825 */ /* 0x000fe200078e00ff */
[C---:B------:R-:W-:Y:S05]  /*15140*/  HMMA.16816.F32.BF16 R96, R172.reuse, R150, R96 ;  /* 0x00000096ac60723c */ /* 0x040fea0000041860 */
[----:B------:R-:W-:Y:S01]  /*15150*/  LOP3.LUT R202, R149, R202, R157, 0x96, !PT ;  /* 0x000000ca95ca7212 */ /* 0x000fe200078e969d */
[-C--:B------:R-:W-:Y:S05]  /*15160*/  HMMA.16816.F32.BF16 R100, R172, R152.reuse, R100 ;  /* 0x00000098ac64723c */ /* 0x080fea0000041864 */
[C---:B------:R-:W-:Y:S01]  /*15170*/  LOP3.LUT R161, R148.reuse, 0xffff, RZ, 0xc0, !PT ;  /* 0x0000ffff94a17812 */ /* 0x040fe200078ec0ff */
[C---:B------:R-:W-:Y:S01]  /*15180*/  FMUL.FTZ R106, R165.reuse, R106 ;  /* 0x0000006aa56a7220 */ /* 0x040fe20000410000 */
[--C-:B------:R-:W-:Y:S01]  /*15190*/  SHF.R.U32.HI R162, RZ, 0x10, R148.reuse ;  /* 0x00000010ffa27819 */ /* 0x100fe20000011694 */
[----:B------:R-:W-:Y:S03]  /*151a0*/  FMUL.FTZ R107, R165, R107 ;  /* 0x0000006ba56b7220 */ /* 0x000fe60000410000 */
[----:B------:R-:W-:Y:S01]  /*151b0*/  LOP3.LUT R160, R148, 0xff, RZ, 0xc0, !PT ;  /* 0x000000ff94a07812 */ /* 0x000fe200078ec0ff */
[C---:B------:R-:W-:Y:S01]  /*151c0*/  FMUL.FTZ R108, R166.reuse, R108 ;  /* 0x0000006ca66c7220 */ /* 0x040fe20000410000 */
[----:B------:R-:W-:Y:S01]  /*151d0*/  SHF.R.U32.HI R159, RZ, 0x18, R148 ;  /* 0x00000018ff9f7819 */ /* 0x000fe20000011694 */
[----:B------:R-:W-:Y:S01]  /*151e0*/  FMUL.FTZ R109, R166, R109 ;  /* 0x0000006da66d7220 */ /* 0x000fe20000410000 */
[C---:B------:R-:W-:Y:S01]  /*151f0*/  HMMA.16816.F32.BF16 R104, R180.reuse, R152, R104 ;  /* 0x00000098b468723c */ /* 0x040fe20000041868 */
[----:B------:R-:W2:Y:S03]  /*15200*/  LDSM.16.MT88.4 R148, [R221+0xb000] ;  /* 0x00b00000dd94783b */ /* 0x000ea60000004200 */
[----:B------:R-:W-:Y:S01]  /*15210*/  LOP3.LUT R204, R207, R204, R156, 0x96, !PT ;  /* 0x000000cccfcc7212 */ /* 0x000fe200078e969c */
[C---:B------:R-:W-:Y:S01]  /*15220*/  FMUL.FTZ R110, R165.reuse, R110 ;  /* 0x0000006ea56e7220 */ /* 0x040fe20000410000 */
[----:B------:R-:W-:Y:S01]  /*15230*/  FMUL.FTZ R111, R165, R111 ;  /* 0x0000006fa56f7220 */ /* 0x000fe20000410000 */
[----:B------:R-:W-:Y:S01]  /*15240*/  MOV R201, R179 ;  /* 0x000000b300c97202 */ /* 0x000fe20000000f00 */
[----:B------:R-:W-:Y:S03]  /*15250*/  FFMA.FTZ R179, R21, UR4, -R213 ;  /* 0x0000000415b37c23 */ /* 0x000fe600080108d5 */
[----:B------:R-:W-:Y:S01]  /*15260*/  IMAD.WIDE.U32 R204, R204, -0x2daee0ad, RZ ;  /* 0xd2511f53cccc7825 */ /* 0x000fe200078e00ff */
[----:B------:R-:W-:Y:S01]  /*15270*/  MOV R147, R201 ;  /* 0x000000c900937202 */ /* 0x000fe20000000f00 */
[-C--:B------:R-:W-:Y:S01]  /*15280*/  HMMA.16816.F32.BF16 R108, R180, R154.reuse, R108 ;  /* 0x0000009ab46c723c */ /* 0x080fe2000004186c */
[----:B------:R-:W-:Y:S02]  /*15290*/  MUFU.EX2 R179, R179 ;  /* 0x000000b300b37308 */ /* 0x000fe40000000800 */
[----:B------:R-:W-:Y:S01]  /*152a0*/  LOP3.LUT R158, R205, R200, R157, 0x96, !PT ;  /* 0x000000c8cd9e7212 */ /* 0x000fe200078e969d */
[----:B------:R-:W-:Y:S02]  /*152b0*/  IMAD.MOV.U32 R200, RZ, RZ, R178 ;  /* 0x000000ffffc87224 */ /* 0x000fe400078e00b2 */
[----:B------:R-:W-:Y:S01]  /*152c0*/  FFMA.FTZ R178, R34, UR4, -R212 ;  /* 0x0000000422b27c23 */ /* 0x000fe200080108d4 */
[----:B------:R-:W-:Y:S01]  /*152d0*/  FMUL.FTZ R34, R167, R146 ;  /* 0x00000092a7227220 */ /* 0x000fe20000410000 */
[----:B------:R-:W-:Y:S03]  /*152e0*/  SHF.R.U32.HI R144, RZ, 0x10, R204 ;  /* 0x00000010ff907819 */ /* 0x000fe600000116cc */
[----:B------:R-:W-:Y:S01]  /*152f0*/  IMAD.MOV.U32 R146, RZ, RZ, R200 ;  /* 0x000000ffff927224 */ /* 0x000fe200078e00c8 */
[----:B------:R-:W-:Y:S01]  /*15300*/  LOP3.LUT R21, R144, 0xff, RZ, 0xc0, !PT ;  /* 0x000000ff90157812 */ /* 0x000fe200078ec0ff */
[----:B------:R-:W-:Y:S01]  /*15310*/  FFMA.FTZ R200, R20, UR4, -R213 ;  /* 0x0000000414c87c23 */ /* 0x000fe200080108d5 */
[C---:B------:R-:W-:Y:S01]  /*15320*/  HMMA.16816.F32.BF16 R32, R172.reuse, R154, R32 ;  /* 0x0000009aac20723c */ /* 0x040fe20000041820 */
[----:B------:R-:W3:Y:S03]  /*15330*/  MUFU.EX2 R178, R178 ;  /* 0x000000b200b27308 */ /* 0x000ee60000000800 */
[----:B------:R-:W-:Y:S01]  /*15340*/  LOP3.LUT R145, R204, 0xffff, RZ, 0xc0, !PT ;  /* 0x0000ffffcc917812 */ /* 0x000fe200078ec0ff */
[C---:B------:R-:W-:Y:S01]  /*15350*/  FMUL.FTZ R116, R166.reuse, R116 ;  /* 0x00000074a6747220 */ /* 0x040fe20000410000 */
[----:B------:R-:W-:Y:S01]  /*15360*/  SHF.R.U32.HI R161, RZ, 0x8, R161 ;  /* 0x00000008ffa17819 */ /* 0x000fe200000116a1 */
[----:B------:R-:W-:Y:S01]  /*15370*/  FMUL.FTZ R117, R166, R117 ;  /* 0x00000075a6757220 */ /* 0x000fe20000410000 */
[----:B------:R-:W-:Y:S03]  /*15380*/  SHF.R.U32.HI R145, RZ, 0x8, R145 ;  /* 0x00000008ff917819 */ /* 0x000fe60000011691 */
[----:B------:R-:W4:Y:S01]  /*15390*/  MUFU.EX2 R200, R200 ;  /* 0x000000c800c87308 */ /* 0x000f220000000800 */
[----:B------:R-:W-:Y:S01]  /*153a0*/  LOP3.LUT R20, R204, 0xff, RZ, 0xc0, !PT ;  /* 0x000000ffcc147812 */ /* 0x000fe200078ec0ff */
[C---:B------:R-:W-:Y:S01]  /*153b0*/  FMUL.FTZ R118, R165.reuse, R118 ;  /* 0x00000076a5767220 */ /* 0x040fe20000410000 */
[----:B------:R-:W-:Y:S01]  /*153c0*/  FMUL.FTZ R119, R165, R119 ;  /* 0x00000077a5777220 */ /* 0x000fe20000410000 */
[----:B------:R-:W-:Y:S01]  /*153d0*/  FFMA.FTZ R199, R22, UR4, -R212 ;  /* 0x0000000416c77c23 */ /* 0x000fe200080108d4 */
[-C--:B--2---:R-:W-:Y:S03]  /*153e0*/  HMMA.16816.F32.BF16 R112, R172, R148.reuse, R112 ;  /* 0x00000094ac70723c */ /* 0x084fe60000041870 */
[----:B------:R-:W-:Y:S01]  /*153f0*/  SHF.R.U32.HI R152, RZ, 0x18, R204 ;  /* 0x00000018ff987819 */ /* 0x000fe200000116cc */
[----:B------:R-:W-:Y:S01]  /*15400*/  FFMA.FTZ R204, R23, UR4, -R212 ;  /* 0x0000000417cc7c23 */ /* 0x000fe200080108d4 */
[----:B------:R-:W-:Y:S01]  /*15410*/  PRMT R210, R160, 0x5410, R161 ;  /* 0x00005410a0d27816 */ /* 0x000fe200000000a1 */
[C---:B------:R-:W-:Y:S01]  /*15420*/  HMMA.16816.F32.BF16 R116, R180.reuse, R148, R116 ;  /* 0x00000094b474723c */ /* 0x040fe20000041874 */
[----:B------:R-:W-:Y:S04]  /*15430*/  MUFU.EX2 R199, R199 ;  /* 0x000000c700c77308 */ /* 0x000fe80000000800 */
[----:B------:R-:W-:Y:S01]  /*15440*/  IMAD.MOV.U32 R22, RZ, RZ, R146 ;  /* 0x000000ffff167224 */ /* 0x000fe200078e0092 */
[----:B------:R-:W-:Y:S01]  /*15450*/  MOV R23, R147 ;  /* 0x0000009300177202 */ /* 0x000fe20000000f00 */
[----:B------:R-:W-:Y:S01]  /*15460*/  FFMA.FTZ R201, R29, UR4, -R211 ;  /* 0x000000041dc97c23 */ /* 0x000fe200080108d3 */
[----:B------:R-:W-:Y:S03]  /*15470*/  PRMT R160, R20, 0x5410, R145 ;  /* 0x0000541014a07816 */ /* 0x000fe60000000091 */
[----:B------:R-:W2:Y:S01]  /*15480*/  MUFU.EX2 R204, R204 ;  /* 0x000000cc00cc7308 */ /* 0x000ea20000000800 */
[----:B------:R-:W5:Y:S01]  /*15490*/  LDSM.16.MT88.4 R144, [R170+0xb000] ;  /* 0x00b00000aa90783b */ /* 0x000f620000004200 */
[----:B------:R-:W-:Y:S01]  /*154a0*/  LOP3.LUT R20, R158, 0xffff, RZ, 0xc0, !PT ;  /* 0x0000ffff9e147812 */ /* 0x000fe200078ec0ff */
[----:B------:R-:W-:Y:S01]  /*154b0*/  FFMA.FTZ R28, R28, UR4, -R211 ;  /* 0x000000041c1c7c23 */ /* 0x000fe200080108d3 */
[----:B------:R-:W-:Y:S01]  /*154c0*/  LOP3.LUT R162, R162, 0xff, RZ, 0xc0, !PT ;  /* 0x000000ffa2a27812 */ /* 0x000fe200078ec0ff */
[----:B------:R-:W-:Y:S01]  /*154d0*/  FMUL.FTZ R120, R168, R120 ;  /* 0x00000078a8787220 */ /* 0x000fe20000410000 */
[----:B------:R-:W-:Y:S01]  /*154e0*/  SHF.R.U32.HI R29, RZ, 0x8, R20 ;  /* 0x00000008ff1d7819 */ /* 0x000fe20000011614 */
[C---:B------:R-:W-:Y:S01]  /*154f0*/  FMUL.FTZ R20, R166.reuse, R140 ;  /* 0x0000008ca6147220 */ /* 0x040fe20000410000 */
[----:B------:R-:W-:Y:S01]  /*15500*/  PRMT R152, R21, 0x5410, R152 ;  /* 0x0000541015987816 */ /* 0x000fe20000000098 */
[----:B------:R-:W-:Y:S01]  /*15510*/  FMUL.FTZ R21, R166, R141 ;  /* 0x0000008da6157220 */ /* 0x000fe20000410000 */
[----:B------:R-:W-:Y:S01]  /*15520*/  PRMT R208, R162, 0x5410, R159 ;  /* 0x00005410a2d07816 */ /* 0x000fe2000000009f */
[----:B------:R-:W-:Y:S01]  /*15530*/  IMAD.MOV.U32 R140, RZ, RZ, R22 ;  /* 0x000000ffff8c7224 */ /* 0x000fe200078e0016 */
[--C-:B------:R-:W-:Y:S01]  /*15540*/  SHF.R.U32.HI R149, RZ, 0x18, R202.reuse ;  /* 0x00000018ff957819 */ /* 0x100fe200000116ca */
[C---:B------:R-:W-:Y:S01]  /*15550*/  FMUL.FTZ R22, R165.reuse, R142 ;  /* 0x0000008ea5167220 */ /* 0x040fe20000410000 */
[----:B------:R-:W-:Y:S01]  /*15560*/  MOV R141, R23 ;  /* 0x00000017008d7202 */ /* 0x000fe20000000f00 */
[----:B------:R-:W-:Y:S01]  /*15570*/  FMUL.FTZ R23, R165, R143 ;  /* 0x0000008fa5177220 */ /* 0x000fe20000410000 */
[----:B------:R-:W-:Y:S01]  /*15580*/  SHF.R.U32.HI R148, RZ, 0x10, R202 ;  /* 0x00000010ff947819 */ /* 0x000fe200000116ca */
[----:B------:R-:W-:Y:S01]  /*15590*/  FMUL.FTZ R121, R168, R121 ;  /* 0x00000079a8797220 */ /* 0x000fe20000410000 */
[C---:B------:R-:W-:Y:S01]  /*155a0*/  LOP3.LUT R162, R202.reuse, 0xff, RZ, 0xc0, !PT ;  /* 0x000000ffcaa27812 */ /* 0x040fe200078ec0ff */
[C---:B------:R-:W-:Y:S01]  /*155b0*/  FMUL.FTZ R122, R167.reuse, R122 ;  /* 0x0000007aa77a7220 */ /* 0x040fe20000410000 */
[----:B------:R-:W-:Y:S01]  /*155c0*/  LOP3.LUT R153, R202, 0xffff, RZ, 0xc0, !PT ;  /* 0x0000ffffca997812 */ /* 0x000fe200078ec0ff */
[----:B------:R-:W-:Y:S01]  /*155d0*/  FMUL.FTZ R123, R167, R123 ;  /* 0x0000007ba77b7220 */ /* 0x000fe20000410000 */
[-C--:B------:R-:W-:Y:S01]  /*155e0*/  HMMA.16816.F32.BF16 R20, R180, R150.reuse, R20 ;  /* 0x00000096b414723c */ /* 0x080fe20000041814 */
[----:B------:R1:W-:Y:S02]  /*155f0*/  MUFU.EX2 R202, R28 ;  /* 0x0000001c00ca7308 */ /* 0x0003e40000000800 */
[----:B------:R-:W-:Y:S01]  /*15600*/  IMAD.MOV.U32 R142, RZ, RZ, R206 ;  /* 0x000000ffff8e7224 */ /* 0x000fe200078e00ce */
[----:B------:R-:W-:Y:S01]  /*15610*/  MOV R207, R163 ;  /* 0x000000a300cf7202 */ /* 0x000fe20000000f00 */
[----:B------:R-:W-:Y:S01]  /*15620*/  FMUL.FTZ R128, R168, R128 ;  /* 0x00000080a8807220 */ /* 0x000fe20000410000 */
[C---:B------:R-:W-:Y:S05]  /*15630*/  HMMA.16816.F32.BF16 R120, R172.reuse, R150, R120 ;  /* 0x00000096ac78723c */ /* 0x040fea0000041878 */
[----:B------:R-:W2:Y:S01]  /*15640*/  MUFU.EX2 R201, R201 ;  /* 0x000000c900c97308 */ /* 0x000ea20000000800 */
[----:B------:R-:W-:Y:S01]  /*15650*/  LOP3.LUT R154, R158, 0xff, RZ, 0xc0, !PT ;  /* 0x000000ff9e9a7812 */ /* 0x000fe200078ec0ff */
[--C-:B------:R-:W-:Y:S01]  /*15660*/  FFMA.FTZ R205, R24, UR4, -R211.reuse ;  /* 0x0000000418cd7c23 */ /* 0x100fe200080108d3 */
[----:B------:R-:W-:Y:S03]  /*15670*/  IMAD.MOV.U32 R150, RZ, RZ, R140 ;  /* 0x000000ffff967224 */ /* 0x000fe600078e008c */
[----:B------:R-:W-:Y:S02]  /*15680*/  MOV R151, R141 ;  /* 0x0000008d00977202 */ /* 0x000fe40000000f00 */
[--C-:B------:R-:W-:Y:S01]  /*15690*/  HSET2.LE.AND R24, R208, R239.reuse, PT ;  /* 0x000000efd0187233 */ /* 0x100fe20003803000 */
[----:B------:R-:W-:Y:S01]  /*156a0*/  FFMA.FTZ R208, R25, UR4, -R211 ;  /* 0x0000000419d07c23 */ /* 0x000fe200080108d3 */
[--C-:B-1----:R-:W-:Y:S01]  /*156b0*/  SHF.R.U32.HI R28, RZ, 0x10, R158.reuse ;  /* 0x00000010ff1c7819 */ /* 0x102fe2000001169e */
[--C-:B------:R-:W-:Y:S01]  /*156c0*/  FFMA.FTZ R203, R30, UR4, -R209.reuse ;  /* 0x000000041ecb7c23 */ /* 0x100fe200080108d1 */
[----:B------:R-:W-:Y:S01]  /*156d0*/  SHF.R.U32.HI R141, RZ, 0x18, R158 ;  /* 0x00000018ff8d7819 */ /* 0x000fe2000001169e */
[----:B------:R-:W-:Y:S01]  /*156e0*/  FFMA.FTZ R206, R31, UR4, -R209 ;  /* 0x000000041fce7c23 */ /* 0x000fe200080108d1 */
[--C-:B------:R-:W-:Y:S01]  /*156f0*/  HSET2.LE.AND R140, R210, R239.reuse, PT ;  /* 0x000000efd28c7233 */ /* 0x100fe20003803000 */
[C---:B------:R-:W-:Y:S01]  /*15700*/  FMUL.FTZ R30, R167.reuse, R138 ;  /* 0x0000008aa71e7220 */ /* 0x040fe20000410000 */
[----:B------:R-:W-:Y:S01]  /*15710*/  MOV R143, R207 ;  /* 0x000000cf008f7202 */ /* 0x000fe20000000f00 */
[----:B------:R-:W-:Y:S01]  /*15720*/  FMUL.FTZ R31, R167, R139 ;  /* 0x0000008ba71f7220 */ /* 0x000fe20000410000 */
[----:B------:R-:W-:Y:S01]  /*15730*/  LOP3.LUT R158, R28, 0xff, RZ, 0xc0, !PT ;  /* 0x000000ff1c9e7812 */ /* 0x000fe200078ec0ff */
[----:B------:R-:W-:Y:S01]  /*15740*/  FMUL.FTZ R28, R168, R136 ;  /* 0x00000088a81c7220 */ /* 0x000fe20000410000 */
[----:B------:R-:W-:Y:S01]  /*15750*/  F2FP.BF16.F32.PACK_AB R25, R176, R169 ;  /* 0x000000a9b019723e */ /* 0x000fe200000010ff */
[----:B------:R-:W-:Y:S01]  /*15760*/  IMAD.MOV.U32 R136, RZ, RZ, R142 ;  /* 0x000000ffff887224 */ /* 0x000fe200078e008e */
[----:B------:R-:W-:Y:S01]  /*15770*/  PRMT R154, R154, 0x5410, R29 ;  /* 0x000054109a9a7816 */ /* 0x000fe2000000001d */
[----:B------:R-:W-:Y:S01]  /*15780*/  FMUL.FTZ R29, R168, R137 ;  /* 0x00000089a81d7220 */ /* 0x000fe20000410000 */
[----:B------:R-:W-:Y:S01]  /*15790*/  MOV R137, R143 ;  /* 0x0000008f00897202 */ /* 0x000fe20000000f00 */
[----:B------:R-:W-:Y:S01]  /*157a0*/  FMUL.FTZ R124, R166, R124 ;  /* 0x0000007ca67c7220 */ /* 0x000fe20000410000 */
[----:B------:R-:W-:Y:S01]  /*157b0*/  PRMT R158, R158, 0x5410, R141 ;  /* 0x000054109e9e7816 */ /* 0x000fe2000000008d */
[----:B------:R-:W-:Y:S01]  /*157c0*/  FMUL.FTZ R125, R166, R125 ;  /* 0x0000007da67d7220 */ /* 0x000fe20000410000 */
[----:B------:R-:W-:Y:S01]  /*157d0*/  LOP3.LUT R138, R140, R25, RZ, 0xc0, !PT ;  /* 0x000000198c8a7212 */ /* 0x000fe200078ec0ff */
[C---:B------:R-:W-:Y:S01]  /*157e0*/  FMUL.FTZ R126, R165.reuse, R126 ;  /* 0x0000007ea57e7220 */ /* 0x040fe20000410000 */
[-C--:B-----5:R-:W-:Y:S01]  /*157f0*/  HMMA.16816.F32.BF16 R28, R172, R144.reuse, R28 ;  /* 0x00000090ac1c723c */ /* 0x0a0fe2000004181c */
[----:B------:R-:W1:Y:S01]  /*15800*/  LDSM.16.MT88.4 R140, [R221+0x9400] ;  /* 0x00940000dd8c783b */ /* 0x000e620000004200 */
[----:B------:R-:W-:Y:S01]  /*15810*/  MUFU.EX2 R205, R205 ;  /* 0x000000cd00cd7308 */ /* 0x000fe20000000800 */
[----:B------:R-:W-:Y:S01]  /*15820*/  FMUL.FTZ R127, R165, R127 ;  /* 0x0000007fa57f7220 */ /* 0x000fe20000410000 */
[----:B---3--:R-:W-:Y:S01]  /*15830*/  F2FP.BF16.F32.PACK_AB R139, R177, R178 ;  /* 0x000000b2b18b723e */ /* 0x008fe200000010ff */
[--C-:B------:R-:W-:Y:S01]  /*15840*/  FFMA.FTZ R210, R26, UR4, -R209.reuse ;  /* 0x000000041ad27c23 */ /* 0x100fe200080108d1 */
[----:B------:R-:W-:Y:S01]  /*15850*/  FFMA.FTZ R207, R27, UR4, -R209 ;  /* 0x000000041bcf7c23 */ /* 0x000fe200080108d1 */
[----:B------:R-:W-:Y:S01]  /*15860*/  FMUL.FTZ R25, R166, R133 ;  /* 0x00000085a6197220 */ /* 0x000fe20000410000 */
[----:B------:R-:W-:Y:S02]  /*15870*/  LOP3.LUT R139, R24, R139, RZ, 0xc0, !PT ;  /* 0x0000008b188b7212 */ /* 0x000fe400078ec0ff */
[C---:B------:R-:W-:Y:S02]  /*15880*/  HMMA.16816.F32.BF16 R124, R180.reuse, R144, R124 ;  /* 0x00000090b47c723c */ /* 0x040fe4000004187c */
[----:B------:R-:W3:Y:S02]  /*15890*/  MUFU.EX2 R208, R208 ;  /* 0x000000d000d07308 */ /* 0x000ee40000000800 */
[----:B------:R-:W-:Y:S01]  /*158a0*/  FMUL.FTZ R24, R166, R132 ;  /* 0x00000084a6187220 */ /* 0x000fe20000410000 */
[C---:B------:R-:W-:Y:S01]  /*158b0*/  FMUL.FTZ R26, R165.reuse, R134 ;  /* 0x00000086a51a7220 */ /* 0x040fe20000410000 */
[----:B------:R-:W-:Y:S01]  /*158c0*/  FMUL.FTZ R27, R165, R135 ;  /* 0x00000087a51b7220 */ /* 0x000fe20000410000 */
[----:B------:R-:W-:Y:S01]  /*158d0*/  LOP3.LUT R148, R148, 0xff, RZ, 0xc0, !PT ;  /* 0x000000ff94947812 */ /* 0x000fe200078ec0ff */
[----:B------:R-:W-:Y:S04]  /*158e0*/  FMUL.FTZ R129, R168, R129 ;  /* 0x00000081a8817220 */ /* 0x000fe80000410000 */
[----:B------:R-:W-:Y:S01]  /*158f0*/  MUFU.EX2 R210, R210 ;  /* 0x000000d200d27308 */ /* 0x000fe20000000800 */
[----:B------:R-:W-:Y:S01]  /*15900*/  PRMT R148, R148, 0x5410, R149 ;  /* 0x0000541094947816 */ /* 0x000fe20000000095 */
[C---:B------:R-:W-:Y:S01]  /*15910*/  FMUL.FTZ R130, R167.reuse, R130 ;  /* 0x00000082a7827220 */ /* 0x040fe20000410000 */
[-C--:B------:R-:W-:Y:S03]  /*15920*/  HMMA.16816.F32.BF16 R24, R180, R146.reuse, R24 ;  /* 0x00000092b418723c */ /* 0x080fe60000041818 */
[----:B------:R-:W-:Y:S04]  /*15930*/  SHF.R.U32.HI R153, RZ, 0x8, R153 ;  /* 0x00000008ff997819 */ /* 0x000fe80000011699 */
[----:B------:R-:W5:Y:S01]  /*15940*/  MUFU.EX2 R207, R207 ;  /* 0x000000cf00cf7308 */ /* 0x000f620000000800 */
[----:B------:R-:W-:Y:S03]  /*15950*/  MOV R161, R137 ;  /* 0x0000008900a17202 */ /* 0x000fe60000000f00 */
[----:B------:R-:W-:Y:S01]  /*15960*/  FMUL.FTZ R131, R167, R131 ;  /* 0x00000083a7837220 */ /* 0x000fe20000410000 */
[--C-:B------:R-:W-:Y:S01]  /*15970*/  HSET2.LE.AND R137, R148, R239.reuse, PT ;  /* 0x000000ef94897233 */ /* 0x100fe20003803000 */
[----:B------:R-:W-:Y:S01]  /*15980*/  IMAD.MOV.U32 R182, RZ, RZ, R150 ;  /* 0x000000ffffb67224 */ /* 0x000fe200078e0096 */
[----:B------:R-:W-:Y:S03]  /*15990*/  MOV R183, R151 ;  /* 0x0000009700b77202 */ /* 0x000fe60000000f00 */
[----:B------:R-:W-:Y:S01]  /*159a0*/  MUFU.EX2 R203, R203 ;  /* 0x000000cb00cb7308 */ /* 0x000fe20000000800 */
[----:B------:R-:W-:Y:S01]  /*159b0*/  HMMA.16816.F32.BF16 R128, R172, R146, R128 ;  /* 0x00000092ac80723c */ /* 0x000fe20000041880 */
[----:B------:R-:W5:Y:S03]  /*159c0*/  LDSM.16.MT88.4 R148, [R170+0x9400] ;  /* 0x00940000aa94783b */ /* 0x000f660000004200 */
[----:B------:R-:W-:Y:S01]  /*159d0*/  PRMT R162, R162, 0x5410, R153 ;  /* 0x00005410a2a27816 */ /* 0x000fe20000000099 */
[----:B------:R-:W-:Y:S01]  /*159e0*/  VIADD R163, R240, 0x9e3779b9 ;  /* 0x9e3779b9f0a37836 */ /* 0x000fe20000000000 */
[--C-:B------:R-:W-:Y:S03]  /*159f0*/  HSET2.LE.AND R144, R160, R239.reuse, PT ;  /* 0x000000efa0907233 */ /* 0x100fe60003803000 */
[----:B------:R-:W5:Y:S02]  /*15a00*/  MUFU.EX2 R206, R206 ;  /* 0x000000ce00ce7308 */ /* 0x000f640000000800 */
[----:B------:R-:W-:Y:S01]  /*15a10*/  IMAD.MOV.U32 R160, RZ, RZ, R136 ;  /* 0x000000ffffa07224 */ /* 0x000fe200078e0088 */
[--C-:B------:R-:W-:Y:S03]  /*15a20*/  HSET2.LE.AND R136, R162, R239.reuse, PT ;  /* 0x000000efa2887233 */ /* 0x100fe60003803000 */
[----:B------:R-:W-:Y:S01]  /*15a30*/  IMAD.MOV.U32 R180, RZ, RZ, R160 ;  /* 0x000000ffffb47224 */ /* 0x000fe200078e00a0 */
[----:B----4-:R-:W-:Y:S01]  /*15a40*/  F2FP.BF16.F32.PACK_AB R135, R179, R200 ;  /* 0x000000c8b387723e */ /* 0x010fe200000010ff */
[----:B------:R-:W-:Y:S01]  /*15a50*/  VIADD R155, R241, 0x32370b8f ;  /* 0x32370b8ff19b7836 */ /* 0x000fe20000000000 */
[----:B--2---:R-:W-:Y:S01]  /*15a60*/  F2FP.BF16.F32.PACK_AB R132, R204, R199 ;  /* 0x000000c7cc84723e */ /* 0x004fe200000010ff */
[--C-:B------:R-:W-:Y:S01]  /*15a70*/  FFMA.FTZ R172, R48, UR4, -R213.reuse ;  /* 0x0000000430ac7c23 */ /* 0x100fe200080108d5 */
[----:B------:R-:W-:Y:S01]  /*15a80*/  F2FP.BF16.F32.PACK_AB R133, R201, R202 ;  /* 0x000000cac985723e */ /* 0x000fe200000010ff */
[----:B------:R-:W-:Y:S01]  /*15a90*/  FFMA.FTZ R173, R49, UR4, -R213 ;  /* 0x0000000431ad7c23 */ /* 0x000fe200080108d5 */
[----:B------:R-:W-:Y:S01]  /*15aa0*/  LOP3.LUT R136, R136, R135, RZ, 0xc0, !PT ;  /* 0x0000008788887212 */ /* 0x000fe200078ec0ff */
[----:B------:R-:W-:Y:S01]  /*15ab0*/  FFMA.FTZ R43, R43, UR4, -R209 ;  /* 0x000000042b2b7c23 */ /* 0x000fe200080108d1 */
[----:B------:R-:W-:Y:S01]  /*15ac0*/  LOP3.LUT R137, R137, R132, RZ, 0xc0, !PT ;  /* 0x0000008489897212 */ /* 0x000fe200078ec0ff */
[----:B------:R-:W-:Y:S01]  /*15ad0*/  FFMA.FTZ R44, R44, UR4, -R211 ;  /* 0x000000042c2c7c23 */ /* 0x000fe200080108d3 */
[----:B------:R-:W-:Y:S01]  /*15ae0*/  LOP3.LUT R134, R144, R133, RZ, 0xc0, !PT ;  /* 0x0000008590867212 */ /* 0x000fe200078ec0ff */
[----:B------:R-:W-:Y:S01]  /*15af0*/  MUFU.EX2 R172, R172 ;  /* 0x000000ac00ac7308 */ /* 0x000fe20000000800 */
[--C-:B------:R-:W-:Y:S01]  /*15b00*/  HSET2.LE.AND R132, R154, R239.reuse, PT ;  /* 0x000000ef9a847233 */ /* 0x100fe20003803000 */
[----:B------:R-:W-:Y:S01]  /*15b10*/  FFMA.FTZ R47, R47, UR4, -R209 ;  /* 0x000000042f2f7c23 */ /* 0x000fe200080108d1 */
[--C-:B------:R-:W-:Y:S01]  /*15b20*/  HSET2.LE.AND R133, R158, R239.reuse, PT ;  /* 0x000000ef9e857233 */ /* 0x100fe20003803000 */
[-C--:B-1----:R-:W-:Y:S06]  /*15b30*/  HMMA.16816.F32.BF16 R4, R136, R140.reuse, R4 ;  /* 0x0000008c8804723c */ /* 0x082fec0000041804 */
[----:B------:R-:W-:Y:S01]  /*15b40*/  MUFU.EX2 R173, R173 ;  /* 0x000000ad00ad7308 */ /* 0x000fe20000000800 */
[--C-:B------:R-:W-:Y:S01]  /*15b50*/  HSET2.LE.AND R135, R152, R239.reuse, PT ;  /* 0x000000ef98877233 */ /* 0x100fe20003803000 */
[----:B------:R-:W-:Y:S03]  /*15b60*/  FFMA.FTZ R194, R165, R252, R194 ;  /* 0x000000fca5c27223 */ /* 0x000fe600000100c2 */
[----:B---3--:R-:W-:Y:S02]  /*15b70*/  F2FP.BF16.F32.PACK_AB R145, R208, R205 ;  /* 0x000000cdd091723e */ /* 0x008fe400000010ff */
[----:B-----5:R-:W-:Y:S01]  /*15b80*/  F2FP.BF16.F32.PACK_AB R144, R207, R210 ;  /* 0x000000d2cf90723e */ /* 0x020fe200000010ff */
[----:B------:R-:W-:Y:S01]  /*15b90*/  FADD.FTZ R194, R191, R194 ;  /* 0x000000c2bfc27221 */ /* 0x000fe20000010000 */
[----:B------:R-:W-:Y:S02]  /*15ba0*/  F2FP.BF16.F32.PACK_AB R152, R206, R203 ;  /* 0x000000cbce98723e */ /* 0x000fe400000010ff */
[----:B------:R-:W-:Y:S01]  /*15bb0*/  LOP3.LUT R132, R132, R145, RZ, 0xc0, !PT ;  /* 0x0000009184847212 */ /* 0x000fe200078ec0ff */
[----:B------:R-:W-:Y:S01]  /*15bc0*/  FADD.FTZ R189, R189, R194 ;  /* 0x000000c2bdbd7221 */ /* 0x000fe20000010000 */
[----:B------:R-:W-:Y:S02]  /*15bd0*/  LOP3.LUT R133, R133, R144, RZ, 0xc0, !PT ;  /* 0x0000009085857212 */ /* 0x000fe400078ec0ff */
[----:B------:R-:W-:Y:S01]  /*15be0*/  LOP3.LUT R135, R135, R152, RZ, 0xc0, !PT ;  /* 0x0000009887877212 */ /* 0x000fe200078ec0ff */
[----:B------:R-:W1:Y:S01]  /*15bf0*/  LDSM.16.MT88.4 R144, [R221+0xa400] ;  /* 0x00a40000dd90783b */ /* 0x000e620000004200 */
[----:B------:R-:W-:Y:S01]  /*15c00*/  MOV R181, R161 ;  /* 0x000000a100b57202 */ /* 0x000fe20000000f00 */
[----:B------:R-:W-:Y:S01]  /*15c10*/  FADD.FTZ R189, R186, R189 ;  /* 0x000000bdbabd7221 */ /* 0x000fe20000010000 */
[----:B------:R-:W-:Y:S03]  /*15c20*/  LOP3.LUT R158, R251, UR9, R241, 0x96, !PT ;  /* 0x00000009fb9e7c12 */ /* 0x000fe6000f8e96f1 */
[C---:B------:R-:W-:Y:S04]  /*15c30*/  HMMA.16816.F32.BF16 R8, R132.reuse, R140, R8 ;  /* 0x0000008c8408723c */ /* 0x040fe80000041808 */
[----:B------:R-:W-:Y:S04]  /*15c40*/  IMAD.WIDE.U32 R158, R158, -0x326172a9, RZ ;  /* 0xcd9e8d579e9e7825 */ /* 0x000fe800078e00ff */
[----:B------:R-:W-:Y:S01]  /*15c50*/  FADD.FTZ R210, R210, R189 ;  /* 0x000000bdd2d27221 */ /* 0x000fe20000010000 */
[-C--:B------:R-:W-:Y:S03]  /*15c60*/  HMMA.16816.F32.BF16 R12, R132, R142.reuse, R12 ;  /* 0x0000008e840c723c */ /* 0x080fe6000004180c */
[C-C-:B------:R-:W-:Y:S03]  /*15c70*/  LOP3.LUT R140, R159.reuse, R244, R163.reuse, 0x96, !PT ;  /* 0x000000f49f8c7212 */ /* 0x140fe600078e96a3 */
[C---:B------:R-:W-:Y:S05]  /*15c80*/  HMMA.16816.F32.BF16 R16, R136.reuse, R142, R16 ;  /* 0x0000008e8810723c */ /* 0x040fea0000041810 */
[----:B------:R-:W-:Y:S01]  /*15c90*/  LOP3.LUT R152, R159, R248, R163, 0x96, !PT ;  /* 0x000000f89f987212 */ /* 0x000fe200078e96a3 */
[-C--:B------:R-:W-:Y:S05]  /*15ca0*/  HMMA.16816.F32.BF16 R68, R136, R148.reuse, R68 ;  /* 0x000000948844723c */ /* 0x080fea0000041844 */
[----:B------:R-:W-:Y:S01]  /*15cb0*/  IADD3 R163, R240, 0x3c6ef372, RZ ;  /* 0x3c6ef372f0a37810 */ /* 0x000fe20007ffe0ff */
[C---:B------:R-:W-:Y:S05]  /*15cc0*/  HMMA.16816.F32.BF16 R72, R132.reuse, R148, R72 ;  /* 0x000000948448723c */ /* 0x040fea0000041848 */
[-CC-:B------:R-:W-:Y:S01]  /*15cd0*/  LOP3.LUT R160, R181, R158.reuse, R163.reuse, 0x96, !PT ;  /* 0x0000009eb5a07212 */ /* 0x180fe200078e96a3 */
[-C--:B------:R-:W-:Y:S05]  /*15ce0*/  HMMA.16816.F32.BF16 R76, R132, R150.reuse, R76 ;  /* 0x00000096844c723c */ /* 0x080fea000004184c */
[----:B------:R-:W-:Y:S01]  /*15cf0*/  LOP3.LUT R158, R183, R158, R163, 0x96, !PT ;  /* 0x0000009eb79e7212 */ /* 0x000fe200078e96a3 */
[C---:B------:R-:W-:Y:S05]  /*15d00*/  HMMA.16816.F32.BF16 R80, R136.reuse, R150, R80 ;  /* 0x000000968850723c */ /* 0x040fea0000041850 */
[----:B------:R-:W-:Y:S01]  /*15d10*/  IMAD.WIDE.U32 R140, R140, -0x2daee0ad, RZ ;  /* 0xd2511f538c8c7825 */ /* 0x000fe200078e00ff */
[-C--:B-1----:R-:W-:Y:S05]  /*15d20*/  HMMA.16816.F32.BF16 R84, R136, R144.reuse, R84 ;  /* 0x000000908854723c */ /* 0x082fea0000041854 */
[----:B------:R-:W-:Y:S01]  /*15d30*/  IMAD.WIDE.U32 R158, R158, -0x2daee0ad, RZ ;  /* 0xd2511f539e9e7825 */ /* 0x000fe200078e00ff */
[C---:B------:R-:W-:Y:S05]  /*15d40*/  HMMA.16816.F32.BF16 R88, R132.reuse, R144, R88 ;  /* 0x000000908458723c */ /* 0x040fea0000041858 */
[----:B------:R-:W-:Y:S01]  /*15d50*/  LOP3.LUT R140, R159, R140, R155, 0x96, !PT ;  /* 0x0000008c9f8c7212 */ /* 0x000fe200078e969b */
[-C--:B------:R-:W-:Y:S05]  /*15d60*/  HMMA.16816.F32.BF16 R92, R132, R146.reuse, R92 ;  /* 0x00000092845c723c */ /* 0x080fea000004185c */
[----:B------:R-:W-:Y:S01]  /*15d70*/  LOP3.LUT R162, R141, R242, R219, 0x96, !PT ;  /* 0x000000f28da27212 */ /* 0x000fe200078e96db */
[C---:B------:R-:W-:Y:S05]  /*15d80*/  HMMA.16816.F32.BF16 R96, R136.reuse, R146, R96 ;  /* 0x000000928860723c */ /* 0x040fea0000041860 */
[----:B------:R-:W-:Y:S06]  /*15d90*/  IMAD.WIDE.U32 R148, R140, -0x326172a9, RZ ;  /* 0xcd9e8d578c947825 */ /* 0x000fec00078e00ff */
[----:B------:R-:W-:Y:S01]  /*15da0*/  FFMA.FTZ R181, R37, UR4, -R213 ;  /* 0x0000000425b57c23 */ /* 0x000fe200080108d5 */
[----:B------:R-:W1:Y:S01]  /*15db0*/  LDSM.16.MT88.4 R140, [R170+0xa400] ;  /* 0x00a40000aa8c783b */ /* 0x000e620000004200 */
[----:B------:R-:W-:Y:S01]  /*15dc0*/  FFMA.FTZ R183, R39, UR4, -R212 ;  /* 0x0000000427b77c23 */ /* 0x000fe200080108d4 */
[----:B------:R-:W-:Y:S03]  /*15dd0*/  IMAD.WIDE.U32 R152, R152, -0x2daee0ad, RZ ;  /* 0xd2511f5398987825 */ /* 0x000fe600078e00ff */
[----:B------:R-:W-:Y:S01]  /*15de0*/  MUFU.EX2 R181, R181 ;  /* 0x000000b500b57308 */ /* 0x000fe20000000800 */
[----:B------:R-:W-:Y:S01]  /*15df0*/  FADD.FTZ R210, R207, R210 ;  /* 0x000000d2cfd27221 */ /* 0x000fe20000010000 */
[----:B------:R-:W-:Y:S01]  /*15e00*/  IMAD.WIDE.U32 R160, R160, -0x2daee0ad, RZ ;  /* 0xd2511f53a0a07825 */ /* 0x000fe200078e00ff */
[----:B------:R-:W-:Y:S03]  /*15e10*/  LOP3.LUT R174, R153, R246, R219, 0x96, !PT ;  /* 0x000000f699ae7212 */ /* 0x000fe600078e96db */
[----:B------:R-:W-:Y:S01]  /*15e20*/  FADD.FTZ R203, R203, R210 ;  /* 0x000000d2cbcb7221 */ /* 0x000fe20000010000 */
[----:B------:R-:W-:Y:S01]  /*15e30*/  IMAD.WIDE.U32 R162, R162, -0x326172a9, RZ ;  /* 0xcd9e8d57a2a27825 */ /* 0x000fe200078e00ff */
[----:B------:R-:W-:Y:S02]  /*15e40*/  LOP3.LUT R152, R161, R152, R155, 0x96, !PT ;  /* 0x00000098a1987212 */ /* 0x000fe400078e969b */
[----:B------:R-:W-:Y:S01]  /*15e50*/  MUFU.EX2 R183, R183 ;  /* 0x000000b700b77308 */ /* 0x000fe20000000800 */
[----:B------:R-:W-:Y:S01]  /*15e60*/  FADD.FTZ R203, R206, R203 ;  /* 0x000000cbcecb7221 */ /* 0x000fe20000010000 */
[----:B------:R-:W-:Y:S04]  /*15e70*/  IMAD.WIDE.U32 R174, R174, -0x326172a9, RZ ;  /* 0xcd9e8d57aeae7825 */ /* 0x000fe800078e00ff */
[----:B------:R-:W-:Y:S01]  /*15e80*/  IMAD.WIDE.U32 R152, R152, -0x326172a9, RZ ;  /* 0xcd9e8d5798987825 */ /* 0x000fe200078e00ff */
[--C-:B------:R-:W-:Y:S02]  /*15e90*/  LOP3.LUT R154, R175, R180, R218.reuse, 0x96, !PT ;  /* 0x000000b4af9a7212 */ /* 0x100fe400078e96da */
[----:B------:R-:W-:Y:S01]  /*15ea0*/  LOP3.LUT R218, R163, R182, R218, 0x96, !PT ;  /* 0x000000b6a3da7212 */ /* 0x000fe200078e96da */
[--C-:B------:R-:W-:Y:S01]  /*15eb0*/  FFMA.FTZ R175, R51, UR4, -R212.reuse ;  /* 0x0000000433af7c23 */ /* 0x100fe200080108d4 */
[--C-:B------:R-:W-:Y:S01]  /*15ec0*/  LOP3.LUT R155, R153, R174, R217.reuse, 0x96, !PT ;  /* 0x000000ae999b7212 */ /* 0x100fe200078e96d9 */
        /* <DEDUP_REMOVED lines=10> */
[----:B------:R-:W-:Y:S04]  /*15f70*/  IMAD.WIDE.U32 R218, R218, -0x2daee0ad, RZ ;  /* 0xd2511f53dada7825 */ /* 0x000fe800078e00ff */
[----:B------:R-:W-:Y:S01]  /*15f80*/  FFMA.FTZ R217, R46, UR4, -R209 ;  /* 0x000000042ed97c23 */ /* 0x000fe200080108d1 */
[-C--:B-1----:R-:W-:Y:S01]  /*15f90*/  HMMA.16816.F32.BF16 R100, R136, R140.reuse, R100 ;  /* 0x0000008c8864723c */ /* 0x082fe20000041864 */
[----:B------:R-:W-:Y:S02]  /*15fa0*/  MUFU.EX2 R180, R180 ;  /* 0x000000b400b47308 */ /* 0x000fe40000000800 */
[----:B------:R-:W-:Y:S01]  /*15fb0*/  LOP3.LUT R216, R219, R158, R216, 0x96, !PT ;  /* 0x0000009edbd87212 */ /* 0x000fe200078e96d8 */
[----:B------:R-:W-:Y:S01]  /*15fc0*/  IMAD.WIDE.U32 R160, R48, -0x326172a9, RZ ;  /* 0xcd9e8d5730a07825 */ /* 0x000fe200078e00ff */
[----:B------:R-:W-:Y:S01]  /*15fd0*/  LOP3.LUT R215, R151, R218, R215, 0x96, !PT ;  /* 0x000000da97d77212 */ /* 0x000fe200078e96d7 */
[C---:B------:R-:W-:Y:S05]  /*15fe0*/  HMMA.16816.F32.BF16 R104, R132.reuse, R140, R104 ;  /* 0x0000008c8468723c */ /* 0x040fea0000041868 */
[----:B------:R-:W-:Y:S01]  /*15ff0*/  MUFU.EX2 R217, R217 ;  /* 0x000000d900d97308 */ /* 0x000fe20000000800 */
[----:B------:R-:W-:Y:S01]  /*16000*/  IMAD.WIDE.U32 R158, R159, -0x326172a9, RZ ;  /* 0xcd9e8d579f9e7825 */ /* 0x000fe200078e00ff */
[-C--:B------:R-:W-:Y:S04]  /*16010*/  HMMA.16816.F32.BF16 R108, R132, R142.reuse, R108 ;  /* 0x0000008e846c723c */ /* 0x080fe8000004186c */
[----:B------:R-:W-:Y:S02]  /*16020*/  IMAD.WIDE.U32 R144, R216, -0x326172a9, RZ ;  /* 0xcd9e8d57d8907825 */ /* 0x000fe400078e00ff */
[C---:B------:R-:W-:Y:S02]  /*16030*/  HMMA.16816.F32.BF16 R32, R136.reuse, R142, R32 ;  /* 0x0000008e8820723c */ /* 0x040fe40000041820 */
[----:B------:R-:W1:Y:S03]  /*16040*/  MUFU.EX2 R174, R174 ;  /* 0x000000ae00ae7308 */ /* 0x000e660000000800 */
[----:B------:R-:W-:Y:S01]  /*16050*/  IMAD.WIDE.U32 R50, R215, -0x326172a9, RZ ;  /* 0xcd9e8d57d7327825 */ /* 0x000fe200078e00ff */
[C---:B------:R-:W-:Y:S02]  /*16060*/  LOP3.LUT R48, R160.reuse, 0xffff, RZ, 0xc0, !PT ;  /* 0x0000ffffa0307812 */ /* 0x040fe400078ec0ff */
[----:B------:R-:W-:Y:S04]  /*16070*/  LOP3.LUT R36, R161, R158, R214, 0x96, !PT ;  /* 0x0000009ea1247212 */ /* 0x000fe800078e96d6 */
[----:B------:R-:W-:Y:S01]  /*16080*/  MUFU.EX2 R182, R182 ;  /* 0x000000b600b67308 */ /* 0x000fe20000000800 */
[----:B------:R-:W-:Y:S01]  /*16090*/  LOP3.LUT R218, R160, 0xff, RZ, 0xc0, !PT ;  /* 0x000000ffa0da7812 */ /* 0x000fe200078ec0ff */
[----:B------:R-:W-:Y:S01]  /*160a0*/  FFMA.FTZ R215, R40, UR4, -R211 ;  /* 0x0000000428d77c23 */ /* 0x000fe200080108d3 */
[--C-:B------:R-:W-:Y:S01]  /*160b0*/  SHF.R.U32.HI R149, RZ, 0x10, R160.reuse ;  /* 0x00000010ff957819 */ /* 0x100fe200000116a0 */
[----:B------:R-:W-:Y:S01]  /*160c0*/  FFMA.FTZ R151, R65, UR4, -R213 ;  /* 0x0000000441977c23 */ /* 0x000fe200080108d5 */
[----:B------:R-:W-:Y:S01]  /*160d0*/  SHF.R.U32.HI R155, RZ, 0x18, R160 ;  /* 0x00000018ff9b7819 */ /* 0x000fe200000116a0 */
[----:B------:R-:W-:Y:S01]  /*160e0*/  FFMA.FTZ R216, R42, UR4, -R209 ;  /* 0x000000042ad87c23 */ /* 0x000fe200080108d1 */
[----:B------:R-:W-:Y:S03]  /*160f0*/  LOP3.LUT R144, R51, R144, R214, 0x96, !PT ;  /* 0x0000009033907212 */ /* 0x000fe600078e96d6 */
[----:B------:R2:W-:Y:S01]  /*16100*/  MUFU.EX2 R65, R43 ;  /* 0x0000002b00417308 */ /* 0x0005e20000000800 */
[----:B------:R-:W-:Y:S01]  /*16110*/  LOP3.LUT R146, R50, 0xffff, RZ, 0xc0, !PT ;  /* 0x0000ffff32927812 */ /* 0x000fe200078ec0ff */
[----:B------:R-:W-:Y:S01]  /*16120*/  FFMA.FTZ R214, R41, UR4, -R211 ;  /* 0x0000000429d67c23 */ /* 0x000fe200080108d3 */
[----:B------:R-:W-:Y:S01]  /*16130*/  SHF.R.U32.HI R37, RZ, 0x10, R50 ;  /* 0x00000010ff257819 */ /* 0x000fe20000011632 */
[----:B------:R-:W-:Y:S01]  /*16140*/  FFMA.FTZ R219, R64, UR4, -R213 ;  /* 0x0000000440db7c23 */ /* 0x000fe200080108d5 */
[----:B------:R-:W-:Y:S01]  /*16150*/  LOP3.LUT R160, R50, 0xff, RZ, 0xc0, !PT ;  /* 0x000000ff32a07812 */ /* 0x000fe200078ec0ff */
[----:B------:R-:W-:Y:S01]  /*16160*/  FFMA.FTZ R64, R60, UR4, -R211 ;  /* 0x000000043c407c23 */ /* 0x000fe200080108d3 */
[----:B------:R-:W-:Y:S03]  /*16170*/  SHF.R.U32.HI R147, RZ, 0x8, R48 ;  /* 0x00000008ff937819 */ /* 0x000fe60000011630 */
[----:B------:R-:W-:Y:S01]  /*16180*/  MUFU.EX2 R215, R215 ;  /* 0x000000d700d77308 */ /* 0x000fe20000000800 */
[----:B------:R-:W-:Y:S02]  /*16190*/  SHF.R.U32.HI R158, RZ, 0x18, R50 ;  /* 0x00000018ff9e7819 */ /* 0x000fe40000011632 */
[----:B------:R-:W3:Y:S01]  /*161a0*/  LDSM.16.MT88.4 R48, [R221+0xb400] ;  /* 0x00b40000dd30783b */ /* 0x000ee20000004200 */
[C---:B------:R-:W-:Y:S02]  /*161b0*/  LOP3.LUT R140, R36.reuse, 0xffff, RZ, 0xc0, !PT ;  /* 0x0000ffff248c7812 */ /* 0x040fe400078ec0ff */
[----:B------:R-:W-:Y:S02]  /*161c0*/  LOP3.LUT R39, R37, 0xff, RZ, 0xc0, !PT ;  /* 0x000000ff25277812 */ /* 0x000fe400078ec0ff */
[----:B------:R-:W-:Y:S02]  /*161d0*/  LOP3.LUT R37, R36, 0xff, RZ, 0xc0, !PT ;  /* 0x000000ff24257812 */ /* 0x000fe400078ec0ff */
[----:B------:R-:W4:Y:S01]  /*161e0*/  MUFU.EX2 R214, R214 ;  /* 0x000000d600d67308 */ /* 0x000f220000000800 */
[----:B------:R-:W-:Y:S02]  /*161f0*/  SHF.R.U32.HI R140, RZ, 0x8, R140 ;  /* 0x00000008ff8c7819 */ /* 0x000fe4000001168c */
[----:B------:R-:W-:Y:S01]  /*16200*/  LOP3.LUT R38, R149, 0xff, RZ, 0xc0, !PT ;  /* 0x000000ff95267812 */ /* 0x000fe200078ec0ff */
[----:B------:R-:W-:Y:S01]  /*16210*/  FFMA.FTZ R149, R66, UR4, -R212 ;  /* 0x0000000442957c23 */ /* 0x000fe200080108d4 */
[----:B------:R-:W-:Y:S02]  /*16220*/  PRMT R40, R37, 0x5410, R140 ;  /* 0x0000541025287816 */ /* 0x000fe4000000008c */
[----:B------:R-:W-:Y:S03]  /*16230*/  PRMT R155, R38, 0x5410, R155 ;  /* 0x00005410269b7816 */ /* 0x000fe6000000009b */
[----:B------:R1:W-:Y:S01]  /*16240*/  MUFU.EX2 R66, R44 ;  /* 0x0000002c00427308 */ /* 0x0003e20000000800 */
[----:B------:R-:W-:Y:S02]  /*16250*/  PRMT R158, R39, 0x5410, R158 ;  /* 0x00005410279e7816 */ /* 0x000fe4000000009e */
[--C-:B------:R-:W-:Y:S02]  /*16260*/  SHF.R.U32.HI R140, RZ, 0x10, R36.reuse ;  /* 0x00000010ff8c7819 */ /* 0x100fe40000011624 */
[----:B------:R-:W-:Y:S02]  /*16270*/  SHF.R.U32.HI R142, RZ, 0x18, R36 ;  /* 0x00000018ff8e7819 */ /* 0x000fe40000011624 */
[----:B------:R-:W5:Y:S01]  /*16280*/  LDSM.16.MT88.4 R36, [R170+0xb400] ;  /* 0x00b40000aa24783b */ /* 0x000f620000004200 */
[----:B------:R-:W-:Y:S01]  /*16290*/  SHF.R.U32.HI R141, RZ, 0x8, R146 ;  /* 0x00000008ff8d7819 */ /* 0x000fe20000011692 */
[--C-:B------:R-:W-:Y:S01]  /*162a0*/  FFMA.FTZ R146, R52, UR4, -R213.reuse ;  /* 0x0000000434927c23 */ /* 0x100fe200080108d5 */
[----:B------:R-:W-:Y:S01]  /*162b0*/  FFMA.FTZ R213, R53, UR4, -R213 ;  /* 0x0000000435d57c23 */ /* 0x000fe200080108d5 */
[--C-:B------:R-:W-:Y:S01]  /*162c0*/  SHF.R.U32.HI R41, RZ, 0x10, R144.reuse ;  /* 0x00000010ff297819 */ /* 0x100fe20000011690 */
[----:B------:R-:W-:Y:S01]  /*162d0*/  MUFU.EX2 R219, R219 ;  /* 0x000000db00db7308 */ /* 0x000fe20000000800 */
[----:B------:R-:W-:Y:S02]  /*162e0*/  PRMT R160, R160, 0x5410, R141 ;  /* 0x00005410a0a07816 */ /* 0x000fe4000000008d */
[----:B------:R-:W-:Y:S02]  /*162f0*/  LOP3.LUT R141, R144, 0xffff, RZ, 0xc0, !PT ;  /* 0x0000ffff908d7812 */ /* 0x000fe400078ec0ff */
[----:B------:R-:W-:Y:S02]  /*16300*/  LOP3.LUT R143, R140, 0xff, RZ, 0xc0, !PT ;  /* 0x000000ff8c8f7812 */ /* 0x000fe400078ec0ff */
[----:B------:R-:W-:Y:S03]  /*16310*/  LOP3.LUT R153, R144, 0xff, RZ, 0xc0, !PT ;  /* 0x000000ff90997812 */ /* 0x000fe600078ec0ff */
[----:B------:R-:W-:Y:S01]  /*16320*/  MUFU.EX2 R163, R146 ;  /* 0x0000009200a37308 */ /* 0x000fe20000000800 */
[----:B------:R-:W-:Y:S02]  /*16330*/  SHF.R.U32.HI R140, RZ, 0x8, R141 ;  /* 0x00000008ff8c7819 */ /* 0x000fe4000001168d */
[----:B------:R-:W-:Y:S01]  /*16340*/  SHF.R.U32.HI R162, RZ, 0x18, R144 ;  /* 0x00000018ffa27819 */ /* 0x000fe20000011690 */
[----:B------:R-:W-:Y:S01]  /*16350*/  FFMA.FTZ R144, R58, UR4, -R209 ;  /* 0x000000043a907c23 */ /* 0x000fe200080108d1 */
[----:B------:R-:W-:Y:S01]  /*16360*/  LOP3.LUT R141, R41, 0xff, RZ, 0xc0, !PT ;  /* 0x000000ff298d7812 */ /* 0x000fe200078ec0ff */
[-C--:B---3--:R-:W-:Y:S04]  /*16370*/  HMMA.16816.F32.BF16 R112, R136, R48.reuse, R112 ;  /* 0x000000308870723c */ /* 0x088fe80000041870 */
[----:B------:R-:W-:Y:S01]  /*16380*/  MUFU.EX2 R213, R213 ;  /* 0x000000d500d57308 */ /* 0x000fe20000000800 */
[----:B------:R-:W-:Y:S01]  /*16390*/  PRMT R162, R141, 0x5410, R162 ;  /* 0x000054108da27816 */ /* 0x000fe200000000a2 */
[----:B------:R-:W-:Y:S01]  /*163a0*/  FFMA.FTZ R141, R57, UR4, -R211 ;  /* 0x00000004398d7c23 */ /* 0x000fe200080108d3 */
[----:B------:R-:W-:Y:S01]  /*163b0*/  PRMT R153, R153, 0x5410, R140 ;  /* 0x0000541099997816 */ /* 0x000fe2000000008c */
[C---:B------:R-:W-:Y:S06]  /*163c0*/  HMMA.16816.F32.BF16 R116, R132.reuse, R48, R116 ;  /* 0x000000308474723c */ /* 0x040fec0000041874 */
[----:B------:R-:W-:Y:S01]  /*163d0*/  MUFU.EX2 R141, R141 ;  /* 0x0000008d008d7308 */ /* 0x000fe20000000800 */
[----:B------:R-:W-:Y:S01]  /*163e0*/  FFMA.FTZ R140, R59, UR4, -R209 ;  /* 0x000000043b8c7c23 */ /* 0x000fe200080108d1 */
[-C--:B------:R-:W-:Y:S03]  /*163f0*/  HMMA.16816.F32.BF16 R20, R132, R50.reuse, R20 ;  /* 0x000000328414723c */ /* 0x080fe60000041814 */
[----:B------:R-:W-:Y:S03]  /*16400*/  PRMT R41, R143, 0x5410, R142 ;  /* 0x000054108f297816 */ /* 0x000fe6000000008e */
[C---:B------:R-:W-:Y:S01]  /*16410*/  HMMA.16816.F32.BF16 R120, R136.reuse, R50, R120 ;  /* 0x000000328878723c */ /* 0x040fe20000041878 */
[----:B------:R-:W3:Y:S01]  /*16420*/  LDSM.16.MT88.4 R48, [R221+0x9800] ;  /* 0x00980000dd30783b */ /* 0x000ee20000004200 */
[----:B------:R-:W-:Y:S03]  /*16430*/  MUFU.EX2 R216, R216 ;  /* 0x000000d800d87308 */ /* 0x000fe60000000800 */
[----:B------:R-:W-:Y:S01]  /*16440*/  PRMT R218, R218, 0x5410, R147 ;  /* 0x00005410dada7816 */ /* 0x000fe20000000093 */
[-C--:B-----5:R-:W-:Y:S06]  /*16450*/  HMMA.16816.F32.BF16 R28, R136, R36.reuse, R28 ;  /* 0x00000024881c723c */ /* 0x0a0fec000004181c */
[----:B------:R-:W-:Y:S01]  /*16460*/  MUFU.EX2 R140, R140 ;  /* 0x0000008c008c7308 */ /* 0x000fe20000000800 */
[--C-:B------:R-:W-:Y:S01]  /*16470*/  FFMA.FTZ R147, R67, UR4, -R212.reuse ;  /* 0x0000000443937c23 */ /* 0x100fe200080108d4 */
[C---:B------:R-:W-:Y:S04]  /*16480*/  HMMA.16816.F32.BF16 R124, R132.reuse, R36, R124 ;  /* 0x00000024847c723c */ /* 0x040fe8000004187c */
[--C-:B--2---:R-:W-:Y:S02]  /*16490*/  HSET2.LE.AND R43, R155, R239.reuse, PT ;  /* 0x000000ef9b2b7233 */ /* 0x104fe40003803000 */
[-C--:B------:R-:W-:Y:S02]  /*164a0*/  HMMA.16816.F32.BF16 R24, R132, R38.reuse, R24 ;  /* 0x000000268418723c */ /* 0x080fe40000041818 */
[----:B------:R-:W-:Y:S03]  /*164b0*/  MUFU.EX2 R133, R151 ;  /* 0x0000009700857308 */ /* 0x000fe60000000800 */
[--C-:B------:R-:W-:Y:S01]  /*164c0*/  FFMA.FTZ R67, R45, UR4, -R211.reuse ;  /* 0x000000042d437c23 */ /* 0x100fe200080108d3 */
[----:B------:R-:W-:Y:S06]  /*164d0*/  HMMA.16816.F32.BF16 R128, R136, R38, R128 ;  /* 0x000000268880723c */ /* 0x000fec0000041880 */
[----:B------:R-:W-:Y:S01]  /*164e0*/  MUFU.EX2 R147, R147 ;  /* 0x0000009300937308 */ /* 0x000fe20000000800 */
[--C-:B------:R-:W-:Y:S01]  /*164f0*/  HSET2.LE.AND R42, R218, R239.reuse, PT ;  /* 0x000000efda2a7233 */ /* 0x100fe20003803000 */
[--C-:B------:R-:W-:Y:S03]  /*16500*/  FFMA.FTZ R142, R56, UR4, -R211.reuse ;  /* 0x00000004388e7c23 */ /* 0x100fe600080108d3 */
[----:B-1----:R-:W-:Y:S01]  /*16510*/  F2FP.BF16.F32.PACK_AB R44, R175, R174 ;  /* 0x000000aeaf2c723e */ /* 0x002fe200000010ff */
[----:B------:R-:W-:Y:S01]  /*16520*/  FFMA.FTZ R211, R61, UR4, -R211 ;  /* 0x000000043dd37c23 */ /* 0x000fe200080108d3 */
[----:B------:R-:W-:Y:S01]  /*16530*/  LDSM.16.MT88.4 R56, [R221+0xa800] ;  /* 0x00a80000dd38783b */ /* 0x000fe20000004200 */
[----:B------:R-:W-:Y:S02]  /*16540*/  F2FP.BF16.F32.PACK_AB R45, R173, R172 ;  /* 0x000000acad2d723e */ /* 0x000fe400000010ff */
[----:B------:R1:W-:Y:S01]  /*16550*/  MUFU.EX2 R218, R47 ;  /* 0x0000002f00da7308 */ /* 0x0003e20000000800 */
[----:B------:R-:W-:Y:S01]  /*16560*/  LOP3.LUT R43, R43, R44, RZ, 0xc0, !PT ;  /* 0x0000002c2b2b7212 */ /* 0x000fe200078ec0ff */
[--C-:B------:R-:W-:Y:S01]  /*16570*/  FFMA.FTZ R143, R54, UR4, -R212.reuse ;  /* 0x00000004368f7c23 */ /* 0x100fe200080108d4 */
[----:B------:R-:W-:Y:S01]  /*16580*/  LOP3.LUT R42, R42, R45, RZ, 0xc0, !PT ;  /* 0x0000002d2a2a7212 */ /* 0x000fe200078ec0ff */
[----:B------:R-:W-:Y:S01]  /*16590*/  FFMA.FTZ R212, R55, UR4, -R212 ;  /* 0x0000000437d47c23 */ /* 0x000fe200080108d4 */
[--C-:B------:R-:W-:Y:S01]  /*165a0*/  HSET2.LE.AND R44, R153, R239.reuse, PT ;  /* 0x000000ef992c7233 */ /* 0x100fe20003803000 */
[----:B------:R-:W2:Y:S01]  /*165b0*/  LDSM.16.MT88.4 R52, [R170+0x9800] ;  /* 0x00980000aa34783b */ /* 0x000ea20000004200 */
[--C-:B------:R-:W-:Y:S03]  /*165c0*/  HSET2.LE.AND R45, R162, R239.reuse, PT ;  /* 0x000000efa22d7233 */ /* 0x100fe60003803000 */
[----:B------:R-:W5:Y:S01]  /*165d0*/  MUFU.EX2 R67, R67 ;  /* 0x0000004300437308 */ /* 0x000f620000000800 */
[----:B----4-:R-:W-:Y:S01]  /*165e0*/  F2FP.BF16.F32.PACK_AB R61, R214, R215 ;  /* 0x000000d7d63d723e */ /* 0x010fe200000010ff */
[----:B------:R-:W-:Y:S01]  /*165f0*/  FFMA.FTZ R209, R63, UR4, -R209 ;  /* 0x000000043fd17c23 */ /* 0x000fe200080108d1 */
[--C-:B------:R-:W-:Y:S02]  /*16600*/  HSET2.LE.AND R40, R40, R239.reuse, PT ;  /* 0x000000ef28287233 */ /* 0x100fe40003803000 */
[----:B------:R-:W-:Y:S01]  /*16610*/  LOP3.LUT R44, R44, R61, RZ, 0xc0, !PT ;  /* 0x0000003d2c2c7212 */ /* 0x000fe200078ec0ff */
[----:B------:R-:W4:Y:S01]  /*16620*/  LDL.LU R162, [R1+0x8] ;  /* 0x0000080001a27983 */ /* 0x000f220000300800 */
[--C-:B------:R-:W-:Y:S03]  /*16630*/  HSET2.LE.AND R41, R41, R239.reuse, PT ;  /* 0x000000ef29297233 */ /* 0x100fe60003803000 */
[----:B------:R-:W-:Y:S01]  /*16640*/  MUFU.EX2 R63, R144 ;  /* 0x00000090003f7308 */ /* 0x000fe20000000800 */
[----:B------:R-:W-:Y:S01]  /*16650*/  F2FP.BF16.F32.PACK_AB R37, R181, R180 ;  /* 0x000000b4b525723e */ /* 0x000fe200000010ff */
[----:B------:R-:W4:Y:S01]  /*16660*/  LDL.LU R61, [R1+0xc] ;  /* 0x00000c00013d7983 */ /* 0x000f220000300800 */
[----:B------:R-:W-:Y:S02]  /*16670*/  F2FP.BF16.F32.PACK_AB R36, R183, R182 ;  /* 0x000000b6b724723e */ /* 0x000fe400000010ff */
[----:B------:R-:W-:Y:S01]  /*16680*/  LOP3.LUT R40, R40, R37, RZ, 0xc0, !PT ;  /* 0x0000002528287212 */ /* 0x000fe200078ec0ff */
[----:B------:R-:W4:Y:S01]  /*16690*/  LDL.LU R139, [R1+0x10] ;  /* 0x00001000018b7983 */ /* 0x000f220000300800 */
[----:B------:R-:W-:Y:S03]  /*166a0*/  LOP3.LUT R41, R41, R36, RZ, 0xc0, !PT ;  /* 0x0000002429297212 */ /* 0x000fe600078ec0ff */
[----:B------:R-:W-:Y:S01]  /*166b0*/  MUFU.EX2 R161, R143 ;  /* 0x0000008f00a17308 */ /* 0x000fe20000000800 */
[--C-:B------:R-:W-:Y:S02]  /*166c0*/  HSET2.LE.AND R46, R160, R239.reuse, PT ;  /* 0x000000efa02e7233 */ /* 0x100fe40003803000 */
[--C-:B-1----:R-:W-:Y:S02]  /*166d0*/  HSET2.LE.AND R47, R158, R239.reuse, PT ;  /* 0x000000ef9e2f7233 */ /* 0x102fe40003803000 */
[----:B-----5:R-:W-:Y:S01]  /*166e0*/  F2FP.BF16.F32.PACK_AB R37, R67, R66 ;  /* 0x000000424325723e */ /* 0x020fe200000010ff */
[-C--:B---3--:R-:W-:Y:S04]  /*166f0*/  HMMA.16816.F32.BF16 R4, R40, R48.reuse, R4 ;  /* 0x000000302804723c */ /* 0x088fe80000041804 */
[----:B------:R-:W1:Y:S01]  /*16700*/  MUFU.EX2 R160, R149 ;  /* 0x0000009500a07308 */ /* 0x000e620000000800 */
[----:B------:R-:W-:Y:S02]  /*16710*/  F2FP.BF16.F32.PACK_AB R36, R218, R217 ;  /* 0x000000d9da24723e */ /* 0x000fe400000010ff */
[C---:B------:R-:W-:Y:S01]  /*16720*/  F2FP.BF16.F32.PACK_AB R60, R65.reuse, R216 ;  /* 0x000000d8413c723e */ /* 0x040fe200000010ff */
[----:B------:R-:W-:Y:S06]  /*16730*/  FADD.FTZ R216, R216, R203 ;  /* 0x000000cbd8d87221 */ /* 0x000fec0000010000 */
[----:B------:R-:W-:Y:S01]  /*16740*/  MUFU.EX2 R212, R212 ;  /* 0x000000d400d47308 */ /* 0x000fe20000000800 */
[----:B------:R-:W-:Y:S01]  /*16750*/  LOP3.LUT R46, R46, R37, RZ, 0xc0, !PT ;  /* 0x000000252e2e7212 */ /* 0x000fe200078ec0ff */
[----:B------:R-:W-:Y:S01]  /*16760*/  FADD.FTZ R216, R65, R216 ;  /* 0x000000d841d87221 */ /* 0x000fe20000010000 */
[----:B------:R-:W-:Y:S02]  /*16770*/  LOP3.LUT R47, R47, R36, RZ, 0xc0, !PT ;  /* 0x000000242f2f7212 */ /* 0x000fe400078ec0ff */
[----:B------:R-:W-:Y:S01]  /*16780*/  LOP3.LUT R45, R45, R60, RZ, 0xc0, !PT ;  /* 0x0000003c2d2d7212 */ /* 0x000fe200078ec0ff */
[----:B------:R-:W3:Y:S01]  /*16790*/  LDSM.16.MT88.4 R36, [R170+0xa800] ;  /* 0x00a80000aa24783b */ /* 0x000ee20000004200 */
[----:B------:R-:W-:Y:S03]  /*167a0*/  LOP3.LUT R136, R145, R148, R156, 0x96, !PT ;  /* 0x0000009491887212 */ /* 0x000fe600078e969c */
[----:B------:R-:W-:Y:S01]  /*167b0*/  MUFU.EX2 R211, R211 ;  /* 0x000000d300d37308 */ /* 0x000fe20000000800 */
[----:B-1----:R-:W-:Y:S01]  /*167c0*/  IMAD.MOV.U32 R165, RZ, RZ, R160 ;  /* 0x000000ffffa57224 */ /* 0x002fe200078e00a0 */
[----:B------:R-:W-:Y:S01]  /*167d0*/  MOV R252, R133 ;  /* 0x0000008500fc7202 */ /* 0x000fe20000000f00 */
[----:B------:R-:W-:Y:S01]  /*167e0*/  FADD.FTZ R217, R217, R216 ;  /* 0x000000d8d9d97221 */ /* 0x000fe20000010000 */
[C---:B------:R-:W-:Y:S04]  /*167f0*/  HMMA.16816.F32.BF16 R8, R44.reuse, R48, R8 ;  /* 0x000000302c08723c */ /* 0x040fe80000041808 */
[----:B------:R-:W-:Y:S01]  /*16800*/  IMAD.WIDE.U32 R136, R136, -0x2daee0ad, RZ ;  /* 0xd2511f5388887825 */ /* 0x000fe200078e00ff */
[----:B------:R-:W-:Y:S01]  /*16810*/  MOV R191, R163 ;  /* 0x000000a300bf7202 */ /* 0x000fe20000000f00 */
[-C--:B------:R-:W-:Y:S01]  /*16820*/  HMMA.16816.F32.BF16 R12, R44, R50.reuse, R12 ;  /* 0x000000322c0c723c */ /* 0x080fe2000004180c */
[----:B------:R1:W5:Y:S04]  /*16830*/  MUFU.EX2 R135, R142 ;  /* 0x0000008e00877308 */ /* 0x0003680000000800 */
[--C-:B------:R-:W-:Y:S01]  /*16840*/  LOP3.LUT R150, R137, R150, R157.reuse, 0x96, !PT ;  /* 0x0000009689967212 */ /* 0x100fe200078e969d */
[C---:B------:R-:W-:Y:S01]  /*16850*/  HMMA.16816.F32.BF16 R16, R40.reuse, R50, R16 ;  /* 0x000000322810723c */ /* 0x040fe20000041810 */
[----:B------:R-:W1:Y:S04]  /*16860*/  LDSM.16.MT88.4 R48, [R221+0xb800] ;  /* 0x00b80000dd30783b */ /* 0x000e680000004200 */
[----:B------:R-:W-:Y:S01]  /*16870*/  MUFU.EX2 R209, R209 ;  /* 0x000000d100d17308 */ /* 0x000fe20000000800 */
[----:B------:R-:W-:Y:S01]  /*16880*/  SHF.R.U32.HI R138, RZ, 0x10, R150 ;  /* 0x00000010ff8a7819 */ /* 0x000fe20000011696 */
[-C--:B--2---:R-:W-:Y:S04]  /*16890*/  HMMA.16816.F32.BF16 R68, R40, R52.reuse, R68 ;  /* 0x000000342844723c */ /* 0x084fe80000041844 */
[----:B------:R-:W-:Y:S02]  /*168a0*/  LOP3.LUT R132, R150, 0xff, RZ, 0xc0, !PT ;  /* 0x000000ff96847812 */ /* 0x000fe400078ec0ff */
[C---:B------:R-:W-:Y:S05]  /*168b0*/  HMMA.16816.F32.BF16 R72, R44.reuse, R52, R72 ;  /* 0x000000342c48723c */ /* 0x040fea0000041848 */
[C---:B------:R-:W-:Y:S01]  /*168c0*/  LOP3.LUT R134, R136.reuse, 0xff, RZ, 0xc0, !PT ;  /* 0x000000ff88867812 */ /* 0x040fe200078ec0ff */
[-C--:B------:R-:W-:Y:S05]  /*168d0*/  HMMA.16816.F32.BF16 R76, R44, R54.reuse, R76 ;  /* 0x000000362c4c723c */ /* 0x080fea000004184c */
[----:B------:R-:W-:Y:S01]  /*168e0*/  LOP3.LUT R52, R136, 0xffff, RZ, 0xc0, !PT ;  /* 0x0000ffff88347812 */ /* 0x000fe200078ec0ff */
[C---:B------:R-:W-:Y:S05]  /*168f0*/  HMMA.16816.F32.BF16 R80, R40.reuse, R54, R80 ;  /* 0x000000362850723c */ /* 0x040fea0000041850 */
[----:B------:R-:W-:Y:S01]  /*16900*/  LOP3.LUT R152, R159, R152, R156, 0x96, !PT ;  /* 0x000000989f987212 */ /* 0x000fe200078e969c */
[-C--:B------:R-:W-:Y:S05]  /*16910*/  HMMA.16816.F32.BF16 R84, R40, R56.reuse, R84 ;  /* 0x000000382854723c */ /* 0x080fea0000041854 */
[----:B------:R-:W-:Y:S01]  /*16920*/  SHF.R.U32.HI R54, RZ, 0x10, R136 ;  /* 0x00000010ff367819 */ /* 0x000fe20000011688 */
[C---:B------:R-:W-:Y:S05]  /*16930*/  HMMA.16816.F32.BF16 R88, R44.reuse, R56, R88 ;  /* 0x000000382c58723c */ /* 0x040fea0000041858 */
[----:B------:R-:W-:Y:S01]  /*16940*/  IMAD.WIDE.U32 R152, R152, -0x2daee0ad, RZ ;  /* 0xd2511f5398987825 */ /* 0x000fe200078e00ff */
[-C--:B------:R-:W-:Y:S05]  /*16950*/  HMMA.16816.F32.BF16 R92, R44, R58.reuse, R92 ;  /* 0x0000003a2c5c723c */ /* 0x080fea000004185c */
[C---:B------:R-:W-:Y:S01]  /*16960*/  LOP3.LUT R55, R152.reuse, 0xffff, RZ, 0xc0, !PT ;  /* 0x0000ffff98377812 */ /* 0x040fe200078ec0ff */
[C---:B------:R-:W-:Y:S05]  /*16970*/  HMMA.16816.F32.BF16 R96, R40.reuse, R58, R96 ;  /* 0x0000003a2860723c */ /* 0x040fea0000041860 */
[----:B------:R-:W-:Y:S01]  /*16980*/  SHF.R.U32.HI R53, RZ, 0x10, R152 ;  /* 0x00000010ff357819 */ /* 0x000fe20000011698 */
[-C--:B---3--:R-:W-:Y:S05]  /*16990*/  HMMA.16816.F32.BF16 R100, R40, R36.reuse, R100 ;  /* 0x000000242864723c */ /* 0x088fea0000041864 */
[----:B------:R-:W-:Y:S01]  /*169a0*/  LOP3.LUT R154, R153, R154, R157, 0x96, !PT ;  /* 0x0000009a999a7212 */ /* 0x000fe200078e969d */
[C---:B------:R-:W-:Y:S05]  /*169b0*/  HMMA.16816.F32.BF16 R104, R44.reuse, R36, R104 ;  /* 0x000000242c68723c */ /* 0x040fea0000041868 */
[----:B------:R-:W-:Y:S01]  /*169c0*/  SHF.R.U32.HI R55, RZ, 0x8, R55 ;  /* 0x00000008ff377819 */ /* 0x000fe20000011637 */
[-C--:B------:R-:W-:Y:S05]  /*169d0*/  HMMA.16816.F32.BF16 R108, R44, R38.reuse, R108 ;  /* 0x000000262c6c723c */ /* 0x080fea000004186c */
[----:B------:R-:W-:Y:S01]  /*169e0*/  LOP3.LUT R57, R53, 0xff, RZ, 0xc0, !PT ;  /* 0x000000ff35397812 */ /* 0x000fe200078ec0ff */
[C---:B------:R-:W-:Y:S05]  /*169f0*/  HMMA.16816.F32.BF16 R32, R40.reuse, R38, R32 ;  /* 0x000000262820723c */ /* 0x040fea0000041820 */
[----:B------:R-:W-:Y:S01]  /*16a00*/  LOP3.LUT R60, R152, 0xff, RZ, 0xc0, !PT ;  /* 0x000000ff983c7812 */ /* 0x000fe200078ec0ff */
[-C--:B-1----:R-:W-:Y:S05]  /*16a10*/  HMMA.16816.F32.BF16 R112, R40, R48.reuse, R112 ;  /* 0x000000302870723c */ /* 0x082fea0000041870 */
[----:B------:R-:W-:Y:S01]  /*16a20*/  LOP3.LUT R53, R154, 0xffff, RZ, 0xc0, !PT ;  /* 0x0000ffff9a357812 */ /* 0x000fe200078ec0ff */
[C---:B------:R-:W-:Y:S05]  /*16a30*/  HMMA.16816.F32.BF16 R116, R44.reuse, R48, R116 ;  /* 0x000000302c74723c */ /* 0x040fea0000041874 */
[----:B------:R-:W-:Y:S01]  /*16a40*/  PRMT R60, R60, 0x5410, R55 ;  /* 0x000054103c3c7816 */ /* 0x000fe20000000037 */
[-C--:B------:R-:W-:Y:S05]  /*16a50*/  HMMA.16816.F32.BF16 R20, R44, R50.reuse, R20 ;  /* 0x000000322c14723c */ /* 0x080fea0000041814 */
[----:B------:R-:W-:Y:S01]  /*16a60*/  SHF.R.U32.HI R55, RZ, 0x8, R52 ;  /* 0x00000008ff377819 */ /* 0x000fe20000011634 */
[C---:B------:R-:W-:Y:S01]  /*16a70*/  HMMA.16816.F32.BF16 R120, R40.reuse, R50, R120 ;  /* 0x000000322878723c */ /* 0x040fe20000041878 */
[----:B------:R-:W-:Y:S04]  /*16a80*/  LDSM.16.MT88.4 R48, [R170+0x9c00] ;  /* 0x009c0000aa30783b */ /* 0x000fe80000004200 */
[----:B------:R-:W-:Y:S01]  /*16a90*/  SHF.R.U32.HI R53, RZ, 0x8, R53 ;  /* 0x00000008ff357819 */ /* 0x000fe20000011635 */
[----:B------:R-:W-:Y:S01]  /*16aa0*/  FADD.FTZ R217, R218, R217 ;  /* 0x000000d9dad97221 */ /* 0x000fe20000010000 */
[----:B------:R-:W-:Y:S04]  /*16ab0*/  LOP3.LUT R56, R154, 0xff, RZ, 0xc0, !PT ;  /* 0x000000ff9a387812 */ /* 0x000fe800078ec0ff */
[----:B------:R-:W-:Y:S02]  /*16ac0*/  LOP3.LUT R59, R54, 0xff, RZ, 0xc0, !PT ;  /* 0x000000ff363b7812 */ /* 0x000fe400078ec0ff */
[----:B------:R-:W-:Y:S02]  /*16ad0*/  PRMT R134, R134, 0x5410, R55 ;  /* 0x0000541086867816 */ /* 0x000fe40000000037 */
[----:B------:R-:W-:Y:S02]  /*16ae0*/  PRMT R56, R56, 0x5410, R53 ;  /* 0x0000541038387816 */ /* 0x000fe40000000035 */
[----:B------:R-:W1:Y:S01]  /*16af0*/  LDSM.16.MT88.4 R52, [R170+0xb800] ;  /* 0x00b80000aa34783b */ /* 0x000e620000004200 */
[----:B------:R-:W-:Y:S02]  /*16b00*/  SHF.R.U32.HI R146, RZ, 0x18, R152 ;  /* 0x00000018ff927819 */ /* 0x000fe40000011698 */
[----:B------:R-:W-:Y:S02]  /*16b10*/  SHF.R.U32.HI R37, RZ, 0x18, R150 ;  /* 0x00000018ff257819 */ /* 0x000fe40000011696 */
[----:B------:R-:W-:Y:S02]  /*16b20*/  PRMT R146, R57, 0x5410, R146 ;  /* 0x0000541039927816 */ /* 0x000fe40000000092 */
[----:B------:R-:W-:Y:S02]  /*16b30*/  LOP3.LUT R57, R150, 0xffff, RZ, 0xc0, !PT ;  /* 0x0000ffff96397812 */ /* 0x000fe400078ec0ff */
[----:B------:R-:W2:Y:S01]  /*16b40*/  LDSM.16.MT88.4 R148, [R221+0x9c00] ;  /* 0x009c0000dd94783b */ /* 0x000ea20000004200 */
[----:B------:R-:W-:Y:S02]  /*16b50*/  SHF.R.U32.HI R136, RZ, 0x18, R136 ;  /* 0x00000018ff887819 */ /* 0x000fe40000011688 */
[--C-:B------:R-:W-:Y:S02]  /*16b60*/  HSET2.LE.AND R39, R146, R239.reuse, PT ;  /* 0x000000ef92277233 */ /* 0x100fe40003803000 */
[----:B------:R-:W-:Y:S02]  /*16b70*/  PRMT R136, R59, 0x5410, R136 ;  /* 0x000054103b887816 */ /* 0x000fe40000000088 */
[--C-:B------:R-:W-:Y:S02]  /*16b80*/  SHF.R.U32.HI R59, RZ, 0x10, R154.reuse ;  /* 0x00000010ff3b7819 */ /* 0x100fe4000001169a */
[----:B------:R-:W-:Y:S02]  /*16b90*/  SHF.R.U32.HI R57, RZ, 0x8, R57 ;  /* 0x00000008ff397819 */ /* 0x000fe40000011639 */
[----:B------:R-:W-:Y:S02]  /*16ba0*/  LOP3.LUT R59, R59, 0xff, RZ, 0xc0, !PT ;  /* 0x000000ff3b3b7812 */ /* 0x000fe400078ec0ff */
[----:B------:R-:W-:Y:S02]  /*16bb0*/  PRMT R132, R132, 0x5410, R57 ;  /* 0x0000541084847816 */ /* 0x000fe40000000039 */
[----:B------:R-:W-:Y:S02]  /*16bc0*/  SHF.R.U32.HI R58, RZ, 0x18, R154 ;  /* 0x00000018ff3a7819 */ /* 0x000fe4000001169a */
[--C-:B------:R-:W-:Y:S02]  /*16bd0*/  HSET2.LE.AND R38, R60, R239.reuse, PT ;  /* 0x000000ef3c267233 */ /* 0x100fe40003803000 */
[----:B------:R-:W-:Y:S02]  /*16be0*/  PRMT R58, R59, 0x5410, R58 ;  /* 0x000054103b3a7816 */ /* 0x000fe4000000003a */
[--C-:B------:R-:W-:Y:S02]  /*16bf0*/  HSET2.LE.AND R132, R132, R239.reuse, PT ;  /* 0x000000ef84847233 */ /* 0x100fe40003803000 */
[----:B------:R-:W-:Y:S02]  /*16c00*/  LOP3.LUT R138, R138, 0xff, RZ, 0xc0, !PT ;  /* 0x000000ff8a8a7812 */ /* 0x000fe400078ec0ff */
[--C-:B------:R-:W-:Y:S02]  /*16c10*/  HSET2.LE.AND R134, R134, R239.reuse, PT ;  /* 0x000000ef86867233 */ /* 0x100fe40003803000 */
[----:B------:R-:W-:Y:S02]  /*16c20*/  PRMT R138, R138, 0x5410, R37 ;  /* 0x000054108a8a7816 */ /* 0x000fe40000000025 */
[----:B------:R-:W-:Y:S01]  /*16c30*/  F2FP.BF16.F32.PACK_AB R37, R252, R219 ;  /* 0x000000dbfc25723e */ /* 0x000fe200000010ff */
[-C--:B-1----:R-:W-:Y:S03]  /*16c40*/  HMMA.16816.F32.BF16 R28, R40, R52.reuse, R28 ;  /* 0x00000034281c723c */ /* 0x082fe6000004181c */
[----:B------:R-:W-:Y:S02]  /*16c50*/  LOP3.LUT R38, R38, R37, RZ, 0xc0, !PT ;  /* 0x0000002526267212 */ /* 0x000fe400078ec0ff */
[--C-:B------:R-:W-:Y:S01]  /*16c60*/  HSET2.LE.AND R37, R58, R239.reuse, PT ;  /* 0x000000ef3a257233 */ /* 0x100fe20003803000 */
[C---:B------:R-:W-:Y:S06]  /*16c70*/  HMMA.16816.F32.BF16 R124, R44.reuse, R52, R124 ;  /* 0x000000342c7c723c */ /* 0x040fec000004187c */
[-C--:B------:R-:W-:Y:S06]  /*16c80*/  HMMA.16816.F32.BF16 R24, R44, R54.reuse, R24 ;  /* 0x000000362c18723c */ /* 0x080fec0000041818 */
[----:B------:R-:W-:Y:S05]  /*16c90*/  HMMA.16816.F32.BF16 R128, R40, R54, R128 ;  /* 0x000000362880723c */ /* 0x000fea0000041880 */
[----:B----4-:R-:W-:Y:S02]  /*16ca0*/  FFMA.FTZ R195, R166, R162, R195 ;  /* 0x000000a2a6c37223 */ /* 0x010fe400000100c3 */
[----:B------:R-:W1:Y:S01]  /*16cb0*/  MUFU.EX2 R166, R64 ;  /* 0x0000004000a67308 */ /* 0x000e620000000800 */
[----:B------:R-:W-:Y:S03]  /*16cc0*/  FFMA.FTZ R198, R167, R61, R198 ;  /* 0x0000003da7c67223 */ /* 0x000fe600000100c6 */
[----:B------:R-:W-:Y:S01]  /*16cd0*/  MOV R167, R147 ;  /* 0x0000009300a77202 */ /* 0x000fe20000000f00 */
[----:B------:R-:W-:Y:S01]  /*16ce0*/  FADD.FTZ R195, R192, R195 ;  /* 0x000000c3c0c37221 */ /* 0x000fe20000010000 */
[----:B------:R-:W-:Y:S02]  /*16cf0*/  IMAD.MOV.U32 R192, RZ, RZ, R161 ;  /* 0x000000ffffc07224 */ /* 0x000fe400078e00a1 */
[----:B------:R-:W-:Y:S01]  /*16d00*/  FFMA.FTZ R197, R168, R139, R197 ;  /* 0x0000008ba8c57223 */ /* 0x000fe200000100c5 */
[----:B------:R-:W-:Y:S01]  /*16d10*/  F2FP.BF16.F32.PACK_AB R36, R167, R165 ;  /* 0x000000a5a724723e */ /* 0x000fe200000010ff */
[----:B------:R-:W3:Y:S01]  /*16d20*/  MUFU.EX2 R168, R62 ;  /* 0x0000003e00a87308 */ /* 0x000ee20000000800 */
[----:B------:R-:W-:Y:S01]  /*16d30*/  FADD.FTZ R133, R196, R198 ;  /* 0x000000c6c4857221 */ /* 0x000fe20000010000 */
[----:B------:R-:W-:Y:S01]  /*16d40*/  MOV R198, R63 ;  /* 0x0000003f00c67202 */ /* 0x000fe20000000f00 */
[----:B------:R-:W-:Y:S01]  /*16d50*/  FADD.FTZ R142, R193, R197 ;  /* 0x000000c5c18e7221 */ /* 0x000fe20000010000 */
[----:B------:R-:W-:Y:S01]  /*16d60*/  LOP3.LUT R39, R39, R36, RZ, 0xc0, !PT ;  /* 0x0000002427277212 */ /* 0x000fe200078ec0ff */
[----:B------:R-:W-:Y:S01]  /*16d70*/  IMAD.MOV.U32 R193, RZ, RZ, R141 ;  /* 0x000000ffffc17224 */ /* 0x000fe200078e008d */
[--C-:B------:R-:W-:Y:S01]  /*16d80*/  HSET2.LE.AND R36, R56, R239.reuse, PT ;  /* 0x000000ef38247233 */ /* 0x100fe20003803000 */
[----:B-----5:R-:W-:Y:S01]  /*16d90*/  IMAD.MOV.U32 R196, RZ, RZ, R135 ;  /* 0x000000ffffc47224 */ /* 0x020fe200078e0087 */
[----:B------:R-:W-:Y:S01]  /*16da0*/  F2FP.BF16.F32.PACK_AB R63, R213, R191 ;  /* 0x000000bfd53f723e */ /* 0x000fe200000010ff */
[----:B------:R-:W-:Y:S01]  /*16db0*/  FADD.FTZ R188, R188, R133 ;  /* 0x00000085bcbc7221 */ /* 0x000fe20000010000 */
[----:B------:R-:W-:Y:S01]  /*16dc0*/  F2FP.BF16.F32.PACK_AB R60, R212, R192 ;  /* 0x000000c0d43c723e */ /* 0x000fe200000010ff */
[----:B------:R-:W4:Y:S01]  /*16dd0*/  LDSM.16.MT88.4 R56, [R221+0xac00] ;  /* 0x00ac0000dd38783b */ /* 0x000f220000004200 */
[----:B------:R-:W-:Y:S01]  /*16de0*/  MOV R197, R140 ;  /* 0x0000008c00c57202 */ /* 0x000fe20000000f00 */
[----:B------:R-:W-:Y:S01]  /*16df0*/  FADD.FTZ R187, R187, R142 ;  /* 0x0000008ebbbb7221 */ /* 0x000fe20000010000 */
[----:B------:R-:W-:Y:S01]  /*16e00*/  LOP3.LUT R36, R36, R63, RZ, 0xc0, !PT ;  /* 0x0000003f24247212 */ /* 0x000fe200078ec0ff */
[----:B------:R-:W-:Y:S01]  /*16e10*/  FADD.FTZ R188, R171, R188 ;  /* 0x000000bcabbc7221 */ /* 0x000fe20000010000 */
[----:B------:R-:W-:Y:S01]  /*16e20*/  LOP3.LUT R37, R37, R60, RZ, 0xc0, !PT ;  /* 0x0000003c25257212 */ /* 0x000fe200078ec0ff */
[----:B------:R-:W-:Y:S01]  /*16e30*/  FADD.FTZ R187, R184, R187 ;  /* 0x000000bbb8bb7221 */ /* 0x000fe20000010000 */
[--C-:B------:R-:W-:Y:S01]  /*16e40*/  HSET2.LE.AND R133, R138, R239.reuse, PT ;  /* 0x000000ef8a857233 */ /* 0x100fe20003803000 */
[----:B------:R-:W5:Y:S01]  /*16e50*/  LDSM.16.MT88.4 R144, [R170+0xac00] ;  /* 0x00ac0000aa90783b */ /* 0x000f620000004200 */
[----:B------:R-:W-:Y:S01]  /*16e60*/  HSET2.LE.AND R135, R136, R239, PT ;  /* 0x000000ef88877233 */ /* 0x000fe20003803000 */
[----:B------:R-:W-:Y:S01]  /*16e70*/  FADD.FTZ R200, R200, R187 ;  /* 0x000000bbc8c87221 */ /* 0x000fe20000010000 */
[----:B------:R-:W-:Y:S01]  /*16e80*/  F2FP.BF16.F32.PACK_AB R61, R193, R196 ;  /* 0x000000c4c13d723e */ /* 0x000fe200000010ff */
[-C--:B--2---:R-:W-:Y:S04]  /*16e90*/  HMMA.16816.F32.BF16 R160, R36, R148.reuse, R4 ;  /* 0x0000009424a0723c */ /* 0x084fe80000041804 */
[----:B------:R-:W-:Y:S01]  /*16ea0*/  LDSM.16.MT88.4 R4, [R170+0xbc00] ;  /* 0x00bc0000aa04783b */ /* 0x000fe20000004200 */
[----:B-1----:R-:W-:Y:S01]  /*16eb0*/  F2FP.BF16.F32.PACK_AB R53, R211, R166 ;  /* 0x000000a6d335723e */ /* 0x002fe200000010ff */
[----:B------:R-:W-:Y:S01]  /*16ec0*/  FADD.FTZ R200, R179, R200 ;  /* 0x000000c8b3c87221 */ /* 0x000fe20000010000 */
[----:B------:R-:W-:Y:S01]  /*16ed0*/  F2FP.BF16.F32.PACK_AB R64, R197, R198 ;  /* 0x000000c6c540723e */ /* 0x000fe200000010ff */
[----:B------:R-:W-:Y:S03]  /*16ee0*/  FADD.FTZ R199, R199, R188 ;  /* 0x000000bcc7c77221 */ /* 0x000fe60000010000 */
[----:B---3--:R-:W-:Y:S01]  /*16ef0*/  F2FP.BF16.F32.PACK_AB R52, R209, R168 ;  /* 0x000000a8d134723e */ /* 0x008fe200000010ff */
[----:B------:R-:W-:Y:S01]  /*16f00*/  FADD.FTZ R169, R169, R200 ;  /* 0x000000c8a9a97221 */ /* 0x000fe20000010000 */
[----:B------:R-:W-:Y:S01]  /*16f10*/  LOP3.LUT R132, R132, R61, RZ, 0xc0, !PT ;  /* 0x0000003d84847212 */ /* 0x000fe200078ec0ff */
[----:B------:R-:W-:Y:S01]  /*16f20*/  FADD.FTZ R199, R204, R199 ;  /* 0x000000c7ccc77221 */ /* 0x000fe20000010000 */
[----:B------:R-:W-:Y:S01]  /*16f30*/  LOP3.LUT R133, R133, R64, RZ, 0xc0, !PT ;  /* 0x0000004085857212 */ /* 0x000fe200078ec0ff */
[----:B------:R-:W1:Y:S01]  /*16f40*/  LDSM.16.MT88.4 R60, [R221+0xbc00] ;  /* 0x00bc0000dd3c783b */ /* 0x000e620000004200 */
[----:B------:R-:W-:Y:S01]  /*16f50*/  LOP3.LUT R134, R134, R53, RZ, 0xc0, !PT ;  /* 0x0000003586867212 */ /* 0x000fe200078ec0ff */
[----:B------:R-:W-:Y:S01]  /*16f60*/  FADD.FTZ R169, R176, R169 ;  /* 0x000000a9b0a97221 */ /* 0x000fe20000010000 */
[----:B------:R-:W-:Y:S01]  /*16f70*/  LOP3.LUT R135, R135, R52, RZ, 0xc0, !PT ;  /* 0x0000003487877212 */ /* 0x000fe200078ec0ff */
[----:B------:R-:W-:Y:S01]  /*16f80*/  FADD.FTZ R178, R178, R199 ;  /* 0x000000c7b2b27221 */ /* 0x000fe20000010000 */
[----:B------:R-:W-:Y:S01]  /*16f90*/  FADD.FTZ R190, R190, R195 ;  /* 0x000000c3bebe7221 */ /* 0x000fe20000010000 */
[----:B------:R-:W-:Y:S01]  /*16fa0*/  FADD.FTZ R180, R180, R169 ;  /* 0x000000a9b4b47221 */ /* 0x000fe20000010000 */
[----:B------:R-:W-:Y:S02]  /*16fb0*/  IMAD.MOV.U32 R169, RZ, RZ, R0 ;  /* 0x000000ffffa97224 */ /* 0x000fe400078e0000 */
        /* <DEDUP_REMOVED lines=17> */
[-C--:B----4-:R-:W-:Y:S05]  /*170d0*/  HMMA.16816.F32.BF16 R84, R36, R56.reuse, R84 ;  /* 0x000000382454723c */ /* 0x090fea0000041854 */
[----:B------:R-:W-:Y:S01]  /*170e0*/  FADD.FTZ R174, R174, R183 ;  /* 0x000000b7aeae7221 */ /* 0x000fe20000010000 */
[C---:B------:R-:W-:Y:S05]  /*170f0*/  HMMA.16816.F32.BF16 R88, R132.reuse, R56, R88 ;  /* 0x000000388458723c */ /* 0x040fea0000041858 */
[----:B------:R-:W-:Y:S01]  /*17100*/  FADD.FTZ R174, R175, R174 ;  /* 0x000000aeafae7221 */ /* 0x000fe20000010000 */
[-C--:B------:R-:W-:Y:S05]  /*17110*/  HMMA.16816.F32.BF16 R92, R132, R58.reuse, R92 ;  /* 0x0000003a845c723c */ /* 0x080fea000004185c */
[----:B------:R-:W-:Y:S01]  /*17120*/  FADD.FTZ R205, R205, R190 ;  /* 0x000000becdcd7221 */ /* 0x000fe20000010000 */
[C---:B------:R-:W-:Y:S05]  /*17130*/  HMMA.16816.F32.BF16 R96, R36.reuse, R58, R96 ;  /* 0x0000003a2460723c */ /* 0x040fea0000041860 */
[----:B------:R-:W-:Y:S01]  /*17140*/  FADD.FTZ R205, R208, R205 ;  /* 0x000000cdd0cd7221 */ /* 0x000fe20000010000 */
[-C--:B-----5:R-:W-:Y:S05]  /*17150*/  HMMA.16816.F32.BF16 R100, R36, R144.reuse, R100 ;  /* 0x000000902464723c */ /* 0x0a0fea0000041864 */
        /* <DEDUP_REMOVED lines=21> */
[----:B------:R-:W-:Y:S05]  /*172b0*/  HMMA.16816.F32.BF16 R128, R36, R6, R128 ;  /* 0x000000062480723c */ /* 0x000fea0000041880 */
[----:B------:R-:W-:Y:S02]  /*172c0*/  FADD.FTZ R5, R212, R5 ;  /* 0x00000005d4057221 */ /* 0x000fe40000010000 */
[----:B------:R-:W-:Y:S01]  /*172d0*/  FADD.FTZ R6, R252, R172 ;  /* 0x000000acfc067221 */ /* 0x000fe20000010000 */
[----:B------:R-:W-:Y:S03]  /*172e0*/  FADD.FTZ R7, R193, R66 ;  /* 0x00000042c1077221 */ /* 0x000fe60000010000 */
[----:B------:R-:W-:Y:S01]  /*172f0*/  FADD.FTZ R5, R165, R5 ;  /* 0x00000005a5057221 */ /* 0x000fe20000010000 */
[----:B------:R1:W-:Y:S01]  /*17300*/  STL [R1+0x10], R6 ;  /* 0x0000100601007387 */ /* 0x0003e20000100800 */
[----:B------:R-:W-:Y:S01]  /*17310*/  FADD.FTZ R166, R166, R7 ;  /* 0x00000007a6a67221 */ /* 0x000fe20000010000 */
[----:B------:R-:W-:Y:S01]  /*17320*/  FADD.FTZ R252, R209, R168 ;  /* 0x000000a8d1fc7221 */ /* 0x000fe20000010000 */
[----:B------:R-:W-:Y:S01]  /*17330*/  FADD.FTZ R5, R167, R5 ;  /* 0x00000005a7057221 */ /* 0x000fe20000010000 */
[----:B------:R-:W-:Y:S02]  /*17340*/  IMAD.MOV.U32 R167, RZ, RZ, R164 ;  /* 0x000000ffffa77224 */ /* 0x000fe400078e00a4 */
[----:B------:R-:W-:Y:S01]  /*17350*/  FADD.FTZ R4, R211, R166 ;  /* 0x000000a6d3047221 */ /* 0x000fe20000010000 */
[----:B------:R-:W-:Y:S01]  /*17360*/  MOV R166, R3 ;  /* 0x0000000300a67202 */ /* 0x000fe20000000f00 */
[----:B------:R1:W-:Y:S01]  /*17370*/  STL [R1+0xc], R5 ;  /* 0x00000c0501007387 */ /* 0x0003e20000100800 */
[----:B------:R-:W-:Y:S03]  /*17380*/  MOV R165, R2 ;  /* 0x0000000200a57202 */ /* 0x000fe60000000f00 */
[----:B------:R1:W-:Y:S01]  /*17390*/  STL [R1+0x8], R4 ;  /* 0x0000080401007387 */ /* 0x0003e20000100800 */
[----:B------:R-:W-:Y:S05]  /*173a0*/  @P5 BRA `(.L_x_510) ;  /* 0xffffffb400545947 */ /* 0x000fea000383ffff */
.L_x_509:
[----:B-1----:R-:W2:Y:S04]  /*173b0*/  LDL.LU R5, [R1+0x10] ;  /* 0x0000100001057983 */ /* 0x002ea80000300800 */
[----:B------:R-:W1:Y:S01]  /*173c0*/  SHFL.BFLY PT, R15, R252, 0x2, 0x1f ;  /* 0x0c401f00fc0f7f89 */ /* 0x000e6200000e0000 */
[----:B------:R-:W-:Y:S01]  /*173d0*/  MOV R12, 0x3f800000 ;  /* 0x3f800000000c7802 */ /* 0x000fe20000000f00 */
[----:B------:R-:W-:Y:S02]  /*173e0*/  ULDC UR4, c[0x0][0x38c] ;  /* 0x0000e30000047ab9 */ /* 0x000fe40000000800 */
[----:B------:R-:W3:Y:S04]  /*173f0*/  LDL.LU R4, [R1+0xc] ;  /* 0x00000c0001047983 */ /* 0x000ee80000300800 */
[----:B------:R-:W4:Y:S01]  /*17400*/  LDL.LU R7, [R1+0x8] ;  /* 0x0000080001077983 */ /* 0x000f220000300800 */
[----:B------:R-:W-:Y:S01]  /*17410*/  MOV R13, 0x3f800000 ;  /* 0x3f800000000d7802 */ /* 0x000fe20000000f00 */
[----:B------:R-:W-:Y:S01]  /*17420*/  UMOV UR5, 0x400 ;  /* 0x0000040000057882 */ /* 0x000fe20000000000 */
[----:B------:R-:W-:Y:S01]  /*17430*/  UISETP.NE.AND UP0, UPT, UR15, -0x1, UPT ;  /* 0xffffffff0f00788c */ /* 0x000fe2000bf05270 */
[----:B-1----:R-:W-:-:S05]  /*17440*/  FADD.FTZ R15, R15, R252 ;  /* 0x000000fc0f0f7221 */ /* 0x002fca0000010000 */
[----:B------:R-:W1:Y:S02]  /*17450*/  SHFL.BFLY PT, R14, R15, 0x1, 0x1f ;  /* 0x0c201f000f0e7f89 */ /* 0x000e6400000e0000 */
[----:B-1----:R-:W-:-:S05]  /*17460*/  FADD.FTZ R14, R15, R14 ;  /* 0x0000000e0f0e7221 */ /* 0x002fca0000010000 */
[----:B------:R-:W-:Y:S01]  /*17470*/  FSETP.NE.FTZ.AND P4, PT, R14, RZ, PT ;  /* 0x000000ff0e00720b */ /* 0x000fe20003f95000 */
[----:B--2---:R-:W1:Y:S04]  /*17480*/  SHFL.BFLY PT, R10, R5, 0x2, 0x1f ;  /* 0x0c401f00050a7f89 */ /* 0x004e6800000e0000 */
[----:B---3--:R-:W2:Y:S04]  /*17490*/  SHFL.BFLY PT, R8, R4, 0x2, 0x1f ;  /* 0x0c401f0004087f89 */ /* 0x008ea800000e0000 */
[----:B----4-:R-:W3:Y:S01]  /*174a0*/  SHFL.BFLY PT, R6, R7, 0x2, 0x1f ;  /* 0x0c401f0007067f89 */ /* 0x010ee200000e0000 */
[----:B-1----:R-:W-:-:S05]  /*174b0*/  FADD.FTZ R10, R10, R5 ;  /* 0x000000050a0a7221 */ /* 0x002fca0000010000 */
[----:B------:R-:W1:Y:S01]  /*174c0*/  SHFL.BFLY PT, R5, R10, 0x1, 0x1f ;  /* 0x0c201f000a057f89 */ /* 0x000e6200000e0000 */
[----:B--2---:R-:W-:Y:S02]  /*174d0*/  FADD.FTZ R8, R8, R4 ;  /* 0x0000000408087221 */ /* 0x004fe40000010000 */
[----:B------:R-:W2:Y:S01]  /*174e0*/  S2R R4, SR_TID.X ;  /* 0x0000000000047919 */ /* 0x000ea20000002100 */
[----:B---3--:R-:W-:Y:S02]  /*174f0*/  FADD.FTZ R6, R6, R7 ;  /* 0x0000000706067221 */ /* 0x008fe40000010000 */
[----:B------:R-:W3:Y:S04]  /*17500*/  SHFL.BFLY PT, R11, R8, 0x1, 0x1f ;  /* 0x0c201f00080b7f89 */ /* 0x000ee800000e0000 */
[----:B------:R-:W4:Y:S01]  /*17510*/  SHFL.BFLY PT, R17, R6, 0x1, 0x1f ;  /* 0x0c201f0006117f89 */ /* 0x000f2200000e0000 */
[----:B-1----:R-:W-:-:S05]  /*17520*/  FADD.FTZ R5, R10, R5 ;  /* 0x000000050a057221 */ /* 0x002fca0000010000 */
[----:B------:R-:W-:Y:S01]  /*17530*/  FSETP.NE.FTZ.AND P0, PT, R5, RZ, PT ;  /* 0x000000ff0500720b */ /* 0x000fe20003f15000 */
[----:B---3--:R-:W-:Y:S01]  /*17540*/  FADD.FTZ R11, R8, R11 ;  /* 0x0000000b080b7221 */ /* 0x008fe20000010000 */
[----:B--2---:R-:W-:Y:S01]  /*17550*/  SHF.R.S32.HI R7, RZ, 0x1f, R4 ;  /* 0x0000001fff077819 */ /* 0x004fe20000011404 */
[----:B----4-:R-:W-:-:S03]  /*17560*/  FADD.FTZ R6, R6, R17 ;  /* 0x0000001106067221 */ /* 0x010fc60000010000 */
[----:B------:R-:W-:Y:S02]  /*17570*/  FSETP.NE.FTZ.AND P2, PT, R11, RZ, PT ;  /* 0x000000ff0b00720b */ /* 0x000fe40003f55000 */
[----:B------:R-:W-:-:S05]  /*17580*/  LEA.HI R9, R7, R4, RZ, 0x2 ;  /* 0x0000000407097211 */ /* 0x000fca00078f10ff */
[----:B------:R-:W1:Y:S01]  /*17590*/  @P0 MUFU.RCP R12, R5 ;  /* 0x00000005000c0308 */ /* 0x000e620000001000 */
[-C--:B------:R-:W-:Y:S02]  /*175a0*/  LEA.HI R8, R7, R4.reuse, RZ, 0x5 ;  /* 0x0000000407087211 */ /* 0x080fe400078f28ff */
[----:B------:R-:W-:Y:S02]  /*175b0*/  LOP3.LUT R19, R9, 0xfffffffc, RZ, 0xc0, !PT ;  /* 0xfffffffc09137812 */ /* 0x000fe400078ec0ff */
[----:B------:R-:W-:Y:S02]  /*175c0*/  FSETP.NE.FTZ.AND P5, PT, R6, RZ, PT ;  /* 0x000000ff0600720b */ /* 0x000fe40003fb5000 */
[----:B------:R-:W-:Y:S02]  /*175d0*/  SHF.R.S32.HI R7, RZ, 0x5, R8 ;  /* 0x00000005ff077819 */ /* 0x000fe40000011408 */
[----:B------:R-:W-:Y:S01]  /*175e0*/  IADD3 R10, -R19, R4, RZ ;  /* 0x00000004130a7210 */ /* 0x000fe20007ffe1ff */
[----:B------:R-:W-:Y:S01]  /*175f0*/  @P2 MUFU.RCP R13, R11 ;  /* 0x0000000b000d2308 */ /* 0x000fe20000001000 */
[----:B------:R-:W-:-:S02]  /*17600*/  SHF.R.S32.HI R9, RZ, 0x2, R9 ;  /* 0x00000002ff097819 */ /* 0x000fc40000011409 */
[----:B------:R-:W-:Y:S02]  /*17610*/  LEA R7, R7, R10, 0x8 ;  /* 0x0000000a07077211 */ /* 0x000fe400078e40ff */
[----:B------:R-:W-:Y:S01]  /*17620*/  MOV R10, 0x3f800000 ;  /* 0x3f800000000a7802 */ /* 0x000fe20000000f00 */
[----:B-1----:R-:W-:-:S05]  /*17630*/  FMUL.FTZ R12, R12, UR4 ;  /* 0x000000040c0c7c20 */ /* 0x002fca0008410000 */
        /* <DEDUP_REMOVED lines=26> */
[----:B-1----:R-:W-:Y:S01]  /*177e0*/  FMUL.FTZ R10, R10, UR4 ;  /* 0x000000040a0a7c20 */ /* 0x002fe20008410000 */
[----:B------:R-:W-:Y:S01]  /*177f0*/  FMUL.FTZ R13, R13, UR4 ;  /* 0x000000040d0d7c20 */ /* 0x000fe20008410000 */
[----:B------:R-:W-:-:S02]  /*17800*/  F2FP.BF16.F32.PACK_AB R160, R161, R160 ;  /* 0x000000a0a1a0723e */ /* 0x000fc400000010ff */
        /* <DEDUP_REMOVED lines=26> */
[----:B-1----:R-:W-:Y:S01]  /*179b0*/  FMUL.FTZ R12, R12, UR4 ;  /* 0x000000040c0c7c20 */ /* 0x002fe20008410000 */
[----:B------:R-:W1:Y:S01]  /*179c0*/  S2UR UR4, SR_CgaCtaId ;  /* 0x00000000000479c3 */ /* 0x000e620000008800 */
[----:B------:R-:W-:Y:S01]  /*179d0*/  FMUL.FTZ R162, R13, R162 ;  /* 0x000000a20da27220 */ /* 0x000fe20000410000 */
[----:B------:R-:W-:Y:S01]  /*179e0*/  LEA.HI R10, R10, R9, RZ, 0x3 ;  /* 0x000000090a0a7211 */ /* 0x000fe200078f18ff */
[C---:B------:R-:W-:Y:S01]  /*179f0*/  FMUL.FTZ R158, R12.reuse, R158 ;  /* 0x0000009e0c9e7220 */ /* 0x040fe20000410000 */
[C---:B------:R-:W-:Y:S01]  /*17a00*/  FMUL.FTZ R159, R12.reuse, R159 ;  /* 0x0000009f0c9f7220 */ /* 0x040fe20000410000 */
[----:B------:R-:W-:Y:S01]  /*17a10*/  FMUL.FTZ R154, R12, R154 ;  /* 0x0000009a0c9a7220 */ /* 0x000fe20000410000 */
        /* <DEDUP_REMOVED lines=24> */
[----:B-1----:R-:W-:Y:S01]  /*17ba0*/  ULEA UR4, UR4, UR5, 0x18 ;  /* 0x0000000504047291 */ /* 0x002fe2000f8ec03f */
[C---:B------:R-:W-:Y:S01]  /*17bb0*/  FMUL.FTZ R163, R13.reuse, R163 ;  /* 0x000000a30da37220 */ /* 0x040fe20000410000 */
[C---:B------:R-:W-:Y:S01]  /*17bc0*/  FMUL.FTZ R150, R13.reuse, R150 ;  /* 0x000000960d967220 */ /* 0x040fe20000410000 */
[----:B------:R-:W-:Y:S01]  /*17bd0*/  LOP3.LUT R17, R12, 0x3fffffe, RZ, 0xc0, !PT ;  /* 0x03fffffe0c117812 */ /* 0x000fe200078ec0ff */
[C---:B------:R-:W-:Y:S01]  /*17be0*/  FMUL.FTZ R151, R13.reuse, R151 ;  /* 0x000000970d977220 */ /* 0x040fe20000410000 */
[----:B------:R-:W-:Y:S01]  /*17bf0*/  SHF.R.S32.HI R15, RZ, 0x1, R12 ;  /* 0x00000001ff0f7819 */ /* 0x000fe2000001140c */
[C---:B------:R-:W-:Y:S01]  /*17c00*/  FMUL.FTZ R70, R13.reuse, R70 ;  /* 0x000000460d467220 */ /* 0x040fe20000410000 */
[----:B------:R-:W-:Y:S01]  /*17c10*/  IADD3 R10, R10, -R17, RZ ;  /* 0x800000110a0a7210 */ /* 0x000fe20007ffe0ff */
[----:B------:R-:W-:Y:S01]  /*17c20*/  FMUL.FTZ R71, R13, R71 ;  /* 0x000000470d477220 */ /* 0x000fe20000410000 */
[----:B------:R-:W-:Y:S01]  /*17c30*/  SHF.L.U32 R12, R15, 0x6, RZ ;  /* 0x000000060f0c7819 */ /* 0x000fe200000006ff */
[C---:B------:R-:W-:Y:S01]  /*17c40*/  FMUL.FTZ R82, R13.reuse, R82 ;  /* 0x000000520d527220 */ /* 0x040fe20000410000 */
[----:B------:R-:W-:Y:S01]  /*17c50*/  LEA R7, R10, R7, 0x4 ;  /* 0x000000070a077211 */ /* 0x000fe200078e20ff */
[C---:B------:R-:W-:Y:S01]  /*17c60*/  FMUL.FTZ R83, R13.reuse, R83 ;  /* 0x000000530d537220 */ /* 0x040fe20000410000 */
[----:B------:R-:W-:Y:S01]  /*17c70*/  LOP3.LUT R12, R12, 0xc0, RZ, 0xc0, !PT ;  /* 0x000000c00c0c7812 */ /* 0x000fe200078ec0ff */
[----:B------:R-:W-:Y:S01]  /*17c80*/  FMUL.FTZ R86, R13, R86 ;  /* 0x000000560d567220 */ /* 0x000fe20000410000 */
[----:B------:R-:W-:Y:S01]  /*17c90*/  LOP3.LUT R10, R15, 0x1, RZ, 0xc0, !PT ;  /* 0x000000010f0a7812 */ /* 0x000fe200078ec0ff */
[C---:B------:R-:W-:Y:S01]  /*17ca0*/  FMUL.FTZ R87, R13.reuse, R87 ;  /* 0x000000570d577220 */ /* 0x040fe20000410000 */
[----:B------:R-:W-:Y:S01]  /*17cb0*/  LEA.HI R12, R12, R12, RZ, 0x1d ;  /* 0x0000000c0c0c7211 */ /* 0x000fe200078fe8ff */
[C---:B------:R-:W-:Y:S01]  /*17cc0*/  FMUL.FTZ R98, R13.reuse, R98 ;  /* 0x000000620d627220 */ /* 0x040fe20000410000 */
[----:B------:R-:W-:Y:S01]  /*17cd0*/  ISETP.NE.U32.AND P3, PT, R10, 0x1, PT ;  /* 0x000000010a00780c */ /* 0x000fe20003f65070 */
[----:B------:R-:W-:Y:S01]  /*17ce0*/  FMUL.FTZ R99, R13, R99 ;  /* 0x000000630d637220 */ /* 0x000fe20000410000 */
[----:B------:R-:W-:Y:S01]  /*17cf0*/  LEA R7, R7, R12, 0x1 ;  /* 0x0000000c07077211 */ /* 0x000fe200078e08ff */
[----:B------:R-:W-:Y:S01]  /*17d00*/  FMUL.FTZ R102, R13, R102 ;  /* 0x000000660d667220 */ /* 0x000fe20000410000 */
[----:B------:R-:W-:Y:S01]  /*17d10*/  LOP3.LUT P1, RZ, R15, 0x2, RZ, 0xc0, !PT ;  /* 0x000000020fff7812 */ /* 0x000fe2000782c0ff */
[----:B------:R-:W-:Y:S01]  /*17d20*/  FMUL.FTZ R103, R13, R103 ;  /* 0x000000670d677220 */ /* 0x000fe20000410000 */
[----:B------:R-:W-:Y:S01]  /*17d30*/  LEA R7, R7, UR4, 0x1 ;  /* 0x0000000407077c11 */ /* 0x000fe2000f8e08ff */
[C---:B------:R-:W-:Y:S01]  /*17d40*/  FMUL.FTZ R146, R13.reuse, R146 ;  /* 0x000000920d927220 */ /* 0x040fe20000410000 */
[----:B------:R-:W-:Y:S01]  /*17d50*/  MOV R10, 0x20 ;  /* 0x00000020000a7802 */ /* 0x000fe20000000f00 */
[----:B------:R-:W-:Y:S01]  /*17d60*/  FMUL.FTZ R147, R13, R147 ;  /* 0x000000930d937220 */ /* 0x000fe20000410000 */
[----:B------:R-:W-:Y:S01]  /*17d70*/  F2FP.BF16.F32.PACK_AB R162, R163, R162 ;  /* 0x000000a2a3a2723e */ /* 0x000fe200000010ff */
[----:B------:R1:W-:Y:S01]  /*17d80*/  STS [R7], R160 ;  /* 0x000000a007007388 */ /* 0x0003e20000000800 */
[----:B------:R-:W-:Y:S01]  /*17d90*/  IADD3 R17, R7, -0x10, RZ ;  /* 0xfffffff007117810 */ /* 0x000fe20007ffe0ff */
[----:B------:R-:W-:Y:S01]  /*17da0*/  @UP0 ULDC.64 UR4, c[0x0][0x298] ;  /* 0x0000a60000040ab9 */ /* 0x000fe20000000a00 */
[----:B------:R-:W-:Y:S01]  /*17db0*/  SEL R10, R10, 0xffffffe0, !P1 ;  /* 0xffffffe00a0a7807 */ /* 0x000fe20004800000 */
[----:B------:R1:W-:Y:S01]  /*17dc0*/  STS [R7+0x200], R162 ;  /* 0x000200a207007388 */ /* 0x0003e20000000800 */
[----:B------:R-:W-:Y:S01]  /*17dd0*/  F2FP.BF16.F32.PACK_AB R148, R149, R148 ;  /* 0x000000949594723e */ /* 0x000fe200000010ff */
[----:B------:R-:W-:Y:S01]  /*17de0*/  @UP0 UIMAD.WIDE.U32 UR10, UR15, UR4, URZ ;  /* 0x000000040f0a02a5 */ /* 0x000fe2000f8e003f */
[----:B------:R-:W-:Y:S01]  /*17df0*/  F2FP.BF16.F32.PACK_AB R150, R151, R150 ;  /* 0x000000969796723e */ /* 0x000fe200000010ff */
[----:B------:R-:W-:Y:S01]  /*17e00*/  FMUL.FTZ R114, R13, R114 ;  /* 0x000000720d727220 */ /* 0x000fe20000410000 */
[----:B------:R-:W-:Y:S01]  /*17e10*/  @P3 IADD3 R17, R7, 0x10, RZ ;  /* 0x0000001007113810 */ /* 0x000fe20007ffe0ff */
[----:B------:R-:W-:Y:S01]  /*17e20*/  FMUL.FTZ R115, R13, R115 ;  /* 0x000000730d737220 */ /* 0x000fe20000410000 */
[----:B------:R-:W-:Y:S01]  /*17e30*/  F2FP.BF16.F32.PACK_AB R156, R157, R156 ;  /* 0x0000009c9d9c723e */ /* 0x000fe200000010ff */
[----:B------:R-:W-:Y:S01]  /*17e40*/  FMUL.FTZ R122, R13, R122 ;  /* 0x0000007a0d7a7220 */ /* 0x000fe20000410000 */
[----:B------:R-:W-:Y:S01]  /*17e50*/  F2FP.BF16.F32.PACK_AB R158, R159, R158 ;  /* 0x0000009e9f9e723e */ /* 0x000fe200000010ff */
[----:B------:R1:W-:Y:S01]  /*17e60*/  STS [R17], R148 ;  /* 0x0000009411007388 */ /* 0x0003e20000000800 */
[----:B------:R-:W-:Y:S01]  /*17e70*/  F2FP.BF16.F32.PACK_AB R152, R153, R152 ;  /* 0x000000989998723e */ /* 0x000fe200000010ff */
[----:B------:R-:W-:Y:S01]  /*17e80*/  FMUL.FTZ R123, R13, R123 ;  /* 0x0000007b0d7b7220 */ /* 0x000fe20000410000 */
[----:B------:R-:W-:Y:S01]  /*17e90*/  F2FP.BF16.F32.PACK_AB R154, R155, R154 ;  /* 0x0000009a9b9a723e */ /* 0x000fe200000010ff */
[----:B------:R1:W-:Y:S01]  /*17ea0*/  STS [R17+0x200], R150 ;  /* 0x0002009611007388 */ /* 0x0003e20000000800 */
[----:B------:R-:W-:Y:S01]  /*17eb0*/  F2FP.BF16.F32.PACK_AB R68, R69, R68 ;  /* 0x000000444544723e */ /* 0x000fe200000010ff */
[----:B------:R-:W-:Y:S01]  /*17ec0*/  FMUL.FTZ R138, R13, R138 ;  /* 0x0000008a0d8a7220 */ /* 0x000fe20000410000 */
[----:B------:R-:W-:Y:S01]  /*17ed0*/  F2FP.BF16.F32.PACK_AB R70, R71, R70 ;  /* 0x000000464746723e */ /* 0x000fe200000010ff */
[----:B------:R1:W-:Y:S01]  /*17ee0*/  STS [R7+0x1000], R156 ;  /* 0x0010009c07007388 */ /* 0x0003e20000000800 */
[----:B------:R-:W-:Y:S01]  /*17ef0*/  IADD3 R15, R7, R10, RZ ;  /* 0x0000000a070f7210 */ /* 0x000fe20007ffe0ff */
[----:B------:R-:W-:Y:S01]  /*17f00*/  FMUL.FTZ R139, R13, R139 ;  /* 0x0000008b0d8b7220 */ /* 0x000fe20000410000 */
[----:B------:R-:W-:Y:S01]  /*17f10*/  F2FP.BF16.F32.PACK_AB R80, R81, R80 ;  /* 0x000000505150723e */ /* 0x000fe200000010ff */
[----:B------:R1:W-:Y:S01]  /*17f20*/  STS [R7+0x1200], R158 ;  /* 0x0012009e07007388 */ /* 0x0003e20000000800 */
[----:B------:R-:W-:Y:S01]  /*17f30*/  F2FP.BF16.F32.PACK_AB R82, R83, R82 ;  /* 0x000000525352723e */ /* 0x000fe200000010ff */
[----:B------:R-:W-:Y:S01]  /*17f40*/  FMUL.FTZ R130, R13, R130 ;  /* 0x000000820d827220 */ /* 0x000fe20000410000 */
[----:B------:R-:W-:Y:S01]  /*17f50*/  IADD3 R19, R10, R17, RZ ;  /* 0x000000110a137210 */ /* 0x000fe20007ffe0ff */
[----:B------:R1:W-:Y:S01]  /*17f60*/  STS [R17+0x1000], R152 ;  /* 0x0010009811007388 */ /* 0x0003e20000000800 */
[----:B------:R-:W-:Y:S01]  /*17f70*/  F2FP.BF16.F32.PACK_AB R72, R73, R72 ;  /* 0x000000484948723e */ /* 0x000fe200000010ff */
[----:B------:R-:W-:Y:S01]  /*17f80*/  FMUL.FTZ R13, R13, R131 ;  /* 0x000000830d0d7220 */ /* 0x000fe20000410000 */
[----:B------:R-:W-:Y:S01]  /*17f90*/  F2FP.BF16.F32.PACK_AB R74, R75, R74 ;  /* 0x0000004a4b4a723e */ /* 0x000fe200000010ff */
[----:B------:R1:W-:Y:S01]  /*17fa0*/  STS [R17+0x1200], R154 ;  /* 0x0012009a11007388 */ /* 0x0003e20000000800 */
[----:B------:R-:W-:Y:S01]  /*17fb0*/  F2FP.BF16.F32.PACK_AB R76, R77, R76 ;  /* 0x0000004c4d4c723e */ /* 0x000fe200000010ff */
[----:B------:R-:W-:Y:S01]  /*17fc0*/  @UP0 UIMAD UR6, UR15, UR5, UR11 ;  /* 0x000000050f0602a4 */ /* 0x000fe2000f8e020b */
[----:B------:R-:W-:Y:S01]  /*17fd0*/  F2FP.BF16.F32.PACK_AB R78, R79, R78 ;  /* 0x0000004e4f4e723e */ /* 0x000fe200000010ff */
[----:B------:R1:W-:Y:S01]  /*17fe0*/  STS [R15], R68 ;  /* 0x000000440f007388 */ /* 0x0003e20000000800 */
[----:B------:R-:W-:-:S02]  /*17ff0*/  F2FP.BF16.F32.PACK_AB R84, R85, R84 ;  /* 0x000000545554723e */ /* 0x000fc400000010ff */
[----:B------:R-:W-:Y:S01]  /*18000*/  F2FP.BF16.F32.PACK_AB R86, R87, R86 ;  /* 0x000000565756723e */ /* 0x000fe200000010ff */
[----:B------:R1:W-:Y:S01]  /*18010*/  STS [R15+0x200], R70 ;  /* 0x000200460f007388 */ /* 0x0003e20000000800 */
[----:B------:R-:W-:Y:S02]  /*18020*/  F2FP.BF16.F32.PACK_AB R96, R97, R96 ;  /* 0x000000606160723e */ /* 0x000fe400000010ff */
[----:B------:R-:W-:Y:S01]  /*18030*/  F2FP.BF16.F32.PACK_AB R98, R99, R98 ;  /* 0x000000626362723e */ /* 0x000fe200000010ff */
[----:B------:R1:W-:Y:S01]  /*18040*/  STS [R19], R80 ;  /* 0x0000005013007388 */ /* 0x0003e20000000800 */
        /* <DEDUP_REMOVED lines=19> */
[----:B------:R-:W-:Y:S01]  /*18180*/  PLOP3.LUT P1, PT, PT, PT, UP0, 0x80, 0x0 ;  /* 0x000000000000781c */ /* 0x000fe20003f2f008 */
        /* <DEDUP_REMOVED lines=22> */
[----:B------:R-:W-:-:S03]  /*182f0*/  F2FP.BF16.F32.PACK_AB R134, R135, R134 ;  /* 0x000000868786723e */ /* 0x000fc600000010ff */
        /* <DEDUP_REMOVED lines=17> */
.L_x_513:
[----:B------:R-:W-:Y:S01]  /*18410*/  ULDC.U8 UR5, c[0x0][0x3d9] ;  /* 0x0000f64000057ab9 */ /* 0x000fe20000000000 */
[----:B------:R-:W-:Y:S01]  /*18420*/  STS [R7+0x4200], R114 ;  /* 0x0042007207007388 */ /* 0x000fe20000000800 */
[----:B------:R-:W-:Y:S01]  /*18430*/  ISETP.NE.AND P1, PT, RZ, UR5, PT ;  /* 0x00000005ff007c0c */ /* 0x000fe2000bf25270 */
[----:B------:R-:W-:Y:S01]  /*18440*/  ULDC.U8 UR8, c[0x0][0x3d8] ;  /* 0x0000f60000087ab9 */ /* 0x000fe20000000000 */
[----:B------:R-:W3:Y:S01]  /*18450*/  @P0 LDC R25, c[0x0][0x2e8] ;  /* 0x0000ba00ff190b82 */ /* 0x000ee20000000800 */
[----:B------:R-:W-:Y:S01]  /*18460*/  STS [R17+0x4000], R120 ;  /* 0x0040007811007388 */ /* 0x000fe20000000800 */
[----:B------:R-:W-:Y:S01]  /*18470*/  ISETP.NE.AND P6, PT, RZ, UR8, PT ;  /* 0x00000008ff007c0c */ /* 0x000fe2000bfc5270 */
[----:B------:R-:W4:Y:S02]  /*18480*/  @P0 MUFU.LG2 R5, R5 ;  /* 0x0000000500050308 */ /* 0x000f240000000c00 */
[----:B------:R-:W-:Y:S01]  /*18490*/  STS [R17+0x4200], R122 ;  /* 0x0042007a11007388 */ /* 0x000fe20000000800 */
[----:B------:R-:W-:-:S02]  /*184a0*/  ISETP.EQ.AND P6, PT, RZ, UR5, P6 ;  /* 0x00000005ff007c0c */ /* 0x000fc4000b7c2270 */
[----:B------:R-:W1:Y:S01]  /*184b0*/  @P2 LDC R26, c[0x0][0x2e8] ;  /* 0x0000ba00ff1a2b82 */ /* 0x000e620000000800 */
[----:B------:R-:W-:Y:S02]  /*184c0*/  STS [R7+0x5000], R116 ;  /* 0x0050007407007388 */ /* 0x000fe40000000800 */
[----:B------:R-:W1:Y:S02]  /*184d0*/  @P2 MUFU.LG2 R11, R11 ;  /* 0x0000000b000b2308 */ /* 0x000e640000000c00 */
[----:B------:R-:W-:Y:S03]  /*184e0*/  STS [R7+0x5200], R118 ;  /* 0x0052007607007388 */ /* 0x000fe60000000800 */
[----:B------:R-:W2:Y:S01]  /*184f0*/  @P1 LDC.64 R12, c[0x0][0x2c0] ;  /* 0x0000b000ff0c1b82 */ /* 0x000ea20000000a00 */
[----:B------:R-:W-:Y:S02]  /*18500*/  STS [R17+0x5000], R140 ;  /* 0x0050008c11007388 */ /* 0x000fe40000000800 */
[----:B------:R-:W-:-:S02]  /*18510*/  @!P6 PLOP3.LUT P3, PT, PT, PT, PT, 0x8, 0x0 ;  /* 0x000000000000e81c */ /* 0x000fc40003f6e170 */
[----:B------:R-:W-:Y:S01]  /*18520*/  @!P6 CS2R R32, SRZ ;  /* 0x000000000020e805 */ /* 0x000fe2000001ff00 */
[----:B------:R1:W-:Y:S02]  /*18530*/  STS [R17+0x5200], R142 ;  /* 0x0052008e11007388 */ /* 0x0003e40000000800 */
[----:B------:R-:W1:Y:S02]  /*18540*/  S2UR UR4, SR_CTAID.X ;  /* 0x00000000000479c3 */ /* 0x000e640000002500 */
[----:B------:R-:W-:Y:S04]  /*18550*/  STS [R15+0x4000], R136 ;  /* 0x004000880f007388 */ /* 0x000fe80000000800 */
[----:B------:R-:W-:Y:S04]  /*18560*/  STS [R15+0x4200], R138 ;  /* 0x0042008a0f007388 */ /* 0x000fe80000000800 */
[----:B------:R-:W-:Y:S04]  /*18570*/  STS [R19+0x4000], R128 ;  /* 0x0040008013007388 */ /* 0x000fe80000000800 */
[----:B------:R-:W-:Y:S01]  /*18580*/  STS [R19+0x4200], R130 ;  /* 0x0042008213007388 */ /* 0x000fe20000000800 */
[----:B--2---:R-:W-:-:S03]  /*18590*/  @P1 IMAD R27, R13, R12, RZ ;  /* 0x0000000c0d1b1224 */ /* 0x004fc600078e02ff */
[----:B------:R-:W-:Y:S01]  /*185a0*/  STS [R15+0x5000], R124 ;  /* 0x0050007c0f007388 */ /* 0x000fe20000000800 */
[----:B------:R-:W-:Y:S01]  /*185b0*/  LOP3.LUT R13, R8, 0xffffffe0, RZ, 0xc0, !PT ;  /* 0xffffffe0080d7812 */ /* 0x000fe200078ec0ff */
[----:B------:R-:W-:Y:S02]  /*185c0*/  @P1 IMAD.MOV.U32 R8, RZ, RZ, 0x1 ;  /* 0x00000001ff081424 */ /* 0x000fe400078e00ff */
[----:B------:R2:W-:Y:S01]  /*185d0*/  STS [R15+0x5200], R126 ;  /* 0x0052007e0f007388 */ /* 0x0005e20000000800 */
[----:B-1----:R-:W-:-:S03]  /*185e0*/  SHF.R.S32.HI R17, RZ, 0x1f, R10 ;  /* 0x0000001fff117819 */ /* 0x002fc6000001140a */
[----:B------:R1:W-:Y:S01]  /*185f0*/  STS [R19+0x5000], R132 ;  /* 0x0050008413007388 */ /* 0x0003e20000000800 */
[----:B------:R-:W-:Y:S01]  /*18600*/  LEA.HI R10, R17, R10, RZ, 0x2 ;  /* 0x0000000a110a7211 */ /* 0x000fe200078f10ff */
[----:B------:R-:W1:Y:S03]  /*18610*/  S2R R7, SR_CTAID.Y ;  /* 0x0000000000077919 */ /* 0x000e660000002600 */
[----:B------:R-:W-:Y:S01]  /*18620*/  SHF.R.S32.HI R12, RZ, 0x2, R10 ;  /* 0x00000002ff0c7819 */ /* 0x000fe2000001140a */
[----:B------:R-:W1:Y:S01]  /*18630*/  S2R R24, SR_CTAID.Z ;  /* 0x0000000000187919 */ /* 0x000e620000002700 */
[----:B------:R1:W-:Y:S01]  /*18640*/  STS [R19+0x5200], R134 ;  /* 0x0052008613007388 */ /* 0x0003e20000000800 */
[----:B--2---:R-:W2:Y:S01]  /*18650*/  @P1 LDC R15, c[0x0][0x2c0] ;  /* 0x0000b000ff0f1b82 */ /* 0x004ea20000000800 */
[----:B---34-:R-:W-:Y:S05]  /*18660*/  @!P6 BRA `(.L_x_514) ;  /* 0x000000000020e947 */ /* 0x018fea0003800000 */
[----:B------:R-:W3:Y:S01]  /*18670*/  S2UR UR5, SR_CTAID.Y ;  /* 0x00000000000579c3 */ /* 0x000ee20000002600 */
[----:B------:R-:W-:Y:S01]  /*18680*/  ULDC UR7, c[0x0][0x2c4] ;  /* 0x0000b10000077ab9 */ /* 0x000fe20000000800 */
[----:B------:R-:W-:Y:S01]  /*18690*/  PLOP3.LUT P3, PT, PT, PT, PT, 0x80, 0x0 ;  /* 0x000000000000781c */ /* 0x000fe20003f6f070 */
[----:B---3--:R-:W-:-:S04]  /*186a0*/  UIMAD UR5, UR5, UR7, URZ ;  /* 0x00000007050572a4 */ /* 0x008fc8000f8e023f */
[----:B------:R-:W-:-:S04]  /*186b0*/  USEL UR15, UR5, UR15, !UP0 ;  /* 0x0000000f050f7287 */ /* 0x000fc8000c000000 */
[----:B------:R-:W-:Y:S02]  /*186c0*/  USHF.R.S32.HI UR5, URZ, 0x1f, UR15 ;  /* 0x0000001f3f057899 */ /* 0x000fe4000801140f */
[----:B------:R-:W-:-:S04]  /*186d0*/  IMAD.U32 R32, RZ, RZ, UR15 ;  /* 0x0000000fff207e24 */ /* 0x000fc8000f8e00ff */
[----:B------:R-:W-:Y:S02]  /*186e0*/  MOV R33, UR5 ;  /* 0x0000000500217c02 */ /* 0x000fe40008000f00 */
.L_x_514:
[----:B------:R-:W-:Y:S05]  /*186f0*/  @P1 BRA `(.L_x_515) ;  /* 0x0000000000181947 */ /* 0x000fea0003800000 */
[----:B------:R-:W3:Y:S01]  /*18700*/  LDC R27, c[0x0][0x2c4] ;  /* 0x0000b100ff1b7b82 */ /* 0x000ee20000000800 */
[----:B------:R-:W-:Y:S02]  /*18710*/  ISETP.NE.AND P1, PT, RZ, UR8, PT ;  /* 0x00000008ff007c0c */ /* 0x000fe4000bf25270 */
[----:B--2---:R-:W-:-:S05]  /*18720*/  MOV R15, 0x1 ;  /* 0x00000001000f7802 */ /* 0x004fca0000000f00 */
[----:B------:R-:W2:Y:S08]  /*18730*/  LDC R8, c[0x0][0x270] ;  /* 0x00009c00ff087b82 */ /* 0x000eb00000000800 */
[----:B---3--:R-:W2:Y:S02]  /*18740*/  @P1 LDC R27, c[0x0][0x2e4] ;  /* 0x0000b900ff1b1b82 */ /* 0x008ea40000000800 */
[----:B--2---:R-:W-:-:S07]  /*18750*/  IMAD R8, R27, R8, RZ ;  /* 0x000000081b087224 */ /* 0x004fce00078e02ff */
.L_x_515:
[----:B------:R-:W-:Y:S01]  /*18760*/  BAR.SYNC.DEFER_BLOCKING 0x0 ;  /* 0x0000000000007b1d */ /* 0x000fe20000010000 */
[----:B-1----:R-:W-:Y:S01]  /*18770*/  IMAD R7, R7, R8, RZ ;  /* 0x0000000807077224 */ /* 0x002fe200078e02ff */
[----:B------:R-:W-:Y:S01]  /*18780*/  IADD3 R4, -R13, R4, RZ ;  /* 0x000000040d047210 */ /* 0x000fe20007ffe1ff */
[----:B------:R-:W-:Y:S01]  /*18790*/  @P0 FMUL.FTZ R5, R5, 0.69314718246459960938 ;  /* 0x3f31721805050820 */ /* 0x000fe20000410000 */
[----:B------:R-:W-:Y:S01]  /*187a0*/  MOV R8, 0x7f800000 ;  /* 0x7f80000000087802 */ /* 0x000fe20000000f00 */
[----:B------:R-:W-:-:S03]  /*187b0*/  @P2 FMUL.FTZ R28, R11, 0.69314718246459960938 ;  /* 0x3f3172180b1c2820 */ /* 0x000fc60000410000 */
[----:B------:R-:W1:Y:S01]  /*187c0*/  @P5 LDC R31, c[0x0][0x2e8] ;  /* 0x0000ba00ff1f5b82 */ /* 0x000e620000000800 */
[----:B------:R-:W3:Y:S01]  /*187d0*/  @P4 MUFU.LG2 R14, R14 ;  /* 0x0000000e000e4308 */ /* 0x000ee20000000c00 */
[----:B------:R-:W-:Y:S01]  /*187e0*/  LOP3.LUT P6, RZ, R4, 0x3, RZ, 0xc0, !PT ;  /* 0x0000000304ff7812 */ /* 0x000fe200078cc0ff */
[----:B------:R-:W-:Y:S01]  /*187f0*/  @P0 FFMA.FTZ R8, R164, R25, R5 ;  /* 0x00000019a4080223 */ /* 0x000fe20000010005 */
[----:B------:R-:W-:Y:S01]  /*18800*/  SEL R7, R7, RZ, !P3 ;  /* 0x000000ff07077207 */ /* 0x000fe20005800000 */
[----:B--2---:R-:W-:Y:S01]  /*18810*/  IMAD R5, R15, UR4, RZ ;  /* 0x000000040f057c24 */ /* 0x004fe2000f8e02ff */
[----:B------:R-:W-:Y:S01]  /*18820*/  IADD3 R10, R12, 0x20, RZ ;  /* 0x000000200c0a7810 */ /* 0x000fe20007ffe0ff */
[----:B------:R-:W-:Y:S01]  /*18830*/  BSSY B0, `(.L_x_516) ;  /* 0x0000048000007945 */ /* 0x000fe20003800000 */
[----:B------:R-:W2:Y:S01]  /*18840*/  @P4 LDC R29, c[0x0][0x2e8] ;  /* 0x0000ba00ff1d4b82 */ /* 0x000ea20000000800 */
[----:B------:R-:W4:Y:S01]  /*18850*/  @P5 MUFU.LG2 R6, R6 ;  /* 0x0000000600065308 */ /* 0x000f220000000c00 */
[----:B------:R-:W-:Y:S01]  /*18860*/  IMAD R7, R24, R27, R7 ;  /* 0x0000001b18077224 */ /* 0x000fe200078e0207 */
[----:B------:R-:W-:Y:S01]  /*18870*/  SHF.L.U32 R5, R5, 0x7, RZ ;  /* 0x0000000705057819 */ /* 0x000fe200000006ff */
[----:B------:R-:W-:Y:S01]  /*18880*/  IMAD.MOV.U32 R11, RZ, RZ, 0x7f800000 ;  /* 0x7f800000ff0b7424 */ /* 0x000fe200078e00ff */
[----:B------:R-:W-:Y:S01]  /*18890*/  ISETP.GE.AND P1, PT, R10, UR14, PT ;  /* 0x0000000e0a007c0c */ /* 0x000fe2000bf26270 */
[----:B------:R-:W-:-:S02]  /*188a0*/  IMAD.MOV.U32 R10, RZ, RZ, 0x7f800000 ;  /* 0x7f800000ff0a7424 */ /* 0x000fc400078e00ff */
[----:B------:R-:W-:Y:S01]  /*188b0*/  @P2 FFMA.FTZ R10, R3, R26, R28 ;  /* 0x0000001a030a2223 */ /* 0x000fe2000001001c */
[----:B------:R-:W-:Y:S01]  /*188c0*/  IADD3 R4, R12, 0x40, RZ ;  /* 0x000000400c047810 */ /* 0x000fe20007ffe0ff */
[----:B-----5:R1:W2:Y:S01]  /*188d0*/  LDS.128 R20, [R225+0x1800] ;  /* 0x00180000e1147984 */ /* 0x0202a20000000c00 */
[----:B---3--:R-:W-:Y:S01]  /*188e0*/  @P4 FMUL.FTZ R35, R14, 0.69314718246459960938 ;  /* 0x3f3172180e234820 */ /* 0x008fe20000410000 */
[----:B------:R-:W-:Y:S02]  /*188f0*/  IADD3 R14, P3, P2, R5, R32, R7 ;  /* 0x00000020050e7210 */ /* 0x000fe40007a7e007 */
[----:B------:R3:W3:Y:S01]  /*18900*/  LDS.128 R16, [R225+0x3800] ;  /* 0x00380000e1107984 */ /* 0x0006e20000000c00 */
[----:B------:R-:W-:Y:S02]  /*18910*/  SHF.R.S32.HI R27, RZ, 0x1f, R5 ;  /* 0x0000001fff1b7819 */ /* 0x000fe40000011405 */
[----:B------:R-:W-:Y:S01]  /*18920*/  SHF.R.S32.HI R32, RZ, 0x1f, R7 ;  /* 0x0000001fff207819 */ /* 0x000fe20000011407 */
[----:B----4-:R-:W-:Y:S01]  /*18930*/  @P5 FMUL.FTZ R3, R6, 0.69314718246459960938 ;  /* 0x3f31721806035820 */ /* 0x010fe20000410000 */
[----:B------:R-:W-:-:S02]  /*18940*/  MOV R25, 0x7f800000 ;  /* 0x7f80000000197802 */ /* 0x000fc40000000f00 */
[----:B------:R-:W-:Y:S01]  /*18950*/  ISETP.GE.AND P0, PT, R4, UR14, PT ;  /* 0x0000000e04007c0c */ /* 0x000fe2000bf06270 */
[----:B-1----:R-:W-:Y:S01]  /*18960*/  @P5 FFMA.FTZ R11, R2, R31, R3 ;  /* 0x0000001f020b5223 */ /* 0x002fe20000010003 */
[----:B------:R-:W-:Y:S01]  /*18970*/  IADD3.X R32, R27, R33, R32, P3, P2 ;  /* 0x000000211b207210 */ /* 0x000fe20001fe4420 */
[----:B--2---:R-:W-:Y:S01]  /*18980*/  @P4 FFMA.FTZ R25, R0, R29, R35 ;  /* 0x0000001d00194223 */ /* 0x004fe20000010023 */
[----:B------:R-:W-:Y:S09]  /*18990*/  @P6 BRA `(.L_x_517) ;  /* 0x0000000000c46947 */ /* 0x000ff20003800000 */
[----:B------:R-:W1:Y:S02]  /*189a0*/  S2R R2, SR_TID.X ;  /* 0x0000000000027919 */ /* 0x000e640000002100 */
[----:B-1----:R-:W-:-:S04]  /*189b0*/  SHF.R.S32.HI R5, RZ, 0x1f, R2 ;  /* 0x0000001fff057819 */ /* 0x002fc80000011402 */
[----:B------:R-:W-:-:S04]  /*189c0*/  LEA.HI R5, R5, R2, RZ, 0x5 ;  /* 0x0000000205057211 */ /* 0x000fc800078f28ff */
[----:B------:R-:W-:Y:S02]  /*189d0*/  SHF.R.S32.HI R3, RZ, 0x5, R5 ;  /* 0x00000005ff037819 */ /* 0x000fe40000011405 */
[----:B------:R-:W-:Y:S02]  /*189e0*/  LOP3.LUT R5, R5, 0xffffffe0, RZ, 0xc0, !PT ;  /* 0xffffffe005057812 */ /* 0x000fe400078ec0ff */
[----:B------:R-:W-:-:S03]  /*189f0*/  SHF.R.S32.HI R0, RZ, 0x1f, R3 ;  /* 0x0000001fff007819 */ /* 0x000fc60000011403 */
[----:B------:R-:W-:Y:S01]  /*18a00*/  IMAD.IADD R5, R2, 0x1, -R5 ;  /* 0x0000000102057824 */ /* 0x000fe200078e0a05 */
[----:B------:R-:W-:-:S04]  /*18a10*/  LEA.HI R0, R0, R3, RZ, 0x2 ;  /* 0x0000000300007211 */ /* 0x000fc800078f10ff */
[----:B------:R-:W-:Y:S02]  /*18a20*/  SHF.R.S32.HI R2, RZ, 0x1f, R5 ;  /* 0x0000001fff027819 */ /* 0x000fe40000011405 */
[----:B------:R-:W-:Y:S02]  /*18a30*/  LOP3.LUT R0, R0, 0xfffffffc, RZ, 0xc0, !PT ;  /* 0xfffffffc00007812 */ /* 0x000fe400078ec0ff */
[----:B------:R-:W-:-:S03]  /*18a40*/  LEA.HI R2, R2, R5, RZ, 0x2 ;  /* 0x0000000502027211 */ /* 0x000fc600078f10ff */
[----:B------:R-:W-:Y:S01]  /*18a50*/  IMAD.IADD R0, R3, 0x1, -R0 ;  /* 0x0000000103007824 */ /* 0x000fe200078e0a00 */
        /* <DEDUP_REMOVED lines=12> */
[C---:B------:R-:W-:Y:S02]  /*18b20*/  @!P6 IADD3 R29, P2, R31.reuse, R14, RZ ;  /* 0x0000000e1f1de210 */ /* 0x040fe40007f5e0ff */
[----:B------:R-:W2:Y:S02]  /*18b30*/  @!P5 LDC.64 R6, c[0x0][0x2b0] ;  /* 0x0000ac00ff06db82 */ /* 0x000ea40000000a00 */
[----:B------:R-:W-:-:S06]  /*18b40*/  @!P6 LEA.HI.X.SX32 R28, R31, R32, 0x1, P2 ;  /* 0x000000201f1ce211 */ /* 0x000fcc00010f0eff */
[----:B------:R-:W4:Y:S01]  /*18b50*/  @!P4 LDC.64 R4, c[0x0][0x2b0] ;  /* 0x0000ac00ff04cb82 */ /* 0x000f220000000a00 */
[----:B-1----:R-:W-:-:S04]  /*18b60*/  @!P6 LEA R30, P2, R29, R2, 0x2 ;  /* 0x000000021d1ee211 */ /* 0x002fc800078410ff */
[----:B------:R-:W-:Y:S01]  /*18b70*/  @!P6 LEA.HI.X R31, R29, R3, R28, 0x2, P2 ;  /* 0x000000031d1fe211 */ /* 0x000fe200010f141c */
[-C--:B------:R-:W-:Y:S01]  /*18b80*/  @!P4 IMAD R29, R26, R15.reuse, RZ ;  /* 0x0000000f1a1dc224 */ /* 0x080fe200078e02ff */
[C---:B------:R-:W-:Y:S01]  /*18b90*/  @!P5 IADD3 R28, P2, R27.reuse, R14, RZ ;  /* 0x0000000e1b1cd210 */ /* 0x040fe20007f5e0ff */
[----:B------:R-:W1:Y:S01]  /*18ba0*/  @!P3 LDC.64 R2, c[0x0][0x2b0] ;  /* 0x0000ac00ff02bb82 */ /* 0x000e620000000a00 */
[----:B------:R-:W-:Y:S01]  /*18bb0*/  @!P3 IMAD R15, R0, R15, RZ ;  /* 0x0000000f000fb224 */ /* 0x000fe200078e02ff */
[----:B------:R1:W-:Y:S01]  /*18bc0*/  @!P6 STG.E desc[UR22][R30.64], R8 ;  /* 0x000000081e00e986 */ /* 0x0003e2000c101916 */
[----:B------:R-:W-:Y:S02]  /*18bd0*/  @!P5 LEA.HI.X.SX32 R27, R27, R32, 0x1, P2 ;  /* 0x000000201b1bd211 */ /* 0x000fe400010f0eff */
[----:B--2---:R-:W-:-:S04]  /*18be0*/  @!P5 LEA R26, P2, R28, R6, 0x2 ;  /* 0x000000061c1ad211 */ /* 0x004fc800078410ff */
        /* <DEDUP_REMOVED lines=12> */
.L_x_517:
[----:B------:R-:W-:Y:S05]  /*18cb0*/  BSYNC B0 ;  /* 0x0000000000007941 */ /* 0x000fea0003800000 */
.L_x_516:
[----:B--2---:R-:W-:Y:S01]  /*18cc0*/  SHF.R.S32.HI R3, RZ, 0x1f, R24 ;  /* 0x0000001fff037819 */ /* 0x004fe20000011418 */
        /* <DEDUP_REMOVED lines=11> */
[----:B------:R1:W2:Y:S01]  /*18d80*/  LDS.128 R8, [R225+0x2000] ;  /* 0x00200000e1087984 */ /* 0x0002a20000000c00 */
        /* <DEDUP_REMOVED lines=22> */
[----:B--2---:R1:W-:Y:S04]  /*18ef0*/  @!P5 STG.E.128 desc[UR22][R24.64+0x40], R8 ;  /* 0x000040081800d986 */ /* 0x0043e8000c101d16 */
[----:B----4-:R1:W-:Y:S02]  /*18f00*/  @!P4 STG.E.128 desc[UR22][R24.64+0x80], R4 ;  /* 0x000080041800c986 */ /* 0x0103e4000c101d16 */
.L_x_519:
[----:B------:R-:W-:Y:S05]  /*18f10*/  BSYNC B0 ;  /* 0x0000000000007941 */ /* 0x000fea0003800000 */
.L_x_518:
        /* <DEDUP_REMOVED lines=24> */
.L_x_521:
[----:B------:R-:W-:Y:S05]  /*190a0*/  BSYNC B0 ;  /* 0x0000000000007941 */ /* 0x000fea0003800000 */
.L_x_520:
        /* <DEDUP_REMOVED lines=24> */
.L_x_523:
[----:B------:R-:W-:Y:S05]  /*19230*/  BSYNC B0 ;  /* 0x0000000000007941 */ /* 0x000fea0003800000 */
.L_x_522:
        /* <DEDUP_REMOVED lines=19> */
[----:B---3--:R3:W-:Y:S01]  /*19370*/  @!P1 STG.E.128 desc[UR22][R2.64+0x40], R16 ;  /* 0x0000401002009986 */ /* 0x0087e2000c101d16 */
[----:B------:R-:W-:Y:S05]  /*19380*/  @P0 EXIT ;  /* 0x000000000000094d */ /* 0x000fea0003800000 */
[----:B-1----:R-:W-:Y:S01]  /*19390*/  STG.E.128 desc[UR22][R2.64+0x80], R4 ;  /* 0x0000800402007986 */ /* 0x002fe2000c101d16 */
[----:B------:R-:W-:Y:S05]  /*193a0*/  EXIT ;  /* 0x000000000000794d */ /* 0x000fea0003800000 */
.L_x_479:
        /* <DEDUP_REMOVED lines=86> */
.L_x_525:
[----:B------:R-:W-:Y:S05]  /*19910*/  BSYNC B0 ;  /* 0x0000000000007941 */ /* 0x000fea0003800000 */
.L_x_524:
        /* <DEDUP_REMOVED lines=22> */
.L_x_527:
[----:B------:R-:W-:Y:S05]  /*19a80*/  BSYNC B0 ;  /* 0x0000000000007941 */ /* 0x000fea0003800000 */
.L_x_526:
        /* <DEDUP_REMOVED lines=22> */
.L_x_529:
[----:B------:R-:W-:Y:S05]  /*19bf0*/  BSYNC B0 ;  /* 0x0000000000007941 */ /* 0x000fea0003800000 */
.L_x_528:
        /* <DEDUP_REMOVED lines=23> */
.L_x_531:
[----:B------:R-:W-:Y:S05]  /*19d70*/  BSYNC B0 ;  /* 0x0000000000007941 */ /* 0x000fea0003800000 */
.L_x_530:
        /* <DEDUP_REMOVED lines=10> */
.L_x_533:
[----:B------:R-:W-:Y:S05]  /*19e20*/  BSYNC B0 ;  /* 0x0000000000007941 */ /* 0x000fea0003800000 */
.L_x_532:
        /* <DEDUP_REMOVED lines=10> */
.L_x_535:
[----:B------:R-:W-:Y:S05]  /*19ed0*/  BSYNC B0 ;  /* 0x0000000000007941 */ /* 0x000fea0003800000 */
.L_x_534:
        /* <DEDUP_REMOVED lines=10> */
.L_x_537:
[----:B------:R-:W-:Y:S05]  /*19f80*/  BSYNC B0 ;  /* 0x0000000000007941 */ /* 0x000fea0003800000 */
.L_x_536:
        /* <DEDUP_REMOVED lines=10> */
.L_x_538:
        /* <DEDUP_REMOVED lines=13> */
.L_x_1154:


//--------------------- .text._ZN5flash16flash_fwd_kernelI23Flash_fwd_kernel_traitsILi96ELi128ELi64ELi4ELb0ELb0EN7cutlass10bfloat16_tE19Flash_kernel_traitsILi96ELi128ELi64ELi4ES3_EELb1ELb1ELb0ELb0ELb0ELb0ELb0ELb1EEEvNS_16Flash_fwd_paramsE --------------------------
	.section	.text._ZN5flash16flash_fwd_kernelI23Flash_fwd_kernel_traitsILi96ELi128ELi64ELi4ELb0ELb0EN7cutlass10bfloat16_tE19Flash_kernel_traitsILi96ELi128ELi64ELi4ES3_EELb1ELb1ELb0ELb0ELb0ELb0ELb0ELb1EEEvNS_16Flash_fwd_paramsE,"ax",@progbits
	.align	128
        .global         _ZN5flash16flash_fwd_kernelI23Flash_fwd_kernel_traitsILi96ELi128ELi64ELi4ELb0ELb0EN7cutlass10bfloat16_tE19Flash_kernel_traitsILi96ELi128ELi64ELi4ES3_EELb1ELb1ELb0ELb0ELb0ELb0ELb0ELb1EEEvNS_16Flash_fwd_paramsE
        .type           _ZN5flash16flash_fwd_kernelI23Flash_fwd_kernel_traitsILi96ELi128ELi64ELi4ELb0ELb0EN7cutlass10bfloat16_tE19Flash_kernel_traitsILi96ELi128ELi64ELi4ES3_EELb1ELb1ELb0ELb0ELb0ELb0ELb0ELb1EEEvNS_16Flash_fwd_paramsE,@function
        .size           _ZN5flash16flash_fwd_kernelI23Flash_fwd_kernel_traitsILi96ELi128ELi64ELi4ELb0ELb0EN7cutlass10bfloat16_tE19Flash_kernel_traitsILi96ELi128ELi64ELi4ES3_EELb1ELb1ELb0ELb0ELb0ELb0ELb0ELb1EEEvNS_16Flash_fwd_paramsE,(.L_x_1155 - _ZN5flash16flash_fwd_kernelI23Flash_fwd_kernel_traitsILi96ELi128ELi64ELi4ELb0ELb0EN7cutlass10bfloat16_tE19Flash_kernel_traitsILi96ELi128ELi64ELi4ES3_EELb1ELb1ELb0ELb0ELb0ELb0ELb0ELb1EEEvNS_16Flash_fwd_paramsE)
        .other          _ZN5flash16flash_fwd_kernelI23Flash_fwd_kernel_traitsILi96ELi128ELi64ELi4ELb0ELb0EN7cutlass10bfloat16_tE19Flash_kernel_traitsILi96ELi128ELi64ELi4ES3_EELb1ELb1ELb0ELb0ELb0ELb0ELb0ELb1EEEvNS_16Flash_fwd_paramsE,@"STO_CUDA_ENTRY STV_DEFAULT"
_ZN5flash16flash_fwd_kernelI23Flash_fwd_kernel_traitsILi96ELi128ELi64ELi4ELb0ELb0EN7cutlass10bfloat16_tE19Flash_kernel_traitsILi96ELi128ELi64ELi4ES3_EELb1ELb1ELb0ELb0ELb0ELb0ELb0ELb1EEEvNS_16Flash_fwd_paramsE:
.text._ZN5flash16flash_fwd_kernelI23Flash_fwd_kernel_traitsILi96ELi128ELi64ELi4ELb0ELb0EN7cutlass10bfloat16_tE19Flash_kernel_traitsILi96ELi128ELi64ELi4ES3_EELb1ELb1ELb0ELb0ELb0ELb0ELb0ELb1EEEvNS_16Flash_fwd_paramsE:
        /* <DEDUP_REMOVED lines=14> */
[----:B------:R2:W5:Y:S07]  /*00e0*/  @P2 LDG.E.64 R4, desc[UR22][R2.64] ;  /* 0x0000001602042981 */ /* 0x00056e000c1e1b00 */
[----:B------:R-:W-:Y:S01]  /*00f0*/  S2UR UR17, SR_CTAID.Y ;  /* 0x00000000001179c3 */ /* 0x000fe20000002600 */
[----:B------:R-:W-:Y:S01]  /*0100*/  UMOV UR13, 0xffffffff ;  /* 0xffffffff000d7882 */ /* 0x000fe20000000000 */
[----:B------:R-:W-:Y:S01]  /*0110*/  UMOV UR28, URZ ;  /* 0x0000003f001c7c82 */ /* 0x000fe20008000000 */
[----:B------:R-:W-:-:S05]  /*0120*/  ULDC.U8 UR12, c[0x0][0x388] ;  /* 0x0000e200000c7ab9 */ /* 0x000fca0000000000 */
[----:B------:R-:W1:Y:S08]  /*0130*/  S2UR UR4, SR_CTAID.Z ;  /* 0x00000000000479c3 */ /* 0x000e700000002700 */
[----:B------:R-:W5:Y:S01]  /*0140*/  @P2 LDC R0, c[0x0][0x3b0] ;  /* 0x0000ec00ff002b82 */ /* 0x000f620000000800 */
[----:B--2---:R-:W-:Y:S02]  /*0150*/  @P2 IMAD.MOV.U32 R2, RZ, RZ, R9 ;  /* 0x000000ffff022224 */ /* 0x004fe400078e0009 */
[----:B---3--:R-:W-:-:S06]  /*0160*/  @P2 IMAD.MOV.U32 R3, RZ, RZ, R8 ;  /* 0x000000ffff032224 */ /* 0x008fcc00078e0008 */
[----:B------:R-:W2:Y:S01]  /*0170*/  @P2 LDG.E.64 R2, desc[UR22][R2.64] ;  /* 0x0000001602022981 */ /* 0x000ea2000c1e1b00 */
[----:B------:R-:W-:Y:S02]  /*0180*/  UISETP.NE.U32.AND UP2, UPT, UR8, URZ, UPT ;  /* 0x0000003f0800728c */ /* 0x000fe4000bf45070 */
[----:B------:R-:W-:Y:S02]  /*0190*/  UISETP.NE.U32.AND UP1, UPT, UR6, URZ, UPT ;  /* 0x0000003f0600728c */ /* 0x000fe4000bf25070 */
[----:B------:R-:W-:Y:S02]  /*01a0*/  UISETP.NE.AND.EX UP2, UPT, UR9, URZ, UPT, UP2 ;  /* 0x0000003f0900728c */ /* 0x000fe4000bf45320 */
[----:B-1----:R-:W-:Y:S01]  /*01b0*/  ULOP3.LUT UR5, UR4, UR14, UR17, 0xfe, !UPT ;  /* 0x0000000e04057292 */ /* 0x002fe2000f8efe11 */
[----:B------:R-:W-:Y:S01]  /*01c0*/  ULDC.64 UR8, c[0x0][0x2f0] ;  /* 0x0000bc0000087ab9 */ /* 0x000fe20000000a00 */
[----:B------:R-:W-:Y:S02]  /*01d0*/  UISETP.NE.AND.EX UP1, UPT, UR7, URZ, UPT, UP1 ;  /* 0x0000003f0700728c */ /* 0x000fe4000bf25310 */
[----:B------:R-:W-:Y:S01]  /*01e0*/  PLOP3.LUT P0, PT, PT, PT, UP2, 0x80, 0x0 ;  /* 0x000000000000781c */ /* 0x000fe20003f0f028 */
[----:B------:R-:W-:Y:S01]  /*01f0*/  UIMAD.WIDE UR8, UR17, 0x4, UR8 ;  /* 0x00000004110878a5 */ /* 0x000fe2000f8e0208 */
[----:B----4-:R-:W-:Y:S01]  /*0200*/  LOP3.LUT P3, RZ, R151, UR5, RZ, 0xfc, !PT ;  /* 0x0000000597ff7c12 */ /* 0x010fe2000f86fcff */
[----:B------:R-:W-:Y:S01]  /*0210*/  ULDC.U8 UR5, c[0x0][0x3c2] ;  /* 0x0000f08000057ab9 */ /* 0x000fe20000000000 */
[----:B------:R-:W-:Y:S01]  /*0220*/  ULDC.64 UR6, c[0x0][0x2f8] ;  /* 0x0000be0000067ab9 */ /* 0x000fe20000000a00 */
[----:B------:R-:W-:-:S02]  /*0230*/  UISETP.NE.AND UP3, UPT, UR5, URZ, UPT ;  /* 0x0000003f0500728c */ /* 0x000fc4000bf65270 */
[----:B------:R-:W-:Y:S02]  /*0240*/  UISETP.EQ.U32.AND UP0, UPT, UR6, URZ, UPT ;  /* 0x0000003f0600728c */ /* 0x000fe4000bf02070 */
[----:B------:R-:W-:Y:S02]  /*0250*/  @UP1 ULDC.64 UR10, c[0x0][0x300] ;  /* 0x0000c000000a1ab9 */ /* 0x000fe40000000a00 */
[----:B------:R-:W-:Y:S02]  /*0260*/  UISETP.EQ.OR.EX UP0, UPT, UR7, URZ, !UP3, UP0 ;  /* 0x0000003f0700728c */ /* 0x000fe4000df02700 */
[----:B------:R-:W-:Y:S02]  /*0270*/  @UP1 UIMAD.WIDE UR10, UR17, 0x4, UR10 ;  /* 0x00000004110a18a5 */ /* 0x000fe4000f8e020a */
[----:B------:R-:W1:Y:S01]  /*0280*/  @!P3 LDC.64 R6, c[0x0][0x3b8] ;  /* 0x0000ee00ff06bb82 */ /* 0x000e620000000a00 */
[----:B-----5:R-:W-:Y:S02]  /*0290*/  @P2 R2UR UR26, R4 ;  /* 0x00000000041a22ca */ /* 0x020fe400000e0000 */
[----:B------:R-:W-:-:S11]  /*02a0*/  @P2 R2UR UR27, R5 ;  /* 0x00000000051b22ca */ /* 0x000fd600000e0000 */
[----:B------:R-:W-:Y:S02]  /*02b0*/  IMAD.U32 R4, RZ, RZ, UR26 ;  /* 0x0000001aff047e24 */ /* 0x000fe4000f8e00ff */
[----:B------:R-:W-:-:S05]  /*02c0*/  IMAD.U32 R5, RZ, RZ, UR27 ;  /* 0x0000001bff057e24 */ /* 0x000fca000f8e00ff */
[----:B-1----:R1:W-:Y:S01]  /*02d0*/  @!P3 STG.E.64 desc[UR22][R6.64], R4 ;  /* 0x000000040600b986 */ /* 0x0023e2000c101b16 */
[----:B--2---:R-:W-:Y:S01]  /*02e0*/  @P2 IADD3 R9, P1, R2, R0, RZ ;  /* 0x0000000002092210 */ /* 0x004fe20007f3e0ff */
[----:B------:R-:W-:-:S04]  /*02f0*/  IMAD.U32 R2, RZ, RZ, UR8 ;  /* 0x00000008ff027e24 */ /* 0x000fc8000f8e00ff */
[----:B------:R-:W-:Y:S01]  /*0300*/  @P2 IMAD.X R8, RZ, RZ, R3, P1 ;  /* 0x000000ffff082224 */ /* 0x000fe200008e0603 */
[----:B------:R-:W-:Y:S01]  /*0310*/  PLOP3.LUT P1, PT, PT, PT, UP1, 0x80, 0x0 ;  /* 0x000000000000781c */ /* 0x000fe20003f2f018 */
[----:B------:R-:W-:Y:S01]  /*0320*/  IMAD.U32 R3, RZ, RZ, UR9 ;  /* 0x00000009ff037e24 */ /* 0x000fe2000f8e00ff */
[----:B------:R-:W-:Y:S01]  /*0330*/  ULDC.64 UR8, c[0x0][0x2f8] ;  /* 0x0000be0000087ab9 */ /* 0x000fe20000000a00 */
[----:B-1----:R-:W-:Y:S02]  /*0340*/  @!P3 IMAD.MOV.U32 R4, RZ, RZ, R9 ;  /* 0x000000ffff04b224 */ /* 0x002fe400078e0009 */
[----:B------:R-:W-:-:S05]  /*0350*/  @!P3 IMAD.MOV.U32 R5, RZ, RZ, R8 ;  /* 0x000000ffff05b224 */ /* 0x000fca00078e0008 */
[----:B------:R1:W-:Y:S01]  /*0360*/  @!P3 STG.E.64 desc[UR22][R6.64+0x8], R4 ;  /* 0x000008040600b986 */ /* 0x0003e2000c101b16 */
[----:B------:R-:W-:Y:S01]  /*0370*/  PLOP3.LUT P2, PT, PT, PT, UP0, 0x80, 0x0 ;  /* 0x000000000000781c */ /* 0x000fe20003f4f008 */
[----:B------:R-:W-:Y:S02]  /*0380*/  UIMAD.WIDE UR8, UR17, 0x4, UR8 ;  /* 0x00000004110878a5 */ /* 0x000fe4000f8e0208 */
[----:B-1----:R-:W2:Y:S04]  /*0390*/  @P0 LDG.E R6, desc[UR22][R2.64] ;  /* 0x0000001602060981 */ /* 0x002ea8000c1e1900 */
[----:B------:R1:W3:Y:S02]  /*03a0*/  @P0 LDG.E R5, desc[UR22][R2.64+0x4] ;  /* 0x0000041602050981 */ /* 0x0002e4000c1e1900 */
[----:B-1----:R-:W-:-:S02]  /*03b0*/  IMAD.U32 R2, RZ, RZ, UR10 ;  /* 0x0000000aff027e24 */ /* 0x002fc4000f8e00ff */
[----:B------:R-:W-:-:S05]  /*03c0*/  IMAD.U32 R3, RZ, RZ, UR11 ;  /* 0x0000000bff037e24 */ /* 0x000fca000f8e00ff */
[----:B------:R1:W4:Y:S02]  /*03d0*/  @P1 LDG.E R0, desc[UR22][R2.64] ;  /* 0x0000001602001981 */ /* 0x000324000c1e1900 */
[----:B-1----:R-:W-:Y:S02]  /*03e0*/  IMAD.U32 R2, RZ, RZ, UR8 ;  /* 0x00000008ff027e24 */ /* 0x002fe4000f8e00ff */
[----:B------:R-:W-:-:S05]  /*03f0*/  IMAD.U32 R3, RZ, RZ, UR9 ;  /* 0x00000009ff037e24 */ /* 0x000fca000f8e00ff */
[----:B------:R-:W5:Y:S01]  /*0400*/  @!P2 LDG.E R4, desc[UR22][R2.64] ;  /* 0x000000160204a981 */ /* 0x000f62000c1e1900 */
[----:B------:R-:W-:Y:S01]  /*0410*/  SHF.R.S32.HI R24, RZ, 0x1f, R151 ;  /* 0x0000001fff187819 */ /* 0x000fe20000011497 */
[----:B------:R-:W-:-:S03]  /*0420*/  UMOV UR8, 0xffffffff ;  /* 0xffffffff00087882 */ /* 0x000fc60000000000 */
[----:B------:R-:W-:Y:S02]  /*0430*/  LEA.HI R18, R24, R151, RZ, 0x5 ;  /* 0x0000009718127211 */ /* 0x000fe400078f28ff */
[----:B--2---:R-:W-:Y:S02]  /*0440*/  @P0 R2UR UR13, R6 ;  /* 0x00000000060d02ca */ /* 0x004fe400000e0000 */
[----:B---3--:R-:W-:Y:S02]  /*0450*/  @P0 R2UR UR15, R5 ;  /* 0x00000000050f02ca */ /* 0x008fe400000e0000 */
[----:B------:R-:W-:-:S04]  /*0460*/  ISETP.NE.U32.AND P0, PT, RZ, UR6, PT ;  /* 0x00000006ff007c0c */ /* 0x000fc8000bf05070 */
[----:B------:R-:W-:-:S07]  /*0470*/  ISETP.NE.AND.EX P0, PT, RZ, UR7, PT, P0 ;  /* 0x00000007ff007c0c */ /* 0x000fce000bf05300 */
[----:B------:R-:W-:-:S07]  /*0480*/  @UP2 UIADD3 UR15, UR15, -UR13, URZ ;  /* 0x8000000d0f0f2290 */ /* 0x000fce000fffe03f */
[----:B------:R-:W-:Y:S01]  /*0490*/  @!UP2 ULDC UR15, c[0x0][0x2c4] ;  /* 0x0000b100000faab9 */ /* 0x000fe20000000800 */
[----:B----4-:R-:W-:Y:S02]  /*04a0*/  @P1 R2UR UR28, R0 ;  /* 0x00000000001c12ca */ /* 0x010fe400000e0000 */
[----:B------:R-:W-:-:S05]  /*04b0*/  LOP3.LUT R0, R18, 0xffffffe0, RZ, 0xc0, !PT ;  /* 0xffffffe012007812 */ /* 0x000fca00078ec0ff */
[----:B------:R-:W-:Y:S01]  /*04c0*/  IMAD.IADD R17, R151, 0x1, -R0 ;  /* 0x0000000197117824 */ /* 0x000fe200078e0a00 */
[----:B-----5:R-:W-:Y:S01]  /*04d0*/  @!P2 R2UR UR8, R4 ;  /* 0x000000000408a2ca */ /* 0x020fe200000e0000 */
[----:B------:R-:W-:-:S14]  /*04e0*/  @!P0 BRA `(.L_x_539) ;  /* 0x00000000001c8947 */ /* 0x000fdc0003800000 */
[----:B------:R-:W-:-:S13]  /*04f0*/  PLOP3.LUT P0, PT, PT, PT, UP3, 0x80, 0x0 ;  /* 0x000000000000781c */ /* 0x000fda0003f0f038 */
[----:B------:R-:W2:Y:S04]  /*0500*/  @P0 LDG.E R0, desc[UR22][R2.64+0x4] ;  /* 0x0000041602000981 */ /* 0x000ea8000c1e1900 */
[----:B------:R-:W3:Y:S01]  /*0510*/  @!P0 LDG.E R2, desc[UR22][R2.64] ;  /* 0x0000001602028981 */ /* 0x000ee2000c1e1900 */
[----:B--2---:R-:W-:-:S13]  /*0520*/  @P0 R2UR UR5, R0 ;  /* 0x00000000000502ca */ /* 0x004fda00000e0000 */
[----:B------:R-:W-:-:S07]  /*0530*/  @UP3 UIADD3 UR5, UR5, -UR8, URZ ;  /* 0x8000000805053290 */ /* 0x000fce000fffe03f */
[----:B---3--:R-:W-:Y:S01]  /*0540*/  @!P0 R2UR UR5, R2 ;  /* 0x00000000020582ca */ /* 0x008fe200000e0000 */
[----:B------:R-:W-:-:S14]  /*0550*/  BRA `(.L_x_540) ;  /* 0x0000000000047947 */ /* 0x000fdc0003800000 */
.L_x_539:
[----:B------:R-:W-:-:S05]  /*0560*/  ULDC UR5, c[0x0][0x2c8] ;  /* 0x0000b20000057ab9 */ /* 0x000fca0000000800 */
.L_x_540:
        /* <DEDUP_REMOVED lines=39> */
[----:B------:R-:W-:Y:S01]  /*07e0*/  LEA.HI R26, R24, R151, RZ, 0x3 ;  /* 0x00000097181a7211 */ /* 0x000fe200078f18ff */
[----:B------:R-:W-:Y:S01]  /*07f0*/  ULDC UR9, c[0x0][0x270] ;  /* 0x00009c0000097ab9 */ /* 0x000fe20000000800 */
[----:B------:R-:W-:Y:S01]  /*0800*/  UIADD3 UR5, -UR24, UR15, URZ ;  /* 0x0000000f18057290 */ /* 0x000fe2000fffe13f */
[----:B------:R-:W-:Y:S01]  /*0810*/  SHF.R.S32.HI R135, RZ, 0x5, R18 ;  /* 0x00000005ff877819 */ /* 0x000fe20000011412 */
[----:B------:R-:W-:Y:S01]  /*0820*/  UIMAD UR9, UR17, UR9, UR4 ;  /* 0x00000009110972a4 */ /* 0x000fe2000f8e0204 */
[----:B------:R-:W-:Y:S01]  /*0830*/  SHF.R.S32.HI R21, RZ, 0x3, R26 ;  /* 0x00000003ff157819 */ /* 0x000fe2000001141a */
[----:B------:R-:W-:Y:S01]  /*0840*/  UISETP.NE.AND UP0, UPT, UR8, -0x1, UPT ;  /* 0xffffffff0800788c */ /* 0x000fe2000bf05270 */
[----:B------:R-:W-:Y:S01]  /*0850*/  IMAD.U32 R10, RZ, RZ, UR14 ;  /* 0x0000000eff0a7e24 */ /* 0x000fe2000f8e00ff */
[----:B------:R-:W-:-:S02]  /*0860*/  ULDC UR19, c[0x0][0x2d8] ;  /* 0x0000b60000137ab9 */ /* 0x000fc40000000800 */
[----:B------:R-:W-:Y:S01]  /*0870*/  @UP1 ULDC.64 UR6, c[0x0][0x240] ;  /* 0x0000900000061ab9 */ /* 0x000fe20000000a00 */
[----:B------:R-:W-:Y:S02]  /*0880*/  @!UP1 USHF.R.S32.HI UR10, URZ, 0x1f, UR17 ;  /* 0x0000001f3f0a9899 */ /* 0x000fe40008011411 */
[----:B------:R-:W-:Y:S02]  /*0890*/  @UP1 UIMAD.WIDE.U32 UR30, UR13, UR6, URZ ;  /* 0x000000060d1e12a5 */ /* 0x000fe4000f8e003f */
[----:B------:R-:W-:Y:S02]  /*08a0*/  USHF.L.U32 UR6, UR9, 0x5, URZ ;  /* 0x0000000509067899 */ /* 0x000fe4000800063f */
[----:B------:R-:W-:Y:S02]  /*08b0*/  @UP1 UIMAD UR16, UR13, UR7, UR31 ;  /* 0x000000070d1012a4 */ /* 0x000fe4000f8e021f */
[----:B------:R-:W-:Y:S01]  /*08c0*/  USHF.R.S32.HI UR11, URZ, 0x1f, UR6 ;  /* 0x0000001f3f0b7899 */ /* 0x000fe20008011406 */
[----:B-1----:R-:W-:Y:S01]  /*08d0*/  IABS R4, R13 ;  /* 0x0000000d00047213 */ /* 0x002fe20000000000 */
[----:B------:R-:W-:Y:S01]  /*08e0*/  @UP0 UIADD3 UR33, UR28, UR8, URZ ;  /* 0x000000081c210290 */ /* 0x000fe2000fffe03f */
[----:B------:R-:W-:Y:S01]  /*08f0*/  IADD3 R155, P2, P0, R9, UR6, R17 ;  /* 0x00000006099b7c10 */ /* 0x000fe2000f85e011 */
[----:B------:R-:W-:Y:S01]  /*0900*/  @!UP1 ULDC.64 UR6, c[0x0][0x228] ;  /* 0x00008a0000069ab9 */ /* 0x000fe20000000a00 */
[----:B------:R-:W1:Y:S01]  /*0910*/  I2F.RP R2, R4 ;  /* 0x0000000400027306 */ /* 0x000e620000209400 */
[----:B------:R-:W-:-:S02]  /*0920*/  @!UP1 UIMAD UR10, UR10, UR6, URZ ;  /* 0x000000060a0a92a4 */ /* 0x000fc4000f8e023f */
[----:B------:R3:W-:Y:S01]  /*0930*/  STL [R1+0x1b0], R155 ;  /* 0x0001b09b01007387 */ /* 0x0007e20000100800 */
[----:B------:R-:W-:Y:S01]  /*0940*/  @!UP1 UIMAD.WIDE.U32 UR36, UR17, UR6, URZ ;  /* 0x00000006112492a5 */ /* 0x000fe2000f8e003f */
[----:B--2---:R-:W-:Y:S01]  /*0950*/  IABS R5, R5 ;  /* 0x0000000500057213 */ /* 0x004fe20000000000 */
[----:B------:R-:W-:Y:S01]  /*0960*/  @!UP1 UIMAD UR7, UR17, UR7, UR10 ;  /* 0x00000007110792a4 */ /* 0x000fe2000f8e020a */
[----:B------:R-:W-:Y:S02]  /*0970*/  ULDC UR6, c[0x0][0x2d4] ;  /* 0x0000b50000067ab9 */ /* 0x000fe40000000800 */
[----:B------:R-:W-:Y:S02]  /*0980*/  UIMAD UR6, UR9, UR6, UR24 ;  /* 0x00000006090672a4 */ /* 0x000fe4000f8e0218 */
[----:B------:R-:W-:Y:S02]  /*0990*/  @!UP1 UIADD3 UR16, UR37, UR7, URZ ;  /* 0x0000000725109290 */ /* 0x000fe4000fffe03f */
[----:B------:R-:W-:Y:S01]  /*09a0*/  UIMAD UR21, UR6, UR19, URZ ;  /* 0x00000013061572a4 */ /* 0x000fe2000f8e023f */
[----:B-1----:R-:W1:Y:S01]  /*09b0*/  MUFU.RCP R2, R2 ;  /* 0x0000000200027308 */ /* 0x002e620000001000 */
[----:B------:R-:W-:Y:S01]  /*09c0*/  @!UP1 UMOV UR30, UR36 ;  /* 0x00000024001e9c82 */ /* 0x000fe20008000000 */
[----:B-1----:R-:W-:-:S06]  /*09d0*/  VIADD R2, R2, 0xffffffe ;  /* 0x0ffffffe02027836 */ /* 0x002fcc0000000000 */
[----:B------:R-:W1:Y:S02]  /*09e0*/  F2I.FTZ.U32.TRUNC.NTZ R3, R2 ;  /* 0x0000000200037305 */ /* 0x000e64000021f000 */
[----:B-1----:R-:W-:Y:S02]  /*09f0*/  IMAD.MOV R0, RZ, RZ, -R3 ;  /* 0x000000ffff007224 */ /* 0x002fe400078e0a03 */
[----:B------:R-:W-:Y:S02]  /*0a00*/  IMAD.MOV.U32 R2, RZ, RZ, RZ ;  /* 0x000000ffff027224 */ /* 0x000fe400078e00ff */
[----:B------:R-:W-:-:S04]  /*0a10*/  IMAD R0, R0, R4, RZ ;  /* 0x0000000400007224 */ /* 0x000fc800078e02ff */
[----:B------:R-:W-:-:S04]  /*0a20*/  IMAD.HI.U32 R2, R3, R0, R2 ;  /* 0x0000000003027227 */ /* 0x000fc800078e0002 */
[----:B------:R-:W-:Y:S01]  /*0a30*/  IMAD.MOV.U32 R3, RZ, RZ, R5 ;  /* 0x000000ffff037224 */ /* 0x000fe200078e0005 */
[----:B------:R-:W-:-:S03]  /*0a40*/  LEA.HI R5, R24, R151, RZ, 0x2 ;  /* 0x0000009718057211 */ /* 0x000fc600078f10ff */
[----:B------:R-:W-:Y:S01]  /*0a50*/  IMAD.HI.U32 R6, R2, R3, RZ ;  /* 0x0000000302067227 */ /* 0x000fe200078e00ff */
[----:B------:R-:W-:-:S03]  /*0a60*/  SHF.R.S32.HI R2, RZ, 0x2, R5 ;  /* 0x00000002ff027819 */ /* 0x000fc60000011405 */
[----:B------:R-:W-:-:S04]  /*0a70*/  IMAD.MOV R0, RZ, RZ, -R6 ;  /* 0x000000ffff007224 */ /* 0x000fc800078e0a06 */
[----:B------:R-:W-:Y:S02]  /*0a80*/  IMAD R0, R4, R0, R3 ;  /* 0x0000000004007224 */ /* 0x000fe400078e0203 */
[----:B------:R-:W-:-:S03]  /*0a90*/  VIADD R3, R2, 0x40 ;  /* 0x0000004002037836 */ /* 0x000fc60000000000 */
[----:B------:R-:W-:Y:S02]  /*0aa0*/  ISETP.GT.U32.AND P3, PT, R4, R0, PT ;  /* 0x000000000400720c */ /* 0x000fe40003f64070 */
[----:B------:R-:W-:Y:S02]  /*0ab0*/  ISETP.GE.AND P1, PT, R3, UR5, PT ;  /* 0x0000000503007c0c */ /* 0x000fe4000bf26270 */
[----:B------:R-:W-:-:S04]  /*0ac0*/  SHF.R.S32.HI R3, RZ, 0x1f, R17 ;  /* 0x0000001fff037819 */ /* 0x000fc80000011411 */
[----:B------:R-:W-:Y:S01]  /*0ad0*/  IADD3.X R152, R8, UR11, R3, P2, P0 ;  /* 0x0000000b08987c10 */ /* 0x000fe200097e0403 */
[----:B------:R-:W-:Y:S01]  /*0ae0*/  @UP0 ULDC.64 UR10, c[0x0][0x248] ;  /* 0x00009200000a0ab9 */ /* 0x000fe20000000a00 */
[----:B------:R-:W-:Y:S01]  /*0af0*/  PLOP3.LUT P0, PT, PT, PT, UP0, 0x80, 0x0 ;  /* 0x000000000000781c */ /* 0x000fe20003f0f008 */
[----:B------:R-:W-:Y:S01]  /*0b00*/  @UP0 UIMAD.WIDE.U32 UR34, UR33, UR10, URZ ;  /* 0x0000000a212202a5 */ /* 0x000fe2000f8e003f */
[----:B------:R-:W-:Y:S01]  /*0b10*/  SHF.R.S32.HI R3, RZ, 0x1f, R2 ;  /* 0x0000001fff037819 */ /* 0x000fe20000011402 */
[----:B------:R-:W-:Y:S01]  /*0b20*/  @!P3 IMAD.IADD R0, R0, 0x1, -R4 ;  /* 0x000000010000b824 */ /* 0x000fe200078e0a04 */
[----:B------:R-:W-:-:S04]  /*0b30*/  @UP0 UIMAD UR33, UR33, UR11, URZ ;  /* 0x0000000b212102a4 */ /* 0x000fc8000f8e023f */
[----:B------:R-:W-:Y:S01]  /*0b40*/  ISETP.GE.U32.AND P4, PT, R0, R4, PT ;  /* 0x000000040000720c */ /* 0x000fe20003f86070 */
[----:B------:R-:W-:Y:S01]  /*0b50*/  @UP0 UIADD3 UR33, UR35, UR33, URZ ;  /* 0x0000002123210290 */ /* 0x000fe2000fffe03f */
[C---:B------:R-:W-:Y:S02]  /*0b60*/  LOP3.LUT R4, R5.reuse, 0xfffffffc, RZ, 0xc0, !PT ;  /* 0xfffffffc05047812 */ /* 0x040fe400078ec0ff */
[----:B------:R-:W-:Y:S01]  /*0b70*/  LEA.HI R0, R5, R2, RZ, 0x1 ;  /* 0x0000000205007211 */ /* 0x000fe200078f08ff */
[----:B------:R-:W-:Y:S02]  /*0b80*/  IMAD.SHL.U32 R5, R21, 0x40, RZ ;  /* 0x0000004015057824 */ /* 0x000fe400078e00ff */
[----:B------:R-:W-:-:S04]  /*0b90*/  IMAD.IADD R4, R151, 0x1, -R4 ;  /* 0x0000000197047824 */ /* 0x000fc800078e0a04 */
[----:B------:R-:W-:Y:S01]  /*0ba0*/  IMAD.SHL.U32 R132, R4, 0x8, RZ ;  /* 0x0000000804847824 */ /* 0x000fe200078e00ff */
[----:B------:R-:W-:Y:S02]  /*0bb0*/  LOP3.LUT R4, R0, 0x7fffffe, RZ, 0xc0, !PT ;  /* 0x07fffffe00047812 */ /* 0x000fe400078ec0ff */
[----:B------:R-:W-:-:S03]  /*0bc0*/  LOP3.LUT R0, R5, 0xc0, RZ, 0xc0, !PT ;  /* 0x000000c005007812 */ /* 0x000fc600078ec0ff */
[----:B------:R-:W-:Y:S01]  /*0bd0*/  IMAD.IADD R8, R2, 0x1, -R4 ;  /* 0x0000000102087824 */ /* 0x000fe200078e0a04 */
[----:B---3--:R-:W-:Y:S06]  /*0be0*/  @P0 BRA `(.L_x_542) ;  /* 0x0000000000300947 */ /* 0x008fec0003800000 */
        /* <DEDUP_REMOVED lines=12> */
.L_x_542:
[----:B------:R-:W-:Y:S01]  /*0cb0*/  @UP0 UIADD3 UR31, UR28, UR8, URZ ;  /* 0x000000081c1f0290 */ /* 0x000fe2000fffe03f */
[----:B------:R-:W-:Y:S01]  /*0cc0*/  LOP3.LUT R12, R13, UR4, RZ, 0x3c, !PT ;  /* 0x000000040d0c7c12 */ /* 0x000fe2000f8e3cff */
[----:B------:R-:W-:Y:S01]  /*0cd0*/  USHF.R.S32.HI UR29, URZ, 0x1f, UR4 ;  /* 0x0000001f3f1d7899 */ /* 0x000fe20008011404 */
[--C-:B------:R-:W-:Y:S01]  /*0ce0*/  SHF.R.S32.HI R133, RZ, 0x1f, R132.reuse ;  /* 0x0000001fff857819 */ /* 0x100fe20000011484 */
[----:B------:R-:W-:Y:S01]  /*0cf0*/  @UP0 ULDC.64 UR8, c[0x0][0x250] ;  /* 0x0000940000080ab9 */ /* 0x000fe20000000a00 */
[----:B------:R-:W-:Y:S01]  /*0d00*/  LOP3.LUT R9, R0, 0x18, R132, 0xf8, !PT ;  /* 0x0000001800097812 */ /* 0x000fe200078ef884 */
[----:B------:R-:W-:Y:S01]  /*0d10*/  @UP0 UIMAD.WIDE.U32 UR6, UR31, UR8, URZ ;  /* 0x000000081f0602a5 */ /* 0x000fe2000f8e003f */
[----:B------:R-:W-:Y:S01]  /*0d20*/  SHF.R.U32.HI R7, RZ, 0x3, R0 ;  /* 0x00000003ff077819 */ /* 0x000fe20000011600 */
[----:B------:R-:W-:-:S04]  /*0d30*/  @UP0 UIMAD UR31, UR31, UR9, URZ ;  /* 0x000000091f1f02a4 */ /* 0x000fc8000f8e023f */
[----:B------:R-:W-:Y:S01]  /*0d40*/  @UP0 UIADD3 UR31, UR7, UR31, URZ ;  /* 0x0000001f071f0290 */ /* 0x000fe2000fffe03f */
[----:B------:R-:W-:Y:S01]  /*0d50*/  @UP0 UMOV UR32, UR6 ;  /* 0x0000000600200c82 */ /* 0x000fe20008000000 */
[----:B------:R-:W-:Y:S10]  /*0d60*/  @P0 BRA `(.L_x_543) ;  /* 0x0000000000340947 */ /* 0x000ff40003800000 */
        /* <DEDUP_REMOVED lines=13> */
.L_x_543:
[----:B------:R-:W-:Y:S01]  /*0e40*/  IMAD R0, R3, UR10, RZ ;  /* 0x0000000a03007c24 */ /* 0x000fe2000f8e02ff */
[----:B------:R-:W-:Y:S01]  /*0e50*/  LOP3.LUT R9, R9, R7, RZ, 0x3c, !PT ;  /* 0x0000000709097212 */ /* 0x000fe200078e3cff */
[----:B------:R-:W-:Y:S01]  /*0e60*/  IMAD.WIDE.U32 R4, R2, UR10, R132 ;  /* 0x0000000a02047c25 */ /* 0x000fe2000f8e0084 */
[----:B------:R-:W-:Y:S01]  /*0e70*/  @!P3 IADD3 R6, R6, 0x1, RZ ;  /* 0x000000010606b810 */ /* 0x000fe20007ffe0ff */
[----:B------:R-:W-:Y:S01]  /*0e80*/  ULDC.64 UR6, c[0x0][0x258] ;  /* 0x0000960000067ab9 */ /* 0x000fe20000000a00 */
[----:B------:R-:W-:Y:S01]  /*0e90*/  ISETP.GE.AND P2, PT, R12, RZ, PT ;  /* 0x000000ff0c00720c */ /* 0x000fe20003f46270 */
[----:B------:R-:W-:Y:S01]  /*0ea0*/  IMAD R7, R135, 0x8, R8 ;  /* 0x0000000887077824 */ /* 0x000fe200078e0208 */
[----:B------:R-:W-:Y:S01]  /*0eb0*/  IADD3 R8, P0, R4, UR34, RZ ;  /* 0x0000002204087c10 */ /* 0x000fe2000ff1e0ff */
[----:B------:R-:W-:Y:S01]  /*0ec0*/  IMAD R0, R2, UR11, R0 ;  /* 0x0000000b02007c24 */ /* 0x000fe2000f8e0200 */
[----:B------:R-:W-:Y:S01]  /*0ed0*/  @P4 IADD3 R6, R6, 0x1, RZ ;  /* 0x0000000106064810 */ /* 0x000fe20007ffe0ff */
[----:B------:R-:W-:Y:S01]  /*0ee0*/  IMAD.U32 R195, R7, 0x20, R9 ;  /* 0x0000002007c37824 */ /* 0x000fe200078e0009 */
[----:B------:R-:W-:Y:S01]  /*0ef0*/  UIMAD UR29, UR29, UR6, URZ ;  /* 0x000000061d1d72a4 */ /* 0x000fe2000f8e023f */
[----:B------:R-:W-:Y:S01]  /*0f00*/  IMAD R7, R3, UR8, RZ ;  /* 0x0000000803077c24 */ /* 0x000fe2000f8e02ff */
[----:B------:R-:W-:Y:S01]  /*0f10*/  IADD3.X R9, R5, UR33, R0, P0, !PT ;  /* 0x0000002105097c10 */ /* 0x000fe200087fe400 */
[----:B------:R-:W-:Y:S01]  /*0f20*/  IMAD.WIDE.U32 R4, R2, UR8, R132 ;  /* 0x0000000802047c25 */ /* 0x000fe2000f8e0084 */
[----:B------:R-:W-:Y:S01]  /*0f30*/  ISETP.NE.AND P0, PT, R13, RZ, PT ;  /* 0x000000ff0d00720c */ /* 0x000fe20003f05270 */
[----:B------:R-:W-:Y:S01]  /*0f40*/  UIMAD UR29, UR4, UR7, UR29 ;  /* 0x00000007041d72a4 */ /* 0x000fe2000f8e021d */
[----:B------:R-:W1:Y:S01]  /*0f50*/  S2UR UR28, SR_CgaCtaId ;  /* 0x00000000001c79c3 */ /* 0x000e620000008800 */
[----:B------:R-:W-:Y:S01]  /*0f60*/  IMAD.MOV.U32 R0, RZ, RZ, R6 ;  /* 0x000000ffff007224 */ /* 0x000fe200078e0006 */
[----:B------:R-:W-:Y:S01]  /*0f70*/  IADD3 R6, P3, R4, UR32, RZ ;  /* 0x0000002004067c10 */ /* 0x000fe2000ff7e0ff */
[----:B------:R-:W-:Y:S01]  /*0f80*/  IMAD R7, R2, UR9, R7 ;  /* 0x0000000902077c24 */ /* 0x000fe2000f8e0207 */
[----:B------:R-:W-:Y:S01]  /*0f90*/  IADD3 R153, R132, 0x40, RZ ;  /* 0x0000004084997810 */ /* 0x000fe20007ffe0ff */
[----:B------:R-:W-:Y:S01]  /*0fa0*/  IMAD.U32 R14, RZ, RZ, UR6 ;  /* 0x00000006ff0e7e24 */ /* 0x000fe2000f8e00ff */
[----:B------:R-:W-:Y:S01]  /*0fb0*/  @!P2 IADD3 R0, -R0, RZ, RZ ;  /* 0x000000ff0000a210 */ /* 0x000fe20007ffe1ff */
[----:B------:R-:W-:Y:S01]  /*0fc0*/  ULDC.64 UR6, c[0x0][0x260] ;  /* 0x0000980000067ab9 */ /* 0x000fe20000000a00 */
[C---:B------:R-:W-:Y:S01]  /*0fd0*/  IADD3 R4, P2, R132.reuse, UR30, RZ ;  /* 0x0000001e84047c10 */ /* 0x040fe2000ff5e0ff */
[----:B------:R-:W-:Y:S01]  /*0fe0*/  VIADD R157, R132, 0x20 ;  /* 0x00000020849d7836 */ /* 0x000fe20000000000 */
[----:B------:R-:W-:Y:S01]  /*0ff0*/  IADD3.X R7, R5, UR31, R7, P3, !PT ;  /* 0x0000001f05077c10 */ /* 0x000fe20009ffe407 */
[----:B------:R-:W-:Y:S01]  /*1000*/  UIADD3 UR17, UR18, -0x1, URZ ;  /* 0xffffffff12117890 */ /* 0x000fe2000fffe03f */
[----:B------:R-:W-:Y:S01]  /*1010*/  @!P0 LOP3.LUT R0, RZ, R13, RZ, 0x33, !PT ;  /* 0x0000000dff008212 */ /* 0x000fe200078e33ff */
[----:B------:R-:W-:Y:S01]  /*1020*/  BSSY B0, `(.L_x_544) ;  /* 0x000003f000007945 */ /* 0x000fe20003800000 */
[----:B------:R-:W-:Y:S01]  /*1030*/  IADD3.X R5, R133, UR16, RZ, P2, !PT ;  /* 0x0000001085057c10 */ /* 0x000fe200097fe4ff */
[----:B------:R-:W-:Y:S01]  /*1040*/  UIMAD UR16, UR17, -0x40, UR25 ;  /* 0xffffffc0111078a4 */ /* 0x000fe2000f8e0219 */
[----:B------:R-:W-:Y:S01]  /*1050*/  SHF.R.S32.HI R12, RZ, 0x1f, R0 ;  /* 0x0000001fff0c7819 */ /* 0x000fe20000011400 */
[----:B------:R-:W-:Y:S01]  /*1060*/  IMAD.WIDE.U32 R30, R0, UR6, R8 ;  /* 0x00000006001e7c25 */ /* 0x000fe2000f8e0008 */
[----:B------:R-:W-:-:S02]  /*1070*/  ISETP.GE.AND P3, PT, R2, UR5, PT ;  /* 0x0000000502007c0c */ /* 0x000fc4000bf66270 */
[----:B------:R-:W-:Y:S01]  /*1080*/  IADD3 R19, R2, 0x20, RZ ;  /* 0x0000002002137810 */ /* 0x000fe20007ffe0ff */
[----:B------:R-:W-:Y:S01]  /*1090*/  IMAD.WIDE.U32 R14, R14, UR4, R4 ;  /* 0x000000040e0e7c25 */ /* 0x000fe2000f8e0004 */
[----:B------:R2:W-:Y:S01]  /*10a0*/  STL.64 [R1+0x138], R30 ;  /* 0x0001381e01007387 */ /* 0x0005e20000100a00 */
[----:B------:R-:W-:Y:S01]  /*10b0*/  UMOV UR4, 0x400 ;  /* 0x0000040000047882 */ /* 0x000fe20000000000 */
[----:B------:R-:W-:Y:S01]  /*10c0*/  ISETP.GE.AND P0, PT, R2, UR16, PT ;  /* 0x0000001002007c0c */ /* 0x000fe2000bf06270 */
[----:B------:R-:W-:Y:S01]  /*10d0*/  IMAD R4, R12, UR6, RZ ;  /* 0x000000060c047c24 */ /* 0x000fe2000f8e02ff */
[----:B-1----:R-:W-:Y:S01]  /*10e0*/  ULEA UR4, UR28, UR4, 0x18 ;  /* 0x000000041c047291 */ /* 0x002fe2000f8ec03f */
[----:B------:R-:W-:Y:S01]  /*10f0*/  VIADD R13, R15, UR29 ;  /* 0x0000001d0f0d7c36 */ /* 0x000fe20008000000 */
[----:B------:R-:W-:Y:S01]  /*1100*/  ISETP.GE.AND P2, PT, R19, UR5, PT ;  /* 0x0000000513007c0c */ /* 0x000fe2000bf46270 */
[----:B------:R-:W-:Y:S01]  /*1110*/  IMAD R22, R0, UR7, R4 ;  /* 0x0000000700167c24 */ /* 0x000fe2000f8e0204 */
[----:B------:R-:W-:Y:S01]  /*1120*/  ULDC.64 UR6, c[0x0][0x268] ;  /* 0x00009a0000067ab9 */ /* 0x000fe20000000a00 */
[----:B------:R-:W-:Y:S01]  /*1130*/  IMAD.WIDE R10, R10, 0x80, R2 ;  /* 0x000000800a0a7825 */ /* 0x000fe200078e0202 */
[----:B------:R-:W-:-:S03]  /*1140*/  LEA R195, R195, UR4, 0x1 ;  /* 0x00000004c3c37c11 */ /* 0x000fc6000f8e08ff */
[----:B------:R-:W-:-:S04]  /*1150*/  IMAD.WIDE.U32 R28, R0, UR6, R6 ;  /* 0x00000006001c7c25 */ /* 0x000fc8000f8e0006 */
[----:B------:R-:W-:Y:S01]  /*1160*/  IMAD R4, R12, UR6, RZ ;  /* 0x000000060c047c24 */ /* 0x000fe2000f8e02ff */
[----:B------:R2:W-:Y:S03]  /*1170*/  STL.64 [R1+0x1a8], R28 ;  /* 0x0001a81c01007387 */ /* 0x0005e60000100a00 */
[----:B------:R-:W-:Y:S01]  /*1180*/  IMAD R25, R0, UR7, R4 ;  /* 0x0000000700197c24 */ /* 0x000fe2000f8e0204 */
[----:B------:R2:W-:Y:S04]  /*1190*/  STL [R1+0xfc], R157 ;  /* 0x0000fc9d01007387 */ /* 0x0005e80000100800 */
[----:B------:R2:W-:Y:S01]  /*11a0*/  STL [R1+0x128], R153 ;  /* 0x0001289901007387 */ /* 0x0005e20000100800 */
[----:B------:R-:W-:Y:S05]  /*11b0*/  @P3 BRA `(.L_x_545) ;  /* 0x0000000000943947 */ /* 0x000fea0003800000 */
        /* <DEDUP_REMOVED lines=13> */
[----:B------:R-:W4:Y:S01]  /*1290*/  @!P5 LDC.64 R4, c[0x0][0x210] ;  /* 0x00008400ff04db82 */ /* 0x000f220000000a00 */
[----:B------:R3:W-:Y:S01]  /*12a0*/  @P6 STS.64 [R195+0x8], RZ ;  /* 0x000008ffc3006388 */ /* 0x0007e20000000a00 */
[----:B-1----:R-:W-:-:S04]  /*12b0*/  @!P6 LEA R8, P3, R6, R8, 0x1 ;  /* 0x000000080608e211 */ /* 0x002fc800078608ff */
        /* <DEDUP_REMOVED lines=21> */
.L_x_545:
[----:B------:R-:W-:Y:S05]  /*1410*/  BSYNC B0 ;  /* 0x0000000000007941 */ /* 0x000fea0003800000 */
.L_x_544:
[----:B------:R-:W-:Y:S01]  /*1420*/  SHF.R.S32.HI R0, RZ, 0x1f, R17 ;  /* 0x0000001fff007819 */ /* 0x000fe20000011411 */
[----:B------:R-:W-:Y:S01]  /*1430*/  BSSY B0, `(.L_x_546) ;  /* 0x000002b000007945 */ /* 0x000fe20003800000 */
[C---:B------:R-:W-:Y:S01]  /*1440*/  ISETP.GE.AND P5, PT, R2.reuse, UR16, PT ;  /* 0x0000001002007c0c */ /* 0x040fe2000bfa6270 */
[----:B------:R-:W-:Y:S01]  /*1450*/  VIADD R16, R2, 0x60 ;  /* 0x0000006002107836 */ /* 0x000fe20000000000 */
[----:B------:R-:W-:Y:S01]  /*1460*/  LEA.HI R20, R0, R17, RZ, 0x2 ;  /* 0x0000001100147211 */ /* 0x000fe200078f10ff */
[----:B------:R-:W-:Y:S10]  /*1470*/  @P2 BRA `(.L_x_547) ;  /* 0x0000000000982947 */ /* 0x000ff40003800000 */
[----:B------:R-:W-:Y:S01]  /*1480*/  ULDC UR28, c[0x0][0x2d0] ;  /* 0x0000b400001c7ab9 */ /* 0x000fe20000000800 */
[----:B-1-3--:R-:W-:Y:S01]  /*1490*/  IADD3 R4, P2, R10, 0x20, RZ ;  /* 0x000000200a047810 */ /* 0x00afe20007f5e0ff */
        /* <DEDUP_REMOVED lines=36> */
.L_x_547:
[----:B------:R-:W-:Y:S05]  /*16e0*/  BSYNC B0 ;  /* 0x0000000000007941 */ /* 0x000fea0003800000 */
.L_x_546:
[----:B------:R-:W-:Y:S01]  /*16f0*/  LOP3.LUT R0, R20, 0x7ffffffc, RZ, 0xc0, !PT ;  /* 0x7ffffffc14007812 */ /* 0x000fe200078ec0ff */
[----:B------:R-:W-:Y:S01]  /*1700*/  BSSY B0, `(.L_x_548) ;  /* 0x000002b000007945 */ /* 0x000fe20003800000 */
[----:B------:R-:W-:Y:S02]  /*1710*/  ISETP.GE.AND P6, PT, R16, UR5, PT ;  /* 0x0000000510007c0c */ /* 0x000fe4000bfc6270 */
[----:B------:R-:W-:Y:S01]  /*1720*/  SHF.R.S32.HI R18, RZ, 0x1f, R18 ;  /* 0x0000001fff127819 */ /* 0x000fe20000011412 */
[----:B------:R-:W-:Y:S01]  /*1730*/  IMAD.IADD R23, R17, 0x1, -R0 ;  /* 0x0000000111177824 */ /* 0x000fe200078e0a00 */
[----:B------:R-:W-:Y:S09]  /*1740*/  @P1 BRA `(.L_x_549) ;  /* 0x0000000000981947 */ /* 0x000ff20003800000 */
[----:B------:R-:W-:Y:S01]  /*1750*/  ULDC UR28, c[0x0][0x2d0] ;  /* 0x0000b400001c7ab9 */ /* 0x000fe20000000800 */
[----:B-1-34-:R-:W-:Y:S01]  /*1760*/  IADD3 R4, P1, R10, 0x40, RZ ;  /* 0x000000400a047810 */ /* 0x01afe20007f3e0ff */
        /* <DEDUP_REMOVED lines=13> */
[----:B------:R-:W4:Y:S01]  /*1840*/  @!P3 LDC.64 R8, c[0x0][0x210] ;  /* 0x00008400ff08bb82 */ /* 0x000f220000000a00 */
[----:B-1----:R-:W-:-:S04]  /*1850*/  @!P4 LEA R6, P2, R2, R6, 0x1 ;  /* 0x000000060206c211 */ /* 0x002fc800078408ff */
        /* <DEDUP_REMOVED lines=21> */
.L_x_549:
[----:B------:R-:W-:Y:S05]  /*19b0*/  BSYNC B0 ;  /* 0x0000000000007941 */ /* 0x000fea0003800000 */
.L_x_548:
[----:B------:R-:W-:Y:S04]  /*19c0*/  BSSY B0, `(.L_x_550) ;  /* 0x0000028000007945 */ /* 0x000fe80003800000 */
[----:B------:R-:W-:Y:S05]  /*19d0*/  @P6 BRA `(.L_x_551) ;  /* 0x0000000000986947 */ /* 0x000fea0003800000 */
        /* <DEDUP_REMOVED lines=38> */
.L_x_551:
[----:B------:R-:W-:Y:S05]  /*1c40*/  BSYNC B0 ;  /* 0x0000000000007941 */ /* 0x000fea0003800000 */
.L_x_550:
[----:B-1-34-:R-:W-:Y:S01]  /*1c50*/  LEA.HI R4, R18, R135, RZ, 0x2 ;  /* 0x0000008712047211 */ /* 0x01afe200078f10ff */
[----:B------:R-:W-:Y:S01]  /*1c60*/  IMAD.IADD R159, R31, 0x1, R22 ;  /* 0x000000011f9f7824 */ /* 0x000fe200078e0216 */
[----:B------:R-:W-:Y:S01]  /*1c70*/  LEA.HI R5, R24, R151, RZ, 0x4 ;  /* 0x0000009718057211 */ /* 0x000fe200078f20ff */
[----:B------:R-:W-:Y:S01]  /*1c80*/  IMAD.MOV.U32 R158, RZ, RZ, R30 ;  /* 0x000000ffff9e7224 */ /* 0x000fe200078e001e */
[----:B------:R-:W-:Y:S01]  /*1c90*/  LOP3.LUT R4, R4, 0xffffffc, RZ, 0xc0, !PT ;  /* 0x0ffffffc04047812 */ /* 0x000fe200078ec0ff */
[----:B------:R-:W-:Y:S01]  /*1ca0*/  USHF.L.U64.HI UR28, UR10, 0x6, UR11 ;  /* 0x000000060a1c7899 */ /* 0x000fe2000801020b */
[----:B------:R-:W-:Y:S01]  /*1cb0*/  SHF.R.S32.HI R3, RZ, 0x4, R5 ;  /* 0x00000004ff037819 */ /* 0x000fe20000011405 */
[----:B------:R-:W-:Y:S01]  /*1cc0*/  USHF.R.S32.HI UR33, URZ, 0x1f, UR17 ;  /* 0x0000001f3f217899 */ /* 0x000fe20008011411 */
[----:B------:R-:W-:Y:S01]  /*1cd0*/  LOP3.LUT R0, R5, 0xfffffff0, RZ, 0xc0, !PT ;  /* 0xfffffff005007812 */ /* 0x000fe200078ec0ff */
[C---:B------:R-:W-:Y:S01]  /*1ce0*/  IMAD.IADD R6, R135.reuse, 0x1, -R4 ;  /* 0x0000000187067824 */ /* 0x040fe200078e0a04 */
[----:B------:R-:W-:Y:S01]  /*1cf0*/  SHF.R.S32.HI R2, RZ, 0x2, R20 ;  /* 0x00000002ff027819 */ /* 0x000fe20000011414 */
[----:B------:R1:W-:Y:S01]  /*1d00*/  STL.64 [R1+0x130], R158 ;  /* 0x0001309e01007387 */ /* 0x0003e20000100a00 */
[----:B------:R-:W-:Y:S01]  /*1d10*/  LEA R7, R135, UR24, 0x4 ;  /* 0x0000001887077c11 */ /* 0x000fe2000f8e20ff */
[----:B------:R-:W-:Y:S01]  /*1d20*/  IMAD.IADD R4, R151, 0x1, -R0 ;  /* 0x0000000197047824 */ /* 0x000fe200078e0a00 */
[----:B------:R-:W-:Y:S01]  /*1d30*/  LEA.HI R5, R5, R3, RZ, 0x1 ;  /* 0x0000000305057211 */ /* 0x000fe200078f08ff */
[--C-:B------:R-:W-:Y:S01]  /*1d40*/  IMAD R17, R6, 0x10, R2.reuse ;  /* 0x0000001006117824 */ /* 0x100fe200078e0202 */
[----:B------:R-:W-:Y:S01]  /*1d50*/  IADD3 R18, R7, 0x1, R2 ;  /* 0x0000000107127810 */ /* 0x000fe20007ffe002 */
[----:B------:R-:W-:Y:S01]  /*1d60*/  USHF.L.U32 UR29, UR10, 0x6, URZ ;  /* 0x000000060a1d7899 */ /* 0x000fe2000800063f */
[----:B------:R-:W-:Y:S01]  /*1d70*/  LOP3.LUT R5, R5, 0xfffffffe, RZ, 0xc0, !PT ;  /* 0xfffffffe05057812 */ /* 0x000fe200078ec0ff */
[----:B------:R-:W-:Y:S01]  /*1d80*/  UIMAD UR6, UR28, UR17, URZ ;  /* 0x000000111c0672a4 */ /* 0x000fe2000f8e023f */
[----:B------:R-:W-:Y:S01]  /*1d90*/  LOP3.LUT R2, R26, 0xfffffff8, RZ, 0xc0, !PT ;  /* 0xfffffff81a027812 */ /* 0x000fe200078ec0ff */
[----:B------:R-:W-:Y:S01]  /*1da0*/  IMAD.U32 R15, RZ, RZ, UR17 ;  /* 0x00000011ff0f7e24 */ /* 0x000fe2000f8e00ff */
[----:B------:R-:W-:Y:S01]  /*1db0*/  LEA.HI R0, R4, R4, RZ, 0x1 ;  /* 0x0000000404007211 */ /* 0x000fe200078f08ff */
[----:B------:R-:W-:Y:S01]  /*1dc0*/  IMAD.IADD R12, R3, 0x1, -R5 ;  /* 0x00000001030c7824 */ /* 0x000fe200078e0a05 */
[----:B------:R-:W-:Y:S01]  /*1dd0*/  UIMAD UR6, UR33, UR29, UR6 ;  /* 0x0000001d210672a4 */ /* 0x000fe2000f8e0206 */
[----:B------:R-:W-:Y:S01]  /*1de0*/  IMAD.IADD R5, R151, 0x1, -R2 ;  /* 0x0000000197057824 */ /* 0x000fe200078e0a02 */
[--C-:B------:R-:W-:Y:S01]  /*1df0*/  SHF.R.S32.HI R6, RZ, 0x1, R0.reuse ;  /* 0x00000001ff067819 */ /* 0x100fe20000011400 */
[----:B------:R-:W-:Y:S01]  /*1e00*/  BSSY B0, `(.L_x_552) ;  /* 0x0000030000007945 */ /* 0x000fe20003800000 */
[----:B------:R-:W-:-:S02]  /*1e10*/  SHF.R.S32.HI R2, RZ, 0x1f, R0 ;  /* 0x0000001fff027819 */ /* 0x000fc40000011400 */
[----:B------:R-:W-:Y:S02]  /*1e20*/  LEA.HI R9, R5, R5, RZ, 0x1 ;  /* 0x0000000505097211 */ /* 0x000fe400078f08ff */
[----:B------:R-:W-:Y:S02]  /*1e30*/  LEA.HI R2, R2, R6, RZ, 0x2 ;  /* 0x0000000602027211 */ /* 0x000fe400078f10ff */
[----:B------:R-:W-:Y:S02]  /*1e40*/  LOP3.LUT R8, R0, 0x7fffffe, RZ, 0xc0, !PT ;  /* 0x07fffffe00087812 */ /* 0x000fe400078ec0ff */
[----:B------:R-:W-:Y:S01]  /*1e50*/  LOP3.LUT R0, R2, 0xfffffffc, RZ, 0xc0, !PT ;  /* 0xfffffffc02007812 */ /* 0x000fe200078ec0ff */
[----:B------:R-:W-:Y:S01]  /*1e60*/  IMAD.WIDE.U32 R2, R15, UR29, R158 ;  /* 0x0000001d0f027c25 */ /* 0x000fe2000f8e009e */
[----:B------:R-:W-:Y:S02]  /*1e70*/  LOP3.LUT R7, R9, 0x7fffffe, RZ, 0xc0, !PT ;  /* 0x07fffffe09077812 */ /* 0x000fe400078ec0ff */
[----:B------:R-:W-:Y:S01]  /*1e80*/  SHF.R.S32.HI R10, RZ, 0x1f, R4 ;  /* 0x0000001fff0a7819 */ /* 0x000fe20000011404 */
[----:B------:R-:W-:Y:S01]  /*1e90*/  IMAD.IADD R150, R4, 0x1, -R8 ;  /* 0x0000000104967824 */ /* 0x000fe200078e0a08 */
[----:B------:R-:W-:Y:S01]  /*1ea0*/  ISETP.GE.AND P6, PT, R19, UR16, PT ;  /* 0x0000001013007c0c */ /* 0x000fe2000bfc6270 */
[----:B------:R-:W-:Y:S01]  /*1eb0*/  VIADD R8, R3, UR6 ;  /* 0x0000000603087c36 */ /* 0x000fe20008000000 */
[----:B------:R-:W-:Y:S01]  /*1ec0*/  ISETP.GE.AND P4, PT, R19, UR16, PT ;  /* 0x0000001013007c0c */ /* 0x000fe2000bf86270 */
[----:B------:R-:W-:Y:S01]  /*1ed0*/  IMAD.IADD R13, R5, 0x1, -R7 ;  /* 0x00000001050d7824 */ /* 0x000fe200078e0a07 */
[----:B------:R-:W-:Y:S01]  /*1ee0*/  LEA.HI R14, R10, R4, RZ, 0x3 ;  /* 0x000000040a0e7211 */ /* 0x000fe200078f18ff */
[----:B------:R-:W-:Y:S01]  /*1ef0*/  IMAD.IADD R19, R6, 0x1, -R0 ;  /* 0x0000000106137824 */ /* 0x000fe200078e0a00 */
[----:B-1----:R-:W-:Y:S09]  /*1f00*/  @P0 BRA `(.L_x_553) ;  /* 0x00000000007c0947 */ /* 0x002ff20003800000 */
[----:B------:R-:W-:Y:S02]  /*1f10*/  ULDC UR6, c[0x0][0x2d0] ;  /* 0x0000b40000067ab9 */ /* 0x000fe40000000800 */
[----:B------:R-:W-:Y:S02]  /*1f20*/  ISETP.GE.AND P3, PT, R132, UR6, PT ;  /* 0x0000000684007c0c */ /* 0x000fe4000bf66270 */
[----:B------:R-:W-:Y:S02]  /*1f30*/  ISETP.GE.AND P2, PT, R157, UR6, PT ;  /* 0x000000069d007c0c */ /* 0x000fe4000bf46270 */
[----:B------:R-:W-:-:S09]  /*1f40*/  ISETP.GE.AND P0, PT, R153, UR6, PT ;  /* 0x0000000699007c0c */ /* 0x000fd2000bf06270 */
[----:B------:R-:W1:Y:S01]  /*1f50*/  @!P3 LDC.64 R6, c[0x0][0x218] ;  /* 0x00008600ff06bb82 */ /* 0x000e620000000a00 */
[----:B------:R3:W-:Y:S04]  /*1f60*/  @P3 STS [R195+0x6000], RZ ;  /* 0x006000ffc3003388 */ /* 0x0007e80000000800 */
        /* <DEDUP_REMOVED lines=25> */
.L_x_553:
[----:B------:R-:W-:Y:S05]  /*2100*/  BSYNC B0 ;  /* 0x0000000000007941 */ /* 0x000fea0003800000 */
.L_x_552:
        /* <DEDUP_REMOVED lines=9> */
[----:B---3--:R-:W-:Y:S02]  /*21a0*/  IADD3.X R6, R8, UR30, RZ, P0, !PT ;  /* 0x0000001e08067c10 */ /* 0x008fe400087fe4ff */
[----:B------:R-:W-:-:S07]  /*21b0*/  ISETP.GE.AND P0, PT, R153, UR6, PT ;  /* 0x0000000699007c0c */ /* 0x000fce000bf06270 */
[----:B-1----:R-:W1:Y:S01]  /*21c0*/  @!P3 LDC.64 R4, c[0x0][0x218] ;  /* 0x00008600ff04bb82 */ /* 0x002e620000000a00 */
[----:B------:R4:W-:Y:S07]  /*21d0*/  @P3 STS.128 [R195+0x6800], RZ ;  /* 0x006800ffc3003388 */ /* 0x0009ee0000000c00 */
        /* <DEDUP_REMOVED lines=23> */
.L_x_555:
[----:B------:R-:W-:Y:S05]  /*2350*/  BSYNC B0 ;  /* 0x0000000000007941 */ /* 0x000fea0003800000 */
.L_x_554:
[----:B------:R-:W0:Y:S01]  /*2360*/  LDGDEPBAR ;  /* 0x00000000000079af */ /* 0x000e220000000000 */
[----:B------:R-:W-:Y:S01]  /*2370*/  IMAD.SHL.U32 R0, R16, 0x40, RZ ;  /* 0x0000004010007824 */ /* 0x000fe200078e00ff */
[----:B-1--4-:R-:W-:Y:S01]  /*2380*/  SHF.L.U32 R2, R19, 0x6, RZ ;  /* 0x0000000613027819 */ /* 0x012fe200000006ff */
[----:B---3--:R-:W-:Y:S01]  /*2390*/  IMAD.SHL.U32 R4, R14, 0x20, RZ ;  /* 0x000000200e047824 */ /* 0x008fe200078e00ff */
[----:B------:R-:W-:Y:S01]  /*23a0*/  MOV R10, R28 ;  /* 0x0000001c000a7202 */ /* 0x000fe20000000f00 */
[----:B------:R-:W-:Y:S01]  /*23b0*/  IMAD.SHL.U32 R3, R12, 0x8, RZ ;  /* 0x000000080c037824 */ /* 0x000fe200078e00ff */
[----:B------:R-:W-:Y:S01]  /*23c0*/  LOP3.LUT R2, R2, 0xc0, RZ, 0xc0, !PT ;  /* 0x000000c002027812 */ /* 0x000fe200078ec0ff */
[----:B------:R-:W-:Y:S01]  /*23d0*/  IMAD.SHL.U32 R5, R21, 0x8, RZ ;  /* 0x0000000815057824 */ /* 0x000fe200078e00ff */
[----:B------:R-:W-:Y:S01]  /*23e0*/  LOP3.LUT R0, R0, 0xc0, RZ, 0xc0, !PT ;  /* 0x000000c000007812 */ /* 0x000fe200078ec0ff */
[----:B------:R-:W-:Y:S01]  /*23f0*/  IMAD.IADD R11, R29, 0x1, R25 ;  /* 0x000000011d0b7824 */ /* 0x000fe200078e0219 */
[----:B------:R-:W-:Y:S01]  /*2400*/  LOP3.LUT R149, R4, 0xffffff00, RZ, 0xc0, !PT ;  /* 0xffffff0004957812 */ /* 0x000fe200078ec0ff */
[----:B------:R-:W-:Y:S01]  /*2410*/  IMAD.U32 R7, RZ, RZ, UR25 ;  /* 0x00000019ff077e24 */ /* 0x000fe2000f8e00ff */
[----:B------:R-:W-:Y:S01]  /*2420*/  LOP3.LUT R3, R2, 0x8, R3, 0xf8, !PT ;  /* 0x0000000802037812 */ /* 0x000fe200078ef803 */
[----:B------:R-:W-:Y:S01]  /*2430*/  USHF.L.U64.HI UR24, UR8, 0x6, UR9 ;  /* 0x0000000608187899 */ /* 0x000fe20008010209 */
[----:B------:R-:W-:Y:S01]  /*2440*/  LOP3.LUT R5, R0, 0x8, R5, 0xf8, !PT ;  /* 0x0000000800057812 */ /* 0x000fe200078ef805 */
[----:B------:R1:W-:Y:S01]  /*2450*/  STL.64 [R1+0x1a0], R10 ;  /* 0x0001a00a01007387 */ /* 0x0003e20000100a00 */
[----:B------:R-:W-:Y:S01]  /*2460*/  SHF.R.U32.HI R4, RZ, 0x3, R0 ;  /* 0x00000003ff047819 */ /* 0x000fe20000011600 */
[----:B------:R-:W-:Y:S01]  /*2470*/  IMAD R0, R135, 0x200, R149 ;  /* 0x0000020087007824 */ /* 0x000fe200078e0295 */
[----:B------:R-:W-:Y:S01]  /*2480*/  SHF.R.U32.HI R2, RZ, 0x3, R2 ;  /* 0x00000003ff027819 */ /* 0x000fe20000011602 */
[----:B------:R-:W-:Y:S01]  /*2490*/  ULEA UR21, UR18, UR21, 0x6 ;  /* 0x0000001512157291 */ /* 0x000fe2000f8e303f */
[----:B------:R-:W-:Y:S01]  /*24a0*/  SHF.L.U32 R6, R23, 0x1, RZ ;  /* 0x0000000117067819 */ /* 0x000fe200000006ff */
[----:B------:R-:W-:Y:S01]  /*24b0*/  USHF.L.U32 UR32, UR8, 0x6, URZ ;  /* 0x0000000608207899 */ /* 0x000fe2000800063f */
[----:B------:R-:W-:Y:S01]  /*24c0*/  LOP3.LUT R148, R3, R2, RZ, 0x3c, !PT ;  /* 0x0000000203947212 */ /* 0x000fe200078e3cff */
[----:B------:R-:W-:Y:S01]  /*24d0*/  IMAD R2, R150, 0x20, R0 ;  /* 0x0000002096027824 */ /* 0x000fe200078e0200 */
[----:B------:R-:W-:-:S04]  /*24e0*/  DEPBAR.LE SB0, 0x0 ;  /* 0x000080000000791a */ /* 0x000fc80000000000 */
[----:B------:R-:W-:Y:S01]  /*24f0*/  BAR.SYNC.DEFER_BLOCKING 0x0 ;  /* 0x0000000000007b1d */ /* 0x000fe20000010000 */
[----:B------:R-:W-:Y:S01]  /*2500*/  LOP3.LUT R5, R5, R4, RZ, 0x3c, !PT ;  /* 0x0000000405057212 */ /* 0x000fe200078e3cff */
[----:B------:R-:W-:Y:S01]  /*2510*/  UIMAD UR6, UR24, UR17, URZ ;  /* 0x00000011180672a4 */ /* 0x000fe2000f8e023f */
[----:B------:R-:W-:Y:S01]  /*2520*/  IADD3 R3, R7, -UR15, R18 ;  /* 0x8000000f07037c10 */ /* 0x000fe2000fffe012 */
[----:B------:R-:W-:Y:S01]  /*2530*/  UIADD3 UR21, UR21, -0x40, URZ ;  /* 0xffffffc015157890 */ /* 0x000fe2000fffe03f */
[----:B------:R-:W-:Y:S01]  /*2540*/  IMAD R4, R17, UR19, R6 ;  /* 0x0000001311047c24 */ /* 0x000fe2000f8e0206 */
[----:B------:R-:W-:Y:S01]  /*2550*/  IADD3 R2, R148, R2, RZ ;  /* 0x0000000294027210 */ /* 0x000fe20007ffe0ff */
[----:B------:R-:W-:Y:S01]  /*2560*/  UIMAD UR6, UR33, UR32, UR6 ;  /* 0x00000020210672a4 */ /* 0x000fe2000f8e0206 */
[----:B------:R-:W-:Y:S01]  /*2570*/  IMAD R8, R12, 0x8, R13 ;  /* 0x000000080c087824 */ /* 0x000fe200078e020d */
[----:B------:R-:W-:Y:S01]  /*2580*/  USHF.R.S32.HI UR7, URZ, 0x1f, UR21 ;  /* 0x0000001f3f077899 */ /* 0x000fe20008011415 */
[----:B------:R-:W-:Y:S01]  /*2590*/  VIADD R134, R3, UR20 ;  /* 0x0000001403867c36 */ /* 0x000fe20008000000 */
[----:B------:R-:W-:Y:S01]  /*25a0*/  LEA R192, R2, UR4, 0x1 ;  /* 0x0000000402c07c11 */ /* 0x000fe2000f8e08ff */
[----:B------:R-:W-:Y:S01]  /*25b0*/  IMAD.WIDE.U32 R2, R15, UR32, R10 ;  /* 0x000000200f027c25 */ /* 0x000fe2000f8e000a */
[----:B------:R-:W-:Y:S01]  /*25c0*/  IADD3 R188, P0, R4, UR21, RZ ;  /* 0x0000001504bc7c10 */ /* 0x000fe2000ff1e0ff */
[----:B------:R-:W-:Y:S02]  /*25d0*/  BSSY B0, `(.L_x_556) ;  /* 0x0000029000007945 */ /* 0x000fe40003800000 */
[----:B------:R-:W-:Y:S01]  /*25e0*/  IMAD.U32 R0, R8, 0x20, R5 ;  /* 0x0000002008007824 */ /* 0x000fe200078e0005 */
[----:B------:R-:W-:Y:S01]  /*25f0*/  LEA.HI.X.SX32 R154, R4, UR7, 0x1, P0 ;  /* 0x00000007049a7c11 */ /* 0x000fe200080f0eff */
[----:B------:R-:W-:Y:S01]  /*2600*/  VIADD R8, R3, UR6 ;  /* 0x0000000603087c36 */ /* 0x000fe20008000000 */
        /* <DEDUP_REMOVED lines=10> */
[----:B------:R-:W3:Y:S01]  /*26b0*/  @!P3 LDC.64 R6, c[0x0][0x220] ;  /* 0x00008800ff06bb82 */ /* 0x000ee20000000a00 */
[----:B------:R4:W-:Y:S04]  /*26c0*/  @P3 STS [R195+0x9000], RZ ;  /* 0x009000ffc3003388 */ /* 0x0009e80000000800 */
[----:B------:R4:W-:Y:S03]  /*26d0*/  @P3 STS [R195+0x9004], RZ ;  /* 0x009004ffc3003388 */ /* 0x0009e60000000800 */
[----:B------:R-:W5:Y:S01]  /*26e0*/  @!P2 LDC.64 R4, c[0x0][0x220] ;  /* 0x00008800ff04ab82 */ /* 0x000f620000000a00 */
[----:B------:R4:W-:Y:S01]  /*26f0*/  @P3 STS.64 [R195+0x9008], RZ ;  /* 0x009008ffc3003388 */ /* 0x0009e20000000a00 */
[----:B---3--:R-:W-:-:S04]  /*2700*/  @!P3 LEA R6, P5, R2, R6, 0x1 ;  /* 0x000000060206b211 */ /* 0x008fc800078a08ff */
        /* <DEDUP_REMOVED lines=21> */
.L_x_557:
[----:B------:R-:W-:Y:S05]  /*2860*/  BSYNC B0 ;  /* 0x0000000000007941 */ /* 0x000fea0003800000 */
.L_x_556:
        /* <DEDUP_REMOVED lines=12> */
[----:B----4-:R-:W-:Y:S02]  /*2930*/  IADD3.X R6, R8, UR16, RZ, P0, !PT ;  /* 0x0000001008067c10 */ /* 0x010fe400087fe4ff */
[----:B------:R-:W-:-:S07]  /*2940*/  ISETP.GE.AND P0, PT, R153, UR6, PT ;  /* 0x0000000699007c0c */ /* 0x000fce000bf06270 */
[----:B---3--:R-:W3:Y:S01]  /*2950*/  @!P3 LDC.64 R4, c[0x0][0x220] ;  /* 0x00008800ff04bb82 */ /* 0x008ee20000000a00 */
[----:B------:R4:W-:Y:S07]  /*2960*/  @P3 STS.128 [R195+0x9800], RZ ;  /* 0x009800ffc3003388 */ /* 0x0009ee0000000c00 */
[----:B-1----:R-:W1:Y:S01]  /*2970*/  @!P2 LDC.64 R10, c[0x0][0x220] ;  /* 0x00008800ff0aab82 */ /* 0x002e620000000a00 */
[----:B---3--:R-:W-:-:S04]  /*2980*/  @!P3 LEA R4, P4, R0, R4, 0x1 ;  /* 0x000000040004b211 */ /* 0x008fc800078808ff */
        /* <DEDUP_REMOVED lines=21> */
.L_x_559:
[----:B------:R-:W-:Y:S05]  /*2ae0*/  BSYNC B0 ;  /* 0x0000000000007941 */ /* 0x000fea0003800000 */
.L_x_558:
[----:B------:R-:W-:Y:S01]  /*2af0*/  LDSM.16.M88.4 R32, [R189+0x6000] ;  /* 0x00600000bd20783b */ /* 0x000fe20000000200 */
[----:B-1--4-:R-:W-:Y:S01]  /*2b00*/  IMAD.MOV.U32 R2, RZ, RZ, 0x10 ;  /* 0x00000010ff027424 */ /* 0x012fe200078e00ff */
[----:B------:R-:W-:Y:S01]  /*2b10*/  LOP3.LUT P0, RZ, R16, 0x2, RZ, 0xc0, !PT ;  /* 0x0000000210ff7812 */ /* 0x000fe2000780c0ff */
[----:B------:R-:W-:Y:S01]  /*2b20*/  IMAD.U32 R3, RZ, RZ, UR14 ;  /* 0x0000000eff037e24 */ /* 0x000fe2000f8e00ff */
[----:B------:R-:W1:Y:S01]  /*2b30*/  LDSM.16.M88.4 R8, [R192+0x1000] ;  /* 0x00100000c008783b */ /* 0x000e620000000200 */
[----:B------:R-:W-:Y:S01]  /*2b40*/  LOP3.LUT P1, RZ, R19, 0x2, RZ, 0xc0, !PT ;  /* 0x0000000213ff7812 */ /* 0x000fe2000782c0ff */
[----:B------:R-:W-:Y:S01]  /*2b50*/  UISETP.GE.AND UP0, UPT, UR18, 0x2, UPT ;  /* 0x000000021200788c */ /* 0x000fe2000bf06270 */
[C---:B------:R-:W-:Y:S01]  /*2b60*/  SEL R0, R2.reuse, 0xfffffff0, !P0 ;  /* 0xfffffff002007807 */ /* 0x040fe20004000000 */
[----:B--2---:R-:W2:Y:S01]  /*2b70*/  LDSM.16.M88.4 R28, [R189+0x6400] ;  /* 0x00640000bd1c783b */ /* 0x004ea20000000200 */
[----:B------:R-:W-:Y:S01]  /*2b80*/  SEL R2, R2, 0xfffffff0, !P1 ;  /* 0xfffffff002027807 */ /* 0x000fe20004800000 */
[----:B------:R-:W-:Y:S01]  /*2b90*/  IMAD R135, R3, 0x8, R135 ;  /* 0x0000000803877824 */ /* 0x000fe200078e0287 */
[----:B------:R-:W-:Y:S01]  /*2ba0*/  UIADD3 UR33, UR27, 0x646e171e, URZ ;  /* 0x646e171e1b217890 */ /* 0x000fe2000fffe03f */
[----:B------:R-:W4:Y:S01]  /*2bb0*/  LDSM.16.M88.4 R24, [R189+0x6800] ;  /* 0x00680000bd18783b */ /* 0x000f220000000200 */
[----:B------:R-:W-:Y:S01]  /*2bc0*/  IMAD R191, R0, 0x2, R189 ;  /* 0x0000000200bf7824 */ /* 0x000fe200078e02bd */
[----:B------:R-:W-:Y:S01]  /*2bd0*/  PLOP3.LUT P0, PT, PT, PT, UP0, 0x80, 0x0 ;  /* 0x000000000000781c */ /* 0x000fe20003f0f008 */
[----:B------:R-:W-:Y:S01]  /*2be0*/  IMAD R193, R2, 0x2, R192 ;  /* 0x0000000202c17824 */ /* 0x000fe200078e02c0 */
[----:B------:R-:W5:Y:S01]  /*2bf0*/  LDSM.16.M88.4 R20, [R189+0x6c00] ;  /* 0x006c0000bd14783b */ /* 0x000f620000000200 */
[----:B------:R-:W-:Y:S01]  /*2c00*/  IMAD.SHL.U32 R151, R151, 0x2, RZ ;  /* 0x0000000297977824 */ /* 0x000fe200078e00ff */
[----:B------:R-:W-:Y:S01]  /*2c10*/  UIADD3 UR21, UR26, -0x4ab325aa, URZ ;  /* 0xb54cda561a157890 */ /* 0x000fe2000fffe03f */
[----:B------:R-:W-:Y:S01]  /*2c20*/  IMAD.U32 R3, RZ, RZ, UR25 ;  /* 0x00000019ff037e24 */ /* 0x000fe2000f8e00ff */
[----:B------:R-:W-:Y:S01]  /*2c30*/  LDSM.16.M88.4 R40, [R191+0x6000] ;  /* 0x00600000bf28783b */ /* 0x000fe20000000200 */
[----:B------:R-:W-:Y:S01]  /*2c40*/  IMAD R0, R150, 0x20, R149 ;  /* 0x0000002096007824 */ /* 0x000fe200078e0295 */
[----:B------:R-:W-:Y:S01]  /*2c50*/  UMOV UR42, UR17 ;  /* 0x00000011002a7c82 */ /* 0x000fe20008000000 */
[----:B------:R-:W-:Y:S01]  /*2c60*/  LOP3.LUT R156, R151, 0x6, RZ, 0xc0, !PT ;  /* 0x00000006979c7812 */ /* 0x000fe200078ec0ff */
[----:B---3--:R-:W3:Y:S01]  /*2c70*/  LDSM.16.M88.4 R4, [R193+0x1000] ;  /* 0x00100000c104783b */ /* 0x008ee20000000200 */
[----:B------:R-:W-:-:S03]  /*2c80*/  IMAD.IADD R0, R148, 0x1, R0 ;  /* 0x0000000194007824 */ /* 0x000fc600078e0200 */
[----:B------:R-:W3:Y:S04]  /*2c90*/  LDSM.16.M88.4 R44, [R191+0x6400] ;  /* 0x00640000bf2c783b */ /* 0x000ee80000000200 */
[----:B------:R-:W3:Y:S04]  /*2ca0*/  LDSM.16.M88.4 R48, [R191+0x6800] ;  /* 0x00680000bf30783b */ /* 0x000ee80000000200 */
[----:B------:R-:W3:Y:S04]  /*2cb0*/  LDSM.16.M88.4 R52, [R191+0x6c00] ;  /* 0x006c0000bf34783b */ /* 0x000ee80000000200 */
[----:B------:R-:W3:Y:S01]  /*2cc0*/  LDSM.16.M88.4 R12, [R192] ;  /* 0x00000000c00c783b */ /* 0x000ee20000000200 */
[C---:B-1----:R-:W-:Y:S03]  /*2cd0*/  HMMA.16816.F32.BF16 R76, R8.reuse, R32, RZ ;  /* 0x00000020084c723c */ /* 0x042fe600000418ff */
[----:B------:R-:W1:Y:S04]  /*2ce0*/  LDSM.16.M88.4 R16, [R193] ;  /* 0x00000000c110783b */ /* 0x000e680000000200 */
[----:B------:R-:W0:Y:S01]  /*2cf0*/  LDGDEPBAR ;  /* 0x00000000000079af */ /* 0x000e220000000000 */
[C---:B--2---:R-:W-:Y:S03]  /*2d00*/  HMMA.16816.F32.BF16 R68, R8.reuse, R28, RZ ;  /* 0x0000001c0844723c */ /* 0x044fe600000418ff */
[----:B------:R-:W-:Y:S03]  /*2d10*/  STL [R1+0x158], R135 ;  /* 0x0001588701007387 */ /* 0x000fe60000100800 */
[C---:B----4-:R-:W-:Y:S06]  /*2d20*/  HMMA.16816.F32.BF16 R60, R8.reuse, R24, RZ ;  /* 0x00000018083c723c */ /* 0x050fec00000418ff */
[C---:B-----5:R-:W-:Y:S06]  /*2d30*/  HMMA.16816.F32.BF16 R36, R8.reuse, R20, RZ ;  /* 0x000000140824723c */ /* 0x060fec00000418ff */
[C---:B------:R-:W-:Y:S06]  /*2d40*/  HMMA.16816.F32.BF16 R72, R8.reuse, R34, RZ ;  /* 0x000000220848723c */ /* 0x040fec00000418ff */
[C---:B------:R-:W-:Y:S06]  /*2d50*/  HMMA.16816.F32.BF16 R64, R8.reuse, R30, RZ ;  /* 0x0000001e0840723c */ /* 0x040fec00000418ff */
[C---:B------:R-:W-:Y:S06]  /*2d60*/  HMMA.16816.F32.BF16 R56, R8.reuse, R26, RZ ;  /* 0x0000001a0838723c */ /* 0x040fec00000418ff */
[----:B------:R-:W-:Y:S06]  /*2d70*/  HMMA.16816.F32.BF16 R8, R8, R22, RZ ;  /* 0x000000160808723c */ /* 0x000fec00000418ff */
[C---:B---3--:R-:W-:Y:S06]  /*2d80*/  HMMA.16816.F32.BF16 R112, R4.reuse, R40, R76 ;  /* 0x000000280470723c */ /* 0x048fec000004184c */
[C---:B------:R-:W-:Y:S06]  /*2d90*/  HMMA.16816.F32.BF16 R104, R4.reuse, R44, R68 ;  /* 0x0000002c0468723c */ /* 0x040fec0000041844 */
[C---:B------:R-:W-:Y:S01]  /*2da0*/  HMMA.16816.F32.BF16 R140, R4.reuse, R48, R60 ;  /* 0x00000030048c723c */ /* 0x040fe2000004183c */
[----:B------:R-:W-:Y:S05]  /*2db0*/  LDSM.16.M88.4 R60, [R191+0x7000] ;  /* 0x00700000bf3c783b */ /* 0x000fea0000000200 */
[C---:B------:R-:W-:Y:S01]  /*2dc0*/  HMMA.16816.F32.BF16 R144, R4.reuse, R52, R36 ;  /* 0x000000340490723c */ /* 0x040fe20000041824 */
[----:B------:R-:W-:Y:S05]  /*2dd0*/  LDSM.16.M88.4 R36, [R189+0x7000] ;  /* 0x00700000bd24783b */ /* 0x000fea0000000200 */
        /* <DEDUP_REMOVED lines=8> */
[C---:B------:R-:W-:Y:S06]  /*2e60*/  HMMA.16816.F32.BF16 R88, R12.reuse, R32, RZ ;  /* 0x000000200c58723c */ /* 0x040fec00000418ff */
[C---:B------:R-:W-:Y:S01]  /*2e70*/  HMMA.16816.F32.BF16 R120, R12.reuse, R34, RZ ;  /* 0x000000220c78723c */ /* 0x040fe200000418ff */
[----:B------:R-:W-:Y:S05]  /*2e80*/  LDSM.16.M88.4 R32, [R189+0x7400] ;  /* 0x00740000bd20783b */ /* 0x000fea0000000200 */
[C---:B------:R-:W-:Y:S06]  /*2e90*/  HMMA.16816.F32.BF16 R84, R12.reuse, R28, RZ ;  /* 0x0000001c0c54723c */ /* 0x040fec00000418ff */
[C---:B------:R-:W-:Y:S01]  /*2ea0*/  HMMA.16816.F32.BF16 R136, R12.reuse, R30, RZ ;  /* 0x0000001e0c88723c */ /* 0x040fe200000418ff */
[----:B------:R-:W3:Y:S05]  /*2eb0*/  LDSM.16.M88.4 R28, [R189+0x7800] ;  /* 0x00780000bd1c783b */ /* 0x000eea0000000200 */
[C---:B------:R-:W-:Y:S06]  /*2ec0*/  HMMA.16816.F32.BF16 R80, R12.reuse, R24, RZ ;  /* 0x000000180c50723c */ /* 0x040fec00000418ff */
[C---:B------:R-:W-:Y:S06]  /*2ed0*/  HMMA.16816.F32.BF16 R128, R12.reuse, R26, RZ ;  /* 0x0000001a0c80723c */ /* 0x040fec00000418ff */
[C---:B------:R-:W-:Y:S06]  /*2ee0*/  HMMA.16816.F32.BF16 R24, R12.reuse, R20, RZ ;  /* 0x000000140c18723c */ /* 0x040fec00000418ff */
[----:B------:R-:W-:Y:S01]  /*2ef0*/  HMMA.16816.F32.BF16 R116, R12, R22, RZ ;  /* 0x000000160c74723c */ /* 0x000fe200000418ff */
[----:B------:R-:W4:Y:S04]  /*2f00*/  LDSM.16.M88.4 R12, [R189+0x7c00] ;  /* 0x007c0000bd0c783b */ /* 0x000f280000000200 */
[----:B------:R-:W5:Y:S01]  /*2f10*/  LDSM.16.M88.4 R20, [R193+0x3000] ;  /* 0x00300000c114783b */ /* 0x000f620000000200 */
[C---:B-1----:R-:W-:Y:S06]  /*2f20*/  HMMA.16816.F32.BF16 R92, R16.reuse, R40, R88 ;  /* 0x00000028105c723c */ /* 0x042fec0000041858 */
[C---:B------:R-:W-:Y:S06]  /*2f30*/  HMMA.16816.F32.BF16 R76, R16.reuse, R42, R120 ;  /* 0x0000002a104c723c */ /* 0x040fec0000041878 */
[C---:B------:R-:W-:Y:S06]  /*2f40*/  HMMA.16816.F32.BF16 R88, R16.reuse, R44, R84 ;  /* 0x0000002c1058723c */ /* 0x040fec0000041854 */
[C---:B------:R-:W-:Y:S01]  /*2f50*/  HMMA.16816.F32.BF16 R72, R16.reuse, R46, R136 ;  /* 0x0000002e1048723c */ /* 0x040fe20000041888 */
[----:B------:R-:W1:Y:S05]  /*2f60*/  LDSM.16.M88.4 R44, [R191+0x7800] ;  /* 0x00780000bf2c783b */ /* 0x000e6a0000000200 */
[C---:B------:R-:W-:Y:S06]  /*2f70*/  HMMA.16816.F32.BF16 R80, R16.reuse, R48, R80 ;  /* 0x000000301050723c */ /* 0x040fec0000041850 */
[C---:B------:R-:W-:Y:S01]  /*2f80*/  HMMA.16816.F32.BF16 R84, R16.reuse, R52, R24 ;  /* 0x000000341054723c */ /* 0x040fe20000041818 */
[----:B------:R-:W1:Y:S05]  /*2f90*/  LDSM.16.M88.4 R24, [R193+0x2000] ;  /* 0x00200000c118783b */ /* 0x000e6a0000000200 */
[C---:B------:R-:W-:Y:S06]  /*2fa0*/  HMMA.16816.F32.BF16 R68, R16.reuse, R50, R128 ;  /* 0x000000321044723c */ /* 0x040fec0000041880 */
[----:B------:R-:W-:Y:S06]  /*2fb0*/  HMMA.16816.F32.BF16 R48, R16, R54, R116 ;  /* 0x000000361030723c */ /* 0x000fec0000041874 */
[C---:B--2---:R-:W-:Y:S06]  /*2fc0*/  HMMA.16816.F32.BF16 R16, R4.reuse, R38, R100 ;  /* 0x000000260410723c */ /* 0x044fec0000041864 */
[C---:B------:R-:W-:Y:S06]  /*2fd0*/  HMMA.16816.F32.BF16 R40, R4.reuse, R36, R112 ;  /* 0x000000240428723c */ /* 0x040fec0000041870 */
[C---:B---3--:R-:W-:Y:S06]  /*2fe0*/  HMMA.16816.F32.BF16 R116, R4.reuse, R30, R108 ;  /* 0x0000001e0474723c */ /* 0x048fec000004186c */
[----:B----4-:R-:W-:Y:S06]  /*2ff0*/  HMMA.16816.F32.BF16 R108, R4, R14, R96 ;  /* 0x0000000e046c723c */ /* 0x010fec0000041860 */
[C---:B------:R-:W-:Y:S06]  /*3000*/  HMMA.16816.F32.BF16 R100, R8.reuse, R36, R92 ;  /* 0x000000240864723c */ /* 0x040fec000004185c */
[----:B------:R-:W-:Y:S01]  /*3010*/  HMMA.16816.F32.BF16 R96, R8, R38, R76 ;  /* 0x000000260860723c */ /* 0x000fe2000004184c */
[----:B------:R-:W-:Y:S05]  /*3020*/  LDSM.16.M88.4 R36, [R189+0x8000] ;  /* 0x00800000bd24783b */ /* 0x000fea0000000200 */
[C---:B------:R-:W-:Y:S06]  /*3030*/  HMMA.16816.F32.BF16 R104, R4.reuse, R32, R104 ;  /* 0x000000200468723c */ /* 0x040fec0000041868 */
[----:B------:R-:W-:Y:S06]  /*3040*/  HMMA.16816.F32.BF16 R112, R4, R34, R124 ;  /* 0x000000220470723c */ /* 0x000fec000004187c */
[----:B------:R-:W-:Y:S06]  /*3050*/  HMMA.16816.F32.BF16 R92, R8, R32, R88 ;  /* 0x00000020085c723c */ /* 0x000fec0000041858 */
[C---:B------:R-:W-:Y:S06]  /*3060*/  HMMA.16816.F32.BF16 R140, R4.reuse, R28, R140 ;  /* 0x0000001c048c723c */ /* 0x040fec000004188c */
[----:B------:R-:W-:Y:S06]  /*3070*/  HMMA.16816.F32.BF16 R144, R4, R12, R144 ;  /* 0x0000000c0490723c */ /* 0x000fec0000041890 */
        /* <DEDUP_REMOVED lines=9> */
[C---:B-----5:R-:W-:Y:S03]  /*3110*/  HMMA.16816.F32.BF16 R80, R20.reuse, R62, R16 ;  /* 0x0000003e1450723c */ /* 0x060fe60000041810 */
[----:B------:R-:W3:Y:S03]  /*3120*/  LDSM.16.M88.4 R16, [R192+0x4000] ;  /* 0x00400000c010783b */ /* 0x000ee60000000200 */
[C---:B------:R-:W-:Y:S01]  /*3130*/  HMMA.16816.F32.BF16 R88, R20.reuse, R60, R40 ;  /* 0x0000003c1458723c */ /* 0x040fe20000041828 */
[----:B------:R-:W4:Y:S05]  /*3140*/  LDSM.16.M88.4 R40, [R189+0x8c00] ;  /* 0x008c0000bd28783b */ /* 0x000f2a0000000200 */
[----:B-1----:R-:W-:Y:S06]  /*3150*/  HMMA.16816.F32.BF16 R136, R20, R46, R116 ;  /* 0x0000002e1488723c */ /* 0x002fec0000041874 */
[C---:B------:R-:W-:Y:S06]  /*3160*/  HMMA.16816.F32.BF16 R124, R24.reuse, R60, R100 ;  /* 0x0000003c187c723c */ /* 0x040fec0000041864 */
[----:B------:R-:W-:Y:S06]  /*3170*/  HMMA.16816.F32.BF16 R120, R24, R62, R96 ;  /* 0x0000003e1878723c */ /* 0x000fec0000041860 */
[C---:B------:R-:W-:Y:S06]  /*3180*/  HMMA.16816.F32.BF16 R76, R20.reuse, R56, R104 ;  /* 0x00000038144c723c */ /* 0x040fec0000041868 */
[----:B------:R-:W-:Y:S06]  /*3190*/  HMMA.16816.F32.BF16 R72, R20, R58, R112 ;  /* 0x0000003a1448723c */ /* 0x000fec0000041870 */
[----:B------:R-:W-:Y:S06]  /*31a0*/  HMMA.16816.F32.BF16 R116, R24, R56, R92 ;  /* 0x000000381874723c */ /* 0x000fec000004185c */
[----:B------:R-:W-:Y:S06]  /*31b0*/  HMMA.16816.F32.BF16 R128, R20, R66, R108 ;  /* 0x000000421480723c */ /* 0x000fec000004186c */
[----:B------:R-:W-:Y:S01]  /*31c0*/  HMMA.16816.F32.BF16 R112, R24, R58, R52 ;  /* 0x0000003a1870723c */ /* 0x000fe20000041834 */
[----:B------:R-:W-:Y:S05]  /*31d0*/  LDSM.16.M88.4 R52, [R191+0x8000] ;  /* 0x00800000bf34783b */ /* 0x000fea0000000200 */
[C---:B------:R-:W-:Y:S06]  /*31e0*/  HMMA.16816.F32.BF16 R140, R20.reuse, R44, R140 ;  /* 0x0000002c148c723c */ /* 0x040fec000004188c */
[----:B------:R-:W-:Y:S01]  /*31f0*/  HMMA.16816.F32.BF16 R144, R20, R64, R144 ;  /* 0x000000401490723c */ /* 0x000fe20000041890 */
[----:B------:R-:W-:Y:S05]  /*3200*/  LDSM.16.M88.4 R20, [R191+0x8c00] ;  /* 0x008c0000bf14783b */ /* 0x000fea0000000200 */
[C---:B------:R-:W-:Y:S01]  /*3210*/  HMMA.16816.F32.BF16 R108, R24.reuse, R44, R4 ;  /* 0x0000002c186c723c */ /* 0x040fe20000041804 */
[----:B------:R-:W1:Y:S05]  /*3220*/  LDSM.16.M88.4 R4, [R193+0x5000] ;  /* 0x00500000c104783b */ /* 0x000e6a0000000200 */
[C---:B------:R-:W-:Y:S01]  /*3230*/  HMMA.16816.F32.BF16 R104, R24.reuse, R46, R68 ;  /* 0x0000002e1868723c */ /* 0x040fe20000041844 */
[----:B------:R-:W-:Y:S05]  /*3240*/  LDSM.16.M88.4 R44, [R191+0x8800] ;  /* 0x00880000bf2c783b */ /* 0x000fea0000000200 */
[C---:B------:R-:W-:Y:S06]  /*3250*/  HMMA.16816.F32.BF16 R100, R24.reuse, R64, R84 ;  /* 0x000000401864723c */ /* 0x040fec0000041854 */
[----:B------:R-:W-:Y:S01]  /*3260*/  HMMA.16816.F32.BF16 R96, R24, R66, R8 ;  /* 0x000000421860723c */ /* 0x000fe20000041808 */
[----:B------:R-:W5:Y:S01]  /*3270*/  LDSM.16.M88.4 R8, [R193+0x4000] ;  /* 0x00400000c108783b */ /* 0x000f620000000200 */
[----:B------:R-:W-:-:S04]  /*3280*/  DEPBAR.LE SB0, 0x0 ;  /* 0x000080000000791a */ /* 0x000fc80000000000 */
[C---:B--2---:R-:W-:Y:S06]  /*3290*/  HMMA.16816.F32.BF16 R92, R12.reuse, R36, R88 ;  /* 0x000000240c5c723c */ /* 0x044fec0000041858 */
[----:B------:R-:W-:Y:S06]  /*32a0*/  HMMA.16816.F32.BF16 R88, R12, R38, R80 ;  /* 0x000000260c58723c */ /* 0x000fec0000041850 */
[C---:B---3--:R-:W-:Y:S06]  /*32b0*/  HMMA.16816.F32.BF16 R60, R16.reuse, R36, R124 ;  /* 0x00000024103c723c */ /* 0x048fec000004187c */
[----:B------:R-:W-:Y:S06]  /*32c0*/  HMMA.16816.F32.BF16 R56, R16, R38, R120 ;  /* 0x000000261038723c */ /* 0x000fec0000041878 */
[C---:B------:R-:W-:Y:S06]  /*32d0*/  HMMA.16816.F32.BF16 R84, R12.reuse, R32, R76 ;  /* 0x000000200c54723c */ /* 0x040fec000004184c */
[----:B------:R-:W-:Y:S06]  /*32e0*/  HMMA.16816.F32.BF16 R80, R12, R34, R72 ;  /* 0x000000220c50723c */ /* 0x000fec0000041848 */
[C---:B------:R-:W-:Y:S06]  /*32f0*/  HMMA.16816.F32.BF16 R36, R16.reuse, R32, R116 ;  /* 0x000000201024723c */ /* 0x040fec0000041874 */
[----:B------:R-:W-:Y:S06]  /*3300*/  HMMA.16816.F32.BF16 R32, R16, R34, R112 ;  /* 0x000000221020723c */ /* 0x000fec0000041870 */
[C---:B------:R-:W-:Y:S06]  /*3310*/  HMMA.16816.F32.BF16 R76, R12.reuse, R28, R140 ;  /* 0x0000001c0c4c723c */ /* 0x040fec000004188c */
[C---:B------:R-:W-:Y:S06]  /*3320*/  HMMA.16816.F32.BF16 R72, R12.reuse, R30, R136 ;  /* 0x0000001e0c48723c */ /* 0x040fec0000041888 */
[C---:B----4-:R-:W-:Y:S06]  /*3330*/  HMMA.16816.F32.BF16 R68, R12.reuse, R40, R144 ;  /* 0x000000280c44723c */ /* 0x050fec0000041890 */
[----:B------:R-:W-:Y:S06]  /*3340*/  HMMA.16816.F32.BF16 R64, R12, R42, R128 ;  /* 0x0000002a0c40723c */ /* 0x000fec0000041880 */
[C---:B------:R-:W-:Y:S06]  /*3350*/  HMMA.16816.F32.BF16 R24, R16.reuse, R28, R108 ;  /* 0x0000001c1018723c */ /* 0x040fec000004186c */
[C---:B------:R-:W-:Y:S06]  /*3360*/  HMMA.16816.F32.BF16 R28, R16.reuse, R30, R104 ;  /* 0x0000001e101c723c */ /* 0x040fec0000041868 */
[C---:B------:R-:W-:Y:S06]  /*3370*/  HMMA.16816.F32.BF16 R12, R16.reuse, R40, R100 ;  /* 0x00000028100c723c */ /* 0x040fec0000041864 */
[----:B------:R-:W-:Y:S06]  /*3380*/  HMMA.16816.F32.BF16 R16, R16, R42, R96 ;  /* 0x0000002a1010723c */ /* 0x000fec0000041860 */
[C---:B-1----:R-:W-:Y:S06]  /*3390*/  HMMA.16816.F32.BF16 R84, R4.reuse, R48, R84 ;  /* 0x000000300454723c */ /* 0x042fec0000041854 */
[----:B------:R-:W-:Y:S06]  /*33a0*/  HMMA.16816.F32.BF16 R80, R4, R50, R80 ;  /* 0x000000320450723c */ /* 0x000fec0000041850 */
[C---:B-----5:R-:W-:Y:S06]  /*33b0*/  HMMA.16816.F32.BF16 R36, R8.reuse, R48, R36 ;  /* 0x000000300824723c */ /* 0x060fec0000041824 */
[C---:B------:R-:W-:Y:S06]  /*33c0*/  HMMA.16816.F32.BF16 R48, R8.reuse, R50, R32 ;  /* 0x000000320830723c */ /* 0x040fec0000041820 */
[----:B------:R-:W-:Y:S06]  /*33d0*/  HMMA.16816.F32.BF16 R32, R8, R44, R24 ;  /* 0x0000002c0820723c */ /* 0x000fec0000041818 */
[C---:B------:R-:W-:Y:S06]  /*33e0*/  HMMA.16816.F32.BF16 R92, R4.reuse, R52, R92 ;  /* 0x00000034045c723c */ /* 0x040fec000004185c */
[C---:B------:R-:W-:Y:S06]  /*33f0*/  HMMA.16816.F32.BF16 R88, R4.reuse, R54, R88 ;  /* 0x000000360458723c */ /* 0x040fec0000041858 */
[C---:B------:R-:W-:Y:S06]  /*3400*/  HMMA.16816.F32.BF16 R68, R4.reuse, R20, R68 ;  /* 0x000000140444723c */ /* 0x040fec0000041844 */
[----:B------:R-:W-:Y:S06]  /*3410*/  HMMA.16816.F32.BF16 R64, R4, R22, R64 ;  /* 0x000000160440723c */ /* 0x000fec0000041840 */
[C---:B------:R-:W-:Y:S06]  /*3420*/  HMMA.16816.F32.BF16 R60, R8.reuse, R52, R60 ;  /* 0x00000034083c723c */ /* 0x040fec000004183c */
[----:B------:R-:W-:Y:S06]  /*3430*/  HMMA.16816.F32.BF16 R24, R8, R20, R12 ;  /* 0x000000140818723c */ /* 0x000fec000004180c */
[C---:B------:R-:W-:Y:S06]  /*3440*/  HMMA.16816.F32.BF16 R76, R4.reuse, R44, R76 ;  /* 0x0000002c044c723c */ /* 0x040fec000004184c */
[----:B------:R-:W-:Y:S06]  /*3450*/  HMMA.16816.F32.BF16 R72, R4, R46, R72 ;  /* 0x0000002e0448723c */ /* 0x000fec0000041848 */
[C---:B------:R-:W-:Y:S06]  /*3460*/  HMMA.16816.F32.BF16 R52, R8.reuse, R54, R56 ;  /* 0x000000360834723c */ /* 0x040fec0000041838 */
[----:B------:R-:W-:Y:S01]  /*3470*/  HMMA.16816.F32.BF16 R28, R8, R46, R28 ;  /* 0x0000002e081c723c */ /* 0x000fe2000004181c */
[----:B------:R-:W-:-:S02]  /*3480*/  VIADDMNMX R57, R134, 0x8, R3, PT ;  /* 0x0000000886397846 */ /* 0x000fc40003800103 */
[C-C-:B------:R-:W-:Y:S02]  /*3490*/  VIADDMNMX R59, R134.reuse, 0x40, R3.reuse, PT ;  /* 0x00000040863b7846 */ /* 0x140fe40003800103 */
[C---:B------:R-:W-:Y:S01]  /*34a0*/  VIADDMNMX R58, R134.reuse, 0x48, R3, PT ;  /* 0x00000048863a7846 */ /* 0x040fe20003800103 */
[----:B------:R-:W-:Y:S01]  /*34b0*/  HMMA.16816.F32.BF16 R20, R8, R22, R16 ;  /* 0x000000160814723c */ /* 0x000fe20000041810 */
[----:B------:R-:W-:Y:S01]  /*34c0*/  VIMNMX R56, R134, UR25, PT ;  /* 0x0000001986387c48 */ /* 0x000fe2000bfe0100 */
[----:B------:R-:W-:Y:S06]  /*34d0*/  BAR.SYNC.DEFER_BLOCKING 0x0 ;  /* 0x0000000000007b1d */ /* 0x000fec0000010000 */
[----:B------:R-:W-:-:S01]  /*34e0*/  NOP ;  /* 0x0000000000007918 */ /* 0x000fc20000000000 */
[----:B------:R-:W-:-:S15]  /*34f0*/  @!P0 BRA `(.L_x_560) ;  /* 0x00000004000c8947 */ /* 0x000fde0003800000 */
[----:B------:R-:W-:Y:S01]  /*3500*/  ULDC UR6, c[0x0][0x2d0] ;  /* 0x0000b40000067ab9 */ /* 0x000fe20000000800 */
[----:B------:R-:W-:Y:S01]  /*3510*/  UIADD3 UR25, UR18, -0x2, URZ ;  /* 0xfffffffe12197890 */ /* 0x000fe2000fffe03f */
[----:B------:R-:W-:Y:S01]  /*3520*/  ISETP.GE.AND P4, PT, R157, UR6, PT ;  /* 0x000000069d007c0c */ /* 0x000fe2000bf86270 */
[----:B------:R-:W-:Y:S01]  /*3530*/  BSSY B0, `(.L_x_561) ;  /* 0x000003e000007945 */ /* 0x000fe20003800000 */
[----:B------:R-:W-:Y:S01]  /*3540*/  ISETP.GE.AND P5, PT, R132, UR6, PT ;  /* 0x0000000684007c0c */ /* 0x000fe2000bfa6270 */
[----:B------:R-:W-:Y:S01]  /*3550*/  USHF.R.S32.HI UR7, URZ, 0x1f, UR25 ;  /* 0x0000001f3f077899 */ /* 0x000fe20008011419 */
[----:B------:R-:W-:Y:S01]  /*3560*/  ISETP.GE.AND P2, PT, R153, UR6, PT ;  /* 0x0000000699007c0c */ /* 0x000fe2000bf46270 */
[----:B------:R-:W-:Y:S01]  /*3570*/  UIMAD UR6, UR28, UR25, URZ ;  /* 0x000000191c0672a4 */ /* 0x000fe2000f8e023f */
[----:B------:R-:W-:-:S03]  /*3580*/  IMAD.U32 R3, RZ, RZ, UR25 ;  /* 0x00000019ff037e24 */ /* 0x000fc6000f8e00ff */
[----:B------:R-:W-:Y:S01]  /*3590*/  UIMAD UR6, UR7, UR29, UR6 ;  /* 0x0000001d070672a4 */ /* 0x000fe2000f8e0206 */
[----:B------:R-:W-:-:S03]  /*35a0*/  IMAD.WIDE.U32 R4, R3, UR29, R158 ;  /* 0x0000001d03047c25 */ /* 0x000fc6000f8e009e */
        /* <DEDUP_REMOVED lines=12> */
[C---:B---3--:R-:W-:Y:S02]  /*3670*/  @!P5 LEA R14, P6, R4.reuse, R6, 0x1 ;  /* 0x00000006040ed211 */ /* 0x048fe400078c08ff */
        /* <DEDUP_REMOVED lines=41> */
.L_x_562:
[----:B------:R-:W-:Y:S05]  /*3910*/  BSYNC B0 ;  /* 0x0000000000007941 */ /* 0x000fea0003800000 */
.L_x_561:
[----:B------:R-:W0:Y:S02]  /*3920*/  LDGDEPBAR ;  /* 0x00000000000079af */ /* 0x000e240000000000 */
.L_x_560:
[----:B------:R-:W-:Y:S01]  /*3930*/  IMAD.U32 R3, RZ, RZ, UR17 ;  /* 0x00000011ff037e24 */ /* 0x000fe2000f8e00ff */
[----:B------:R-:W-:Y:S01]  /*3940*/  USHF.L.U32 UR6, UR42, 0x1, URZ ;  /* 0x000000012a067899 */ /* 0x000fe2000800063f */
[----:B------:R-:W-:Y:S01]  /*3950*/  VIADD R9, R135, 0x4 ;  /* 0x0000000487097836 */ /* 0x000fe20000000000 */
[----:B--2---:R-:W-:Y:S01]  /*3960*/  LOP3.LUT R12, R152, UR26, RZ, 0x3c, !PT ;  /* 0x0000001a980c7c12 */ /* 0x004fe2000f8e3cff */
[----:B------:R-:W-:Y:S01]  /*3970*/  IMAD R3, R3, 0x40, R156 ;  /* 0x0000004003037824 */ /* 0x000fe200078e029c */
[----:B------:R-:W-:Y:S01]  /*3980*/  UIADD3 UR7, UR6, 0x1, URZ ;  /* 0x0000000106077890 */ /* 0x000fe2000fffe03f */
[----:B------:R-:W-:Y:S01]  /*3990*/  IMAD.WIDE.U32 R40, R155, -0x2daee0ad, RZ ;  /* 0xd2511f539b287825 */ /* 0x000fe200078e00ff */
[----:B------:R-:W-:Y:S01]  /*39a0*/  ULOP3.LUT UR6, UR6, UR27, URZ, 0x3c, !UPT ;  /* 0x0000001b06067292 */ /* 0x000fe2000f8e3c3f */
[----:B------:R-:W-:Y:S01]  /*39b0*/  STL [R1+0x1c0], R132 ;  /* 0x0001c08401007387 */ /* 0x000fe20000100800 */
[CC--:B------:R-:W-:Y:S01]  /*39c0*/  ISETP.GE.AND P4, PT, R3.reuse, R57.reuse, PT ;  /* 0x000000390300720c */ /* 0x0c0fe20003f86270 */
[C---:B-1----:R-:W-:Y:S01]  /*39d0*/  VIADD R4, R3.reuse, 0x1 ;  /* 0x0000000103047836 */ /* 0x042fe20000000000 */
[CC--:B------:R-:W-:Y:S01]  /*39e0*/  ISETP.GE.AND P6, PT, R3.reuse, R56.reuse, PT ;  /* 0x000000380300720c */ /* 0x0c0fe20003fc6270 */
[----:B------:R-:W-:Y:S01]  /*39f0*/  VIADD R5, R3, 0x8 ;  /* 0x0000000803057836 */ /* 0x000fe20000000000 */
[----:B------:R-:W-:Y:S01]  /*3a00*/  FSEL R96, R62, -INF , !P4 ;  /* 0xff8000003e607808 */ /* 0x000fe20006000000 */
[----:B------:R-:W-:Y:S01]  /*3a10*/  ULOP3.LUT UR7, UR7, UR27, URZ, 0x3c, !UPT ;  /* 0x0000001b07077292 */ /* 0x000fe2000f8e3c3f */
[C---:B------:R-:W-:Y:S01]  /*3a20*/  ISETP.GE.AND P5, PT, R4.reuse, R56, PT ;  /* 0x000000380400720c */ /* 0x040fe20003fa6270 */
[C---:B------:R-:W-:Y:S01]  /*3a30*/  IMAD.WIDE.U32 R6, R9.reuse, -0x326172a9, RZ ;  /* 0xcd9e8d5709067825 */ /* 0x040fe200078e00ff */
[C---:B------:R-:W-:Y:S01]  /*3a40*/  ISETP.GE.AND P2, PT, R4.reuse, R57, PT ;  /* 0x000000390400720c */ /* 0x040fe20003f46270 */
[----:B------:R-:W-:Y:S01]  /*3a50*/  UIADD3 UR40, UR26, -0x61c88647, URZ ;  /* 0x9e3779b91a287890 */ /* 0x000fe2000fffe03f */
[CC--:B------:R-:W-:Y:S01]  /*3a60*/  ISETP.GE.AND P1, PT, R4.reuse, R59.reuse, PT ;  /* 0x0000003b0400720c */ /* 0x0c0fe20003f26270 */
[----:B------:R-:W-:Y:S01]  /*3a70*/  IMAD.WIDE.U32 R18, R9, -0x326172a9, RZ ;  /* 0xcd9e8d5709127825 */ /* 0x000fe200078e00ff */
[-C--:B------:R-:W-:Y:S01]  /*3a80*/  ISETP.GE.AND P3, PT, R4, R58.reuse, PT ;  /* 0x0000003a0400720c */ /* 0x080fe20003f66270 */
[----:B------:R-:W-:Y:S01]  /*3a90*/  UIADD3 UR39, UR26, 0x3c6ef372, URZ ;  /* 0x3c6ef3721a277890 */ /* 0x000fe2000fffe03f */
[----:B------:R-:W-:Y:S01]  /*3aa0*/  FSEL R62, R61, -INF , !P5 ;  /* 0xff8000003d3e7808 */ /* 0x000fe20006800000 */
[----:B------:R-:W-:Y:S01]  /*3ab0*/  VIADD R4, R3, 0x9 ;  /* 0x0000000903047836 */ /* 0x000fe20000000000 */
[----:B------:R-:W-:Y:S01]  /*3ac0*/  FSEL R97, R63, -INF , !P2 ;  /* 0xff8000003f617808 */ /* 0x000fe20005000000 */
[----:B------:R-:W-:Y:S01]  /*3ad0*/  STL.64 [R1+0x1d0], R58 ;  /* 0x0001d03a01007387 */ /* 0x000fe20000100a00 */
[----:B------:R-:W-:Y:S01]  /*3ae0*/  ISETP.GE.AND P4, PT, R3, R59, PT ;  /* 0x0000003b0300720c */ /* 0x000fe20003f86270 */
[----:B------:R-:W-:Y:S01]  /*3af0*/  UIADD3 UR36, UR27, 0x32370b8f, URZ ;  /* 0x32370b8f1b247890 */ /* 0x000fe2000fffe03f */
[----:B------:R-:W-:Y:S01]  /*3b00*/  FSEL R101, R93, -INF , !P1 ;  /* 0xff8000005d657808 */ /* 0x000fe20004800000 */
[----:B------:R-:W-:Y:S01]  /*3b10*/  STL.64 [R1+0x1c8], R56 ;  /* 0x0001c83801007387 */ /* 0x000fe20000100a00 */
[----:B------:R-:W-:Y:S01]  /*3b20*/  ISETP.GE.AND P2, PT, R3, R58, PT ;  /* 0x0000003a0300720c */ /* 0x000fe20003f46270 */
[----:B------:R-:W-:Y:S01]  /*3b30*/  UIADD3 UR38, UR27, 0x76cf5d0a, URZ ;  /* 0x76cf5d0a1b267890 */ /* 0x000fe2000fffe03f */
[-C--:B------:R-:W-:Y:S01]  /*3b40*/  ISETP.GE.AND P5, PT, R5, R56.reuse, PT ;  /* 0x000000380500720c */ /* 0x080fe20003fa6270 */
[----:B------:R-:W-:Y:S01]  /*3b50*/  STL.64 [R1+0x38], R40 ;  /* 0x0000382801007387 */ /* 0x000fe20000100a00 */
[----:B------:R-:W-:Y:S01]  /*3b60*/  ISETP.GE.AND P1, PT, R4, R56, PT ;  /* 0x000000380400720c */ /* 0x000fe20003f26270 */
[----:B------:R-:W-:Y:S01]  /*3b70*/  UIADD3 UR37, UR26, -0x255992d5, URZ ;  /* 0xdaa66d2b1a257890 */ /* 0x000fe2000fffe03f */
[----:B------:R-:W-:Y:S01]  /*3b80*/  FSEL R100, R92, -INF , !P4 ;  /* 0xff8000005c647808 */ /* 0x000fe20006000000 */
[----:B------:R1:W-:Y:S01]  /*3b90*/  STL [R1+0x194], R12 ;  /* 0x0001940c01007387 */ /* 0x0003e20000100800 */
[----:B------:R-:W-:Y:S01]  /*3ba0*/  FSEL R60, R60, -INF , !P6 ;  /* 0xff8000003c3c7808 */ /* 0x000fe20007000000 */
[----:B------:R-:W-:Y:S01]  /*3bb0*/  UIADD3 UR35, UR26, 0x78dde6e4, URZ ;  /* 0x78dde6e41a237890 */ /* 0x000fe2000fffe03f */
[----:B------:R-:W-:Y:S01]  /*3bc0*/  FSEL R102, R94, -INF , !P2 ;  /* 0xff8000005e667808 */ /* 0x000fe20005000000 */
[----:B------:R-:W-:Y:S01]  /*3bd0*/  UIADD3 UR34, UR27, -0x126145ec, URZ ;  /* 0xed9eba141b227890 */ /* 0x000fe2000fffe03f */
[----:B------:R-:W-:Y:S01]  /*3be0*/  FSEL R103, R95, -INF , !P3 ;  /* 0xff8000005f677808 */ /* 0x000fe20005800000 */
[----:B------:R-:W-:Y:S01]  /*3bf0*/  UIADD3 UR17, UR27, -0x56f99767, URZ ;  /* 0xa90668991b117890 */ /* 0x000fe2000fffe03f */
[----:B------:R-:W-:Y:S01]  /*3c00*/  FSEL R61, R52, -INF , !P5 ;  /* 0xff800000343d7808 */ /* 0x000fe20006800000 */
[----:B------:R-:W-:Y:S01]  /*3c10*/  UIADD3 UR25, UR26, 0x1715609d, URZ ;  /* 0x1715609d1a197890 */ /* 0x000fe2000fffe03f */
[----:B------:R-:W-:Y:S01]  /*3c20*/  FSEL R92, R53, -INF , !P1 ;  /* 0xff800000355c7808 */ /* 0x000fe20004800000 */
[----:B------:R-:W-:Y:S01]  /*3c30*/  ULDC UR41, c[0x0][0x2ec] ;  /* 0x0000bb0000297ab9 */ /* 0x000fe20000000800 */
[C---:B------:R-:W-:Y:S01]  /*3c40*/  ISETP.GE.AND P6, PT, R5.reuse, R57, PT ;  /* 0x000000390500720c */ /* 0x040fe20003fc6270 */
[----:B------:R-:W-:Y:S01]  /*3c50*/  IMAD.MOV.U32 R104, RZ, RZ, R154 ;  /* 0x000000ffff687224 */ /* 0x000fe200078e009a */
[----:B------:R-:W-:-:S02]  /*3c60*/  ISETP.GE.AND P4, PT, R5, R59, PT ;  /* 0x0000003b0500720c */ /* 0x000fc40003f86270 */
[-C--:B------:R-:W-:Y:S01]  /*3c70*/  ISETP.GE.AND P2, PT, R5, R58.reuse, PT ;  /* 0x0000003a0500720c */ /* 0x080fe20003f46270 */
[C---:B------:R-:W-:Y:S01]  /*3c80*/  VIADD R5, R3.reuse, 0x10 ;  /* 0x0000001003057836 */ /* 0x040fe20000000000 */
[C---:B------:R-:W-:Y:S02]  /*3c90*/  ISETP.GE.AND P5, PT, R4.reuse, R57, PT ;  /* 0x000000390400720c */ /* 0x040fe40003fa6270 */
[C---:B------:R-:W-:Y:S02]  /*3ca0*/  ISETP.GE.AND P1, PT, R4.reuse, R59, PT ;  /* 0x0000003b0400720c */ /* 0x040fe40003f26270 */
[----:B------:R-:W-:Y:S01]  /*3cb0*/  ISETP.GE.AND P3, PT, R4, R58, PT ;  /* 0x0000003a0400720c */ /* 0x000fe20003f66270 */
[----:B------:R-:W-:Y:S01]  /*3cc0*/  VIADD R4, R3, 0x11 ;  /* 0x0000001103047836 */ /* 0x000fe20000000000 */
[----:B------:R-:W-:Y:S02]  /*3cd0*/  FSEL R98, R90, -INF , !P2 ;  /* 0xff8000005a627808 */ /* 0x000fe40005000000 */
[----:B------:R-:W-:-:S02]  /*3ce0*/  FSEL R94, R55, -INF , !P5 ;  /* 0xff800000375e7808 */ /* 0x000fc40006800000 */
[----:B------:R-:W-:Y:S02]  /*3cf0*/  FSEL R90, R89, -INF , !P1 ;  /* 0xff800000595a7808 */ /* 0x000fe40004800000 */
[-C--:B------:R-:W-:Y:S02]  /*3d00*/  ISETP.GE.AND P5, PT, R5, R56.reuse, PT ;  /* 0x000000380500720c */ /* 0x080fe40003fa6270 */
[----:B------:R-:W-:Y:S02]  /*3d10*/  ISETP.GE.AND P1, PT, R4, R56, PT ;  /* 0x000000380400720c */ /* 0x000fe40003f26270 */
[----:B------:R-:W-:Y:S02]  /*3d20*/  FSEL R93, R54, -INF , !P6 ;  /* 0xff800000365d7808 */ /* 0x000fe40007000000 */
[----:B------:R-:W-:Y:S02]  /*3d30*/  FSEL R95, R88, -INF , !P4 ;  /* 0xff800000585f7808 */ /* 0x000fe40006000000 */
[----:B------:R-:W-:-:S02]  /*3d40*/  FSEL R91, R91, -INF , !P3 ;  /* 0xff8000005b5b7808 */ /* 0x000fc40005800000 */
[----:B------:R-:W-:Y:S02]  /*3d50*/  FSEL R52, R36, -INF , !P5 ;  /* 0xff80000024347808 */ /* 0x000fe40006800000 */
[----:B------:R-:W-:Y:S02]  /*3d60*/  FSEL R63, R37, -INF , !P1 ;  /* 0xff800000253f7808 */ /* 0x000fe40004800000 */
[C---:B------:R-:W-:Y:S02]  /*3d70*/  ISETP.GE.AND P6, PT, R5.reuse, R57, PT ;  /* 0x000000390500720c */ /* 0x040fe40003fc6270 */
[C---:B------:R-:W-:Y:S02]  /*3d80*/  ISETP.GE.AND P4, PT, R5.reuse, R59, PT ;  /* 0x0000003b0500720c */ /* 0x040fe40003f86270 */
[----:B------:R-:W-:Y:S01]  /*3d90*/  ISETP.GE.AND P2, PT, R5, R58, PT ;  /* 0x0000003a0500720c */ /* 0x000fe20003f46270 */
[----:B------:R-:W-:Y:S01]  /*3da0*/  VIADD R5, R3, 0x18 ;  /* 0x0000001803057836 */ /* 0x000fe20000000000 */
[----:B------:R-:W-:-:S02]  /*3db0*/  ISETP.GE.AND P5, PT, R4, R57, PT ;  /* 0x000000390400720c */ /* 0x000fc40003fa6270 */
[C---:B------:R-:W-:Y:S02]  /*3dc0*/  ISETP.GE.AND P1, PT, R4.reuse, R59, PT ;  /* 0x0000003b0400720c */ /* 0x040fe40003f26270 */
[----:B------:R-:W-:Y:S01]  /*3dd0*/  ISETP.GE.AND P3, PT, R4, R58, PT ;  /* 0x0000003a0400720c */ /* 0x000fe20003f66270 */
[----:B------:R-:W-:Y:S01]  /*3de0*/  VIADD R4, R3, 0x19 ;  /* 0x0000001903047836 */ /* 0x000fe20000000000 */
[----:B------:R-:W-:Y:S02]  /*3df0*/  FSEL R89, R39, -INF , !P5 ;  /* 0xff80000027597808 */ /* 0x000fe40006800000 */
[----:B------:R-:W-:Y:S02]  /*3e00*/  FSEL R85, R85, -INF , !P1 ;  /* 0xff80000055557808 */ /* 0x000fe40004800000 */
[-C--:B------:R-:W-:Y:S02]  /*3e10*/  ISETP.GE.AND P5, PT, R5, R56.reuse, PT ;  /* 0x000000380500720c */ /* 0x080fe40003fa6270 */
[----:B------:R-:W-:-:S02]  /*3e20*/  ISETP.GE.AND P1, PT, R4, R56, PT ;  /* 0x000000380400720c */ /* 0x000fc40003f26270 */
[----:B------:R-:W-:Y:S02]  /*3e30*/  FSEL R88, R38, -INF , !P6 ;  /* 0xff80000026587808 */ /* 0x000fe40007000000 */
[----:B------:R-:W-:Y:S02]  /*3e40*/  FSEL R99, R84, -INF , !P4 ;  /* 0xff80000054637808 */ /* 0x000fe40006000000 */
[----:B------:R-:W-:Y:S02]  /*3e50*/  FSEL R86, R86, -INF , !P2 ;  /* 0xff80000056567808 */ /* 0x000fe40005000000 */
[----:B------:R-:W-:Y:S02]  /*3e60*/  FSEL R87, R87, -INF , !P3 ;  /* 0xff80000057577808 */ /* 0x000fe40005800000 */
[----:B------:R-:W-:Y:S02]  /*3e70*/  FSEL R48, R48, -INF , !P5 ;  /* 0xff80000030307808 */ /* 0x000fe40006800000 */
[----:B------:R-:W-:-:S02]  /*3e80*/  FSEL R49, R49, -INF , !P1 ;  /* 0xff80000031317808 */ /* 0x000fc40004800000 */
[C---:B------:R-:W-:Y:S02]  /*3e90*/  ISETP.GE.AND P6, PT, R5.reuse, R57, PT ;  /* 0x000000390500720c */ /* 0x040fe40003fc6270 */
[C---:B------:R-:W-:Y:S02]  /*3ea0*/  ISETP.GE.AND P4, PT, R5.reuse, R59, PT ;  /* 0x0000003b0500720c */ /* 0x040fe40003f86270 */
[-C--:B------:R-:W-:Y:S01]  /*3eb0*/  ISETP.GE.AND P2, PT, R5, R58.reuse, PT ;  /* 0x0000003a0500720c */ /* 0x080fe20003f46270 */
[C---:B------:R-:W-:Y:S01]  /*3ec0*/  VIADD R5, R3.reuse, 0x20 ;  /* 0x0000002003057836 */ /* 0x040fe20000000000 */
[C---:B------:R-:W-:Y:S02]  /*3ed0*/  ISETP.GE.AND P5, PT, R4.reuse, R57, PT ;  /* 0x000000390400720c */ /* 0x040fe40003fa6270 */
[C---:B------:R-:W-:Y:S02]  /*3ee0*/  ISETP.GE.AND P1, PT, R4.reuse, R59, PT ;  /* 0x0000003b0400720c */ /* 0x040fe40003f26270 */
[----:B------:R-:W-:Y:S01]  /*3ef0*/  ISETP.GE.AND P3, PT, R4, R58, PT ;  /* 0x0000003a0400720c */ /* 0x000fe20003f66270 */
[----:B------:R-:W-:Y:S01]  /*3f00*/  VIADD R4, R3, 0x21 ;  /* 0x0000002103047836 */ /* 0x000fe20000000000 */
        /* <DEDUP_REMOVED lines=44> */
[C---:B------:R-:W-:Y:S02]  /*41d0*/  ISETP.GE.AND P5, PT, R4.reuse, R57, PT ;  /* 0x000000390400720c */ /* 0x040fe40003fa6270 */
[C---:B------:R-:W-:Y:S02]  /*41e0*/  ISETP.GE.AND P1, PT, R4.reuse, R59, PT ;  /* 0x0000003b0400720c */ /* 0x040fe40003f26270 */
[----:B------:R-:W-:Y:S01]  /*41f0*/  ISETP.GE.AND P3, PT, R4, R58, PT ;  /* 0x0000003a0400720c */ /* 0x000fe20003f66270 */
[----:B------:R-:W-:Y:S01]  /*4200*/  VIADD R4, R3, 0x38 ;  /* 0x0000003803047836 */ /* 0x000fe20000000000 */
[----:B------:R-:W-:Y:S01]  /*4210*/  FSEL R123, R27, -INF , !P5 ;  /* 0xff8000001b7b7808 */ /* 0x000fe20006800000 */
[----:B------:R-:W-:Y:S01]  /*4220*/  VIADD R3, R3, 0x39 ;  /* 0x0000003903037836 */ /* 0x000fe20000000000 */
[----:B------:R-:W-:-:S02]  /*4230*/  FSEL R220, R69, -INF , !P1 ;  /* 0xff80000045dc7808 */ /* 0x000fc40004800000 */
[-C--:B------:R-:W-:Y:S02]  /*4240*/  ISETP.GE.AND P5, PT, R4, R56.reuse, PT ;  /* 0x000000380400720c */ /* 0x080fe40003fa6270 */
[----:B------:R-:W-:Y:S02]  /*4250*/  ISETP.GE.AND P1, PT, R3, R56, PT ;  /* 0x000000380300720c */ /* 0x000fe40003f26270 */
[----:B------:R-:W-:Y:S02]  /*4260*/  FSEL R118, R30, -INF , !P6 ;  /* 0xff8000001e767808 */ /* 0x000fe40007000000 */
[----:B------:R-:W-:Y:S02]  /*4270*/  FSEL R217, R72, -INF , !P4 ;  /* 0xff80000048d97808 */ /* 0x000fe40006000000 */
[C---:B------:R-:W-:Y:S02]  /*4280*/  ISETP.GE.AND P6, PT, R5.reuse, R57, PT ;  /* 0x000000390500720c */ /* 0x040fe40003fc6270 */
[----:B------:R-:W-:-:S02]  /*4290*/  ISETP.GE.AND P4, PT, R5, R59, PT ;  /* 0x0000003b0500720c */ /* 0x000fc40003f86270 */
[----:B------:R-:W-:Y:S02]  /*42a0*/  ISETP.GE.AND P2, PT, R5, R58, PT ;  /* 0x0000003a0500720c */ /* 0x000fe40003f46270 */
[----:B------:R-:W-:Y:S02]  /*42b0*/  FSEL R122, R20, -INF , !P5 ;  /* 0xff800000147a7808 */ /* 0x000fe40006800000 */
[----:B------:R-:W-:Y:S01]  /*42c0*/  FSEL R121, R21, -INF , !P1 ;  /* 0xff80000015797808 */ /* 0x000fe20004800000 */
[----:B------:R-:W-:Y:S01]  /*42d0*/  IMAD.WIDE.U32 R20, R135, -0x326172a9, RZ ;  /* 0xcd9e8d5787147825 */ /* 0x000fe200078e00ff */
[----:B------:R-:W-:Y:S02]  /*42e0*/  FSEL R120, R26, -INF , !P6 ;  /* 0xff8000001a787808 */ /* 0x000fe40007000000 */
[----:B------:R-:W-:Y:S02]  /*42f0*/  FSEL R221, R68, -INF , !P4 ;  /* 0xff80000044dd7808 */ /* 0x000fe40006000000 */
[----:B------:R-:W-:Y:S01]  /*4300*/  FSEL R245, R70, -INF , !P2 ;  /* 0xff80000046f57808 */ /* 0x000fe20005000000 */
[----:B------:R2:W-:Y:S01]  /*4310*/  STL.64 [R1+0x1b8], R20 ;  /* 0x0001b81401007387 */ /* 0x0005e20000100a00 */
[----:B------:R-:W-:-:S02]  /*4320*/  FSEL R244, R71, -INF , !P3 ;  /* 0xff80000047f47808 */ /* 0x000fc40005800000 */
[C---:B------:R-:W-:Y:S02]  /*4330*/  ISETP.GE.AND P6, PT, R4.reuse, R57, PT ;  /* 0x000000390400720c */ /* 0x040fe40003fc6270 */
[C---:B------:R-:W-:Y:S02]  /*4340*/  ISETP.GE.AND P4, PT, R4.reuse, R59, PT ;  /* 0x0000003b0400720c */ /* 0x040fe40003f86270 */
[-C--:B------:R-:W-:Y:S02]  /*4350*/  ISETP.GE.AND P2, PT, R4, R58.reuse, PT ;  /* 0x0000003a0400720c */ /* 0x080fe40003f46270 */
[C---:B------:R-:W-:Y:S02]  /*4360*/  ISETP.GE.AND P5, PT, R3.reuse, R57, PT ;  /* 0x000000390300720c */ /* 0x040fe40003fa6270 */
[C---:B------:R-:W-:Y:S02]  /*4370*/  ISETP.GE.AND P3, PT, R3.reuse, R59, PT ;  /* 0x0000003b0300720c */ /* 0x040fe40003f66270 */
[----:B------:R-:W-:-:S02]  /*4380*/  ISETP.GE.AND P1, PT, R3, R58, PT ;  /* 0x0000003a0300720c */ /* 0x000fc40003f26270 */
[C---:B------:R-:W-:Y:S01]  /*4390*/  LOP3.LUT R3, R41.reuse, UR6, RZ, 0x3c, !PT ;  /* 0x0000000629037c12 */ /* 0x040fe2000f8e3cff */
[----:B------:R-:W-:Y:S01]  /*43a0*/  UIADD3 UR6, UR27, -0x4498517b, URZ ;  /* 0xbb67ae851b067890 */ /* 0x000fe2000fffe03f */
[----:B------:R-:W-:Y:S02]  /*43b0*/  LOP3.LUT R4, R41, UR7, RZ, 0x3c, !PT ;  /* 0x0000000729047c12 */ /* 0x000fe4000f8e3cff */
[-C--:B------:R-:W-:Y:S01]  /*43c0*/  LOP3.LUT R8, R21, R12.reuse, RZ, 0x3c, !PT ;  /* 0x0000000c15087212 */ /* 0x080fe200078e3cff */
[----:B------:R-:W-:Y:S01]  /*43d0*/  IMAD.WIDE.U32 R10, R3, -0x326172a9, RZ ;  /* 0xcd9e8d57030a7825 */ /* 0x000fe200078e00ff */
[----:B------:R-:W-:Y:S02]  /*43e0*/  LOP3.LUT R7, R7, R12, RZ, 0x3c, !PT ;  /* 0x0000000c07077212 */ /* 0x000fe400078e3cff */
[----:B------:R-:W-:Y:S01]  /*43f0*/  FSEL R125, R22, -INF , !P6 ;  /* 0xff800000167d7808 */ /* 0x000fe20007000000 */
[----:B------:R-:W-:Y:S01]  /*4400*/  IMAD.WIDE.U32 R4, R4, -0x326172a9, RZ ;  /* 0xcd9e8d5704047825 */ /* 0x000fe200078e00ff */
[----:B------:R-:W-:-:S02]  /*4410*/  FSEL R124, R23, -INF , !P5 ;  /* 0xff800000177c7808 */ /* 0x000fc40006800000 */
[--C-:B------:R-:W-:Y:S01]  /*4420*/  LOP3.LUT R14, R11, UR40, R6.reuse, 0x96, !PT ;  /* 0x000000280b0e7c12 */ /* 0x100fe2000f8e9606 */
[----:B------:R-:W-:Y:S01]  /*4430*/  IMAD.WIDE.U32 R22, R8, -0x2daee0ad, RZ ;  /* 0xd2511f5308167825 */ /* 0x000fe200078e00ff */
[----:B------:R-:W-:Y:S02]  /*4440*/  LOP3.LUT R184, R5, UR40, R6, 0x96, !PT ;  /* 0x0000002805b87c12 */ /* 0x000fe4000f8e9606 */
[----:B------:R-:W-:Y:S01]  /*4450*/  LOP3.LUT R3, R19, R12, RZ, 0x3c, !PT ;  /* 0x0000000c13037212 */ /* 0x000fe200078e3cff */
[----:B------:R-:W-:Y:S01]  /*4460*/  IMAD.WIDE.U32 R54, R7, -0x2daee0ad, RZ ;  /* 0xd2511f5307367825 */ /* 0x000fe200078e00ff */
[--C-:B------:R-:W-:Y:S01]  /*4470*/  LOP3.LUT R7, R23, UR6, R40.reuse, 0x96, !PT ;  /* 0x0000000617077c12 */ /* 0x100fe2000f8e9628 */
[----:B------:R-:W-:Y:S01]  /*4480*/  STL.64 [R1+0x40], R22 ;  /* 0x0000401601007387 */ /* 0x000fe20000100a00 */
[----:B------:R-:W-:Y:S01]  /*4490*/  LOP3.LUT R8, R41, UR7, RZ, 0x3c, !PT ;  /* 0x0000000729087c12 */ /* 0x000fe2000f8e3cff */
[----:B------:R-:W-:Y:S01]  /*44a0*/  IMAD.WIDE.U32 R114, R3, -0x2daee0ad, RZ ;  /* 0xd2511f5303727825 */ /* 0x000fe200078e00ff */
[----:B------:R-:W-:Y:S01]  /*44b0*/  LOP3.LUT R6, R55, UR6, R40, 0x96, !PT ;  /* 0x0000000637067c12 */ /* 0x000fe2000f8e9628 */
[----:B------:R3:W-:Y:S01]  /*44c0*/  STL.64 [R1+0xc8], R18 ;  /* 0x0000c81201007387 */ /* 0x0007e20000100a00 */
[----:B------:R-:W-:Y:S01]  /*44d0*/  LOP3.LUT R17, R11, UR40, R18, 0x96, !PT ;  /* 0x000000280b117c12 */ /* 0x000fe2000f8e9612 */
[----:B------:R-:W-:Y:S01]  /*44e0*/  IMAD.WIDE.U32 R232, R7, -0x326172a9, RZ ;  /* 0xcd9e8d5707e87825 */ /* 0x000fe200078e00ff */
[----:B------:R-:W-:Y:S01]  /*44f0*/  LOP3.LUT R3, R115, UR6, R40, 0x96, !PT ;  /* 0x0000000673037c12 */ /* 0x000fe2000f8e9628 */
[----:B------:R-:W-:Y:S01]  /*4500*/  STL.64 [R1+0xd0], R114 ;  /* 0x0000d07201007387 */ /* 0x000fe20000100a00 */
[--C-:B------:R-:W-:Y:S01]  /*4510*/  LOP3.LUT R5, R5, UR40, R20.reuse, 0x96, !PT ;  /* 0x0000002805057c12 */ /* 0x100fe2000f8e9614 */
[----:B------:R-:W-:Y:S01]  /*4520*/  IMAD.WIDE.U32 R46, R6, -0x326172a9, RZ ;  /* 0xcd9e8d57062e7825 */ /* 0x000fe200078e00ff */
[----:B------:R-:W-:Y:S01]  /*4530*/  LOP3.LUT R6, R11, UR40, R20, 0x96, !PT ;  /* 0x000000280b067c12 */ /* 0x000fe2000f8e9614 */
[----:B------:R-:W-:Y:S01]  /*4540*/  ULDC.64 UR6, c[0x0][0x2a8] ;  /* 0x0000aa0000067ab9 */ /* 0x000fe20000000a00 */
[--C-:B-1----:R-:W-:Y:S01]  /*4550*/  LOP3.LUT R12, R233, UR39, R10.reuse, 0x96, !PT ;  /* 0x00000027e90c7c12 */ /* 0x102fe2000f8e960a */
[----:B------:R-:W-:Y:S01]  /*4560*/  IMAD.WIDE.U32 R112, R3, -0x326172a9, RZ ;  /* 0xcd9e8d5703707825 */ /* 0x000fe200078e00ff */
[----:B------:R-:W-:-:S02]  /*4570*/  LOP3.LUT R13, R47, UR39, R10, 0x96, !PT ;  /* 0x000000272f0d7c12 */ /* 0x000fc4000f8e960a */
[--C-:B------:R-:W-:Y:S01]  /*4580*/  LOP3.LUT R9, R233, UR39, R4.reuse, 0x96, !PT ;  /* 0x00000027e9097c12 */ /* 0x100fe2000f8e9604 */
[----:B------:R-:W-:Y:S01]  /*4590*/  IMAD.WIDE.U32 R10, R8, -0x326172a9, RZ ;  /* 0xcd9e8d57080a7825 */ /* 0x000fe200078e00ff */
[----:B------:R-:W-:Y:S01]  /*45a0*/  LOP3.LUT R183, R47, UR39, R4, 0x96, !PT ;  /* 0x000000272fb77c12 */ /* 0x000fe2000f8e9604 */
[----:B------:R-:W-:Y:S01]  /*45b0*/  STL.64 [R1+0x90], R112 ;  /* 0x0000907001007387 */ /* 0x000fe20000100a00 */
[----:B------:R-:W-:Y:S01]  /*45c0*/  FSEL R240, R64, -INF , !P4 ;  /* 0xff80000040f07808 */ /* 0x000fe20006000000 */
[----:B------:R-:W-:Y:S01]  /*45d0*/  IMAD.WIDE.U32 R6, R6, -0x2daee0ad, RZ ;  /* 0xd2511f5306067825 */ /* 0x000fe200078e00ff */
[----:B------:R-:W-:Y:S02]  /*45e0*/  LOP3.LUT R3, R233, UR39, R10, 0x96, !PT ;  /* 0x00000027e9037c12 */ /* 0x000fe4000f8e960a */
[----:B------:R-:W-:Y:S01]  /*45f0*/  LOP3.LUT R8, R11, UR40, R20, 0x96, !PT ;  /* 0x000000280b087c12 */ /* 0x000fe2000f8e9614 */
[----:B------:R-:W-:Y:S01]  /*4600*/  IMAD.WIDE.U32 R30, R12, -0x2daee0ad, RZ ;  /* 0xd2511f530c1e7825 */ /* 0x000fe200078e00ff */
[----:B------:R-:W-:-:S02]  /*4610*/  LOP3.LUT R12, R7, UR38, R22, 0x96, !PT ;  /* 0x00000026070c7c12 */ /* 0x000fc4000f8e9616 */
[----:B------:R-:W-:Y:S01]  /*4620*/  LOP3.LUT R16, R7, UR38, R22, 0x96, !PT ;  /* 0x0000002607107c12 */ /* 0x000fe2000f8e9616 */
[----:B------:R-:W-:Y:S01]  /*4630*/  IMAD.WIDE.U32 R40, R3, -0x2daee0ad, RZ ;  /* 0xd2511f5303287825 */ /* 0x000fe200078e00ff */
[C-C-:B------:R-:W-:Y:S02]  /*4640*/  LOP3.LUT R3, R31.reuse, UR36, R6.reuse, 0x96, !PT ;  /* 0x000000241f037c12 */ /* 0x140fe4000f8e9606 */
[----:B------:R-:W-:Y:S01]  /*4650*/  LOP3.LUT R15, R31, UR36, R6, 0x96, !PT ;  /* 0x000000241f0f7c12 */ /* 0x000fe2000f8e9606 */
[----:B------:R-:W-:Y:S01]  /*4660*/  IMAD.WIDE.U32 R4, R5, -0x2daee0ad, RZ ;  /* 0xd2511f5305047825 */ /* 0x000fe200078e00ff */
[----:B------:R-:W-:Y:S02]  /*4670*/  LOP3.LUT R201, R11, UR40, R18, 0x96, !PT ;  /* 0x000000280bc97c12 */ /* 0x000fe4000f8e9612 */
[----:B------:R-:W-:Y:S01]  /*4680*/  LOP3.LUT R200, R113, UR39, R10, 0x96, !PT ;  /* 0x0000002771c87c12 */ /* 0x000fe2000f8e960a */
[----:B------:R-:W-:Y:S01]  /*4690*/  IMAD.WIDE.U32 R34, R3, -0x326172a9, RZ ;  /* 0xcd9e8d5703227825 */ /* 0x000fe200078e00ff */
[----:B------:R-:W-:-:S02]  /*46a0*/  FMNMX.FTZ R3, R60, R62, !PT ;  /* 0x0000003e3c037209 */ /* 0x000fc40007810000 */
[----:B--2---:R-:W-:Y:S01]  /*46b0*/  LOP3.LUT R20, R5, UR38, R22, 0x96, !PT ;  /* 0x0000002605147c12 */ /* 0x004fe2000f8e9616 */
[----:B------:R-:W-:Y:S01]  /*46c0*/  IMAD.WIDE.U32 R38, R9, -0x2daee0ad, RZ ;  /* 0xd2511f5309267825 */ /* 0x000fe200078e00ff */
[----:B------:R-:W-:Y:S02]  /*46d0*/  FMNMX.FTZ R3, R61, R3, !PT ;  /* 0x000000033d037209 */ /* 0x000fe40007810000 */
[----:B------:R-:W-:Y:S01]  /*46e0*/  FSEL R239, R65, -INF , !P3 ;  /* 0xff80000041ef7808 */ /* 0x000fe20005800000 */
[----:B------:R-:W-:Y:S01]  /*46f0*/  IMAD.WIDE.U32 R6, R14, -0x2daee0ad, RZ ;  /* 0xd2511f530e067825 */ /* 0x000fe200078e00ff */
[----:B---3--:R-:W-:Y:S02]  /*4700*/  LOP3.LUT R19, R39, UR36, R4, 0x96, !PT ;  /* 0x0000002427137c12 */ /* 0x008fe4000f8e9604 */
[----:B------:R-:W-:Y:S01]  /*4710*/  FMNMX.FTZ R3, R92, R3, !PT ;  /* 0x000000035c037209 */ /* 0x000fe20007810000 */
[----:B------:R-:W-:Y:S01]  /*4720*/  IMAD.WIDE.U32 R4, R13, -0x2daee0ad, RZ ;  /* 0xd2511f530d047825 */ /* 0x000fe200078e00ff */
[----:B------:R-:W-:-:S02]  /*4730*/  FSEL R242, R66, -INF , !P2 ;  /* 0xff80000042f27808 */ /* 0x000fc40005000000 */
[----:B------:R-:W-:Y:S01]  /*4740*/  FMNMX.FTZ R3, R52, R3, !PT ;  /* 0x0000000334037209 */ /* 0x000fe20007810000 */
[----:B------:R-:W-:Y:S01]  /*4750*/  IMAD.WIDE.U32 R8, R8, -0x2daee0ad, RZ ;  /* 0xd2511f5308087825 */ /* 0x000fe200078e00ff */
[----:B------:R-:W-:Y:S02]  /*4760*/  LOP3.LUT R18, R5, UR36, R6, 0x96, !PT ;  /* 0x0000002405127c12 */ /* 0x000fe4000f8e9606 */
[----:B------:R-:W-:Y:S01]  /*4770*/  FMNMX.FTZ R3, R63, R3, !PT ;  /* 0x000000033f037209 */ /* 0x000fe20007810000 */
[----:B------:R-:W-:Y:S01]  /*4780*/  IMAD.WIDE.U32 R10, R17, -0x2daee0ad, RZ ;  /* 0xd2511f53110a7825 */ /* 0x000fe200078e00ff */
[----:B------:R-:W-:Y:S02]  /*4790*/  LOP3.LUT R17, R7, UR38, R54, 0x96, !PT ;  /* 0x0000002607117c12 */ /* 0x000fe4000f8e9636 */
[----:B------:R-:W-:Y:S01]  /*47a0*/  LOP3.LUT R14, R9, UR38, R22, 0x96, !PT ;  /* 0x00000026090e7c12 */ /* 0x000fe2000f8e9616 */
[----:B------:R-:W-:Y:S01]  /*47b0*/  IMAD.WIDE.U32 R6, R20, -0x326172a9, RZ ;  /* 0xcd9e8d5714067825 */ /* 0x000fe200078e00ff */
[----:B------:R-:W-:-:S02]  /*47c0*/  LOP3.LUT R13, R41, UR36, R8, 0x96, !PT ;  /* 0x00000024290d7c12 */ /* 0x000fc4000f8e9608 */
[----:B------:R-:W-:Y:S01]  /*47d0*/  FMNMX.FTZ R3, R48, R3, !PT ;  /* 0x0000000330037209 */ /* 0x000fe20007810000 */
[----:B------:R-:W-:Y:S01]  /*47e0*/  IMAD.WIDE.U32 R36, R19, -0x326172a9, RZ ;  /* 0xcd9e8d5713247825 */ /* 0x000fe200078e00ff */
[----:B------:R-:W-:Y:S02]  /*47f0*/  LOP3.LUT R27, R7, UR37, R232, 0x96, !PT ;  /* 0x00000025071b7c12 */ /* 0x000fe4000f8e96e8 */
[----:B------:R-:W-:Y:S01]  /*4800*/  LOP3.LUT R11, R11, UR38, R114, 0x96, !PT ;  /* 0x000000260b0b7c12 */ /* 0x000fe2000f8e9672 */
[----:B------:R-:W-:Y:S01]  /*4810*/  IMAD.WIDE.U32 R8, R12, -0x326172a9, RZ ;  /* 0xcd9e8d570c087825 */ /* 0x000fe200078e00ff */
[----:B------:R-:W-:Y:S02]  /*4820*/  LOP3.LUT R28, R37, UR35, R6, 0x96, !PT ;  /* 0x00000023251c7c12 */ /* 0x000fe4000f8e9606 */
[----:B------:R-:W-:Y:S01]  /*4830*/  FMNMX.FTZ R3, R49, R3, !PT ;  /* 0x0000000331037209 */ /* 0x000fe20007810000 */
[----:B------:R-:W-:Y:S01]  /*4840*/  IMAD.WIDE.U32 R6, R14, -0x326172a9, RZ ;  /* 0xcd9e8d570e067825 */ /* 0x000fe200078e00ff */
[----:B------:R-:W-:-:S02]  /*4850*/  LOP3.LUT R12, R9, UR37, R232, 0x96, !PT ;  /* 0x00000025090c7c12 */ /* 0x000fc4000f8e96e8 */
[----:B------:R-:W-:Y:S01]  /*4860*/  LOP3.LUT R24, R35, UR35, R8, 0x96, !PT ;  /* 0x0000002323187c12 */ /* 0x000fe2000f8e9608 */
        /* <DEDUP_REMOVED lines=16> */
[----:B------:R-:W-:-:S02]  /*4970*/  FSEL R241, R67, -INF , !P1 ;  /* 0xff80000043f17808 */ /* 0x000fc40004800000 */
[----:B------:R-:W-:Y:S01]  /*4980*/  FMNMX.FTZ R3, R74, R3, !PT ;  /* 0x000000034a037209 */ /* 0x000fe20007810000 */
[----:B------:R-:W-:Y:S01]  /*4990*/  IMAD.WIDE.U32 R18, R5, -0x2daee0ad, RZ ;  /* 0xd2511f5305127825 */ /* 0x000fe200078e00ff */
[----:B------:R-:W-:Y:S02]  /*49a0*/  LOP3.LUT R5, R17, UR37, R112, 0x96, !PT ;  /* 0x0000002511057c12 */ /* 0x000fe4000f8e9670 */
[----:B------:R-:W-:Y:S01]  /*49b0*/  LOP3.LUT R23, R9, UR35, R6, 0x96, !PT ;  /* 0x0000002309177c12 */ /* 0x000fe2000f8e9606 */
[----:B------:R-:W-:Y:S01]  /*49c0*/  IMAD.WIDE.U32 R12, R12, -0x2daee0ad, RZ ;  /* 0xd2511f530c0c7825 */ /* 0x000fe200078e00ff */
[--C-:B------:R-:W-:Y:S02]  /*49d0*/  LOP3.LUT R17, R19, UR34, R30.reuse, 0x96, !PT ;  /* 0x0000002213117c12 */ /* 0x100fe4000f8e961e */
[----:B------:R-:W-:Y:S01]  /*49e0*/  FMNMX.FTZ R3, R75, R3, !PT ;  /* 0x000000034b037209 */ /* 0x000fe20007810000 */
[----:B------:R-:W-:Y:S01]  /*49f0*/  IMAD.WIDE.U32 R10, R5, -0x2daee0ad, RZ ;  /* 0xd2511f53050a7825 */ /* 0x000fe200078e00ff */
[----:B------:R-:W-:-:S03]  /*4a00*/  LOP3.LUT R13, R13, UR34, R30, 0x96, !PT ;  /* 0x000000220d0d7c12 */ /* 0x000fc6000f8e961e */
        /* <DEDUP_REMOVED lines=8> */
[----:B------:R-:W-:-:S04]  /*4a90*/  IMAD.WIDE.U32 R4, R27, -0x2daee0ad, RZ ;  /* 0xd2511f531b047825 */ /* 0x000fc800078e00ff */
[----:B------:R-:W-:-:S04]  /*4aa0*/  IMAD.WIDE.U32 R6, R26, -0x2daee0ad, RZ ;  /* 0xd2511f531a067825 */ /* 0x000fc800078e00ff */
[----:B------:R-:W-:Y:S01]  /*4ab0*/  IMAD.WIDE.U32 R26, R23, -0x2daee0ad, RZ ;  /* 0xd2511f53171a7825 */ /* 0x000fe200078e00ff */
[----:B------:R-:W-:Y:S02]  /*4ac0*/  LOP3.LUT R23, R13, UR25, R34, 0x96, !PT ;  /* 0x000000190d177c12 */ /* 0x000fe4000f8e9622 */
[----:B------:R-:W-:Y:S01]  /*4ad0*/  LOP3.LUT R25, R7, UR34, R40, 0x96, !PT ;  /* 0x0000002207197c12 */ /* 0x000fe2000f8e9628 */
[----:B------:R-:W-:Y:S01]  /*4ae0*/  IMAD.WIDE.U32 R16, R17, -0x326172a9, RZ ;  /* 0xcd9e8d5711107825 */ /* 0x000fe200078e00ff */
[----:B------:R-:W-:Y:S02]  /*4af0*/  LOP3.LUT R20, R27, UR17, R20, 0x96, !PT ;  /* 0x000000111b147c12 */ /* 0x000fe4000f8e9614 */
[----:B------:R-:W-:Y:S01]  /*4b00*/  FMNMX.FTZ R7, R122, R3, !PT ;  /* 0x000000037a077209 */ /* 0x000fe20007810000 */
[----:B------:R-:W-:Y:S01]  /*4b10*/  IMAD.WIDE.U32 R198, R28, -0x2daee0ad, RZ ;  /* 0xd2511f531cc67825 */ /* 0x000fe200078e00ff */
[----:B------:R-:W-:-:S03]  /*4b20*/  LOP3.LUT R27, R17, UR25, R32, 0x96, !PT ;  /* 0x00000019111b7c12 */ /* 0x000fc6000f8e9620 */
[----:B------:R-:W-:Y:S01]  /*4b30*/  IMAD.WIDE.U32 R34, R15, -0x2daee0ad, RZ ;  /* 0xd2511f530f227825 */ /* 0x000fe200078e00ff */
[----:B------:R-:W-:Y:S02]  /*4b40*/  LOP3.LUT R21, R199, UR17, R4, 0x96, !PT ;  /* 0x00000011c7157c12 */ /* 0x000fe4000f8e9604 */
[----:B------:R-:W-:Y:S01]  /*4b50*/  FMNMX.FTZ R4, R96, R97, !PT ;  /* 0x0000006160047209 */ /* 0x000fe20007810000 */
[----:B------:R-:W-:-:S04]  /*4b60*/  IMAD.WIDE.U32 R58, R29, -0x2daee0ad, RZ ;  /* 0xd2511f531d3a7825 */ /* 0x000fc800078e00ff */
[----:B------:R-:W-:Y:S01]  /*4b70*/  IMAD.WIDE.U32 R32, R19, -0x326172a9, RZ ;  /* 0xcd9e8d5713207825 */ /* 0x000fe200078e00ff */
[----:B------:R-:W-:Y:S02]  /*4b80*/  LOP3.LUT R19, R35, UR17, R10, 0x96, !PT ;  /* 0x0000001123137c12 */ /* 0x000fe4000f8e960a */
[----:B------:R-:W-:Y:S01]  /*4b90*/  FMNMX.FTZ R10, R121, R7, !PT ;  /* 0x00000007790a7209 */ /* 0x000fe20007810000 */
[----:B------:R-:W-:Y:S01]  /*4ba0*/  IMAD.WIDE.U32 R44, R22, -0x2daee0ad, RZ ;  /* 0xd2511f53162c7825 */ /* 0x000fe200078e00ff */
[----:B------:R-:W-:Y:S02]  /*4bb0*/  LOP3.LUT R24, R59, UR17, R6, 0x96, !PT ;  /* 0x000000113b187c12 */ /* 0x000fe4000f8e9606 */
[----:B------:R-:W-:Y:S01]  /*4bc0*/  LOP3.LUT R22, R5, UR34, R38, 0x96, !PT ;  /* 0x0000002205167c12 */ /* 0x000fe2000f8e9626 */
[----:B------:R-:W-:Y:S01]  /*4bd0*/  IMAD.WIDE.U32 R28, R9, -0x326172a9, RZ ;  /* 0xcd9e8d57091c7825 */ /* 0x000fe200078e00ff */
[----:B------:R-:W-:Y:S02]  /*4be0*/  FMNMX.FTZ R6, R93, R4, !PT ;  /* 0x000000045d067209 */ /* 0x000fe40007810000 */
[----:B------:R-:W-:Y:S01]  /*4bf0*/  LOP3.LUT R18, R45, UR17, R18, 0x96, !PT ;  /* 0x000000112d127c12 */ /* 0x000fe2000f8e9612 */
[----:B------:R-:W-:Y:S01]  /*4c00*/  IMAD.WIDE.U32 R4, R11, -0x326172a9, RZ ;  /* 0xcd9e8d570b047825 */ /* 0x000fe200078e00ff */
[----:B------:R-:W-:Y:S01]  /*4c10*/  FMNMX.FTZ R3, R94, R6, !PT ;  /* 0x000000065e037209 */ /* 0x000fe20007810000 */
[----:B------:R-:W1:Y:S01]  /*4c20*/  SHFL.BFLY PT, R11, R10, 0x2, 0x1f ;  /* 0x0c401f000a0b7f89 */ /* 0x000e6200000e0000 */
[----:B------:R-:W-:Y:S01]  /*4c30*/  LOP3.LUT R29, R29, UR25, R8, 0x96, !PT ;  /* 0x000000191d1d7c12 */ /* 0x000fe2000f8e9608 */
[----:B------:R-:W-:Y:S01]  /*4c40*/  IMAD.WIDE.U32 R6, R21, -0x326172a9, RZ ;  /* 0xcd9e8d5715067825 */ /* 0x000fe200078e00ff */
[----:B------:R-:W-:-:S02]  /*4c50*/  FMNMX.FTZ R3, R88, R3, !PT ;  /* 0x0000000358037209 */ /* 0x000fc40007810000 */
[----:B------:R-:W-:Y:S01]  /*4c60*/  LOP3.LUT R35, R5, UR21, R12, 0x96, !PT ;  /* 0x0000001505237c12 */ /* 0x000fe2000f8e960c */
[----:B------:R-:W-:Y:S01]  /*4c70*/  IMAD.WIDE.U32 R8, R22, -0x326172a9, RZ ;  /* 0xcd9e8d5716087825 */ /* 0x000fe200078e00ff */
[C---:B------:R-:W-:Y:S02]  /*4c80*/  LOP3.LUT R12, R4.reuse, 0xff, RZ, 0xc0, !PT ;  /* 0x000000ff040c7812 */ /* 0x040fe400078ec0ff */
[----:B------:R-:W-:Y:S02]  /*4c90*/  LOP3.LUT R199, R4, 0xffff, RZ, 0xc0, !PT ;  /* 0x0000ffff04c77812 */ /* 0x000fe400078ec0ff */
[--C-:B------:R-:W-:Y:S02]  /*4ca0*/  SHF.R.U32.HI R186, RZ, 0x10, R4.reuse ;  /* 0x00000010ffba7819 */ /* 0x100fe40000011604 */
[----:B------:R-:W-:Y:S01]  /*4cb0*/  SHF.R.U32.HI R13, RZ, 0x18, R4 ;  /* 0x00000018ff0d7819 */ /* 0x000fe20000011604 */
[----:B------:R-:W-:Y:S01]  /*4cc0*/  IMAD.WIDE.U32 R4, R18, -0x326172a9, RZ ;  /* 0xcd9e8d5712047825 */ /* 0x000fe200078e00ff */
[----:B------:R-:W-:-:S02]  /*4cd0*/  FMNMX.FTZ R3, R89, R3, !PT ;  /* 0x0000000359037209 */ /* 0x000fc40007810000 */
[----:B------:R-:W-:Y:S02]  /*4ce0*/  LOP3.LUT R31, R33, UR25, R14, 0x96, !PT ;  /* 0x00000019211f7c12 */ /* 0x000fe4000f8e960e */
[C---:B------:R-:W-:Y:S02]  /*4cf0*/  LOP3.LUT R18, R6.reuse, 0xff, RZ, 0xc0, !PT ;  /* 0x000000ff06127812 */ /* 0x040fe400078ec0ff */
[----:B------:R-:W-:Y:S02]  /*4d00*/  LOP3.LUT R203, R6, 0xffff, RZ, 0xc0, !PT ;  /* 0x0000ffff06cb7812 */ /* 0x000fe400078ec0ff */
[--C-:B------:R-:W-:Y:S02]  /*4d10*/  SHF.R.U32.HI R202, RZ, 0x10, R6.reuse ;  /* 0x00000010ffca7819 */ /* 0x100fe40000011606 */
[----:B------:R-:W-:Y:S02]  /*4d20*/  SHF.R.U32.HI R14, RZ, 0x18, R6 ;  /* 0x00000018ff0e7819 */ /* 0x000fe40000011606 */
[----:B------:R-:W-:-:S02]  /*4d30*/  LOP3.LUT R37, R7, UR21, R8, 0x96, !PT ;  /* 0x0000001507257c12 */ /* 0x000fc4000f8e9608 */
[----:B------:R-:W-:Y:S02]  /*4d40*/  FMNMX.FTZ R6, R100, R101, !PT ;  /* 0x0000006564067209 */ /* 0x000fe40007810000 */
[----:B------:R-:W-:Y:S02]  /*4d50*/  FMNMX.FTZ R7, R50, R3, !PT ;  /* 0x0000000332077209 */ /* 0x000fe40007810000 */
[----:B-1----:R-:W-:Y:S02]  /*4d60*/  FMNMX.FTZ R10, R10, R11, !PT ;  /* 0x0000000b0a0a7209 */ /* 0x002fe40007810000 */
[C---:B------:R-:W-:Y:S02]  /*4d70*/  LOP3.LUT R39, R4.reuse, 0xffff, RZ, 0xc0, !PT ;  /* 0x0000ffff04277812 */ /* 0x040fe400078ec0ff */
[----:B------:R-:W-:Y:S01]  /*4d80*/  LOP3.LUT R40, R4, 0xff, RZ, 0xc0, !PT ;  /* 0x000000ff04287812 */ /* 0x000fe200078ec0ff */
[----:B------:R-:W1:Y:S01]  /*4d90*/  SHFL.BFLY PT, R131, R10, 0x1, 0x1f ;  /* 0x0c201f000a837f89 */ /* 0x000e6200000e0000 */
[----:B------:R-:W-:-:S02]  /*4da0*/  SHF.R.U32.HI R41, RZ, 0x10, R4 ;  /* 0x00000010ff297819 */ /* 0x000fc40000011604 */
[----:B------:R-:W-:Y:S02]  /*4db0*/  SHF.R.U32.HI R43, RZ, 0x18, R4 ;  /* 0x00000018ff2b7819 */ /* 0x000fe40000011604 */
[----:B------:R-:W-:Y:S02]  /*4dc0*/  LOP3.LUT R15, R5, UR21, R16, 0x96, !PT ;  /* 0x00000015050f7c12 */ /* 0x000fe4000f8e9610 */
[----:B------:R-:W-:Y:S02]  /*4dd0*/  FMNMX.FTZ R4, R95, R6, !PT ;  /* 0x000000065f047209 */ /* 0x000fe40007810000 */
[----:B------:R-:W-:Y:S02]  /*4de0*/  FMNMX.FTZ R3, R102, R103, !PT ;  /* 0x0000006766037209 */ /* 0x000fe40007810000 */
[----:B------:R-:W-:Y:S01]  /*4df0*/  FMNMX.FTZ R5, R51, R7, !PT ;  /* 0x0000000733057209 */ /* 0x000fe20007810000 */
[----:B------:R-:W-:Y:S01]  /*4e00*/  IMAD.WIDE.U32 R6, R25, -0x326172a9, RZ ;  /* 0xcd9e8d5719067825 */ /* 0x000fe200078e00ff */
[----:B------:R-:W-:-:S02]  /*4e10*/  LOP3.LUT R167, R9, UR25, R36, 0x96, !PT ;  /* 0x0000001909a77c12 */ /* 0x000fc4000f8e9624 */
[----:B------:R-:W-:Y:S02]  /*4e20*/  FMNMX.FTZ R9, R90, R4, !PT ;  /* 0x000000045a097209 */ /* 0x000fe40007810000 */
[----:B------:R-:W-:Y:S02]  /*4e30*/  FMNMX.FTZ R3, R98, R3, !PT ;  /* 0x0000000362037209 */ /* 0x000fe40007810000 */
[----:B------:R-:W-:Y:S01]  /*4e40*/  FMNMX.FTZ R8, R111, R5, !PT ;  /* 0x000000056f087209 */ /* 0x000fe20007810000 */
[----:B------:R-:W-:Y:S01]  /*4e50*/  IMAD.WIDE.U32 R4, R24, -0x326172a9, RZ ;  /* 0xcd9e8d5718047825 */ /* 0x000fe200078e00ff */
[----:B------:R-:W-:Y:S02]  /*4e60*/  LOP3.LUT R57, R7, UR25, R42, 0x96, !PT ;  /* 0x0000001907397c12 */ /* 0x000fe4000f8e962a */
[----:B------:R-:W-:Y:S02]  /*4e70*/  FMNMX.FTZ R7, R99, R9, !PT ;  /* 0x0000000963077209 */ /* 0x000fe40007810000 */
[----:B------:R-:W-:-:S02]  /*4e80*/  FMNMX.FTZ R3, R91, R3, !PT ;  /* 0x000000035b037209 */ /* 0x000fc40007810000 */
[----:B------:R-:W-:Y:S02]  /*4e90*/  FMNMX.FTZ R8, R116, R8, !PT ;  /* 0x0000000874087209 */ /* 0x000fe40007810000 */
[----:B------:R-:W-:Y:S02]  /*4ea0*/  FMNMX.FTZ R7, R85, R7, !PT ;  /* 0x0000000755077209 */ /* 0x000fe40007810000 */
[----:B------:R-:W-:Y:S02]  /*4eb0*/  FMNMX.FTZ R3, R86, R3, !PT ;  /* 0x0000000356037209 */ /* 0x000fe40007810000 */
[----:B------:R-:W-:Y:S02]  /*4ec0*/  FMNMX.FTZ R8, R118, R8, !PT ;  /* 0x0000000876087209 */ /* 0x000fe40007810000 */
[C---:B------:R-:W-:Y:S02]  /*4ed0*/  LOP3.LUT R69, R4.reuse, 0xffff, RZ, 0xc0, !PT ;  /* 0x0000ffff04457812 */ /* 0x040fe400078ec0ff */
[----:B------:R-:W-:-:S02]  /*4ee0*/  LOP3.LUT R105, R4, 0xff, RZ, 0xc0, !PT ;  /* 0x000000ff04697812 */ /* 0x000fc400078ec0ff */
[--C-:B------:R-:W-:Y:S02]  /*4ef0*/  SHF.R.U32.HI R71, RZ, 0x10, R4.reuse ;  /* 0x00000010ff477819 */ /* 0x100fe40000011604 */
[----:B------:R-:W-:Y:S02]  /*4f00*/  SHF.R.U32.HI R106, RZ, 0x18, R4 ;  /* 0x00000018ff6a7819 */ /* 0x000fe40000011604 */
[----:B------:R-:W-:Y:S02]  /*4f10*/  LOP3.LUT R53, R5, UR21, R6, 0x96, !PT ;  /* 0x0000001505357c12 */ /* 0x000fe4000f8e9606 */
        /* <DEDUP_REMOVED lines=10> */
[----:B------:R-:W-:Y:S01]  /*4fc0*/  FMNMX.FTZ R3, R84, R3, !PT ;  /* 0x0000000354037209 */ /* 0x000fe20007810000 */
[----:B------:R-:W-:Y:S01]  /*4fd0*/  FMUL.FTZ R6, R131, UR41 ;  /* 0x0000002983067c20 */ /* 0x000fe20008410000 */
[----:B------:R-:W-:Y:S02]  /*4fe0*/  FMNMX.FTZ R5, R125, R5, !PT ;  /* 0x000000057d057209 */ /* 0x000fe40007810000 */
[----:B------:R-:W-:Y:S02]  /*4ff0*/  FMNMX.FTZ R10, R217, R10, !PT ;  /* 0x0000000ad90a7209 */ /* 0x000fe40007810000 */
[----:B------:R-:W-:Y:S02]  /*5000*/  FMNMX.FTZ R3, R179, R3, !PT ;  /* 0x00000003b3037209 */ /* 0x000fe40007810000 */
[----:B------:R-:W-:Y:S01]  /*5010*/  FMNMX.FTZ R130, R124, R5, !PT ;  /* 0x000000057c827209 */ /* 0x000fe20007810000 */
[----:B------:R-:W-:Y:S01]  /*5020*/  IMAD.WIDE.U32 R4, R23, -0x2daee0ad, RZ ;  /* 0xd2511f5317047825 */ /* 0x000fe200078e00ff */
        /* <DEDUP_REMOVED lines=11> */
[----:B------:R-:W-:Y:S01]  /*50e0*/  ISETP.LE.U32.AND P4, PT, R12, UR12, PT ;  /* 0x0000000c0c007c0c */ /* 0x000fe2000bf83070 */
[----:B------:R-:W2:Y:S01]  /*50f0*/  SHFL.BFLY PT, R11, R10, 0x2, 0x1f ;  /* 0x0c401f000a0b7f89 */ /* 0x000ea200000e0000 */
[----:B------:R-:W-:Y:S02]  /*5100*/  FMNMX.FTZ R3, R242, R3, !PT ;  /* 0x00000003f2037209 */ /* 0x000fe40007810000 */
[----:B------:R-:W-:-:S02]  /*5110*/  FSETP.NEU.FTZ.AND P2, PT, R131, -INF , PT ;  /* 0xff8000008300780b */ /* 0x000fc40003f5d000 */
[----:B------:R-:W-:Y:S02]  /*5120*/  FMNMX.FTZ R3, R241, R3, !PT ;  /* 0x00000003f1037209 */ /* 0x000fe40007810000 */
[----:B-1----:R-:W-:Y:S02]  /*5130*/  FMNMX.FTZ R130, R130, R7, !PT ;  /* 0x0000000782827209 */ /* 0x002fe40007810000 */
[----:B------:R-:W-:Y:S01]  /*5140*/  FSEL R17, R6, RZ, P2 ;  /* 0x000000ff06117208 */ /* 0x000fe20001000000 */
[----:B------:R-:W1:Y:S01]  /*5150*/  SHFL.BFLY PT, R128, R3, 0x2, 0x1f ;  /* 0x0c401f0003807f89 */ /* 0x000e6200000e0000 */
[----:B------:R-:W-:Y:S02]  /*5160*/  LOP3.LUT R33, R5, UR33, R30, 0x96, !PT ;  /* 0x0000002105217c12 */ /* 0x000fe4000f8e961e */
[----:B------:R-:W-:Y:S01]  /*5170*/  LOP3.LUT R79, R4, 0xffff, RZ, 0xc0, !PT ;  /* 0x0000ffff044f7812 */ /* 0x000fe200078ec0ff */
[----:B------:R-:W3:Y:S01]  /*5180*/  SHFL.BFLY PT, R12, R130, 0x1, 0x1f ;  /* 0x0c201f00820c7f89 */ /* 0x000ee200000e0000 */
[--C-:B------:R-:W-:Y:S01]  /*5190*/  FFMA.FTZ R8, R92, UR41, -R17.reuse ;  /* 0x000000295c087c23 */ /* 0x100fe20008010811 */
[--C-:B------:R-:W-:Y:S01]  /*51a0*/  FFMA.FTZ R5, R62, UR41, -R17.reuse ;  /* 0x000000293e057c23 */ /* 0x100fe20008010811 */
[----:B------:R-:W-:Y:S01]  /*51b0*/  LOP3.LUT R72, R4, 0xff, RZ, 0xc0, !PT ;  /* 0x000000ff04487812 */ /* 0x000fe200078ec0ff */
[----:B------:R-:W-:Y:S01]  /*51c0*/  FFMA.FTZ R6, R60, UR41, -R17 ;  /* 0x000000293c067c23 */ /* 0x000fe20008010811 */
[----:B------:R4:W-:Y:S01]  /*51d0*/  MUFU.EX2 R159, R8 ;  /* 0x00000008009f7308 */ /* 0x0009e20000000800 */
[----:B------:R-:W-:-:S02]  /*51e0*/  SHF.R.U32.HI R138, RZ, 0x10, R4 ;  /* 0x00000010ff8a7819 */ /* 0x000fc40000011604 */
[----:B------:R-:W-:Y:S02]  /*51f0*/  SHF.R.U32.HI R110, RZ, 0x18, R4 ;  /* 0x00000018ff6e7819 */ /* 0x000fe40000011604 */
[----:B--2---:R-:W-:Y:S02]  /*5200*/  FMNMX.FTZ R10, R10, R11, !PT ;  /* 0x0000000b0a0a7209 */ /* 0x004fe40007810000 */
[----:B------:R-:W-:Y:S01]  /*5210*/  ISETP.LE.U32.AND P1, PT, R13, UR12, PT ;  /* 0x0000000c0d007c0c */ /* 0x000fe2000bf23070 */
[----:B------:R2:W-:Y:S01]  /*5220*/  MUFU.EX2 R155, R5 ;  /* 0x00000005009b7308 */ /* 0x0005e20000000800 */
[----:B------:R-:W-:Y:S01]  /*5230*/  ISETP.LE.U32.AND P2, PT, R14, UR12, PT ;  /* 0x0000000c0e007c0c */ /* 0x000fe2000bf43070 */
[----:B------:R-:W2:Y:S01]  /*5240*/  SHFL.BFLY PT, R129, R10, 0x1, 0x1f ;  /* 0x0c201f000a817f89 */ /* 0x000ea200000e0000 */
[----:B------:R-:W-:Y:S02]  /*5250*/  ISETP.LE.U32.AND P3, PT, R18, UR12, PT ;  /* 0x0000000c12007c0c */ /* 0x000fe4000bf63070 */
[----:B-1----:R-:W-:Y:S01]  /*5260*/  FMNMX.FTZ R128, R3, R128, !PT ;  /* 0x0000008003807209 */ /* 0x002fe20007810000 */
[----:B------:R-:W-:Y:S01]  /*5270*/  FFMA.FTZ R3, R48, UR41, -R17 ;  /* 0x0000002930037c23 */ /* 0x000fe20008010811 */
[----:B----4-:R-:W-:Y:S01]  /*5280*/  IMAD.WIDE.U32 R8, R27, -0x2daee0ad, RZ ;  /* 0xd2511f531b087825 */ /* 0x010fe200078e00ff */
[----:B------:R1:W4:Y:S01]  /*5290*/  MUFU.EX2 R158, R6 ;  /* 0x00000006009e7308 */ /* 0x0003220000000800 */
[----:B---3--:R-:W-:-:S03]  /*52a0*/  FMNMX.FTZ R130, R130, R12, !PT ;  /* 0x0000000c82827209 */ /* 0x008fc60007810000 */
[----:B------:R-:W-:Y:S02]  /*52b0*/  LOP3.LUT R13, R9, UR33, R44, 0x96, !PT ;  /* 0x00000021090d7c12 */ /* 0x000fe4000f8e962c */
[----:B------:R-:W-:Y:S01]  /*52c0*/  LOP3.LUT R27, R8, 0xffff, RZ, 0xc0, !PT ;  /* 0x0000ffff081b7812 */ /* 0x000fe200078ec0ff */
[----:B--2---:R-:W-:Y:S01]  /*52d0*/  IMAD.WIDE.U32 R4, R20, -0x326172a9, RZ ;  /* 0xcd9e8d5714047825 */ /* 0x004fe200078e00ff */
[----:B------:R-:W2:Y:S01]  /*52e0*/  SHFL.BFLY PT, R9, R128, 0x1, 0x1f ;  /* 0x0c201f0080097f89 */ /* 0x000ea200000e0000 */
[----:B------:R3:W-:Y:S01]  /*52f0*/  MUFU.EX2 R162, R3 ;  /* 0x0000000300a27308 */ /* 0x0007e20000000800 */
[----:B------:R-:W-:Y:S02]  /*5300*/  FSETP.NEU.FTZ.AND P5, PT, R130, -INF , PT ;  /* 0xff8000008200780b */ /* 0x000fe40003fbd000 */
[C---:B------:R-:W-:Y:S02]  /*5310*/  LOP3.LUT R73, R4.reuse, 0xff, RZ, 0xc0, !PT ;  /* 0x000000ff04497812 */ /* 0x040fe400078ec0ff */
[----:B------:R-:W-:-:S02]  /*5320*/  LOP3.LUT R170, R4, 0xffff, RZ, 0xc0, !PT ;  /* 0x0000ffff04aa7812 */ /* 0x000fc400078ec0ff */
[--C-:B------:R-:W-:Y:S01]  /*5330*/  SHF.R.U32.HI R174, RZ, 0x10, R4.reuse ;  /* 0x00000010ffae7819 */ /* 0x100fe20000011604 */
[--C-:B-1----:R-:W-:Y:S01]  /*5340*/  FFMA.FTZ R6, R61, UR41, -R17.reuse ;  /* 0x000000293d067c23 */ /* 0x102fe20008010811 */
[----:B------:R-:W-:Y:S01]  /*5350*/  SHF.R.U32.HI R169, RZ, 0x18, R4 ;  /* 0x00000018ffa97819 */ /* 0x000fe20000011604 */
[----:B------:R-:W-:Y:S01]  /*5360*/  FFMA.FTZ R4, R52, UR41, -R17 ;  /* 0x0000002934047c23 */ /* 0x000fe20008010811 */
[----:B------:R-:W-:Y:S01]  /*5370*/  LOP3.LUT R36, R5, UR21, R28, 0x96, !PT ;  /* 0x0000001505247c12 */ /* 0x000fe2000f8e961c */
[----:B------:R1:W-:Y:S01]  /*5380*/  MUFU.EX2 R156, R6 ;  /* 0x00000006009c7308 */ /* 0x0003e20000000800 */
[----:B------:R-:W-:Y:S01]  /*5390*/  FMNMX.FTZ R129, R10, R129, !PT ;  /* 0x000000810a817209 */ /* 0x000fe20007810000 */
[----:B------:R-:W-:Y:S01]  /*53a0*/  IMAD.MOV.U32 R52, RZ, RZ, R106 ;  /* 0x000000ffff347224 */ /* 0x000fe200078e006a */
[----:B------:R-:W-:Y:S01]  /*53b0*/  LOP3.LUT R30, R8, 0xff, RZ, 0xc0, !PT ;  /* 0x000000ff081e7812 */ /* 0x000fe200078ec0ff */
[----:B---3--:R-:W-:Y:S01]  /*53c0*/  FMUL.FTZ R3, R130, UR41 ;  /* 0x0000002982037c20 */ /* 0x008fe20008410000 */
[----:B------:R-:W-:-:S03]  /*53d0*/  FSETP.NEU.FTZ.AND P6, PT, R129, -INF , PT ;  /* 0xff8000008100780b */ /* 0x000fc60003fdd000 */
[----:B------:R3:W-:Y:S01]  /*53e0*/  MUFU.EX2 R157, R4 ;  /* 0x00000004009d7308 */ /* 0x0007e20000000800 */
[----:B------:R-:W-:Y:S02]  /*53f0*/  SHF.R.U32.HI R28, RZ, 0x10, R8 ;  /* 0x00000010ff1c7819 */ /* 0x000fe40000011608 */
[----:B------:R-:W-:Y:S02]  /*5400*/  FSEL R16, R3, RZ, P5 ;  /* 0x000000ff03107208 */ /* 0x000fe40002800000 */
[----:B--2---:R-:W-:Y:S02]  /*5410*/  FMNMX.FTZ R128, R128, R9, !PT ;  /* 0x0000000980807209 */ /* 0x004fe40007810000 */
[----:B------:R-:W-:Y:S01]  /*5420*/  SHF.R.U32.HI R10, RZ, 0x18, R13 ;  /* 0x00000018ff0a7819 */ /* 0x000fe2000001160d */
[----:B------:R-:W-:Y:S01]  /*5430*/  FFMA.FTZ R3, R96, UR41, -R16 ;  /* 0x0000002960037c23 */ /* 0x000fe20008010810 */
[----:B-1----:R-:W-:Y:S01]  /*5440*/  IMAD.WIDE.U32 R6, R29, -0x2daee0ad, RZ ;  /* 0xd2511f531d067825 */ /* 0x002fe200078e00ff */
[----:B------:R-:W-:-:S02]  /*5450*/  FSETP.NEU.FTZ.AND P5, PT, R128, -INF , PT ;  /* 0xff8000008000780b */ /* 0x000fc40003fbd000 */
[----:B------:R1:W-:Y:S01]  /*5460*/  MUFU.EX2 R148, R3 ;  /* 0x0000000300947308 */ /* 0x0003e20000000800 */
[----:B------:R-:W-:Y:S01]  /*5470*/  SHF.R.U32.HI R29, RZ, 0x18, R8 ;  /* 0x00000018ff1d7819 */ /* 0x000fe20000011608 */
[----:B------:R-:W-:Y:S01]  /*5480*/  IMAD.MOV.U32 R96, RZ, RZ, R104 ;  /* 0x000000ffff607224 */ /* 0x000fe200078e0068 */
[C---:B------:R-:W-:Y:S01]  /*5490*/  LOP3.LUT R223, R6.reuse, 0xff, RZ, 0xc0, !PT ;  /* 0x000000ff06df7812 */ /* 0x040fe200078ec0ff */
[--C-:B---3--:R-:W-:Y:S01]  /*54a0*/  FFMA.FTZ R4, R63, UR41, -R17.reuse ;  /* 0x000000293f047c23 */ /* 0x108fe20008010811 */
[----:B------:R-:W-:Y:S02]  /*54b0*/  LOP3.LUT R132, R6, 0xffff, RZ, 0xc0, !PT ;  /* 0x0000ffff06847812 */ /* 0x000fe400078ec0ff */
[--C-:B------:R-:W-:Y:S01]  /*54c0*/  SHF.R.U32.HI R56, RZ, 0x10, R6.reuse ;  /* 0x00000010ff387819 */ /* 0x100fe20000011606 */
[----:B------:R2:W-:Y:S01]  /*54d0*/  MUFU.EX2 R160, R4 ;  /* 0x0000000400a07308 */ /* 0x0005e20000000800 */
[----:B------:R-:W-:Y:S01]  /*54e0*/  SHF.R.U32.HI R222, RZ, 0x18, R6 ;  /* 0x00000018ffde7819 */ /* 0x000fe20000011606 */
[----:B------:R-:W-:Y:S01]  /*54f0*/  FFMA.FTZ R6, R49, UR41, -R17 ;  /* 0x0000002931067c23 */ /* 0x000fe20008010811 */
[----:B------:R-:W-:-:S02]  /*5500*/  LOP3.LUT R38, R7, UR33, R26, 0x96, !PT ;  /* 0x0000002107267c12 */ /* 0x000fc4000f8e961a */
[----:B------:R-:W-:Y:S02]  /*5510*/  SHF.R.U32.HI R8, RZ, 0x8, R39 ;  /* 0x00000008ff087819 */ /* 0x000fe40000011627 */
[----:B------:R-:W-:Y:S01]  /*5520*/  LOP3.LUT R9, R41, 0xff, RZ, 0xc0, !PT ;  /* 0x000000ff29097812 */ /* 0x000fe200078ec0ff */
[----:B-1----:R-:W-:Y:S01]  /*5530*/  FFMA.FTZ R3, R97, UR41, -R16 ;  /* 0x0000002961037c23 */ /* 0x002fe20008010810 */
[----:B------:R1:W-:Y:S01]  /*5540*/  MUFU.EX2 R164, R6 ;  /* 0x0000000600a47308 */ /* 0x0003e20000000800 */
[----:B------:R-:W-:Y:S02]  /*5550*/  IMAD.MOV.U32 R97, RZ, RZ, R56 ;  /* 0x000000ffff617224 */ /* 0x000fe400078e0038 */
[----:B------:R-:W-:Y:S01]  /*5560*/  IMAD.MOV.U32 R56, RZ, RZ, R188 ;  /* 0x000000ffff387224 */ /* 0x000fe200078e00bc */
[----:B------:R-:W-:Y:S01]  /*5570*/  LEA R188, R0, UR4, 0x1 ;  /* 0x0000000400bc7c11 */ /* 0x000fe2000f8e08ff */
[----:B--2---:R-:W-:-:S03]  /*5580*/  IMAD.WIDE.U32 R4, R19, -0x326172a9, RZ ;  /* 0xcd9e8d5713047825 */ /* 0x004fc600078e00ff */
[----:B------:R2:W3:Y:S01]  /*5590*/  MUFU.EX2 R145, R3 ;  /* 0x0000000300917308 */ /* 0x0004e20000000800 */
[C---:B------:R-:W-:Y:S02]  /*55a0*/  LOP3.LUT R11, R4.reuse, 0xffff, RZ, 0xc0, !PT ;  /* 0x0000ffff040b7812 */ /* 0x040fe400078ec0ff */
[----:B------:R-:W-:Y:S02]  /*55b0*/  LOP3.LUT R26, R4, 0xff, RZ, 0xc0, !PT ;  /* 0x000000ff041a7812 */ /* 0x000fe400078ec0ff */
[--C-:B------:R-:W-:Y:S01]  /*55c0*/  SHF.R.U32.HI R20, RZ, 0x10, R4.reuse ;  /* 0x00000010ff147819 */ /* 0x100fe20000011604 */
[----:B-1----:R-:W-:Y:S01]  /*55d0*/  IMAD.WIDE.U32 R6, R31, -0x2daee0ad, RZ ;  /* 0xd2511f531f067825 */ /* 0x002fe200078e00ff */
[----:B------:R-:W-:-:S03]  /*55e0*/  SHF.R.U32.HI R23, RZ, 0x18, R4 ;  /* 0x00000018ff177819 */ /* 0x000fc60000011604 */
[----:B------:R-:W-:Y:S01]  /*55f0*/  FMUL.FTZ R4, R129, UR41 ;  /* 0x0000002981047c20 */ /* 0x000fe20008410000 */
[----:B------:R-:W-:Y:S01]  /*5600*/  LOP3.LUT R12, R5, UR21, R32, 0x96, !PT ;  /* 0x00000015050c7c12 */ /* 0x000fe2000f8e9620 */
[----:B------:R-:W-:Y:S01]  /*5610*/  FFMA.FTZ R5, R93, UR41, -R16 ;  /* 0x000000295d057c23 */ /* 0x000fe20008010810 */
[----:B------:R-:W-:Y:S01]  /*5620*/  LOP3.LUT R14, R7, UR33, R34, 0x96, !PT ;  /* 0x00000021070e7c12 */ /* 0x000fe2000f8e9622 */
[----:B------:R-:W-:Y:S01]  /*5630*/  IMAD.MOV.U32 R93, RZ, RZ, R57 ;  /* 0x000000ffff5d7224 */ /* 0x000fe200078e0039 */
[----:B------:R-:W-:Y:S01]  /*5640*/  FSEL R19, R4, RZ, P6 ;  /* 0x000000ff04137208 */ /* 0x000fe20003000000 */
[----:B------:R1:W-:Y:S01]  /*5650*/  MUFU.EX2 R146, R5 ;  /* 0x0000000500927308 */ /* 0x0003e20000000800 */
[----:B--2---:R-:W-:Y:S02]  /*5660*/  LOP3.LUT R3, R35, 0xff, RZ, 0xc0, !PT ;  /* 0x000000ff23037812 */ /* 0x004fe400078ec0ff */
[----:B------:R-:W-:Y:S01]  /*5670*/  LOP3.LUT R21, R6, 0xffff, RZ, 0xc0, !PT ;  /* 0x0000ffff06157812 */ /* 0x000fe200078ec0ff */
[----:B------:R-:W-:Y:S01]  /*5680*/  FMUL.FTZ R7, R128, UR41 ;  /* 0x0000002980077c20 */ /* 0x000fe20008410000 */
[----:B------:R-:W-:Y:S01]  /*5690*/  ISETP.LE.U32.AND P6, PT, R3, UR12, PT ;  /* 0x0000000c03007c0c */ /* 0x000fe2000bfc3070 */
[----:B------:R-:W-:Y:S01]  /*56a0*/  FFMA.FTZ R3, R94, UR41, -R16 ;  /* 0x000000295e037c23 */ /* 0x000fe20008010810 */
[----:B------:R-:W-:Y:S01]  /*56b0*/  LOP3.LUT R25, R6, 0xff, RZ, 0xc0, !PT ;  /* 0x000000ff06197812 */ /* 0x000fe200078ec0ff */
[----:B------:R-:W-:Y:S01]  /*56c0*/  IMAD.MOV.U32 R94, RZ, RZ, R69 ;  /* 0x000000ffff5e7224 */ /* 0x000fe200078e0045 */
[--C-:B------:R-:W-:Y:S01]  /*56d0*/  SHF.R.U32.HI R24, RZ, 0x10, R6.reuse ;  /* 0x00000010ff187819 */ /* 0x100fe20000011606 */
[----:B------:R2:W3:Y:S01]  /*56e0*/  MUFU.EX2 R149, R3 ;  /* 0x0000000300957308 */ /* 0x0004e20000000800 */
[----:B------:R-:W-:-:S02]  /*56f0*/  SHF.R.U32.HI R22, RZ, 0x18, R6 ;  /* 0x00000018ff167819 */ /* 0x000fc40000011606 */
[----:B------:R-:W-:Y:S02]  /*5700*/  SHF.R.U32.HI R6, RZ, 0x18, R35 ;  /* 0x00000018ff067819 */ /* 0x000fe40000011623 */
[----:B------:R-:W-:Y:S02]  /*5710*/  SHF.R.U32.HI R4, RZ, 0x10, R15 ;  /* 0x00000010ff047819 */ /* 0x000fe4000001160f */
[----:B------:R-:W-:Y:S01]  /*5720*/  FSEL R18, R7, RZ, P5 ;  /* 0x000000ff07127208 */ /* 0x000fe20002800000 */
[----:B-1----:R-:W-:Y:S01]  /*5730*/  FFMA.FTZ R5, R88, UR41, -R16 ;  /* 0x0000002958057c23 */ /* 0x002fe20008010810 */
[----:B------:R-:W-:Y:S01]  /*5740*/  ISETP.LE.U32.AND P5, PT, R6, UR12, PT ;  /* 0x0000000c06007c0c */ /* 0x000fe2000bfa3070 */
[----:B------:R-:W-:Y:S01]  /*5750*/  IMAD.MOV.U32 R88, RZ, RZ, R71 ;  /* 0x000000ffff587224 */ /* 0x000fe200078e0047 */
[----:B------:R-:W-:Y:S01]  /*5760*/  SHF.R.U32.HI R7, RZ, 0x18, R15 ;  /* 0x00000018ff077819 */ /* 0x000fe2000001160f */
[----:B------:R1:W-:Y:S01]  /*5770*/  MUFU.EX2 R147, R5 ;  /* 0x0000000500937308 */ /* 0x0003e20000000800 */
[----:B------:R-:W-:-:S02]  /*5780*/  PRMT R34, R40, 0x5410, R8 ;  /* 0x0000541028227816 */ /* 0x000fc40000000008 */
[C---:B------:R-:W-:Y:S02]  /*5790*/  LOP3.LUT R8, R15.reuse, 0xff, RZ, 0xc0, !PT ;  /* 0x000000ff0f087812 */ /* 0x040fe400078ec0ff */
[----:B--2---:R-:W-:Y:S01]  /*57a0*/  LOP3.LUT R3, R15, 0xffff, RZ, 0xc0, !PT ;  /* 0x0000ffff0f037812 */ /* 0x004fe200078ec0ff */
[----:B------:R-:W-:Y:S01]  /*57b0*/  IMAD.U32 R15, RZ, RZ, UR12 ;  /* 0x0000000cff0f7e24 */ /* 0x000fe2000f8e00ff */
[----:B------:R-:W-:Y:S02]  /*57c0*/  PRMT R32, R9, 0x5410, R43 ;  /* 0x0000541009207816 */ /* 0x000fe4000000002b */
[----:B------:R-:W-:Y:S02]  /*57d0*/  SHF.R.U32.HI R6, RZ, 0x8, R3 ;  /* 0x00000008ff067819 */ /* 0x000fe40000011603 */
[----:B------:R-:W-:Y:S01]  /*57e0*/  LOP3.LUT R3, R4, 0xff, RZ, 0xc0, !PT ;  /* 0x000000ff04037812 */ /* 0x000fe200078ec0ff */
[----:B------:R-:W-:Y:S01]  /*57f0*/  FFMA.FTZ R4, R89, UR41, -R16 ;  /* 0x0000002959047c23 */ /* 0x000fe20008010810 */
[----:B------:R-:W-:-:S02]  /*5800*/  PRMT R31, R8, 0x5410, R6 ;  /* 0x00005410081f7816 */ /* 0x000fc40000000006 */
[----:B------:R-:W-:Y:S01]  /*5810*/  LOP3.LUT R6, R28, 0xff, RZ, 0xc0, !PT ;  /* 0x000000ff1c067812 */ /* 0x000fe200078ec0ff */
[----:B------:R2:W3:Y:S01]  /*5820*/  MUFU.EX2 R151, R4 ;  /* 0x0000000400977308 */ /* 0x0004e20000000800 */
[----:B-1----:R-:W-:Y:S02]  /*5830*/  SHF.R.U32.HI R5, RZ, 0x8, R27 ;  /* 0x00000008ff057819 */ /* 0x002fe4000001161b */
[----:B------:R-:W-:Y:S02]  /*5840*/  PRMT R27, R3, 0x5410, R7 ;  /* 0x00005410031b7816 */ /* 0x000fe40000000007 */
[----:B------:R-:W-:Y:S01]  /*5850*/  LOP3.LUT R3, R20, 0xff, RZ, 0xc0, !PT ;  /* 0x000000ff14037812 */ /* 0x000fe200078ec0ff */
[----:B------:R-:W-:Y:S01]  /*5860*/  IMAD.MOV.U32 R20, RZ, RZ, R105 ;  /* 0x000000ffff147224 */ /* 0x000fe200078e0069 */
[----:B------:R-:W-:Y:S01]  /*5870*/  PRMT R29, R6, 0x5410, R29 ;  /* 0x00005410061d7816 */ /* 0x000fe2000000001d */
[----:B------:R-:W-:Y:S01]  /*5880*/  LDSM.16.MT88.4 R104, [R188+0x9400] ;  /* 0x00940000bc68783b */ /* 0x000fe20000004200 */
[----:B------:R-:W-:-:S02]  /*5890*/  PRMT R23, R3, 0x5410, R23 ;  /* 0x0000541003177816 */ /* 0x000fc40000000017 */
[----:B------:R-:W-:Y:S01]  /*58a0*/  LOP3.LUT R3, R24, 0xff, RZ, 0xc0, !PT ;  /* 0x000000ff18037812 */ /* 0x000fe200078ec0ff */
[----:B------:R-:W-:Y:S01]  /*58b0*/  IMAD.MOV.U32 R24, RZ, RZ, R52 ;  /* 0x000000ffff187224 */ /* 0x000fe200078e0034 */
[----:B----4-:R-:W-:Y:S02]  /*58c0*/  F2FP.BF16.F32.PACK_AB R6, R155, R158 ;  /* 0x0000009e9b06723e */ /* 0x010fe400000010ff */
[----:B------:R-:W-:Y:S02]  /*58d0*/  PRMT R22, R3, 0x5410, R22 ;  /* 0x0000541003167816 */ /* 0x000fe40000000016 */
[----:B--2---:R-:W-:Y:S02]  /*58e0*/  SHF.R.U32.HI R4, RZ, 0x8, R11 ;  /* 0x00000008ff047819 */ /* 0x004fe4000001160b */
[----:B------:R-:W-:Y:S02]  /*58f0*/  LOP3.LUT R3, R35, 0xffff, RZ, 0xc0, !PT ;  /* 0x0000ffff23037812 */ /* 0x000fe400078ec0ff */
[----:B------:R-:W-:-:S02]  /*5900*/  PRMT R26, R26, 0x5410, R4 ;  /* 0x000054101a1a7816 */ /* 0x000fc40000000004 */
[----:B------:R-:W-:Y:S02]  /*5910*/  SHF.R.U32.HI R4, RZ, 0x8, R21 ;  /* 0x00000008ff047819 */ /* 0x000fe40000011615 */
[----:B------:R-:W-:Y:S01]  /*5920*/  PRMT R30, R30, 0x5410, R5 ;  /* 0x000054101e1e7816 */ /* 0x000fe20000000005 */
[----:B------:R-:W-:Y:S01]  /*5930*/  FFMA.FTZ R5, R50, UR41, -R16 ;  /* 0x0000002932057c23 */ /* 0x000fe20008010810 */
[----:B------:R-:W-:Y:S01]  /*5940*/  PRMT R25, R25, 0x5410, R4 ;  /* 0x0000541019197816 */ /* 0x000fe20000000004 */
[----:B------:R-:W-:Y:S01]  /*5950*/  FFMA.FTZ R4, R95, UR41, -R19 ;  /* 0x000000295f047c23 */ /* 0x000fe20008010813 */
[C---:B------:R-:W-:Y:S01]  /*5960*/  PRMT R47, R6.reuse, 0x7610, R47 ;  /* 0x00007610062f7816 */ /* 0x040fe2000000002f */
[----:B------:R1:W-:Y:S01]  /*5970*/  MUFU.EX2 R150, R5 ;  /* 0x0000000500967308 */ /* 0x0003e20000000800 */
[----:B------:R-:W-:Y:S02]  /*5980*/  PRMT R45, R6, 0x7632, R45 ;  /* 0x00007632062d7816 */ /* 0x000fe4000000002d */
[----:B------:R-:W-:Y:S01]  /*5990*/  SHF.R.U32.HI R6, RZ, 0x8, R3 ;  /* 0x00000008ff067819 */ /* 0x000fe20000011603 */
[----:B------:R-:W-:Y:S01]  /*59a0*/  @!P6 HFMA2.BF16_V2 R65, -RZ.H0_H0, RZ.H0_H0, -R47.H0_H0 ;  /* 0x200000ffff41e231 */ /* 0x000fe2000034092f */
[----:B------:R-:W-:-:S02]  /*59b0*/  LOP3.LUT R3, R13, 0xffff, RZ, 0xc0, !PT ;  /* 0x0000ffff0d037812 */ /* 0x000fc400078ec0ff */
[----:B------:R-:W-:Y:S01]  /*59c0*/  LOP3.LUT R8, R12, 0xffff, RZ, 0xc0, !PT ;  /* 0x0000ffff0c087812 */ /* 0x000fe200078ec0ff */
[----:B------:R2:W-:Y:S01]  /*59d0*/  MUFU.EX2 R139, R4 ;  /* 0x00000004008b7308 */ /* 0x0005e20000000800 */
[----:B------:R-:W-:Y:S02]  /*59e0*/  LOP3.LUT R7, R6, 0xffff, RZ, 0xc0, !PT ;  /* 0x0000ffff06077812 */ /* 0x000fe400078ec0ff */
[----:B------:R-:W-:Y:S02]  /*59f0*/  LOP3.LUT R11, R13, 0xff, RZ, 0xc0, !PT ;  /* 0x000000ff0d0b7812 */ /* 0x000fe400078ec0ff */
[----:B------:R-:W-:Y:S02]  /*5a00*/  SHF.R.U32.HI R6, RZ, 0x8, R3 ;  /* 0x00000008ff067819 */ /* 0x000fe40000011603 */
[----:B------:R-:W-:Y:S01]  /*5a10*/  LOP3.LUT R9, R12, 0xff, RZ, 0xc0, !PT ;  /* 0x000000ff0c097812 */ /* 0x000fe200078ec0ff */
[----:B-1----:R-:W-:Y:S01]  /*5a20*/  FFMA.FTZ R5, R51, UR41, -R16 ;  /* 0x0000002933057c23 */ /* 0x002fe20008010810 */
[----:B------:R-:W-:-:S02]  /*5a30*/  SHF.R.U32.HI R3, RZ, 0x8, R8 ;  /* 0x00000008ff037819 */ /* 0x000fc40000011608 */
[----:B------:R-:W-:Y:S01]  /*5a40*/  PRMT R11, R11, 0x5410, R6 ;  /* 0x000054100b0b7816 */ /* 0x000fe20000000006 */
[----:B------:R1:W4:Y:S01]  /*5a50*/  MUFU.EX2 R154, R5 ;  /* 0x00000005009a7308 */ /* 0x0003220000000800 */
[----:B------:R-:W-:Y:S02]  /*5a60*/  LOP3.LUT R8, R14, 0xff, RZ, 0xc0, !PT ;  /* 0x000000ff0e087812 */ /* 0x000fe400078ec0ff */
[----:B------:R-:W-:Y:S02]  /*5a70*/  PRMT R64, R47, 0x5410, R45 ;  /* 0x000054102f407816 */ /* 0x000fe4000000002d */
[----:B--2---:R-:W-:Y:S02]  /*5a80*/  SHF.R.U32.HI R4, RZ, 0x10, R13 ;  /* 0x00000010ff047819 */ /* 0x004fe4000001160d */
[----:B------:R-:W-:Y:S02]  /*5a90*/  PRMT R13, R9, 0x5410, R3 ;  /* 0x00005410090d7816 */ /* 0x000fe40000000003 */
[----:B------:R-:W-:-:S02]  /*5aa0*/  LOP3.LUT R4, R4, 0xff, RZ, 0xc0, !PT ;  /* 0x000000ff04047812 */ /* 0x000fc400078ec0ff */
[----:B------:R-:W-:Y:S02]  /*5ab0*/  LOP3.LUT R3, R14, 0xffff, RZ, 0xc0, !PT ;  /* 0x0000ffff0e037812 */ /* 0x000fe400078ec0ff */
[----:B------:R-:W-:Y:S02]  /*5ac0*/  PRMT R10, R4, 0x5410, R10 ;  /* 0x00005410040a7816 */ /* 0x000fe4000000000a */
[----:B------:R-:W-:Y:S01]  /*5ad0*/  SHF.R.U32.HI R4, RZ, 0x10, R12 ;  /* 0x00000010ff047819 */ /* 0x000fe2000001160c */
[----:B-1----:R-:W-:Y:S01]  /*5ae0*/  FFMA.FTZ R5, R90, UR41, -R19 ;  /* 0x000000295a057c23 */ /* 0x002fe20008010813 */
[----:B------:R-:W-:Y:S01]  /*5af0*/  SHF.R.U32.HI R3, RZ, 0x8, R3 ;  /* 0x00000008ff037819 */ /* 0x000fe20000011603 */
[----:B------:R-:W-:Y:S01]  /*5b00*/  IMAD.MOV.U32 R90, RZ, RZ, R58 ;  /* 0x000000ffff5a7224 */ /* 0x000fe200078e003a */
[----:B------:R-:W-:Y:S01]  /*5b10*/  LOP3.LUT R6, R4, 0xff, RZ, 0xc0, !PT ;  /* 0x000000ff04067812 */ /* 0x000fe200078ec0ff */
[----:B------:R-:W-:Y:S01]  /*5b20*/  FFMA.FTZ R4, R98, UR41, -R18 ;  /* 0x0000002962047c23 */ /* 0x000fe20008010812 */
[----:B------:R1:W-:Y:S01]  /*5b30*/  MUFU.EX2 R140, R5 ;  /* 0x00000005008c7308 */ /* 0x0003e20000000800 */
[----:B------:R-:W-:Y:S01]  /*5b40*/  PRMT R8, R8, 0x5410, R3 ;  /* 0x0000541008087816 */ /* 0x000fe20000000003 */
[----:B------:R-:W-:Y:S01]  /*5b50*/  IMAD.MOV.U32 R98, RZ, RZ, R112 ;  /* 0x000000ffff627224 */ /* 0x000fe200078e0070 */
[----:B---3--:R-:W-:-:S02]  /*5b60*/  F2FP.BF16.F32.PACK_AB R3, R145, R148 ;  /* 0x000000949103723e */ /* 0x008fc400000010ff */
[----:B------:R-:W-:Y:S02]  /*5b70*/  @!P6 PRMT R47, R65, 0x5410, RZ ;  /* 0x00005410412fe816 */ /* 0x000fe400000000ff */
[C---:B------:R-:W-:Y:S01]  /*5b80*/  PRMT R44, R3.reuse, 0x7632, R44 ;  /* 0x00007632032c7816 */ /* 0x040fe2000000002c */
[----:B------:R2:W-:Y:S01]  /*5b90*/  MUFU.EX2 R135, R4 ;  /* 0x0000000400877308 */ /* 0x0005e20000000800 */
[----:B------:R-:W-:Y:S02]  /*5ba0*/  PRMT R43, R3, 0x7610, R43 ;  /* 0x00007610032b7816 */ /* 0x000fe4000000002b */
[----:B------:R-:W-:Y:S01]  /*5bb0*/  F2FP.BF16.F32.PACK_AB R3, R149, R146 ;  /* 0x000000929503723e */ /* 0x000fe200000010ff */
[----:B------:R-:W-:Y:S01]  /*5bc0*/  @!P5 HFMA2.BF16_V2 R126, -RZ.H0_H0, RZ.H0_H0, -R44.H0_H0 ;  /* 0x200000ffff7ed231 */ /* 0x000fe2000034092c */
[----:B------:R-:W-:Y:S02]  /*5bd0*/  ISETP.LE.U32.AND P6, PT, R7, UR12, PT ;  /* 0x0000000c07007c0c */ /* 0x000fe4000bfc3070 */
[----:B------:R-:W-:Y:S01]  /*5be0*/  SHF.R.U32.HI R7, RZ, 0x18, R14 ;  /* 0x00000018ff077819 */ /* 0x000fe2000001160e */
[----:B-1----:R-:W-:Y:S01]  /*5bf0*/  FFMA.FTZ R5, R80, UR41, -R19 ;  /* 0x0000002950057c23 */ /* 0x002fe20008010813 */
[----:B------:R-:W-:-:S02]  /*5c00*/  PRMT R83, R3, 0x7632, R83 ;  /* 0x0000763203537816 */ /* 0x000fc40000000053 */
[----:B------:R-:W-:Y:S01]  /*5c10*/  LEA R15, R15, UR12, 0x10 ;  /* 0x0000000c0f0f7c11 */ /* 0x000fe2000f8e80ff */
[----:B------:R1:W-:Y:S01]  /*5c20*/  MUFU.EX2 R143, R5 ;  /* 0x00000005008f7308 */ /* 0x0003e20000000800 */
[----:B------:R-:W-:Y:S01]  /*5c30*/  SHF.R.U32.HI R9, RZ, 0x18, R12 ;  /* 0x00000018ff097819 */ /* 0x000fe2000001160c */
[----:B------:R-:W-:Y:S02]  /*5c40*/  @!P1 HFMA2.BF16_V2 R152, -RZ.H0_H0, RZ.H0_H0, -R83.H0_H0 ;  /* 0x200000ffff989231 */ /* 0x000fe40000340953 */
[----:B--2---:R-:W-:Y:S01]  /*5c50*/  FFMA.FTZ R4, R91, UR41, -R18 ;  /* 0x000000295b047c23 */ /* 0x004fe20008010812 */
[----:B------:R-:W-:Y:S01]  /*5c60*/  PRMT R9, R6, 0x5410, R9 ;  /* 0x0000541006097816 */ /* 0x000fe20000000009 */
[----:B------:R-:W-:Y:S01]  /*5c70*/  FFMA.FTZ R6, R99, UR41, -R19 ;  /* 0x0000002963067c23 */ /* 0x000fe20008010813 */
[----:B------:R-:W-:Y:S01]  /*5c80*/  IMAD.MOV.U32 R99, RZ, RZ, R113 ;  /* 0x000000ffff637224 */ /* 0x000fe200078e0071 */
[----:B------:R2:W3:Y:S01]  /*5c90*/  MUFU.EX2 R134, R4 ;  /* 0x0000000400867308 */ /* 0x0004e20000000800 */
[----:B------:R-:W-:Y:S01]  /*5ca0*/  HSET2.LE.AND R0, R22, R15, PT ;  /* 0x0000000f16007233 */ /* 0x000fe20003803000 */
[----:B------:R-:W-:-:S02]  /*5cb0*/  @!P6 HFMA2.BF16_V2 R136, -RZ.H0_H0, RZ.H0_H0, -R45.H0_H0 ;  /* 0x200000ffff88e231 */ /* 0x000fc4000034092d */
[----:B------:R-:W-:Y:S01]  /*5cc0*/  IMAD.MOV.U32 R91, RZ, RZ, R59 ;  /* 0x000000ffff5b7224 */ /* 0x000fe200078e003b */
[----:B------:R3:W3:Y:S02]  /*5cd0*/  LDL.LU.S16 R22, [R1] ;  /* 0x0000000001167983 */ /* 0x0006e40000300600 */
[----:B------:R-:W-:Y:S01]  /*5ce0*/  @!P6 PRMT R45, R136, 0x5410, RZ ;  /* 0x00005410882de816 */ /* 0x000fe200000000ff */
[----:B------:R4:W-:Y:S01]  /*5cf0*/  MUFU.EX2 R78, R6 ;  /* 0x00000006004e7308 */ /* 0x0009e20000000800 */
[----:B-1----:R-:W-:Y:S01]  /*5d00*/  FFMA.FTZ R5, R81, UR41, -R19 ;  /* 0x0000002951057c23 */ /* 0x002fe20008010813 */
[----:B------:R-:W-:-:S06]  /*5d10*/  IMAD.MOV.U32 R99, RZ, RZ, R91 ;  /* 0x000000ffff637224 */ /* 0x000fcc00078e005b */
[----:B------:R1:W3:Y:S01]  /*5d20*/  MUFU.EX2 R144, R5 ;  /* 0x0000000500907308 */ /* 0x0002e20000000800 */
[----:B--2---:R-:W-:Y:S01]  /*5d30*/  FFMA.FTZ R4, R82, UR41, -R18 ;  /* 0x0000002952047c23 */ /* 0x004fe20008010812 */
[----:B------:R-:W-:Y:S02]  /*5d40*/  PRMT R82, R3, 0x7610, R82 ;  /* 0x0000761003527816 */ /* 0x000fe40000000052 */
[----:B------:R-:W-:-:S04]  /*5d50*/  F2FP.BF16.F32.PACK_AB R3, R151, R147 ;  /* 0x000000939703723e */ /* 0x000fc800000010ff */
[----:B------:R2:W-:Y:S01]  /*5d60*/  MUFU.EX2 R137, R4 ;  /* 0x0000000400897308 */ /* 0x0005e20000000800 */
[----:B------:R-:W-:Y:S01]  /*5d70*/  PRMT R234, R3, 0x7632, R234 ;  /* 0x0000763203ea7816 */ /* 0x000fe200000000ea */
[----:B----4-:R-:W-:Y:S01]  /*5d80*/  FFMA.FTZ R6, R85, UR41, -R19 ;  /* 0x0000002955067c23 */ /* 0x010fe20008010813 */
[----:B------:R-:W-:Y:S02]  /*5d90*/  PRMT R231, R3, 0x7610, R231 ;  /* 0x0000761003e77816 */ /* 0x000fe400000000e7 */
[----:B------:R-:W-:-:S03]  /*5da0*/  F2FP.BF16.F32.PACK_AB R3, R154, R150 ;  /* 0x000000969a03723e */ /* 0x000fc600000010ff */
[----:B------:R4:W-:Y:S01]  /*5db0*/  MUFU.EX2 R127, R6 ;  /* 0x00000006007f7308 */ /* 0x0009e20000000800 */
[----:B-1----:R-:W-:Y:S01]  /*5dc0*/  SHF.R.U32.HI R5, RZ, 0x10, R14 ;  /* 0x00000010ff057819 */ /* 0x002fe2000001160e */
[----:B------:R-:W-:Y:S01]  /*5dd0*/  IMAD.MOV.U32 R14, RZ, RZ, R20 ;  /* 0x000000ffff0e7224 */ /* 0x000fe200078e0014 */
[----:B------:R-:W-:Y:S02]  /*5de0*/  PRMT R228, R3, 0x7632, R228 ;  /* 0x0000763203e47816 */ /* 0x000fe400000000e4 */
[----:B------:R-:W-:Y:S02]  /*5df0*/  LOP3.LUT R5, R5, 0xff, RZ, 0xc0, !PT ;  /* 0x000000ff05057812 */ /* 0x000fe400078ec0ff */
[----:B------:R-:W-:Y:S01]  /*5e00*/  PRMT R227, R3, 0x7610, R227 ;  /* 0x0000761003e37816 */ /* 0x000fe200000000e3 */
[----:B--2---:R-:W-:Y:S01]  /*5e10*/  FFMA.FTZ R4, R84, UR41, -R18 ;  /* 0x0000002954047c23 */ /* 0x004fe20008010812 */
[----:B------:R-:W-:Y:S02]  /*5e20*/  PRMT R7, R5, 0x5410, R7 ;  /* 0x0000541005077816 */ /* 0x000fe40000000007 */
[----:B------:R-:W-:Y:S01]  /*5e30*/  F2FP.BF16.F32.PACK_AB R5, R159, R156 ;  /* 0x0000009c9f05723e */ /* 0x000fe200000010ff */
[----:B------:R1:W2:Y:S01]  /*5e40*/  MUFU.EX2 R141, R4 ;  /* 0x00000004008d7308 */ /* 0x0002a20000000800 */
[----:B---3--:R-:W-:-:S02]  /*5e50*/  F2FP.BF16.F32.PACK_AB R3, R134, R135 ;  /* 0x000000878603723e */ /* 0x008fc400000010ff */
[C---:B------:R-:W-:Y:S01]  /*5e60*/  PRMT R81, R5.reuse, 0x7610, R81 ;  /* 0x0000761005517816 */ /* 0x040fe20000000051 */
[----:B----4-:R-:W-:Y:S01]  /*5e70*/  FFMA.FTZ R6, R102, UR41, -R18 ;  /* 0x0000002966067c23 */ /* 0x010fe20008010812 */
[----:B------:R-:W-:Y:S02]  /*5e80*/  PRMT R80, R5, 0x7632, R80 ;  /* 0x0000763205507816 */ /* 0x000fe40000000050 */
[----:B------:R-:W-:Y:S01]  /*5e90*/  F2FP.BF16.F32.PACK_AB R5, R160, R157 ;  /* 0x0000009da005723e */ /* 0x000fe200000010ff */
[----:B------:R3:W-:Y:S01]  /*5ea0*/  MUFU.EX2 R68, R6 ;  /* 0x0000000600447308 */ /* 0x0007e20000000800 */
[----:B------:R-:W-:Y:S01]  /*5eb0*/  PRMT R226, R3, 0x7610, R226 ;  /* 0x0000761003e27816 */ /* 0x000fe200000000e2 */
[----:B------:R-:W-:Y:S01]  /*5ec0*/  @!P4 HFMA2.BF16_V2 R163, -RZ.H0_H0, RZ.H0_H0, -R81.H0_H0 ;  /* 0x200000ffffa3c231 */ /* 0x000fe20000340951 */
[C---:B------:R-:W-:Y:S02]  /*5ed0*/  PRMT R236, R5.reuse, 0x7610, R236 ;  /* 0x0000761005ec7816 */ /* 0x040fe400000000ec */
[----:B------:R-:W-:-:S02]  /*5ee0*/  PRMT R235, R5, 0x7632, R235 ;  /* 0x0000763205eb7816 */ /* 0x000fc400000000eb */
[----:B------:R-:W-:Y:S02]  /*5ef0*/  F2FP.BF16.F32.PACK_AB R5, R164, R162 ;  /* 0x000000a2a405723e */ /* 0x000fe400000010ff */
[----:B-1----:R-:W-:Y:S02]  /*5f00*/  F2FP.BF16.F32.PACK_AB R4, R140, R139 ;  /* 0x0000008b8c04723e */ /* 0x002fe400000010ff */
[----:B------:R-:W-:Y:S02]  /*5f10*/  PRMT R225, R3, 0x7632, R225 ;  /* 0x0000763203e17816 */ /* 0x000fe400000000e1 */
[C---:B------:R-:W-:Y:S02]  /*5f20*/  PRMT R92, R4.reuse, 0x7610, R92 ;  /* 0x00007610045c7816 */ /* 0x040fe4000000005c */
[----:B------:R-:W-:Y:S01]  /*5f30*/  PRMT R95, R4, 0x7632, R95 ;  /* 0x00007632045f7816 */ /* 0x000fe2000000005f */
[----:B------:R-:W-:Y:S01]  /*5f40*/  FFMA.FTZ R4, R100, UR41, -R19 ;  /* 0x0000002964047c23 */ /* 0x000fe20008010813 */
[----:B------:R-:W-:Y:S01]  /*5f50*/  F2FP.BF16.F32.PACK_AB R3, R144, R143 ;  /* 0x0000008f9003723e */ /* 0x000fe200000010ff */
[----:B---3--:R-:W-:Y:S01]  /*5f60*/  FFMA.FTZ R6, R103, UR41, -R18 ;  /* 0x0000002967067c23 */ /* 0x008fe20008010812 */
[C---:B------:R-:W-:Y:S01]  /*5f70*/  PRMT R230, R5.reuse, 0x7610, R230 ;  /* 0x0000761005e67816 */ /* 0x040fe200000000e6 */
[----:B------:R2:W-:Y:S01]  /*5f80*/  MUFU.EX2 R77, R4 ;  /* 0x00000004004d7308 */ /* 0x0005e20000000800 */
[----:B------:R-:W-:Y:S01]  /*5f90*/  PRMT R229, R5, 0x7632, R229 ;  /* 0x0000763205e57816 */ /* 0x000fe200000000e5 */
[----:B------:R-:W-:Y:S01]  /*5fa0*/  FFMA.FTZ R5, R101, UR41, -R19 ;  /* 0x0000002965057c23 */ /* 0x000fe20008010813 */
[----:B------:R-:W-:-:S02]  /*5fb0*/  PRMT R224, R3, 0x7610, R224 ;  /* 0x0000761003e07816 */ /* 0x000fc400000000e0 */
[----:B------:R-:W-:Y:S02]  /*5fc0*/  PRMT R215, R3, 0x7632, R215 ;  /* 0x0000763203d77816 */ /* 0x000fe400000000d7 */
[--C-:B------:R-:W-:Y:S01]  /*5fd0*/  HSET2.LE.AND R3, R31, R15.reuse, PT ;  /* 0x0000000f1f037233 */ /* 0x100fe20003803000 */
[----:B------:R1:W3:Y:S04]  /*5fe0*/  MUFU.EX2 R70, R5 ;  /* 0x0000000500467308 */ /* 0x0002e80000000800 */
[----:B------:R-:W-:Y:S02]  /*5ff0*/  LOP3.LUT R64, R3, R64, RZ, 0xc0, !PT ;  /* 0x0000004003407212 */ /* 0x000fe400078ec0ff */
[----:B------:R-:W-:Y:S01]  /*6000*/  HSET2.LE.AND R3, R34, R15, PT ;  /* 0x0000000f22037233 */ /* 0x000fe20003803000 */
[----:B------:R-:W-:Y:S01]  /*6010*/  IMAD.MOV.U32 R34, RZ, RZ, R94 ;  /* 0x000000ffff227224 */ /* 0x000fe200078e005e */
[----:B------:R-:W4:Y:S01]  /*6020*/  MUFU.EX2 R55, R6 ;  /* 0x0000000600377308 */ /* 0x000f220000000800 */
[----:B--2---:R-:W-:Y:S01]  /*6030*/  F2FP.BF16.F32.PACK_AB R4, R141, R137 ;  /* 0x000000898d04723e */ /* 0x004fe200000010ff */
[----:B------:R-:W-:-:S02]  /*6040*/  IMAD.MOV.U32 R94, RZ, RZ, R93 ;  /* 0x000000ffff5e7224 */ /* 0x000fc400078e005d */
[----:B------:R-:W-:Y:S01]  /*6050*/  IMAD.MOV.U32 R93, RZ, RZ, R97 ;  /* 0x000000ffff5d7224 */ /* 0x000fe200078e0061 */
[C---:B------:R-:W-:Y:S01]  /*6060*/  PRMT R214, R4.reuse, 0x7610, R214 ;  /* 0x0000761004d67816 */ /* 0x040fe200000000d6 */
[----:B------:R-:W-:Y:S01]  /*6070*/  IMAD.MOV.U32 R97, RZ, RZ, R96 ;  /* 0x000000ffff617224 */ /* 0x000fe200078e0060 */
[----:B------:R-:W-:Y:S01]  /*6080*/  PRMT R213, R4, 0x7632, R213 ;  /* 0x0000763204d57816 */ /* 0x000fe200000000d5 */
[----:B------:R-:W-:Y:S01]  /*6090*/  IMAD.MOV.U32 R96, RZ, RZ, R56 ;  /* 0x000000ffff607224 */ /* 0x000fe200078e0038 */
[----:B------:R-:W-:Y:S01]  /*60a0*/  HSET2.LE.AND R4, R27, R15, PT ;  /* 0x0000000f1b047233 */ /* 0x000fe20003803000 */
[----:B------:R-:W-:Y:S01]  /*60b0*/  IMAD.MOV.U32 R27, RZ, RZ, R115 ;  /* 0x000000ffff1b7224 */ /* 0x000fe200078e0073 */
[----:B-1----:R-:W-:Y:S01]  /*60c0*/  PRMT R5, R43, 0x5410, R44 ;  /* 0x000054102b057816 */ /* 0x002fe2000000002c */
[----:B------:R-:W-:Y:S01]  /*60d0*/  IMAD.MOV.U32 R27, RZ, RZ, R88 ;  /* 0x000000ffff1b7224 */ /* 0x000fe200078e0058 */
[----:B------:R-:W-:Y:S02]  /*60e0*/  @!P5 PRMT R44, R126, 0x5410, RZ ;  /* 0x000054107e2cd816 */ /* 0x000fe400000000ff */
[----:B------:R-:W-:-:S02]  /*60f0*/  LOP3.LUT R65, R4, R5, RZ, 0xc0, !PT ;  /* 0x0000000504417212 */ /* 0x000fc400078ec0ff */
[----:B------:R-:W-:Y:S02]  /*6100*/  PRMT R5, R81, 0x5410, R80 ;  /* 0x0000541051057816 */ /* 0x000fe40000000050 */
[--C-:B------:R-:W-:Y:S02]  /*6110*/  HSET2.LE.AND R4, R32, R15.reuse, PT ;  /* 0x0000000f20047233 */ /* 0x100fe40003803000 */
[----:B------:R-:W-:Y:S02]  /*6120*/  LOP3.LUT R66, R3, R5, RZ, 0xc0, !PT ;  /* 0x0000000503427212 */ /* 0x000fe400078ec0ff */
[----:B------:R-:W-:Y:S02]  /*6130*/  PRMT R5, R82, 0x5410, R83 ;  /* 0x0000541052057816 */ /* 0x000fe40000000053 */
[----:B------:R-:W-:Y:S02]  /*6140*/  HSET2.LE.AND R3, R11, R15, PT ;  /* 0x0000000f0b037233 */ /* 0x000fe40003803000 */
        /* <DEDUP_REMOVED lines=11> */
[----:B------:R-:W-:Y:S01]  /*6200*/  HSET2.LE.AND R4, R26, R15, PT ;  /* 0x0000000f1a047233 */ /* 0x000fe20003803000 */
[----:B------:R-:W-:Y:S01]  /*6210*/  IMAD.MOV.U32 R26, RZ, RZ, R114 ;  /* 0x000000ffff1a7224 */ /* 0x000fe200078e0072 */
[----:B------:R-:W-:Y:S01]  /*6220*/  LOP3.LUT R63, R5, R3, RZ, 0xc0, !PT ;  /* 0x00000003053f7212 */ /* 0x000fe200078ec0ff */
[----:B------:R-:W1:Y:S01]  /*6230*/  LDSM.16.MT88.4 R112, [R188+0x9000] ;  /* 0x00900000bc70783b */ /* 0x000e620000004200 */
[----:B------:R-:W-:-:S02]  /*6240*/  PRMT R5, R92, 0x5410, R95 ;  /* 0x000054105c057816 */ /* 0x000fc4000000005f */
[--C-:B------:R-:W-:Y:S02]  /*6250*/  HSET2.LE.AND R3, R23, R15.reuse, PT ;  /* 0x0000000f17037233 */ /* 0x100fe40003803000 */
[----:B------:R-:W-:Y:S01]  /*6260*/  LOP3.LUT R50, R4, R5, RZ, 0xc0, !PT ;  /* 0x0000000504327212 */ /* 0x000fe200078ec0ff */
[----:B------:R-:W-:Y:S01]  /*6270*/  FFMA.FTZ R5, R86, UR41, -R18 ;  /* 0x0000002956057c23 */ /* 0x000fe20008010812 */
[----:B------:R-:W-:Y:S02]  /*6280*/  PRMT R4, R226, 0x5410, R225 ;  /* 0x00005410e2047816 */ /* 0x000fe400000000e1 */
[----:B------:R-:W-:Y:S01]  /*6290*/  @!P4 PRMT R81, R163, 0x5410, RZ ;  /* 0x00005410a351c816 */ /* 0x000fe200000000ff */
[----:B------:R3:W-:Y:S01]  /*62a0*/  MUFU.EX2 R69, R5 ;  /* 0x0000000500457308 */ /* 0x0007e20000000800 */
[----:B------:R-:W-:Y:S02]  /*62b0*/  LOP3.LUT R51, R3, R4, RZ, 0xc0, !PT ;  /* 0x0000000403337212 */ /* 0x000fe400078ec0ff */
[----:B------:R-:W-:-:S02]  /*62c0*/  HSET2.LE.AND R3, R25, R15, PT ;  /* 0x0000000f19037233 */ /* 0x000fc40003803000 */
[----:B------:R-:W-:Y:S02]  /*62d0*/  PRMT R4, R224, 0x5410, R215 ;  /* 0x00005410e0047816 */ /* 0x000fe400000000d7 */
[----:B------:R-:W-:Y:S02]  /*62e0*/  @!P1 PRMT R83, R152, 0x5410, RZ ;  /* 0x0000541098539816 */ /* 0x000fe400000000ff */
[----:B------:R-:W-:Y:S01]  /*62f0*/  LOP3.LUT R30, R3, R4, RZ, 0xc0, !PT ;  /* 0x00000004031e7212 */ /* 0x000fe200078ec0ff */
[----:B------:R-:W-:Y:S01]  /*6300*/  FFMA.FTZ R4, R87, UR41, -R18 ;  /* 0x0000002957047c23 */ /* 0x000fe20008010812 */
[----:B------:R-:W-:-:S03]  /*6310*/  PRMT R3, R214, 0x5410, R213 ;  /* 0x00005410d6037816 */ /* 0x000fc600000000d5 */
[----:B------:R4:W2:Y:S01]  /*6320*/  MUFU.EX2 R71, R4 ;  /* 0x0000000400477308 */ /* 0x0008a20000000800 */
[----:B------:R-:W-:Y:S02]  /*6330*/  LOP3.LUT R31, R0, R3, RZ, 0xc0, !PT ;  /* 0x00000003001f7212 */ /* 0x000fe400078ec0ff */
[----:B---3--:R-:W-:Y:S02]  /*6340*/  F2FP.BF16.F32.PACK_AB R5, R70, R77 ;  /* 0x0000004d4605723e */ /* 0x008fe400000010ff */
[----:B------:R-:W-:Y:S02]  /*6350*/  HSET2.LE.AND R3, R13, R15, PT ;  /* 0x0000000f0d037233 */ /* 0x000fe40003803000 */
[C---:B------:R-:W-:Y:S02]  /*6360*/  PRMT R40, R5.reuse, 0x7610, R40 ;  /* 0x0000761005287816 */ /* 0x040fe40000000028 */
[----:B------:R-:W-:Y:S02]  /*6370*/  PRMT R39, R5, 0x7632, R39 ;  /* 0x0000763205277816 */ /* 0x000fe40000000027 */
[----:B------:R-:W-:-:S02]  /*6380*/  F2FP.BF16.F32.PACK_AB R5, R127, R78 ;  /* 0x0000004e7f05723e */ /* 0x000fc400000010ff */
[----:B------:R-:W-:Y:S02]  /*6390*/  HSET2.LE.AND R0, R9, R15, PT ;  /* 0x0000000f09007233 */ /* 0x000fe40003803000 */
[----:B------:R-:W-:Y:S02]  /*63a0*/  PRMT R212, R5, 0x7610, R212 ;  /* 0x0000761005d47816 */ /* 0x000fe400000000d4 */
[----:B----4-:R-:W-:Y:S02]  /*63b0*/  F2FP.BF16.F32.PACK_AB R4, R55, R68 ;  /* 0x000000443704723e */ /* 0x010fe400000010ff */
[----:B------:R-:W-:Y:S02]  /*63c0*/  PRMT R211, R5, 0x7632, R211 ;  /* 0x0000763205d37816 */ /* 0x000fe400000000d3 */
[C---:B------:R-:W-:Y:S02]  /*63d0*/  PRMT R42, R4.reuse, 0x7610, R42 ;  /* 0x00007610042a7816 */ /* 0x040fe4000000002a */
[----:B------:R-:W-:-:S02]  /*63e0*/  PRMT R41, R4, 0x7632, R41 ;  /* 0x0000763204297816 */ /* 0x000fc40000000029 */
[----:B------:R-:W-:-:S04]  /*63f0*/  PRMT R4, R40, 0x5410, R39 ;  /* 0x0000541028047816 */ /* 0x000fc80000000027 */
[----:B------:R-:W-:Y:S02]  /*6400*/  LOP3.LUT R48, R3, R4, RZ, 0xc0, !PT ;  /* 0x0000000403307212 */ /* 0x000fe400078ec0ff */
[----:B------:R-:W-:Y:S02]  /*6410*/  PRMT R3, R42, 0x5410, R41 ;  /* 0x000054102a037816 */ /* 0x000fe40000000029 */
[----:B--2---:R-:W-:Y:S02]  /*6420*/  F2FP.BF16.F32.PACK_AB R4, R71, R69 ;  /* 0x000000454704723e */ /* 0x004fe400000010ff */
[----:B------:R-:W-:Y:S02]  /*6430*/  LOP3.LUT R49, R0, R3, RZ, 0xc0, !PT ;  /* 0x0000000300317212 */ /* 0x000fe400078ec0ff */
[----:B------:R-:W-:Y:S02]  /*6440*/  HSET2.LE.AND R3, R8, R15, PT ;  /* 0x0000000f08037233 */ /* 0x000fe40003803000 */
[C---:B------:R-:W-:Y:S01]  /*6450*/  PRMT R210, R4.reuse, 0x7610, R210 ;  /* 0x0000761004d27816 */ /* 0x040fe200000000d2 */
[----:B-1----:R-:W-:Y:S01]  /*6460*/  HMMA.16816.F32.BF16 R8, R64, R112, RZ ;  /* 0x000000704008723c */ /* 0x002fe200000418ff */
[----:B------:R-:W-:-:S02]  /*6470*/  PRMT R209, R4, 0x7632, R209 ;  /* 0x0000763204d17816 */ /* 0x000fc400000000d1 */
[----:B------:R-:W-:Y:S02]  /*6480*/  PRMT R4, R212, 0x5410, R211 ;  /* 0x00005410d4047816 */ /* 0x000fe400000000d3 */
[----:B------:R-:W-:Y:S02]  /*6490*/  HSET2.LE.AND R0, R7, R15, PT ;  /* 0x0000000f07007233 */ /* 0x000fe40003803000 */
[----:B------:R-:W-:Y:S02]  /*64a0*/  LOP3.LUT R28, R3, R4, RZ, 0xc0, !PT ;  /* 0x00000004031c7212 */ /* 0x000fe400078ec0ff */
[----:B------:R-:W-:Y:S01]  /*64b0*/  HMMA.16816.F32.BF16 R4, R48, R112, RZ ;  /* 0x000000703004723c */ /* 0x000fe200000418ff */
[----:B------:R-:W-:-:S04]  /*64c0*/  PRMT R3, R210, 0x5410, R209 ;  /* 0x00005410d2037816 */ /* 0x000fc800000000d1 */
[----:B------:R-:W-:Y:S02]  /*64d0*/  LOP3.LUT R29, R0, R3, RZ, 0xc0, !PT ;  /* 0x00000003001d7212 */ /* 0x000fe400078ec0ff */
[----:B------:R-:W-:Y:S02]  /*64e0*/  LOP3.LUT R3, R186, 0xff, RZ, 0xc0, !PT ;  /* 0x000000ffba037812 */ /* 0x000fe400078ec0ff */
[----:B------:R-:W-:Y:S02]  /*64f0*/  SHF.R.U32.HI R0, RZ, 0x10, R35 ;  /* 0x00000010ff007819 */ /* 0x000fe40000011623 */
[----:B------:R-:W-:Y:S02]  /*6500*/  ISETP.LE.U32.AND P6, PT, R3, UR12, PT ;  /* 0x0000000c03007c0c */ /* 0x000fe4000bfc3070 */
[----:B------:R-:W-:Y:S02]  /*6510*/  LOP3.LUT R0, R0, 0xff, RZ, 0xc0, !PT ;  /* 0x000000ff00007812 */ /* 0x000fe400078ec0ff */
[----:B------:R-:W-:Y:S02]  /*6520*/  HMMA.16816.F32.BF16 R100, R60, R104, R8 ;  /* 0x000000683c64723c */ /* 0x000fe40000041808 */
[----:B------:R-:W-:-:S07]  /*6530*/  ISETP.LE.U32.AND P5, PT, R0, UR12, PT ;  /* 0x0000000c00007c0c */ /* 0x000fce000bfa3070 */
[----:B------:R-:W-:Y:S01]  /*6540*/  HMMA.16816.F32.BF16 R4, R28, R104, R4 ;  /* 0x000000681c04723c */ /* 0x000fe20000041804 */
[----:B------:R-:W-:-:S05]  /*6550*/  @!P6 HFMA2.BF16_V2 R153, -RZ.H0_H0, RZ.H0_H0, -R82.H0_H0 ;  /* 0x200000ffff99e231 */ /* 0x000fca0000340952 */
[----:B------:R-:W-:Y:S01]  /*6560*/  @!P5 HFMA2.BF16_V2 R142, -RZ.H0_H0, RZ.H0_H0, -R43.H0_H0 ;  /* 0x200000ffff8ed231 */ /* 0x000fe2000034092b */
[----:B------:R-:W-:-:S04]  /*6570*/  @!P6 PRMT R82, R153, 0x5410, RZ ;  /* 0x000054109952e816 */ /* 0x000fc800000000ff */
[----:B------:R-:W-:-:S04]  /*6580*/  @!P5 PRMT R43, R142, 0x5410, RZ ;  /* 0x000054108e2bd816 */ /* 0x000fc800000000ff */
[----:B------:R-:W-:Y:S02]  /*6590*/  IMAD.MOV.U32 R58, RZ, RZ, R100 ;  /* 0x000000ffff3a7224 */ /* 0x000fe400078e0064 */
[----:B------:R-:W-:Y:S02]  /*65a0*/  IMAD.MOV.U32 R85, RZ, RZ, R102 ;  /* 0x000000ffff557224 */ /* 0x000fe400078e0066 */
[----:B------:R-:W-:Y:S02]  /*65b0*/  IMAD.MOV.U32 R57, RZ, RZ, R101 ;  /* 0x000000ffff397224 */ /* 0x000fe400078e0065 */
[----:B------:R-:W-:-:S03]  /*65c0*/  IMAD.MOV.U32 R59, RZ, RZ, R103 ;  /* 0x000000ffff3b7224 */ /* 0x000fc600078e0067 */
[----:B------:R-:W-:Y:S02]  /*65d0*/  IMAD.MOV.U32 R100, RZ, RZ, R4 ;  /* 0x000000ffff647224 */ /* 0x000fe400078e0004 */
[----:B------:R-:W-:Y:S02]  /*65e0*/  IMAD.MOV.U32 R89, RZ, RZ, R5 ;  /* 0x000000ffff597224 */ /* 0x000fe400078e0005 */
[----:B------:R-:W-:-:S04]  /*65f0*/  IMAD.WIDE.U32 R4, R184, -0x2daee0ad, RZ ;  /* 0xd2511f53b8047825 */ /* 0x000fc800078e00ff */
[----:B------:R-:W-:Y:S01]  /*6600*/  IMAD.MOV.U32 R102, RZ, RZ, R6 ;  /* 0x000000ffff667224 */ /* 0x000fe200078e0006 */
[----:B------:R-:W-:Y:S01]  /*6610*/  LOP3.LUT R3, R5, UR38, R54, 0x96, !PT ;  /* 0x0000002605037c12 */ /* 0x000fe2000f8e9636 */
[----:B------:R-:W-:Y:S02]  /*6620*/  IMAD.MOV.U32 R101, RZ, RZ, R7 ;  /* 0x000000ffff657224 */ /* 0x000fe400078e0007 */
[----:B------:R-:W-:-:S05]  /*6630*/  IMAD.WIDE.U32 R6, R183, -0x2daee0ad, RZ ;  /* 0xd2511f53b7067825 */ /* 0x000fca00078e00ff */
        /* <DEDUP_REMOVED lines=8> */
[----:B------:R-:W-:Y:S02]  /*66c0*/  SHF.R.U32.HI R5, RZ, 0x8, R199 ;  /* 0x00000008ff057819 */ /* 0x000fe400000116c7 */
[----:B------:R-:W-:Y:S01]  /*66d0*/  LOP3.LUT R0, R11, UR17, R4, 0x96, !PT ;  /* 0x000000110b007c12 */ /* 0x000fe2000f8e9604 */
[----:B------:R-:W-:Y:S01]  /*66e0*/  IMAD.WIDE.U32 R6, R3, -0x326172a9, RZ ;  /* 0xcd9e8d5703067825 */ /* 0x000fe200078e00ff */
[----:B------:R-:W-:Y:S02]  /*66f0*/  LOP3.LUT R4, R5, 0xffff, RZ, 0xc0, !PT ;  /* 0x0000ffff05047812 */ /* 0x000fe400078ec0ff */
[----:B------:R-:W-:Y:S02]  /*6700*/  SHF.R.U32.HI R3, RZ, 0x10, R33 ;  /* 0x00000010ff037819 */ /* 0x000fe40000011621 */
[----:B------:R-:W-:Y:S01]  /*6710*/  ISETP.LE.U32.AND P5, PT, R4, UR12, PT ;  /* 0x0000000c04007c0c */ /* 0x000fe2000bfa3070 */
[----:B------:R-:W-:Y:S01]  /*6720*/  IMAD.WIDE.U32 R4, R0, -0x326172a9, RZ ;  /* 0xcd9e8d5700047825 */ /* 0x000fe200078e00ff */
[----:B------:R-:W-:-:S02]  /*6730*/  LOP3.LUT R0, R33, 0xff, RZ, 0xc0, !PT ;  /* 0x000000ff21007812 */ /* 0x000fc400078ec0ff */
[----:B------:R-:W-:Y:S02]  /*6740*/  LOP3.LUT R3, R3, 0xff, RZ, 0xc0, !PT ;  /* 0x000000ff03037812 */ /* 0x000fe400078ec0ff */
[----:B------:R-:W-:Y:S02]  /*6750*/  ISETP.LE.U32.AND P4, PT, R0, UR12, PT ;  /* 0x0000000c00007c0c */ /* 0x000fe4000bf83070 */
[----:B------:R-:W-:Y:S02]  /*6760*/  SHF.R.U32.HI R0, RZ, 0x18, R33 ;  /* 0x00000018ff007819 */ /* 0x000fe40000011621 */
[----:B------:R-:W-:Y:S02]  /*6770*/  LOP3.LUT R21, R5, UR21, R6, 0x96, !PT ;  /* 0x0000001505157c12 */ /* 0x000fe4000f8e9606 */
[----:B------:R-:W-:Y:S01]  /*6780*/  ISETP.LE.U32.AND P6, PT, R0, UR12, PT ;  /* 0x0000000c00007c0c */ /* 0x000fe2000bfc3070 */
[----:B------:R-:W-:Y:S01]  /*6790*/  @!P5 HFMA2.BF16_V2 R161, -RZ.H0_H0, RZ.H0_H0, -R80.H0_H0 ;  /* 0x200000ffffa1d231 */ /* 0x000fe20000340950 */
[----:B------:R-:W-:-:S02]  /*67a0*/  LOP3.LUT R0, R33, 0xffff, RZ, 0xc0, !PT ;  /* 0x0000ffff21007812 */ /* 0x000fc400078ec0ff */
[C---:B------:R-:W-:Y:S02]  /*67b0*/  LOP3.LUT R12, R4.reuse, 0xff, RZ, 0xc0, !PT ;  /* 0x000000ff040c7812 */ /* 0x040fe400078ec0ff */
[----:B------:R-:W-:Y:S01]  /*67c0*/  LOP3.LUT R52, R4, 0xffff, RZ, 0xc0, !PT ;  /* 0x0000ffff04347812 */ /* 0x000fe200078ec0ff */
[----:B------:R-:W-:Y:S01]  /*67d0*/  @!P4 HFMA2.BF16_V2 R165, -RZ.H0_H0, RZ.H0_H0, -R236.H0_H0 ;  /* 0x200000ffffa5c231 */ /* 0x000fe200003409ec */
[--C-:B------:R-:W-:Y:S02]  /*67e0*/  SHF.R.U32.HI R46, RZ, 0x10, R4.reuse ;  /* 0x00000010ff2e7819 */ /* 0x100fe40000011604 */
[----:B------:R-:W-:Y:S01]  /*67f0*/  SHF.R.U32.HI R11, RZ, 0x18, R4 ;  /* 0x00000018ff0b7819 */ /* 0x000fe20000011604 */
[----:B------:R-:W-:Y:S01]  /*6800*/  IMAD.WIDE.U32 R4, R201, -0x2daee0ad, RZ ;  /* 0xd2511f53c9047825 */ /* 0x000fe200078e00ff */
[----:B------:R-:W-:Y:S02]  /*6810*/  SHF.R.U32.HI R0, RZ, 0x8, R0 ;  /* 0x00000008ff007819 */ /* 0x000fe40000011600 */
[----:B------:R-:W-:Y:S01]  /*6820*/  LOP3.LUT R13, R7, UR25, R8, 0x96, !PT ;  /* 0x00000019070d7c12 */ /* 0x000fe2000f8e9608 */
[----:B------:R-:W-:Y:S01]  /*6830*/  IMAD.WIDE.U32 R6, R200, -0x2daee0ad, RZ ;  /* 0xd2511f53c8067825 */ /* 0x000fe200078e00ff */
[----:B------:R-:W-:-:S02]  /*6840*/  ISETP.LE.U32.AND P1, PT, R3, UR12, PT ;  /* 0x0000000c03007c0c */ /* 0x000fc4000bf23070 */
[----:B------:R-:W-:Y:S02]  /*6850*/  LOP3.LUT R0, R0, 0xffff, RZ, 0xc0, !PT ;  /* 0x0000ffff00007812 */ /* 0x000fe400078ec0ff */
[----:B------:R-:W-:Y:S02]  /*6860*/  LOP3.LUT R3, R5, UR38, R26, 0x96, !PT ;  /* 0x0000002605037c12 */ /* 0x000fe4000f8e961a */
[----:B------:R-:W-:Y:S02]  /*6870*/  @!P4 PRMT R236, R165, 0x5410, RZ ;  /* 0x00005410a5ecc816 */ /* 0x000fe400000000ff */
[----:B------:R-:W-:Y:S02]  /*6880*/  ISETP.LE.U32.AND P4, PT, R0, UR12, PT ;  /* 0x0000000c00007c0c */ /* 0x000fe4000bf83070 */
[----:B------:R-:W-:Y:S01]  /*6890*/  LOP3.LUT R0, R7, UR36, R4, 0x96, !PT ;  /* 0x0000002407007c12 */ /* 0x000fe2000f8e9604 */
[----:B------:R-:W-:Y:S01]  /*68a0*/  IMAD.WIDE.U32 R4, R3, -0x326172a9, RZ ;  /* 0xcd9e8d5703047825 */ /* 0x000fe200078e00ff */
[----:B------:R-:W-:-:S02]  /*68b0*/  @!P5 PRMT R80, R161, 0x5410, RZ ;  /* 0x00005410a150d816 */ /* 0x000fc400000000ff */
[----:B------:R-:W-:Y:S01]  /*68c0*/  ISETP.LE.U32.AND P5, PT, R72, UR12, PT ;  /* 0x0000000c48007c0c */ /* 0x000fe2000bfa3070 */
[----:B------:R-:W-:Y:S01]  /*68d0*/  IMAD.WIDE.U32 R8, R0, -0x326172a9, RZ ;  /* 0xcd9e8d5700087825 */ /* 0x000fe200078e00ff */
[----:B------:R-:W-:-:S03]  /*68e0*/  LOP3.LUT R0, R5, UR37, R98, 0x96, !PT ;  /* 0x0000002505007c12 */ /* 0x000fc6000f8e9662 */
[----:B------:R-:W-:Y:S02]  /*68f0*/  @!P1 HFMA2.BF16_V2 R171, -RZ.H0_H0, RZ.H0_H0, -R231.H0_H0 ;  /* 0x200000ffffab9231 */ /* 0x000fe400003409e7 */
[----:B------:R-:W-:Y:S01]  /*6900*/  @!P6 HFMA2.BF16_V2 R168, -RZ.H0_H0, RZ.H0_H0, -R234.H0_H0 ;  /* 0x200000ffffa8e231 */ /* 0x000fe200003409ea */
[----:B------:R-:W-:Y:S01]  /*6910*/  LOP3.LUT R3, R9, UR35, R4, 0x96, !PT ;  /* 0x0000002309037c12 */ /* 0x000fe2000f8e9604 */
[----:B------:R-:W-:Y:S01]  /*6920*/  IMAD.WIDE.U32 R4, R0, -0x2daee0ad, RZ ;  /* 0xd2511f5300047825 */ /* 0x000fe200078e00ff */
[----:B------:R-:W-:-:S03]  /*6930*/  SHF.R.U32.HI R0, RZ, 0x8, R79 ;  /* 0x00000008ff007819 */ /* 0x000fc6000001164f */
[----:B------:R-:W-:Y:S02]  /*6940*/  @!P4 HFMA2.BF16_V2 R166, -RZ.H0_H0, RZ.H0_H0, -R235.H0_H0 ;  /* 0x200000ffffa6c231 */ /* 0x000fe400003409eb */
[----:B------:R-:W-:Y:S01]  /*6950*/  IMAD.MOV.U32 R98, RZ, RZ, R90 ;  /* 0x000000ffff627224 */ /* 0x000fe200078e005a */
[----:B------:R-:W-:Y:S02]  /*6960*/  LOP3.LUT R0, R0, 0xffff, RZ, 0xc0, !PT ;  /* 0x0000ffff00007812 */ /* 0x000fe400078ec0ff */
[----:B------:R-:W-:Y:S02]  /*6970*/  @!P4 PRMT R235, R166, 0x5410, RZ ;  /* 0x00005410a6ebc816 */ /* 0x000fe400000000ff */
[----:B------:R-:W-:Y:S02]  /*6980*/  ISETP.LE.U32.AND P4, PT, R0, UR12, PT ;  /* 0x0000000c00007c0c */ /* 0x000fe4000bf83070 */
[----:B------:R-:W-:Y:S01]  /*6990*/  LOP3.LUT R0, R202, 0xff, RZ, 0xc0, !PT ;  /* 0x000000ffca007812 */ /* 0x000fe200078ec0ff */
[----:B------:R-:W-:Y:S01]  /*69a0*/  @!P5 HFMA2.BF16_V2 R173, -RZ.H0_H0, RZ.H0_H0, -R230.H0_H0 ;  /* 0x200000ffffadd231 */ /* 0x000fe200003409e6 */
[----:B------:R-:W-:-:S02]  /*69b0*/  @!P1 PRMT R231, R171, 0x5410, RZ ;  /* 0x00005410abe79816 */ /* 0x000fc400000000ff */
[----:B------:R-:W-:Y:S02]  /*69c0*/  ISETP.LE.U32.AND P1, PT, R0, UR12, PT ;  /* 0x0000000c00007c0c */ /* 0x000fe4000bf23070 */
[----:B------:R-:W-:Y:S02]  /*69d0*/  LOP3.LUT R0, R138, 0xff, RZ, 0xc0, !PT ;  /* 0x000000ff8a007812 */ /* 0x000fe400078ec0ff */
[----:B------:R-:W-:Y:S02]  /*69e0*/  @!P5 PRMT R230, R173, 0x5410, RZ ;  /* 0x00005410ade6d816 */ /* 0x000fe400000000ff */
[----:B------:R-:W-:Y:S02]  /*69f0*/  ISETP.LE.U32.AND P5, PT, R0, UR12, PT ;  /* 0x0000000c00007c0c */ /* 0x000fe4000bfa3070 */
[----:B------:R-:W-:Y:S01]  /*6a00*/  LOP3.LUT R0, R37, 0xffff, RZ, 0xc0, !PT ;  /* 0x0000ffff25007812 */ /* 0x000fe200078ec0ff */
[----:B------:R-:W-:-:S04]  /*6a10*/  IMAD.WIDE.U32 R32, R3, -0x2daee0ad, RZ ;  /* 0xd2511f5303207825 */ /* 0x000fc800078e00ff */
[----:B------:R-:W-:Y:S01]  /*6a20*/  @!P4 HFMA2.BF16_V2 R172, -RZ.H0_H0, RZ.H0_H0, -R229.H0_H0 ;  /* 0x200000ffffacc231 */ /* 0x000fe200003409e5 */
[----:B------:R-:W-:Y:S02]  /*6a30*/  SHF.R.U32.HI R0, RZ, 0x8, R0 ;  /* 0x00000008ff007819 */ /* 0x000fe40000011600 */
[----:B------:R-:W-:Y:S02]  /*6a40*/  LOP3.LUT R3, R33, UR17, R4, 0x96, !PT ;  /* 0x0000001121037c12 */ /* 0x000fe4000f8e9604 */
[----:B------:R-:W-:Y:S02]  /*6a50*/  LOP3.LUT R0, R0, 0xffff, RZ, 0xc0, !PT ;  /* 0x0000ffff00007812 */ /* 0x000fe400078ec0ff */
[----:B------:R-:W-:Y:S01]  /*6a60*/  LOP3.LUT R6, R5, UR34, R6, 0x96, !PT ;  /* 0x0000002205067c12 */ /* 0x000fe2000f8e9606 */
[----:B------:R-:W-:Y:S01]  /*6a70*/  IMAD.WIDE.U32 R4, R3, -0x326172a9, RZ ;  /* 0xcd9e8d5703047825 */ /* 0x000fe200078e00ff */
[----:B------:R-:W-:-:S03]  /*6a80*/  @!P4 PRMT R229, R172, 0x5410, RZ ;  /* 0x00005410ace5c816 */ /* 0x000fc600000000ff */
[--C-:B------:R-:W-:Y:S01]  /*6a90*/  FFMA.FTZ R3, R108, UR41, -R17.reuse ;  /* 0x000000296c037c23 */ /* 0x100fe20008010811 */
[----:B------:R-:W-:Y:S01]  /*6aa0*/  ISETP.LE.U32.AND P4, PT, R0, UR12, PT ;  /* 0x0000000c00007c0c */ /* 0x000fe2000bf83070 */
[----:B------:R-:W-:Y:S01]  /*6ab0*/  FFMA.FTZ R0, R109, UR41, -R17 ;  /* 0x000000296d007c23 */ /* 0x000fe20008010811 */
[----:B------:R-:W-:Y:S02]  /*6ac0*/  @!P6 PRMT R234, R168, 0x5410, RZ ;  /* 0x00005410a8eae816 */ /* 0x000fe400000000ff */
[----:B------:R-:W-:Y:S01]  /*6ad0*/  ISETP.LE.U32.AND P6, PT, R110, UR12, PT ;  /* 0x0000000c6e007c0c */ /* 0x000fe2000bfc3070 */
[----:B------:R-:W-:Y:S08]  /*6ae0*/  MUFU.EX2 R105, R3 ;  /* 0x0000000300697308 */ /* 0x000ff00000000800 */
[----:B------:R1:W2:Y:S04]  /*6af0*/  MUFU.EX2 R110, R0 ;  /* 0x00000000006e7308 */ /* 0x0002a80000000800 */
[----:B------:R-:W-:-:S05]  /*6b00*/  @!P6 HFMA2.BF16_V2 R175, -RZ.H0_H0, RZ.H0_H0, -R228.H0_H0 ;  /* 0x200000ffffafe231 */ /* 0x000fca00003409e4 */
[----:B------:R-:W-:Y:S02]  /*6b10*/  @!P6 PRMT R228, R175, 0x5410, RZ ;  /* 0x00005410afe4e816 */ /* 0x000fe400000000ff */
[----:B-1----:R-:W-:-:S04]  /*6b20*/  LOP3.LUT R0, R37, 0xff, RZ, 0xc0, !PT ;  /* 0x000000ff25007812 */ /* 0x002fc800078ec0ff */
[----:B------:R-:W-:Y:S02]  /*6b30*/  ISETP.LE.U32.AND P6, PT, R0, UR12, PT ;  /* 0x0000000c00007c0c */ /* 0x000fe4000bfc3070 */
[----:B--2---:R-:W-:-:S04]  /*6b40*/  F2FP.BF16.F32.PACK_AB R0, R110, R105 ;  /* 0x000000696e00723e */ /* 0x004fc800000010ff */
[C---:B------:R-:W-:Y:S02]  /*6b50*/  PRMT R208, R0.reuse, 0x7610, R208 ;  /* 0x0000761000d07816 */ /* 0x040fe400000000d0 */
[----:B------:R-:W-:Y:S01]  /*6b60*/  PRMT R207, R0, 0x7632, R207 ;  /* 0x0000763200cf7816 */ /* 0x000fe200000000cf */
[----:B------:R-:W-:-:S04]  /*6b70*/  FFMA.FTZ R0, R111, UR41, -R16 ;  /* 0x000000296f007c23 */ /* 0x000fc80008010810 */
[----:B------:R1:W-:Y:S01]  /*6b80*/  MUFU.EX2 R104, R0 ;  /* 0x0000000000687308 */ /* 0x0003e20000000800 */
[----:B------:R-:W-:Y:S01]  /*6b90*/  @!P6 HFMA2.BF16_V2 R182, -RZ.H0_H0, RZ.H0_H0, -R208.H0_H0 ;  /* 0x200000ffffb6e231 */ /* 0x000fe200003409d0 */
[----:B------:R-:W-:-:S04]  /*6ba0*/  PRMT R87, R208, 0x5410, R207 ;  /* 0x00005410d0577816 */ /* 0x000fc800000000cf */
[----:B------:R-:W-:Y:S01]  /*6bb0*/  @!P6 PRMT R208, R182, 0x5410, RZ ;  /* 0x00005410b6d0e816 */ /* 0x000fe200000000ff */
[----:B-1----:R-:W-:-:S04]  /*6bc0*/  FFMA.FTZ R0, R116, UR41, -R16 ;  /* 0x0000002974007c23 */ /* 0x002fc80008010810 */
[----:B------:R1:W2:Y:S01]  /*6bd0*/  MUFU.EX2 R108, R0 ;  /* 0x00000000006c7308 */ /* 0x0002a20000000800 */
[----:B------:R-:W-:Y:S02]  /*6be0*/  @!P4 HFMA2.BF16_V2 R181, -RZ.H0_H0, RZ.H0_H0, -R207.H0_H0 ;  /* 0x200000ffffb5c231 */ /* 0x000fe400003409cf */
[----:B------:R-:W-:Y:S01]  /*6bf0*/  FFMA.FTZ R3, R76, UR41, -R17 ;  /* 0x000000294c037c23 */ /* 0x000fe20008010811 */
[----:B-1----:R-:W-:-:S04]  /*6c00*/  SHF.R.U32.HI R0, RZ, 0x18, R37 ;  /* 0x00000018ff007819 */ /* 0x002fc80000011625 */
[----:B------:R-:W-:Y:S02]  /*6c10*/  ISETP.LE.U32.AND P6, PT, R0, UR12, PT ;  /* 0x0000000c00007c0c */ /* 0x000fe4000bfc3070 */
[----:B------:R-:W-:-:S04]  /*6c20*/  SHF.R.U32.HI R0, RZ, 0x10, R37 ;  /* 0x00000010ff007819 */ /* 0x000fc80000011625 */
[----:B------:R-:W-:Y:S02]  /*6c30*/  LOP3.LUT R0, R0, 0xff, RZ, 0xc0, !PT ;  /* 0x000000ff00007812 */ /* 0x000fe400078ec0ff */
[----:B------:R-:W-:Y:S02]  /*6c40*/  @!P4 PRMT R207, R181, 0x5410, RZ ;  /* 0x00005410b5cfc816 */ /* 0x000fe400000000ff */
[----:B------:R-:W-:Y:S01]  /*6c50*/  ISETP.LE.U32.AND P4, PT, R0, UR12, PT ;  /* 0x0000000c00007c0c */ /* 0x000fe2000bf83070 */
[----:B------:R1:W-:Y:S01]  /*6c60*/  MUFU.EX2 R111, R3 ;  /* 0x00000003006f7308 */ /* 0x0003e20000000800 */
[----:B--2---:R-:W-:-:S04]  /*6c70*/  F2FP.BF16.F32.PACK_AB R0, R108, R104 ;  /* 0x000000686c00723e */ /* 0x004fc800000010ff */
[C---:B------:R-:W-:Y:S02]  /*6c80*/  PRMT R206, R0.reuse, 0x7632, R206 ;  /* 0x0000763200ce7816 */ /* 0x040fe400000000ce */
[----:B------:R-:W-:-:S03]  /*6c90*/  PRMT R205, R0, 0x7610, R205 ;  /* 0x0000761000cd7816 */ /* 0x000fc600000000cd */
[----:B------:R-:W-:Y:S02]  /*6ca0*/  @!P6 HFMA2.BF16_V2 R185, -RZ.H0_H0, RZ.H0_H0, -R206.H0_H0 ;  /* 0x200000ffffb9e231 */ /* 0x000fe400003409ce */
[----:B-1----:R-:W-:-:S04]  /*6cb0*/  FFMA.FTZ R3, R117, UR41, -R17 ;  /* 0x0000002975037c23 */ /* 0x002fc80008010811 */
[----:B------:R1:W2:Y:S01]  /*6cc0*/  MUFU.EX2 R113, R3 ;  /* 0x0000000300717308 */ /* 0x0002a20000000800 */
[----:B------:R-:W-:Y:S02]  /*6cd0*/  PRMT R171, R205, 0x5410, R206 ;  /* 0x00005410cdab7816 */ /* 0x000fe400000000ce */
[----:B------:R-:W-:Y:S01]  /*6ce0*/  @!P6 PRMT R206, R185, 0x5410, RZ ;  /* 0x00005410b9cee816 */ /* 0x000fe200000000ff */
[----:B------:R-:W-:Y:S01]  /*6cf0*/  IMAD.WIDE.U32 R6, R6, -0x326172a9, RZ ;  /* 0xcd9e8d5706067825 */ /* 0x000fe200078e00ff */
[----:B-1----:R-:W-:-:S04]  /*6d00*/  SHF.R.U32.HI R3, RZ, 0x8, R203 ;  /* 0x00000008ff037819 */ /* 0x002fc800000116cb */
[----:B------:R-:W-:-:S04]  /*6d10*/  LOP3.LUT R0, R3, 0xffff, RZ, 0xc0, !PT ;  /* 0x0000ffff03007812 */ /* 0x000fc800078ec0ff */
[----:B------:R-:W-:Y:S01]  /*6d20*/  ISETP.LE.U32.AND P6, PT, R0, UR12, PT ;  /* 0x0000000c00007c0c */ /* 0x000fe2000bfc3070 */
[----:B------:R-:W-:-:S04]  /*6d30*/  FFMA.FTZ R0, R118, UR41, -R16 ;  /* 0x0000002976007c23 */ /* 0x000fc80008010810 */
[----:B------:R1:W-:Y:S01]  /*6d40*/  MUFU.EX2 R109, R0 ;  /* 0x00000000006d7308 */ /* 0x0003e20000000800 */
[----:B------:R-:W-:Y:S02]  /*6d50*/  LOP3.LUT R20, R5, UR21, R6, 0x96, !PT ;  /* 0x0000001505147c12 */ /* 0x000fe4000f8e9606 */
[C---:B------:R-:W-:Y:S02]  /*6d60*/  LOP3.LUT R54, R4.reuse, 0xffff, RZ, 0xc0, !PT ;  /* 0x0000ffff04367812 */ /* 0x040fe400078ec0ff */
[----:B------:R-:W-:Y:S02]  /*6d70*/  LOP3.LUT R84, R4, 0xff, RZ, 0xc0, !PT ;  /* 0x000000ff04547812 */ /* 0x000fe400078ec0ff */
[--C-:B------:R-:W-:Y:S02]  /*6d80*/  SHF.R.U32.HI R72, RZ, 0x10, R4.reuse ;  /* 0x00000010ff487819 */ /* 0x100fe40000011604 */
[----:B------:R-:W-:Y:S01]  /*6d90*/  SHF.R.U32.HI R79, RZ, 0x18, R4 ;  /* 0x00000018ff4f7819 */ /* 0x000fe20000011604 */
[----:B------:R-:W-:Y:S01]  /*6da0*/  IMAD.WIDE.U32 R4, R167, -0x2daee0ad, RZ ;  /* 0xd2511f53a7047825 */ /* 0x000fe200078e00ff */
[----:B--2---:R-:W-:-:S03]  /*6db0*/  F2FP.BF16.F32.PACK_AB R3, R113, R111 ;  /* 0x0000006f7103723e */ /* 0x004fc600000010ff */
[----:B-1----:R-:W-:Y:S01]  /*6dc0*/  FFMA.FTZ R0, R119, UR41, -R16 ;  /* 0x0000002977007c23 */ /* 0x002fe20008010810 */
[----:B------:R-:W-:-:S03]  /*6dd0*/  PRMT R203, R3, 0x7632, R203 ;  /* 0x0000763203cb7816 */ /* 0x000fc600000000cb */
[----:B------:R1:W2:Y:S01]  /*6de0*/  MUFU.EX2 R112, R0 ;  /* 0x0000000000707308 */ /* 0x0002a20000000800 */
[----:B------:R-:W-:Y:S02]  /*6df0*/  LOP3.LUT R9, R7, UR25, R8, 0x96, !PT ;  /* 0x0000001907097c12 */ /* 0x000fe4000f8e9608 */
[----:B------:R-:W-:Y:S02]  /*6e00*/  LOP3.LUT R6, R5, UR33, R198, 0x96, !PT ;  /* 0x0000002105067c12 */ /* 0x000fe4000f8e96c6 */
[----:B------:R-:W-:Y:S02]  /*6e10*/  LOP3.LUT R8, R4, 0xffff, RZ, 0xc0, !PT ;  /* 0x0000ffff04087812 */ /* 0x000fe400078ec0ff */
[----:B------:R-:W-:Y:S01]  /*6e20*/  SHF.R.U32.HI R5, RZ, 0x10, R4 ;  /* 0x00000010ff057819 */ /* 0x000fe20000011604 */
[----:B------:R-:W-:Y:S01]  /*6e30*/  @!P6 HFMA2.BF16_V2 R190, -RZ.H0_H0, RZ.H0_H0, -R203.H0_H0 ;  /* 0x200000ffffbee231 */ /* 0x000fe200003409cb */
[----:B------:R-:W-:Y:S01]  /*6e40*/  PRMT R204, R3, 0x7610, R204 ;  /* 0x0000761003cc7816 */ /* 0x000fe200000000cc */
[----:B------:R-:W-:-:S03]  /*6e50*/  FFMA.FTZ R3, R74, UR41, -R17 ;  /* 0x000000294a037c23 */ /* 0x000fc60008010811 */
[----:B------:R-:W-:Y:S02]  /*6e60*/  PRMT R168, R204, 0x5410, R203 ;  /* 0x00005410cca87816 */ /* 0x000fe400000000cb */
[----:B-1----:R-:W-:Y:S02]  /*6e70*/  LOP3.LUT R0, R5, 0xff, RZ, 0xc0, !PT ;  /* 0x000000ff05007812 */ /* 0x002fe400078ec0ff */
[----:B------:R-:W-:Y:S02]  /*6e80*/  @!P6 PRMT R203, R190, 0x5410, RZ ;  /* 0x00005410becbe816 */ /* 0x000fe400000000ff */
[----:B------:R-:W-:Y:S01]  /*6e90*/  ISETP.LE.U32.AND P6, PT, R0, UR12, PT ;  /* 0x0000000c00007c0c */ /* 0x000fe2000bfc3070 */
[----:B------:R-:W-:Y:S01]  /*6ea0*/  FFMA.FTZ R0, R75, UR41, -R17 ;  /* 0x000000294b007c23 */ /* 0x000fe20008010811 */
[----:B------:R2:W-:Y:S08]  /*6eb0*/  MUFU.EX2 R119, R3 ;  /* 0x0000000300777308 */ /* 0x0005f00000000800 */
[----:B------:R1:W3:Y:S01]  /*6ec0*/  MUFU.EX2 R37, R0 ;  /* 0x0000000000257308 */ /* 0x0002e20000000800 */
[----:B--2---:R-:W-:-:S04]  /*6ed0*/  F2FP.BF16.F32.PACK_AB R3, R112, R109 ;  /* 0x0000006d7003723e */ /* 0x004fc800000010ff */
[C---:B------:R-:W-:Y:S02]  /*6ee0*/  PRMT R202, R3.reuse, 0x7632, R202 ;  /* 0x0000763203ca7816 */ /* 0x040fe400000000ca */
[----:B------:R-:W-:Y:S02]  /*6ef0*/  PRMT R201, R3, 0x7610, R201 ;  /* 0x0000761003c97816 */ /* 0x000fe400000000c9 */
[C---:B-1----:R-:W-:Y:S01]  /*6f00*/  LOP3.LUT R0, R6.reuse, 0xffff, RZ, 0xc0, !PT ;  /* 0x0000ffff06007812 */ /* 0x042fe200078ec0ff */
[----:B------:R-:W-:Y:S01]  /*6f10*/  @!P2 HFMA2.BF16_V2 R196, -RZ.H0_H0, RZ.H0_H0, -R202.H0_H0 ;  /* 0x200000ffffc4a231 */ /* 0x000fe200003409ca */
[----:B------:R-:W-:Y:S02]  /*6f20*/  LOP3.LUT R3, R6, 0xff, RZ, 0xc0, !PT ;  /* 0x000000ff06037812 */ /* 0x000fe400078ec0ff */
[----:B------:R-:W-:Y:S01]  /*6f30*/  SHF.R.U32.HI R0, RZ, 0x8, R0 ;  /* 0x00000008ff007819 */ /* 0x000fe20000011600 */
[----:B------:R-:W-:Y:S01]  /*6f40*/  @!P1 HFMA2.BF16_V2 R197, -RZ.H0_H0, RZ.H0_H0, -R201.H0_H0 ;  /* 0x200000ffffc59231 */ /* 0x000fe200003409c9 */
[----:B------:R-:W-:-:S02]  /*6f50*/  PRMT R167, R201, 0x5410, R202 ;  /* 0x00005410c9a77816 */ /* 0x000fc400000000ca */
[----:B------:R-:W-:Y:S02]  /*6f60*/  @!P2 PRMT R202, R196, 0x5410, RZ ;  /* 0x00005410c4caa816 */ /* 0x000fe400000000ff */
[----:B------:R-:W-:Y:S02]  /*6f70*/  LOP3.LUT R0, R0, 0xffff, RZ, 0xc0, !PT ;  /* 0x0000ffff00007812 */ /* 0x000fe400078ec0ff */
[----:B------:R-:W-:Y:S02]  /*6f80*/  ISETP.LE.U32.AND P2, PT, R3, UR12, PT ;  /* 0x0000000c03007c0c */ /* 0x000fe4000bf43070 */
[----:B------:R-:W-:Y:S02]  /*6f90*/  @!P1 PRMT R201, R197, 0x5410, RZ ;  /* 0x00005410c5c99816 */ /* 0x000fe400000000ff */
[----:B------:R-:W-:Y:S01]  /*6fa0*/  ISETP.LE.U32.AND P1, PT, R0, UR12, PT ;  /* 0x0000000c00007c0c */ /* 0x000fe2000bf23070 */
[----:B------:R-:W-:Y:S01]  /*6fb0*/  FFMA.FTZ R0, R120, UR41, -R16 ;  /* 0x0000002978007c23 */ /* 0x000fe20008010810 */
[----:B---3--:R-:W-:-:S03]  /*6fc0*/  F2FP.BF16.F32.PACK_AB R3, R37, R119 ;  /* 0x000000772503723e */ /* 0x008fc600000010ff */
[----:B------:R1:W-:Y:S01]  /*6fd0*/  MUFU.EX2 R56, R0 ;  /* 0x0000000000387308 */ /* 0x0003e20000000800 */
[C---:B------:R-:W-:Y:S02]  /*6fe0*/  PRMT R200, R3.reuse, 0x7610, R200 ;  /* 0x0000761003c87816 */ /* 0x040fe400000000c8 */
[----:B------:R-:W-:-:S03]  /*6ff0*/  PRMT R199, R3, 0x7632, R199 ;  /* 0x0000763203c77816 */ /* 0x000fc600000000c7 */
[----:B------:R-:W-:Y:S01]  /*7000*/  @!P2 HFMA2.BF16_V2 R237, -RZ.H0_H0, RZ.H0_H0, -R200.H0_H0 ;  /* 0x200000ffffeda231 */ /* 0x000fe200003409c8 */
[----:B------:R-:W-:Y:S01]  /*7010*/  PRMT R166, R200, 0x5410, R199 ;  /* 0x00005410c8a67816 */ /* 0x000fe200000000c7 */
[----:B-1----:R-:W-:-:S04]  /*7020*/  FFMA.FTZ R0, R123, UR41, -R16 ;  /* 0x000000297b007c23 */ /* 0x002fc80008010810 */
[----:B------:R1:W2:Y:S01]  /*7030*/  MUFU.EX2 R91, R0 ;  /* 0x00000000005b7308 */ /* 0x0002a20000000800 */
[----:B------:R-:W-:Y:S02]  /*7040*/  @!P2 PRMT R200, R237, 0x5410, RZ ;  /* 0x00005410edc8a816 */ /* 0x000fe400000000ff */
[----:B-1----:R-:W-:-:S04]  /*7050*/  SHF.R.U32.HI R0, RZ, 0x18, R6 ;  /* 0x00000018ff007819 */ /* 0x002fc80000011606 */
[----:B------:R-:W-:Y:S02]  /*7060*/  ISETP.LE.U32.AND P2, PT, R0, UR12, PT ;  /* 0x0000000c00007c0c */ /* 0x000fe4000bf43070 */
[----:B------:R-:W-:Y:S02]  /*7070*/  SHF.R.U32.HI R0, RZ, 0x10, R6 ;  /* 0x00000010ff007819 */ /* 0x000fe40000011606 */
[----:B------:R1:W3:Y:S01]  /*7080*/  LDL.LU.S16 R6, [R1+0x8] ;  /* 0x0000080001067983 */ /* 0x0002e20000300600 */
[----:B------:R-:W-:Y:S01]  /*7090*/  @!P1 HFMA2.BF16_V2 R238, -RZ.H0_H0, RZ.H0_H0, -R199.H0_H0 ;  /* 0x200000ffffee9231 */ /* 0x000fe200003409c7 */
[----:B--2---:R-:W-:Y:S01]  /*70a0*/  F2FP.BF16.F32.PACK_AB R3, R91, R56 ;  /* 0x000000385b03723e */ /* 0x004fe200000010ff */
[----:B------:R-:W-:Y:S01]  /*70b0*/  @!P3 HFMA2.BF16_V2 R194, -RZ.H0_H0, RZ.H0_H0, -R204.H0_H0 ;  /* 0x200000ffffc2b231 */ /* 0x000fe200003409cc */
[----:B------:R-:W-:Y:S02]  /*70c0*/  LOP3.LUT R7, R4, 0xff, RZ, 0xc0, !PT ;  /* 0x000000ff04077812 */ /* 0x000fe400078ec0ff */
[----:B------:R-:W-:-:S02]  /*70d0*/  LOP3.LUT R0, R0, 0xff, RZ, 0xc0, !PT ;  /* 0x000000ff00007812 */ /* 0x000fc400078ec0ff */
[----:B------:R-:W-:Y:S02]  /*70e0*/  SHF.R.U32.HI R4, RZ, 0x18, R4 ;  /* 0x00000018ff047819 */ /* 0x000fe40000011604 */
[----:B------:R-:W-:Y:S02]  /*70f0*/  PRMT R198, R3, 0x7632, R198 ;  /* 0x0000763203c67816 */ /* 0x000fe400000000c6 */
[----:B------:R-:W-:Y:S02]  /*7100*/  @!P1 PRMT R199, R238, 0x5410, RZ ;  /* 0x00005410eec79816 */ /* 0x000fe400000000ff */
[----:B------:R-:W-:Y:S02]  /*7110*/  @!P3 PRMT R204, R194, 0x5410, RZ ;  /* 0x00005410c2ccb816 */ /* 0x000fe400000000ff */
[----:B------:R-:W-:Y:S01]  /*7120*/  ISETP.LE.U32.AND P1, PT, R0, UR12, PT ;  /* 0x0000000c00007c0c */ /* 0x000fe2000bf23070 */
[--C-:B------:R-:W-:Y:S01]  /*7130*/  FFMA.FTZ R5, R121, UR41, -R17.reuse ;  /* 0x0000002979057c23 */ /* 0x100fe20008010811 */
[----:B------:R-:W-:Y:S01]  /*7140*/  ISETP.LE.U32.AND P3, PT, R4, UR12, PT ;  /* 0x0000000c04007c0c */ /* 0x000fe2000bf63070 */
[----:B------:R-:W-:Y:S01]  /*7150*/  FFMA.FTZ R4, R122, UR41, -R17 ;  /* 0x000000297a047c23 */ /* 0x000fe20008010811 */
[----:B------:R-:W-:Y:S01]  /*7160*/  SHF.R.U32.HI R0, RZ, 0x8, R8 ;  /* 0x00000008ff007819 */ /* 0x000fe20000011608 */
[----:B------:R-:W-:Y:S01]  /*7170*/  @!P2 HFMA2.BF16_V2 R243, -RZ.H0_H0, RZ.H0_H0, -R198.H0_H0 ;  /* 0x200000fffff3a231 */ /* 0x000fe200003409c6 */
[----:B------:R-:W-:Y:S01]  /*7180*/  PRMT R197, R3, 0x7610, R197 ;  /* 0x0000761003c57816 */ /* 0x000fe200000000c5 */
[----:B------:R-:W-:Y:S01]  /*7190*/  MUFU.EX2 R90, R4 ;  /* 0x00000004005a7308 */ /* 0x000fe20000000800 */
[----:B------:R-:W-:Y:S01]  /*71a0*/  LOP3.LUT R0, R0, 0xffff, RZ, 0xc0, !PT ;  /* 0x0000ffff00007812 */ /* 0x000fe200078ec0ff */
[----:B------:R-:W-:Y:S01]  /*71b0*/  @!P4 HFMA2.BF16_V2 R187, -RZ.H0_H0, RZ.H0_H0, -R205.H0_H0 ;  /* 0x200000ffffbbc231 */ /* 0x000fe200003409cd */
[----:B------:R-:W-:Y:S01]  /*71c0*/  PRMT R165, R197, 0x5410, R198 ;  /* 0x00005410c5a57816 */ /* 0x000fe200000000c6 */
[----:B------:R1:W2:Y:S01]  /*71d0*/  LDL.LU.S16 R8, [R1+0xc] ;  /* 0x00000c0001087983 */ /* 0x0002a20000300600 */
[----:B------:R-:W-:-:S03]  /*71e0*/  @!P2 PRMT R198, R243, 0x5410, RZ ;  /* 0x00005410f3c6a816 */ /* 0x000fc600000000ff */
[----:B------:R4:W4:Y:S01]  /*71f0*/  MUFU.EX2 R88, R5 ;  /* 0x0000000500587308 */ /* 0x0009220000000800 */
[----:B------:R-:W-:Y:S02]  /*7200*/  ISETP.LE.U32.AND P2, PT, R0, UR12, PT ;  /* 0x0000000c00007c0c */ /* 0x000fe4000bf43070 */
[----:B------:R-:W-:Y:S01]  /*7210*/  LOP3.LUT R0, R36, 0xffff, RZ, 0xc0, !PT ;  /* 0x0000ffff24007812 */ /* 0x000fe200078ec0ff */
[----:B------:R-:W-:-:S03]  /*7220*/  @!P1 HFMA2.BF16_V2 R246, -RZ.H0_H0, RZ.H0_H0, -R197.H0_H0 ;  /* 0x200000fffff69231 */ /* 0x000fc600003409c5 */
[----:B------:R-:W-:Y:S02]  /*7230*/  SHF.R.U32.HI R0, RZ, 0x8, R0 ;  /* 0x00000008ff007819 */ /* 0x000fe40000011600 */
[----:B------:R-:W-:Y:S02]  /*7240*/  @!P4 PRMT R205, R187, 0x5410, RZ ;  /* 0x00005410bbcdc816 */ /* 0x000fe400000000ff */
[----:B------:R-:W-:Y:S02]  /*7250*/  LOP3.LUT R0, R0, 0xffff, RZ, 0xc0, !PT ;  /* 0x0000ffff00007812 */ /* 0x000fe400078ec0ff */
[----:B------:R-:W-:Y:S02]  /*7260*/  ISETP.LE.U32.AND P4, PT, R7, UR12, PT ;  /* 0x0000000c07007c0c */ /* 0x000fe4000bf83070 */
[----:B------:R-:W-:Y:S02]  /*7270*/  @!P1 PRMT R197, R246, 0x5410, RZ ;  /* 0x00005410f6c59816 */ /* 0x000fe400000000ff */
[----:B------:R-:W-:Y:S01]  /*7280*/  ISETP.LE.U32.AND P1, PT, R0, UR12, PT ;  /* 0x0000000c00007c0c */ /* 0x000fe2000bf23070 */
[----:B----4-:R1:W4:Y:S01]  /*7290*/  LDL.LU.S16 R5, [R1+0x4] ;  /* 0x0000040001057983 */ /* 0x0103220000300600 */
[----:B------:R-:W-:-:S04]  /*72a0*/  F2FP.BF16.F32.PACK_AB R0, R88, R90 ;  /* 0x0000005a5800723e */ /* 0x000fc800000010ff */
[C---:B------:R-:W-:Y:S02]  /*72b0*/  PRMT R196, R0.reuse, 0x7610, R196 ;  /* 0x0000761000c47816 */ /* 0x040fe400000000c4 */
[----:B------:R-:W-:-:S03]  /*72c0*/  PRMT R194, R0, 0x7632, R194 ;  /* 0x0000763200c27816 */ /* 0x000fc600000000c2 */
[----:B------:R-:W-:Y:S01]  /*72d0*/  @!P4 HFMA2.BF16_V2 R247, -RZ.H0_H0, RZ.H0_H0, -R196.H0_H0 ;  /* 0x200000fffff7c231 */ /* 0x000fe200003409c4 */
[----:B------:R-:W-:Y:S02]  /*72e0*/  LOP3.LUT R0, R36, 0xff, RZ, 0xc0, !PT ;  /* 0x000000ff24007812 */ /* 0x000fe400078ec0ff */
[----:B------:R-:W-:Y:S02]  /*72f0*/  PRMT R163, R196, 0x5410, R194 ;  /* 0x00005410c4a37816 */ /* 0x000fe400000000c2 */
[----:B------:R-:W-:Y:S02]  /*7300*/  @!P4 PRMT R196, R247, 0x5410, RZ ;  /* 0x00005410f7c4c816 */ /* 0x000fe400000000ff */
[----:B------:R-:W-:Y:S01]  /*7310*/  ISETP.LE.U32.AND P4, PT, R0, UR12, PT ;  /* 0x0000000c00007c0c */ /* 0x000fe2000bf83070 */
[----:B------:R-:W-:-:S04]  /*7320*/  FFMA.FTZ R4, R124, UR41, -R16 ;  /* 0x000000297c047c23 */ /* 0x000fc80008010810 */
[----:B------:R-:W-:Y:S01]  /*7330*/  MUFU.EX2 R86, R4 ;  /* 0x0000000400567308 */ /* 0x000fe20000000800 */
[----:B------:R-:W-:-:S07]  /*7340*/  FFMA.FTZ R3, R125, UR41, -R16 ;  /* 0x000000297d037c23 */ /* 0x000fce0008010810 */
[----:B------:R-:W1:Y:S02]  /*7350*/  MUFU.EX2 R23, R3 ;  /* 0x0000000300177308 */ /* 0x000e640000000800 */
[----:B-1----:R-:W-:Y:S02]  /*7360*/  IMAD.MOV.U32 R246, RZ, RZ, R23 ;  /* 0x000000fffff67224 */ /* 0x002fe400078e0017 */
[----:B---3--:R-:W-:-:S05]  /*7370*/  @!P4 HFMA2.BF16_V2 R6, -RZ.H0_H0, RZ.H0_H0, -R40.H0_H0 ;  /* 0x200000ffff06c231 */ /* 0x008fca0000340928 */
[----:B------:R-:W-:Y:S02]  /*7380*/  PRMT R4, R6, 0x7610, R4 ;  /* 0x0000761006047816 */ /* 0x000fe40000000004 */
[----:B------:R1:W3:Y:S04]  /*7390*/  LDL.LU.S16 R6, [R1+0x10] ;  /* 0x0000100001067983 */ /* 0x0002e80000300600 */
[----:B------:R1:W3:Y:S01]  /*73a0*/  LDL.LU.S16 R23, [R1+0x18] ;  /* 0x0000180001177983 */ /* 0x0002e20000300600 */
[----:B------:R-:W-:Y:S01]  /*73b0*/  F2FP.BF16.F32.PACK_AB R3, R86, R246 ;  /* 0x000000f65603723e */ /* 0x000fe200000010ff */
[----:B------:R-:W-:Y:S01]  /*73c0*/  @!P2 HFMA2.BF16_V2 R248, -RZ.H0_H0, RZ.H0_H0, -R194.H0_H0 ;  /* 0x200000fffff8a231 */ /* 0x000fe200003409c2 */
[----:B------:R-:W-:Y:S02]  /*73d0*/  SHF.R.U32.HI R0, RZ, 0x18, R36 ;  /* 0x00000018ff007819 */ /* 0x000fe40000011624 */
[----:B------:R-:W-:-:S02]  /*73e0*/  PRMT R187, R3, 0x7610, R187 ;  /* 0x0000761003bb7816 */ /* 0x000fc400000000bb */
[----:B------:R-:W-:Y:S02]  /*73f0*/  @!P2 PRMT R194, R248, 0x5410, RZ ;  /* 0x00005410f8c2a816 */ /* 0x000fe400000000ff */
[----:B------:R-:W-:Y:S01]  /*7400*/  ISETP.LE.U32.AND P2, PT, R0, UR12, PT ;  /* 0x0000000c00007c0c */ /* 0x000fe2000bf43070 */
[----:B------:R-:W-:Y:S01]  /*7410*/  @!P6 HFMA2.BF16_V2 R22, -RZ.H0_H0, RZ.H0_H0, -R187.H0_H0 ;  /* 0x200000ffff16e231 */ /* 0x000fe200003409bb */
[----:B------:R-:W-:Y:S02]  /*7420*/  SHF.R.U32.HI R0, RZ, 0x10, R36 ;  /* 0x00000010ff007819 */ /* 0x000fe40000011624 */
[----:B------:R-:W-:Y:S02]  /*7430*/  PRMT R186, R3, 0x7632, R186 ;  /* 0x0000763203ba7816 */ /* 0x000fe400000000ba */
[----:B------:R-:W-:Y:S02]  /*7440*/  PRMT R16, R22, 0x7610, R16 ;  /* 0x0000761016107816 */ /* 0x000fe40000000010 */
[----:B------:R-:W-:-:S02]  /*7450*/  LOP3.LUT R0, R0, 0xff, RZ, 0xc0, !PT ;  /* 0x000000ff00007812 */ /* 0x000fc400078ec0ff */
[----:B------:R-:W-:Y:S02]  /*7460*/  PRMT R161, R187, 0x5410, R186 ;  /* 0x00005410bba17816 */ /* 0x000fe400000000ba */
[----:B------:R-:W-:Y:S02]  /*7470*/  @!P6 PRMT R187, R16, 0x5410, RZ ;  /* 0x0000541010bbe816 */ /* 0x000fe400000000ff */
[----:B------:R-:W-:Y:S02]  /*7480*/  ISETP.LE.U32.AND P6, PT, R0, UR12, PT ;  /* 0x0000000c00007c0c */ /* 0x000fe4000bfc3070 */
[----:B------:R-:W-:-:S04]  /*7490*/  SHF.R.U32.HI R0, RZ, 0x8, R170 ;  /* 0x00000008ff007819 */ /* 0x000fc800000116aa */
[----:B------:R-:W-:Y:S02]  /*74a0*/  LOP3.LUT R0, R0, 0xffff, RZ, 0xc0, !PT ;  /* 0x0000ffff00007812 */ /* 0x000fe400078ec0ff */
[----:B------:R-:W-:Y:S02]  /*74b0*/  @!P4 PRMT R40, R4, 0x5410, RZ ;  /* 0x000054100428c816 */ /* 0x000fe400000000ff */
[----:B------:R-:W-:Y:S01]  /*74c0*/  ISETP.LE.U32.AND P4, PT, R0, UR12, PT ;  /* 0x0000000c00007c0c */ /* 0x000fe2000bf83070 */
[----:B----4-:R-:W-:Y:S02]  /*74d0*/  @!P2 HFMA2.BF16_V2 R5, -RZ.H0_H0, RZ.H0_H0, -R41.H0_H0 ;  /* 0x200000ffff05a231 */ /* 0x010fe40000340929 */
[----:B--2---:R-:W-:-:S03]  /*74e0*/  @!P6 HFMA2.BF16_V2 R8, -RZ.H0_H0, RZ.H0_H0, -R42.H0_H0 ;  /* 0x200000ffff08e231 */ /* 0x004fc6000034092a */
[----:B------:R-:W-:Y:S02]  /*74f0*/  PRMT R0, R5, 0x7610, R0 ;  /* 0x0000761005007816 */ /* 0x000fe40000000000 */
[----:B------:R-:W-:-:S05]  /*7500*/  PRMT R3, R8, 0x7610, R3 ;  /* 0x0000761008037816 */ /* 0x000fca0000000003 */
[----:B------:R-:W-:Y:S01]  /*7510*/  @!P4 HFMA2.BF16_V2 R249, -RZ.H0_H0, RZ.H0_H0, -R95.H0_H0 ;  /* 0x200000fffff9c231 */ /* 0x000fe2000034095f */
[----:B------:R-:W-:Y:S01]  /*7520*/  @!P2 PRMT R41, R0, 0x5410, RZ ;  /* 0x000054100029a816 */ /* 0x000fe200000000ff */
[----:B------:R1:W2:Y:S01]  /*7530*/  LDL.LU.S16 R8, [R1+0x1c] ;  /* 0x00001c0001087983 */ /* 0x0002a20000300600 */
[----:B------:R-:W-:Y:S02]  /*7540*/  LOP3.LUT R0, R174, 0xff, RZ, 0xc0, !PT ;  /* 0x000000ffae007812 */ /* 0x000fe400078ec0ff */
[----:B------:R-:W-:Y:S02]  /*7550*/  @!P4 PRMT R95, R249, 0x5410, RZ ;  /* 0x00005410f95fc816 */ /* 0x000fe400000000ff */
[----:B------:R-:W-:Y:S01]  /*7560*/  ISETP.LE.U32.AND P4, PT, R0, UR12, PT ;  /* 0x0000000c00007c0c */ /* 0x000fe2000bf83070 */
[----:B------:R-:W-:-:S03]  /*7570*/  IMAD.WIDE.U32 R4, R13, -0x2daee0ad, RZ ;  /* 0xd2511f530d047825 */ /* 0x000fc600078e00ff */
[C---:B------:R-:W-:Y:S02]  /*7580*/  LOP3.LUT R17, R4.reuse, 0xff, RZ, 0xc0, !PT ;  /* 0x000000ff04117812 */ /* 0x040fe400078ec0ff */
[----:B------:R-:W-:Y:S02]  /*7590*/  LOP3.LUT R36, R4, 0xffff, RZ, 0xc0, !PT ;  /* 0x0000ffff04247812 */ /* 0x000fe400078ec0ff */
[--C-:B------:R-:W-:Y:S02]  /*75a0*/  SHF.R.U32.HI R22, RZ, 0x10, R4.reuse ;  /* 0x00000010ff167819 */ /* 0x100fe40000011604 */
[----:B------:R-:W-:Y:S01]  /*75b0*/  SHF.R.U32.HI R16, RZ, 0x18, R4 ;  /* 0x00000018ff107819 */ /* 0x000fe20000011604 */
[----:B------:R-:W-:-:S05]  /*75c0*/  @!P3 HFMA2.BF16_V2 R252, -RZ.H0_H0, RZ.H0_H0, -R186.H0_H0 ;  /* 0x200000fffffcb231 */ /* 0x000fca00003409ba */
[----:B------:R-:W-:Y:S02]  /*75d0*/  @!P3 PRMT R186, R252, 0x5410, RZ ;  /* 0x00005410fcbab816 */ /* 0x000fe400000000ff */
[----:B------:R-:W-:Y:S02]  /*75e0*/  ISETP.LE.U32.AND P3, PT, R169, UR12, PT ;  /* 0x0000000ca9007c0c */ /* 0x000fe4000bf63070 */
[----:B------:R-:W-:Y:S02]  /*75f0*/  LOP3.LUT R0, R27, 0xff, RZ, 0xc0, !PT ;  /* 0x000000ff1b007812 */ /* 0x000fe400078ec0ff */
[----:B------:R-:W-:Y:S02]  /*7600*/  @!P6 PRMT R42, R3, 0x5410, RZ ;  /* 0x00005410032ae816 */ /* 0x000fe400000000ff */
[----:B------:R-:W-:Y:S02]  /*7610*/  PRMT R152, R0, 0x5410, R24 ;  /* 0x0000541000987816 */ /* 0x000fe40000000018 */
[----:B------:R-:W-:-:S02]  /*7620*/  LOP3.LUT R13, R5, UR33, R10, 0x96, !PT ;  /* 0x00000021050d7c12 */ /* 0x000fc4000f8e960a */
[----:B------:R-:W-:Y:S02]  /*7630*/  LOP3.LUT R0, R38, 0xff, RZ, 0xc0, !PT ;  /* 0x000000ff26007812 */ /* 0x000fe400078ec0ff */
[----:B------:R-:W-:-:S04]  /*7640*/  SHF.R.U32.HI R3, RZ, 0x8, R34 ;  /* 0x00000008ff037819 */ /* 0x000fc80000011622 */
[----:B------:R-:W-:Y:S01]  /*7650*/  PRMT R153, R14, 0x5410, R3 ;  /* 0x000054100e997816 */ /* 0x000fe20000000003 */
[----:B---3--:R-:W-:-:S05]  /*7660*/  @!P4 HFMA2.BF16_V2 R6, -RZ.H0_H0, RZ.H0_H0, -R226.H0_H0 ;  /* 0x200000ffff06c231 */ /* 0x008fca00003409e2 */
[----:B------:R-:W-:Y:S02]  /*7670*/  PRMT R4, R6, 0x7610, R4 ;  /* 0x0000761006047816 */ /* 0x000fe40000000004 */
[----:B------:R1:W3:Y:S01]  /*7680*/  LDL.LU.S16 R6, [R1+0x24] ;  /* 0x0000240001067983 */ /* 0x0002e20000300600 */
[----:B------:R-:W-:Y:S01]  /*7690*/  @!P3 HFMA2.BF16_V2 R23, -RZ.H0_H0, RZ.H0_H0, -R225.H0_H0 ;  /* 0x200000ffff17b231 */ /* 0x000fe200003409e1 */
[----:B------:R-:W-:Y:S01]  /*76a0*/  @!P4 PRMT R226, R4, 0x5410, RZ ;  /* 0x0000541004e2c816 */ /* 0x000fe200000000ff */
[----:B------:R-:W-:Y:S01]  /*76b0*/  IMAD.WIDE.U32 R4, R94, -0x2daee0ad, RZ ;  /* 0xd2511f535e047825 */ /* 0x000fe200078e00ff */
[----:B------:R-:W-:Y:S02]  /*76c0*/  ISETP.LE.U32.AND P4, PT, R0, UR12, PT ;  /* 0x0000000c00007c0c */ /* 0x000fe4000bf83070 */
[----:B------:R-:W-:Y:S02]  /*76d0*/  PRMT R0, R23, 0x7610, R0 ;  /* 0x0000761017007816 */ /* 0x000fe40000000000 */
[----:B------:R-:W-:-:S02]  /*76e0*/  LOP3.LUT R14, R5, UR33, R98, 0x96, !PT ;  /* 0x00000021050e7c12 */ /* 0x000fc4000f8e9662 */
[----:B------:R-:W-:Y:S01]  /*76f0*/  LOP3.LUT R23, R4, 0xffff, RZ, 0xc0, !PT ;  /* 0x0000ffff04177812 */ /* 0x000fe200078ec0ff */
[----:B------:R1:W4:Y:S04]  /*7700*/  LDL.LU.S16 R5, [R1+0x28] ;  /* 0x0000280001057983 */ /* 0x0003280000300600 */
[----:B------:R1:W4:Y:S01]  /*7710*/  LDL.LU.S16 R76, [R1+0x30] ;  /* 0x00003000014c7983 */ /* 0x0003220000300600 */
[----:B------:R-:W-:Y:S01]  /*7720*/  @!P3 PRMT R225, R0, 0x5410, RZ ;  /* 0x0000541000e1b816 */ /* 0x000fe200000000ff */
[----:B------:R-:W-:Y:S01]  /*7730*/  IMAD R190, R2, 0x2, R188 ;  /* 0x0000000202be7824 */ /* 0x000fe200078e02bc */
[----:B------:R-:W-:Y:S01]  /*7740*/  LOP3.LUT R0, R38, 0xffff, RZ, 0xc0, !PT ;  /* 0x0000ffff26007812 */ /* 0x000fe200078ec0ff */
[----:B------:R-:W-:Y:S02]  /*7750*/  IMAD.MOV.U32 R103, RZ, RZ, R93 ;  /* 0x000000ffff677224 */ /* 0x000fe400078e005d */
[----:B------:R-:W-:Y:S01]  /*7760*/  IMAD.MOV.U32 R94, RZ, RZ, R97 ;  /* 0x000000ffff5e7224 */ /* 0x000fe200078e0061 */
[----:B------:R-:W-:Y:S01]  /*7770*/  SHF.R.U32.HI R0, RZ, 0x8, R0 ;  /* 0x00000008ff007819 */ /* 0x000fe20000011600 */
[----:B------:R-:W-:-:S02]  /*7780*/  IMAD.MOV.U32 R93, RZ, RZ, R96 ;  /* 0x000000ffff5d7224 */ /* 0x000fc400078e0060 */
[----:B------:R-:W1:Y:S01]  /*7790*/  LDSM.16.MT88.4 R96, [R190+0x9000] ;  /* 0x00900000be60783b */ /* 0x000e620000004200 */
[----:B------:R-:W-:Y:S02]  /*77a0*/  LOP3.LUT R0, R0, 0xffff, RZ, 0xc0, !PT ;  /* 0x0000ffff00007812 */ /* 0x000fe400078ec0ff */
[----:B------:R-:W-:Y:S01]  /*77b0*/  SHF.R.U32.HI R3, RZ, 0x10, R38 ;  /* 0x00000010ff037819 */ /* 0x000fe20000011626 */
[----:B--2---:R-:W-:-:S05]  /*77c0*/  @!P4 HFMA2.BF16_V2 R8, -RZ.H0_H0, RZ.H0_H0, -R212.H0_H0 ;  /* 0x200000ffff08c231 */ /* 0x004fca00003409d4 */
[----:B------:R-:W-:-:S04]  /*77d0*/  PRMT R7, R8, 0x7610, R7 ;  /* 0x0000761008077816 */ /* 0x000fc80000000007 */
[----:B------:R-:W-:Y:S02]  /*77e0*/  @!P4 PRMT R212, R7, 0x5410, RZ ;  /* 0x0000541007d4c816 */ /* 0x000fe400000000ff */
[----:B------:R-:W-:Y:S02]  /*77f0*/  ISETP.LE.U32.AND P4, PT, R0, UR12, PT ;  /* 0x0000000c00007c0c */ /* 0x000fe4000bf83070 */
[----:B------:R-:W-:Y:S01]  /*7800*/  LOP3.LUT R3, R3, 0xff, RZ, 0xc0, !PT ;  /* 0x000000ff03037812 */ /* 0x000fe200078ec0ff */
[----:B------:R-:W-:-:S03]  /*7810*/  @!P5 HFMA2.BF16_V2 R180, -RZ.H0_H0, RZ.H0_H0, -R227.H0_H0 ;  /* 0x200000ffffb4d231 */ /* 0x000fc600003409e3 */
[----:B------:R-:W-:Y:S01]  /*7820*/  ISETP.LE.U32.AND P3, PT, R3, UR12, PT ;  /* 0x0000000c03007c0c */ /* 0x000fe2000bf63070 */
[----:B------:R-:W-:Y:S01]  /*7830*/  IMAD.WIDE.U32 R2, R9, -0x2daee0ad, RZ ;  /* 0xd2511f5309027825 */ /* 0x000fe200078e00ff */
[----:B------:R-:W-:Y:S02]  /*7840*/  @!P5 PRMT R227, R180, 0x5410, RZ ;  /* 0x00005410b4e3d816 */ /* 0x000fe400000000ff */
[----:B------:R-:W-:Y:S02]  /*7850*/  ISETP.LE.U32.AND P5, PT, R73, UR12, PT ;  /* 0x0000000c49007c0c */ /* 0x000fe4000bfa3070 */
[----:B------:R-:W-:Y:S01]  /*7860*/  ISETP.LE.U32.AND P2, PT, R12, UR12, PT ;  /* 0x0000000c0c007c0c */ /* 0x000fe2000bf43070 */
[----:B------:R-:W-:Y:S01]  /*7870*/  IMAD.MOV.U32 R138, RZ, RZ, R103 ;  /* 0x000000ffff8a7224 */ /* 0x000fe200078e0067 */
[----:B------:R-:W-:Y:S01]  /*7880*/  LOP3.LUT R12, R3, UR33, R32, 0x96, !PT ;  /* 0x00000021030c7c12 */ /* 0x000fe2000f8e9620 */
[----:B------:R-:W-:Y:S01]  /*7890*/  IMAD.MOV.U32 R142, RZ, RZ, R102 ;  /* 0x000000ffff8e7224 */ /* 0x000fe200078e0066 */
[C---:B------:R-:W-:Y:S01]  /*78a0*/  LOP3.LUT R27, R2.reuse, 0xffff, RZ, 0xc0, !PT ;  /* 0x0000ffff021b7812 */ /* 0x040fe200078ec0ff */
[----:B------:R-:W-:Y:S01]  /*78b0*/  IMAD.MOV.U32 R126, RZ, RZ, R101 ;  /* 0x000000ffff7e7224 */ /* 0x000fe200078e0065 */
[----:B------:R-:W-:Y:S01]  /*78c0*/  LOP3.LUT R34, R2, 0xff, RZ, 0xc0, !PT ;  /* 0x000000ff02227812 */ /* 0x000fe200078ec0ff */
[----:B------:R-:W-:Y:S01]  /*78d0*/  IMAD.MOV.U32 R35, RZ, RZ, R100 ;  /* 0x000000ffff237224 */ /* 0x000fe200078e0064 */
[--C-:B------:R-:W-:Y:S01]  /*78e0*/  SHF.R.U32.HI R33, RZ, 0x10, R2.reuse ;  /* 0x00000010ff217819 */ /* 0x100fe20000011602 */
[----:B------:R-:W2:Y:S01]  /*78f0*/  LDSM.16.MT88.4 R100, [R190+0x9400] ;  /* 0x00940000be64783b */ /* 0x000ea20000004200 */
[----:B------:R-:W-:Y:S01]  /*7900*/  SHF.R.U32.HI R32, RZ, 0x18, R2 ;  /* 0x00000018ff207819 */ /* 0x000fe20000011602 */
[----:B------:R-:W-:-:S05]  /*7910*/  @!P5 HFMA2.BF16_V2 R250, -RZ.H0_H0, RZ.H0_H0, -R92.H0_H0 ;  /* 0x200000fffffad231 */ /* 0x000fca000034095c */
[----:B------:R-:W-:Y:S02]  /*7920*/  @!P5 PRMT R92, R250, 0x5410, RZ ;  /* 0x00005410fa5cd816 */ /* 0x000fe400000000ff */
[----:B------:R-:W-:Y:S02]  /*7930*/  ISETP.LE.U32.AND P5, PT, R11, UR12, PT ;  /* 0x0000000c0b007c0c */ /* 0x000fe4000bfa3070 */
[----:B-1----:R-:W-:Y:S01]  /*7940*/  HMMA.16816.F32.BF16 R8, R64, R96, RZ ;  /* 0x000000604008723c */ /* 0x002fe200000418ff */
[----:B------:R-:W-:Y:S02]  /*7950*/  SHF.R.U32.HI R0, RZ, 0x18, R38 ;  /* 0x00000018ff007819 */ /* 0x000fe40000011626 */
[----:B------:R-:W-:Y:S02]  /*7960*/  LOP3.LUT R26, R4, 0xff, RZ, 0xc0, !PT ;  /* 0x000000ff041a7812 */ /* 0x000fe400078ec0ff */
[--C-:B------:R-:W-:Y:S02]  /*7970*/  SHF.R.U32.HI R25, RZ, 0x10, R4.reuse ;  /* 0x00000010ff197819 */ /* 0x100fe40000011604 */
[----:B------:R-:W-:-:S15]  /*7980*/  SHF.R.U32.HI R24, RZ, 0x18, R4 ;  /* 0x00000018ff187819 */ /* 0x000fde0000011604 */
[----:B------:R-:W-:-:S02]  /*7990*/  NOP ;  /* 0x0000000000007918 */ /* 0x000fc40000000000 */
[----:B--2---:R-:W-:Y:S01]  /*79a0*/  HMMA.16816.F32.BF16 R120, R60, R100, R8 ;  /* 0x000000643c78723c */ /* 0x004fe20000041808 */
[----:B------:R-:W-:-:S15]  /*79b0*/  IMAD.MOV.U32 R136, RZ, RZ, R89 ;  /* 0x000000ffff887224 */ /* 0x000fde00078e0059 */
[----:B------:R-:W-:-:S08]  /*79c0*/  NOP ;  /* 0x0000000000007918 */ /* 0x000fd00000000000 */
[----:B------:R-:W-:Y:S02]  /*79d0*/  IMAD.MOV.U32 R89, RZ, RZ, R123 ;  /* 0x000000ffff597224 */ /* 0x000fe400078e007b */
[----:B------:R-:W-:Y:S02]  /*79e0*/  IMAD.MOV.U32 R11, RZ, RZ, R120 ;  /* 0x000000ffff0b7224 */ /* 0x000fe400078e0078 */
[----:B------:R-:W-:Y:S02]  /*79f0*/  IMAD.MOV.U32 R10, RZ, RZ, R121 ;  /* 0x000000ffff0a7224 */ /* 0x000fe400078e0079 */
[----:B------:R-:W-:Y:S02]  /*7a00*/  IMAD.MOV.U32 R243, RZ, RZ, R122 ;  /* 0x000000fffff37224 */ /* 0x000fe400078e007a */
[----:B---3--:R-:W-:-:S05]  /*7a10*/  @!P4 HFMA2.BF16_V2 R6, -RZ.H0_H0, RZ.H0_H0, -R211.H0_H0 ;  /* 0x200000ffff06c231 */ /* 0x008fca00003409d3 */
[----:B------:R-:W-:-:S04]  /*7a20*/  PRMT R2, R6, 0x7610, R2 ;  /* 0x0000761006027816 */ /* 0x000fc80000000002 */
[----:B------:R-:W-:Y:S02]  /*7a30*/  @!P4 PRMT R211, R2, 0x5410, RZ ;  /* 0x0000541002d3c816 */ /* 0x000fe400000000ff */
[----:B------:R1:W2:Y:S04]  /*7a40*/  LDL.LU.S16 R2, [R1+0x34] ;  /* 0x0000340001027983 */ /* 0x0002a80000300600 */
[----:B------:R1:W3:Y:S04]  /*7a50*/  LDL.LU.S16 R75, [R1+0x48] ;  /* 0x00004800014b7983 */ /* 0x0002e80000300600 */
[----:B------:R1:W3:Y:S01]  /*7a60*/  LDL.LU.S16 R38, [R1+0x4c] ;  /* 0x00004c0001267983 */ /* 0x0002e20000300600 */
[----:B----4-:R-:W-:-:S05]  /*7a70*/  @!P3 HFMA2.BF16_V2 R5, -RZ.H0_H0, RZ.H0_H0, -R210.H0_H0 ;  /* 0x200000ffff05b231 */ /* 0x010fca00003409d2 */
[----:B------:R-:W-:-:S04]  /*7a80*/  PRMT R4, R5, 0x7610, R4 ;  /* 0x0000761005047816 */ /* 0x000fc80000000004 */
[----:B------:R-:W-:Y:S02]  /*7a90*/  @!P3 PRMT R210, R4, 0x5410, RZ ;  /* 0x0000541004d2b816 */ /* 0x000fe400000000ff */
[----:B------:R-:W-:Y:S01]  /*7aa0*/  HMMA.16816.F32.BF16 R4, R48, R96, RZ ;  /* 0x000000603004723c */ /* 0x000fe200000418ff */
[----:B------:R1:W4:Y:S01]  /*7ab0*/  LDL.LU.S16 R97, [R1+0x98] ;  /* 0x0000980001617983 */ /* 0x0003220000300600 */
[----:B------:R-:W-:-:S03]  /*7ac0*/  ISETP.LE.U32.AND P4, PT, R0, UR12, PT ;  /* 0x0000000c00007c0c */ /* 0x000fc6000bf83070 */
[----:B------:R1:W4:Y:S10]  /*7ad0*/  LDL.LU.S16 R96, [R1+0x9c] ;  /* 0x00009c0001607983 */ /* 0x0003340000300600 */
[----:B------:R-:W-:-:S09]  /*7ae0*/  @!P4 HFMA2.BF16_V2 R76, -RZ.H0_H0, RZ.H0_H0, -R209.H0_H0 ;  /* 0x200000ffff4cc231 */ /* 0x000fd200003409d1 */
[----:B------:R-:W-:Y:S07]  /*7af0*/  HMMA.16816.F32.BF16 R120, R28, R100, R4 ;  /* 0x000000641c78723c */ /* 0x000fee0000041804 */
[----:B------:R-:W-:-:S04]  /*7b00*/  PRMT R5, R76, 0x7610, R5 ;  /* 0x000076104c057816 */ /* 0x000fc80000000005 */
[----:B------:R-:W-:Y:S02]  /*7b10*/  @!P4 PRMT R209, R5, 0x5410, RZ ;  /* 0x0000541005d1c816 */ /* 0x000fe400000000ff */
[----:B------:R1:W4:Y:S01]  /*7b20*/  LDL.LU.S16 R5, [R1+0xa4] ;  /* 0x0000a40001057983 */ /* 0x0003220000300600 */
[----:B------:R-:W-:Y:S01]  /*7b30*/  @!P1 HFMA2.BF16_V2 R251, -RZ.H0_H0, RZ.H0_H0, -R39.H0_H0 ;  /* 0x200000fffffb9231 */ /* 0x000fe20000340927 */
[----:B------:R-:W-:-:S04]  /*7b40*/  SHF.R.U32.HI R0, RZ, 0x8, R132 ;  /* 0x00000008ff007819 */ /* 0x000fc80000011684 */
[----:B------:R-:W-:Y:S02]  /*7b50*/  @!P1 PRMT R39, R251, 0x5410, RZ ;  /* 0x00005410fb279816 */ /* 0x000fe400000000ff */
[----:B------:R-:W-:Y:S02]  /*7b60*/  ISETP.LE.U32.AND P1, PT, R223, UR12, PT ;  /* 0x0000000cdf007c0c */ /* 0x000fe4000bf23070 */
[----:B------:R-:W-:-:S04]  /*7b70*/  LOP3.LUT R0, R0, 0xffff, RZ, 0xc0, !PT ;  /* 0x0000ffff00007812 */ /* 0x000fc800078ec0ff */
[----:B------:R-:W-:Y:S02]  /*7b80*/  ISETP.LE.U32.AND P3, PT, R0, UR12, PT ;  /* 0x0000000c00007c0c */ /* 0x000fe4000bf63070 */
[----:B------:R-:W-:-:S04]  /*7b90*/  LOP3.LUT R0, R138, 0xff, RZ, 0xc0, !PT ;  /* 0x000000ff8a007812 */ /* 0x000fc800078ec0ff */
[----:B------:R-:W-:Y:S02]  /*7ba0*/  ISETP.LE.U32.AND P4, PT, R0, UR12, PT ;  /* 0x0000000c00007c0c */ /* 0x000fe4000bf83070 */
[----:B------:R-:W-:-:S04]  /*7bb0*/  SHF.R.U32.HI R0, RZ, 0x10, R21 ;  /* 0x00000010ff007819 */ /* 0x000fc80000011615 */
[----:B------:R-:W-:Y:S01]  /*7bc0*/  LOP3.LUT R0, R0, 0xff, RZ, 0xc0, !PT ;  /* 0x000000ff00007812 */ /* 0x000fe200078ec0ff */
[----:B------:R-:W-:Y:S02]  /*7bd0*/  IMAD.MOV.U32 R138, RZ, RZ, R142 ;  /* 0x000000ffff8a7224 */ /* 0x000fe400078e008e */
[----:B------:R-:W-:Y:S02]  /*7be0*/  IMAD.MOV.U32 R142, RZ, RZ, R126 ;  /* 0x000000ffff8e7224 */ /* 0x000fe400078e007e */
[----:B------:R-:W-:Y:S02]  /*7bf0*/  IMAD.MOV.U32 R126, RZ, RZ, R35 ;  /* 0x000000ffff7e7224 */ /* 0x000fe400078e0023 */
[----:B------:R-:W-:Y:S02]  /*7c00*/  IMAD.MOV.U32 R116, RZ, RZ, R142 ;  /* 0x000000ffff747224 */ /* 0x000fe400078e008e */
[----:B--2---:R-:W-:-:S05]  /*7c10*/  @!P1 HFMA2.BF16_V2 R2, -RZ.H0_H0, RZ.H0_H0, -R224.H0_H0 ;  /* 0x200000ffff029231 */ /* 0x004fca00003409e0 */
[----:B------:R-:W-:Y:S01]  /*7c20*/  PRMT R4, R2, 0x7610, R4 ;  /* 0x0000761002047816 */ /* 0x000fe20000000004 */
[--C-:B------:R-:W-:Y:S01]  /*7c30*/  FFMA.FTZ R2, R177, UR41, -R19.reuse ;  /* 0x00000029b1027c23 */ /* 0x100fe20008010813 */
[----:B---3--:R-:W-:Y:S02]  /*7c40*/  @!P3 HFMA2.BF16_V2 R75, -RZ.H0_H0, RZ.H0_H0, -R215.H0_H0 ;  /* 0x200000ffff4bb231 */ /* 0x008fe400003409d7 */
[----:B------:R-:W-:Y:S02]  /*7c50*/  @!P1 PRMT R224, R4, 0x5410, RZ ;  /* 0x0000541004e09816 */ /* 0x000fe400000000ff */
[----:B------:R-:W-:Y:S01]  /*7c60*/  ISETP.LE.U32.AND P1, PT, R0, UR12, PT ;  /* 0x0000000c00007c0c */ /* 0x000fe2000bf23070 */
[----:B------:R-:W-:Y:S01]  /*7c70*/  FFMA.FTZ R0, R176, UR41, -R19 ;  /* 0x00000029b0007c23 */ /* 0x000fe20008010813 */
[----:B------:R2:W-:Y:S01]  /*7c80*/  MUFU.EX2 R35, R2 ;  /* 0x0000000200237308 */ /* 0x0005e20000000800 */
[----:B------:R-:W-:Y:S01]  /*7c90*/  @!P4 HFMA2.BF16_V2 R38, -RZ.H0_H0, RZ.H0_H0, -R214.H0_H0 ;  /* 0x200000ffff26c231 */ /* 0x000fe200003409d6 */
[----:B------:R1:W3:Y:S04]  /*7ca0*/  LDL.LU.S16 R4, [R1+0xa0] ;  /* 0x0000a00001047983 */ /* 0x0002e80000300600 */
[----:B------:R-:W-:-:S02]  /*7cb0*/  PRMT R73, R38, 0x7610, R73 ;  /* 0x0000761026497816 */ /* 0x000fc40000000049 */
[----:B--2---:R-:W-:Y:S02]  /*7cc0*/  PRMT R2, R75, 0x7610, R2 ;  /* 0x000076104b027816 */ /* 0x004fe40000000002 */
[----:B------:R2:W1:Y:S02]  /*7cd0*/  MUFU.EX2 R75, R0 ;  /* 0x00000000004b7308 */ /* 0x0004640000000800 */
[----:B------:R-:W-:Y:S01]  /*7ce0*/  @!P3 PRMT R215, R2, 0x5410, RZ ;  /* 0x0000541002d7b816 */ /* 0x000fe200000000ff */
[----:B------:R-:W-:Y:S01]  /*7cf0*/  FFMA.FTZ R2, R179, UR41, -R18 ;  /* 0x00000029b3027c23 */ /* 0x000fe20008010812 */
[----:B------:R-:W-:-:S04]  /*7d00*/  @!P4 PRMT R214, R73, 0x5410, RZ ;  /* 0x0000541049d6c816 */ /* 0x000fc800000000ff */
[----:B------:R1:W-:Y:S01]  /*7d10*/  MUFU.EX2 R38, R2 ;  /* 0x0000000200267308 */ /* 0x0003e20000000800 */
[----:B--2---:R-:W-:-:S04]  /*7d20*/  LOP3.LUT R0, R21, 0xff, RZ, 0xc0, !PT ;  /* 0x000000ff15007812 */ /* 0x004fc800078ec0ff */
[----:B------:R-:W-:Y:S01]  /*7d30*/  ISETP.LE.U32.AND P3, PT, R0, UR12, PT ;  /* 0x0000000c00007c0c */ /* 0x000fe2000bf63070 */
[----:B-1----:R-:W-:-:S04]  /*7d40*/  FFMA.FTZ R2, R178, UR41, -R18 ;  /* 0x00000029b2027c23 */ /* 0x002fc80008010812 */
[----:B------:R1:W2:Y:S01]  /*7d50*/  MUFU.EX2 R73, R2 ;  /* 0x0000000200497308 */ /* 0x0002a20000000800 */
[----:B------:R-:W-:Y:S02]  /*7d60*/  LOP3.LUT R0, R21, 0xffff, RZ, 0xc0, !PT ;  /* 0x0000ffff15007812 */ /* 0x000fe400078ec0ff */
[----:B-1----:R-:W-:-:S04]  /*7d70*/  F2FP.BF16.F32.PACK_AB R2, R75, R35 ;  /* 0x000000234b02723e */ /* 0x002fc800000010ff */
[----:B------:R-:W-:-:S05]  /*7d80*/  PRMT R185, R2, 0x7610, R185 ;  /* 0x0000761002b97816 */ /* 0x000fca00000000b9 */
[----:B----4-:R-:W-:Y:S01]  /*7d90*/  @!P3 HFMA2.BF16_V2 R96, -RZ.H0_H0, RZ.H0_H0, -R185.H0_H0 ;  /* 0x200000ffff60b231 */ /* 0x010fe200003409b9 */
[----:B------:R-:W-:Y:S02]  /*7da0*/  SHF.R.U32.HI R0, RZ, 0x8, R0 ;  /* 0x00000008ff007819 */ /* 0x000fe40000011600 */
[----:B------:R-:W-:Y:S02]  /*7db0*/  PRMT R184, R2, 0x7632, R184 ;  /* 0x0000763202b87816 */ /* 0x000fe400000000b8 */
[----:B------:R-:W-:Y:S02]  /*7dc0*/  PRMT R6, R96, 0x7610, R6 ;  /* 0x0000761060067816 */ /* 0x000fe40000000006 */
[----:B------:R-:W-:Y:S02]  /*7dd0*/  LOP3.LUT R0, R0, 0xffff, RZ, 0xc0, !PT ;  /* 0x0000ffff00007812 */ /* 0x000fe400078ec0ff */
[----:B------:R-:W-:Y:S02]  /*7de0*/  PRMT R142, R185, 0x5410, R184 ;  /* 0x00005410b98e7816 */ /* 0x000fe400000000b8 */
[----:B------:R-:W-:-:S02]  /*7df0*/  @!P3 PRMT R185, R6, 0x5410, RZ ;  /* 0x0000541006b9b816 */ /* 0x000fc400000000ff */
[----:B------:R1:W4:Y:S01]  /*7e00*/  LDL.LU.S16 R6, [R1+0xa8] ;  /* 0x0000a80001067983 */ /* 0x0003220000300600 */
[----:B------:R-:W-:-:S13]  /*7e10*/  ISETP.LE.U32.AND P4, PT, R0, UR12, PT ;  /* 0x0000000c00007c0c */ /* 0x000fda000bf83070 */
[----:B------:R-:W-:-:S05]  /*7e20*/  @!P4 HFMA2.BF16_V2 R5, -RZ.H0_H0, RZ.H0_H0, -R184.H0_H0 ;  /* 0x200000ffff05c231 */ /* 0x000fca00003409b8 */
[----:B------:R-:W-:Y:S02]  /*7e30*/  PRMT R3, R5, 0x7610, R3 ;  /* 0x0000761005037816 */ /* 0x000fe40000000003 */
[----:B------:R1:W4:Y:S01]  /*7e40*/  LDL.LU.S16 R5, [R1+0xac] ;  /* 0x0000ac0001057983 */ /* 0x0003220000300600 */
[----:B------:R-:W-:-:S03]  /*7e50*/  LOP3.LUT R2, R46, 0xff, RZ, 0xc0, !PT ;  /* 0x000000ff2e027812 */ /* 0x000fc600078ec0ff */
[----:B------:R1:W4:Y:S01]  /*7e60*/  LDL.LU.S16 R46, [R1+0xb0] ;  /* 0x0000b000012e7983 */ /* 0x0003220000300600 */
[----:B------:R-:W-:Y:S02]  /*7e70*/  ISETP.LE.U32.AND P6, PT, R222, UR12, PT ;  /* 0x0000000cde007c0c */ /* 0x000fe4000bfc3070 */
[----:B------:R-:W-:Y:S02]  /*7e80*/  SHF.R.U32.HI R0, RZ, 0x18, R21 ;  /* 0x00000018ff007819 */ /* 0x000fe40000011615 */
[----:B------:R-:W-:Y:S01]  /*7e90*/  ISETP.LE.U32.AND P3, PT, R2, UR12, PT ;  /* 0x0000000c02007c0c */ /* 0x000fe2000bf63070 */
[----:B------:R-:W-:Y:S01]  /*7ea0*/  IMAD.MOV.U32 R76, RZ, RZ, R138 ;  /* 0x000000ffff4c7224 */ /* 0x000fe200078e008a */
[----:B------:R-:W-:-:S07]  /*7eb0*/  @!P4 PRMT R184, R3, 0x5410, RZ ;  /* 0x0000541003b8c816 */ /* 0x000fce00000000ff */
[----:B------:R-:W-:Y:S02]  /*7ec0*/  @!P6 HFMA2.BF16_V2 R97, -RZ.H0_H0, RZ.H0_H0, -R213.H0_H0 ;  /* 0x200000ffff61e231 */ /* 0x000fe400003409d5 */
[----:B------:R-:W-:Y:S01]  /*7ed0*/  IMAD.MOV.U32 R117, RZ, RZ, R116 ;  /* 0x000000ffff757224 */ /* 0x000fe200078e0074 */
[----:B------:R1:W4:Y:S02]  /*7ee0*/  LDL.LU.S16 R21, [R1+0xb4] ;  /* 0x0000b40001157983 */ /* 0x0003240000300600 */
[----:B------:R-:W-:-:S04]  /*7ef0*/  PRMT R74, R97, 0x7610, R74 ;  /* 0x00007610614a7816 */ /* 0x000fc8000000004a */
[----:B------:R-:W-:Y:S02]  /*7f00*/  @!P6 PRMT R213, R74, 0x5410, RZ ;  /* 0x000054104ad5e816 */ /* 0x000fe400000000ff */
[----:B------:R-:W-:Y:S02]  /*7f10*/  ISETP.LE.U32.AND P6, PT, R0, UR12, PT ;  /* 0x0000000c00007c0c */ /* 0x000fe4000bfc3070 */
[----:B--2---:R-:W-:-:S04]  /*7f20*/  F2FP.BF16.F32.PACK_AB R0, R73, R38 ;  /* 0x000000264900723e */ /* 0x004fc800000010ff */
[C---:B------:R-:W-:Y:S02]  /*7f30*/  PRMT R183, R0.reuse, 0x7610, R183 ;  /* 0x0000761000b77816 */ /* 0x040fe400000000b7 */
[----:B------:R-:W-:Y:S02]  /*7f40*/  PRMT R182, R0, 0x7632, R182 ;  /* 0x0000763200b67816 */ /* 0x000fe400000000b6 */
[----:B------:R-:W-:Y:S01]  /*7f50*/  LOP3.LUT R0, R53, 0xffff, RZ, 0xc0, !PT ;  /* 0x0000ffff35007812 */ /* 0x000fe200078ec0ff */
[----:B------:R-:W-:Y:S01]  /*7f60*/  FFMA.FTZ R3, R217, UR41, -R19 ;  /* 0x00000029d9037c23 */ /* 0x000fe20008010813 */
[----:B------:R-:W-:Y:S01]  /*7f70*/  PRMT R138, R183, 0x5410, R182 ;  /* 0x00005410b78a7816 */ /* 0x000fe200000000b6 */
[----:B------:R-:W-:Y:S02]  /*7f80*/  IMAD.MOV.U32 R116, RZ, RZ, R126 ;  /* 0x000000ffff747224 */ /* 0x000fe400078e007e */
[----:B------:R2:W-:Y:S01]  /*7f90*/  MUFU.EX2 R74, R3 ;  /* 0x00000003004a7308 */ /* 0x0005e20000000800 */
[----:B------:R-:W-:-:S02]  /*7fa0*/  IMAD.MOV.U32 R118, RZ, RZ, R76 ;  /* 0x000000ffff767224 */ /* 0x000fc400078e004c */
[----:B--2---:R-:W-:-:S05]  /*7fb0*/  FFMA.FTZ R3, R216, UR41, -R19 ;  /* 0x00000029d8037c23 */ /* 0x004fca0008010813 */
[----:B------:R2:W1:Y:S01]  /*7fc0*/  MUFU.EX2 R76, R3 ;  /* 0x00000003004c7308 */ /* 0x0004620000000800 */
[----:B------:R-:W-:Y:S02]  /*7fd0*/  IMAD.MOV.U32 R8, RZ, RZ, R123 ;  /* 0x000000ffff087224 */ /* 0x000fe400078e007b */
[----:B------:R-:W-:Y:S02]  /*7fe0*/  IMAD.MOV.U32 R132, RZ, RZ, R120 ;  /* 0x000000ffff847224 */ /* 0x000fe400078e0078 */
[----:B------:R-:W-:Y:S02]  /*7ff0*/  IMAD.MOV.U32 R120, RZ, RZ, R136 ;  /* 0x000000ffff787224 */ /* 0x000fe400078e0088 */
[----:B------:R-:W-:Y:S01]  /*8000*/  IMAD.MOV.U32 R9, RZ, RZ, R122 ;  /* 0x000000ffff097224 */ /* 0x000fe200078e007a */
[----:B--2---:R-:W-:-:S04]  /*8010*/  LOP3.LUT R3, R72, 0xff, RZ, 0xc0, !PT ;  /* 0x000000ff48037812 */ /* 0x004fc800078ec0ff */
[----:B------:R-:W-:Y:S01]  /*8020*/  PRMT R123, R3, 0x5410, R79 ;  /* 0x00005410037b7816 */ /* 0x000fe2000000004f */
[----:B------:R-:W-:Y:S01]  /*8030*/  IMAD.MOV.U32 R7, RZ, RZ, R121 ;  /* 0x000000ffff077224 */ /* 0x000fe200078e0079 */
[----:B------:R-:W-:Y:S02]  /*8040*/  ISETP.LE.U32.AND P4, PT, R17, UR12, PT ;  /* 0x0000000c11007c0c */ /* 0x000fe4000bf83070 */
[----:B------:R2:W2:Y:S01]  /*8050*/  LDL.LU.S16 R17, [R1+0xb8] ;  /* 0x0000b80001117983 */ /* 0x0004a20000300600 */
[----:B------:R-:W-:Y:S02]  /*8060*/  IMAD.MOV.U32 R237, RZ, RZ, R120 ;  /* 0x000000ffffed7224 */ /* 0x000fe400078e0078 */
[----:B------:R-:W-:Y:S02]  /*8070*/  IMAD.MOV.U32 R120, RZ, RZ, R118 ;  /* 0x000000ffff787224 */ /* 0x000fe400078e0076 */
[----:B---3--:R-:W-:-:S05]  /*8080*/  @!P1 HFMA2.BF16_V2 R4, -RZ.H0_H0, RZ.H0_H0, -R183.H0_H0 ;  /* 0x200000ffff049231 */ /* 0x008fca00003409b7 */
[----:B------:R-:W-:-:S04]  /*8090*/  PRMT R2, R4, 0x7610, R2 ;  /* 0x0000761004027816 */ /* 0x000fc80000000002 */
[----:B------:R-:W-:Y:S02]  /*80a0*/  @!P1 PRMT R183, R2, 0x5410, RZ ;  /* 0x0000541002b79816 */ /* 0x000fe400000000ff */
[----:B------:R-:W-:Y:S02]  /*80b0*/  SHF.R.U32.HI R2, RZ, 0x8, R0 ;  /* 0x00000008ff027819 */ /* 0x000fe40000011600 */
[----:B------:R-:W-:-:S04]  /*80c0*/  LOP3.LUT R0, R53, 0xff, RZ, 0xc0, !PT ;  /* 0x000000ff35007812 */ /* 0x000fc800078ec0ff */
[----:B------:R-:W-:Y:S02]  /*80d0*/  PRMT R126, R0, 0x5410, R2 ;  /* 0x00005410007e7816 */ /* 0x000fe40000000002 */
[--C-:B------:R-:W-:Y:S02]  /*80e0*/  SHF.R.U32.HI R0, RZ, 0x10, R53.reuse ;  /* 0x00000010ff007819 */ /* 0x100fe40000011635 */
[----:B------:R-:W-:Y:S02]  /*80f0*/  SHF.R.U32.HI R2, RZ, 0x18, R53 ;  /* 0x00000018ff027819 */ /* 0x000fe40000011635 */
[----:B------:R-:W-:-:S04]  /*8100*/  LOP3.LUT R0, R0, 0xff, RZ, 0xc0, !PT ;  /* 0x000000ff00007812 */ /* 0x000fc800078ec0ff */
[----:B------:R-:W-:Y:S02]  /*8110*/  PRMT R125, R0, 0x5410, R2 ;  /* 0x00005410007d7816 */ /* 0x000fe40000000002 */
[----:B------:R-:W-:-:S04]  /*8120*/  SHF.R.U32.HI R0, RZ, 0x8, R52 ;  /* 0x00000008ff007819 */ /* 0x000fc80000011634 */
[----:B------:R-:W-:Y:S02]  /*8130*/  LOP3.LUT R0, R0, 0xffff, RZ, 0xc0, !PT ;  /* 0x0000ffff00007812 */ /* 0x000fe400078ec0ff */
[----:B------:R-:W-:Y:S02]  /*8140*/  SHF.R.U32.HI R4, RZ, 0x8, R54 ;  /* 0x00000008ff047819 */ /* 0x000fe40000011636 */
[----:B------:R-:W-:Y:S02]  /*8150*/  ISETP.LE.U32.AND P1, PT, R16, UR12, PT ;  /* 0x0000000c10007c0c */ /* 0x000fe4000bf23070 */
[----:B------:R-:W-:Y:S01]  /*8160*/  PRMT R124, R84, 0x5410, R4 ;  /* 0x00005410547c7816 */ /* 0x000fe20000000004 */
[----:B------:R3:W3:Y:S01]  /*8170*/  LDL.LU.S16 R16, [R1+0xbc] ;  /* 0x0000bc0001107983 */ /* 0x0006e20000300600 */
[----:B----4-:R-:W-:-:S05]  /*8180*/  @!P6 HFMA2.BF16_V2 R6, -RZ.H0_H0, RZ.H0_H0, -R182.H0_H0 ;  /* 0x200000ffff06e231 */ /* 0x010fca00003409b6 */
[----:B------:R-:W-:-:S04]  /*8190*/  PRMT R2, R6, 0x7610, R2 ;  /* 0x0000761006027816 */ /* 0x000fc80000000002 */
[----:B------:R-:W-:Y:S02]  /*81a0*/  @!P6 PRMT R182, R2, 0x5410, RZ ;  /* 0x0000541002b6e816 */ /* 0x000fe400000000ff */
[----:B------:R-:W-:Y:S02]  /*81b0*/  ISETP.LE.U32.AND P6, PT, R0, UR12, PT ;  /* 0x0000000c00007c0c */ /* 0x000fe4000bfc3070 */
[----:B-1----:R-:W-:-:S04]  /*81c0*/  F2FP.BF16.F32.PACK_AB R0, R76, R74 ;  /* 0x0000004a4c00723e */ /* 0x002fc800000010ff */
[----:B------:R-:W-:-:S05]  /*81d0*/  PRMT R181, R0, 0x7610, R181 ;  /* 0x0000761000b57816 */ /* 0x000fca00000000b5 */
[----:B------:R-:W-:Y:S01]  /*81e0*/  @!P2 HFMA2.BF16_V2 R5, -RZ.H0_H0, RZ.H0_H0, -R181.H0_H0 ;  /* 0x200000ffff05a231 */ /* 0x000fe200003409b5 */
[----:B------:R-:W-:Y:S02]  /*81f0*/  PRMT R180, R0, 0x7632, R180 ;  /* 0x0000763200b47816 */ /* 0x000fe400000000b4 */
[----:B------:R-:W-:Y:S02]  /*8200*/  SHF.R.U32.HI R2, RZ, 0x8, R23 ;  /* 0x00000008ff027819 */ /* 0x000fe40000011617 */
[----:B------:R-:W-:Y:S02]  /*8210*/  PRMT R3, R5, 0x7610, R3 ;  /* 0x0000761005037816 */ /* 0x000fe40000000003 */
[----:B------:R-:W-:Y:S02]  /*8220*/  LOP3.LUT R0, R22, 0xff, RZ, 0xc0, !PT ;  /* 0x000000ff16007812 */ /* 0x000fe400078ec0ff */
[----:B------:R-:W-:Y:S02]  /*8230*/  PRMT R136, R181, 0x5410, R180 ;  /* 0x00005410b5887816 */ /* 0x000fe400000000b4 */
[----:B------:R-:W-:-:S02]  /*8240*/  @!P2 PRMT R181, R3, 0x5410, RZ ;  /* 0x0000541003b5a816 */ /* 0x000fc400000000ff */
[----:B------:R-:W-:Y:S02]  /*8250*/  PRMT R122, R26, 0x5410, R2 ;  /* 0x000054101a7a7816 */ /* 0x000fe40000000002 */
[----:B------:R-:W-:Y:S01]  /*8260*/  ISETP.LE.U32.AND P2, PT, R0, UR12, PT ;  /* 0x0000000c00007c0c */ /* 0x000fe2000bf43070 */
[----:B------:R-:W-:Y:S01]  /*8270*/  FFMA.FTZ R0, R219, UR41, -R18 ;  /* 0x00000029db007c23 */ /* 0x000fe20008010812 */
[----:B------:R-:W-:-:S04]  /*8280*/  LOP3.LUT R2, R25, 0xff, RZ, 0xc0, !PT ;  /* 0x000000ff19027812 */ /* 0x000fc800078ec0ff */
[----:B------:R-:W-:Y:S02]  /*8290*/  PRMT R121, R2, 0x5410, R24 ;  /* 0x0000541002797816 */ /* 0x000fe40000000018 */
[----:B------:R1:W-:Y:S01]  /*82a0*/  MUFU.EX2 R24, R0 ;  /* 0x0000000000187308 */ /* 0x0003e20000000800 */
[C---:B------:R-:W-:Y:S01]  /*82b0*/  LOP3.LUT R6, R20.reuse, 0xff, RZ, 0xc0, !PT ;  /* 0x000000ff14067812 */ /* 0x040fe200078ec0ff */
[----:B------:R-:W-:Y:S01]  /*82c0*/  @!P6 HFMA2.BF16_V2 R46, -RZ.H0_H0, RZ.H0_H0, -R180.H0_H0 ;  /* 0x200000ffff2ee231 */ /* 0x000fe200003409b4 */
[----:B-1----:R-:W-:-:S04]  /*82d0*/  LOP3.LUT R0, R20, 0xffff, RZ, 0xc0, !PT ;  /* 0x0000ffff14007812 */ /* 0x002fc800078ec0ff */
[----:B------:R-:W-:-:S04]  /*82e0*/  SHF.R.U32.HI R4, RZ, 0x8, R0 ;  /* 0x00000008ff047819 */ /* 0x000fc80000011600 */
[--C-:B------:R-:W-:Y:S02]  /*82f0*/  PRMT R118, R6, 0x5410, R4.reuse ;  /* 0x0000541006767816 */ /* 0x100fe40000000004 */
[----:B------:R-:W-:-:S04]  /*8300*/  PRMT R4, R46, 0x7610, R4 ;  /* 0x000076102e047816 */ /* 0x000fc80000000004 */
[----:B------:R-:W-:Y:S02]  /*8310*/  @!P6 PRMT R180, R4, 0x5410, RZ ;  /* 0x0000541004b4e816 */ /* 0x000fe400000000ff */
[----:B------:R1:W4:Y:S01]  /*8320*/  LDL.LU.S16 R4, [R1+0xc0] ;  /* 0x0000c00001047983 */ /* 0x0003220000300600 */
[----:B------:R-:W-:Y:S01]  /*8330*/  FFMA.FTZ R3, R218, UR41, -R18 ;  /* 0x00000029da037c23 */ /* 0x000fe20008010812 */
[--C-:B------:R-:W-:Y:S02]  /*8340*/  SHF.R.U32.HI R2, RZ, 0x10, R20.reuse ;  /* 0x00000010ff027819 */ /* 0x100fe40000011614 */
[----:B------:R-:W-:Y:S01]  /*8350*/  SHF.R.U32.HI R5, RZ, 0x18, R20 ;  /* 0x00000018ff057819 */ /* 0x000fe20000011614 */
[----:B------:R-:W1:Y:S01]  /*8360*/  MUFU.EX2 R72, R3 ;  /* 0x0000000300487308 */ /* 0x000e620000000800 */
[----:B------:R-:W-:Y:S01]  /*8370*/  LOP3.LUT R0, R2, 0xff, RZ, 0xc0, !PT ;  /* 0x000000ff02007812 */ /* 0x000fe200078ec0ff */
[----:B------:R-:W-:-:S03]  /*8380*/  IMAD.MOV.U32 R238, RZ, RZ, R116 ;  /* 0x000000ffffee7224 */ /* 0x000fc600078e0074 */
[----:B------:R-:W-:Y:S01]  /*8390*/  PRMT R116, R0, 0x5410, R5 ;  /* 0x0000541000747816 */ /* 0x000fe20000000005 */
[----:B------:R-:W-:Y:S01]  /*83a0*/  FFMA.FTZ R0, R221, UR41, -R19 ;  /* 0x00000029dd007c23 */ /* 0x000fe20008010813 */
[----:B------:R-:W-:-:S03]  /*83b0*/  SHF.R.U32.HI R2, RZ, 0x8, R27 ;  /* 0x00000008ff027819 */ /* 0x000fc6000001161b */
[----:B------:R2:W-:Y:S01]  /*83c0*/  MUFU.EX2 R251, R0 ;  /* 0x0000000000fb7308 */ /* 0x0005e20000000800 */
[----:B------:R-:W-:Y:S01]  /*83d0*/  PRMT R101, R34, 0x5410, R2 ;  /* 0x0000541022657816 */ /* 0x000fe20000000002 */
[----:B------:R-:W-:Y:S02]  /*83e0*/  IMAD.MOV.U32 R223, RZ, RZ, R87 ;  /* 0x000000ffffdf7224 */ /* 0x000fe400078e0057 */
[----:B------:R-:W-:Y:S02]  /*83f0*/  IMAD.MOV.U32 R34, RZ, RZ, R86 ;  /* 0x000000ffff227224 */ /* 0x000fe400078e0056 */
[----:B------:R-:W-:Y:S01]  /*8400*/  IMAD.MOV.U32 R26, RZ, RZ, R85 ;  /* 0x000000ffff1a7224 */ /* 0x000fe200078e0055 */
[----:B-1----:R-:W-:Y:S01]  /*8410*/  F2FP.BF16.F32.PACK_AB R3, R72, R24 ;  /* 0x000000184803723e */ /* 0x002fe200000010ff */
[----:B------:R-:W1:Y:S01]  /*8420*/  LDSM.16.MT88.4 R84, [R188+0xa000] ;  /* 0x00a00000bc54783b */ /* 0x000e620000004200 */
[----:B------:R-:W-:Y:S01]  /*8430*/  LOP3.LUT R2, R33, 0xff, RZ, 0xc0, !PT ;  /* 0x000000ff21027812 */ /* 0x000fe200078ec0ff */
[----:B--2---:R-:W-:-:S04]  /*8440*/  FFMA.FTZ R0, R220, UR41, -R19 ;  /* 0x00000029dc007c23 */ /* 0x004fc80008010813 */
[----:B------:R2:W2:Y:S01]  /*8450*/  MUFU.EX2 R252, R0 ;  /* 0x0000000000fc7308 */ /* 0x0004a20000000800 */
[----:B------:R-:W-:Y:S02]  /*8460*/  PRMT R179, R3, 0x7610, R179 ;  /* 0x0000761003b37816 */ /* 0x000fe400000000b3 */
[----:B------:R-:W-:Y:S02]  /*8470*/  PRMT R100, R2, 0x5410, R32 ;  /* 0x0000541002647816 */ /* 0x000fe40000000020 */
[----:B------:R-:W-:Y:S01]  /*8480*/  LOP3.LUT R2, R13, 0xff, RZ, 0xc0, !PT ;  /* 0x000000ff0d027812 */ /* 0x000fe200078ec0ff */
[----:B------:R-:W-:Y:S01]  /*8490*/  @!P3 HFMA2.BF16_V2 R21, -RZ.H0_H0, RZ.H0_H0, -R179.H0_H0 ;  /* 0x200000ffff15b231 */ /* 0x000fe200003409b3 */
[----:B------:R-:W-:Y:S02]  /*84a0*/  PRMT R178, R3, 0x7632, R178 ;  /* 0x0000763203b27816 */ /* 0x000fe400000000b2 */
[----:B------:R-:W-:Y:S02]  /*84b0*/  ISETP.LE.U32.AND P6, PT, R2, UR12, PT ;  /* 0x0000000c02007c0c */ /* 0x000fe4000bfc3070 */
[----:B--2---:R-:W-:Y:S01]  /*84c0*/  LOP3.LUT R0, R13, 0xffff, RZ, 0xc0, !PT ;  /* 0x0000ffff0d007812 */ /* 0x004fe200078ec0ff */
[----:B------:R-:W-:-:S03]  /*84d0*/  @!P5 HFMA2.BF16_V2 R17, -RZ.H0_H0, RZ.H0_H0, -R178.H0_H0 ;  /* 0x200000ffff11d231 */ /* 0x000fc600003409b2 */
[----:B------:R-:W-:Y:S02]  /*84e0*/  SHF.R.U32.HI R0, RZ, 0x8, R0 ;  /* 0x00000008ff007819 */ /* 0x000fe40000011600 */
[----:B------:R-:W-:Y:S02]  /*84f0*/  PRMT R6, R21, 0x7610, R6 ;  /* 0x0000761015067816 */ /* 0x000fe40000000006 */
[----:B------:R-:W-:Y:S01]  /*8500*/  F2FP.BF16.F32.PACK_AB R2, R252, R251 ;  /* 0x000000fbfc02723e */ /* 0x000fe200000010ff */
[----:B------:R-:W-:Y:S01]  /*8510*/  IMAD.MOV.U32 R247, RZ, RZ, R120 ;  /* 0x000000fffff77224 */ /* 0x000fe200078e0078 */
[----:B------:R-:W-:Y:S02]  /*8520*/  LOP3.LUT R0, R0, 0xffff, RZ, 0xc0, !PT ;  /* 0x0000ffff00007812 */ /* 0x000fe400078ec0ff */
[----:B------:R-:W-:Y:S02]  /*8530*/  PRMT R120, R179, 0x5410, R178 ;  /* 0x00005410b3787816 */ /* 0x000fe400000000b2 */
[----:B------:R-:W-:-:S02]  /*8540*/  @!P3 PRMT R179, R6, 0x5410, RZ ;  /* 0x0000541006b3b816 */ /* 0x000fc400000000ff */
[----:B------:R-:W-:Y:S02]  /*8550*/  PRMT R177, R2, 0x7610, R177 ;  /* 0x0000761002b17816 */ /* 0x000fe400000000b1 */
[----:B------:R-:W-:Y:S02]  /*8560*/  ISETP.LE.U32.AND P3, PT, R0, UR12, PT ;  /* 0x0000000c00007c0c */ /* 0x000fe4000bf63070 */
[----:B------:R-:W-:Y:S01]  /*8570*/  PRMT R5, R17, 0x7610, R5 ;  /* 0x0000761011057816 */ /* 0x000fe20000000005 */
[----:B------:R-:W-:Y:S01]  /*8580*/  IMAD.MOV.U32 R170, RZ, RZ, R247 ;  /* 0x000000ffffaa7224 */ /* 0x000fe200078e00f7 */
[----:B------:R-:W-:Y:S01]  /*8590*/  SHF.R.U32.HI R0, RZ, 0x18, R13 ;  /* 0x00000018ff007819 */ /* 0x000fe2000001160d */
[----:B------:R-:W-:Y:S01]  /*85a0*/  IMAD.MOV.U32 R247, RZ, RZ, R91 ;  /* 0x000000fffff77224 */ /* 0x000fe200078e005b */
[----:B------:R-:W-:Y:S01]  /*85b0*/  @!P5 PRMT R178, R5, 0x5410, RZ ;  /* 0x0000541005b2d816 */ /* 0x000fe200000000ff */
[----:B------:R-:W-:Y:S02]  /*85c0*/  IMAD.MOV.U32 R217, RZ, RZ, R90 ;  /* 0x000000ffffd97224 */ /* 0x000fe400078e005a */
[----:B------:R-:W-:-:S02]  /*85d0*/  IMAD.MOV.U32 R218, RZ, RZ, R89 ;  /* 0x000000ffffda7224 */ /* 0x000fc400078e0059 */
[----:B------:R-:W-:Y:S01]  /*85e0*/  IMAD.MOV.U32 R27, RZ, RZ, R88 ;  /* 0x000000ffff1b7224 */ /* 0x000fe200078e0058 */
[----:B------:R-:W-:Y:S01]  /*85f0*/  ISETP.LE.U32.AND P5, PT, R0, UR12, PT ;  /* 0x0000000c00007c0c */ /* 0x000fe2000bfa3070 */
[----:B------:R-:W2:Y:S01]  /*8600*/  LDSM.16.MT88.4 R88, [R188+0xa400] ;  /* 0x00a40000bc58783b */ /* 0x000ea20000004200 */
[----:B------:R-:W-:Y:S02]  /*8610*/  SHF.R.U32.HI R0, RZ, 0x10, R13 ;  /* 0x00000010ff007819 */ /* 0x000fe4000001160d */
[----:B------:R-:W-:Y:S01]  /*8620*/  PRMT R176, R2, 0x7632, R176 ;  /* 0x0000763202b07816 */ /* 0x000fe200000000b0 */
[----:B------:R-:W-:Y:S01]  /*8630*/  IMAD.MOV.U32 R248, RZ, RZ, R117 ;  /* 0x000000fffff87224 */ /* 0x000fe200078e0075 */
[----:B------:R-:W-:Y:S02]  /*8640*/  LOP3.LUT R0, R0, 0xff, RZ, 0xc0, !PT ;  /* 0x000000ff00007812 */ /* 0x000fe400078ec0ff */
[----:B------:R-:W-:Y:S01]  /*8650*/  PRMT R117, R177, 0x5410, R176 ;  /* 0x00005410b1757816 */ /* 0x000fe200000000b0 */
[----:B------:R-:W-:-:S02]  /*8660*/  IMAD.MOV.U32 R219, RZ, RZ, R11 ;  /* 0x000000ffffdb7224 */ /* 0x000fc400078e000b */
[----:B------:R-:W-:Y:S02]  /*8670*/  IMAD.MOV.U32 R25, RZ, RZ, R10 ;  /* 0x000000ffff197224 */ /* 0x000fe400078e000a */
[----:B------:R-:W-:Y:S02]  /*8680*/  IMAD.MOV.U32 R54, RZ, RZ, R9 ;  /* 0x000000ffff367224 */ /* 0x000fe400078e0009 */
[----:B------:R-:W-:Y:S02]  /*8690*/  IMAD.MOV.U32 R52, RZ, RZ, R8 ;  /* 0x000000ffff347224 */ /* 0x000fe400078e0008 */
[----:B-1----:R-:W-:Y:S01]  /*86a0*/  HMMA.16816.F32.BF16 R8, R64, R84, RZ ;  /* 0x000000544008723c */ /* 0x002fe200000418ff */
[----:B------:R-:W-:Y:S01]  /*86b0*/  IMAD.MOV.U32 R79, RZ, RZ, R7 ;  /* 0x000000ffff4f7224 */ /* 0x000fe200078e0007 */
[----:B------:R-:W-:Y:S02]  /*86c0*/  SHF.R.U32.HI R7, RZ, 0x18, R14 ;  /* 0x00000018ff077819 */ /* 0x000fe4000001160e */
[----:B------:R-:W-:-:S02]  /*86d0*/  LOP3.LUT R6, R12, 0xff, RZ, 0xc0, !PT ;  /* 0x000000ff0c067812 */ /* 0x000fc400078ec0ff */
[----:B------:R-:W-:Y:S01]  /*86e0*/  SHF.R.U32.HI R5, RZ, 0x18, R12 ;  /* 0x00000018ff057819 */ /* 0x000fe2000001160c */
[----:B------:R-:W-:Y:S02]  /*86f0*/  IMAD.MOV.U32 R46, RZ, RZ, R94 ;  /* 0x000000ffff2e7224 */ /* 0x000fe400078e005e */
[----:B------:R-:W-:Y:S02]  /*8700*/  IMAD.MOV.U32 R216, RZ, RZ, R93 ;  /* 0x000000ffffd87224 */ /* 0x000fe400078e005d */
[----:B------:R-:W-:Y:S02]  /*8710*/  IMAD.MOV.U32 R23, RZ, RZ, R59 ;  /* 0x000000ffff177224 */ /* 0x000fe400078e003b */
[----:B------:R-:W-:Y:S02]  /*8720*/  IMAD.MOV.U32 R22, RZ, RZ, R58 ;  /* 0x000000ffff167224 */ /* 0x000fe400078e003a */
[----:B------:R-:W-:Y:S02]  /*8730*/  IMAD.MOV.U32 R222, RZ, RZ, R57 ;  /* 0x000000ffffde7224 */ /* 0x000fe400078e0039 */
[----:B------:R-:W-:-:S07]  /*8740*/  IMAD.MOV.U32 R53, RZ, RZ, R56 ;  /* 0x000000ffff357224 */ /* 0x000fce00078e0038 */
[----:B--2---:R-:W-:Y:S01]  /*8750*/  HMMA.16816.F32.BF16 R56, R60, R88, R8 ;  /* 0x000000583c38723c */ /* 0x004fe20000041808 */
[----:B---3--:R-:W-:-:S05]  /*8760*/  @!P6 HFMA2.BF16_V2 R16, -RZ.H0_H0, RZ.H0_H0, -R177.H0_H0 ;  /* 0x200000ffff10e231 */ /* 0x008fca00003409b1 */
[----:B------:R-:W-:-:S04]  /*8770*/  PRMT R3, R16, 0x7610, R3 ;  /* 0x0000761010037816 */ /* 0x000fc80000000003 */
[----:B------:R-:W-:Y:S02]  /*8780*/  @!P6 PRMT R177, R3, 0x5410, RZ ;  /* 0x0000541003b1e816 */ /* 0x000fe400000000ff */
[----:B------:R-:W-:Y:S02]  /*8790*/  ISETP.LE.U32.AND P6, PT, R0, UR12, PT ;  /* 0x0000000c00007c0c */ /* 0x000fe4000bfc3070 */
[----:B------:R-:W-:-:S04]  /*87a0*/  SHF.R.U32.HI R0, RZ, 0x8, R36 ;  /* 0x00000008ff007819 */ /* 0x000fc80000011624 */
[----:B------:R-:W-:Y:S02]  /*87b0*/  LOP3.LUT R0, R0, 0xffff, RZ, 0xc0, !PT ;  /* 0x0000ffff00007812 */ /* 0x000fe400078ec0ff */
[----:B------:R-:W-:Y:S01]  /*87c0*/  SHF.R.U32.HI R3, RZ, 0x10, R12 ;  /* 0x00000010ff037819 */ /* 0x000fe2000001160c */
[----:B----4-:R-:W-:-:S05]  /*87d0*/  @!P3 HFMA2.BF16_V2 R4, -RZ.H0_H0, RZ.H0_H0, -R176.H0_H0 ;  /* 0x200000ffff04b231 */ /* 0x010fca00003409b0 */
[----:B------:R-:W-:-:S04]  /*87e0*/  PRMT R2, R4, 0x7610, R2 ;  /* 0x0000761004027816 */ /* 0x000fc80000000002 */
[----:B------:R-:W-:Y:S02]  /*87f0*/  @!P3 PRMT R176, R2, 0x5410, RZ ;  /* 0x0000541002b0b816 */ /* 0x000fe400000000ff */
[----:B------:R-:W-:Y:S02]  /*8800*/  ISETP.LE.U32.AND P3, PT, R0, UR12, PT ;  /* 0x0000000c00007c0c */ /* 0x000fe4000bf63070 */
[----:B------:R-:W-:-:S04]  /*8810*/  LOP3.LUT R0, R14, 0xffff, RZ, 0xc0, !PT ;  /* 0x0000ffff0e007812 */ /* 0x000fc800078ec0ff */
[----:B------:R-:W-:Y:S02]  /*8820*/  SHF.R.U32.HI R2, RZ, 0x8, R0 ;  /* 0x00000008ff027819 */ /* 0x000fe40000011600 */
[----:B------:R-:W-:-:S04]  /*8830*/  LOP3.LUT R0, R14, 0xff, RZ, 0xc0, !PT ;  /* 0x000000ff0e007812 */ /* 0x000fc800078ec0ff */
[----:B------:R-:W-:Y:S02]  /*8840*/  PRMT R97, R0, 0x5410, R2 ;  /* 0x0000541000617816 */ /* 0x000fe40000000002 */
[----:B------:R-:W-:Y:S02]  /*8850*/  SHF.R.U32.HI R2, RZ, 0x10, R14 ;  /* 0x00000010ff027819 */ /* 0x000fe4000001160e */
[----:B------:R-:W-:Y:S02]  /*8860*/  LOP3.LUT R0, R12, 0xffff, RZ, 0xc0, !PT ;  /* 0x0000ffff0c007812 */ /* 0x000fe400078ec0ff */
[----:B------:R-:W-:Y:S02]  /*8870*/  LOP3.LUT R4, R2, 0xff, RZ, 0xc0, !PT ;  /* 0x000000ff02047812 */ /* 0x000fe400078ec0ff */
[----:B------:R-:W-:Y:S02]  /*8880*/  SHF.R.U32.HI R2, RZ, 0x8, R0 ;  /* 0x00000008ff027819 */ /* 0x000fe40000011600 */
[----:B------:R-:W-:-:S02]  /*8890*/  LOP3.LUT R0, R3, 0xff, RZ, 0xc0, !PT ;  /* 0x000000ff03007812 */ /* 0x000fc400078ec0ff */
[----:B------:R-:W-:Y:S02]  /*88a0*/  PRMT R96, R4, 0x5410, R7 ;  /* 0x0000541004607816 */ /* 0x000fe40000000007 */
[----:B------:R-:W-:Y:S02]  /*88b0*/  PRMT R94, R6, 0x5410, R2 ;  /* 0x00005410065e7816 */ /* 0x000fe40000000002 */
[----:B------:R-:W-:Y:S02]  /*88c0*/  PRMT R93, R0, 0x5410, R5 ;  /* 0x00005410005d7816 */ /* 0x000fe40000000005 */
[----:B------:R-:W-:Y:S01]  /*88d0*/  HMMA.16816.F32.BF16 R4, R48, R84, RZ ;  /* 0x000000543004723c */ /* 0x000fe200000418ff */
[----:B------:R-:W-:Y:S01]  /*88e0*/  FFMA.FTZ R14, R240, UR41, -R19 ;  /* 0x00000029f00e7c23 */ /* 0x000fe20008010813 */
[----:B------:R-:W-:Y:S01]  /*88f0*/  FADD.FTZ R2, R158, R155 ;  /* 0x0000009b9e027221 */ /* 0x000fe20000010000 */
[----:B------:R-:W-:Y:S01]  /*8900*/  FADD.FTZ R0, R148, R145 ;  /* 0x0000009194007221 */ /* 0x000fe20000010000 */
[----:B------:R-:W-:Y:S01]  /*8910*/  IMAD.MOV.U32 R240, RZ, RZ, R57 ;  /* 0x000000fffff07224 */ /* 0x000fe200078e0039 */
[----:B------:R1:W-:Y:S01]  /*8920*/  MUFU.EX2 R250, R14 ;  /* 0x0000000e00fa7308 */ /* 0x0003e20000000800 */
[----:B------:R-:W-:-:S02]  /*8930*/  IMAD.MOV.U32 R155, RZ, RZ, R58 ;  /* 0x000000ffff9b7224 */ /* 0x000fc400078e003a */
[----:B------:R-:W-:Y:S02]  /*8940*/  IMAD.MOV.U32 R148, RZ, RZ, R59 ;  /* 0x000000ffff947224 */ /* 0x000fe400078e003b */
[----:B-1----:R-:W-:-:S14]  /*8950*/  IMAD.MOV.U32 R14, RZ, RZ, R56 ;  /* 0x000000ffff0e7224 */ /* 0x002fdc00078e0038 */
[----:B------:R-:W-:Y:S01]  /*8960*/  HMMA.16816.F32.BF16 R56, R28, R88, R4 ;  /* 0x000000581c38723c */ /* 0x000fe20000041804 */
[----:B------:R-:W-:-:S15]  /*8970*/  FADD.FTZ R17, R146, R0 ;  /* 0x0000000092117221 */ /* 0x000fde0000010000 */
[----:B------:R-:W-:-:S08]  /*8980*/  NOP ;  /* 0x0000000000007918 */ /* 0x000fd00000000000 */
[----:B------:R-:W-:Y:S02]  /*8990*/  IMAD.MOV.U32 R146, RZ, RZ, R59 ;  /* 0x000000ffff927224 */ /* 0x000fe400078e003b */
[----:B------:R-:W-:Y:S02]  /*89a0*/  IMAD.MOV.U32 R145, RZ, RZ, R58 ;  /* 0x000000ffff917224 */ /* 0x000fe400078e003a */
[----:B------:R-:W-:Y:S01]  /*89b0*/  IMAD.MOV.U32 R89, RZ, RZ, R57 ;  /* 0x000000ffff597224 */ /* 0x000fe200078e0039 */
[----:B------:R1:W5:Y:S01]  /*89c0*/  LDL.LU.64 R58, [R1+0x1d0] ;  /* 0x0001d000013a7983 */ /* 0x0003620000300a00 */
[----:B------:R-:W-:-:S03]  /*89d0*/  IMAD.MOV.U32 R88, RZ, RZ, R56 ;  /* 0x000000ffff587224 */ /* 0x000fc600078e0038 */
[----:B------:R1:W5:Y:S04]  /*89e0*/  LDL.LU.64 R56, [R1+0x1c8] ;  /* 0x0001c80001387983 */ /* 0x0003680000300a00 */
[----:B------:R1:W2:Y:S01]  /*89f0*/  LDL.LU.S16 R10, [R1+0xc4] ;  /* 0x0000c400010a7983 */ /* 0x0002a20000300600 */
[--C-:B------:R-:W-:Y:S01]  /*8a00*/  FFMA.FTZ R13, R245, UR41, -R18.reuse ;  /* 0x00000029f50d7c23 */ /* 0x100fe20008010812 */
[----:B------:R-:W-:Y:S01]  /*8a10*/  FFMA.FTZ R12, R244, UR41, -R18 ;  /* 0x00000029f40c7c23 */ /* 0x000fe20008010812 */
[----:B------:R-:W-:Y:S02]  /*8a20*/  IMAD.MOV.U32 R169, RZ, RZ, R248 ;  /* 0x000000ffffa97224 */ /* 0x000fe400078e00f8 */
[----:B------:R-:W-:Y:S01]  /*8a30*/  FADD.FTZ R16, R68, R55 ;  /* 0x0000003744107221 */ /* 0x000fe20000010000 */
[----:B------:R3:W-:Y:S01]  /*8a40*/  MUFU.EX2 R249, R13 ;  /* 0x0000000d00f97308 */ /* 0x0007e20000000800 */
[----:B------:R1:W4:Y:S07]  /*8a50*/  LDL.LU.S16 R32, [R1+0xd8] ;  /* 0x0000d80001207983 */ /* 0x00032e0000300600 */
[----:B------:R-:W1:Y:S01]  /*8a60*/  MUFU.EX2 R248, R12 ;  /* 0x0000000c00f87308 */ /* 0x000e620000000800 */
[----:B------:R-:W-:-:S04]  /*8a70*/  FADD.FTZ R0, R135, R16 ;  /* 0x0000001087007221 */ /* 0x000fc80000010000 */
[----:B------:R-:W-:-:S04]  /*8a80*/  FADD.FTZ R0, R134, R0 ;  /* 0x0000000086007221 */ /* 0x000fc80000010000 */
[----:B------:R-:W-:Y:S01]  /*8a90*/  FADD.FTZ R5, R69, R0 ;  /* 0x0000000045057221 */ /* 0x000fe20000010000 */
[----:B------:R-:W-:Y:S01]  /*8aa0*/  FADD.FTZ R3, R77, R70 ;  /* 0x000000464d037221 */ /* 0x000fe20000010000 */
[----:B---3--:R3:W3:Y:S01]  /*8ab0*/  LDL.LU.S16 R13, [R1+0xdc] ;  /* 0x0000dc00010d7983 */ /* 0x0086e20000300600 */
[----:B-1----:R-:W-:-:S03]  /*8ac0*/  F2FP.BF16.F32.PACK_AB R0, R248, R249 ;  /* 0x000000f9f800723e */ /* 0x002fc600000010ff */
[----:B------:R1:W3:Y:S01]  /*8ad0*/  LDL.LU.S16 R12, [R1+0xe8] ;  /* 0x0000e800010c7983 */ /* 0x0002e20000300600 */
[C---:B------:R-:W-:Y:S02]  /*8ae0*/  PRMT R175, R0.reuse, 0x7610, R175 ;  /* 0x0000761000af7816 */ /* 0x040fe400000000af */
[----:B------:R-:W-:-:S04]  /*8af0*/  PRMT R174, R0, 0x7632, R174 ;  /* 0x0000763200ae7816 */ /* 0x000fc800000000ae */
[----:B------:R-:W-:Y:S01]  /*8b00*/  PRMT R77, R175, 0x5410, R174 ;  /* 0x00005410af4d7816 */ /* 0x000fe200000000ae */
[----:B--2---:R-:W-:-:S05]  /*8b10*/  @!P6 HFMA2.BF16_V2 R10, -RZ.H0_H0, RZ.H0_H0, -R175.H0_H0 ;  /* 0x200000ffff0ae231 */ /* 0x004fca00003409af */
[----:B------:R-:W-:Y:S02]  /*8b20*/  PRMT R9, R10, 0x7610, R9 ;  /* 0x000076100a097816 */ /* 0x000fe40000000009 */
[----:B------:R1:W2:Y:S02]  /*8b30*/  LDL.LU.S16 R10, [R1+0xe4] ;  /* 0x0000e400010a7983 */ /* 0x0002a40000300600 */
[----:B------:R-:W-:Y:S02]  /*8b40*/  @!P6 PRMT R175, R9, 0x5410, RZ ;  /* 0x0000541009afe816 */ /* 0x000fe400000000ff */
[----:B------:R1:W2:Y:S01]  /*8b50*/  LDL.LU.S16 R9, [R1+0xe0] ;  /* 0x0000e00001097983 */ /* 0x0002a20000300600 */
[--C-:B------:R-:W-:Y:S01]  /*8b60*/  FFMA.FTZ R20, R242, UR41, -R18.reuse ;  /* 0x00000029f2147c23 */ /* 0x100fe20008010812 */
[----:B------:R-:W-:Y:S01]  /*8b70*/  FFMA.FTZ R21, R241, UR41, -R18 ;  /* 0x00000029f1157c23 */ /* 0x000fe20008010812 */
[----:B------:R-:W-:Y:S02]  /*8b80*/  IMAD.MOV.U32 R221, RZ, RZ, R216 ;  /* 0x000000ffffdd7224 */ /* 0x000fe400078e00d8 */
[----:B------:R-:W-:-:S02]  /*8b90*/  IMAD.MOV.U32 R33, RZ, RZ, R46 ;  /* 0x000000ffff217224 */ /* 0x000fc400078e002e */
[----:B------:R-:W-:Y:S02]  /*8ba0*/  IMAD.MOV.U32 R216, RZ, RZ, R169 ;  /* 0x000000ffffd87224 */ /* 0x000fe400078e00a9 */
[----:B------:R-:W-:Y:S02]  /*8bb0*/  IMAD.MOV.U32 R46, RZ, RZ, R238 ;  /* 0x000000ffff2e7224 */ /* 0x000fe400078e00ee */
[----:B------:R-:W-:Y:S01]  /*8bc0*/  IMAD.MOV.U32 R169, RZ, RZ, R237 ;  /* 0x000000ffffa97224 */ /* 0x000fe200078e00ed */
[----:B------:R-:W-:Y:S08]  /*8bd0*/  MUFU.EX2 R238, R21 ;  /* 0x0000001500ee7308 */ /* 0x000ff00000000800 */
[----:B------:R-:W1:Y:S01]  /*8be0*/  MUFU.EX2 R237, R20 ;  /* 0x0000001400ed7308 */ /* 0x000e620000000800 */
[----:B----4-:R-:W-:-:S02]  /*8bf0*/  @!P5 HFMA2.BF16_V2 R32, -RZ.H0_H0, RZ.H0_H0, -R174.H0_H0 ;  /* 0x200000ffff20d231 */ /* 0x010fc400003409ae */
[----:B------:R-:W-:Y:S01]  /*8c00*/  IMAD.MOV.U32 R220, RZ, RZ, R33 ;  /* 0x000000ffffdc7224 */ /* 0x000fe200078e0021 */
[----:B-1----:R-:W-:-:S04]  /*8c10*/  F2FP.BF16.F32.PACK_AB R0, R238, R237 ;  /* 0x000000edee00723e */ /* 0x002fc800000010ff */
[----:B------:R-:W-:Y:S02]  /*8c20*/  PRMT R134, R0, 0x7632, R134 ;  /* 0x0000763200867816 */ /* 0x000fe40000000086 */
[----:B------:R-:W-:Y:S01]  /*8c30*/  PRMT R11, R32, 0x7610, R11 ;  /* 0x00007610200b7816 */ /* 0x000fe2000000000b */
[----:B------:R-:W-:Y:S01]  /*8c40*/  IMAD.MOV.U32 R32, RZ, RZ, R221 ;  /* 0x000000ffff207224 */ /* 0x000fe200078e00dd */
[----:B------:R-:W-:Y:S01]  /*8c50*/  PRMT R135, R0, 0x7610, R135 ;  /* 0x0000761000877816 */ /* 0x000fe20000000087 */
[----:B------:R-:W-:Y:S02]  /*8c60*/  IMAD.MOV.U32 R221, RZ, RZ, R52 ;  /* 0x000000ffffdd7224 */ /* 0x000fe400078e0034 */
[----:B------:R-:W-:Y:S01]  /*8c70*/  IMAD.MOV.U32 R33, RZ, RZ, R79 ;  /* 0x000000ffff217224 */ /* 0x000fe200078e004f */
[----:B------:R-:W-:Y:S01]  /*8c80*/  PRMT R79, R135, 0x5410, R134 ;  /* 0x00005410874f7816 */ /* 0x000fe20000000086 */
[----:B------:R-:W-:Y:S02]  /*8c90*/  IMAD.MOV.U32 R52, RZ, RZ, R54 ;  /* 0x000000ffff347224 */ /* 0x000fe400078e0036 */
[----:B------:R-:W-:-:S02]  /*8ca0*/  IMAD.MOV.U32 R54, RZ, RZ, R53 ;  /* 0x000000ffff367224 */ /* 0x000fc400078e0035 */
[----:B------:R-:W-:Y:S02]  /*8cb0*/  IMAD.MOV.U32 R53, RZ, RZ, R216 ;  /* 0x000000ffff357224 */ /* 0x000fe400078e00d8 */
[----:B------:R-:W-:Y:S02]  /*8cc0*/  IMAD.MOV.U32 R216, RZ, RZ, R46 ;  /* 0x000000ffffd87224 */ /* 0x000fe400078e002e */
[----:B------:R-:W-:Y:S02]  /*8cd0*/  IMAD.MOV.U32 R46, RZ, RZ, R246 ;  /* 0x000000ffff2e7224 */ /* 0x000fe400078e00f6 */
[----:B------:R-:W-:Y:S02]  /*8ce0*/  IMAD.MOV.U32 R246, RZ, RZ, R37 ;  /* 0x000000fffff67224 */ /* 0x000fe400078e0025 */
[----:B------:R-:W-:Y:S01]  /*8cf0*/  FFMA.FTZ R19, R239, UR41, -R19 ;  /* 0x00000029ef137c23 */ /* 0x000fe20008010813 */
[----:B------:R-:W-:-:S03]  /*8d00*/  IMAD.MOV.U32 R244, RZ, RZ, R52 ;  /* 0x000000fffff47224 */ /* 0x000fc600078e0034 */
[----:B------:R-:W1:Y:S01]  /*8d10*/  MUFU.EX2 R239, R19 ;  /* 0x0000001300ef7308 */ /* 0x000e620000000800 */
[----:B------:R-:W-:Y:S01]  /*8d20*/  FADD.FTZ R18, R156, R2 ;  /* 0x000000029c127221 */ /* 0x000fe20000010000 */
[----:B------:R-:W-:-:S04]  /*8d30*/  FADD.FTZ R2, R139, R3 ;  /* 0x000000038b027221 */ /* 0x000fc80000010000 */
[----:B------:R-:W-:-:S04]  /*8d40*/  FADD.FTZ R2, R140, R2 ;  /* 0x000000028c027221 */ /* 0x000fc80000010000 */
[----:B------:R-:W-:Y:S01]  /*8d50*/  FADD.FTZ R6, R78, R2 ;  /* 0x000000024e067221 */ /* 0x000fe20000010000 */
[----:B------:R-:W-:Y:S01]  /*8d60*/  FADD.FTZ R4, R159, R18 ;  /* 0x000000129f047221 */ /* 0x000fe20000010000 */
[----:B-1----:R-:W-:-:S04]  /*8d70*/  F2FP.BF16.F32.PACK_AB R2, R239, R250 ;  /* 0x000000faef02723e */ /* 0x002fc800000010ff */
[C---:B------:R-:W-:Y:S02]  /*8d80*/  PRMT R172, R2.reuse, 0x7632, R172 ;  /* 0x0000763202ac7816 */ /* 0x040fe400000000ac */
[----:B------:R-:W-:Y:S01]  /*8d90*/  PRMT R173, R2, 0x7610, R173 ;  /* 0x0000761002ad7816 */ /* 0x000fe200000000ad */
[----:B------:R-:W-:Y:S02]  /*8da0*/  FADD.FTZ R4, R157, R4 ;  /* 0x000000049d047221 */ /* 0x000fe40000010000 */
[----:B---3--:R-:W-:Y:S02]  /*8db0*/  @!P3 HFMA2.BF16_V2 R12, -RZ.H0_H0, RZ.H0_H0, -R172.H0_H0 ;  /* 0x200000ffff0cb231 */ /* 0x008fe400003409ac */
[----:B------:R-:W-:Y:S02]  /*8dc0*/  @!P4 HFMA2.BF16_V2 R13, -RZ.H0_H0, RZ.H0_H0, -R173.H0_H0 ;  /* 0x200000ffff0dc231 */ /* 0x000fe400003409ad */
[----:B------:R-:W-:Y:S01]  /*8dd0*/  FADD.FTZ R4, R160, R4 ;  /* 0x00000004a0047221 */ /* 0x000fe20000010000 */
[----:B------:R-:W-:-:S02]  /*8de0*/  PRMT R7, R12, 0x7610, R7 ;  /* 0x000076100c077816 */ /* 0x000fc40000000007 */
[----:B------:R-:W-:Y:S01]  /*8df0*/  PRMT R8, R13, 0x7610, R8 ;  /* 0x000076100d087816 */ /* 0x000fe20000000008 */
[----:B------:R-:W-:Y:S01]  /*8e00*/  FADD.FTZ R13, R162, R4 ;  /* 0x00000004a20d7221 */ /* 0x000fe20000010000 */
[----:B------:R-:W-:Y:S02]  /*8e10*/  PRMT R78, R173, 0x5410, R172 ;  /* 0x00005410ad4e7816 */ /* 0x000fe400000000ac */
[----:B------:R-:W-:Y:S01]  /*8e20*/  @!P3 PRMT R172, R7, 0x5410, RZ ;  /* 0x0000541007acb816 */ /* 0x000fe200000000ff */
[----:B------:R-:W-:Y:S01]  /*8e30*/  FADD.FTZ R3, R149, R17 ;  /* 0x0000001195037221 */ /* 0x000fe20000010000 */
[----:B------:R-:W-:-:S03]  /*8e40*/  IMAD.MOV.U32 R159, RZ, RZ, R33 ;  /* 0x000000ffff9f7224 */ /* 0x000fc600078e0021 */
[----:B------:R-:W-:Y:S01]  /*8e50*/  FADD.FTZ R3, R147, R3 ;  /* 0x0000000393037221 */ /* 0x000fe20000010000 */
[----:B------:R-:W-:Y:S02]  /*8e60*/  IMAD.MOV.U32 R33, RZ, RZ, R34 ;  /* 0x000000ffff217224 */ /* 0x000fe400078e0022 */
[----:B------:R-:W-:Y:S02]  /*8e70*/  IMAD.MOV.U32 R34, RZ, RZ, R27 ;  /* 0x000000ffff227224 */ /* 0x000fe400078e001b */
[----:B------:R-:W-:Y:S01]  /*8e80*/  FADD.FTZ R3, R151, R3 ;  /* 0x0000000397037221 */ /* 0x000fe20000010000 */
[----:B------:R-:W-:Y:S02]  /*8e90*/  IMAD.MOV.U32 R27, RZ, RZ, R218 ;  /* 0x000000ffff1b7224 */ /* 0x000fe400078e00da */
[----:B------:R-:W-:Y:S02]  /*8ea0*/  IMAD.MOV.U32 R218, RZ, RZ, R219 ;  /* 0x000000ffffda7224 */ /* 0x000fe400078e00db */
[----:B------:R-:W-:Y:S01]  /*8eb0*/  FADD.FTZ R3, R150, R3 ;  /* 0x0000000396037221 */ /* 0x000fe20000010000 */
[----:B------:R-:W-:-:S02]  /*8ec0*/  IMAD.MOV.U32 R219, RZ, RZ, R25 ;  /* 0x000000ffffdb7224 */ /* 0x000fc400078e0019 */
[----:B------:R-:W-:Y:S02]  /*8ed0*/  IMAD.MOV.U32 R25, RZ, RZ, R243 ;  /* 0x000000ffff197224 */ /* 0x000fe400078e00f3 */
[----:B------:R-:W-:Y:S01]  /*8ee0*/  FADD.FTZ R3, R154, R3 ;  /* 0x000000039a037221 */ /* 0x000fe20000010000 */
[----:B------:R-:W-:Y:S01]  /*8ef0*/  USHF.L.U32 UR4, UR19, 0x3, URZ ;  /* 0x0000000313047899 */ /* 0x000fe2000800063f */
[----:B------:R-:W-:Y:S02]  /*8f00*/  IMAD.MOV.U32 R245, RZ, RZ, R221 ;  /* 0x000000fffff57224 */ /* 0x000fe400078e00dd */
[----:B------:R-:W-:Y:S02]  /*8f10*/  IMAD.MOV.U32 R221, RZ, RZ, R216 ;  /* 0x000000ffffdd7224 */ /* 0x000fe400078e00d8 */
[----:B------:R-:W-:Y:S01]  /*8f20*/  IMAD.MOV.U32 R216, RZ, RZ, R46 ;  /* 0x000000ffffd87224 */ /* 0x000fe200078e002e */
[----:B------:R-:W-:Y:S02]  /*8f30*/  @!P5 PRMT R174, R11, 0x5410, RZ ;  /* 0x000054100baed816 */ /* 0x000fe400000000ff */
[----:B------:R-:W-:Y:S01]  /*8f40*/  @!P4 PRMT R173, R8, 0x5410, RZ ;  /* 0x0000541008adc816 */ /* 0x000fe200000000ff */
[----:B------:R-:W-:-:S02]  /*8f50*/  IMAD.MOV.U32 R160, RZ, RZ, R155 ;  /* 0x000000ffffa07224 */ /* 0x000fc400078e009b */
[----:B------:R-:W-:Y:S02]  /*8f60*/  IMAD.MOV.U32 R155, RZ, RZ, R23 ;  /* 0x000000ffff9b7224 */ /* 0x000fe400078e0017 */
[----:B------:R-:W-:Y:S02]  /*8f70*/  IMAD.MOV.U32 R154, RZ, RZ, R14 ;  /* 0x000000ffff9a7224 */ /* 0x000fe400078e000e */
[----:B------:R-:W-:Y:S02]  /*8f80*/  IMAD.MOV.U32 R139, RZ, RZ, R26 ;  /* 0x000000ffff8b7224 */ /* 0x000fe400078e001a */
[----:B------:R-:W-:Y:S02]  /*8f90*/  IMAD.MOV.U32 R158, RZ, RZ, R244 ;  /* 0x000000ffff9e7224 */ /* 0x000fe400078e00f4 */
[----:B------:R-:W-:Y:S02]  /*8fa0*/  IMAD.MOV.U32 R156, RZ, RZ, R245 ;  /* 0x000000ffff9c7224 */ /* 0x000fe400078e00f5 */
[----:B--2---:R-:W-:-:S05]  /*8fb0*/  @!P1 HFMA2.BF16_V2 R9, -RZ.H0_H0, RZ.H0_H0, -R134.H0_H0 ;  /* 0x200000ffff099231 */ /* 0x004fca0000340986 */
[----:B------:R-:W-:-:S04]  /*8fc0*/  PRMT R0, R9, 0x7610, R0 ;  /* 0x0000761009007816 */ /* 0x000fc80000000000 */
[----:B------:R-:W-:Y:S02]  /*8fd0*/  @!P1 PRMT R134, R0, 0x5410, RZ ;  /* 0x0000541000869816 */ /* 0x000fe400000000ff */
[----:B------:R-:W-:-:S04]  /*8fe0*/  LEA R36, P1, R32, UR6, 0x1 ;  /* 0x0000000620247c11 */ /* 0x000fc8000f8208ff */
[----:B------:R-:W-:Y:S01]  /*8ff0*/  LEA.HI.X R37, R32, UR7, R220, 0x1, P1 ;  /* 0x0000000720257c11 */ /* 0x000fe200088f0cdc */
[----:B------:R-:W-:Y:S02]  /*9000*/  IMAD.MOV.U32 R220, RZ, RZ, R54 ;  /* 0x000000ffffdc7224 */ /* 0x000fe400078e0036 */
[----:B------:R-:W-:Y:S02]  /*9010*/  IMAD.MOV.U32 R32, RZ, RZ, R53 ;  /* 0x000000ffff207224 */ /* 0x000fe400078e0035 */
[----:B------:R-:W1:Y:S01]  /*9020*/  LDSM.16.MT88.4 R52, [R190+0xa000] ;  /* 0x00a00000be34783b */ /* 0x000e620000004200 */
[----:B------:R-:W-:-:S03]  /*9030*/  FADD.FTZ R0, R71, R5 ;  /* 0x0000000547007221 */ /* 0x000fc60000010000 */
[----:B------:R-:W2:Y:S01]  /*9040*/  LDSM.16.MT88.4 R68, [R190+0xa400] ;  /* 0x00a40000be44783b */ /* 0x000ea20000004200 */
[----:B------:R-:W-:-:S05]  /*9050*/  @!P2 HFMA2.BF16_V2 R10, -RZ.H0_H0, RZ.H0_H0, -R135.H0_H0 ;  /* 0x200000ffff0aa231 */ /* 0x000fca0000340987 */
[----:B------:R-:W-:-:S04]  /*9060*/  PRMT R2, R10, 0x7610, R2 ;  /* 0x000076100a027816 */ /* 0x000fc80000000002 */
[----:B------:R-:W-:Y:S01]  /*9070*/  @!P2 PRMT R135, R2, 0x5410, RZ ;  /* 0x000054100287a816 */ /* 0x000fe200000000ff */
[----:B------:R-:W-:Y:S01]  /*9080*/  FADD.FTZ R2, R127, R6 ;  /* 0x000000067f027221 */ /* 0x000fe20000010000 */
[----:B------:R-:W-:Y:S01]  /*9090*/  FADD.FTZ R12, R137, R0 ;  /* 0x00000000890c7221 */ /* 0x000fe20000010000 */
[----:B------:R-:W-:Y:S01]  /*90a0*/  IMAD.MOV.U32 R137, RZ, RZ, R240 ;  /* 0x000000ffff897224 */ /* 0x000fe200078e00f0 */
[----:B-1----:R-:W-:Y:S01]  /*90b0*/  HMMA.16816.F32.BF16 R4, R48, R52, RZ ;  /* 0x000000343004723c */ /* 0x002fe200000418ff */
[----:B------:R-:W-:-:S04]  /*90c0*/  FADD.FTZ R2, R143, R2 ;  /* 0x000000028f027221 */ /* 0x000fc80000010000 */
[----:B------:R-:W-:Y:S01]  /*90d0*/  FADD.FTZ R2, R144, R2 ;  /* 0x0000000290027221 */ /* 0x000fe20000010000 */
[----:B------:R-:W-:Y:S02]  /*90e0*/  IMAD.MOV.U32 R144, RZ, RZ, R32 ;  /* 0x000000ffff907224 */ /* 0x000fe400078e0020 */
[----:B------:R-:W-:Y:S01]  /*90f0*/  IMAD.U32 R0, RZ, RZ, UR4 ;  /* 0x00000004ff007e24 */ /* 0x000fe2000f8e00ff */
[----:B------:R-:W-:Y:S01]  /*9100*/  USHF.L.U32 UR4, UR19, 0x6, URZ ;  /* 0x0000000613047899 */ /* 0x000fe2000800063f */
[----:B------:R1:W-:-:S14]  /*9110*/  STG.E.U16 desc[UR22][R36.64], R47 ;  /* 0x0000002f24007986 */ /* 0x0003dc000c101516 */
[----:B--2---:R-:W-:Y:S07]  /*9120*/  HMMA.16816.F32.BF16 R240, R28, R68, R4 ;  /* 0x000000441cf0723c */ /* 0x004fee0000041804 */
[----:B------:R-:W-:-:S04]  /*9130*/  FADD.FTZ R4, R164, R13 ;  /* 0x0000000da4047221 */ /* 0x000fc80000010000 */
[----:B------:R-:W-:Y:S01]  /*9140*/  FADD.FTZ R6, R105, R4 ;  /* 0x0000000469067221 */ /* 0x000fe20000010000 */
[----:B------:R-:W-:Y:S01]  /*9150*/  FADD.FTZ R4, R104, R3 ;  /* 0x0000000368047221 */ /* 0x000fe20000010000 */
[----:B------:R-:W-:Y:S02]  /*9160*/  IMAD.MOV.U32 R105, RZ, RZ, R33 ;  /* 0x000000ffff697224 */ /* 0x000fe400078e0021 */
[----:B------:R-:W-:Y:S01]  /*9170*/  FADD.FTZ R3, R35, R2 ;  /* 0x0000000223037221 */ /* 0x000fe20000010000 */
[----:B------:R-:W-:Y:S02]  /*9180*/  IMAD.MOV.U32 R104, RZ, RZ, R34 ;  /* 0x000000ffff687224 */ /* 0x000fe400078e0022 */
[----:B------:R-:W2:Y:S01]  /*9190*/  LDSM.16.MT88.4 R32, [R188+0xb000] ;  /* 0x00b00000bc20783b */ /* 0x000ea20000004200 */
[----:B-1----:R-:W-:Y:S01]  /*91a0*/  IMAD.WIDE R46, R0, 0x2, R36 ;  /* 0x00000002002e7825 */ /* 0x002fe200078e0224 */
[----:B------:R-:W-:-:S03]  /*91b0*/  UIMAD UR19, UR19, 0x48, URZ ;  /* 0x00000048131378a4 */ /* 0x000fc6000f8e023f */
[----:B------:R-:W-:Y:S01]  /*91c0*/  IMAD.U32 R0, RZ, RZ, UR4 ;  /* 0x00000004ff007e24 */ /* 0x000fe2000f8e00ff */
[----:B------:R-:W-:Y:S01]  /*91d0*/  STG.E.U16 desc[UR22][R36.64+0x2], R45 ;  /* 0x0000022d24007986 */ /* 0x000fe2000c101516 */
[----:B------:R-:W-:-:S03]  /*91e0*/  FADD.FTZ R5, R141, R12 ;  /* 0x0000000c8d057221 */ /* 0x000fc60000010000 */
[----:B------:R1:W-:Y:S01]  /*91f0*/  STG.E.U16 desc[UR22][R46.64+0x2], R44 ;  /* 0x0000022c2e007986 */ /* 0x0003e2000c101516 */
[----:B------:R-:W-:-:S03]  /*9200*/  FADD.FTZ R2, R38, R5 ;  /* 0x0000000526027221 */ /* 0x000fc60000010000 */
[----:B------:R-:W-:Y:S01]  /*9210*/  STG.E.U16 desc[UR22][R46.64], R43 ;  /* 0x0000002b2e007986 */ /* 0x000fe2000c101516 */
[----:B------:R-:W-:Y:S01]  /*9220*/  HMMA.16816.F32.BF16 R8, R64, R52, RZ ;  /* 0x000000344008723c */ /* 0x000fe200000418ff */
[----:B------:R-:W-:Y:S02]  /*9230*/  IMAD.MOV.U32 R143, RZ, RZ, R22 ;  /* 0x000000ffff8f7224 */ /* 0x000fe400078e0016 */
[----:B------:R-:W-:Y:S01]  /*9240*/  LDSM.16.MT88.4 R20, [R190+0xb000] ;  /* 0x00b00000be14783b */ /* 0x000fe20000004200 */
[----:B-1----:R-:W-:-:S04]  /*9250*/  IMAD.WIDE R44, R0, 0x2, R36 ;  /* 0x00000002002c7825 */ /* 0x002fc800078e0224 */
[----:B------:R-:W-:Y:S01]  /*9260*/  IMAD.U32 R0, RZ, RZ, UR19 ;  /* 0x00000013ff007e24 */ /* 0x000fe2000f8e00ff */
[----:B------:R1:W-:Y:S04]  /*9270*/  STG.E.U16 desc[UR22][R44.64+0x2], R39 ;  /* 0x000002272c007986 */ /* 0x0003e8000c101516 */
[----:B------:R-:W-:Y:S01]  /*9280*/  STG.E.U16 desc[UR22][R44.64], R40 ;  /* 0x000000282c007986 */ /* 0x000fe2000c101516 */
[----:B------:R-:W-:Y:S01]  /*9290*/  FADD.FTZ R14, R110, R6 ;  /* 0x000000066e0e7221 */ /* 0x000fe20000010000 */
[----:B------:R-:W-:Y:S01]  /*92a0*/  FADD.FTZ R13, R108, R4 ;  /* 0x000000046c0d7221 */ /* 0x000fe20000010000 */
[----:B-1----:R-:W-:-:S05]  /*92b0*/  IMAD.WIDE R38, R0, 0x2, R36 ;  /* 0x0000000200267825 */ /* 0x002fca00078e0224 */
[----:B------:R-:W-:Y:S04]  /*92c0*/  STG.E.U16 desc[UR22][R38.64], R42 ;  /* 0x0000002a26007986 */ /* 0x000fe8000c101516 */
[----:B------:R-:W-:Y:S04]  /*92d0*/  STG.E.U16 desc[UR22][R38.64+0x2], R41 ;  /* 0x0000022926007986 */ /* 0x000fe8000c101516 */
[----:B------:R-:W1:Y:S01]  /*92e0*/  LDSM.16.MT88.4 R40, [R188+0xb400] ;  /* 0x00b40000bc28783b */ /* 0x000e620000004200 */
[----:B--2---:R-:W-:Y:S01]  /*92f0*/  HMMA.16816.F32.BF16 R4, R48, R32, RZ ;  /* 0x000000203004723c */ /* 0x004fe200000418ff */
[----:B------:R-:W-:-:S02]  /*9300*/  IMAD.MOV.U32 R147, RZ, RZ, R220 ;  /* 0x000000ffff937224 */ /* 0x000fc400078e00dc */
[----:B------:R-:W-:Y:S02]  /*9310*/  IMAD.MOV.U32 R220, RZ, RZ, R27 ;  /* 0x000000ffffdc7224 */ /* 0x000fe400078e001b */
[----:B------:R-:W-:Y:S01]  /*9320*/  FADD.FTZ R0, R73, R2 ;  /* 0x0000000249007221 */ /* 0x000fe20000010000 */
[----:B------:R-:W-:Y:S01]  /*9330*/  IMAD.MOV.U32 R27, RZ, RZ, R219 ;  /* 0x000000ffff1b7224 */ /* 0x000fe200078e00db */
[----:B------:R-:W-:Y:S01]  /*9340*/  HMMA.16816.F32.BF16 R16, R60, R68, R8 ;  /* 0x000000443c10723c */ /* 0x000fe20000041808 */
[----:B------:R-:W-:Y:S02]  /*9350*/  IMAD.MOV.U32 R73, RZ, RZ, R146 ;  /* 0x000000ffff497224 */ /* 0x000fe400078e0092 */
[----:B------:R-:W-:Y:S01]  /*9360*/  FADD.FTZ R0, R24, R0 ;  /* 0x0000000018007221 */ /* 0x000fe20000010000 */
[----:B------:R-:W-:Y:S02]  /*9370*/  IMAD.MOV.U32 R146, RZ, RZ, R25 ;  /* 0x000000ffff927224 */ /* 0x000fe400078e0019 */
[----:B------:R-:W-:Y:S07]  /*9380*/  HMMA.16816.F32.BF16 R8, R64, R32, RZ ;  /* 0x000000204008723c */ /* 0x000fee00000418ff */
[----:B------:R-:W-:-:S02]  /*9390*/  IMAD.MOV.U32 R33, RZ, RZ, R145 ;  /* 0x000000ffff217224 */ /* 0x000fc400078e0091 */
[----:B------:R-:W-:Y:S02]  /*93a0*/  IMAD.MOV.U32 R145, RZ, RZ, R27 ;  /* 0x000000ffff917224 */ /* 0x000fe400078e001b */
[----:B------:R-:W2:Y:S01]  /*93b0*/  LDSM.16.MT88.4 R24, [R190+0xb400] ;  /* 0x00b40000be18783b */ /* 0x000ea20000004200 */
[----:B------:R-:W-:Y:S02]  /*93c0*/  IMAD.MOV.U32 R141, RZ, RZ, R221 ;  /* 0x000000ffff8d7224 */ /* 0x000fe400078e00dd */
[----:B------:R-:W-:Y:S02]  /*93d0*/  IMAD.MOV.U32 R221, RZ, RZ, R218 ;  /* 0x000000ffffdd7224 */ /* 0x000fe400078e00da */
[----:B------:R-:W-:Y:S02]  /*93e0*/  IMAD.MOV.U32 R110, RZ, RZ, R216 ;  /* 0x000000ffff6e7224 */ /* 0x000fe400078e00d8 */
[----:B------:R-:W-:Y:S02]  /*93f0*/  IMAD.MOV.U32 R108, RZ, RZ, R217 ;  /* 0x000000ffff6c7224 */ /* 0x000fe400078e00d9 */
[----:B------:R-:W-:Y:S01]  /*9400*/  FADD.FTZ R12, R75, R3 ;  /* 0x000000034b0c7221 */ /* 0x000fe20000010000 */
[----:B-1----:R-:W-:Y:S07]  /*9410*/  HMMA.16816.F32.BF16 R216, R28, R40, R4 ;  /* 0x000000281cd8723c */ /* 0x002fee0000041804 */
[----:B------:R-:W-:-:S04]  /*9420*/  FADD.FTZ R4, R111, R14 ;  /* 0x0000000e6f047221 */ /* 0x000fc80000010000 */
[----:B------:R-:W-:Y:S02]  /*9430*/  FADD.FTZ R32, R113, R4 ;  /* 0x0000000471207221 */ /* 0x000fe40000010000 */
[----:B------:R-:W-:Y:S01]  /*9440*/  HMMA.16816.F32.BF16 R4, R48, R20, RZ ;  /* 0x000000143004723c */ /* 0x000fe200000418ff */
[----:B------:R-:W-:Y:S02]  /*9450*/  IMAD.MOV.U32 R75, RZ, RZ, R247 ;  /* 0x000000ffff4b7224 */ /* 0x000fe400078e00f7 */
[----:B------:R-:W-:-:S03]  /*9460*/  IMAD.MOV.U32 R164, RZ, RZ, R246 ;  /* 0x000000ffffa47224 */ /* 0x000fc600078e00f6 */
[----:B------:R-:W-:Y:S06]  /*9470*/  HMMA.16816.F32.BF16 R244, R60, R40, R8 ;  /* 0x000000283cf4723c */ /* 0x000fec0000041808 */
[----:B------:R-:W-:Y:S01]  /*9480*/  HMMA.16816.F32.BF16 R8, R64, R20, RZ ;  /* 0x000000144008723c */ /* 0x000fe200000418ff */
[----:B------:R-:W-:Y:S01]  /*9490*/  FADD.FTZ R3, R109, R13 ;  /* 0x0000000d6d037221 */ /* 0x000fe20000010000 */
[----:B------:R-:W-:Y:S01]  /*94a0*/  FADD.FTZ R2, R74, R12 ;  /* 0x0000000c4a027221 */ /* 0x000fe20000010000 */
[----:B------:R-:W-:Y:S02]  /*94b0*/  IMAD.MOV.U32 R157, RZ, RZ, R148 ;  /* 0x000000ffff9d7224 */ /* 0x000fe400078e0094 */
[----:B------:R-:W-:Y:S01]  /*94c0*/  FADD.FTZ R69, R72, R0 ;  /* 0x0000000048457221 */ /* 0x000fe20000010000 */
[----:B------:R-:W-:-:S02]  /*94d0*/  IMAD.MOV.U32 R85, RZ, RZ, R16 ;  /* 0x000000ffff557224 */ /* 0x000fc400078e0010 */
[----:B------:R-:W-:Y:S01]  /*94e0*/  FADD.FTZ R112, R112, R3 ;  /* 0x0000000370707221 */ /* 0x000fe20000010000 */
[----:B------:R-:W-:Y:S02]  /*94f0*/  IMAD.MOV.U32 R84, RZ, RZ, R17 ;  /* 0x000000ffff547224 */ /* 0x000fe400078e0011 */
[----:B------:R-:W-:Y:S01]  /*9500*/  FADD.FTZ R162, R76, R2 ;  /* 0x000000024ca27221 */ /* 0x000fe20000010000 */
[----:B------:R-:W-:Y:S01]  /*9510*/  IMAD.MOV.U32 R53, RZ, RZ, R18 ;  /* 0x000000ffff357224 */ /* 0x000fe200078e0012 */
[--C-:B------:R-:W-:Y:S01]  /*9520*/  HSET2.LE.AND R0, R153, R15.reuse, PT ;  /* 0x0000000f99007233 */ /* 0x100fe20003803000 */
[----:B------:R-:W-:Y:S01]  /*9530*/  IMAD.MOV.U32 R52, RZ, RZ, R19 ;  /* 0x000000ffff347224 */ /* 0x000fe200078e0013 */
[----:B--2---:R-:W-:Y:S01]  /*9540*/  HMMA.16816.F32.BF16 R148, R28, R24, R4 ;  /* 0x000000181c94723c */ /* 0x004fe20000041804 */
[--C-:B------:R-:W-:Y:S01]  /*9550*/  HSET2.LE.AND R2, R152, R15.reuse, PT ;  /* 0x0000000f98027233 */ /* 0x100fe20003803000 */
[----:B------:R-:W-:Y:S01]  /*9560*/  IMAD.MOV.U32 R41, RZ, RZ, R89 ;  /* 0x000000ffff297224 */ /* 0x000fe200078e0059 */
[--C-:B------:R-:W-:Y:S01]  /*9570*/  HSET2.LE.AND R14, R123, R15.reuse, PT ;  /* 0x0000000f7b0e7233 */ /* 0x100fe20003803000 */
[----:B------:R-:W-:Y:S01]  /*9580*/  IMAD.MOV.U32 R40, RZ, RZ, R88 ;  /* 0x000000ffff287224 */ /* 0x000fe200078e0058 */
[----:B------:R-:W-:-:S02]  /*9590*/  HSET2.LE.AND R3, R121, R15, PT ;  /* 0x0000000f79037233 */ /* 0x000fc40003803000 */
[--C-:B------:R-:W-:Y:S01]  /*95a0*/  HSET2.LE.AND R6, R125, R15.reuse, PT ;  /* 0x0000000f7d067233 */ /* 0x100fe20003803000 */
[----:B------:R1:W-:Y:S01]  /*95b0*/  STG.E.U16 desc[UR22][R36.64+0x10], R81 ;  /* 0x0000105124007986 */ /* 0x0003e2000c101516 */
[--C-:B------:R-:W-:Y:S02]  /*95c0*/  HSET2.LE.AND R5, R126, R15.reuse, PT ;  /* 0x0000000f7e057233 */ /* 0x100fe40003803000 */
[--C-:B------:R-:W-:Y:S02]  /*95d0*/  HSET2.LE.AND R7, R124, R15.reuse, PT ;  /* 0x0000000f7c077233 */ /* 0x100fe40003803000 */
[--C-:B------:R-:W-:Y:S02]  /*95e0*/  HSET2.LE.AND R4, R122, R15.reuse, PT ;  /* 0x0000000f7a047233 */ /* 0x100fe40003803000 */
[--C-:B------:R-:W-:Y:S02]  /*95f0*/  HSET2.LE.AND R16, R118, R15.reuse, PT ;  /* 0x0000000f76107233 */ /* 0x100fe40003803000 */
[----:B------:R-:W-:-:S02]  /*9600*/  HSET2.LE.AND R17, R116, R15, PT ;  /* 0x0000000f74117233 */ /* 0x000fc40003803000 */
[--C-:B------:R-:W-:Y:S02]  /*9610*/  HSET2.LE.AND R19, R101, R15.reuse, PT ;  /* 0x0000000f65137233 */ /* 0x100fe40003803000 */
[--C-:B------:R-:W-:Y:S02]  /*9620*/  HSET2.LE.AND R20, R100, R15.reuse, PT ;  /* 0x0000000f64147233 */ /* 0x100fe40003803000 */
[--C-:B------:R-:W-:Y:S02]  /*9630*/  HSET2.LE.AND R13, R97, R15.reuse, PT ;  /* 0x0000000f610d7233 */ /* 0x100fe40003803000 */
[--C-:B------:R-:W-:Y:S02]  /*9640*/  HSET2.LE.AND R12, R96, R15.reuse, PT ;  /* 0x0000000f600c7233 */ /* 0x100fe40003803000 */
[--C-:B------:R-:W-:Y:S01]  /*9650*/  HSET2.LE.AND R18, R94, R15.reuse, PT ;  /* 0x0000000f5e127233 */ /* 0x100fe20003803000 */
[----:B------:R-:W-:Y:S01]  /*9660*/  IMAD.MOV.U32 R89, RZ, RZ, R220 ;  /* 0x000000ffff597224 */ /* 0x000fe200078e00dc */
[----:B------:R-:W-:Y:S01]  /*9670*/  HSET2.LE.AND R15, R93, R15, PT ;  /* 0x0000000f5d0f7233 */ /* 0x000fe20003803000 */
[----:B------:R-:W-:-:S02]  /*9680*/  IMAD.MOV.U32 R88, RZ, RZ, R221 ;  /* 0x000000ffff587224 */ /* 0x000fc400078e00dd */
[----:B------:R-:W-:Y:S02]  /*9690*/  IMAD.MOV.U32 R140, RZ, RZ, R222 ;  /* 0x000000ffff8c7224 */ /* 0x000fe400078e00de */
[----:B-1----:R-:W-:Y:S02]  /*96a0*/  IMAD.MOV.U32 R81, RZ, RZ, R223 ;  /* 0x000000ffff517224 */ /* 0x002fe400078e00df */
[----:B------:R-:W-:Y:S01]  /*96b0*/  HMMA.16816.F32.BF16 R220, R60, R24, R8 ;  /* 0x000000183cdc723c */ /* 0x000fe20000041808 */
[----:B------:R-:W-:Y:S02]  /*96c0*/  LOP3.LUT R124, R13, R166, RZ, 0xc0, !PT ;  /* 0x000000a60d7c7212 */ /* 0x000fe400078ec0ff */
[----:B------:R-:W-:Y:S02]  /*96d0*/  LOP3.LUT R125, R12, R165, RZ, 0xc0, !PT ;  /* 0x000000a50c7d7212 */ /* 0x000fe400078ec0ff */
[----:B------:R-:W-:Y:S02]  /*96e0*/  LOP3.LUT R121, R15, R77, RZ, 0xc0, !PT ;  /* 0x0000004d0f797212 */ /* 0x000fe400078ec0ff */
[----:B------:R-:W-:-:S02]  /*96f0*/  LOP3.LUT R9, R6, R171, RZ, 0xc0, !PT ;  /* 0x000000ab06097212 */ /* 0x000fc400078ec0ff */
[----:B------:R-:W-:Y:S02]  /*9700*/  LOP3.LUT R6, R7, R136, RZ, 0xc0, !PT ;  /* 0x0000008807067212 */ /* 0x000fe400078ec0ff */
[----:B------:R-:W-:Y:S02]  /*9710*/  LOP3.LUT R7, R14, R120, RZ, 0xc0, !PT ;  /* 0x000000780e077212 */ /* 0x000fe400078ec0ff */
[----:B------:R-:W-:Y:S01]  /*9720*/  HMMA.16816.F32.BF16 R12, R48, R22, RZ ;  /* 0x00000016300c723c */ /* 0x000fe200000418ff */
[----:B------:R-:W-:Y:S01]  /*9730*/  LOP3.LUT R8, R5, R81, RZ, 0xc0, !PT ;  /* 0x0000005105087212 */ /* 0x000fe200078ec0ff */
[----:B------:R-:W-:Y:S02]  /*9740*/  IMAD.MOV.U32 R81, RZ, RZ, R40 ;  /* 0x000000ffff517224 */ /* 0x000fe400078e0028 */
[----:B------:R-:W-:Y:S02]  /*9750*/  IMAD.MOV.U32 R40, RZ, RZ, R41 ;  /* 0x000000ffff287224 */ /* 0x000fe400078e0029 */
[----:B------:R-:W-:-:S02]  /*9760*/  IMAD.MOV.U32 R41, RZ, RZ, R33 ;  /* 0x000000ffff297224 */ /* 0x000fc400078e0021 */
[----:B------:R-:W-:Y:S02]  /*9770*/  IMAD.MOV.U32 R33, RZ, RZ, R73 ;  /* 0x000000ffff217224 */ /* 0x000fe400078e0049 */
[----:B------:R-:W-:Y:S02]  /*9780*/  IMAD.MOV.U32 R73, RZ, RZ, R75 ;  /* 0x000000ffff497224 */ /* 0x000fe400078e004b */
[----:B------:R-:W-:Y:S02]  /*9790*/  IMAD.MOV.U32 R75, RZ, RZ, R108 ;  /* 0x000000ffff4b7224 */ /* 0x000fe400078e006c */
[----:B------:R-:W-:Y:S02]  /*97a0*/  IMAD.MOV.U32 R108, RZ, RZ, R110 ;  /* 0x000000ffff6c7224 */ /* 0x000fe400078e006e */
[----:B------:R-:W-:Y:S02]  /*97b0*/  IMAD.MOV.U32 R110, RZ, RZ, R104 ;  /* 0x000000ffff6e7224 */ /* 0x000fe400078e0068 */
[----:B------:R-:W-:Y:S01]  /*97c0*/  FADD.FTZ R68, R119, R32 ;  /* 0x0000002077447221 */ /* 0x000fe20000010000 */
[----:B------:R-:W-:Y:S01]  /*97d0*/  LOP3.LUT R126, R4, R163, RZ, 0xc0, !PT ;  /* 0x000000a3047e7212 */ /* 0x000fe200078ec0ff */
[----:B------:R-:W-:Y:S01]  /*97e0*/  IMAD.MOV.U32 R119, RZ, RZ, R33 ;  /* 0x000000ffff777224 */ /* 0x000fe200078e0021 */
        /* <DEDUP_REMOVED lines=8> */
[C---:B------:R-:W-:Y:S06]  /*9870*/  HMMA.16816.F32.BF16 R72, R48.reuse, R54, RZ ;  /* 0x000000363048723c */ /* 0x040fec00000418ff */
[----:B------:R-:W-:Y:S06]  /*9880*/  HMMA.16816.F32.BF16 R16, R48, R34, RZ ;  /* 0x000000223010723c */ /* 0x000fec00000418ff */
[----:B------:R-:W-:Y:S06]  /*9890*/  HMMA.16816.F32.BF16 R108, R28, R26, R12 ;  /* 0x0000001a1c6c723c */ /* 0x000fec000004180c */
[----:B------:R-:W-:Y:S01]  /*98a0*/  HMMA.16816.F32.BF16 R12, R64, R114, RZ ;  /* 0x00000072400c723c */ /* 0x000fe200000418ff */
[----:B------:R-:W-:-:S02]  /*98b0*/  IMAD.MOV.U32 R104, RZ, RZ, R105 ;  /* 0x000000ffff687224 */ /* 0x000fc400078e0069 */
[----:B------:R-:W-:Y:S02]  /*98c0*/  IMAD.MOV.U32 R105, RZ, RZ, R141 ;  /* 0x000000ffff697224 */ /* 0x000fe400078e008d */
[----:B------:R-:W-:Y:S02]  /*98d0*/  IMAD.MOV.U32 R141, RZ, RZ, R144 ;  /* 0x000000ffff8d7224 */ /* 0x000fe400078e0090 */
[----:B------:R-:W-:Y:S01]  /*98e0*/  IMAD.MOV.U32 R144, RZ, RZ, R154 ;  /* 0x000000ffff907224 */ /* 0x000fe200078e009a */
[----:B------:R-:W-:Y:S01]  /*98f0*/  STG.E.U16 desc[UR22][R36.64+0x12], R80 ;  /* 0x0000125024007986 */ /* 0x000fe2000c101516 */
[----:B------:R-:W-:Y:S01]  /*9900*/  IMAD.MOV.U32 R154, RZ, RZ, R137 ;  /* 0x000000ffff9a7224 */ /* 0x000fe200078e0089 */
[----:B------:R-:W-:Y:S01]  /*9910*/  LOP3.LUT R10, R0, R168, RZ, 0xc0, !PT ;  /* 0x000000a8000a7212 */ /* 0x000fe200078ec0ff */
[----:B------:R-:W-:Y:S01]  /*9920*/  IMAD.MOV.U32 R137, RZ, RZ, R160 ;  /* 0x000000ffff897224 */ /* 0x000fe200078e00a0 */
[----:B------:R-:W-:Y:S01]  /*9930*/  STG.E.U16 desc[UR22][R46.64+0x10], R82 ;  /* 0x000010522e007986 */ /* 0x000fe2000c101516 */
[----:B------:R-:W-:-:S02]  /*9940*/  IMAD.MOV.U32 R101, RZ, RZ, R104 ;  /* 0x000000ffff657224 */ /* 0x000fc400078e0068 */
[----:B------:R-:W-:Y:S01]  /*9950*/  IMAD.MOV.U32 R168, RZ, RZ, R105 ;  /* 0x000000ffffa87224 */ /* 0x000fe200078e0069 */
[----:B------:R1:W-:Y:S01]  /*9960*/  STG.E.U16 desc[UR22][R46.64+0x12], R83 ;  /* 0x000012532e007986 */ /* 0x0003e2000c101516 */
[----:B------:R-:W-:Y:S02]  /*9970*/  IMAD.MOV.U32 R104, RZ, RZ, R144 ;  /* 0x000000ffff687224 */ /* 0x000fe400078e0090 */
[----:B------:R-:W-:Y:S01]  /*9980*/  IMAD.MOV.U32 R105, RZ, RZ, R154 ;  /* 0x000000ffff697224 */ /* 0x000fe200078e009a */
[----:B------:R-:W-:Y:S01]  /*9990*/  STG.E.U16 desc[UR22][R44.64+0x10], R92 ;  /* 0x0000105c2c007986 */ /* 0x000fe2000c101516 */
[----:B------:R-:W-:-:S03]  /*99a0*/  IMAD.MOV.U32 R171, RZ, RZ, R141 ;  /* 0x000000ffffab7224 */ /* 0x000fc600078e008d */
[----:B------:R2:W-:Y:S01]  /*99b0*/  STG.E.U16 desc[UR22][R44.64+0x12], R95 ;  /* 0x0000125f2c007986 */ /* 0x0005e2000c101516 */
[----:B------:R-:W-:Y:S01]  /*99c0*/  IMAD.MOV.U32 R144, RZ, RZ, R137 ;  /* 0x000000ffff907224 */ /* 0x000fe200078e0089 */
[----:B------:R-:W-:Y:S01]  /*99d0*/  LOP3.LUT R123, R20, R79, RZ, 0xc0, !PT ;  /* 0x0000004f147b7212 */ /* 0x000fe200078ec0ff */
[----:B------:R-:W-:Y:S02]  /*99e0*/  IMAD.MOV.U32 R152, RZ, RZ, R143 ;  /* 0x000000ffff987224 */ /* 0x000fe400078e008f */
[----:B------:R-:W-:Y:S02]  /*99f0*/  IMAD.MOV.U32 R153, RZ, RZ, R140 ;  /* 0x000000ffff997224 */ /* 0x000fe400078e008c */
[----:B------:R-:W-:Y:S01]  /*9a00*/  IMAD.MOV.U32 R154, RZ, RZ, R139 ;  /* 0x000000ffff9a7224 */ /* 0x000fe200078e008b */
[----:B------:R-:W-:Y:S01]  /*9a10*/  HMMA.16816.F32.BF16 R140, R28, R70, R72 ;  /* 0x000000461c8c723c */ /* 0x000fe20000041848 */
[----:B------:R-:W-:-:S05]  /*9a20*/  IMAD.MOV.U32 R116, RZ, RZ, R81 ;  /* 0x000000ffff747224 */ /* 0x000fca00078e0051 */
[----:B------:R-:W-:Y:S06]  /*9a30*/  HMMA.16816.F32.BF16 R136, R28, R42, R16 ;  /* 0x0000002a1c88723c */ /* 0x000fec0000041810 */
[C---:B-1----:R-:W-:Y:S06]  /*9a40*/  HMMA.16816.F32.BF16 R80, R48.reuse, R98, RZ ;  /* 0x000000623050723c */ /* 0x042fec00000418ff */
[C---:B--2---:R-:W-:Y:S06]  /*9a50*/  HMMA.16816.F32.BF16 R92, R48.reuse, R114, RZ ;  /* 0x00000072305c723c */ /* 0x044fec00000418ff */
[----:B------:R-:W-:Y:S06]  /*9a60*/  HMMA.16816.F32.BF16 R76, R48, R86, RZ ;  /* 0x00000056304c723c */ /* 0x000fec00000418ff */
[----:B------:R-:W-:Y:S06]  /*9a70*/  HMMA.16816.F32.BF16 R72, R60, R106, R12 ;  /* 0x0000006a3c48723c */ /* 0x000fec000004180c */
[C---:B------:R-:W-:Y:S06]  /*9a80*/  HMMA.16816.F32.BF16 R16, R64.reuse, R98, RZ ;  /* 0x000000624010723c */ /* 0x040fec00000418ff */
[----:B------:R-:W-:Y:S01]  /*9a90*/  HMMA.16816.F32.BF16 R12, R64, R86, RZ ;  /* 0x00000056400c723c */ /* 0x000fe200000418ff */
[----:B------:R-:W-:-:S05]  /*9aa0*/  IMAD.MOV.U32 R160, RZ, RZ, R157 ;  /* 0x000000ffffa07224 */ /* 0x000fca00078e009d */
[C---:B------:R-:W-:Y:S07]  /*9ab0*/  HMMA.16816.F32.BF16 R92, R28.reuse, R106, R92 ;  /* 0x0000006a1c5c723c */ /* 0x040fee000004185c */
[----:B------:R-:W-:Y:S01]  /*9ac0*/  IMAD.MOV.U32 R107, RZ, RZ, R160 ;  /* 0x000000ffff6b7224 */ /* 0x000fe200078e00a0 */
[----:B------:R-:W-:Y:S01]  /*9ad0*/  HMMA.16816.F32.BF16 R80, R28, R102, R80 ;  /* 0x000000661c50723c */ /* 0x000fe20000041850 */
[----:B------:R-:W-:Y:S02]  /*9ae0*/  IMAD.MOV.U32 R106, RZ, RZ, R144 ;  /* 0x000000ffff6a7224 */ /* 0x000fe400078e0090 */
[----:B------:R-:W-:-:S02]  /*9af0*/  IMAD.MOV.U32 R160, RZ, RZ, R147 ;  /* 0x000000ffffa07224 */ /* 0x000fc400078e0093 */
[----:B------:R-:W-:Y:S01]  /*9b00*/  IMAD.MOV.U32 R144, RZ, RZ, R88 ;  /* 0x000000ffff907224 */ /* 0x000fe200078e0058 */
[----:B------:R-:W-:Y:S01]  /*9b10*/  HMMA.16816.F32.BF16 R76, R28, R90, R76 ;  /* 0x0000005a1c4c723c */ /* 0x000fe2000004184c */
[----:B------:R-:W-:-:S05]  /*9b20*/  IMAD.MOV.U32 R147, RZ, RZ, R89 ;  /* 0x000000ffff937224 */ /* 0x000fca00078e0059 */
[C---:B------:R-:W-:Y:S06]  /*9b30*/  HMMA.16816.F32.BF16 R48, R60.reuse, R102, R16 ;  /* 0x000000663c30723c */ /* 0x040fec0000041810 */
[----:B------:R-:W-:Y:S06]  /*9b40*/  HMMA.16816.F32.BF16 R88, R60, R90, R12 ;  /* 0x0000005a3c58723c */ /* 0x000fec000004180c */
[C---:B------:R-:W-:Y:S06]  /*9b50*/  HMMA.16816.F32.BF16 R28, R64.reuse, R54, RZ ;  /* 0x00000036401c723c */ /* 0x040fec00000418ff */
[C---:B------:R-:W-:Y:S06]  /*9b60*/  HMMA.16816.F32.BF16 R16, R64.reuse, R34, RZ ;  /* 0x000000224010723c */ /* 0x040fec00000418ff */
[----:B------:R-:W-:Y:S01]  /*9b70*/  HMMA.16816.F32.BF16 R12, R64, R22, RZ ;  /* 0x00000016400c723c */ /* 0x000fe200000418ff */
[----:B------:R-:W-:Y:S01]  /*9b80*/  IMAD.MOV.U32 R117, RZ, RZ, R40 ;  /* 0x000000ffff757224 */ /* 0x000fe200078e0028 */
[----:B------:R-:W1:Y:S01]  /*9b90*/  LDSM.16.MT88.4 R20, [R188+0x9800] ;  /* 0x00980000bc14783b */ /* 0x000e620000004200 */
[----:B------:R-:W-:-:S09]  /*9ba0*/  IMAD.MOV.U32 R118, RZ, RZ, R41 ;  /* 0x000000ffff767224 */ /* 0x000fd200078e0029 */
[C---:B------:R-:W-:Y:S06]  /*9bb0*/  HMMA.16816.F32.BF16 R28, R60.reuse, R70, R28 ;  /* 0x000000463c1c723c */ /* 0x040fec000004181c */
[C---:B------:R-:W-:Y:S01]  /*9bc0*/  HMMA.16816.F32.BF16 R40, R60.reuse, R42, R16 ;  /* 0x0000002a3c28723c */ /* 0x040fe20000041810 */
[----:B------:R-:W2:Y:S05]  /*9bd0*/  LDSM.16.MT88.4 R16, [R190+0x9800] ;  /* 0x00980000be10783b */ /* 0x000eaa0000004200 */
[----:B------:R-:W-:Y:S01]  /*9be0*/  HMMA.16816.F32.BF16 R60, R60, R26, R12 ;  /* 0x0000001a3c3c723c */ /* 0x000fe2000004180c */
[----:B------:R-:W3:Y:S01]  /*9bf0*/  LDSM.16.MT88.4 R12, [R188+0xa800] ;  /* 0x00a80000bc0c783b */ /* 0x000ee20000004200 */
[----:B------:R-:W-:Y:S01]  /*9c00*/  IMAD.MOV.U32 R157, RZ, RZ, R159 ;  /* 0x000000ffff9d7224 */ /* 0x000fe200078e009f */
[----:B------:R-:W-:Y:S01]  /*9c10*/  LOP3.LUT R11, R2, R167, RZ, 0xc0, !PT ;  /* 0x000000a7020b7212 */ /* 0x000fe200078ec0ff */
[----:B------:R-:W-:-:S02]  /*9c20*/  IMAD.MOV.U32 R159, RZ, RZ, R156 ;  /* 0x000000ffff9f7224 */ /* 0x000fc400078e009c */
[----:B------:R-:W-:Y:S02]  /*9c30*/  IMAD.MOV.U32 R156, RZ, RZ, R132 ;  /* 0x000000ffff9c7224 */ /* 0x000fe400078e0084 */
[----:B------:R-:W-:Y:S01]  /*9c40*/  IMAD.MOV.U32 R2, RZ, RZ, R164 ;  /* 0x000000ffff027224 */ /* 0x000fe200078e00a4 */
[----:B------:R-:W-:Y:S01]  /*9c50*/  LOP3.LUT R127, R3, R161, RZ, 0xc0, !PT ;  /* 0x000000a1037f7212 */ /* 0x000fe200078ec0ff */
[----:B------:R-:W-:Y:S02]  /*9c60*/  IMAD.MOV.U32 R115, RZ, RZ, R113 ;  /* 0x000000ffff737224 */ /* 0x000fe400078e0071 */
[----:B------:R-:W-:Y:S02]  /*9c70*/  IMAD.MOV.U32 R97, RZ, RZ, R162 ;  /* 0x000000ffff617224 */ /* 0x000fe400078e00a2 */
[----:B------:R-:W-:Y:S02]  /*9c80*/  IMAD.MOV.U32 R0, RZ, RZ, R68 ;  /* 0x000000ffff007224 */ /* 0x000fe400078e0044 */
[----:B------:R-:W-:Y:S01]  /*9c90*/  IMAD.MOV.U32 R96, RZ, RZ, R69 ;  /* 0x000000ffff607224 */ /* 0x000fe200078e0045 */
[----:B------:R-:W-:Y:S01]  /*9ca0*/  STG.E.U16 desc[UR22][R38.64+0x10], R226 ;  /* 0x000010e226007986 */ /* 0x000fe2000c101516 */
[----:B-1----:R-:W-:Y:S01]  /*9cb0*/  HMMA.16816.F32.BF16 R164, R4, R22, R92 ;  /* 0x0000001604a4723c */ /* 0x002fe2000004185c */
[----:B------:R-:W-:-:S02]  /*9cc0*/  IMAD.MOV.U32 R99, RZ, RZ, R24 ;  /* 0x000000ffff637224 */ /* 0x000fc400078e0018 */
[----:B------:R-:W-:Y:S01]  /*9cd0*/  IMAD.MOV.U32 R114, RZ, RZ, R25 ;  /* 0x000000ffff727224 */ /* 0x000fe200078e0019 */
[----:B------:R-:W-:Y:S01]  /*9ce0*/  STG.E.U16 desc[UR22][R38.64+0x12], R225 ;  /* 0x000012e126007986 */ /* 0x000fe2000c101516 */
[----:B------:R-:W-:Y:S01]  /*9cf0*/  IMAD.MOV.U32 R113, RZ, RZ, R160 ;  /* 0x000000ffff717224 */ /* 0x000fe200078e00a0 */
[----:B------:R-:W-:Y:S01]  /*9d00*/  HMMA.16816.F32.BF16 R24, R8, R22, R72 ;  /* 0x000000160818723c */ /* 0x000fe20000041848 */
[----:B------:R-:W-:Y:S01]  /*9d10*/  IMAD.MOV.U32 R94, RZ, RZ, R53 ;  /* 0x000000ffff5e7224 */ /* 0x000fe200078e0035 */
[----:B------:R1:W5:Y:S01]  /*9d20*/  LDL.LU R132, [R1+0x1c0] ;  /* 0x0001c00001847983 */ /* 0x0003620000300800 */
[----:B------:R-:W-:-:S03]  /*9d30*/  IMAD.MOV.U32 R95, RZ, RZ, R52 ;  /* 0x000000ffff5f7224 */ /* 0x000fc600078e0034 */
[----:B------:R-:W-:Y:S06]  /*9d40*/  HMMA.16816.F32.BF16 R152, R8, R20, R152 ;  /* 0x000000140898723c */ /* 0x000fec0000041898 */
[----:B--2---:R-:W-:Y:S06]  /*9d50*/  HMMA.16816.F32.BF16 R160, R4, R16, R156 ;  /* 0x0000001004a0723c */ /* 0x004fec000004189c */
[----:B------:R-:W-:Y:S06]  /*9d60*/  HMMA.16816.F32.BF16 R52, R8, R18, R48 ;  /* 0x000000120834723c */ /* 0x000fec0000041830 */
[----:B------:R-:W-:Y:S01]  /*9d70*/  HMMA.16816.F32.BF16 R168, R4, R20, R168 ;  /* 0x0000001404a8723c */ /* 0x000fe200000418a8 */
[----:B------:R-:W2:Y:S05]  /*9d80*/  LDSM.16.MT88.4 R20, [R190+0xa800] ;  /* 0x00a80000be14783b */ /* 0x000eaa0000004200 */
[----:B------:R-:W-:Y:S06]  /*9d90*/  HMMA.16816.F32.BF16 R144, R8, R16, R144 ;  /* 0x000000100890723c */ /* 0x000fec0000041890 */
[----:B------:R-:W-:Y:S01]  /*9da0*/  HMMA.16816.F32.BF16 R156, R4, R18, R80 ;  /* 0x00000012049c723c */ /* 0x000fe20000041850 */
[----:B------:R-:W4:Y:S05]  /*9db0*/  LDSM.16.MT88.4 R16, [R188+0xb800] ;  /* 0x00b80000bc10783b */ /* 0x000f2a0000004200 */
[-C--:B---3--:R-:W-:Y:S06]  /*9dc0*/  HMMA.16816.F32.BF16 R64, R8, R12.reuse, R104 ;  /* 0x0000000c0840723c */ /* 0x088fec0000041868 */
[C---:B------:R-:W-:Y:S06]  /*9dd0*/  HMMA.16816.F32.BF16 R68, R4.reuse, R12, R116 ;  /* 0x0000000c0444723c */ /* 0x040fec0000041874 */
[-C--:B------:R-:W-:Y:S01]  /*9de0*/  HMMA.16816.F32.BF16 R72, R4, R14.reuse, R76 ;  /* 0x0000000e0448723c */ /* 0x080fe2000004184c */
[----:B------:R-:W-:Y:S01]  /*9df0*/  IMAD.MOV.U32 R98, RZ, RZ, R101 ;  /* 0x000000ffff627224 */ /* 0x000fe200078e0065 */
[----:B------:R-:W-:Y:S04]  /*9e00*/  LDSM.16.MT88.4 R76, [R188+0xac00] ;  /* 0x00ac0000bc4c783b */ /* 0x000fe80000004200 */
[----:B------:R-:W-:Y:S01]  /*9e10*/  HMMA.16816.F32.BF16 R48, R8, R14, R88 ;  /* 0x0000000e0830723c */ /* 0x000fe20000041858 */
[----:B------:R-:W3:Y:S01]  /*9e20*/  LDSM.16.MT88.4 R12, [R190+0xb800] ;  /* 0x00b80000be0c783b */ /* 0x000ee20000004200 */
[----:B------:R-:W-:-:S02]  /*9e30*/  IMAD.MOV.U32 R3, RZ, RZ, R33 ;  /* 0x000000ffff037224 */ /* 0x000fc400078e0021 */
[----:B------:R-:W-:Y:S02]  /*9e40*/  IMAD.MOV.U32 R92, RZ, RZ, R85 ;  /* 0x000000ffff5c7224 */ /* 0x000fe400078e0055 */
[----:B------:R-:W-:Y:S01]  /*9e50*/  IMAD.MOV.U32 R93, RZ, RZ, R84 ;  /* 0x000000ffff5d7224 */ /* 0x000fe200078e0054 */
[C---:B--2---:R-:W-:Y:S01]  /*9e60*/  HMMA.16816.F32.BF16 R88, R4.reuse, R22, R140 ;  /* 0x000000160458723c */ /* 0x044fe2000004188c */
[----:B------:R-:W-:Y:S05]  /*9e70*/  LDSM.16.MT88.4 R140, [R190+0x9c00] ;  /* 0x009c0000be8c783b */ /* 0x000fea0000004200 */
[C---:B------:R-:W-:Y:S06]  /*9e80*/  HMMA.16816.F32.BF16 R84, R4.reuse, R20, R240 ;  /* 0x000000140454723c */ /* 0x040fec00000418f0 */
[C---:B----4-:R-:W-:Y:S06]  /*9e90*/  HMMA.16816.F32.BF16 R100, R4.reuse, R16, R216 ;  /* 0x000000100464723c */ /* 0x050fec00000418d8 */
[----:B------:R-:W-:Y:S01]  /*9ea0*/  HMMA.16816.F32.BF16 R104, R4, R18, R136 ;  /* 0x000000120468723c */ /* 0x000fe20000041888 */
[----:B------:R-:W-:-:S05]  /*9eb0*/  IMAD.MOV.U32 R218, RZ, RZ, R2 ;  /* 0x000000ffffda7224 */ /* 0x000fca00078e0002 */
[C---:B---3--:R-:W-:Y:S06]  /*9ec0*/  HMMA.16816.F32.BF16 R116, R4.reuse, R12, R148 ;  /* 0x0000000c0474723c */ /* 0x048fec0000041894 */
[----:B------:R-:W-:Y:S01]  /*9ed0*/  HMMA.16816.F32.BF16 R32, R4, R14, R108 ;  /* 0x0000000e0420723c */ /* 0x000fe2000004186c */
[----:B------:R-:W2:Y:S01]  /*9ee0*/  LDSM.16.MT88.4 R4, [R190+0xbc00] ;  /* 0x00bc0000be04783b */ /* 0x000ea20000004200 */
[----:B------:R-:W-:Y:S02]  /*9ef0*/  IMAD.MOV.U32 R241, RZ, RZ, R114 ;  /* 0x000000fffff17224 */ /* 0x000fe400078e0072 */
[----:B------:R-:W-:Y:S01]  /*9f00*/  IMAD.MOV.U32 R240, RZ, RZ, R115 ;  /* 0x000000fffff07224 */ /* 0x000fe200078e0073 */
[----:B------:R-:W3:Y:S01]  /*9f10*/  LDSM.16.MT88.4 R148, [R188+0x9c00] ;  /* 0x009c0000bc94783b */ /* 0x000ee20000004200 */
[----:B------:R-:W-:-:S02]  /*9f20*/  IMAD.MOV.U32 R2, RZ, RZ, R113 ;  /* 0x000000ffff027224 */ /* 0x000fc400078e0071 */
[----:B------:R-:W-:Y:S01]  /*9f30*/  IMAD.MOV.U32 R216, RZ, RZ, R112 ;  /* 0x000000ffffd87224 */ /* 0x000fe200078e0070 */
[C---:B------:R-:W-:Y:S01]  /*9f40*/  HMMA.16816.F32.BF16 R80, R8.reuse, R20, R92 ;  /* 0x000000140850723c */ /* 0x040fe2000004185c */
[----:B------:R-:W4:Y:S04]  /*9f50*/  LDSM.16.MT88.4 R92, [R190+0xac00] ;  /* 0x00ac0000be5c783b */ /* 0x000f280000004200 */
[----:B------:R-:W1:Y:S01]  /*9f60*/  LDSM.16.MT88.4 R108, [R188+0xbc00] ;  /* 0x00bc0000bc6c783b */ /* 0x000e620000004200 */
[----:B------:R-:W-:Y:S03]  /*9f70*/  HMMA.16816.F32.BF16 R112, R8, R12, R220 ;  /* 0x0000000c0870723c */ /* 0x000fe600000418dc */
[----:B------:R3:W-:Y:S04]  /*9f80*/  STG.E.U16 desc[UR22][R36.64+0x20], R236 ;  /* 0x000020ec24007986 */ /* 0x0007e8000c101516 */
[----:B------:R-:W-:Y:S04]  /*9f90*/  STG.E.U16 desc[UR22][R36.64+0x22], R235 ;  /* 0x000022eb24007986 */ /* 0x000fe8000c101516 */
[----:B------:R-:W-:Y:S04]  /*9fa0*/  STG.E.U16 desc[UR22][R46.64+0x20], R231 ;  /* 0x000020e72e007986 */ /* 0x000fe8000c101516 */
[----:B------:R4:W-:Y:S04]  /*9fb0*/  STG.E.U16 desc[UR22][R46.64+0x22], R234 ;  /* 0x000022ea2e007986 */ /* 0x0009e8000c101516 */
[----:B------:R1:W-:Y:S04]  /*9fc0*/  STG.E.U16 desc[UR22][R44.64+0x20], R212 ;  /* 0x000020d42c007986 */ /* 0x0003e8000c101516 */
[----:B------:R1:W-:Y:S01]  /*9fd0*/  STG.E.U16 desc[UR22][R44.64+0x22], R211 ;  /* 0x000022d32c007986 */ /* 0x0003e2000c101516 */
[----:B------:R-:W-:-:S03]  /*9fe0*/  IMAD.MOV.U32 R217, RZ, RZ, R0 ;  /* 0x000000ffffd97224 */ /* 0x000fc600078e0000 */
[----:B------:R1:W-:Y:S04]  /*9ff0*/  STG.E.U16 desc[UR22][R38.64+0x20], R210 ;  /* 0x000020d226007986 */ /* 0x0003e8000c101516 */
[----:B------:R1:W-:Y:S04]  /*a000*/  STG.E.U16 desc[UR22][R38.64+0x22], R209 ;  /* 0x000022d126007986 */ /* 0x0003e8000c101516 */
[----:B------:R1:W-:Y:S04]  /*a010*/  STG.E.U16 desc[UR22][R36.64+0x30], R230 ;  /* 0x000030e624007986 */ /* 0x0003e8000c101516 */
[----:B------:R1:W-:Y:S01]  /*a020*/  STG.E.U16 desc[UR22][R36.64+0x32], R229 ;  /* 0x000032e524007986 */ /* 0x0003e2000c101516 */
[----:B------:R-:W-:-:S03]  /*a030*/  IMAD.MOV.U32 R219, RZ, RZ, R3 ;  /* 0x000000ffffdb7224 */ /* 0x000fc600078e0003 */
[----:B------:R1:W-:Y:S04]  /*a040*/  STG.E.U16 desc[UR22][R46.64+0x30], R227 ;  /* 0x000030e32e007986 */ /* 0x0003e8000c101516 */
[----:B------:R1:W-:Y:S01]  /*a050*/  STG.E.U16 desc[UR22][R46.64+0x32], R228 ;  /* 0x000032e42e007986 */ /* 0x0003e2000c101516 */
[----:B------:R-:W-:-:S03]  /*a060*/  IMAD.MOV.U32 R3, RZ, RZ, R96 ;  /* 0x000000ffff037224 */ /* 0x000fc600078e0060 */
[----:B------:R1:W-:Y:S01]  /*a070*/  STG.E.U16 desc[UR22][R44.64+0x30], R224 ;  /* 0x000030e02c007986 */ /* 0x0003e2000c101516 */
[-C--:B--2---:R-:W-:Y:S03]  /*a080*/  HMMA.16816.F32.BF16 R116, R120, R4.reuse, R116 ;  /* 0x000000047874723c */ /* 0x084fe60000041874 */
[----:B------:R2:W-:Y:S04]  /*a090*/  STG.E.U16 desc[UR22][R44.64+0x32], R215 ;  /* 0x000032d72c007986 */ /* 0x0005e8000c101516 */
[----:B------:R2:W-:Y:S01]  /*a0a0*/  STG.E.U16 desc[UR22][R38.64+0x30], R214 ;  /* 0x000030d626007986 */ /* 0x0005e2000c101516 */
[----:B------:R-:W-:Y:S03]  /*a0b0*/  HMMA.16816.F32.BF16 R112, R124, R4, R112 ;  /* 0x000000047c70723c */ /* 0x000fe60000041870 */
[----:B------:R2:W-:Y:S04]  /*a0c0*/  STG.E.U16 desc[UR22][R38.64+0x32], R213 ;  /* 0x000032d526007986 */ /* 0x0005e8000c101516 */
[----:B------:R2:W-:Y:S01]  /*a0d0*/  STG.E.U16 desc[UR22][R36.64+0x40], R208 ;  /* 0x000040d024007986 */ /* 0x0005e2000c101516 */
[----:B------:R-:W-:-:S03]  /*a0e0*/  FADD.FTZ R5, R218, R217 ;  /* 0x000000d9da057221 */ /* 0x000fc60000010000 */
[----:B------:R2:W-:Y:S01]  /*a0f0*/  STG.E.U16 desc[UR22][R36.64+0x42], R207 ;  /* 0x000042cf24007986 */ /* 0x0005e2000c101516 */
[----:B------:R-:W-:-:S03]  /*a100*/  FADD.FTZ R2, R2, R216 ;  /* 0x000000d802027221 */ /* 0x000fc60000010000 */
[----:B------:R2:W-:Y:S04]  /*a110*/  STG.E.U16 desc[UR22][R46.64+0x40], R205 ;  /* 0x000040cd2e007986 */ /* 0x0005e8000c101516 */
[----:B------:R2:W-:Y:S01]  /*a120*/  STG.E.U16 desc[UR22][R46.64+0x42], R206 ;  /* 0x000042ce2e007986 */ /* 0x0005e2000c101516 */
[----:B------:R-:W-:-:S03]  /*a130*/  IMAD.MOV.U32 R243, RZ, RZ, R98 ;  /* 0x000000fffff37224 */ /* 0x000fc600078e0062 */
[----:B------:R2:W-:Y:S01]  /*a140*/  STG.E.U16 desc[UR22][R44.64+0x40], R185 ;  /* 0x000040b92c007986 */ /* 0x0005e2000c101516 */
[----:B------:R-:W-:-:S03]  /*a150*/  IMAD.MOV.U32 R242, RZ, RZ, R99 ;  /* 0x000000fffff27224 */ /* 0x000fc600078e0063 */
[----:B------:R2:W-:Y:S01]  /*a160*/  STG.E.U16 desc[UR22][R44.64+0x42], R184 ;  /* 0x000042b82c007986 */ /* 0x0005e2000c101516 */
[----:B------:R-:W-:Y:S02]  /*a170*/  IMAD.MOV.U32 R0, RZ, RZ, R97 ;  /* 0x000000ffff007224 */ /* 0x000fe400078e0061 */
[----:B------:R-:W-:Y:S01]  /*a180*/  FADD.FTZ R3, R249, R3 ;  /* 0x00000003f9037221 */ /* 0x000fe20000010000 */
[----:B------:R2:W-:Y:S01]  /*a190*/  STG.E.U16 desc[UR22][R38.64+0x40], R183 ;  /* 0x000040b726007986 */ /* 0x0005e2000c101516 */
[----:B------:R-:W-:Y:S03]  /*a1a0*/  HMMA.16816.F32.BF16 R96, R8, R16, R244 ;  /* 0x000000100860723c */ /* 0x000fe600000418f4 */
[----:B------:R2:W-:Y:S01]  /*a1b0*/  STG.E.U16 desc[UR22][R38.64+0x42], R182 ;  /* 0x000042b626007986 */ /* 0x0005e2000c101516 */
[----:B------:R-:W-:-:S03]  /*a1c0*/  FADD.FTZ R5, R240, R5 ;  /* 0x00000005f0057221 */ /* 0x000fc60000010000 */
        /* <DEDUP_REMOVED lines=12> */
[----:B------:R2:W-:Y:S04]  /*a290*/  STG.E.U16 desc[UR22][R38.64+0x50], R179 ;  /* 0x000050b326007986 */ /* 0x0005e8000c101516 */
        /* <DEDUP_REMOVED lines=17> */
[----:B------:R2:W-:Y:S01]  /*a3b0*/  STL [R1+0x6c], R3 ;  /* 0x00006c0301007387 */ /* 0x0005e20000100800 */
[----:B------:R-:W-:Y:S01]  /*a3c0*/  FADD.FTZ R0, R251, R0 ;  /* 0x00000000fb007221 */ /* 0x000fe20000010000 */
[-C--:B---3--:R-:W-:Y:S03]  /*a3d0*/  HMMA.16816.F32.BF16 R152, R124, R148.reuse, R152 ;  /* 0x000000947c98723c */ /* 0x088fe60000041898 */
[----:B------:R-:W-:Y:S01]  /*a3e0*/  FADD.FTZ R0, R252, R0 ;  /* 0x00000000fc007221 */ /* 0x000fe20000010000 */
[----:B------:R-:W-:Y:S01]  /*a3f0*/  FADD.FTZ R4, R241, R4 ;  /* 0x00000004f1047221 */ /* 0x000fe20000010000 */
[----:B------:R-:W-:Y:S01]  /*a400*/  IADD3 R236, P1, R36, -0x80, RZ ;  /* 0xffffff8024ec7810 */ /* 0x000fe20007f3e0ff */
[----:B------:R-:W-:Y:S01]  /*a410*/  HMMA.16816.F32.BF16 R168, R120, R148, R168 ;  /* 0x0000009478a8723c */ /* 0x000fe200000418a8 */
[----:B------:R-:W-:Y:S01]  /*a420*/  FADD.FTZ R0, R250, R0 ;  /* 0x00000000fa007221 */ /* 0x000fe20000010000 */
[----:B------:R-:W-:-:S04]  /*a430*/  FADD.FTZ R2, R237, R2 ;  /* 0x00000002ed027221 */ /* 0x000fc80000010000 */
[----:B------:R-:W-:Y:S01]  /*a440*/  HMMA.16816.F32.BF16 R164, R120, R150, R164 ;  /* 0x0000009678a4723c */ /* 0x000fe200000418a4 */
[----:B----4-:R-:W-:-:S05]  /*a450*/  FADD.FTZ R234, R243, R4 ;  /* 0x00000004f3ea7221 */ /* 0x010fca0000010000 */
[----:B------:R-:W-:Y:S01]  /*a460*/  HMMA.16816.F32.BF16 R160, R120, R140, R160 ;  /* 0x0000008c78a0723c */ /* 0x000fe200000418a0 */
[----:B------:R-:W-:-:S05]  /*a470*/  FADD.FTZ R237, R239, R0 ;  /* 0x00000000efed7221 */ /* 0x000fca0000010000 */
[----:B------:R-:W-:Y:S01]  /*a480*/  HMMA.16816.F32.BF16 R156, R120, R142, R156 ;  /* 0x0000008e789c723c */ /* 0x000fe2000004189c */
[----:B------:R-:W-:-:S05]  /*a490*/  FADD.FTZ R240, R238, R2 ;  /* 0x00000002eef07221 */ /* 0x000fca0000010000 */
[----:B------:R-:W-:Y:S01]  /*a4a0*/  HMMA.16816.F32.BF16 R68, R120, R76, R68 ;  /* 0x0000004c7844723c */ /* 0x000fe20000041844 */
[----:B------:R-:W-:-:S05]  /*a4b0*/  IADD3.X R235, R37, -0x1, RZ, P1, !PT ;  /* 0xffffffff25eb7810 */ /* 0x000fca0000ffe4ff */
[C---:B------:R-:W-:Y:S06]  /*a4c0*/  HMMA.16816.F32.BF16 R72, R120.reuse, R78, R72 ;  /* 0x0000004e7848723c */ /* 0x040fec0000041848 */
[C---:B------:R-:W-:Y:S06]  /*a4d0*/  HMMA.16816.F32.BF16 R84, R120.reuse, R92, R84 ;  /* 0x0000005c7854723c */ /* 0x040fec0000041854 */
[C---:B------:R-:W-:Y:S06]  /*a4e0*/  HMMA.16816.F32.BF16 R88, R120.reuse, R94, R88 ;  /* 0x0000005e7858723c */ /* 0x040fec0000041858 */
[C---:B-1----:R-:W-:Y:S06]  /*a4f0*/  HMMA.16816.F32.BF16 R100, R120.reuse, R108, R100 ;  /* 0x0000006c7864723c */ /* 0x042fec0000041864 */
        /* <DEDUP_REMOVED lines=13> */
[----:B--2---:R-:W-:-:S15]  /*a5d0*/  @!P0 BRA `(.L_x_563) ;  /* 0x00000130007c8947 */ /* 0x004fde0003800000 */
[----:B------:R-:W2:Y:S01]  /*a5e0*/  LDL R219, [R1+0xfc] ;  /* 0x0000fc0001db7983 */ /* 0x000ea20000100800 */
[----:B------:R-:W-:-:S03]  /*a5f0*/  ULDC UR4, c[0x0][0x2d0] ;  /* 0x0000b40000047ab9 */ /* 0x000fc60000000800 */
[----:B------:R-:W3:Y:S04]  /*a600*/  LDL R241, [R1+0x128] ;  /* 0x0001280001f17983 */ /* 0x000ee80000100800 */
[----:B------:R-:W4:Y:S01]  /*a610*/  LDL.64 R242, [R1+0x1a0] ;  /* 0x0001a00001f27983 */ /* 0x000f220000100a00 */
[----:B-----5:R-:W-:Y:S01]  /*a620*/  ISETP.GE.AND P5, PT, R132, UR4, PT ;  /* 0x0000000484007c0c */ /* 0x020fe2000bfa6270 */
[----:B------:R-:W-:Y:S01]  /*a630*/  UIADD3 UR42, UR18, -0x2, URZ ;  /* 0xfffffffe122a7890 */ /* 0x000fe2000fffe03f */
[----:B------:R-:W-:-:S04]  /*a640*/  DEPBAR.LE SB0, 0x0 ;  /* 0x000080000000791a */ /* 0x000fc80000000000 */
[----:B------:R-:W-:Y:S01]  /*a650*/  BAR.SYNC.DEFER_BLOCKING 0x0 ;  /* 0x0000000000007b1d */ /* 0x000fe20000010000 */
[----:B------:R-:W-:Y:S01]  /*a660*/  UIMAD UR6, UR24, UR42, URZ ;  /* 0x0000002a180672a4 */ /* 0x000fe2000f8e023f */
[----:B------:R-:W-:Y:S01]  /*a670*/  IMAD.U32 R2, RZ, RZ, UR42 ;  /* 0x0000002aff027e24 */ /* 0x000fe2000f8e00ff */
[----:B------:R-:W-:-:S05]  /*a680*/  UISETP.GE.AND UP0, UPT, UR18, 0x3, UPT ;  /* 0x000000031200788c */ /* 0x000fca000bf06270 */
[----:B------:R-:W1:Y:S08]  /*a690*/  @!P5 LDC.64 R4, c[0x0][0x220] ;  /* 0x00008800ff04db82 */ /* 0x000e700000000a00 */
[----:B------:R-:W1:Y:S01]  /*a6a0*/  @!P5 LDC.64 R6, c[0x0][0x220] ;  /* 0x00008800ff06db82 */ /* 0x000e620000000a00 */
[----:B------:R-:W-:Y:S04]  /*a6b0*/  @P5 STS [R195+0x9000], RZ ;  /* 0x009000ffc3005388 */ /* 0x000fe80000000800 */
[----:B------:R-:W-:Y:S04]  /*a6c0*/  @P5 STS [R195+0x9004], RZ ;  /* 0x009004ffc3005388 */ /* 0x000fe80000000800 */
[----:B------:R-:W-:Y:S01]  /*a6d0*/  @P5 STS.64 [R195+0x9008], RZ ;  /* 0x009008ffc3005388 */ /* 0x000fe20000000a00 */
[----:B--2---:R-:W-:-:S02]  /*a6e0*/  ISETP.GE.AND P4, PT, R219, UR4, PT ;  /* 0x00000004db007c0c */ /* 0x004fc4000bf86270 */
[----:B---3--:R-:W-:Y:S01]  /*a6f0*/  ISETP.GE.AND P3, PT, R241, UR4, PT ;  /* 0x00000004f1007c0c */ /* 0x008fe2000bf66270 */
[----:B------:R-:W-:Y:S01]  /*a700*/  USHF.R.S32.HI UR4, URZ, 0x1f, UR42 ;  /* 0x0000001f3f047899 */ /* 0x000fe2000801142a */
[----:B----4-:R-:W-:-:S03]  /*a710*/  IMAD.WIDE.U32 R2, R2, UR32, R242 ;  /* 0x0000002002027c25 */ /* 0x010fc6000f8e00f2 */
[----:B------:R-:W-:-:S06]  /*a720*/  UIMAD UR4, UR4, UR32, UR6 ;  /* 0x00000020040472a4 */ /* 0x000fcc000f8e0206 */
[----:B------:R-:W2:Y:S01]  /*a730*/  @!P4 LDC.64 R10, c[0x0][0x220] ;  /* 0x00008800ff0acb82 */ /* 0x000ea20000000a00 */
[C---:B-1----:R-:W-:Y:S01]  /*a740*/  @!P5 LEA R4, P0, R2.reuse, R4, 0x1 ;  /* 0x000000040204d211 */ /* 0x042fe200078008ff */
[----:B------:R-:W-:Y:S01]  /*a750*/  VIADD R3, R3, UR4 ;  /* 0x0000000403037c36 */ /* 0x000fe20008000000 */
[----:B------:R-:W-:-:S04]  /*a760*/  IADD3 R0, P2, R2, UR20, RZ ;  /* 0x0000001402007c10 */ /* 0x000fc8000ff5e0ff */
[C---:B------:R-:W-:Y:S01]  /*a770*/  @!P5 LEA.HI.X R5, R2.reuse, R5, R3, 0x1, P0 ;  /* 0x000000050205d211 */ /* 0x040fe200000f0c03 */
[----:B------:R-:W1:Y:S04]  /*a780*/  @!P3 LDC.64 R8, c[0x0][0x220] ;  /* 0x00008800ff08bb82 */ /* 0x000e680000000a00 */
[----:B------:R-:W-:Y:S01]  /*a790*/  @!PT LDS RZ, [RZ] ;  /* 0x00000000fffff984 */ /* 0x000fe20000000800 */
[----:B------:R-:W-:Y:S01]  /*a7a0*/  @!PT LDS RZ, [RZ] ;  /* 0x00000000fffff984 */ /* 0x000fe20000000800 */
[----:B------:R-:W-:Y:S01]  /*a7b0*/  @!PT LDS RZ, [RZ] ;  /* 0x00000000fffff984 */ /* 0x000fe20000000800 */
[----:B------:R3:W-:Y:S04]  /*a7c0*/  @!P5 LDGSTS.E.BYPASS.LTC128B.128 [R195+0x9000], desc[UR22][R4.64] ;  /* 0x0900000004c3dfae */ /* 0x0007e8000b901d56 */
[----:B------:R-:W3:Y:S01]  /*a7d0*/  @!P4 LDC.64 R12, c[0x0][0x220] ;  /* 0x00008800ff0ccb82 */ /* 0x000ee20000000a00 */
[----:B------:R-:W-:Y:S07]  /*a7e0*/  @P4 STS.128 [R195+0xa000], RZ ;  /* 0x00a000ffc3004388 */ /* 0x000fee0000000c00 */
[----:B------:R-:W4:Y:S01]  /*a7f0*/  @!P3 LDC.64 R14, c[0x0][0x220] ;  /* 0x00008800ff0ebb82 */ /* 0x000f220000000a00 */
[----:B--2---:R-:W-:-:S04]  /*a800*/  @!P4 LEA R10, P1, R2, R10, 0x1 ;  /* 0x0000000a020ac211 */ /* 0x004fc800078208ff */
[C---:B------:R-:W-:Y:S02]  /*a810*/  @!P4 LEA.HI.X R11, R2.reuse, R11, R3, 0x1, P1 ;  /* 0x0000000b020bc211 */ /* 0x040fe400008f0c03 */
[----:B-1----:R-:W-:-:S03]  /*a820*/  @!P3 LEA R8, P0, R2, R8, 0x1 ;  /* 0x000000080208b211 */ /* 0x002fc600078008ff */
[----:B------:R-:W-:Y:S01]  /*a830*/  @!PT LDS RZ, [RZ] ;  /* 0x00000000fffff984 */ /* 0x000fe20000000800 */
[----:B------:R-:W-:Y:S01]  /*a840*/  @!PT LDS RZ, [RZ] ;  /* 0x00000000fffff984 */ /* 0x000fe20000000800 */
[----:B------:R-:W-:Y:S01]  /*a850*/  @!PT LDS RZ, [RZ] ;  /* 0x00000000fffff984 */ /* 0x000fe20000000800 */
[----:B------:R-:W-:Y:S01]  /*a860*/  @!P4 LDGSTS.E.BYPASS.LTC128B.128 [R195+0xa000], desc[UR22][R10.64+0x40] ;  /* 0x0a0000400ac3cfae */ /* 0x000fe2000b901d56 */
[----:B------:R-:W-:Y:S02]  /*a870*/  @!P3 LEA.HI.X R9, R2, R9, R3, 0x1, P0 ;  /* 0x000000090209b211 */ /* 0x000fe400000f0c03 */
[----:B------:R-:W-:Y:S01]  /*a880*/  IADD3.X R3, R3, UR16, RZ, P2, !PT ;  /* 0x0000001003037c10 */ /* 0x000fe200097fe4ff */
[----:B------:R-:W-:Y:S01]  /*a890*/  @P3 STS.128 [R195+0xb000], RZ ;  /* 0x00b000ffc3003388 */ /* 0x000fe20000000c00 */
[C---:B------:R-:W-:Y:S02]  /*a8a0*/  @!P5 LEA R6, P2, R0.reuse, R6, 0x1 ;  /* 0x000000060006d211 */ /* 0x040fe400078408ff */
[C---:B---3--:R-:W-:Y:S01]  /*a8b0*/  @!P4 LEA R4, P1, R0.reuse, R12, 0x1 ;  /* 0x0000000c0004c211 */ /* 0x048fe200078208ff */
[----:B------:R-:W-:Y:S01]  /*a8c0*/  @!PT LDS RZ, [RZ] ;  /* 0x00000000fffff984 */ /* 0x000fe20000000800 */
[----:B------:R-:W-:Y:S01]  /*a8d0*/  @!PT LDS RZ, [RZ] ;  /* 0x00000000fffff984 */ /* 0x000fe20000000800 */
[----:B------:R-:W-:Y:S01]  /*a8e0*/  @!PT LDS RZ, [RZ] ;  /* 0x00000000fffff984 */ /* 0x000fe20000000800 */
[----:B------:R1:W-:Y:S01]  /*a8f0*/  @!P3 LDGSTS.E.BYPASS.LTC128B.128 [R195+0xb000], desc[UR22][R8.64+0x80] ;  /* 0x0b00008008c3bfae */ /* 0x0003e2000b901d56 */
[C-C-:B------:R-:W-:Y:S02]  /*a900*/  @!P5 LEA.HI.X R7, R0.reuse, R7, R3.reuse, 0x1, P2 ;  /* 0x000000070007d211 */ /* 0x140fe400010f0c03 */
[C---:B------:R-:W-:Y:S01]  /*a910*/  @!P4 LEA.HI.X R5, R0.reuse, R13, R3, 0x1, P1 ;  /* 0x0000000d0005c211 */ /* 0x040fe200008f0c03 */
[----:B------:R-:W-:Y:S01]  /*a920*/  @P5 STS.128 [R195+0x9800], RZ ;  /* 0x009800ffc3005388 */ /* 0x000fe20000000c00 */
[----:B----4-:R-:W-:-:S03]  /*a930*/  @!P3 LEA R2, P0, R0, R14, 0x1 ;  /* 0x0000000e0002b211 */ /* 0x010fc600078008ff */
[----:B------:R-:W-:Y:S01]  /*a940*/  @!PT LDS RZ, [RZ] ;  /* 0x00000000fffff984 */ /* 0x000fe20000000800 */
[----:B------:R-:W-:Y:S01]  /*a950*/  @!PT LDS RZ, [RZ] ;  /* 0x00000000fffff984 */ /* 0x000fe20000000800 */
[----:B------:R-:W-:Y:S01]  /*a960*/  @!PT LDS RZ, [RZ] ;  /* 0x00000000fffff984 */ /* 0x000fe20000000800 */
[----:B------:R-:W-:Y:S01]  /*a970*/  @!P5 LDGSTS.E.BYPASS.LTC128B.128 [R195+0x9800], desc[UR22][R6.64] ;  /* 0x0980000006c3dfae */ /* 0x000fe2000b901d56 */
[----:B------:R-:W-:Y:S02]  /*a980*/  @!P3 LEA.HI.X R3, R0, R15, R3, 0x1, P0 ;  /* 0x0000000f0003b211 */ /* 0x000fe400000f0c03 */
[----:B------:R-:W-:Y:S01]  /*a990*/  PLOP3.LUT P0, PT, PT, PT, UP0, 0x40, 0x0 ;  /* 0x000000000000781c */ /* 0x000fe20003f0e808 */
        /* <DEDUP_REMOVED lines=10> */
[----:B------:R-:W-:Y:S04]  /*aa40*/  LDSM.16.M88.4 R52, [R189+0x6000] ;  /* 0x00600000bd34783b */ /* 0x000fe80000000200 */
[----:B-1----:R-:W1:Y:S04]  /*aa50*/  LDSM.16.M88.4 R8, [R192+0x1000] ;  /* 0x00100000c008783b */ /* 0x002e680000000200 */
[----:B------:R-:W4:Y:S04]  /*aa60*/  LDSM.16.M88.4 R48, [R189+0x6400] ;  /* 0x00640000bd30783b */ /* 0x000f280000000200 */
[----:B------:R-:W3:Y:S04]  /*aa70*/  LDSM.16.M88.4 R40, [R189+0x6800] ;  /* 0x00680000bd28783b */ /* 0x000ee80000000200 */
[----:B------:R-:W3:Y:S04]  /*aa80*/  LDSM.16.M88.4 R32, [R189+0x6c00] ;  /* 0x006c0000bd20783b */ /* 0x000ee80000000200 */
[----:B------:R-:W-:Y:S04]  /*aa90*/  LDSM.16.M88.4 R28, [R191+0x6000] ;  /* 0x00600000bf1c783b */ /* 0x000fe80000000200 */
[----:B--2---:R-:W2:Y:S04]  /*aaa0*/  LDSM.16.M88.4 R4, [R193+0x1000] ;  /* 0x00100000c104783b */ /* 0x004ea80000000200 */
[----:B------:R-:W2:Y:S04]  /*aab0*/  LDSM.16.M88.4 R24, [R191+0x6400] ;  /* 0x00640000bf18783b */ /* 0x000ea80000000200 */
[----:B------:R-:W2:Y:S04]  /*aac0*/  LDSM.16.M88.4 R20, [R191+0x6800] ;  /* 0x00680000bf14783b */ /* 0x000ea80000000200 */
[----:B------:R-:W2:Y:S04]  /*aad0*/  LDSM.16.M88.4 R60, [R191+0x6c00] ;  /* 0x006c0000bf3c783b */ /* 0x000ea80000000200 */
[----:B------:R-:W2:Y:S01]  /*aae0*/  LDSM.16.M88.4 R12, [R192] ;  /* 0x00000000c00c783b */ /* 0x000ea20000000200 */
[C---:B-1----:R-:W-:Y:S03]  /*aaf0*/  HMMA.16816.F32.BF16 R196, R8.reuse, R52, RZ ;  /* 0x0000003408c4723c */ /* 0x042fe600000418ff */
[----:B------:R-:W1:Y:S04]  /*ab00*/  LDSM.16.M88.4 R16, [R193] ;  /* 0x00000000c110783b */ /* 0x000e680000000200 */
[----:B------:R-:W0:Y:S01]  /*ab10*/  LDGDEPBAR ;  /* 0x00000000000079af */ /* 0x000e220000000000 */
[C---:B----4-:R-:W-:Y:S06]  /*ab20*/  HMMA.16816.F32.BF16 R180, R8.reuse, R48, RZ ;  /* 0x0000003008b4723c */ /* 0x050fec00000418ff */
[C---:B---3--:R-:W-:Y:S06]  /*ab30*/  HMMA.16816.F32.BF16 R172, R8.reuse, R40, RZ ;  /* 0x0000002808ac723c */ /* 0x048fec00000418ff */
[C---:B------:R-:W-:Y:S06]  /*ab40*/  HMMA.16816.F32.BF16 R64, R8.reuse, R32, RZ ;  /* 0x000000200840723c */ /* 0x040fec00000418ff */
[C---:B------:R-:W-:Y:S06]  /*ab50*/  HMMA.16816.F32.BF16 R184, R8.reuse, R54, RZ ;  /* 0x0000003608b8723c */ /* 0x040fec00000418ff */
[C---:B------:R-:W-:Y:S06]  /*ab60*/  HMMA.16816.F32.BF16 R176, R8.reuse, R50, RZ ;  /* 0x0000003208b0723c */ /* 0x040fec00000418ff */
[C---:B------:R-:W-:Y:S06]  /*ab70*/  HMMA.16816.F32.BF16 R132, R8.reuse, R42, RZ ;  /* 0x0000002a0884723c */ /* 0x040fec00000418ff */
[----:B------:R-:W-:Y:S06]  /*ab80*/  HMMA.16816.F32.BF16 R8, R8, R34, RZ ;  /* 0x000000220808723c */ /* 0x000fec00000418ff */
[C---:B--2---:R-:W-:Y:S06]  /*ab90*/  HMMA.16816.F32.BF16 R228, R4.reuse, R28, R196 ;  /* 0x0000001c04e4723c */ /* 0x044fec00000418c4 */
        /* <DEDUP_REMOVED lines=15> */
[----:B------:R-:W-:Y:S05]  /*ac90*/  LDSM.16.M88.4 R12, [R189+0x7800] ;  /* 0x00780000bd0c783b */ /* 0x000fea0000000200 */
[C---:B-1----:R-:W-:Y:S01]  /*aca0*/  HMMA.16816.F32.BF16 R180, R16.reuse, R20, R4 ;  /* 0x0000001410b4723c */ /* 0x042fe20000041804 */
[----:B------:R-:W-:Y:S05]  /*acb0*/  LDSM.16.M88.4 R4, [R192+0x3000] ;  /* 0x00300000c004783b */ /* 0x000fea0000000200 */
[C---:B------:R-:W-:Y:S01]  /*acc0*/  HMMA.16816.F32.BF16 R40, R16.reuse, R22, R40 ;  /* 0x000000161028723c */ /* 0x040fe20000041828 */
[----:B------:R-:W1:Y:S05]  /*acd0*/  LDSM.16.M88.4 R20, [R189+0x7400] ;  /* 0x00740000bd14783b */ /* 0x000e6a0000000200 */
[C---:B------:R-:W-:Y:S06]  /*ace0*/  HMMA.16816.F32.BF16 R196, R16.reuse, R28, R64 ;  /* 0x0000001c10c4723c */ /* 0x040fec0000041840 */
[C---:B------:R-:W-:Y:S01]  /*acf0*/  HMMA.16816.F32.BF16 R184, R16.reuse, R24, R8 ;  /* 0x0000001810b8723c */ /* 0x040fe20000041808 */
[----:B------:R-:W-:Y:S05]  /*ad00*/  LDSM.16.M88.4 R8, [R192+0x2000] ;  /* 0x00200000c008783b */ /* 0x000fea0000000200 */
[C---:B------:R-:W-:Y:S01]  /*ad10*/  HMMA.16816.F32.BF16 R32, R16.reuse, R30, R52 ;  /* 0x0000001e1020723c */ /* 0x040fe20000041834 */
[----:B------:R-:W2:Y:S05]  /*ad20*/  LDSM.16.M88.4 R28, [R189+0x7c00] ;  /* 0x007c0000bd1c783b */ /* 0x000eaa0000000200 */
[C---:B------:R-:W-:Y:S01]  /*ad30*/  HMMA.16816.F32.BF16 R48, R16.reuse, R26, R48 ;  /* 0x0000001a1030723c */ /* 0x040fe20000041830 */
[----:B------:R-:W3:Y:S05]  /*ad40*/  LDSM.16.M88.4 R24, [R189+0x7000] ;  /* 0x00700000bd18783b */ /* 0x000eea0000000200 */
[C---:B------:R-:W-:Y:S06]  /*ad50*/  HMMA.16816.F32.BF16 R200, R16.reuse, R60, R132 ;  /* 0x0000003c10c8723c */ /* 0x040fec0000041884 */
[----:B------:R-:W-:Y:S01]  /*ad60*/  HMMA.16816.F32.BF16 R176, R16, R62, R176 ;  /* 0x0000003e10b0723c */ /* 0x000fe200000418b0 */
[----:B------:R-:W-:Y:S05]  /*ad70*/  LDSM.16.M88.4 R16, [R191+0x7800] ;  /* 0x00780000bf10783b */ /* 0x000fea0000000200 */
[C---:B-1----:R-:W-:Y:S06]  /*ad80*/  HMMA.16816.F32.BF16 R64, R4.reuse, R20, R216 ;  /* 0x000000140440723c */ /* 0x042fec00000418d8 */
[C---:B------:R-:W-:Y:S06]  /*ad90*/  HMMA.16816.F32.BF16 R60, R4.reuse, R22, R212 ;  /* 0x00000016043c723c */ /* 0x040fec00000418d4 */
[C---:B------:R-:W-:Y:S06]  /*ada0*/  HMMA.16816.F32.BF16 R52, R4.reuse, R12, R204 ;  /* 0x0000000c0434723c */ /* 0x040fec00000418cc */
[C---:B--2---:R-:W-:Y:S06]  /*adb0*/  HMMA.16816.F32.BF16 R248, R4.reuse, R28, R248 ;  /* 0x0000001c04f8723c */ /* 0x044fec00000418f8 */
[C---:B---3--:R-:W-:Y:S06]  /*adc0*/  HMMA.16816.F32.BF16 R172, R4.reuse, R24, R228 ;  /* 0x0000001804ac723c */ /* 0x048fec00000418e4 */
[C---:B------:R-:W-:Y:S06]  /*add0*/  HMMA.16816.F32.BF16 R132, R4.reuse, R26, R220 ;  /* 0x0000001a0484723c */ /* 0x040fec00000418dc */
[C---:B------:R-:W-:Y:S06]  /*ade0*/  HMMA.16816.F32.BF16 R208, R4.reuse, R14, R208 ;  /* 0x0000000e04d0723c */ /* 0x040fec00000418d0 */
[----:B------:R-:W-:Y:S01]  /*adf0*/  HMMA.16816.F32.BF16 R224, R4, R30, R224 ;  /* 0x0000001e04e0723c */ /* 0x000fe200000418e0 */
[----:B------:R-:W1:Y:S05]  /*ae00*/  LDSM.16.M88.4 R4, [R193+0x3000] ;  /* 0x00300000c104783b */ /* 0x000e6a0000000200 */
[C---:B------:R-:W-:Y:S06]  /*ae10*/  HMMA.16816.F32.BF16 R216, R8.reuse, R24, R196 ;  /* 0x0000001808d8723c */ /* 0x040fec00000418c4 */
[C---:B------:R-:W-:Y:S01]  /*ae20*/  HMMA.16816.F32.BF16 R212, R8.reuse, R26, R32 ;  /* 0x0000001a08d4723c */ /* 0x040fe20000041820 */
[----:B------:R-:W2:Y:S04]  /*ae30*/  LDSM.16.M88.4 R24, [R191+0x7000] ;  /* 0x00700000bf18783b */ /* 0x000ea80000000200 */
[----:B------:R-:W-:Y:S01]  /*ae40*/  LDSM.16.M88.4 R32, [R191+0x7c00] ;  /* 0x007c0000bf20783b */ /* 0x000fe20000000200 */
[C---:B------:R-:W-:Y:S06]  /*ae50*/  HMMA.16816.F32.BF16 R184, R8.reuse, R20, R184 ;  /* 0x0000001408b8723c */ /* 0x040fec00000418b8 */
[C---:B------:R-:W-:Y:S01]  /*ae60*/  HMMA.16816.F32.BF16 R48, R8.reuse, R22, R48 ;  /* 0x000000160830723c */ /* 0x040fe20000041830 */
[----:B------:R-:W3:Y:S05]  /*ae70*/  LDSM.16.M88.4 R20, [R191+0x7400] ;  /* 0x00740000bf14783b */ /* 0x000eea0000000200 */
[C---:B------:R-:W-:Y:S06]  /*ae80*/  HMMA.16816.F32.BF16 R196, R8.reuse, R12, R180 ;  /* 0x0000000c08c4723c */ /* 0x040fec00000418b4 */
[C---:B------:R-:W-:Y:S01]  /*ae90*/  HMMA.16816.F32.BF16 R40, R8.reuse, R14, R40 ;  /* 0x0000000e0828723c */ /* 0x040fe20000041828 */
[----:B------:R-:W4:Y:S05]  /*aea0*/  LDSM.16.M88.4 R12, [R193+0x2000] ;  /* 0x00200000c10c783b */ /* 0x000f2a0000000200 */
[----:B------:R-:W-:Y:S06]  /*aeb0*/  HMMA.16816.F32.BF16 R244, R8, R28, R200 ;  /* 0x0000001c08f4723c */ /* 0x000fec00000418c8 */
[C---:B-1----:R-:W-:Y:S06]  /*aec0*/  HMMA.16816.F32.BF16 R180, R4.reuse, R16, R52 ;  /* 0x0000001004b4723c */ /* 0x042fec0000041834 */
[C---:B--2---:R-:W-:Y:S06]  /*aed0*/  HMMA.16816.F32.BF16 R228, R4.reuse, R24, R172 ;  /* 0x0000001804e4723c */ /* 0x044fec00000418ac */
[C---:B------:R-:W-:Y:S06]  /*aee0*/  HMMA.16816.F32.BF16 R220, R4.reuse, R26, R132 ;  /* 0x0000001a04dc723c */ /* 0x040fec0000041884 */
[----:B------:R-:W-:Y:S01]  /*aef0*/  IMAD.MOV.U32 R28, RZ, RZ, R244 ;  /* 0x000000ffff1c7224 */ /* 0x000fe200078e00f4 */
[----:B---3--:R-:W-:Y:S01]  /*af00*/  HMMA.16816.F32.BF16 R204, R4, R20, R64 ;  /* 0x0000001404cc723c */ /* 0x008fe20000041840 */
[----:B------:R-:W-:-:S02]  /*af10*/  IMAD.MOV.U32 R3, RZ, RZ, R245 ;  /* 0x000000ffff037224 */ /* 0x000fc400078e00f5 */
[----:B------:R-:W-:Y:S02]  /*af20*/  IMAD.MOV.U32 R2, RZ, RZ, R246 ;  /* 0x000000ffff027224 */ /* 0x000fe400078e00f6 */
[----:B------:R-:W-:Y:S01]  /*af30*/  IMAD.MOV.U32 R0, RZ, RZ, R247 ;  /* 0x000000ffff007224 */ /* 0x000fe200078e00f7 */
[----:B------:R-:W-:Y:S06]  /*af40*/  HMMA.16816.F32.BF16 R200, R4, R22, R60 ;  /* 0x0000001604c8723c */ /* 0x000fec000004183c */
[----:B------:R-:W-:Y:S01]  /*af50*/  HMMA.16816.F32.BF16 R244, R8, R30, R176 ;  /* 0x0000001e08f4723c */ /* 0x000fe200000418b0 */
[----:B------:R-:W-:Y:S05]  /*af60*/  LDSM.16.M88.4 R8, [R192+0x4000] ;  /* 0x00400000c008783b */ /* 0x000fea0000000200 */
[C---:B------:R-:W-:Y:S06]  /*af70*/  HMMA.16816.F32.BF16 R176, R4.reuse, R18, R208 ;  /* 0x0000001204b0723c */ /* 0x040fec00000418d0 */
[----:B------:R-:W-:Y:S01]  /*af80*/  HMMA.16816.F32.BF16 R172, R4, R32, R248 ;  /* 0x0000002004ac723c */ /* 0x000fe200000418f8 */
[----:B------:R-:W-:-:S02]  /*af90*/  IMAD.MOV.U32 R208, RZ, RZ, R28 ;  /* 0x000000ffffd07224 */ /* 0x000fc400078e001c */
[----:B------:R-:W-:Y:S01]  /*afa0*/  LDSM.16.M88.4 R28, [R189+0x8c00] ;  /* 0x008c0000bd1c783b */ /* 0x000fe20000000200 */
[----:B------:R-:W-:Y:S02]  /*afb0*/  IMAD.MOV.U32 R209, RZ, RZ, R3 ;  /* 0x000000ffffd17224 */ /* 0x000fe400078e0003 */
[----:B------:R-:W-:Y:S01]  /*afc0*/  HMMA.16816.F32.BF16 R132, R4, R34, R224 ;  /* 0x000000220484723c */ /* 0x000fe200000418e0 */
[----:B------:R-:W-:Y:S01]  /*afd0*/  LDSM.16.M88.4 R4, [R192+0x5000] ;  /* 0x00500000c004783b */ /* 0x000fe20000000200 */
[----:B------:R-:W-:Y:S02]  /*afe0*/  IMAD.MOV.U32 R210, RZ, RZ, R2 ;  /* 0x000000ffffd27224 */ /* 0x000fe400078e0002 */
[----:B------:R-:W-:Y:S02]  /*aff0*/  IMAD.MOV.U32 R211, RZ, RZ, R0 ;  /* 0x000000ffffd37224 */ /* 0x000fe400078e0000 */
[C---:B----4-:R-:W-:Y:S06]  /*b000*/  HMMA.16816.F32.BF16 R52, R12.reuse, R20, R184 ;  /* 0x000000140c34723c */ /* 0x050fec00000418b8 */
[C---:B------:R-:W-:Y:S01]  /*b010*/  HMMA.16816.F32.BF16 R48, R12.reuse, R22, R48 ;  /* 0x000000160c30723c */ /* 0x040fe20000041830 */
[----:B------:R-:W1:Y:S05]  /*b020*/  LDSM.16.M88.4 R20, [R189+0x8400] ;  /* 0x00840000bd14783b */ /* 0x000e6a0000000200 */
[C---:B------:R-:W-:Y:S06]  /*b030*/  HMMA.16816.F32.BF16 R196, R12.reuse, R16, R196 ;  /* 0x000000100cc4723c */ /* 0x040fec00000418c4 */
[C---:B------:R-:W-:Y:S01]  /*b040*/  HMMA.16816.F32.BF16 R40, R12.reuse, R18, R40 ;  /* 0x000000120c28723c */ /* 0x040fe20000041828 */
[----:B------:R-:W2:Y:S05]  /*b050*/  LDSM.16.M88.4 R16, [R189+0x8800] ;  /* 0x00880000bd10783b */ /* 0x000eaa0000000200 */
[C---:B------:R-:W-:Y:S06]  /*b060*/  HMMA.16816.F32.BF16 R64, R12.reuse, R24, R216 ;  /* 0x000000180c40723c */ /* 0x040fec00000418d8 */
[C---:B------:R-:W-:Y:S01]  /*b070*/  HMMA.16816.F32.BF16 R60, R12.reuse, R26, R212 ;  /* 0x0000001a0c3c723c */ /* 0x040fe200000418d4 */
[----:B------:R-:W3:Y:S05]  /*b080*/  LDSM.16.M88.4 R24, [R189+0x8000] ;  /* 0x00800000bd18783b */ /* 0x000eea0000000200 */
[C---:B------:R-:W-:Y:S06]  /*b090*/  HMMA.16816.F32.BF16 R184, R12.reuse, R32, R208 ;  /* 0x000000200cb8723c */ /* 0x040fec00000418d0 */
[----:B------:R-:W-:Y:S06]  /*b0a0*/  HMMA.16816.F32.BF16 R12, R12, R34, R244 ;  /* 0x000000220c0c723c */ /* 0x000fec00000418f4 */
[C---:B-1----:R-:W-:Y:S06]  /*b0b0*/  HMMA.16816.F32.BF16 R208, R4.reuse, R20, R204 ;  /* 0x0000001404d0723c */ /* 0x042fec00000418cc */
[C---:B------:R-:W-:Y:S06]  /*b0c0*/  HMMA.16816.F32.BF16 R204, R4.reuse, R22, R200 ;  /* 0x0000001604cc723c */ /* 0x040fec00000418c8 */
[C---:B--2---:R-:W-:Y:S06]  /*b0d0*/  HMMA.16816.F32.BF16 R200, R4.reuse, R16, R180 ;  /* 0x0000001004c8723c */ /* 0x044fec00000418b4 */
[C---:B------:R-:W-:Y:S06]  /*b0e0*/  HMMA.16816.F32.BF16 R180, R4.reuse, R18, R176 ;  /* 0x0000001204b4723c */ /* 0x040fec00000418b0 */
[C---:B------:R-:W-:Y:S06]  /*b0f0*/  HMMA.16816.F32.BF16 R176, R4.reuse, R28, R172 ;  /* 0x0000001c04b0723c */ /* 0x040fec00000418ac */
[----:B------:R-:W-:Y:S06]  /*b100*/  HMMA.16816.F32.BF16 R172, R4, R30, R132 ;  /* 0x0000001e04ac723c */ /* 0x000fec0000041884 */
[C---:B---3--:R-:W-:Y:S06]  /*b110*/  HMMA.16816.F32.BF16 R132, R8.reuse, R24, R64 ;  /* 0x000000180884723c */ /* 0x048fec0000041840 */
[C---:B------:R-:W-:Y:S06]  /*b120*/  HMMA.16816.F32.BF16 R64, R8.reuse, R26, R60 ;  /* 0x0000001a0840723c */ /* 0x040fec000004183c */
[C---:B------:R-:W-:Y:S06]  /*b130*/  HMMA.16816.F32.BF16 R60, R8.reuse, R20, R52 ;  /* 0x00000014083c723c */ /* 0x040fec0000041834 */
[----:B------:R-:W-:Y:S06]  /*b140*/  HMMA.16816.F32.BF16 R32, R8, R28, R184 ;  /* 0x0000001c0820723c */ /* 0x000fec00000418b8 */
[C---:B------:R-:W-:Y:S06]  /*b150*/  HMMA.16816.F32.BF16 R228, R4.reuse, R24, R228 ;  /* 0x0000001804e4723c */ /* 0x040fec00000418e4 */
[----:B------:R-:W-:Y:S01]  /*b160*/  HMMA.16816.F32.BF16 R220, R4, R26, R220 ;  /* 0x0000001a04dc723c */ /* 0x000fe200000418dc */
[----:B------:R-:W-:Y:S04]  /*b170*/  LDSM.16.M88.4 R4, [R193+0x5000] ;  /* 0x00500000c104783b */ /* 0x000fe80000000200 */
[----:B------:R-:W1:Y:S01]  /*b180*/  LDSM.16.M88.4 R24, [R191+0x8000] ;  /* 0x00800000bf18783b */ /* 0x000e620000000200 */
[C---:B------:R-:W-:Y:S03]  /*b190*/  HMMA.16816.F32.BF16 R52, R8.reuse, R22, R48 ;  /* 0x000000160834723c */ /* 0x040fe60000041830 */
[----:B------:R-:W-:Y:S03]  /*b1a0*/  LDSM.16.M88.4 R20, [R191+0x8400] ;  /* 0x00840000bf14783b */ /* 0x000fe60000000200 */
[C---:B------:R-:W-:Y:S01]  /*b1b0*/  HMMA.16816.F32.BF16 R28, R8.reuse, R30, R12 ;  /* 0x0000001e081c723c */ /* 0x040fe2000004180c */
[----:B------:R-:W2:Y:S05]  /*b1c0*/  LDSM.16.M88.4 R12, [R191+0x8c00] ;  /* 0x008c0000bf0c783b */ /* 0x000eaa0000000200 */
[C---:B------:R-:W-:Y:S06]  /*b1d0*/  HMMA.16816.F32.BF16 R48, R8.reuse, R16, R196 ;  /* 0x000000100830723c */ /* 0x040fec00000418c4 */
[----:B------:R-:W-:Y:S01]  /*b1e0*/  HMMA.16816.F32.BF16 R40, R8, R18, R40 ;  /* 0x000000120828723c */ /* 0x000fe20000041828 */
[----:B------:R-:W3:Y:S04]  /*b1f0*/  LDSM.16.M88.4 R8, [R193+0x4000] ;  /* 0x00400000c108783b */ /* 0x000ee80000000200 */
[----:B------:R-:W4:Y:S01]  /*b200*/  LDSM.16.M88.4 R16, [R191+0x8800] ;  /* 0x00880000bf10783b */ /* 0x000f220000000200 */
[----:B------:R-:W-:-:S04]  /*b210*/  DEPBAR.LE SB0, 0x0 ;  /* 0x000080000000791a */ /* 0x000fc80000000000 */
[C---:B-1----:R-:W-:Y:S06]  /*b220*/  HMMA.16816.F32.BF16 R228, R4.reuse, R24, R228 ;  /* 0x0000001804e4723c */ /* 0x042fec00000418e4 */
[C---:B------:R-:W-:Y:S06]  /*b230*/  HMMA.16816.F32.BF16 R220, R4.reuse, R26, R220 ;  /* 0x0000001a04dc723c */ /* 0x040fec00000418dc */
[C---:B--2---:R-:W-:Y:S06]  /*b240*/  HMMA.16816.F32.BF16 R184, R4.reuse, R12, R176 ;  /* 0x0000000c04b8723c */ /* 0x044fec00000418b0 */
[----:B------:R-:W-:Y:S06]  /*b250*/  HMMA.16816.F32.BF16 R196, R4, R14, R172 ;  /* 0x0000000e04c4723c */ /* 0x000fec00000418ac */
[C---:B---3--:R-:W-:Y:S06]  /*b260*/  HMMA.16816.F32.BF16 R176, R8.reuse, R24, R132 ;  /* 0x0000001808b0723c */ /* 0x048fec0000041884 */
[C---:B------:R-:W-:Y:S06]  /*b270*/  HMMA.16816.F32.BF16 R172, R8.reuse, R26, R64 ;  /* 0x0000001a08ac723c */ /* 0x040fec0000041840 */
        /* <DEDUP_REMOVED lines=8> */
[C---:B------:R-:W-:Y:S06]  /*b300*/  HMMA.16816.F32.BF16 R48, R8.reuse, R12, R32 ;  /* 0x0000000c0830723c */ /* 0x040fec0000041820 */
[----:B------:R-:W-:Y:S01]  /*b310*/  HMMA.16816.F32.BF16 R40, R8, R14, R28 ;  /* 0x0000000e0828723c */ /* 0x000fe2000004181c */
[----:B------:R-:W-:Y:S06]  /*b320*/  BAR.SYNC.DEFER_BLOCKING 0x0 ;  /* 0x0000000000007b1d */ /* 0x000fec0000010000 */
[----:B------:R-:W-:-:S02]  /*b330*/  NOP ;  /* 0x0000000000007918 */ /* 0x000fc40000000000 */
[----:B------:R-:W-:-:S15]  /*b340*/  @P0 BRA `(.L_x_564) ;  /* 0x0000000400000947 */ /* 0x000fde0003800000 */
[----:B------:R-:W2:Y:S01]  /*b350*/  LDL.64 R242, [R1+0x130] ;  /* 0x0001300001f27983 */ /* 0x000ea20000100a00 */
[----:B------:R-:W1:Y:S01]  /*b360*/  @!P4 LDC.64 R6, c[0x0][0x218] ;  /* 0x00008600ff06cb82 */ /* 0x000e620000000a00 */
[----:B------:R-:W-:Y:S01]  /*b370*/  UIADD3 UR6, UR18, -0x3, URZ ;  /* 0xfffffffd12067890 */ /* 0x000fe2000fffe03f */
[----:B------:R-:W-:Y:S01]  /*b380*/  BSSY B0, `(.L_x_565) ;  /* 0x000003b000007945 */ /* 0x000fe20003800000 */
[----:B------:R3:W-:Y:S02]  /*b390*/  @P5 STS [R195+0x6000], RZ ;  /* 0x006000ffc3005388 */ /* 0x0007e40000000800 */
[----:B------:R-:W-:Y:S02]  /*b3a0*/  USHF.R.S32.HI UR4, URZ, 0x1f, UR6 ;  /* 0x0000001f3f047899 */ /* 0x000fe40008011406 */
[----:B------:R-:W-:Y:S01]  /*b3b0*/  UIMAD UR28, UR28, UR6, URZ ;  /* 0x000000061c1c72a4 */ /* 0x000fe2000f8e023f */
[----:B------:R-:W4:Y:S01]  /*b3c0*/  @!P5 LDC.64 R4, c[0x0][0x218] ;  /* 0x00008600ff04db82 */ /* 0x000f220000000a00 */
[----:B------:R-:W-:Y:S01]  /*b3d0*/  IMAD.U32 R2, RZ, RZ, UR6 ;  /* 0x00000006ff027e24 */ /* 0x000fe2000f8e00ff */
[----:B------:R3:W-:Y:S01]  /*b3e0*/  @P5 STS [R195+0x6004], RZ ;  /* 0x006004ffc3005388 */ /* 0x0007e20000000800 */
[----:B------:R-:W-:-:S03]  /*b3f0*/  UIMAD UR4, UR4, UR29, UR28 ;  /* 0x0000001d040472a4 */ /* 0x000fc6000f8e021c */
[----:B------:R3:W-:Y:S02]  /*b400*/  @P5 STS.64 [R195+0x6008], RZ ;  /* 0x006008ffc3005388 */ /* 0x0007e40000000a00 */
[----:B------:R-:W5:Y:S08]  /*b410*/  @!P3 LDC.64 R8, c[0x0][0x218] ;  /* 0x00008600ff08bb82 */ /* 0x000f700000000a00 */
[----:B------:R-:W3:Y:S08]  /*b420*/  @!P5 LDC.64 R12, c[0x0][0x218] ;  /* 0x00008600ff0cdb82 */ /* 0x000ef00000000a00 */
[----:B------:R-:W3:Y:S01]  /*b430*/  @!P4 LDC.64 R16, c[0x0][0x218] ;  /* 0x00008600ff10cb82 */ /* 0x000ee20000000a00 */
[----:B--2---:R-:W-:-:S04]  /*b440*/  IMAD.WIDE.U32 R2, R2, UR29, R242 ;  /* 0x0000001d02027c25 */ /* 0x004fc8000f8e00f2 */
[----:B------:R-:W-:Y:S01]  /*b450*/  VIADD R3, R3, UR4 ;  /* 0x0000000403037c36 */ /* 0x000fe20008000000 */
[C---:B-1----:R-:W-:Y:S02]  /*b460*/  @!P4 LEA R10, P0, R2.reuse, R6, 0x1 ;  /* 0x00000006020ac211 */ /* 0x042fe400078008ff */
[C---:B----4-:R-:W-:Y:S02]  /*b470*/  @!P5 LEA R14, P1, R2.reuse, R4, 0x1 ;  /* 0x00000004020ed211 */ /* 0x050fe400078208ff */
[C-C-:B------:R-:W-:Y:S02]  /*b480*/  @!P4 LEA.HI.X R11, R2.reuse, R7, R3.reuse, 0x1, P0 ;  /* 0x00000007020bc211 */ /* 0x140fe400000f0c03 */
[C---:B------:R-:W-:Y:S02]  /*b490*/  IADD3 R0, P0, R2.reuse, UR31, RZ ;  /* 0x0000001f02007c10 */ /* 0x040fe4000ff1e0ff */
[C---:B------:R-:W-:Y:S02]  /*b4a0*/  @!P5 LEA.HI.X R15, R2.reuse, R5, R3, 0x1, P1 ;  /* 0x00000005020fd211 */ /* 0x040fe400008f0c03 */
[----:B-----5:R-:W-:-:S02]  /*b4b0*/  @!P3 LEA R8, P1, R2, R8, 0x1 ;  /* 0x000000080208b211 */ /* 0x020fc400078208ff */
[----:B------:R-:W-:Y:S01]  /*b4c0*/  IADD3.X R4, R3, UR30, RZ, P0, !PT ;  /* 0x0000001e03047c10 */ /* 0x000fe200087fe4ff */
[----:B------:R-:W-:Y:S01]  /*b4d0*/  @!PT LDS RZ, [RZ] ;  /* 0x00000000fffff984 */ /* 0x000fe20000000800 */
[----:B------:R-:W-:Y:S01]  /*b4e0*/  @!PT LDS RZ, [RZ] ;  /* 0x00000000fffff984 */ /* 0x000fe20000000800 */
[----:B------:R-:W-:Y:S01]  /*b4f0*/  @!PT LDS RZ, [RZ] ;  /* 0x00000000fffff984 */ /* 0x000fe20000000800 */
[----:B------:R1:W-:Y:S01]  /*b500*/  @!P5 LDGSTS.E.BYPASS.LTC128B.128 [R195+0x6000], desc[UR22][R14.64] ;  /* 0x060000000ec3dfae */ /* 0x0003e2000b901d56 */
[C---:B---3--:R-:W-:Y:S02]  /*b510*/  @!P5 LEA R12, P2, R0.reuse, R12, 0x1 ;  /* 0x0000000c000cd211 */ /* 0x048fe400078408ff */
[----:B------:R-:W-:Y:S01]  /*b520*/  @!P4 LEA R6, P0, R0, R16, 0x1 ;  /* 0x000000100006c211 */ /* 0x000fe200078008ff */
[----:B------:R1:W-:Y:S01]  /*b530*/  @P4 STS.128 [R195+0x7000], RZ ;  /* 0x007000ffc3004388 */ /* 0x0003e20000000c00 */
[----:B------:R-:W-:Y:S02]  /*b540*/  @!P3 LEA.HI.X R9, R2, R9, R3, 0x1, P1 ;  /* 0x000000090209b211 */ /* 0x000fe400008f0c03 */
[C-C-:B------:R-:W-:Y:S01]  /*b550*/  @!P5 LEA.HI.X R13, R0.reuse, R13, R4.reuse, 0x1, P2 ;  /* 0x0000000d000dd211 */ /* 0x140fe200010f0c04 */
        /* <DEDUP_REMOVED lines=23> */
[----:B------:R-:W-:-:S04]  /*b6d0*/  LEA R2, P0, R0, UR6, 0x1 ;  /* 0x0000000600027c11 */ /* 0x000fc8000f8008ff */
[----:B------:R-:W-:-:S05]  /*b6e0*/  LEA.HI.X R3, R0, UR7, R4, 0x1, P0 ;  /* 0x0000000700037c11 */ /* 0x000fca00080f0c04 */
[----:B------:R-:W-:Y:S01]  /*b6f0*/  @!PT LDS RZ, [RZ] ;  /* 0x00000000fffff984 */ /* 0x000fe20000000800 */
[----:B------:R-:W-:Y:S01]  /*b700*/  @!PT LDS RZ, [RZ] ;  /* 0x00000000fffff984 */ /* 0x000fe20000000800 */
[----:B------:R-:W-:Y:S01]  /*b710*/  @!PT LDS RZ, [RZ] ;  /* 0x00000000fffff984 */ /* 0x000fe20000000800 */
[----:B------:R2:W-:Y:S04]  /*b720*/  LDGSTS.E.BYPASS.LTC128B.128 [R195+0x8800], desc[UR22][R2.64+0x80] ;  /* 0x0880008002c37fae */ /* 0x0005e8000b901d56 */
.L_x_566:
[----:B------:R-:W-:Y:S05]  /*b730*/  BSYNC B0 ;  /* 0x0000000000007941 */ /* 0x000fea0003800000 */
.L_x_565:
[----:B------:R-:W0:Y:S02]  /*b740*/  LDGDEPBAR ;  /* 0x00000000000079af */ /* 0x000e240000000000 */
.L_x_564:
[----:B-1----:R-:W3:Y:S04]  /*b750*/  LDL.64 R6, [R1+0x38] ;  /* 0x0000380001067983 */ /* 0x002ee80000100a00 */
[----:B------:R-:W4:Y:S01]  /*b760*/  LDL.64 R4, [R1+0x40] ;  /* 0x0000400001047983 */ /* 0x000f220000100a00 */
[----:B--2---:R-:W-:Y:S01]  /*b770*/  IMAD.U32 R2, RZ, RZ, UR42 ;  /* 0x0000002aff027e24 */ /* 0x004fe2000f8e00ff */
[----:B------:R-:W1:Y:S02]  /*b780*/  S2R R0, SR_TID.X ;  /* 0x0000000000007919 */ /* 0x000e640000002100 */
[----:B------:R-:W-:Y:S04]  /*b790*/  STL.64 [R1+0x218], R36 ;  /* 0x0002182401007387 */ /* 0x000fe80000100a00 */
[----:B------:R-:W-:Y:S04]  /*b7a0*/  STL.64 [R1+0x210], R46 ;  /* 0x0002102e01007387 */ /* 0x000fe80000100a00 */
[----:B------:R-:W-:Y:S04]  /*b7b0*/  STL.64 [R1+0x208], R44 ;  /* 0x0002082c01007387 */ /* 0x000fe80000100a00 */
[----:B------:R-:W-:Y:S04]  /*b7c0*/  STL.64 [R1+0x200], R38 ;  /* 0x0002002601007387 */ /* 0x000fe80000100a00 */
[----:B------:R-:W-:Y:S04]  /*b7d0*/  STL [R1+0x1f4], R188 ;  /* 0x0001f4bc01007387 */ /* 0x000fe80000100800 */
[----:B------:R-:W-:Y:S04]  /*b7e0*/  STL [R1+0x1f0], R190 ;  /* 0x0001f0be01007387 */ /* 0x000fe80000100800 */
[----:B------:R-:W-:Y:S01]  /*b7f0*/  STL [R1+0x1d0], R195 ;  /* 0x0001d0c301007387 */ /* 0x000fe20000100800 */
[----:B-1----:R-:W-:-:S03]  /*b800*/  IMAD.SHL.U32 R0, R0, 0x2, RZ ;  /* 0x0000000200007824 */ /* 0x002fc600078e00ff */
[----:B------:R-:W-:Y:S02]  /*b810*/  STL [R1+0x1cc], R193 ;  /* 0x0001ccc101007387 */ /* 0x000fe40000100800 */
[----:B------:R-:W-:Y:S02]  /*b820*/  LOP3.LUT R0, R0, 0x6, RZ, 0xc0, !PT ;  /* 0x0000000600007812 */ /* 0x000fe400078ec0ff */
[----:B------:R-:W-:Y:S03]  /*b830*/  STL [R1+0x1c8], R192 ;  /* 0x0001c8c001007387 */ /* 0x000fe60000100800 */
[----:B------:R-:W-:Y:S01]  /*b840*/  IMAD R2, R2, 0x40, R0 ;  /* 0x0000004002027824 */ /* 0x000fe200078e0200 */
[----:B------:R-:W-:Y:S03]  /*b850*/  STL [R1+0x1c4], R191 ;  /* 0x0001c4bf01007387 */ /* 0x000fe60000100800 */
[C---:B------:R-:W-:Y:S01]  /*b860*/  VIADD R14, R2.reuse, 0x1 ;  /* 0x00000001020e7836 */ /* 0x040fe20000000000 */
[CC--:B------:R-:W-:Y:S01]  /*b870*/  ISETP.GE.AND P0, PT, R2.reuse, R56.reuse, PT ;  /* 0x000000380200720c */ /* 0x0c0fe20003f06270 */
[C---:B------:R-:W-:Y:S01]  /*b880*/  VIADD R13, R2.reuse, 0x8 ;  /* 0x00000008020d7836 */ /* 0x040fe20000000000 */
[----:B------:R-:W-:Y:S01]  /*b890*/  STL [R1+0x1c0], R189 ;  /* 0x0001c0bd01007387 */ /* 0x000fe20000100800 */
[----:B------:R-:W-:Y:S01]  /*b8a0*/  VIADD R12, R2, 0x9 ;  /* 0x00000009020c7836 */ /* 0x000fe20000000000 */
[----:B------:R-:W-:Y:S01]  /*b8b0*/  FSEL R3, R176, -INF , !P0 ;  /* 0xff800000b0037808 */ /* 0x000fe20004000000 */
[----:B------:R-:W-:Y:S01]  /*b8c0*/  VIADD R11, R2, 0x10 ;  /* 0x00000010020b7836 */ /* 0x000fe20000000000 */
[-C--:B------:R-:W-:Y:S01]  /*b8d0*/  ISETP.GE.AND P2, PT, R14, R56.reuse, PT ;  /* 0x000000380e00720c */ /* 0x080fe20003f46270 */
[C---:B------:R-:W-:Y:S01]  /*b8e0*/  VIADD R10, R2.reuse, 0x11 ;  /* 0x00000011020a7836 */ /* 0x040fe20000000000 */
[-C--:B------:R-:W-:Y:S01]  /*b8f0*/  ISETP.GE.AND P1, PT, R13, R56.reuse, PT ;  /* 0x000000380d00720c */ /* 0x080fe20003f26270 */
[C---:B------:R-:W-:Y:S01]  /*b900*/  VIADD R9, R2.reuse, 0x18 ;  /* 0x0000001802097836 */ /* 0x040fe20000000000 */
[----:B------:R-:W-:Y:S01]  /*b910*/  FSEL R33, R177, -INF , !P2 ;  /* 0xff800000b1217808 */ /* 0x000fe20005000000 */
[C---:B------:R-:W-:Y:S01]  /*b920*/  VIADD R8, R2.reuse, 0x19 ;  /* 0x0000001902087836 */ /* 0x040fe20000000000 */
[----:B------:R-:W-:Y:S01]  /*b930*/  FMNMX.FTZ R0, R131, R3, !PT ;  /* 0x0000000383007209 */ /* 0x000fe20007810000 */
[----:B------:R-:W-:Y:S01]  /*b940*/  VIADD R15, R2, 0x30 ;  /* 0x00000030020f7836 */ /* 0x000fe20000000000 */
[----:B------:R-:W-:Y:S01]  /*b950*/  ISETP.GE.AND P0, PT, R12, R56, PT ;  /* 0x000000380c00720c */ /* 0x000fe20003f06270 */
[----:B------:R-:W-:Y:S01]  /*b960*/  VIADD R16, R2, 0x31 ;  /* 0x0000003102107836 */ /* 0x000fe20000000000 */
[----:B------:R-:W-:Y:S01]  /*b970*/  FSEL R32, R172, -INF , !P1 ;  /* 0xff800000ac207808 */ /* 0x000fe20004800000 */
[C---:B------:R-:W-:Y:S01]  /*b980*/  VIADD R17, R2.reuse, 0x38 ;  /* 0x0000003802117836 */ /* 0x040fe20000000000 */
[----:B------:R-:W-:Y:S01]  /*b990*/  FMNMX.FTZ R0, R33, R0, !PT ;  /* 0x0000000021007209 */ /* 0x000fe20007810000 */
[----:B------:R-:W-:Y:S01]  /*b9a0*/  VIADD R18, R2, 0x39 ;  /* 0x0000003902127836 */ /* 0x000fe20000000000 */
[----:B------:R-:W-:Y:S01]  /*b9b0*/  ISETP.GE.AND P6, PT, R11, R56, PT ;  /* 0x000000380b00720c */ /* 0x000fe20003fc6270 */
[----:B------:R-:W-:Y:S01]  /*b9c0*/  STL [R1+0x1d4], R56 ;  /* 0x0001d43801007387 */ /* 0x000fe20000100800 */
        /* <DEDUP_REMOVED lines=12> */
[----:B------:R-:W-:-:S04]  /*ba90*/  FMNMX.FTZ R0, R28, R0, !PT ;  /* 0x000000001c007209 */ /* 0x000fc80007810000 */
[----:B------:R-:W-:Y:S01]  /*baa0*/  FMNMX.FTZ R0, R27, R0, !PT ;  /* 0x000000001b007209 */ /* 0x000fe20007810000 */
[----:B---3--:R-:W-:Y:S02]  /*bab0*/  IMAD.MOV.U32 R213, RZ, RZ, R7 ;  /* 0x000000ffffd57224 */ /* 0x008fe400078e0007 */
[C---:B------:R-:W-:Y:S02]  /*bac0*/  VIADD R7, R2.reuse, 0x20 ;  /* 0x0000002002077836 */ /* 0x040fe40000000000 */
[----:B------:R-:W-:Y:S01]  /*bad0*/  IMAD.MOV.U32 R212, RZ, RZ, R6 ;  /* 0x000000ffffd47224 */ /* 0x000fe200078e0006 */
[C---:B------:R-:W-:Y:S01]  /*bae0*/  IADD3 R6, R2.reuse, 0x21, RZ ;  /* 0x0000002102067810 */ /* 0x040fe20007ffe0ff */
[----:B----4-:R-:W-:Y:S01]  /*baf0*/  IMAD.MOV.U32 R215, RZ, RZ, R5 ;  /* 0x000000ffffd77224 */ /* 0x010fe200078e0005 */
[-C--:B------:R-:W-:Y:S01]  /*bb00*/  ISETP.GE.AND P6, PT, R7, R56.reuse, PT ;  /* 0x000000380700720c */ /* 0x080fe20003fc6270 */
[----:B------:R-:W-:Y:S01]  /*bb10*/  VIADD R5, R2, 0x28 ;  /* 0x0000002802057836 */ /* 0x000fe20000000000 */
[-C--:B------:R-:W-:Y:S01]  /*bb20*/  ISETP.GE.AND P2, PT, R6, R56.reuse, PT ;  /* 0x000000380600720c */ /* 0x080fe20003f46270 */
[----:B------:R-:W-:Y:S01]  /*bb30*/  IMAD.MOV.U32 R214, RZ, RZ, R4 ;  /* 0x000000ffffd67224 */ /* 0x000fe200078e0004 */
[----:B------:R-:W-:Y:S01]  /*bb40*/  FSEL R26, R60, -INF , !P6 ;  /* 0xff8000003c1a7808 */ /* 0x000fe20007000000 */
[----:B------:R-:W-:Y:S01]  /*bb50*/  VIADD R4, R2, 0x29 ;  /* 0x0000002902047836 */ /* 0x000fe20000000000 */
[----:B------:R-:W-:Y:S01]  /*bb60*/  ISETP.GE.AND P1, PT, R5, R56, PT ;  /* 0x000000380500720c */ /* 0x000fe20003f26270 */
[----:B------:R-:W-:Y:S01]  /*bb70*/  IMAD.MOV.U32 R226, RZ, RZ, R214 ;  /* 0x000000ffffe27224 */ /* 0x000fe200078e00d6 */
[----:B------:R-:W-:Y:S01]  /*bb80*/  FSEL R25, R61, -INF , !P2 ;  /* 0xff8000003d197808 */ /* 0x000fe20005000000 */
[----:B------:R-:W-:Y:S01]  /*bb90*/  IMAD.MOV.U32 R227, RZ, RZ, R215 ;  /* 0x000000ffffe37224 */ /* 0x000fe200078e00d7 */
[----:B------:R-:W-:Y:S01]  /*bba0*/  FMNMX.FTZ R0, R26, R0, !PT ;  /* 0x000000001a007209 */ /* 0x000fe20007810000 */
[----:B------:R-:W-:Y:S01]  /*bbb0*/  IMAD.MOV.U32 R224, RZ, RZ, R212 ;  /* 0x000000ffffe07224 */ /* 0x000fe200078e00d4 */
[----:B------:R-:W-:Y:S01]  /*bbc0*/  ISETP.GE.AND P0, PT, R4, R56, PT ;  /* 0x000000380400720c */ /* 0x000fe20003f06270 */
[----:B------:R-:W-:Y:S01]  /*bbd0*/  IMAD.MOV.U32 R225, RZ, RZ, R213 ;  /* 0x000000ffffe17224 */ /* 0x000fe200078e00d5 */
        /* <DEDUP_REMOVED lines=14> */
[----:B------:R-:W-:Y:S02]  /*bcc0*/  FSEL R19, R41, -INF , !P1 ;  /* 0xff80000029137808 */ /* 0x000fe40004800000 */
[----:B------:R-:W-:-:S04]  /*bcd0*/  FMNMX.FTZ R0, R20, R0, !PT ;  /* 0x0000000014007209 */ /* 0x000fc80007810000 */
[----:B------:R-:W-:-:S05]  /*bce0*/  FMNMX.FTZ R0, R19, R0, !PT ;  /* 0x0000000013007209 */ /* 0x000fca0007810000 */
[----:B------:R-:W1:Y:S02]  /*bcf0*/  SHFL.BFLY PT, R34, R0, 0x2, 0x1f ;  /* 0x0c401f0000227f89 */ /* 0x000e6400000e0000 */
[----:B-1----:R-:W-:-:S05]  /*bd00*/  FMNMX.FTZ R0, R0, R34, !PT ;  /* 0x0000002200007209 */ /* 0x002fca0007810000 */
[----:B------:R-:W1:Y:S02]  /*bd10*/  SHFL.BFLY PT, R34, R0, 0x1, 0x1f ;  /* 0x0c201f0000227f89 */ /* 0x000e6400000e0000 */
[----:B-1----:R-:W-:-:S04]  /*bd20*/  FMNMX.FTZ R35, R0, R34, !PT ;  /* 0x0000002200237209 */ /* 0x002fc80007810000 */
[C---:B------:R-:W-:Y:S01]  /*bd30*/  FSETP.NEU.FTZ.AND P0, PT, R35.reuse, -INF , PT ;  /* 0xff8000002300780b */ /* 0x040fe20003f1d000 */
[----:B------:R1:W-:Y:S03]  /*bd40*/  STL [R1+0x68], R35 ;  /* 0x0000682301007387 */ /* 0x0003e60000100800 */
[----:B------:R-:W-:Y:S01]  /*bd50*/  FSEL R0, R35, RZ, P0 ;  /* 0x000000ff23007208 */ /* 0x000fe20000000000 */
[----:B------:R-:W2:Y:S04]  /*bd60*/  LDL.LU R44, [R1+0x6c] ;  /* 0x00006c00012c7983 */ /* 0x000ea80000300800 */
[----:B------:R-:W-:Y:S01]  /*bd70*/  FADD.FTZ R34, R131, -R0 ;  /* 0x8000000083227221 */ /* 0x000fe20000010000 */
[----:B------:R-:W-:-:S05]  /*bd80*/  FMUL.FTZ R0, R35, UR41 ;  /* 0x0000002923007c20 */ /* 0x000fca0008410000 */
[----:B------:R-:W-:Y:S01]  /*bd90*/  FSEL R0, R0, RZ, P0 ;  /* 0x000000ff00007208 */ /* 0x000fe20000000000 */
[----:B-1----:R-:W-:-:S04]  /*bda0*/  FMUL.FTZ R35, R34, UR41 ;  /* 0x0000002922237c20 */ /* 0x002fc80008410000 */
[--C-:B------:R-:W-:Y:S02]  /*bdb0*/  FFMA.FTZ R34, R3, UR41, -R0.reuse ;  /* 0x0000002903227c23 */ /* 0x100fe40008010800 */
[----:B------:R-:W1:Y:S01]  /*bdc0*/  MUFU.EX2 R3, R35 ;  /* 0x0000002300037308 */ /* 0x000e620000000800 */
        /* <DEDUP_REMOVED lines=14> */
[----:B------:R-:W-:Y:S01]  /*beb0*/  FFMA.FTZ R217, R19, UR41, -R0 ;  /* 0x0000002913d97c23 */ /* 0x000fe20008010800 */
[-C--:B-1----:R-:W-:Y:S01]  /*bec0*/  FMUL.FTZ R20, R152, R3.reuse ;  /* 0x0000000398147220 */ /* 0x082fe20000410000 */
[----:B------:R-:W-:-:S04]  /*bed0*/  FMUL.FTZ R0, R153, R3 ;  /* 0x0000000399007220 */ /* 0x000fc80000410000 */
[----:B------:R1:W-:Y:S04]  /*bee0*/  STL [R1+0xb0], R20 ;  /* 0x0000b01401007387 */ /* 0x0003e80000100800 */
[----:B------:R3:W-:Y:S01]  /*bef0*/  STL [R1+0xb4], R0 ;  /* 0x0000b40001007387 */ /* 0x0007e20000100800 */
[-C--:B------:R-:W-:Y:S01]  /*bf00*/  FMUL.FTZ R21, R93, R3.reuse ;  /* 0x000000035d157220 */ /* 0x080fe20000410000 */
[-C--:B-1----:R-:W-:Y:S01]  /*bf10*/  FMUL.FTZ R20, R76, R3.reuse ;  /* 0x000000034c147220 */ /* 0x082fe20000410000 */
[----:B---3--:R-:W-:-:S04]  /*bf20*/  FMUL.FTZ R0, R77, R3 ;  /* 0x000000034d007220 */ /* 0x008fc80000410000 */
[----:B------:R1:W-:Y:S04]  /*bf30*/  STL [R1+0x148], R20 ;  /* 0x0001481401007387 */ /* 0x0003e80000100800 */
[----:B------:R3:W-:Y:S01]  /*bf40*/  STL [R1+0x14c], R0 ;  /* 0x00014c0001007387 */ /* 0x0007e20000100800 */
[----:B------:R-:W-:Y:S01]  /*bf50*/  MUFU.EX2 R19, R34 ;  /* 0x0000002200137308 */ /* 0x000fe20000000800 */
[-C--:B-1----:R-:W-:Y:S01]  /*bf60*/  FMUL.FTZ R20, R81, R3.reuse ;  /* 0x0000000351147220 */ /* 0x082fe20000410000 */
[----:B---3--:R-:W-:-:S04]  /*bf70*/  FMUL.FTZ R0, R92, R3 ;  /* 0x000000035c007220 */ /* 0x008fc80000410000 */
[----:B------:R1:W-:Y:S04]  /*bf80*/  STL [R1+0x15c], R20 ;  /* 0x00015c1401007387 */ /* 0x0003e80000100800 */
[----:B------:R3:W-:Y:S04]  /*bf90*/  STL [R1+0x168], R0 ;  /* 0x0001680001007387 */ /* 0x0007e80000100800 */
[----:B------:R-:W-:Y:S01]  /*bfa0*/  STL [R1+0x16c], R21 ;  /* 0x00016c1501007387 */ /* 0x000fe20000100800 */
[-C--:B-1----:R-:W-:Y:S01]  /*bfb0*/  FMUL.FTZ R20, R96, R3.reuse ;  /* 0x0000000360147220 */ /* 0x082fe20000410000 */
[----:B---3--:R-:W-:-:S04]  /*bfc0*/  FMUL.FTZ R0, R97, R3 ;  /* 0x0000000361007220 */ /* 0x008fc80000410000 */
[----:B------:R-:W-:Y:S04]  /*bfd0*/  STL [R1+0x178], R20 ;  /* 0x0001781401007387 */ /* 0x000fe80000100800 */
[----:B------:R1:W-:Y:S01]  /*bfe0*/  STL [R1+0x17c], R0 ;  /* 0x00017c0001007387 */ /* 0x0003e20000100800 */
[-C--:B------:R-:W-:Y:S01]  /*bff0*/  FMUL.FTZ R56, R148, R3.reuse ;  /* 0x0000000394387220 */ /* 0x080fe20000410000 */
[-C--:B------:R-:W-:Y:S01]  /*c000*/  FMUL.FTZ R195, R149, R3.reuse ;  /* 0x0000000395c37220 */ /* 0x080fe20000410000 */
[-C--:B------:R-:W-:Y:S01]  /*c010*/  FMUL.FTZ R40, R144, R3.reuse ;  /* 0x0000000390287220 */ /* 0x080fe20000410000 */
[-C--:B------:R-:W-:Y:S01]  /*c020*/  FMUL.FTZ R192, R145, R3.reuse ;  /* 0x0000000391c07220 */ /* 0x080fe20000410000 */
[-C--:B------:R-:W-:Y:S01]  /*c030*/  FMUL.FTZ R52, R140, R3.reuse ;  /* 0x000000038c347220 */ /* 0x080fe20000410000 */
[-C--:B------:R-:W-:Y:S01]  /*c040*/  FMUL.FTZ R49, R141, R3.reuse ;  /* 0x000000038d317220 */ /* 0x080fe20000410000 */
[-C--:B------:R-:W-:Y:S01]  /*c050*/  FMUL.FTZ R37, R136, R3.reuse ;  /* 0x0000000388257220 */ /* 0x080fe20000410000 */
[----:B-1----:R-:W-:-:S05]  /*c060*/  FMUL.FTZ R0, R125, R3 ;  /* 0x000000037d007220 */ /* 0x002fca0000410000 */
[----:B------:R1:W-:Y:S01]  /*c070*/  STL [R1+0x188], R0 ;  /* 0x0001880001007387 */ /* 0x0003e20000100800 */
[-C--:B------:R-:W-:Y:S01]  /*c080*/  FMUL.FTZ R36, R137, R3.reuse ;  /* 0x0000000389247220 */ /* 0x080fe20000410000 */
[-C--:B------:R-:W-:Y:S01]  /*c090*/  FMUL.FTZ R46, R80, R3.reuse ;  /* 0x00000003502e7220 */ /* 0x080fe20000410000 */
[-C--:B------:R-:W-:Y:S01]  /*c0a0*/  FMUL.FTZ R47, R108, R3.reuse ;  /* 0x000000036c2f7220 */ /* 0x080fe20000410000 */
[-C--:B------:R-:W-:Y:S01]  /*c0b0*/  FMUL.FTZ R153, R109, R3.reuse ;  /* 0x000000036d997220 */ /* 0x080fe20000410000 */
[-C--:B------:R-:W-:Y:S01]  /*c0c0*/  FMUL.FTZ R48, R112, R3.reuse ;  /* 0x0000000370307220 */ /* 0x080fe20000410000 */
[-C--:B------:R-:W-:Y:S01]  /*c0d0*/  FMUL.FTZ R41, R113, R3.reuse ;  /* 0x0000000371297220 */ /* 0x080fe20000410000 */
[----:B------:R-:W-:Y:S01]  /*c0e0*/  FMUL.FTZ R45, R124, R3 ;  /* 0x000000037c2d7220 */ /* 0x000fe20000410000 */
[-C--:B------:R-:W-:Y:S01]  /*c0f0*/  ISETP.GE.AND P1, PT, R2, R57.reuse, PT ;  /* 0x000000390200720c */ /* 0x080fe20003f26270 */
[----:B-1----:R-:W1:Y:S01]  /*c100*/  MUFU.EX2 R0, R33 ;  /* 0x0000002100007308 */ /* 0x002e620000000800 */
[----:B------:R-:W-:-:S02]  /*c110*/  ISETP.GE.AND P0, PT, R14, R57, PT ;  /* 0x000000390e00720c */ /* 0x000fc40003f06270 */
[----:B-1----:R-:W-:Y:S02]  /*c120*/  F2FP.BF16.F32.PACK_AB R61, R0, R19 ;  /* 0x00000013003d723e */ /* 0x002fe400000010ff */
[----:B------:R-:W-:Y:S02]  /*c130*/  FSEL R33, R179, -INF , !P0 ;  /* 0xff800000b3217808 */ /* 0x000fe40004000000 */
[----:B------:R-:W-:-:S04]  /*c140*/  ISETP.GE.AND P0, PT, R12, R57, PT ;  /* 0x000000390c00720c */ /* 0x000fc80003f06270 */
        /* <DEDUP_REMOVED lines=9> */
[----:B------:R-:W-:Y:S01]  /*c1e0*/  ISETP.GE.AND P0, PT, R16, R57, PT ;  /* 0x000000391000720c */ /* 0x000fe20003f06270 */
[----:B--2---:R-:W-:-:S04]  /*c1f0*/  FFMA.FTZ R3, R44, R3, R19 ;  /* 0x000000032c037223 */ /* 0x004fc80000010013 */
[----:B------:R-:W-:Y:S01]  /*c200*/  FADD.FTZ R77, R0, R3 ;  /* 0x00000003004d7221 */ /* 0x000fe20000010000 */
        /* <DEDUP_REMOVED lines=11> */
[----:B------:R-:W-:-:S02]  /*c2c0*/  FSEL R28, R66, -INF , !P1 ;  /* 0xff800000421c7808 */ /* 0x000fc40004800000 */
[----:B------:R-:W-:Y:S02]  /*c2d0*/  FMNMX.FTZ R0, R29, R0, !PT ;  /* 0x000000001d007209 */ /* 0x000fe40007810000 */
        /* <DEDUP_REMOVED lines=12> */
[----:B------:R-:W-:Y:S02]  /*c3a0*/  FSEL R21, R51, -INF , !P0 ;  /* 0xff80000033157808 */ /* 0x000fe40004000000 */
[-C--:B------:R-:W-:Y:S02]  /*c3b0*/  ISETP.GE.AND P1, PT, R17, R57.reuse, PT ;  /* 0x000000391100720c */ /* 0x080fe40003f26270 */
        /* <DEDUP_REMOVED lines=9> */
[----:B------:R-:W1:Y:S01]  /*c450*/  SHFL.BFLY PT, R34, R0, 0x1, 0x1f ;  /* 0x0c201f0000227f89 */ /* 0x000e6200000e0000 */
[----:B------:R-:W-:Y:S01]  /*c460*/  IMAD.MOV.U32 R39, RZ, RZ, R227 ;  /* 0x000000ffff277224 */ /* 0x000fe200078e00e3 */
[----:B-1----:R-:W-:-:S04]  /*c470*/  FMNMX.FTZ R227, R0, R34, !PT ;  /* 0x0000002200e37209 */ /* 0x002fc80007810000 */
[----:B------:R-:W-:-:S04]  /*c480*/  FSETP.NEU.FTZ.AND P0, PT, R227, -INF , PT ;  /* 0xff800000e300780b */ /* 0x000fc80003f1d000 */
[----:B------:R-:W-:-:S05]  /*c490*/  FSEL R0, R227, RZ, P0 ;  /* 0x000000ffe3007208 */ /* 0x000fca0000000000 */
[----:B------:R-:W-:Y:S01]  /*c4a0*/  FADD.FTZ R34, R130, -R0 ;  /* 0x8000000082227221 */ /* 0x000fe20000010000 */
[----:B------:R-:W-:-:S03]  /*c4b0*/  FMUL.FTZ R0, R227, UR41 ;  /* 0x00000029e3007c20 */ /* 0x000fc60008410000 */
[----:B------:R-:W-:Y:S02]  /*c4c0*/  FMUL.FTZ R35, R34, UR41 ;  /* 0x0000002922237c20 */ /* 0x000fe40008410000 */
[----:B------:R-:W-:-:S05]  /*c4d0*/  FSEL R0, R0, RZ, P0 ;  /* 0x000000ff00007208 */ /* 0x000fca0000000000 */
        /* <DEDUP_REMOVED lines=18> */
[-C--:B------:R-:W-:Y:S01]  /*c600*/  FMUL.FTZ R0, R154, R3.reuse ;  /* 0x000000039a007220 */ /* 0x080fe20000410000 */
[----:B------:R-:W-:Y:S04]  /*c610*/  STL [R1+0x1d8], R57 ;  /* 0x0001d83901007387 */ /* 0x000fe80000100800 */
[----:B------:R-:W-:Y:S04]  /*c620*/  STL [R1+0x54], R227 ;  /* 0x000054e301007387 */ /* 0x000fe80000100800 */
[----:B------:R-:W-:Y:S04]  /*c630*/  STL [R1+0x1f8], R188 ;  /* 0x0001f8bc01007387 */ /* 0x000fe80000100800 */
[----:B------:R1:W-:Y:S01]  /*c640*/  STL [R1+0xb8], R0 ;  /* 0x0000b80001007387 */ /* 0x0003e20000100800 */
[-C--:B------:R-:W-:Y:S01]  /*c650*/  FMUL.FTZ R21, R82, R3.reuse ;  /* 0x0000000352157220 */ /* 0x080fe20000410000 */
[----:B------:R-:W-:Y:S01]  /*c660*/  FMUL.FTZ R20, R83, R3 ;  /* 0x0000000353147220 */ /* 0x000fe20000410000 */
[----:B------:R-:W-:-:S02]  /*c670*/  IMAD.MOV.U32 R38, RZ, RZ, R226 ;  /* 0x000000ffff267224 */ /* 0x000fc400078e00e2 */
[----:B------:R-:W-:Y:S02]  /*c680*/  IMAD.MOV.U32 R155, RZ, RZ, R39 ;  /* 0x000000ffff9b7224 */ /* 0x000fe400078e0027 */
[----:B------:R-:W-:Y:S02]  /*c690*/  IMAD.MOV.U32 R154, RZ, RZ, R38 ;  /* 0x000000ffff9a7224 */ /* 0x000fe400078e0026 */
[----:B-1----:R-:W-:-:S05]  /*c6a0*/  FMUL.FTZ R0, R78, R3 ;  /* 0x000000034e007220 */ /* 0x002fca0000410000 */
[----:B------:R1:W-:Y:S04]  /*c6b0*/  STL [R1+0x150], R0 ;  /* 0x0001500001007387 */ /* 0x0003e80000100800 */
[----:B------:R2:W-:Y:S04]  /*c6c0*/  STL [R1+0x160], R21 ;  /* 0x0001601501007387 */ /* 0x0005e80000100800 */
[----:B------:R3:W-:Y:S01]  /*c6d0*/  STL [R1+0x164], R20 ;  /* 0x0001641401007387 */ /* 0x0007e20000100800 */
[-C--:B-1----:R-:W-:Y:S01]  /*c6e0*/  FMUL.FTZ R0, R94, R3.reuse ;  /* 0x000000035e007220 */ /* 0x082fe20000410000 */
[----:B--2---:R-:W-:-:S04]  /*c6f0*/  FMUL.FTZ R21, R95, R3 ;  /* 0x000000035f157220 */ /* 0x004fc80000410000 */
[----:B------:R1:W-:Y:S01]  /*c700*/  STL [R1+0x170], R0 ;  /* 0x0001700001007387 */ /* 0x0003e20000100800 */
[----:B---3--:R-:W-:-:S03]  /*c710*/  FMUL.FTZ R20, R98, R3 ;  /* 0x0000000362147220 */ /* 0x008fc60000410000 */
[----:B------:R-:W-:Y:S04]  /*c720*/  STL [R1+0x174], R21 ;  /* 0x0001741501007387 */ /* 0x000fe80000100800 */
[----:B------:R2:W-:Y:S01]  /*c730*/  STL [R1+0x180], R20 ;  /* 0x0001801401007387 */ /* 0x0005e20000100800 */
[----:B-1----:R-:W-:-:S05]  /*c740*/  FMUL.FTZ R0, R99, R3 ;  /* 0x0000000363007220 */ /* 0x002fca0000410000 */
[----:B------:R1:W-:Y:S04]  /*c750*/  STL [R1+0x184], R0 ;  /* 0x0001840001007387 */ /* 0x0003e80000100800 */
[----:B------:R-:W3:Y:S01]  /*c760*/  LDL.64 R38, [R1+0x1b8] ;  /* 0x0001b80001267983 */ /* 0x000ee20000100a00 */
[C---:B------:R-:W-:Y:S02]  /*c770*/  ISETP.GE.AND P6, PT, R2.reuse, R59, PT ;  /* 0x0000003b0200720c */ /* 0x040fe40003fc6270 */
[----:B------:R-:W-:Y:S01]  /*c780*/  ISETP.GE.AND P1, PT, R2, R58, PT ;  /* 0x0000003a0200720c */ /* 0x000fe20003f26270 */
[----:B------:R-:W-:Y:S01]  /*c790*/  FMUL.FTZ R193, R150, R3 ;  /* 0x0000000396c17220 */ /* 0x000fe20000410000 */
[----:B------:R-:W-:Y:S01]  /*c7a0*/  IMAD.MOV.U32 R150, RZ, RZ, R40 ;  /* 0x000000ffff967224 */ /* 0x000fe200078e0028 */
[----:B------:R-:W-:-:S02]  /*c7b0*/  FSEL R33, R228, -INF , !P6 ;  /* 0xff800000e4217808 */ /* 0x000fc40007000000 */
[----:B------:R-:W-:Y:S01]  /*c7c0*/  FSEL R40, R230, -INF , !P1 ;  /* 0xff800000e6287808 */ /* 0x000fe20004800000 */
[----:B------:R-:W-:Y:S01]  /*c7d0*/  USHF.L.U32 UR19, UR42, 0x1, URZ ;  /* 0x000000012a137899 */ /* 0x000fe2000800063f */
[CC--:B------:R-:W-:Y:S02]  /*c7e0*/  ISETP.GE.AND P2, PT, R14.reuse, R59.reuse, PT ;  /* 0x0000003b0e00720c */ /* 0x0c0fe40003f46270 */
[-C--:B------:R-:W-:Y:S02]  /*c7f0*/  ISETP.GE.AND P0, PT, R14, R58.reuse, PT ;  /* 0x0000003a0e00720c */ /* 0x080fe40003f06270 */
[C---:B------:R-:W-:Y:S02]  /*c800*/  ISETP.GE.AND P6, PT, R13.reuse, R59, PT ;  /* 0x0000003b0d00720c */ /* 0x040fe40003fc6270 */
[----:B------:R-:W-:Y:S01]  /*c810*/  ISETP.GE.AND P1, PT, R13, R58, PT ;  /* 0x0000003a0d00720c */ /* 0x000fe20003f26270 */
[-C--:B--2---:R-:W-:Y:S01]  /*c820*/  FMUL.FTZ R20, R126, R3.reuse ;  /* 0x000000037e147220 */ /* 0x084fe20000410000 */
[----:B------:R-:W-:Y:S01]  /*c830*/  MOV R179, R52 ;  /* 0x0000003400b37202 */ /* 0x000fe20000000f00 */
[----:B------:R-:W-:Y:S01]  /*c840*/  ULOP3.LUT UR4, UR19, UR27, URZ, 0x3c, !UPT ;  /* 0x0000001b13047292 */ /* 0x000fe2000f8e3c3f */
[----:B------:R-:W-:Y:S01]  /*c850*/  FSEL R13, R229, -INF , !P2 ;  /* 0xff800000e50d7808 */ /* 0x000fe20005000000 */
[----:B-1----:R-:W-:Y:S01]  /*c860*/  FMUL.FTZ R0, R127, R3 ;  /* 0x000000037f007220 */ /* 0x002fe20000410000 */
[----:B------:R-:W-:-:S02]  /*c870*/  FSEL R54, R231, -INF , !P0 ;  /* 0xff800000e7367808 */ /* 0x000fc40004000000 */
[----:B------:R-:W-:Y:S02]  /*c880*/  FSEL R52, R220, -INF , !P6 ;  /* 0xff800000dc347808 */ /* 0x000fe40007000000 */
[----:B------:R-:W-:Y:S02]  /*c890*/  FSEL R53, R222, -INF , !P1 ;  /* 0xff800000de357808 */ /* 0x000fe40004800000 */
[CC--:B------:R-:W-:Y:S02]  /*c8a0*/  ISETP.GE.AND P2, PT, R12.reuse, R59.reuse, PT ;  /* 0x0000003b0c00720c */ /* 0x0c0fe40003f46270 */
[-C--:B------:R-:W-:Y:S02]  /*c8b0*/  ISETP.GE.AND P0, PT, R12, R58.reuse, PT ;  /* 0x0000003a0c00720c */ /* 0x080fe40003f06270 */
[C---:B------:R-:W-:Y:S02]  /*c8c0*/  ISETP.GE.AND P6, PT, R11.reuse, R59, PT ;  /* 0x0000003b0b00720c */ /* 0x040fe40003fc6270 */
[----:B------:R-:W-:Y:S01]  /*c8d0*/  ISETP.GE.AND P1, PT, R11, R58, PT ;  /* 0x0000003a0b00720c */ /* 0x000fe20003f26270 */
[----:B------:R-:W-:Y:S01]  /*c8e0*/  IMAD.MOV.U32 R11, RZ, RZ, R225 ;  /* 0x000000ffff0b7224 */ /* 0x000fe200078e00e1 */
[----:B------:R1:W2:Y:S01]  /*c8f0*/  MUFU.EX2 R19, R34 ;  /* 0x0000002200137308 */ /* 0x0002a20000000800 */
[----:B------:R-:W-:Y:S01]  /*c900*/  STL [R1+0x18c], R20 ;  /* 0x00018c1401007387 */ /* 0x000fe20000100800 */
[----:B------:R-:W-:-:S02]  /*c910*/  FSEL R50, R221, -INF , !P2 ;  /* 0xff800000dd327808 */ /* 0x000fc40005000000 */
[----:B------:R-:W-:Y:S01]  /*c920*/  FSEL R51, R223, -INF , !P0 ;  /* 0xff800000df337808 */ /* 0x000fe20004000000 */
[----:B------:R4:W-:Y:S01]  /*c930*/  STL [R1+0x190], R0 ;  /* 0x0001900001007387 */ /* 0x0009e20000100800 */
[C---:B------:R-:W-:Y:S02]  /*c940*/  ISETP.GE.AND P2, PT, R10.reuse, R59, PT ;  /* 0x0000003b0a00720c */ /* 0x040fe40003f46270 */
[----:B------:R-:W-:Y:S01]  /*c950*/  ISETP.GE.AND P0, PT, R10, R58, PT ;  /* 0x0000003a0a00720c */ /* 0x000fe20003f06270 */
[----:B------:R-:W-:Y:S01]  /*c960*/  IMAD.MOV.U32 R178, RZ, RZ, R49 ;  /* 0x000000ffffb27224 */ /* 0x000fe200078e0031 */
[----:B------:R-:W-:Y:S01]  /*c970*/  FSEL R49, R210, -INF , !P1 ;  /* 0xff800000d2317808 */ /* 0x000fe20004800000 */
[----:B------:R-:W-:Y:S01]  /*c980*/  IMAD.MOV.U32 R188, RZ, RZ, R48 ;  /* 0x000000ffffbc7224 */ /* 0x000fe200078e0030 */
[----:B------:R-:W-:Y:S01]  /*c990*/  FSEL R48, R208, -INF , !P6 ;  /* 0xff800000d0307808 */ /* 0x000fe20007000000 */
[----:B------:R-:W-:Y:S01]  /*c9a0*/  IMAD.MOV.U32 R10, RZ, RZ, R224 ;  /* 0x000000ffff0a7224 */ /* 0x000fe200078e00e0 */
[----:B------:R-:W-:-:S02]  /*c9b0*/  FSEL R42, R209, -INF , !P2 ;  /* 0xff800000d12a7808 */ /* 0x000fc40005000000 */
[----:B------:R-:W-:Y:S02]  /*c9c0*/  FSEL R43, R211, -INF , !P0 ;  /* 0xff800000d32b7808 */ /* 0x000fe40004000000 */
[CC--:B------:R-:W-:Y:S02]  /*c9d0*/  ISETP.GE.AND P6, PT, R9.reuse, R59.reuse, PT ;  /* 0x0000003b0900720c */ /* 0x0c0fe40003fc6270 */
[-C--:B------:R-:W-:Y:S02]  /*c9e0*/  ISETP.GE.AND P1, PT, R9, R58.reuse, PT ;  /* 0x0000003a0900720c */ /* 0x080fe40003f26270 */
[C---:B------:R-:W-:Y:S02]  /*c9f0*/  ISETP.GE.AND P2, PT, R8.reuse, R59, PT ;  /* 0x0000003b0800720c */ /* 0x040fe40003f46270 */
[----:B------:R-:W-:Y:S02]  /*ca00*/  ISETP.GE.AND P0, PT, R8, R58, PT ;  /* 0x0000003a0800720c */ /* 0x000fe40003f06270 */
[----:B----4-:R-:W-:Y:S01]  /*ca10*/  LOP3.LUT R0, R11, UR4, RZ, 0x3c, !PT ;  /* 0x000000040b007c12 */ /* 0x010fe2000f8e3cff */
[----:B------:R-:W-:Y:S01]  /*ca20*/  IMAD.MOV.U32 R175, RZ, RZ, R41 ;  /* 0x000000ffffaf7224 */ /* 0x000fe200078e0029 */
[----:B------:R-:W-:-:S03]  /*ca30*/  FSEL R35, R204, -INF , !P6 ;  /* 0xff800000cc237808 */ /* 0x000fc60007000000 */
[----:B------:R-:W-:Y:S01]  /*ca40*/  IMAD.WIDE.U32 R224, R0, -0x326172a9, RZ ;  /* 0xcd9e8d5700e07825 */ /* 0x000fe200078e00ff */
[----:B------:R-:W-:Y:S02]  /*ca50*/  FSEL R41, R206, -INF , !P1 ;  /* 0xff800000ce297808 */ /* 0x000fe40004800000 */
[----:B------:R-:W-:Y:S02]  /*ca60*/  FSEL R32, R205, -INF , !P2 ;  /* 0xff800000cd207808 */ /* 0x000fe40005000000 */
[----:B-1----:R-:W-:Y:S02]  /*ca70*/  FSEL R34, R207, -INF , !P0 ;  /* 0xff800000cf227808 */ /* 0x002fe40004000000 */
[CC--:B------:R-:W-:Y:S02]  /*ca80*/  ISETP.GE.AND P6, PT, R7.reuse, R59.reuse, PT ;  /* 0x0000003b0700720c */ /* 0x0c0fe40003fc6270 */
[----:B------:R-:W-:Y:S02]  /*ca90*/  ISETP.GE.AND P1, PT, R7, R58, PT ;  /* 0x0000003a0700720c */ /* 0x000fe40003f26270 */
[----:B------:R-:W-:-:S02]  /*caa0*/  ISETP.GE.AND P2, PT, R6, R59, PT ;  /* 0x0000003b0600720c */ /* 0x000fc40003f46270 */
[----:B------:R-:W-:Y:S02]  /*cab0*/  ISETP.GE.AND P0, PT, R6, R58, PT ;  /* 0x0000003a0600720c */ /* 0x000fe40003f06270 */
[----:B------:R-:W-:Y:S01]  /*cac0*/  LOP3.LUT R0, R233, UR39, R224, 0x96, !PT ;  /* 0x00000027e9007c12 */ /* 0x000fe2000f8e96e0 */
[-C--:B------:R-:W-:Y:S01]  /*cad0*/  FMUL.FTZ R191, R151, R3.reuse ;  /* 0x0000000397bf7220 */ /* 0x080fe20000410000 */
[-C--:B------:R-:W-:Y:S01]  /*cae0*/  FMUL.FTZ R189, R146, R3.reuse ;  /* 0x0000000392bd7220 */ /* 0x080fe20000410000 */
[-C--:B------:R-:W-:Y:S01]  /*caf0*/  FMUL.FTZ R57, R147, R3.reuse ;  /* 0x0000000393397220 */ /* 0x080fe20000410000 */
[-C--:B------:R-:W-:Y:S01]  /*cb00*/  FMUL.FTZ R151, R142, R3.reuse ;  /* 0x000000038e977220 */ /* 0x080fe20000410000 */
[-C--:B------:R-:W-:Y:S01]  /*cb10*/  FMUL.FTZ R174, R143, R3.reuse ;  /* 0x000000038fae7220 */ /* 0x080fe20000410000 */
[----:B------:R-:W-:Y:S01]  /*cb20*/  FSEL R31, R200, -INF , !P6 ;  /* 0xff800000c81f7808 */ /* 0x000fe20007000000 */
[-C--:B------:R-:W-:Y:S01]  /*cb30*/  FMUL.FTZ R152, R138, R3.reuse ;  /* 0x000000038a987220 */ /* 0x080fe20000410000 */
[----:B------:R-:W-:Y:S01]  /*cb40*/  FSEL R30, R202, -INF , !P1 ;  /* 0xff800000ca1e7808 */ /* 0x000fe20004800000 */
[-C--:B------:R-:W-:Y:S01]  /*cb50*/  FMUL.FTZ R147, R139, R3.reuse ;  /* 0x000000038b937220 */ /* 0x080fe20000410000 */
[----:B------:R-:W-:Y:S01]  /*cb60*/  FSEL R29, R201, -INF , !P2 ;  /* 0xff800000c91d7808 */ /* 0x000fe20005000000 */
[-C--:B------:R-:W-:Y:S01]  /*cb70*/  FMUL.FTZ R190, R79, R3.reuse ;  /* 0x000000034fbe7220 */ /* 0x080fe20000410000 */
[----:B------:R-:W-:Y:S01]  /*cb80*/  FSEL R28, R203, -INF , !P0 ;  /* 0xff800000cb1c7808 */ /* 0x000fe20004000000 */
[-C--:B------:R-:W-:Y:S01]  /*cb90*/  FMUL.FTZ R143, R110, R3.reuse ;  /* 0x000000036e8f7220 */ /* 0x080fe20000410000 */
[-C--:B------:R-:W-:Y:S01]  /*cba0*/  FMUL.FTZ R142, R111, R3.reuse ;  /* 0x000000036f8e7220 */ /* 0x080fe20000410000 */
[-C--:B------:R-:W-:Y:S01]  /*cbb0*/  FMUL.FTZ R146, R114, R3.reuse ;  /* 0x0000000372927220 */ /* 0x080fe20000410000 */
[-C--:B------:R-:W-:Y:S01]  /*cbc0*/  FMUL.FTZ R44, R115, R3.reuse ;  /* 0x00000003732c7220 */ /* 0x080fe20000410000 */
[----:B--2---:R-:W-:Y:S01]  /*cbd0*/  FFMA.FTZ R82, R234, R3, R19 ;  /* 0x00000003ea527223 */ /* 0x004fe20000010013 */
[----:B------:R-:W-:-:S02]  /*cbe0*/  ISETP.GE.AND P6, PT, R5, R59, PT ;  /* 0x0000003b0500720c */ /* 0x000fc40003fc6270 */
[-C--:B------:R-:W-:Y:S02]  /*cbf0*/  ISETP.GE.AND P1, PT, R5, R58.reuse, PT ;  /* 0x0000003a0500720c */ /* 0x080fe40003f26270 */
[CC--:B------:R-:W-:Y:S02]  /*cc00*/  ISETP.GE.AND P2, PT, R4.reuse, R59.reuse, PT ;  /* 0x0000003b0400720c */ /* 0x0c0fe40003f46270 */
[----:B------:R-:W-:Y:S01]  /*cc10*/  ISETP.GE.AND P0, PT, R4, R58, PT ;  /* 0x0000003a0400720c */ /* 0x000fe20003f06270 */
[----:B------:R-:W-:Y:S01]  /*cc20*/  IMAD.WIDE.U32 R4, R0, -0x2daee0ad, RZ ;  /* 0xd2511f5300047825 */ /* 0x000fe200078e00ff */
[----:B------:R-:W-:Y:S02]  /*cc30*/  FSEL R27, R180, -INF , !P6 ;  /* 0xff800000b41b7808 */ /* 0x000fe40007000000 */
[----:B------:R-:W-:Y:S02]  /*cc40*/  ISETP.GE.AND P6, PT, R15, R59, PT ;  /* 0x0000003b0f00720c */ /* 0x000fe40003fc6270 */
[----:B------:R-:W-:-:S02]  /*cc50*/  FSEL R26, R182, -INF , !P1 ;  /* 0xff800000b61a7808 */ /* 0x000fc40004800000 */
[-C--:B------:R-:W-:Y:S02]  /*cc60*/  ISETP.GE.AND P1, PT, R15, R58.reuse, PT ;  /* 0x0000003a0f00720c */ /* 0x080fe40003f26270 */
[----:B------:R-:W-:Y:S02]  /*cc70*/  FSEL R23, R184, -INF , !P6 ;  /* 0xff800000b8177808 */ /* 0x000fe40007000000 */
[C---:B------:R-:W-:Y:S02]  /*cc80*/  ISETP.GE.AND P6, PT, R17.reuse, R59, PT ;  /* 0x0000003b1100720c */ /* 0x040fe40003fc6270 */
[----:B------:R-:W-:Y:S02]  /*cc90*/  FSEL R22, R186, -INF , !P1 ;  /* 0xff800000ba167808 */ /* 0x000fe40004800000 */
[----:B------:R-:W-:Y:S02]  /*cca0*/  ISETP.GE.AND P1, PT, R17, R58, PT ;  /* 0x0000003a1100720c */ /* 0x000fe40003f26270 */
[----:B------:R-:W-:-:S02]  /*ccb0*/  FSEL R17, R196, -INF , !P6 ;  /* 0xff800000c4117808 */ /* 0x000fc40007000000 */
[----:B------:R-:W-:Y:S02]  /*ccc0*/  FSEL R24, R183, -INF , !P0 ;  /* 0xff800000b7187808 */ /* 0x000fe40004000000 */
[C---:B------:R-:W-:Y:S02]  /*ccd0*/  ISETP.GE.AND P0, PT, R16.reuse, R58, PT ;  /* 0x0000003a1000720c */ /* 0x040fe40003f06270 */
[----:B------:R-:W-:Y:S02]  /*cce0*/  FSEL R25, R181, -INF , !P2 ;  /* 0xff800000b5197808 */ /* 0x000fe40005000000 */
[----:B------:R-:W-:Y:S01]  /*ccf0*/  FSEL R20, R187, -INF , !P0 ;  /* 0xff800000bb147808 */ /* 0x000fe20004000000 */
[----:B------:R-:W1:Y:S01]  /*cd00*/  MUFU.EX2 R14, R55 ;  /* 0x00000037000e7308 */ /* 0x000e620000000800 */
[-C--:B------:R-:W-:Y:S02]  /*cd10*/  ISETP.GE.AND P2, PT, R16, R59.reuse, PT ;  /* 0x0000003b1000720c */ /* 0x080fe40003f46270 */
[----:B------:R-:W-:-:S02]  /*cd20*/  ISETP.GE.AND P0, PT, R18, R59, PT ;  /* 0x0000003b1200720c */ /* 0x000fc40003f06270 */
[----:B------:R-:W-:Y:S02]  /*cd30*/  FSEL R16, R198, -INF , !P1 ;  /* 0xff800000c6107808 */ /* 0x000fe40004800000 */
[----:B------:R-:W-:Y:S02]  /*cd40*/  PRMT R64, R61, 0x7610, R64 ;  /* 0x000076103d407816 */ /* 0x000fe40000000040 */
[----:B------:R-:W-:Y:S02]  /*cd50*/  FSEL R15, R197, -INF , !P0 ;  /* 0xff800000c50f7808 */ /* 0x000fe40004000000 */
[----:B------:R-:W-:-:S04]  /*cd60*/  PRMT R63, R61, 0x7632, R63 ;  /* 0x000076323d3f7816 */ /* 0x000fc8000000003f */
[----:B------:R-:W-:Y:S01]  /*cd70*/  PRMT R209, R64, 0x5410, R63 ;  /* 0x0000541040d17816 */ /* 0x000fe2000000003f */
[----:B------:R2:W-:Y:S01]  /*cd80*/  STL [R1+0x1dc], R59 ;  /* 0x0001dc3b01007387 */ /* 0x0005e20000100800 */
[----:B------:R-:W-:Y:S02]  /*cd90*/  FSEL R21, R185, -INF , !P2 ;  /* 0xff800000b9157808 */ /* 0x000fe40005000000 */
[----:B------:R-:W-:Y:S01]  /*cda0*/  ISETP.GE.AND P2, PT, R18, R58, PT ;  /* 0x0000003a1200720c */ /* 0x000fe20003f46270 */
[----:B------:R4:W-:Y:S01]  /*cdb0*/  STL [R1+0x1e0], R58 ;  /* 0x0001e03a01007387 */ /* 0x0009e20000100800 */
[----:B--2---:R-:W-:Y:S02]  /*cdc0*/  IMAD.MOV.U32 R59, RZ, RZ, R11 ;  /* 0x000000ffff3b7224 */ /* 0x004fe400078e000b */
[----:B------:R-:W-:Y:S01]  /*cdd0*/  MUFU.EX2 R11, R60 ;  /* 0x0000003c000b7308 */ /* 0x000fe20000000800 */
[----:B----4-:R-:W-:-:S07]  /*cde0*/  IMAD.MOV.U32 R58, RZ, RZ, R10 ;  /* 0x000000ffff3a7224 */ /* 0x010fce00078e000a */
[----:B------:R-:W-:Y:S01]  /*cdf0*/  MUFU.EX2 R10, R65 ;  /* 0x00000041000a7308 */ /* 0x000fe20000000800 */
[----:B---3--:R-:W-:-:S05]  /*ce00*/  LOP3.LUT R2, R225, UR40, R38, 0x96, !PT ;  /* 0x00000028e1027c12 */ /* 0x008fca000f8e9626 */
[----:B------:R-:W-:-:S05]  /*ce10*/  IMAD.WIDE.U32 R2, R2, -0x2daee0ad, RZ ;  /* 0xd2511f5302027825 */ /* 0x000fca00078e00ff */
[----:B------:R-:W-:Y:S02]  /*ce20*/  LOP3.LUT R3, R3, UR38, R154, 0x96, !PT ;  /* 0x0000002603037c12 */ /* 0x000fe4000f8e969a */
[----:B------:R-:W-:-:S03]  /*ce30*/  LOP3.LUT R0, R5, UR36, R2, 0x96, !PT ;  /* 0x0000002405007c12 */ /* 0x000fc6000f8e9602 */
        /* <DEDUP_REMOVED lines=9> */
[----:B------:R-:W-:-:S05]  /*ced0*/  IMAD.WIDE.U32 R2, R2, -0x326172a9, RZ ;  /* 0xcd9e8d5702027825 */ /* 0x000fca00078e00ff */
[----:B------:R-:W-:-:S04]  /*cee0*/  LOP3.LUT R0, R3, UR21, R4, 0x96, !PT ;  /* 0x0000001503007c12 */ /* 0x000fc8000f8e9604 */
[----:B------:R-:W-:-:S04]  /*cef0*/  LOP3.LUT R4, R0, 0xff, RZ, 0xc0, !PT ;  /* 0x000000ff00047812 */ /* 0x000fc800078ec0ff */
[----:B------:R-:W-:Y:S02]  /*cf00*/  ISETP.LE.U32.AND P6, PT, R4, UR12, PT ;  /* 0x0000000c04007c0c */ /* 0x000fe4000bfc3070 */
[----:B------:R-:W-:Y:S02]  /*cf10*/  LOP3.LUT R4, R0, 0xffff, RZ, 0xc0, !PT ;  /* 0x0000ffff00047812 */ /* 0x000fe400078ec0ff */
[----:B------:R-:W-:Y:S02]  /*cf20*/  LOP3.LUT R12, R5, UR25, R6, 0x96, !PT ;  /* 0x00000019050c7c12 */ /* 0x000fe4000f8e9606 */
[----:B------:R-:W-:Y:S02]  /*cf30*/  SHF.R.U32.HI R4, RZ, 0x8, R4 ;  /* 0x00000008ff047819 */ /* 0x000fe40000011604 */
[C---:B------:R-:W-:Y:S02]  /*cf40*/  LOP3.LUT R6, R2.reuse, 0xff, RZ, 0xc0, !PT ;  /* 0x000000ff02067812 */ /* 0x040fe400078ec0ff */
[----:B------:R-:W-:-:S02]  /*cf50*/  LOP3.LUT R7, R2, 0xffff, RZ, 0xc0, !PT ;  /* 0x0000ffff02077812 */ /* 0x000fc400078ec0ff */
[--C-:B------:R-:W-:Y:S02]  /*cf60*/  SHF.R.U32.HI R9, RZ, 0x10, R2.reuse ;  /* 0x00000010ff097819 */ /* 0x100fe40000011602 */
[----:B------:R-:W-:Y:S02]  /*cf70*/  SHF.R.U32.HI R5, RZ, 0x18, R2 ;  /* 0x00000018ff057819 */ /* 0x000fe40000011602 */
[----:B------:R-:W-:Y:S02]  /*cf80*/  LOP3.LUT R2, R4, 0xffff, RZ, 0xc0, !PT ;  /* 0x0000ffff04027812 */ /* 0x000fe400078ec0ff */
[----:B------:R-:W-:Y:S02]  /*cf90*/  SHF.R.U32.HI R3, RZ, 0x18, R0 ;  /* 0x00000018ff037819 */ /* 0x000fe40000011600 */
[----:B------:R-:W-:Y:S02]  /*cfa0*/  ISETP.LE.U32.AND P1, PT, R2, UR12, PT ;  /* 0x0000000c02007c0c */ /* 0x000fe4000bf23070 */
[----:B------:R-:W2:Y:S01]  /*cfb0*/  MUFU.EX2 R2, R131 ;  /* 0x0000008300027308 */ /* 0x000ea20000000800 */
[----:B------:R-:W-:-:S02]  /*cfc0*/  ISETP.LE.U32.AND P0, PT, R3, UR12, PT ;  /* 0x0000000c03007c0c */ /* 0x000fc4000bf03070 */
[----:B------:R-:W-:Y:S01]  /*cfd0*/  SHF.R.U32.HI R3, RZ, 0x10, R0 ;  /* 0x00000010ff037819 */ /* 0x000fe20000011600 */
[----:B------:R-:W-:-:S04]  /*cfe0*/  @!P6 HFMA2.BF16_V2 R62, -RZ.H0_H0, RZ.H0_H0, -R64.H0_H0 ;  /* 0x200000ffff3ee231 */ /* 0x000fc80000340940 */
[----:B------:R-:W3:Y:S01]  /*cff0*/  MUFU.EX2 R0, R132 ;  /* 0x0000008400007308 */ /* 0x000ee20000000800 */
[----:B------:R-:W-:Y:S02]  /*d000*/  LOP3.LUT R3, R3, 0xff, RZ, 0xc0, !PT ;  /* 0x000000ff03037812 */ /* 0x000fe400078ec0ff */
[----:B------:R-:W-:Y:S02]  /*d010*/  @!P6 PRMT R64, R62, 0x5410, RZ ;  /* 0x000054103e40e816 */ /* 0x000fe400000000ff */
[----:B------:R-:W-:Y:S01]  /*d020*/  ISETP.LE.U32.AND P6, PT, R3, UR12, PT ;  /* 0x0000000c03007c0c */ /* 0x000fe2000bfc3070 */
[----:B------:R-:W-:Y:S01]  /*d030*/  @!P1 HFMA2.BF16_V2 R66, -RZ.H0_H0, RZ.H0_H0, -R63.H0_H0 ;  /* 0x200000ffff429231 */ /* 0x000fe2000034093f */
[----:B-1----:R-:W-:Y:S01]  /*d040*/  F2FP.BF16.F32.PACK_AB R4, R14, R19 ;  /* 0x000000130e04723e */ /* 0x002fe200000010ff */
[----:B--2---:R-:W-:-:S03]  /*d050*/  FADD.FTZ R3, R2, R77 ;  /* 0x0000004d02037221 */ /* 0x004fc60000010000 */
[----:B------:R-:W-:Y:S02]  /*d060*/  @!P1 PRMT R63, R66, 0x5410, RZ ;  /* 0x00005410423f9816 */ /* 0x000fe400000000ff */
[----:B------:R-:W-:Y:S02]  /*d070*/  PRMT R61, R4, 0x7610, R61 ;  /* 0x00007610043d7816 */ /* 0x000fe4000000003d */
[----:B------:R-:W-:Y:S01]  /*d080*/  ISETP.LE.U32.AND P1, PT, R6, UR12, PT ;  /* 0x0000000c06007c0c */ /* 0x000fe2000bf23070 */
[C---:B---3--:R-:W-:Y:S01]  /*d090*/  FADD.FTZ R6, R0.reuse, R3 ;  /* 0x0000000300067221 */ /* 0x048fe20000010000 */
[----:B------:R-:W-:Y:S02]  /*d0a0*/  F2FP.BF16.F32.PACK_AB R2, R0, R2 ;  /* 0x000000020002723e */ /* 0x000fe400000010ff */
[----:B------:R-:W-:Y:S01]  /*d0b0*/  SHF.R.U32.HI R0, RZ, 0x8, R7 ;  /* 0x00000008ff007819 */ /* 0x000fe20000011607 */
[----:B------:R-:W-:Y:S01]  /*d0c0*/  @!P6 HFMA2.BF16_V2 R76, -RZ.H0_H0, RZ.H0_H0, -R61.H0_H0 ;  /* 0x200000ffff4ce231 */ /* 0x000fe2000034093d */
[----:B------:R-:W-:-:S02]  /*d0d0*/  PRMT R62, R4, 0x7632, R62 ;  /* 0x00007632043e7816 */ /* 0x000fc4000000003e */
[----:B------:R-:W-:Y:S02]  /*d0e0*/  LOP3.LUT R0, R0, 0xffff, RZ, 0xc0, !PT ;  /* 0x0000ffff00007812 */ /* 0x000fe400078ec0ff */
[----:B------:R-:W-:Y:S02]  /*d0f0*/  PRMT R226, R61, 0x5410, R62 ;  /* 0x000054103de27816 */ /* 0x000fe4000000003e */
[----:B------:R-:W-:Y:S02]  /*d100*/  @!P6 PRMT R61, R76, 0x5410, RZ ;  /* 0x000054104c3de816 */ /* 0x000fe400000000ff */
[----:B------:R-:W-:Y:S01]  /*d110*/  ISETP.LE.U32.AND P6, PT, R0, UR12, PT ;  /* 0x0000000c00007c0c */ /* 0x000fe2000bfc3070 */
[----:B------:R-:W-:Y:S01]  /*d120*/  @!P0 HFMA2.BF16_V2 R67, -RZ.H0_H0, RZ.H0_H0, -R62.H0_H0 ;  /* 0x200000ffff438231 */ /* 0x000fe2000034093e */
[----:B------:R-:W-:-:S04]  /*d130*/  PRMT R76, R2, 0x7610, R76 ;  /* 0x00007610024c7816 */ /* 0x000fc8000000004c */
[----:B------:R-:W-:Y:S01]  /*d140*/  @!P0 PRMT R62, R67, 0x5410, RZ ;  /* 0x00005410433e8816 */ /* 0x000fe200000000ff */
[----:B------:R-:W-:Y:S01]  /*d150*/  @!P1 HFMA2.BF16_V2 R78, -RZ.H0_H0, RZ.H0_H0, -R76.H0_H0 ;  /* 0x200000ffff4e9231 */ /* 0x000fe2000034094c */
[----:B------:R-:W-:Y:S01]  /*d160*/  PRMT R67, R2, 0x7632, R67 ;  /* 0x0000763202437816 */ /* 0x000fe20000000043 */
[----:B------:R-:W-:Y:S01]  /*d170*/  IMAD.WIDE.U32 R2, R12, -0x2daee0ad, RZ ;  /* 0xd2511f530c027825 */ /* 0x000fe200078e00ff */
[----:B------:R-:W-:Y:S02]  /*d180*/  LOP3.LUT R0, R9, 0xff, RZ, 0xc0, !PT ;  /* 0x000000ff09007812 */ /* 0x000fe400078ec0ff */
[----:B------:R-:W-:Y:S01]  /*d190*/  PRMT R183, R76, 0x5410, R67 ;  /* 0x000054104cb77816 */ /* 0x000fe20000000043 */
[----:B------:R-:W-:Y:S01]  /*d1a0*/  @!P6 HFMA2.BF16_V2 R79, -RZ.H0_H0, RZ.H0_H0, -R67.H0_H0 ;  /* 0x200000ffff4fe231 */ /* 0x000fe20000340943 */
[----:B------:R-:W-:Y:S02]  /*d1b0*/  ISETP.LE.U32.AND P0, PT, R5, UR12, PT ;  /* 0x0000000c05007c0c */ /* 0x000fe4000bf03070 */
[----:B------:R-:W-:-:S02]  /*d1c0*/  @!P1 PRMT R76, R78, 0x5410, RZ ;  /* 0x000054104e4c9816 */ /* 0x000fc400000000ff */
[----:B------:R-:W-:Y:S02]  /*d1d0*/  ISETP.LE.U32.AND P1, PT, R0, UR12, PT ;  /* 0x0000000c00007c0c */ /* 0x000fe4000bf23070 */
[----:B------:R-:W-:Y:S02]  /*d1e0*/  LOP3.LUT R0, R3, UR33, R8, 0x96, !PT ;  /* 0x0000002103007c12 */ /* 0x000fe4000f8e9608 */
[C---:B------:R-:W-:Y:S02]  /*d1f0*/  LOP3.LUT R4, R2.reuse, 0xff, RZ, 0xc0, !PT ;  /* 0x000000ff02047812 */ /* 0x040fe400078ec0ff */
[----:B------:R-:W-:Y:S01]  /*d200*/  LOP3.LUT R9, R2, 0xffff, RZ, 0xc0, !PT ;  /* 0x0000ffff02097812 */ /* 0x000fe200078ec0ff */
[----:B------:R-:W1:Y:S01]  /*d210*/  MUFU.EX2 R3, R133 ;  /* 0x0000008500037308 */ /* 0x000e620000000800 */
[--C-:B------:R-:W-:Y:S02]  /*d220*/  SHF.R.U32.HI R19, RZ, 0x10, R2.reuse ;  /* 0x00000010ff137819 */ /* 0x100fe40000011602 */
[----:B------:R-:W-:-:S02]  /*d230*/  SHF.R.U32.HI R18, RZ, 0x18, R2 ;  /* 0x00000018ff127819 */ /* 0x000fc40000011602 */
[----:B------:R-:W-:Y:S02]  /*d240*/  F2FP.BF16.F32.PACK_AB R5, R10, R11 ;  /* 0x0000000b0a05723e */ /* 0x000fe400000010ff */
[----:B------:R-:W-:Y:S01]  /*d250*/  @!P6 PRMT R67, R79, 0x5410, RZ ;  /* 0x000054104f43e816 */ /* 0x000fe200000000ff */
[----:B------:R-:W2:Y:S01]  /*d260*/  MUFU.EX2 R2, R172 ;  /* 0x000000ac00027308 */ /* 0x000ea20000000800 */
[----:B------:R-:W-:Y:S02]  /*d270*/  ISETP.LE.U32.AND P6, PT, R4, UR12, PT ;  /* 0x0000000c04007c0c */ /* 0x000fe4000bfc3070 */
[----:B------:R-:W-:Y:S02]  /*d280*/  LOP3.LUT R4, R0, 0xffff, RZ, 0xc0, !PT ;  /* 0x0000ffff00047812 */ /* 0x000fe400078ec0ff */
[----:B------:R-:W-:Y:S02]  /*d290*/  PRMT R234, R5, 0x7632, R234 ;  /* 0x0000763205ea7816 */ /* 0x000fe400000000ea */
[----:B------:R-:W-:-:S02]  /*d2a0*/  SHF.R.U32.HI R4, RZ, 0x8, R4 ;  /* 0x00000008ff047819 */ /* 0x000fc40000011604 */
[----:B------:R-:W-:Y:S01]  /*d2b0*/  PRMT R66, R5, 0x7610, R66 ;  /* 0x0000761005427816 */ /* 0x000fe20000000042 */
[----:B------:R-:W-:Y:S01]  /*d2c0*/  @!P0 HFMA2.BF16_V2 R80, -RZ.H0_H0, RZ.H0_H0, -R234.H0_H0 ;  /* 0x200000ffff508231 */ /* 0x000fe200003409ea */
[----:B------:R-:W-:Y:S02]  /*d2d0*/  LOP3.LUT R4, R4, 0xffff, RZ, 0xc0, !PT ;  /* 0x0000ffff04047812 */ /* 0x000fe400078ec0ff */
[----:B------:R-:W-:Y:S02]  /*d2e0*/  PRMT R180, R66, 0x5410, R234 ;  /* 0x0000541042b47816 */ /* 0x000fe400000000ea */
[----:B------:R-:W-:Y:S02]  /*d2f0*/  @!P0 PRMT R234, R80, 0x5410, RZ ;  /* 0x0000541050ea8816 */ /* 0x000fe400000000ff */
[----:B------:R-:W-:Y:S01]  /*d300*/  ISETP.LE.U32.AND P0, PT, R4, UR12, PT ;  /* 0x0000000c04007c0c */ /* 0x000fe2000bf03070 */
[----:B-1----:R-:W-:Y:S01]  /*d310*/  FADD.FTZ R4, R3, R6 ;  /* 0x0000000603047221 */ /* 0x002fe20000010000 */
[----:B--2---:R-:W-:-:S02]  /*d320*/  F2FP.BF16.F32.PACK_AB R8, R2, R3 ;  /* 0x000000030208723e */ /* 0x004fc400000010ff */
[----:B------:R-:W-:Y:S01]  /*d330*/  FMNMX.FTZ R3, R129, R33, !PT ;  /* 0x0000002181037209 */ /* 0x000fe20007810000 */
[----:B------:R-:W-:Y:S01]  /*d340*/  FADD.FTZ R12, R2, R4 ;  /* 0x00000004020c7221 */ /* 0x000fe20000010000 */
        /* <DEDUP_REMOVED lines=24> */
[----:B------:R-:W-:Y:S01]  /*d4d0*/  FMNMX.FTZ R2, R22, R2, !PT ;  /* 0x0000000216027209 */ /* 0x000fe20007810000 */
[----:B------:R-:W-:Y:S01]  /*d4e0*/  @!P1 HFMA2.BF16_V2 R81, -RZ.H0_H0, RZ.H0_H0, -R66.H0_H0 ;  /* 0x200000ffff519231 */ /* 0x000fe20000340942 */
[----:B------:R-:W-:Y:S02]  /*d4f0*/  FMNMX.FTZ R4, R21, R3, !PT ;  /* 0x0000000315047209 */ /* 0x000fe40007810000 */
[----:B------:R-:W-:Y:S02]  /*d500*/  FMNMX.FTZ R3, R20, R2, !PT ;  /* 0x0000000214037209 */ /* 0x000fe40007810000 */
[----:B------:R-:W-:Y:S02]  /*d510*/  LOP3.LUT R2, R0, 0xff, RZ, 0xc0, !PT ;  /* 0x000000ff00027812 */ /* 0x000fe400078ec0ff */
[----:B------:R-:W-:-:S02]  /*d520*/  FMNMX.FTZ R4, R17, R4, !PT ;  /* 0x0000000411047209 */ /* 0x000fc40007810000 */
[----:B------:R-:W-:Y:S02]  /*d530*/  @!P1 PRMT R66, R81, 0x5410, RZ ;  /* 0x0000541051429816 */ /* 0x000fe400000000ff */
[----:B------:R-:W-:Y:S02]  /*d540*/  ISETP.LE.U32.AND P1, PT, R2, UR12, PT ;  /* 0x0000000c02007c0c */ /* 0x000fe4000bf23070 */
[----:B------:R-:W-:Y:S02]  /*d550*/  FMNMX.FTZ R3, R16, R3, !PT ;  /* 0x0000000310037209 */ /* 0x000fe40007810000 */
[----:B------:R-:W-:Y:S02]  /*d560*/  FSEL R6, R199, -INF , !P2 ;  /* 0xff800000c7067808 */ /* 0x000fe40005000000 */
[----:B------:R-:W-:Y:S02]  /*d570*/  FMNMX.FTZ R2, R15, R4, !PT ;  /* 0x000000040f027209 */ /* 0x000fe40007810000 */
[----:B------:R-:W-:-:S03]  /*d580*/  FMNMX.FTZ R4, R6, R3, !PT ;  /* 0x0000000306047209 */ /* 0x000fc60007810000 */
[----:B------:R-:W1:Y:S01]  /*d590*/  SHFL.BFLY PT, R3, R2, 0x2, 0x1f ;  /* 0x0c401f0002037f89 */ /* 0x000e6200000e0000 */
[----:B------:R-:W-:-:S03]  /*d5a0*/  PRMT R55, R8, 0x7610, R55 ;  /* 0x0000761008377816 */ /* 0x000fc60000000037 */
[----:B------:R-:W2:Y:S01]  /*d5b0*/  SHFL.BFLY PT, R7, R4, 0x2, 0x1f ;  /* 0x0c401f0004077f89 */ /* 0x000ea200000e0000 */
[--C-:B------:R-:W-:Y:S02]  /*d5c0*/  SHF.R.U32.HI R5, RZ, 0x18, R0.reuse ;  /* 0x00000018ff057819 */ /* 0x100fe40000011600 */
[----:B------:R-:W-:Y:S01]  /*d5d0*/  SHF.R.U32.HI R0, RZ, 0x10, R0 ;  /* 0x00000010ff007819 */ /* 0x000fe20000011600 */
[----:B------:R-:W-:Y:S01]  /*d5e0*/  @!P1 HFMA2.BF16_V2 R83, -RZ.H0_H0, RZ.H0_H0, -R55.H0_H0 ;  /* 0x200000ffff539231 */ /* 0x000fe20000340937 */
[----:B------:R-:W-:Y:S02]  /*d5f0*/  PRMT R181, R8, 0x7632, R181 ;  /* 0x0000763208b57816 */ /* 0x000fe400000000b5 */
[----:B------:R-:W-:Y:S02]  /*d600*/  LOP3.LUT R0, R0, 0xff, RZ, 0xc0, !PT ;  /* 0x000000ff00007812 */ /* 0x000fe400078ec0ff */
[----:B------:R-:W-:Y:S02]  /*d610*/  PRMT R182, R55, 0x5410, R181 ;  /* 0x0000541037b67816 */ /* 0x000fe400000000b5 */
[----:B------:R-:W-:-:S02]  /*d620*/  @!P1 PRMT R55, R83, 0x5410, RZ ;  /* 0x0000541053379816 */ /* 0x000fc400000000ff */
[----:B------:R-:W-:Y:S02]  /*d630*/  ISETP.LE.U32.AND P1, PT, R0, UR12, PT ;  /* 0x0000000c00007c0c */ /* 0x000fe4000bf23070 */
[----:B------:R-:W-:Y:S01]  /*d640*/  SHF.R.U32.HI R0, RZ, 0x8, R9 ;  /* 0x00000008ff007819 */ /* 0x000fe20000011609 */
[----:B------:R-:W-:Y:S01]  /*d650*/  @!P0 HFMA2.BF16_V2 R94, -RZ.H0_H0, RZ.H0_H0, -R181.H0_H0 ;  /* 0x200000ffff5e8231 */ /* 0x000fe200003409b5 */
[----:B------:R-:W-:Y:S02]  /*d660*/  ISETP.LE.U32.AND P2, PT, R5, UR12, PT ;  /* 0x0000000c05007c0c */ /* 0x000fe4000bf43070 */
[----:B------:R-:W-:Y:S01]  /*d670*/  LOP3.LUT R0, R0, 0xffff, RZ, 0xc0, !PT ;  /* 0x0000ffff00007812 */ /* 0x000fe200078ec0ff */
[----:B------:R-:W3:Y:S01]  /*d680*/  MUFU.EX2 R5, R173 ;  /* 0x000000ad00057308 */ /* 0x000ee20000000800 */
[----:B------:R-:W-:Y:S02]  /*d690*/  @!P0 PRMT R181, R94, 0x5410, RZ ;  /* 0x000054105eb58816 */ /* 0x000fe400000000ff */
[----:B-1----:R-:W-:-:S02]  /*d6a0*/  FMNMX.FTZ R3, R2, R3, !PT ;  /* 0x0000000302037209 */ /* 0x002fc40007810000 */
[----:B------:R-:W-:-:S03]  /*d6b0*/  ISETP.LE.U32.AND P0, PT, R0, UR12, PT ;  /* 0x0000000c00007c0c */ /* 0x000fc6000bf03070 */
[----:B------:R-:W-:Y:S01]  /*d6c0*/  MUFU.EX2 R60, R92 ;  /* 0x0000005c003c7308 */ /* 0x000fe20000000800 */
[----:B--2---:R-:W-:Y:S01]  /*d6d0*/  FMNMX.FTZ R2, R4, R7, !PT ;  /* 0x0000000704027209 */ /* 0x004fe20007810000 */
[----:B------:R-:W1:Y:S06]  /*d6e0*/  SHFL.BFLY PT, R9, R3, 0x1, 0x1f ;  /* 0x0c201f0003097f89 */ /* 0x000e6c00000e0000 */
[----:B------:R-:W2:Y:S01]  /*d6f0*/  MUFU.EX2 R65, R93 ;  /* 0x0000005d00417308 */ /* 0x000ea20000000800 */
[----:B------:R-:W4:Y:S07]  /*d700*/  SHFL.BFLY PT, R8, R2, 0x1, 0x1f ;  /* 0x0c201f0002087f89 */ /* 0x000f2e00000e0000 */
[----:B------:R-:W4:Y:S01]  /*d710*/  MUFU.EX2 R0, R176 ;  /* 0x000000b000007308 */ /* 0x000f220000000800 */
[----:B---3--:R-:W-:Y:S01]  /*d720*/  FADD.FTZ R4, R5, R12 ;  /* 0x0000000c05047221 */ /* 0x008fe20000010000 */
[----:B------:R-:W-:Y:S04]  /*d730*/  STL [R1+0x1e4], R234 ;  /* 0x0001e4ea01007387 */ /* 0x000fe80000100800 */
[----:B------:R4:W-:Y:S01]  /*d740*/  STL [R1+0x4], R55 ;  /* 0x0000043701007387 */ /* 0x0009e20000100800 */
[----:B--2---:R-:W-:-:S04]  /*d750*/  F2FP.BF16.F32.PACK_AB R7, R65, R60 ;  /* 0x0000003c4107723e */ /* 0x004fc800000010ff */
[C---:B------:R-:W-:Y:S01]  /*d760*/  PRMT R252, R7.reuse, 0x7610, R252 ;  /* 0x0000761007fc7816 */ /* 0x040fe200000000fc */
[----:B------:R-:W-:Y:S01]  /*d770*/  IMAD.MOV.U32 R131, RZ, RZ, R150 ;  /* 0x000000ffff837224 */ /* 0x000fe200078e0096 */
[----:B------:R-:W-:Y:S01]  /*d780*/  PRMT R251, R7, 0x7632, R251 ;  /* 0x0000763207fb7816 */ /* 0x000fe200000000fb */
[----:B------:R-:W-:Y:S02]  /*d790*/  IMAD.MOV.U32 R150, RZ, RZ, R188 ;  /* 0x000000ffff967224 */ /* 0x000fe400078e00bc */
[----:B------:R-:W-:Y:S01]  /*d7a0*/  @!P1 HFMA2.BF16_V2 R109, -RZ.H0_H0, RZ.H0_H0, -R252.H0_H0 ;  /* 0x200000ffff6d9231 */ /* 0x000fe200003409fc */
[----:B-1----:R-:W-:Y:S01]  /*d7b0*/  FMNMX.FTZ R188, R3, R9, !PT ;  /* 0x0000000903bc7209 */ /* 0x002fe20007810000 */
[----:B------:R1:W-:Y:S01]  /*d7c0*/  STL [R1], R181 ;  /* 0x000000b501007387 */ /* 0x0003e20000100800 */
[C---:B----4-:R-:W-:Y:S01]  /*d7d0*/  FADD.FTZ R55, R0.reuse, R4 ;  /* 0x0000000400377221 */ /* 0x050fe20000010000 */
[----:B------:R-:W-:-:S04]  /*d7e0*/  F2FP.BF16.F32.PACK_AB R0, R0, R5 ;  /* 0x000000050000723e */ /* 0x000fc800000010ff */
[C---:B------:R-:W-:Y:S02]  /*d7f0*/  PRMT R250, R0.reuse, 0x7610, R250 ;  /* 0x0000761000fa7816 */ /* 0x040fe400000000fa */
[----:B------:R-:W-:-:S03]  /*d800*/  PRMT R249, R0, 0x7632, R249 ;  /* 0x0000763200f97816 */ /* 0x000fc600000000f9 */
[----:B------:R-:W-:Y:S01]  /*d810*/  @!P6 HFMA2.BF16_V2 R108, -RZ.H0_H0, RZ.H0_H0, -R250.H0_H0 ;  /* 0x200000ffff6ce231 */ /* 0x000fe200003409fa */
[----:B------:R-:W-:Y:S02]  /*d820*/  FMNMX.FTZ R132, R2, R8, !PT ;  /* 0x0000000802847209 */ /* 0x000fe40007810000 */
[----:B-1----:R-:W-:Y:S02]  /*d830*/  PRMT R181, R252, 0x5410, R251 ;  /* 0x00005410fcb57816 */ /* 0x002fe400000000fb */
[----:B------:R-:W-:Y:S01]  /*d840*/  @!P1 PRMT R252, R109, 0x5410, RZ ;  /* 0x000054106dfc9816 */ /* 0x000fe200000000ff */
[----:B------:R-:W-:Y:S01]  /*d850*/  FMUL.FTZ R2, R188, UR41 ;  /* 0x00000029bc027c20 */ /* 0x000fe20008410000 */
[----:B------:R-:W-:Y:S02]  /*d860*/  PRMT R109, R250, 0x5410, R249 ;  /* 0x00005410fa6d7816 */ /* 0x000fe400000000f9 */
[----:B------:R-:W-:Y:S02]  /*d870*/  @!P6 PRMT R250, R108, 0x5410, RZ ;  /* 0x000054106cfae816 */ /* 0x000fe400000000ff */
[----:B------:R-:W-:Y:S01]  /*d880*/  FSETP.NEU.FTZ.AND P6, PT, R188, -INF , PT ;  /* 0xff800000bc00780b */ /* 0x000fe20003fdd000 */
[----:B------:R-:W-:-:S03]  /*d890*/  @!P2 HFMA2.BF16_V2 R110, -RZ.H0_H0, RZ.H0_H0, -R251.H0_H0 ;  /* 0x200000ffff6ea231 */ /* 0x000fc600003409fb */
[----:B------:R-:W-:Y:S01]  /*d8a0*/  FSEL R2, R2, RZ, P6 ;  /* 0x000000ff02027208 */ /* 0x000fe20003000000 */
[----:B------:R-:W-:Y:S01]  /*d8b0*/  @!P0 HFMA2.BF16_V2 R99, -RZ.H0_H0, RZ.H0_H0, -R249.H0_H0 ;  /* 0x200000ffff638231 */ /* 0x000fe200003409f9 */
[----:B------:R-:W-:-:S03]  /*d8c0*/  LOP3.LUT R0, R19, 0xff, RZ, 0xc0, !PT ;  /* 0x000000ff13007812 */ /* 0x000fc600078ec0ff */
[--C-:B------:R-:W-:Y:S01]  /*d8d0*/  FFMA.FTZ R77, R32, UR41, -R2.reuse ;  /* 0x00000029204d7c23 */ /* 0x100fe20008010802 */
[----:B------:R-:W-:Y:S01]  /*d8e0*/  FFMA.FTZ R79, R29, UR41, -R2 ;  /* 0x000000291d4f7c23 */ /* 0x000fe20008010802 */
[----:B------:R-:W-:Y:S01]  /*d8f0*/  MUFU.EX2 R32, R97 ;  /* 0x0000006100207308 */ /* 0x000fe20000000800 */
[----:B------:R-:W-:Y:S02]  /*d900*/  @!P2 PRMT R251, R110, 0x5410, RZ ;  /* 0x000054106efba816 */ /* 0x000fe400000000ff */
[----:B------:R-:W-:Y:S01]  /*d910*/  ISETP.LE.U32.AND P2, PT, R0, UR12, PT ;  /* 0x0000000c00007c0c */ /* 0x000fe2000bf43070 */
[----:B------:R-:W-:-:S04]  /*d920*/  FMUL.FTZ R0, R132, UR41 ;  /* 0x0000002984007c20 */ /* 0x000fc80008410000 */
[----:B------:R-:W1:Y:S01]  /*d930*/  MUFU.EX2 R29, R96 ;  /* 0x00000060001d7308 */ /* 0x000e620000000800 */
[----:B------:R-:W-:Y:S02]  /*d940*/  @!P0 PRMT R249, R99, 0x5410, RZ ;  /* 0x0000541063f98816 */ /* 0x000fe400000000ff */
[----:B------:R-:W-:Y:S01]  /*d950*/  FSETP.NEU.FTZ.AND P0, PT, R132, -INF , PT ;  /* 0xff8000008400780b */ /* 0x000fe20003f1d000 */
[----:B------:R-:W-:-:S03]  /*d960*/  FFMA.FTZ R7, R33, UR41, -R2 ;  /* 0x0000002921077c23 */ /* 0x000fc60008010802 */
[----:B------:R-:W-:Y:S01]  /*d970*/  FSEL R0, R0, RZ, P0 ;  /* 0x000000ff00007208 */ /* 0x000fe20000000000 */
[--C-:B------:R-:W-:Y:S01]  /*d980*/  FFMA.FTZ R33, R52, UR41, -R2.reuse ;  /* 0x0000002934217c23 */ /* 0x100fe20008010802 */
[--C-:B------:R-:W-:Y:S01]  /*d990*/  FFMA.FTZ R80, R27, UR41, -R2.reuse ;  /* 0x000000291b507c23 */ /* 0x100fe20008010802 */
[--C-:B------:R-:W-:Y:S01]  /*d9a0*/  FFMA.FTZ R81, R25, UR41, -R2.reuse ;  /* 0x0000002919517c23 */ /* 0x100fe20008010802 */
[----:B------:R-:W-:Y:S01]  /*d9b0*/  ISETP.LE.U32.AND P1, PT, R18, UR12, PT ;  /* 0x0000000c12007c0c */ /* 0x000fe2000bf23070 */
[--C-:B------:R-:W-:Y:S01]  /*d9c0*/  FFMA.FTZ R52, R35, UR41, -R2.reuse ;  /* 0x0000002923347c23 */ /* 0x100fe20008010802 */
[----:B------:R-:W-:Y:S01]  /*d9d0*/  FFMA.FTZ R78, R31, UR41, -R2 ;  /* 0x000000291f4e7c23 */ /* 0x000fe20008010802 */
[--C-:B------:R-:W-:Y:S01]  /*d9e0*/  FFMA.FTZ R25, R53, UR41, -R0.reuse ;  /* 0x0000002935197c23 */ /* 0x100fe20008010800 */
[----:B------:R-:W-:Y:S01]  /*d9f0*/  FFMA.FTZ R27, R49, UR41, -R0 ;  /* 0x00000029311b7c23 */ /* 0x000fe20008010800 */
[----:B------:R-:W-:Y:S01]  /*da00*/  FFMA.FTZ R93, R15, UR41, -R2 ;  /* 0x000000290f5d7c23 */ /* 0x000fe20008010802 */
        /* <DEDUP_REMOVED lines=21> */
[----:B-1----:R-:W-:Y:S01]  /*db60*/  F2FP.BF16.F32.PACK_AB R0, R32, R29 ;  /* 0x0000001d2000723e */ /* 0x002fe200000010ff */
[----:B------:R-:W-:Y:S01]  /*db70*/  UIADD3 UR6, UR19, 0x1, URZ ;  /* 0x0000000113067890 */ /* 0x000fe2000fffe03f */
[----:B------:R-:W-:-:S02]  /*db80*/  FADD.FTZ R2, R14, R82 ;  /* 0x000000520e027221 */ /* 0x000fc40000010000 */
[C---:B------:R-:W-:Y:S01]  /*db90*/  PRMT R248, R0.reuse, 0x7610, R248 ;  /* 0x0000761000f87816 */ /* 0x040fe200000000f8 */
[----:B------:R-:W-:Y:S01]  /*dba0*/  ULOP3.LUT UR6, UR6, UR27, URZ, 0x3c, !UPT ;  /* 0x0000001b06067292 */ /* 0x000fe2000f8e3c3f */
[----:B------:R-:W-:Y:S01]  /*dbb0*/  PRMT R247, R0, 0x7632, R247 ;  /* 0x0000763200f77816 */ /* 0x000fe200000000f7 */
[----:B------:R-:W-:-:S04]  /*dbc0*/  FADD.FTZ R0, R11, R2 ;  /* 0x000000020b007221 */ /* 0x000fc80000010000 */
[----:B------:R-:W-:Y:S01]  /*dbd0*/  FADD.FTZ R20, R10, R0 ;  /* 0x000000000a147221 */ /* 0x000fe20000010000 */
[----:B------:R-:W-:-:S05]  /*dbe0*/  LOP3.LUT R0, R59, UR6, RZ, 0x3c, !PT ;  /* 0x000000063b007c12 */ /* 0x000fca000f8e3cff */
[----:B------:R-:W-:-:S05]  /*dbf0*/  IMAD.WIDE.U32 R10, R0, -0x326172a9, RZ ;  /* 0xcd9e8d57000a7825 */ /* 0x000fca00078e00ff */
[----:B------:R-:W-:-:S05]  /*dc00*/  LOP3.LUT R2, R11, UR40, R38, 0x96, !PT ;  /* 0x000000280b027c12 */ /* 0x000fca000f8e9626 */
[----:B------:R-:W-:Y:S01]  /*dc10*/  IMAD.WIDE.U32 R2, R2, -0x2daee0ad, RZ ;  /* 0xd2511f5302027825 */ /* 0x000fe200078e00ff */
[----:B------:R-:W-:-:S04]  /*dc20*/  FSEL R4, R188, RZ, P6 ;  /* 0x000000ffbc047208 */ /* 0x000fc80003000000 */
[----:B------:R-:W-:Y:S01]  /*dc30*/  LOP3.LUT R0, R3, UR38, R154, 0x96, !PT ;  /* 0x0000002603007c12 */ /* 0x000fe2000f8e969a */
[----:B------:R-:W-:-:S04]  /*dc40*/  FADD.FTZ R6, R129, -R4 ;  /* 0x8000000481067221 */ /* 0x000fc80000010000 */
[----:B------:R-:W-:Y:S01]  /*dc50*/  IMAD.WIDE.U32 R4, R0, -0x326172a9, RZ ;  /* 0xcd9e8d5700047825 */ /* 0x000fe200078e00ff */
[----:B------:R-:W-:-:S04]  /*dc60*/  LOP3.LUT R0, R233, UR39, R10, 0x96, !PT ;  /* 0x00000027e9007c12 */ /* 0x000fc8000f8e960a */
[----:B------:R-:W-:Y:S01]  /*dc70*/  LOP3.LUT R3, R5, UR37, R232, 0x96, !PT ;  /* 0x0000002505037c12 */ /* 0x000fe2000f8e96e8 */
[----:B------:R-:W-:-:S05]  /*dc80*/  IMAD.WIDE.U32 R8, R0, -0x2daee0ad, RZ ;  /* 0xd2511f5300087825 */ /* 0x000fca00078e00ff */
[----:B------:R-:W-:Y:S01]  /*dc90*/  LOP3.LUT R0, R9, UR36, R2, 0x96, !PT ;  /* 0x0000002409007c12 */ /* 0x000fe2000f8e9602 */
[----:B------:R-:W-:-:S05]  /*dca0*/  IMAD.WIDE.U32 R2, R3, -0x2daee0ad, RZ ;  /* 0xd2511f5303027825 */ /* 0x000fca00078e00ff */
[----:B------:R-:W-:Y:S01]  /*dcb0*/  LOP3.LUT R3, R3, UR34, R8, 0x96, !PT ;  /* 0x0000002203037c12 */ /* 0x000fe2000f8e9608 */
[----:B------:R-:W-:-:S05]  /*dcc0*/  IMAD.WIDE.U32 R8, R0, -0x326172a9, RZ ;  /* 0xcd9e8d5700087825 */ /* 0x000fca00078e00ff */
[----:B------:R-:W-:-:S05]  /*dcd0*/  LOP3.LUT R0, R9, UR35, R4, 0x96, !PT ;  /* 0x0000002309007c12 */ /* 0x000fca000f8e9604 */
[----:B------:R-:W-:-:S05]  /*dce0*/  IMAD.WIDE.U32 R16, R0, -0x2daee0ad, RZ ;  /* 0xd2511f5300107825 */ /* 0x000fca00078e00ff */
[----:B------:R-:W-:Y:S01]  /*dcf0*/  LOP3.LUT R0, R17, UR17, R2, 0x96, !PT ;  /* 0x0000001111007c12 */ /* 0x000fe2000f8e9602 */
[----:B------:R-:W-:-:S04]  /*dd00*/  IMAD.WIDE.U32 R2, R3, -0x326172a9, RZ ;  /* 0xcd9e8d5703027825 */ /* 0x000fc800078e00ff */
[----:B------:R-:W-:Y:S01]  /*dd10*/  IMAD.WIDE.U32 R4, R0, -0x326172a9, RZ ;  /* 0xcd9e8d5700047825 */ /* 0x000fe200078e00ff */
[----:B------:R-:W-:-:S03]  /*dd20*/  LOP3.LUT R14, R3, UR25, R8, 0x96, !PT ;  /* 0x00000019030e7c12 */ /* 0x000fc6000f8e9608 */
[----:B------:R-:W-:Y:S01]  /*dd30*/  FMUL.FTZ R3, R6, UR41 ;  /* 0x0000002906037c20 */ /* 0x000fe20008410000 */
[----:B------:R-:W-:Y:S01]  /*dd40*/  MUFU.EX2 R9, R7 ;  /* 0x0000000700097308 */ /* 0x000fe20000000800 */
[----:B------:R-:W-:-:S07]  /*dd50*/  LOP3.LUT R0, R5, UR21, R2, 0x96, !PT ;  /* 0x0000001505007c12 */ /* 0x000fce000f8e9602 */
[----:B------:R1:W2:Y:S08]  /*dd60*/  MUFU.EX2 R2, R3 ;  /* 0x0000000300027308 */ /* 0x0002b00000000800 */
[----:B------:R2:W3:Y:S01]  /*dd70*/  MUFU.EX2 R8, R13 ;  /* 0x0000000d00087308 */ /* 0x0004e20000000800 */
[----:B------:R-:W-:Y:S01]  /*dd80*/  @!P2 HFMA2.BF16_V2 R98, -RZ.H0_H0, RZ.H0_H0, -R248.H0_H0 ;  /* 0x200000ffff62a231 */ /* 0x000fe200003409f8 */
[----:B-1----:R-:W-:-:S06]  /*dd90*/  LOP3.LUT R3, R0, 0xffff, RZ, 0xc0, !PT ;  /* 0x0000ffff00037812 */ /* 0x002fcc00078ec0ff */
[----:B------:R-:W1:Y:S01]  /*dda0*/  MUFU.EX2 R12, R177 ;  /* 0x000000b1000c7308 */ /* 0x000e620000000800 */
[----:B------:R-:W-:Y:S01]  /*ddb0*/  SHF.R.U32.HI R3, RZ, 0x8, R3 ;  /* 0x00000008ff037819 */ /* 0x000fe20000011603 */
[----:B--2---:R-:W-:-:S06]  /*ddc0*/  FFMA.FTZ R13, R237, R2, R9 ;  /* 0x00000002ed0d7223 */ /* 0x004fcc0000010009 */
[----:B------:R-:W2:Y:S01]  /*ddd0*/  MUFU.EX2 R7, R194 ;  /* 0x000000c200077308 */ /* 0x000ea20000000800 */
[----:B------:R-:W-:Y:S01]  /*dde0*/  LOP3.LUT R3, R3, 0xffff, RZ, 0xc0, !PT ;  /* 0x0000ffff03037812 */ /* 0x000fe200078ec0ff */
[C---:B---3--:R-:W-:Y:S01]  /*ddf0*/  FADD.FTZ R17, R8.reuse, R13 ;  /* 0x0000000d08117221 */ /* 0x048fe20000010000 */
[----:B------:R-:W-:Y:S02]  /*de00*/  F2FP.BF16.F32.PACK_AB R26, R8, R9 ;  /* 0x00000009081a723e */ /* 0x000fe400000010ff */
[----:B------:R-:W-:-:S03]  /*de10*/  LOP3.LUT R8, R0, 0xff, RZ, 0xc0, !PT ;  /* 0x000000ff00087812 */ /* 0x000fc600078ec0ff */
[----:B------:R-:W3:Y:S01]  /*de20*/  MUFU.EX2 R6, R212 ;  /* 0x000000d400067308 */ /* 0x000ee20000000800 */
[----:B------:R-:W-:Y:S01]  /*de30*/  PRMT R99, R248, 0x5410, R247 ;  /* 0x00005410f8637816 */ /* 0x000fe200000000f7 */
[----:B------:R-:W-:Y:S01]  /*de40*/  IMAD.MOV.U32 R233, RZ, RZ, R132 ;  /* 0x000000ffffe97224 */ /* 0x000fe200078e0084 */
[----:B------:R-:W-:Y:S02]  /*de50*/  @!P2 PRMT R248, R98, 0x5410, RZ ;  /* 0x0000541062f8a816 */ /* 0x000fe400000000ff */
[----:B------:R-:W-:Y:S02]  /*de60*/  ISETP.LE.U32.AND P2, PT, R3, UR12, PT ;  /* 0x0000000c03007c0c */ /* 0x000fe4000bf43070 */
[----:B------:R-:W-:Y:S01]  /*de70*/  ISETP.LE.U32.AND P6, PT, R8, UR12, PT ;  /* 0x0000000c08007c0c */ /* 0x000fe2000bfc3070 */
[----:B------:R-:W4:Y:S01]  /*de80*/  MUFU.EX2 R3, R213 ;  /* 0x000000d500037308 */ /* 0x000f220000000800 */
[----:B------:R-:W-:Y:S02]  /*de90*/  SHF.R.U32.HI R8, RZ, 0x18, R0 ;  /* 0x00000018ff087819 */ /* 0x000fe40000011600 */
[----:B------:R-:W-:-:S02]  /*dea0*/  FSEL R9, R233, RZ, P0 ;  /* 0x000000ffe9097208 */ /* 0x000fc40000000000 */
[----:B------:R-:W-:-:S03]  /*deb0*/  ISETP.LE.U32.AND P0, PT, R8, UR12, PT ;  /* 0x0000000c08007c0c */ /* 0x000fc6000bf03070 */
[----:B------:R-:W-:Y:S01]  /*dec0*/  MUFU.EX2 R23, R130 ;  /* 0x0000008200177308 */ /* 0x000fe20000000800 */
[----:B------:R-:W-:Y:S01]  /*ded0*/  SHF.R.U32.HI R0, RZ, 0x10, R0 ;  /* 0x00000010ff007819 */ /* 0x000fe20000011600 */
[----:B-1----:R-:W-:Y:S01]  /*dee0*/  FADD.FTZ R8, R12, R55 ;  /* 0x000000370c087221 */ /* 0x002fe20000010000 */
[----:B------:R-:W-:-:S05]  /*def0*/  @!P1 HFMA2.BF16_V2 R95, -RZ.H0_H0, RZ.H0_H0, -R247.H0_H0 ;  /* 0x200000ffff5f9231 */ /* 0x000fca00003409f7 */
[----:B------:R-:W1:Y:S01]  /*df00*/  MUFU.EX2 R24, R134 ;  /* 0x0000008600187308 */ /* 0x000e620000000800 */
[----:B------:R-:W-:Y:S01]  /*df10*/  LOP3.LUT R0, R0, 0xff, RZ, 0xc0, !PT ;  /* 0x000000ff00007812 */ /* 0x000fe200078ec0ff */
[----:B--2---:R-:W-:Y:S01]  /*df20*/  FADD.FTZ R8, R7, R8 ;  /* 0x0000000807087221 */ /* 0x004fe20000010000 */
[----:B------:R-:W-:Y:S02]  /*df30*/  @!P1 PRMT R247, R95, 0x5410, RZ ;  /* 0x000054105ff79816 */ /* 0x000fe400000000ff */
[----:B------:R-:W-:Y:S01]  /*df40*/  ISETP.LE.U32.AND P1, PT, R0, UR12, PT ;  /* 0x0000000c00007c0c */ /* 0x000fe2000bf23070 */
[----:B---3--:R-:W-:Y:S01]  /*df50*/  FADD.FTZ R0, R6, R8 ;  /* 0x0000000806007221 */ /* 0x008fe20000010000 */
[----:B------:R-:W-:Y:S02]  /*df60*/  F2FP.BF16.F32.PACK_AB R7, R7, R12 ;  /* 0x0000000c0707723e */ /* 0x000fe400000010ff */
[C---:B----4-:R-:W-:Y:S01]  /*df70*/  F2FP.BF16.F32.PACK_AB R8, R3.reuse, R6 ;  /* 0x000000060308723e */ /* 0x050fe200000010ff */
[----:B------:R-:W-:Y:S01]  /*df80*/  FADD.FTZ R12, R3, R0 ;  /* 0x00000000030c7221 */ /* 0x000fe20000010000 */
[----:B------:R-:W-:Y:S01]  /*df90*/  PRMT R246, R7, 0x7610, R246 ;  /* 0x0000761007f67816 */ /* 0x000fe200000000f6 */
[----:B------:R-:W-:Y:S01]  /*dfa0*/  FADD.FTZ R3, R128, -R9 ;  /* 0x8000000980037221 */ /* 0x000fe20000010000 */
[----:B-1----:R-:W-:-:S03]  /*dfb0*/  F2FP.BF16.F32.PACK_AB R0, R24, R23 ;  /* 0x000000171800723e */ /* 0x002fc600000010ff */
[----:B------:R-:W-:Y:S01]  /*dfc0*/  @!P6 HFMA2.BF16_V2 R112, -RZ.H0_H0, RZ.H0_H0, -R246.H0_H0 ;  /* 0x200000ffff70e231 */ /* 0x000fe200003409f6 */
[----:B------:R-:W-:Y:S02]  /*dfd0*/  PRMT R245, R7, 0x7632, R245 ;  /* 0x0000763207f57816 */ /* 0x000fe400000000f5 */
[C---:B------:R-:W-:Y:S02]  /*dfe0*/  PRMT R244, R0.reuse, 0x7632, R244 ;  /* 0x0000763200f47816 */ /* 0x040fe400000000f4 */
[----:B------:R-:W-:Y:S01]  /*dff0*/  PRMT R243, R0, 0x7610, R243 ;  /* 0x0000761000f37816 */ /* 0x000fe200000000f3 */
[----:B------:R-:W-:Y:S01]  /*e000*/  FMUL.FTZ R0, R3, UR41 ;  /* 0x0000002903007c20 */ /* 0x000fe20008410000 */
[----:B------:R-:W-:Y:S02]  /*e010*/  LOP3.LUT R3, R4, 0xff, RZ, 0xc0, !PT ;  /* 0x000000ff04037812 */ /* 0x000fe400078ec0ff */
[----:B------:R-:W-:Y:S02]  /*e020*/  PRMT R98, R246, 0x5410, R245 ;  /* 0x00005410f6627816 */ /* 0x000fe400000000f5 */
[----:B------:R-:W-:Y:S01]  /*e030*/  @!P6 PRMT R246, R112, 0x5410, RZ ;  /* 0x0000541070f6e816 */ /* 0x000fe200000000ff */
[----:B------:R-:W-:Y:S01]  /*e040*/  MUFU.EX2 R6, R15 ;  /* 0x0000000f00067308 */ /* 0x000fe20000000800 */
[----:B------:R-:W-:-:S07]  /*e050*/  ISETP.LE.U32.AND P6, PT, R3, UR12, PT ;  /* 0x0000000c03007c0c */ /* 0x000fce000bfc3070 */
[----:B------:R-:W1:Y:S08]  /*e060*/  MUFU.EX2 R0, R0 ;  /* 0x0000000000007308 */ /* 0x000e700000000800 */
[----:B------:R-:W2:Y:S01]  /*e070*/  MUFU.EX2 R3, R18 ;  /* 0x0000001200037308 */ /* 0x000ea20000000800 */
[--C-:B------:R-:W-:Y:S01]  /*e080*/  SHF.R.U32.HI R7, RZ, 0x10, R4.reuse ;  /* 0x00000010ff077819 */ /* 0x100fe20000011604 */
[----:B------:R-:W-:Y:S01]  /*e090*/  @!P0 HFMA2.BF16_V2 R113, -RZ.H0_H0, RZ.H0_H0, -R244.H0_H0 ;  /* 0x200000ffff718231 */ /* 0x000fe200003409f4 */
[----:B------:R-:W-:Y:S01]  /*e0a0*/  LOP3.LUT R9, R4, 0xffff, RZ, 0xc0, !PT ;  /* 0x0000ffff04097812 */ /* 0x000fe200078ec0ff */
[----:B------:R-:W-:Y:S01]  /*e0b0*/  @!P2 HFMA2.BF16_V2 R111, -RZ.H0_H0, RZ.H0_H0, -R245.H0_H0 ;  /* 0x200000ffff6fa231 */ /* 0x000fe200003409f5 */
[----:B------:R-:W-:-:S02]  /*e0c0*/  SHF.R.U32.HI R5, RZ, 0x18, R4 ;  /* 0x00000018ff057819 */ /* 0x000fc40000011604 */
[----:B------:R-:W-:Y:S02]  /*e0d0*/  LOP3.LUT R4, R7, 0xff, RZ, 0xc0, !PT ;  /* 0x000000ff07047812 */ /* 0x000fe400078ec0ff */
[----:B------:R-:W-:Y:S01]  /*e0e0*/  PRMT R97, R243, 0x5410, R244 ;  /* 0x00005410f3617816 */ /* 0x000fe200000000f4 */
[----:B------:R-:W3:Y:S01]  /*e0f0*/  MUFU.EX2 R7, R214 ;  /* 0x000000d600077308 */ /* 0x000ee20000000800 */
[----:B------:R-:W-:Y:S02]  /*e100*/  @!P0 PRMT R244, R113, 0x5410, RZ ;  /* 0x0000541071f48816 */ /* 0x000fe400000000ff */
[----:B------:R-:W-:Y:S02]  /*e110*/  @!P2 PRMT R245, R111, 0x5410, RZ ;  /* 0x000054106ff5a816 */ /* 0x000fe400000000ff */
[----:B------:R-:W-:Y:S01]  /*e120*/  ISETP.LE.U32.AND P0, PT, R4, UR12, PT ;  /* 0x0000000c04007c0c */ /* 0x000fe2000bf03070 */
[----:B-1----:R-:W-:Y:S01]  /*e130*/  FFMA.FTZ R4, R240, R0, R6 ;  /* 0x00000000f0047223 */ /* 0x002fe20000010006 */
[----:B------:R-:W-:-:S02]  /*e140*/  ISETP.LE.U32.AND P2, PT, R5, UR12, PT ;  /* 0x0000000c05007c0c */ /* 0x000fc4000bf43070 */
[----:B--2---:R-:W-:Y:S02]  /*e150*/  F2FP.BF16.F32.PACK_AB R21, R3, R6 ;  /* 0x000000060315723e */ /* 0x004fe400000010ff */
[----:B------:R-:W-:Y:S01]  /*e160*/  SHF.R.U32.HI R5, RZ, 0x8, R9 ;  /* 0x00000008ff057819 */ /* 0x000fe20000011609 */
[----:B------:R-:W1:Y:S01]  /*e170*/  MUFU.EX2 R6, R215 ;  /* 0x000000d700067308 */ /* 0x000e620000000800 */
[----:B------:R-:W-:Y:S02]  /*e180*/  @!P1 HFMA2.BF16_V2 R114, -RZ.H0_H0, RZ.H0_H0, -R243.H0_H0 ;  /* 0x200000ffff729231 */ /* 0x000fe400003409f3 */
[----:B------:R-:W-:Y:S01]  /*e190*/  LOP3.LUT R5, R5, 0xffff, RZ, 0xc0, !PT ;  /* 0x0000ffff05057812 */ /* 0x000fe200078ec0ff */
[----:B------:R-:W-:Y:S02]  /*e1a0*/  FADD.FTZ R13, R3, R4 ;  /* 0x00000004030d7221 */ /* 0x000fe40000010000 */
[----:B------:R-:W-:Y:S02]  /*e1b0*/  @!P1 PRMT R243, R114, 0x5410, RZ ;  /* 0x0000541072f39816 */ /* 0x000fe400000000ff */
[----:B------:R-:W-:Y:S01]  /*e1c0*/  ISETP.LE.U32.AND P1, PT, R5, UR12, PT ;  /* 0x0000000c05007c0c */ /* 0x000fe2000bf23070 */
[----:B------:R-:W-:Y:S01]  /*e1d0*/  IMAD.WIDE.U32 R4, R14, -0x2daee0ad, RZ ;  /* 0xd2511f530e047825 */ /* 0x000fe200078e00ff */
[C---:B------:R-:W-:Y:S01]  /*e1e0*/  PRMT R242, R8.reuse, 0x7610, R242 ;  /* 0x0000761008f27816 */ /* 0x040fe200000000f2 */
[----:B------:R-:W-:Y:S01]  /*e1f0*/  MUFU.EX2 R215, R140 ;  /* 0x0000008c00d77308 */ /* 0x000fe20000000800 */
[----:B------:R-:W-:Y:S01]  /*e200*/  PRMT R241, R8, 0x7632, R241 ;  /* 0x0000763208f17816 */ /* 0x000fe200000000f1 */
[----:B---3--:R-:W-:Y:S01]  /*e210*/  FADD.FTZ R8, R7, R12 ;  /* 0x0000000c07087221 */ /* 0x008fe20000010000 */
[----:B------:R-:W-:-:S05]  /*e220*/  LOP3.LUT R3, R5, UR33, R16, 0x96, !PT ;  /* 0x0000002105037c12 */ /* 0x000fca000f8e9610 */
[----:B------:R-:W2:Y:S01]  /*e230*/  MUFU.EX2 R232, R141 ;  /* 0x0000008d00e87308 */ /* 0x000ea20000000800 */
[----:B------:R-:W-:Y:S02]  /*e240*/  @!P6 HFMA2.BF16_V2 R124, -RZ.H0_H0, RZ.H0_H0, -R242.H0_H0 ;  /* 0x200000ffff7ce231 */ /* 0x000fe400003409f2 */
[C---:B-1----:R-:W-:Y:S01]  /*e250*/  FADD.FTZ R12, R6.reuse, R8 ;  /* 0x00000008060c7221 */ /* 0x042fe20000010000 */
[----:B------:R-:W-:Y:S02]  /*e260*/  F2FP.BF16.F32.PACK_AB R9, R6, R7 ;  /* 0x000000070609723e */ /* 0x000fe400000010ff */
[----:B------:R-:W-:Y:S01]  /*e270*/  LOP3.LUT R6, R3, 0xff, RZ, 0xc0, !PT ;  /* 0x000000ff03067812 */ /* 0x000fe200078ec0ff */
[----:B------:R-:W-:Y:S01]  /*e280*/  @!P1 HFMA2.BF16_V2 R115, -RZ.H0_H0, RZ.H0_H0, -R241.H0_H0 ;  /* 0x200000ffff739231 */ /* 0x000fe200003409f1 */
[----:B------:R-:W-:Y:S02]  /*e290*/  PRMT R96, R242, 0x5410, R241 ;  /* 0x00005410f2607816 */ /* 0x000fe400000000f1 */
[----:B------:R-:W-:-:S02]  /*e2a0*/  @!P6 PRMT R242, R124, 0x5410, RZ ;  /* 0x000054107cf2e816 */ /* 0x000fc400000000ff */
[----:B------:R-:W-:Y:S02]  /*e2b0*/  ISETP.LE.U32.AND P6, PT, R6, UR12, PT ;  /* 0x0000000c06007c0c */ /* 0x000fe4000bfc3070 */
[--C-:B------:R-:W-:Y:S02]  /*e2c0*/  SHF.R.U32.HI R6, RZ, 0x18, R3.reuse ;  /* 0x00000018ff067819 */ /* 0x100fe40000011603 */
[----:B------:R-:W-:Y:S02]  /*e2d0*/  @!P1 PRMT R241, R115, 0x5410, RZ ;  /* 0x0000541073f19816 */ /* 0x000fe400000000ff */
[----:B------:R-:W-:Y:S02]  /*e2e0*/  ISETP.LE.U32.AND P1, PT, R6, UR12, PT ;  /* 0x0000000c06007c0c */ /* 0x000fe4000bf23070 */
[----:B--2---:R-:W-:Y:S02]  /*e2f0*/  F2FP.BF16.F32.PACK_AB R6, R232, R215 ;  /* 0x000000d7e806723e */ /* 0x004fe400000010ff */
[----:B------:R-:W-:Y:S01]  /*e300*/  SHF.R.U32.HI R8, RZ, 0x10, R3 ;  /* 0x00000010ff087819 */ /* 0x000fe20000011603 */
[----:B------:R-:W1:Y:S01]  /*e310*/  MUFU.EX2 R7, R216 ;  /* 0x000000d800077308 */ /* 0x000e620000000800 */
[----:B------:R-:W-:-:S02]  /*e320*/  LOP3.LUT R3, R3, 0xffff, RZ, 0xc0, !PT ;  /* 0x0000ffff03037812 */ /* 0x000fc400078ec0ff */
[C---:B------:R-:W-:Y:S02]  /*e330*/  PRMT R239, R6.reuse, 0x7632, R239 ;  /* 0x0000763206ef7816 */ /* 0x040fe400000000ef */
[----:B------:R-:W-:Y:S02]  /*e340*/  PRMT R240, R6, 0x7610, R240 ;  /* 0x0000761006f07816 */ /* 0x000fe400000000f0 */
[----:B------:R-:W-:Y:S01]  /*e350*/  SHF.R.U32.HI R3, RZ, 0x8, R3 ;  /* 0x00000008ff037819 */ /* 0x000fe20000011603 */
[----:B------:R-:W2:Y:S01]  /*e360*/  MUFU.EX2 R6, R217 ;  /* 0x000000d900067308 */ /* 0x000ea20000000800 */
[----:B------:R-:W-:Y:S01]  /*e370*/  @!P2 HFMA2.BF16_V2 R127, -RZ.H0_H0, RZ.H0_H0, -R239.H0_H0 ;  /* 0x200000ffff7fa231 */ /* 0x000fe200003409ef */
[----:B------:R-:W-:Y:S02]  /*e380*/  PRMT R238, R9, 0x7610, R238 ;  /* 0x0000761009ee7816 */ /* 0x000fe400000000ee */
[----:B------:R-:W-:Y:S02]  /*e390*/  LOP3.LUT R3, R3, 0xffff, RZ, 0xc0, !PT ;  /* 0x0000ffff03037812 */ /* 0x000fe400078ec0ff */
[----:B------:R-:W-:Y:S01]  /*e3a0*/  PRMT R55, R240, 0x5410, R239 ;  /* 0x00005410f0377816 */ /* 0x000fe200000000ef */
[----:B------:R-:W-:Y:S01]  /*e3b0*/  @!P6 HFMA2.BF16_V2 R126, -RZ.H0_H0, RZ.H0_H0, -R238.H0_H0 ;  /* 0x200000ffff7ee231 */ /* 0x000fe200003409ee */
[----:B------:R-:W-:-:S02]  /*e3c0*/  @!P2 PRMT R239, R127, 0x5410, RZ ;  /* 0x000054107fefa816 */ /* 0x000fc400000000ff */
[----:B------:R-:W-:Y:S02]  /*e3d0*/  PRMT R237, R9, 0x7632, R237 ;  /* 0x0000763209ed7816 */ /* 0x000fe400000000ed */
[----:B------:R-:W-:Y:S02]  /*e3e0*/  ISETP.LE.U32.AND P2, PT, R3, UR12, PT ;  /* 0x0000000c03007c0c */ /* 0x000fe4000bf43070 */
[----:B------:R-:W-:Y:S02]  /*e3f0*/  LOP3.LUT R3, R4, 0xff, RZ, 0xc0, !PT ;  /* 0x000000ff04037812 */ /* 0x000fe400078ec0ff */
[----:B------:R-:W-:Y:S02]  /*e400*/  PRMT R95, R238, 0x5410, R237 ;  /* 0x00005410ee5f7816 */ /* 0x000fe400000000ed */
[----:B------:R-:W-:Y:S02]  /*e410*/  @!P6 PRMT R238, R126, 0x5410, RZ ;  /* 0x000054107eeee816 */ /* 0x000fe400000000ff */
[----:B------:R-:W-:Y:S01]  /*e420*/  ISETP.LE.U32.AND P6, PT, R3, UR12, PT ;  /* 0x0000000c03007c0c */ /* 0x000fe2000bfc3070 */
[----:B-1----:R-:W-:Y:S01]  /*e430*/  FADD.FTZ R3, R7, R12 ;  /* 0x0000000c07037221 */ /* 0x002fe20000010000 */
[----:B------:R-:W-:Y:S01]  /*e440*/  STL [R1+0x1e8], R252 ;  /* 0x0001e8fc01007387 */ /* 0x000fe20000100800 */
[----:B------:R-:W-:-:S02]  /*e450*/  @!P0 HFMA2.BF16_V2 R125, -RZ.H0_H0, RZ.H0_H0, -R240.H0_H0 ;  /* 0x200000ffff7d8231 */ /* 0x000fc400003409f0 */
[----:B--2---:R-:W-:Y:S01]  /*e460*/  FADD.FTZ R3, R6, R3 ;  /* 0x0000000306037221 */ /* 0x004fe20000010000 */
[----:B------:R1:W-:Y:S01]  /*e470*/  STL [R1+0x1ec], R251 ;  /* 0x0001ecfb01007387 */ /* 0x0003e20000100800 */
[----:B------:R-:W-:-:S03]  /*e480*/  IMAD.MOV.U32 R115, RZ, RZ, R174 ;  /* 0x000000ffff737224 */ /* 0x000fc600078e00ae */
[----:B------:R-:W-:Y:S01]  /*e490*/  STL [R1+0x50], R188 ;  /* 0x000050bc01007387 */ /* 0x000fe20000100800 */
[----:B------:R-:W-:-:S03]  /*e4a0*/  IMAD.MOV.U32 R217, RZ, RZ, R178 ;  /* 0x000000ffffd97224 */ /* 0x000fc600078e00b2 */
[----:B------:R2:W-:Y:S01]  /*e4b0*/  STL [R1+0x30], R132 ;  /* 0x0000308401007387 */ /* 0x0005e20000100800 */
[----:B------:R-:W-:Y:S01]  /*e4c0*/  IMAD.MOV.U32 R114, RZ, RZ, R179 ;  /* 0x000000ffff727224 */ /* 0x000fe200078e00b3 */
[----:B------:R-:W-:Y:S01]  /*e4d0*/  @!P0 PRMT R240, R125, 0x5410, RZ ;  /* 0x000054107df08816 */ /* 0x000fe200000000ff */
[----:B------:R-:W-:Y:S01]  /*e4e0*/  IMAD.MOV.U32 R178, RZ, RZ, R47 ;  /* 0x000000ffffb27224 */ /* 0x000fe200078e002f */
[----:B------:R3:W-:Y:S01]  /*e4f0*/  STL [R1+0x6c], R3 ;  /* 0x00006c0301007387 */ /* 0x0007e20000100800 */
[----:B------:R-:W-:Y:S02]  /*e500*/  IMAD.MOV.U32 R174, RZ, RZ, R46 ;  /* 0x000000ffffae7224 */ /* 0x000fe400078e002e */
[----:B------:R-:W-:Y:S01]  /*e510*/  IMAD.MOV.U32 R179, RZ, RZ, R45 ;  /* 0x000000ffffb37224 */ /* 0x000fe200078e002d */
[----:B------:R-:W4:Y:S01]  /*e520*/  LDL.LU.64 R46, [R1+0xd0] ;  /* 0x0000d000012e7983 */ /* 0x000f220000300a00 */
[----:B------:R-:W-:Y:S01]  /*e530*/  IMAD.MOV.U32 R125, RZ, RZ, R36 ;  /* 0x000000ffff7d7224 */ /* 0x000fe200078e0024 */
[----:B-1----:R1:W-:Y:S01]  /*e540*/  MUFU.EX2 R251, R145 ;  /* 0x0000009100fb7308 */ /* 0x0023e20000000800 */
[----:B--2---:R-:W-:-:S02]  /*e550*/  IMAD.MOV.U32 R132, RZ, RZ, R131 ;  /* 0x000000ffff847224 */ /* 0x004fc400078e0083 */
[----:B------:R-:W-:-:S05]  /*e560*/  IMAD.MOV.U32 R131, RZ, RZ, R192 ;  /* 0x000000ffff837224 */ /* 0x000fca00078e00c0 */
[----:B------:R2:W3:Y:S01]  /*e570*/  MUFU.EX2 R192, R144 ;  /* 0x0000009000c07308 */ /* 0x0004e20000000800 */
[----:B-1----:R-:W-:Y:S02]  /*e580*/  IMAD.MOV.U32 R145, RZ, RZ, R37 ;  /* 0x000000ffff917224 */ /* 0x002fe400078e0025 */
[----:B--2---:R-:W-:Y:S02]  /*e590*/  IMAD.MOV.U32 R144, RZ, RZ, R44 ;  /* 0x000000ffff907224 */ /* 0x004fe400078e002c */
[----:B------:R-:W2:Y:S04]  /*e5a0*/  LDL.LU.64 R44, [R1+0x90] ;  /* 0x00009000012c7983 */ /* 0x000ea80000300a00 */
[----:B------:R-:W4:Y:S01]  /*e5b0*/  LDL.LU.64 R36, [R1+0xc8] ;  /* 0x0000c80001247983 */ /* 0x000f220000300a00 */
[----:B------:R-:W-:-:S02]  /*e5c0*/  LOP3.LUT R8, R8, 0xff, RZ, 0xc0, !PT ;  /* 0x000000ff08087812 */ /* 0x000fc400078ec0ff */
[----:B------:R-:W-:Y:S02]  /*e5d0*/  LOP3.LUT R5, R4, 0xffff, RZ, 0xc0, !PT ;  /* 0x0000ffff04057812 */ /* 0x000fe400078ec0ff */
[----:B------:R-:W-:Y:S02]  /*e5e0*/  ISETP.LE.U32.AND P0, PT, R8, UR12, PT ;  /* 0x0000000c08007c0c */ /* 0x000fe4000bf03070 */
[--C-:B------:R-:W-:Y:S02]  /*e5f0*/  SHF.R.U32.HI R12, RZ, 0x10, R4.reuse ;  /* 0x00000010ff0c7819 */ /* 0x100fe40000011604 */
[----:B------:R-:W-:Y:S02]  /*e600*/  SHF.R.U32.HI R8, RZ, 0x18, R4 ;  /* 0x00000018ff087819 */ /* 0x000fe40000011604 */
[----:B------:R-:W-:Y:S01]  /*e610*/  F2FP.BF16.F32.PACK_AB R9, R6, R7 ;  /* 0x000000070609723e */ /* 0x000fe200000010ff */
[----:B------:R-:W1:Y:S01]  /*e620*/  MUFU.EX2 R4, R33 ;  /* 0x0000002100047308 */ /* 0x000e620000000800 */
[----:B---3--:R-:W-:-:S02]  /*e630*/  F2FP.BF16.F32.PACK_AB R6, R192, R251 ;  /* 0x000000fbc006723e */ /* 0x008fc400000010ff */
[----:B------:R-:W-:Y:S01]  /*e640*/  SHF.R.U32.HI R5, RZ, 0x8, R5 ;  /* 0x00000008ff057819 */ /* 0x000fe20000011605 */
[----:B------:R-:W-:Y:S01]  /*e650*/  @!P2 HFMA2.BF16_V2 R128, -RZ.H0_H0, RZ.H0_H0, -R237.H0_H0 ;  /* 0x200000ffff80a231 */ /* 0x000fe200003409ed */
[----:B------:R-:W-:-:S03]  /*e660*/  PRMT R236, R6, 0x7610, R236 ;  /* 0x0000761006ec7816 */ /* 0x000fc600000000ec */
[----:B------:R-:W3:Y:S01]  /*e670*/  MUFU.EX2 R3, R50 ;  /* 0x0000003200037308 */ /* 0x000ee20000000800 */
[----:B------:R-:W-:Y:S01]  /*e680*/  PRMT R235, R6, 0x7632, R235 ;  /* 0x0000763206eb7816 */ /* 0x000fe200000000eb */
[----:B------:R-:W-:Y:S01]  /*e690*/  IMAD.MOV.U32 R133, RZ, RZ, R57 ;  /* 0x000000ffff857224 */ /* 0x000fe200078e0039 */
[----:B------:R-:W-:Y:S01]  /*e6a0*/  LOP3.LUT R5, R5, 0xffff, RZ, 0xc0, !PT ;  /* 0x0000ffff05057812 */ /* 0x000fe200078ec0ff */
[----:B------:R-:W-:Y:S01]  /*e6b0*/  @!P0 HFMA2.BF16_V2 R135, -RZ.H0_H0, RZ.H0_H0, -R236.H0_H0 ;  /* 0x200000ffff878231 */ /* 0x000fe200003409ec */
[----:B------:R-:W-:Y:S01]  /*e6c0*/  @!P2 PRMT R237, R128, 0x5410, RZ ;  /* 0x0000541080eda816 */ /* 0x000fe200000000ff */
[----:B------:R-:W-:Y:S02]  /*e6d0*/  @!P1 HFMA2.BF16_V2 R129, -RZ.H0_H0, RZ.H0_H0, -R235.H0_H0 ;  /* 0x200000ffff819231 */ /* 0x000fe400003409eb */
[----:B------:R-:W-:Y:S01]  /*e6e0*/  MUFU.EX2 R252, R149 ;  /* 0x0000009500fc7308 */ /* 0x000fe20000000800 */
[----:B------:R-:W-:Y:S02]  /*e6f0*/  ISETP.LE.U32.AND P2, PT, R5, UR12, PT ;  /* 0x0000000c05007c0c */ /* 0x000fe4000bf43070 */
[----:B------:R-:W-:-:S05]  /*e700*/  LOP3.LUT R5, R12, 0xff, RZ, 0xc0, !PT ;  /* 0x000000ff0c057812 */ /* 0x000fca00078ec0ff */
[----:B------:R-:W3:Y:S01]  /*e710*/  MUFU.EX2 R57, R148 ;  /* 0x0000009400397308 */ /* 0x000ee20000000800 */
[----:B------:R-:W-:Y:S02]  /*e720*/  PRMT R82, R236, 0x5410, R235 ;  /* 0x00005410ec527816 */ /* 0x000fe400000000eb */
[----:B------:R-:W-:-:S05]  /*e730*/  @!P0 PRMT R236, R135, 0x5410, RZ ;  /* 0x0000541087ec8816 */ /* 0x000fca00000000ff */
[----:B------:R-:W3:Y:S01]  /*e740*/  MUFU.EX2 R7, R25 ;  /* 0x0000001900077308 */ /* 0x000ee20000000800 */
[----:B------:R-:W-:Y:S01]  /*e750*/  ISETP.LE.U32.AND P0, PT, R8, UR12, PT ;  /* 0x0000000c08007c0c */ /* 0x000fe2000bf03070 */
[----:B-1----:R-:W-:Y:S01]  /*e760*/  FADD.FTZ R8, R4, R17 ;  /* 0x0000001104087221 */ /* 0x002fe20000010000 */
[----:B------:R-:W-:Y:S02]  /*e770*/  @!P1 PRMT R235, R129, 0x5410, RZ ;  /* 0x0000541081eb9816 */ /* 0x000fe400000000ff */
[----:B------:R-:W-:-:S03]  /*e780*/  ISETP.LE.U32.AND P1, PT, R5, UR12, PT ;  /* 0x0000000c05007c0c */ /* 0x000fc6000bf23070 */
[----:B------:R-:W1:Y:S01]  /*e790*/  MUFU.EX2 R6, R19 ;  /* 0x0000001300067308 */ /* 0x000e620000000800 */
[C---:B---3--:R-:W-:Y:S01]  /*e7a0*/  FADD.FTZ R16, R3.reuse, R8 ;  /* 0x0000000803107221 */ /* 0x048fe20000010000 */
[----:B------:R-:W-:-:S06]  /*e7b0*/  F2FP.BF16.F32.PACK_AB R18, R3, R4 ;  /* 0x000000040312723e */ /* 0x000fcc00000010ff */
[----:B------:R-:W3:Y:S01]  /*e7c0*/  MUFU.EX2 R5, R27 ;  /* 0x0000001b00057308 */ /* 0x000ee20000000800 */
[C---:B------:R-:W-:Y:S02]  /*e7d0*/  PRMT R231, R9.reuse, 0x7610, R231 ;  /* 0x0000761009e77816 */ /* 0x040fe400000000e7 */
[----:B------:R-:W-:-:S05]  /*e7e0*/  PRMT R230, R9, 0x7632, R230 ;  /* 0x0000763209e67816 */ /* 0x000fca00000000e6 */
[----:B------:R-:W3:Y:S01]  /*e7f0*/  MUFU.EX2 R3, R31 ;  /* 0x0000001f00037308 */ /* 0x000ee20000000800 */
[----:B------:R-:W-:Y:S01]  /*e800*/  F2FP.BF16.F32.PACK_AB R4, R57, R252 ;  /* 0x000000fc3904723e */ /* 0x000fe200000010ff */
[----:B------:R-:W-:Y:S01]  /*e810*/  FADD.FTZ R8, R7, R13 ;  /* 0x0000000d07087221 */ /* 0x000fe20000010000 */
[----:B------:R-:W-:Y:S02]  /*e820*/  @!P6 HFMA2.BF16_V2 R137, -RZ.H0_H0, RZ.H0_H0, -R231.H0_H0 ;  /* 0x200000ffff89e231 */ /* 0x000fe400003409e7 */
[----:B------:R-:W-:Y:S01]  /*e830*/  @!P2 HFMA2.BF16_V2 R136, -RZ.H0_H0, RZ.H0_H0, -R230.H0_H0 ;  /* 0x200000ffff88a231 */ /* 0x000fe200003409e6 */
[C---:B------:R-:W-:Y:S02]  /*e840*/  PRMT R229, R4.reuse, 0x7610, R229 ;  /* 0x0000761004e57816 */ /* 0x040fe400000000e5 */
[----:B------:R-:W-:Y:S01]  /*e850*/  PRMT R228, R4, 0x7632, R228 ;  /* 0x0000763204e47816 */ /* 0x000fe200000000e4 */
[----:B-1----:R-:W-:Y:S01]  /*e860*/  FADD.FTZ R4, R6, R8 ;  /* 0x0000000806047221 */ /* 0x002fe20000010000 */
[----:B------:R-:W-:Y:S01]  /*e870*/  PRMT R50, R231, 0x5410, R230 ;  /* 0x00005410e7327816 */ /* 0x000fe200000000e6 */
[----:B------:R-:W-:Y:S01]  /*e880*/  IMAD.MOV.U32 R40, RZ, RZ, R132 ;  /* 0x000000ffff287224 */ /* 0x000fe200078e0084 */
[----:B------:R-:W-:Y:S01]  /*e890*/  MOV R112, R133 ;  /* 0x0000008500707202 */ /* 0x000fe20000000f00 */
[----:B------:R-:W-:Y:S01]  /*e8a0*/  IMAD.MOV.U32 R111, RZ, RZ, R153 ;  /* 0x000000ffff6f7224 */ /* 0x000fe200078e0099 */
[----:B------:R-:W-:Y:S01]  /*e8b0*/  @!P6 PRMT R231, R137, 0x5410, RZ ;  /* 0x0000541089e7e816 */ /* 0x000fe200000000ff */
[----:B------:R-:W-:Y:S01]  /*e8c0*/  IMAD.MOV.U32 R124, RZ, RZ, R152 ;  /* 0x000000ffff7c7224 */ /* 0x000fe200078e0098 */
[----:B------:R-:W-:Y:S01]  /*e8d0*/  @!P2 PRMT R230, R136, 0x5410, RZ ;  /* 0x0000541088e6a816 */ /* 0x000fe200000000ff */
        /* <DEDUP_REMOVED lines=24> */
[----:B---3--:R-:W-:Y:S01]  /*ea60*/  FADD.FTZ R4, R5, R4 ;  /* 0x0000000405047221 */ /* 0x008fe20000010000 */
[----:B------:R-:W-:Y:S01]  /*ea70*/  @!P1 HFMA2.BF16_V2 R139, -RZ.H0_H0, RZ.H0_H0, -R229.H0_H0 ;  /* 0x200000ffff8b9231 */ /* 0x000fe200003409e5 */
[----:B------:R-:W-:Y:S01]  /*ea80*/  F2FP.BF16.F32.PACK_AB R19, R3, R5 ;  /* 0x000000050313723e */ /* 0x000fe200000010ff */
[----:B------:R-:W-:-:S02]  /*ea90*/  @!P0 HFMA2.BF16_V2 R138, -RZ.H0_H0, RZ.H0_H0, -R228.H0_H0 ;  /* 0x200000ffff8a8231 */ /* 0x000fc400003409e4 */
[----:B------:R-:W-:Y:S01]  /*eaa0*/  FADD.FTZ R22, R3, R4 ;  /* 0x0000000403167221 */ /* 0x000fe20000010000 */
[----:B------:R-:W-:Y:S01]  /*eab0*/  IMAD.MOV.U32 R126, RZ, RZ, R146 ;  /* 0x000000ffff7e7224 */ /* 0x000fe200078e0092 */
[----:B------:R-:W-:Y:S01]  /*eac0*/  PRMT R33, R229, 0x5410, R228 ;  /* 0x00005410e5217816 */ /* 0x000fe200000000e4 */
[----:B------:R-:W-:Y:S01]  /*ead0*/  IMAD.MOV.U32 R113, RZ, RZ, R131 ;  /* 0x000000ffff717224 */ /* 0x000fe200078e0083 */
[----:B------:R-:W-:Y:S01]  /*eae0*/  MOV R213, R155 ;  /* 0x0000009b00d57202 */ /* 0x000fe20000000f00 */
[----:B------:R-:W-:Y:S01]  /*eaf0*/  IMAD.MOV.U32 R214, RZ, RZ, R151 ;  /* 0x000000ffffd67224 */ /* 0x000fe200078e0097 */
[----:B------:R-:W-:Y:S01]  /*eb00*/  @!P1 PRMT R229, R139, 0x5410, RZ ;  /* 0x000054108be59816 */ /* 0x000fe200000000ff */
[----:B------:R-:W-:Y:S01]  /*eb10*/  IMAD.MOV.U32 R25, RZ, RZ, R150 ;  /* 0x000000ffff197224 */ /* 0x000fe200078e0096 */
[----:B------:R-:W-:Y:S01]  /*eb20*/  @!P0 PRMT R228, R138, 0x5410, RZ ;  /* 0x000054108ae48816 */ /* 0x000fe200000000ff */
[----:B------:R-:W-:Y:S02]  /*eb30*/  IMAD.MOV.U32 R27, RZ, RZ, R175 ;  /* 0x000000ffff1b7224 */ /* 0x000fe400078e00af */
[----:B------:R-:W-:Y:S01]  /*eb40*/  FMUL.FTZ R170, R170, R0 ;  /* 0x00000000aaaa7220 */ /* 0x000fe20000410000 */
[----:B------:R-:W-:-:S02]  /*eb50*/  IMAD.MOV.U32 R212, RZ, RZ, R154 ;  /* 0x000000ffffd47224 */ /* 0x000fc400078e009a */
[-C--:B------:R-:W-:Y:S01]  /*eb60*/  FMUL.FTZ R171, R171, R0.reuse ;  /* 0x00000000abab7220 */ /* 0x080fe20000410000 */
[----:B------:R-:W-:Y:S02]  /*eb70*/  IMAD.MOV.U32 R234, RZ, RZ, R174 ;  /* 0x000000ffffea7224 */ /* 0x000fe400078e00ae */
[-C--:B------:R-:W-:Y:S01]  /*eb80*/  FMUL.FTZ R166, R166, R0.reuse ;  /* 0x00000000a6a67220 */ /* 0x080fe20000410000 */
[----:B------:R-:W-:Y:S02]  /*eb90*/  IMAD.MOV.U32 R146, RZ, RZ, R179 ;  /* 0x000000ffff927224 */ /* 0x000fe400078e00b3 */
[-C--:B------:R-:W-:Y:S01]  /*eba0*/  FMUL.FTZ R167, R167, R0.reuse ;  /* 0x00000000a7a77220 */ /* 0x080fe20000410000 */
[----:B------:R-:W-:Y:S02]  /*ebb0*/  IMAD.MOV.U32 R108, RZ, RZ, R143 ;  /* 0x000000ffff6c7224 */ /* 0x000fe400078e008f */
[----:B------:R-:W-:Y:S01]  /*ebc0*/  FMUL.FTZ R162, R162, R0 ;  /* 0x00000000a2a27220 */ /* 0x000fe20000410000 */
[----:B------:R-:W-:-:S02]  /*ebd0*/  IMAD.MOV.U32 R110, RZ, RZ, R142 ;  /* 0x000000ffff6e7224 */ /* 0x000fc400078e008e */
[-C--:B------:R-:W-:Y:S01]  /*ebe0*/  FMUL.FTZ R163, R163, R0.reuse ;  /* 0x00000000a3a37220 */ /* 0x080fe20000410000 */
[----:B------:R-:W-:Y:S02]  /*ebf0*/  IMAD.MOV.U32 R127, RZ, RZ, R178 ;  /* 0x000000ffff7f7224 */ /* 0x000fe400078e00b2 */
        /* <DEDUP_REMOVED lines=18> */
[----:B------:R-:W-:-:S02]  /*ed20*/  F2FP.BF16.F32.PACK_AB R13, R6, R7 ;  /* 0x00000007060d723e */ /* 0x000fc400000010ff */
[----:B------:R-:W-:Y:S01]  /*ed30*/  PRMT R15, R26, 0x7610, R15 ;  /* 0x000076101a0f7816 */ /* 0x000fe2000000000f */
[--C-:B------:R-:W-:Y:S01]  /*ed40*/  FADD.FTZ R12, R60, R20.reuse ;  /* 0x000000143c0c7221 */ /* 0x100fe20000010000 */
[C---:B------:R-:W-:Y:S02]  /*ed50*/  PRMT R20, R21.reuse, 0x7632, R20 ;  /* 0x0000763215147816 */ /* 0x040fe40000000014 */
[----:B------:R-:W-:Y:S02]  /*ed60*/  PRMT R14, R26, 0x7632, R14 ;  /* 0x000076321a0e7816 */ /* 0x000fe4000000000e */
[----:B------:R-:W-:Y:S02]  /*ed70*/  PRMT R17, R21, 0x7610, R17 ;  /* 0x0000761015117816 */ /* 0x000fe40000000011 */
[----:B------:R-:W-:Y:S02]  /*ed80*/  PRMT R31, R15, 0x5410, R14 ;  /* 0x000054100f1f7816 */ /* 0x000fe4000000000e */
[----:B------:R-:W-:-:S02]  /*ed90*/  PRMT R223, R18, 0x7610, R223 ;  /* 0x0000761012df7816 */ /* 0x000fc400000000df */
[----:B------:R-:W-:Y:S02]  /*eda0*/  PRMT R221, R18, 0x7632, R221 ;  /* 0x0000763212dd7816 */ /* 0x000fe400000000dd */
[----:B------:R-:W-:Y:S02]  /*edb0*/  PRMT R222, R13, 0x7610, R222 ;  /* 0x000076100dde7816 */ /* 0x000fe400000000de */
[----:B----4-:R-:W-:-:S05]  /*edc0*/  LOP3.LUT R2, R225, UR40, R36, 0x96, !PT ;  /* 0x00000028e1027c12 */ /* 0x010fca000f8e9624 */
[----:B------:R-:W-:-:S05]  /*edd0*/  IMAD.WIDE.U32 R2, R2, -0x2daee0ad, RZ ;  /* 0xd2511f5302027825 */ /* 0x000fca00078e00ff */
[----:B------:R-:W-:Y:S02]  /*ede0*/  LOP3.LUT R0, R3, UR38, R46, 0x96, !PT ;  /* 0x0000002603007c12 */ /* 0x000fe4000f8e962e */
[----:B--2---:R-:W-:-:S05]  /*edf0*/  LOP3.LUT R3, R45, UR39, R224, 0x96, !PT ;  /* 0x000000272d037c12 */ /* 0x004fca000f8e96e0 */
[----:B------:R-:W-:-:S04]  /*ee00*/  IMAD.WIDE.U32 R4, R3, -0x2daee0ad, RZ ;  /* 0xd2511f5303047825 */ /* 0x000fc800078e00ff */
[----:B------:R-:W-:Y:S01]  /*ee10*/  IMAD.WIDE.U32 R8, R0, -0x326172a9, RZ ;  /* 0xcd9e8d5700087825 */ /* 0x000fe200078e00ff */
[----:B------:R-:W-:-:S05]  /*ee20*/  LOP3.LUT R0, R5, UR36, R2, 0x96, !PT ;  /* 0x0000002405007c12 */ /* 0x000fca000f8e9602 */
        /* <DEDUP_REMOVED lines=12> */
[----:B------:R-:W-:-:S04]  /*eef0*/  LOP3.LUT R4, R0, 0xffff, RZ, 0xc0, !PT ;  /* 0x0000ffff00047812 */ /* 0x000fc800078ec0ff */
[----:B------:R-:W-:-:S04]  /*ef00*/  SHF.R.U32.HI R4, RZ, 0x8, R4 ;  /* 0x00000008ff047819 */ /* 0x000fc80000011604 */
[----:B------:R-:W-:-:S04]  /*ef10*/  LOP3.LUT R4, R4, 0xffff, RZ, 0xc0, !PT ;  /* 0x0000ffff04047812 */ /* 0x000fc800078ec0ff */
[----:B------:R-:W-:Y:S02]  /*ef20*/  ISETP.LE.U32.AND P2, PT, R4, UR12, PT ;  /* 0x0000000c04007c0c */ /* 0x000fe4000bf43070 */
[----:B------:R-:W1:Y:S01]  /*ef30*/  MUFU.EX2 R4, R48 ;  /* 0x0000003000047308 */ /* 0x000e620000000800 */
[----:B------:R-:W-:Y:S02]  /*ef40*/  LOP3.LUT R9, R5, UR25, R6, 0x96, !PT ;  /* 0x0000001905097c12 */ /* 0x000fe4000f8e9606 */
[--C-:B------:R-:W-:Y:S02]  /*ef50*/  SHF.R.U32.HI R5, RZ, 0x10, R0.reuse ;  /* 0x00000010ff057819 */ /* 0x100fe40000011600 */
[----:B------:R-:W-:-:S03]  /*ef60*/  SHF.R.U32.HI R6, RZ, 0x18, R0 ;  /* 0x00000018ff067819 */ /* 0x000fc60000011600 */
[----:B------:R-:W2:Y:S01]  /*ef70*/  MUFU.EX2 R0, R42 ;  /* 0x0000002a00007308 */ /* 0x000ea20000000800 */
[----:B------:R-:W-:Y:S02]  /*ef80*/  ISETP.LE.U32.AND P0, PT, R6, UR12, PT ;  /* 0x0000000c06007c0c */ /* 0x000fe4000bf03070 */
[----:B------:R-:W-:-:S04]  /*ef90*/  LOP3.LUT R5, R5, 0xff, RZ, 0xc0, !PT ;  /* 0x000000ff05057812 */ /* 0x000fc800078ec0ff */
[----:B------:R-:W-:Y:S01]  /*efa0*/  ISETP.LE.U32.AND P1, PT, R5, UR12, PT ;  /* 0x0000000c05007c0c */ /* 0x000fe2000bf23070 */
[----:B-1----:R-:W-:Y:S01]  /*efb0*/  FADD.FTZ R5, R4, R16 ;  /* 0x0000001004057221 */ /* 0x002fe20000010000 */
[----:B------:R-:W-:Y:S02]  /*efc0*/  @!P6 HFMA2.BF16_V2 R71, -RZ.H0_H0, RZ.H0_H0, -R15.H0_H0 ;  /* 0x200000ffff47e231 */ /* 0x000fe4000034090f */
[----:B------:R-:W-:Y:S02]  /*efd0*/  IMAD.MOV.U32 R48, RZ, RZ, R27 ;  /* 0x000000ffff307224 */ /* 0x000fe400078e001b */
[----:B------:R-:W-:Y:S02]  /*efe0*/  IMAD.MOV.U32 R27, RZ, RZ, R217 ;  /* 0x000000ffff1b7224 */ /* 0x000fe400078e00d9 */
[----:B------:R-:W-:Y:S02]  /*eff0*/  @!P0 HFMA2.BF16_V2 R68, -RZ.H0_H0, RZ.H0_H0, -R20.H0_H0 ;  /* 0x200000ffff448231 */ /* 0x000fe40000340914 */
[----:B------:R-:W-:Y:S01]  /*f000*/  IMAD.MOV.U32 R217, RZ, RZ, R115 ;  /* 0x000000ffffd97224 */ /* 0x000fe200078e0073 */
[C---:B--2---:R-:W-:Y:S01]  /*f010*/  F2FP.BF16.F32.PACK_AB R7, R0.reuse, R4 ;  /* 0x000000040007723e */ /* 0x044fe200000010ff */
[----:B------:R-:W-:Y:S01]  /*f020*/  FADD.FTZ R21, R0, R5 ;  /* 0x0000000500157221 */ /* 0x000fe20000010000 */
[----:B------:R-:W-:Y:S01]  /*f030*/  LOP3.LUT R0, R2, 0xff, RZ, 0xc0, !PT ;  /* 0x000000ff02007812 */ /* 0x000fe200078ec0ff */
[----:B------:R-:W-:Y:S01]  /*f040*/  IMAD.MOV.U32 R115, RZ, RZ, R114 ;  /* 0x000000ffff737224 */ /* 0x000fe200078e0072 */
[----:B------:R-:W-:Y:S01]  /*f050*/  MOV R114, R112 ;  /* 0x0000007000727202 */ /* 0x000fe20000000f00 */
[----:B------:R-:W-:Y:S01]  /*f060*/  IMAD.MOV.U32 R4, RZ, RZ, R46 ;  /* 0x000000ffff047224 */ /* 0x000fe200078e002e */
[----:B------:R-:W-:Y:S01]  /*f070*/  @!P6 PRMT R15, R71, 0x5410, RZ ;  /* 0x00005410470fe816 */ /* 0x000fe200000000ff */
[----:B------:R-:W-:Y:S01]  /*f080*/  IMAD.MOV.U32 R112, RZ, RZ, R40 ;  /* 0x000000ffff707224 */ /* 0x000fe200078e0028 */
[----:B------:R-:W-:-:S02]  /*f090*/  ISETP.LE.U32.AND P6, PT, R0, UR12, PT ;  /* 0x0000000c00007c0c */ /* 0x000fc4000bfc3070 */
[----:B------:R-:W-:Y:S02]  /*f0a0*/  PRMT R40, R17, 0x5410, R20 ;  /* 0x0000541011287816 */ /* 0x000fe40000000014 */
[----:B------:R-:W-:Y:S02]  /*f0b0*/  LOP3.LUT R0, R2, 0xffff, RZ, 0xc0, !PT ;  /* 0x0000ffff02007812 */ /* 0x000fe400078ec0ff */
[----:B------:R-:W-:Y:S01]  /*f0c0*/  @!P0 PRMT R20, R68, 0x5410, RZ ;  /* 0x0000541044148816 */ /* 0x000fe200000000ff */
[----:B------:R-:W-:Y:S01]  /*f0d0*/  IMAD.MOV.U32 R68, RZ, RZ, R4 ;  /* 0x000000ffff447224 */ /* 0x000fe200078e0004 */
[--C-:B------:R-:W-:Y:S02]  /*f0e0*/  SHF.R.U32.HI R4, RZ, 0x18, R2.reuse ;  /* 0x00000018ff047819 */ /* 0x100fe40000011602 */
[----:B------:R-:W-:Y:S02]  /*f0f0*/  SHF.R.U32.HI R2, RZ, 0x10, R2 ;  /* 0x00000010ff027819 */ /* 0x000fe40000011602 */
[----:B------:R-:W-:Y:S01]  /*f100*/  SHF.R.U32.HI R0, RZ, 0x8, R0 ;  /* 0x00000008ff007819 */ /* 0x000fe20000011600 */
[----:B------:R-:W-:Y:S01]  /*f110*/  @!P1 HFMA2.BF16_V2 R69, -RZ.H0_H0, RZ.H0_H0, -R17.H0_H0 ;  /* 0x200000ffff459231 */ /* 0x000fe20000340911 */
[----:B------:R-:W-:-:S02]  /*f120*/  LOP3.LUT R2, R2, 0xff, RZ, 0xc0, !PT ;  /* 0x000000ff02027812 */ /* 0x000fc400078ec0ff */
[----:B------:R-:W-:Y:S02]  /*f130*/  LOP3.LUT R0, R0, 0xffff, RZ, 0xc0, !PT ;  /* 0x0000ffff00007812 */ /* 0x000fe400078ec0ff */
[----:B------:R-:W-:Y:S02]  /*f140*/  @!P1 PRMT R17, R69, 0x5410, RZ ;  /* 0x0000541045119816 */ /* 0x000fe400000000ff */
[----:B------:R-:W-:Y:S01]  /*f150*/  ISETP.LE.U32.AND P1, PT, R2, UR12, PT ;  /* 0x0000000c02007c0c */ /* 0x000fe2000bf23070 */
[----:B------:R-:W-:Y:S01]  /*f160*/  IMAD.WIDE.U32 R2, R9, -0x2daee0ad, RZ ;  /* 0xd2511f5309027825 */ /* 0x000fe200078e00ff */
[----:B------:R-:W-:-:S03]  /*f170*/  ISETP.LE.U32.AND P0, PT, R0, UR12, PT ;  /* 0x0000000c00007c0c */ /* 0x000fc6000bf03070 */
[----:B------:R-:W-:Y:S02]  /*f180*/  @!P2 HFMA2.BF16_V2 R70, -RZ.H0_H0, RZ.H0_H0, -R14.H0_H0 ;  /* 0x200000ffff46a231 */ /* 0x000fe4000034090e */
[----:B------:R-:W-:Y:S01]  /*f190*/  FADD.FTZ R6, R65, R12 ;  /* 0x0000000c41067221 */ /* 0x000fe20000010000 */
[----:B------:R-:W-:Y:S01]  /*f1a0*/  LOP3.LUT R0, R3, UR33, R8, 0x96, !PT ;  /* 0x0000002103007c12 */ /* 0x000fe2000f8e9608 */
[----:B------:R-:W-:Y:S01]  /*f1b0*/  @!P6 HFMA2.BF16_V2 R72, -RZ.H0_H0, RZ.H0_H0, -R223.H0_H0 ;  /* 0x200000ffff48e231 */ /* 0x000fe200003409df */
[----:B------:R-:W-:Y:S02]  /*f1c0*/  @!P2 PRMT R14, R70, 0x5410, RZ ;  /* 0x00005410460ea816 */ /* 0x000fe400000000ff */
[----:B------:R-:W-:Y:S01]  /*f1d0*/  ISETP.LE.U32.AND P2, PT, R4, UR12, PT ;  /* 0x0000000c04007c0c */ /* 0x000fe2000bf43070 */
[----:B------:R-:W-:Y:S01]  /*f1e0*/  FADD.FTZ R12, R29, R6 ;  /* 0x000000061d0c7221 */ /* 0x000fe20000010000 */
[----:B------:R-:W-:Y:S02]  /*f1f0*/  LOP3.LUT R4, R0, 0xff, RZ, 0xc0, !PT ;  /* 0x000000ff00047812 */ /* 0x000fe400078ec0ff */
[----:B------:R-:W-:Y:S01]  /*f200*/  PRMT R29, R223, 0x5410, R221 ;  /* 0x00005410df1d7816 */ /* 0x000fe200000000dd */
[----:B------:R-:W-:Y:S01]  /*f210*/  @!P0 HFMA2.BF16_V2 R73, -RZ.H0_H0, RZ.H0_H0, -R221.H0_H0 ;  /* 0x200000ffff498231 */ /* 0x000fe200003409dd */
[----:B------:R-:W-:-:S02]  /*f220*/  @!P6 PRMT R223, R72, 0x5410, RZ ;  /* 0x0000541048dfe816 */ /* 0x000fc400000000ff */
[----:B------:R-:W-:Y:S02]  /*f230*/  ISETP.LE.U32.AND P6, PT, R4, UR12, PT ;  /* 0x0000000c04007c0c */ /* 0x000fe4000bfc3070 */
[--C-:B------:R-:W-:Y:S02]  /*f240*/  SHF.R.U32.HI R4, RZ, 0x18, R0.reuse ;  /* 0x00000018ff047819 */ /* 0x100fe40000011600 */
[----:B------:R-:W-:Y:S02]  /*f250*/  @!P0 PRMT R221, R73, 0x5410, RZ ;  /* 0x0000541049dd8816 */ /* 0x000fe400000000ff */
[----:B------:R-:W-:Y:S02]  /*f260*/  ISETP.LE.U32.AND P0, PT, R4, UR12, PT ;  /* 0x0000000c04007c0c */ /* 0x000fe4000bf03070 */
[----:B------:R-:W-:Y:S01]  /*f270*/  SHF.R.U32.HI R4, RZ, 0x10, R0 ;  /* 0x00000010ff047819 */ /* 0x000fe20000011600 */
[----:B------:R-:W-:Y:S01]  /*f280*/  @!P1 HFMA2.BF16_V2 R74, -RZ.H0_H0, RZ.H0_H0, -R222.H0_H0 ;  /* 0x200000ffff4a9231 */ /* 0x000fe200003409de */
[----:B------:R-:W-:-:S02]  /*f290*/  LOP3.LUT R0, R0, 0xffff, RZ, 0xc0, !PT ;  /* 0x0000ffff00007812 */ /* 0x000fc400078ec0ff */
[----:B------:R-:W-:Y:S01]  /*f2a0*/  PRMT R220, R13, 0x7632, R220 ;  /* 0x000076320ddc7816 */ /* 0x000fe200000000dc */
[----:B------:R-:W-:Y:S01]  /*f2b0*/  IMAD.MOV.U32 R5, RZ, RZ, R47 ;  /* 0x000000ffff057224 */ /* 0x000fe200078e002f */
[----:B------:R-:W-:Y:S01]  /*f2c0*/  LOP3.LUT R11, R11, UR40, R36, 0x96, !PT ;  /* 0x000000280b0b7c12 */ /* 0x000fe2000f8e9624 */
[----:B------:R-:W-:Y:S01]  /*f2d0*/  IMAD.MOV.U32 R42, RZ, RZ, R25 ;  /* 0x000000ffff2a7224 */ /* 0x000fe200078e0019 */
[----:B------:R-:W-:Y:S02]  /*f2e0*/  LOP3.LUT R10, R45, UR39, R10, 0x96, !PT ;  /* 0x000000272d0a7c12 */ /* 0x000fe4000f8e960a */
[----:B------:R-:W-:Y:S02]  /*f2f0*/  LOP3.LUT R4, R4, 0xff, RZ, 0xc0, !PT ;  /* 0x000000ff04047812 */ /* 0x000fe400078ec0ff */
[----:B------:R-:W-:Y:S01]  /*f300*/  SHF.R.U32.HI R0, RZ, 0x8, R0 ;  /* 0x00000008ff007819 */ /* 0x000fe20000011600 */
[----:B------:R-:W-:Y:S01]  /*f310*/  @!P2 HFMA2.BF16_V2 R75, -RZ.H0_H0, RZ.H0_H0, -R220.H0_H0 ;  /* 0x200000ffff4ba231 */ /* 0x000fe200003409dc */
[----:B------:R-:W-:Y:S01]  /*f320*/  PRMT R25, R222, 0x5410, R220 ;  /* 0x00005410de197816 */ /* 0x000fe200000000dc */
[----:B------:R-:W-:Y:S01]  /*f330*/  IMAD.MOV.U32 R69, RZ, RZ, R5 ;  /* 0x000000ffff457224 */ /* 0x000fe200078e0005 */
[----:B------:R-:W-:-:S02]  /*f340*/  @!P1 PRMT R222, R74, 0x5410, RZ ;  /* 0x000054104ade9816 */ /* 0x000fc400000000ff */
[C---:B------:R-:W-:Y:S02]  /*f350*/  PRMT R219, R7.reuse, 0x7610, R219 ;  /* 0x0000761007db7816 */ /* 0x040fe400000000db */
[----:B------:R-:W-:Y:S01]  /*f360*/  PRMT R218, R7, 0x7632, R218 ;  /* 0x0000763207da7816 */ /* 0x000fe200000000da */
[----:B------:R-:W-:Y:S01]  /*f370*/  IMAD.WIDE.U32 R6, R10, -0x2daee0ad, RZ ;  /* 0xd2511f530a067825 */ /* 0x000fe200078e00ff */
[----:B------:R-:W-:Y:S01]  /*f380*/  ISETP.LE.U32.AND P1, PT, R4, UR12, PT ;  /* 0x0000000c04007c0c */ /* 0x000fe2000bf23070 */
[----:B------:R-:W2:Y:S01]  /*f390*/  LDL.LU.64 R36, [R1+0x218] ;  /* 0x0002180001247983 */ /* 0x000ea20000300a00 */
[----:B------:R-:W-:Y:S01]  /*f3a0*/  LOP3.LUT R0, R0, 0xffff, RZ, 0xc0, !PT ;  /* 0x0000ffff00007812 */ /* 0x000fe200078ec0ff */
[----:B------:R-:W-:Y:S01]  /*f3b0*/  IMAD.WIDE.U32 R4, R11, -0x2daee0ad, RZ ;  /* 0xd2511f530b047825 */ /* 0x000fe200078e00ff */
[----:B------:R-:W-:-:S03]  /*f3c0*/  @!P2 PRMT R220, R75, 0x5410, RZ ;  /* 0x000054104bdca816 */ /* 0x000fc600000000ff */
[----:B------:R-:W-:Y:S01]  /*f3d0*/  IMAD.MOV.U32 R70, RZ, RZ, R44 ;  /* 0x000000ffff467224 */ /* 0x000fe200078e002c */
[----:B------:R-:W-:Y:S02]  /*f3e0*/  ISETP.LE.U32.AND P2, PT, R0, UR12, PT ;  /* 0x0000000c00007c0c */ /* 0x000fe4000bf43070 */
[C---:B------:R-:W-:Y:S02]  /*f3f0*/  PRMT R216, R19.reuse, 0x7610, R216 ;  /* 0x0000761013d87816 */ /* 0x040fe400000000d8 */
[----:B------:R-:W-:Y:S02]  /*f400*/  PRMT R211, R19, 0x7632, R211 ;  /* 0x0000763213d37816 */ /* 0x000fe400000000d3 */
[----:B------:R-:W-:Y:S02]  /*f410*/  LOP3.LUT R9, R2, 0xffff, RZ, 0xc0, !PT ;  /* 0x0000ffff02097812 */ /* 0x000fe400078ec0ff */
[----:B------:R-:W-:Y:S01]  /*f420*/  SHF.R.U32.HI R8, RZ, 0x18, R2 ;  /* 0x00000018ff087819 */ /* 0x000fe20000011602 */
[----:B------:R-:W-:Y:S01]  /*f430*/  IMAD.MOV.U32 R65, RZ, RZ, R42 ;  /* 0x000000ffff417224 */ /* 0x000fe200078e002a */
[----:B------:R-:W-:Y:S01]  /*f440*/  LOP3.LUT R5, R5, UR38, R68, 0x96, !PT ;  /* 0x0000002605057c12 */ /* 0x000fe2000f8e9644 */
[----:B------:R-:W-:Y:S01]  /*f450*/  IMAD.MOV.U32 R69, RZ, RZ, R215 ;  /* 0x000000ffff457224 */ /* 0x000fe200078e00d7 */
[----:B------:R-:W-:Y:S01]  /*f460*/  LOP3.LUT R0, R7, UR36, R4, 0x96, !PT ;  /* 0x0000002407007c12 */ /* 0x000fe2000f8e9604 */
[----:B------:R-:W-:Y:S01]  /*f470*/  @!P6 HFMA2.BF16_V2 R84, -RZ.H0_H0, RZ.H0_H0, -R219.H0_H0 ;  /* 0x200000ffff54e231 */ /* 0x000fe200003409db */
[----:B------:R-:W3:Y:S01]  /*f480*/  LDL.LU.64 R46, [R1+0x210] ;  /* 0x00021000012e7983 */ /* 0x000ee20000300a00 */
        /* <DEDUP_REMOVED lines=8> */
[----:B------:R-:W-:Y:S01]  /*f510*/  IMAD.WIDE.U32 R4, R5, -0x326172a9, RZ ;  /* 0xcd9e8d5705047825 */ /* 0x000fe200078e00ff */
[----:B------:R-:W-:Y:S02]  /*f520*/  LOP3.LUT R0, R2, 0xff, RZ, 0xc0, !PT ;  /* 0x000000ff02007812 */ /* 0x000fe400078ec0ff */
[----:B------:R-:W-:Y:S01]  /*f530*/  SHF.R.U32.HI R11, RZ, 0x10, R2 ;  /* 0x00000010ff0b7819 */ /* 0x000fe20000011602 */
[----:B------:R-:W-:-:S04]  /*f540*/  IMAD.WIDE.U32 R2, R7, -0x326172a9, RZ ;  /* 0xcd9e8d5707027825 */ /* 0x000fc800078e00ff */
[----:B------:R-:W-:Y:S01]  /*f550*/  @!P0 HFMA2.BF16_V2 R86, -RZ.H0_H0, RZ.H0_H0, -R211.H0_H0 ;  /* 0x200000ffff568231 */ /* 0x000fe200003409d3 */
[----:B------:R-:W-:Y:S01]  /*f560*/  MOV R215, R146 ;  /* 0x0000009200d77202 */ /* 0x000fe20000000f00 */
[----:B------:R-:W-:Y:S01]  /*f570*/  IMAD.MOV.U32 R42, RZ, RZ, R48 ;  /* 0x000000ffff2a7224 */ /* 0x000fe200078e0030 */
[----:B------:R-:W-:Y:S01]  /*f580*/  LOP3.LUT R7, R3, UR21, R4, 0x96, !PT ;  /* 0x0000001503077c12 */ /* 0x000fe2000f8e9604 */
[----:B------:R-:W-:Y:S01]  /*f590*/  IMAD.MOV.U32 R48, RZ, RZ, R126 ;  /* 0x000000ffff307224 */ /* 0x000fe200078e007e */
[----:B------:R-:W-:Y:S01]  /*f5a0*/  PRMT R146, R216, 0x5410, R211 ;  /* 0x00005410d8927816 */ /* 0x000fe200000000d3 */
[----:B------:R-:W-:Y:S01]  /*f5b0*/  IMAD.MOV.U32 R126, RZ, RZ, R144 ;  /* 0x000000ffff7e7224 */ /* 0x000fe200078e0090 */
[----:B------:R-:W-:Y:S01]  /*f5c0*/  MUFU.EX2 R6, R52 ;  /* 0x0000003400067308 */ /* 0x000fe20000000800 */
[----:B------:R-:W-:Y:S01]  /*f5d0*/  IMAD.MOV.U32 R144, RZ, RZ, R127 ;  /* 0x000000ffff907224 */ /* 0x000fe200078e007f */
[----:B------:R-:W-:Y:S01]  /*f5e0*/  @!P0 PRMT R211, R86, 0x5410, RZ ;  /* 0x0000541056d38816 */ /* 0x000fe200000000ff */
[----:B------:R-:W-:Y:S01]  /*f5f0*/  IMAD.MOV.U32 R127, RZ, RZ, R145 ;  /* 0x000000ffff7f7224 */ /* 0x000fe200078e0091 */
[----:B------:R-:W-:Y:S01]  /*f600*/  ISETP.LE.U32.AND P0, PT, R0, UR12, PT ;  /* 0x0000000c00007c0c */ /* 0x000fe2000bf03070 */
[----:B------:R-:W-:-:S03]  /*f610*/  IMAD.MOV.U32 R145, RZ, RZ, R125 ;  /* 0x000000ffff917224 */ /* 0x000fc600078e007d */
[----:B------:R-:W1:Y:S01]  /*f620*/  MUFU.EX2 R4, R77 ;  /* 0x0000004d00047308 */ /* 0x000e620000000800 */
[----:B------:R-:W-:Y:S01]  /*f630*/  MOV R125, R124 ;  /* 0x0000007c007d7202 */ /* 0x000fe20000000f00 */
[----:B------:R-:W-:Y:S01]  /*f640*/  IMAD.MOV.U32 R124, RZ, RZ, R147 ;  /* 0x000000ffff7c7224 */ /* 0x000fe200078e0093 */
[----:B------:R-:W-:Y:S02]  /*f650*/  LOP3.LUT R0, R2, 0xff, RZ, 0xc0, !PT ;  /* 0x000000ff02007812 */ /* 0x000fe400078ec0ff */
[----:B------:R-:W-:Y:S02]  /*f660*/  PRMT R147, R219, 0x5410, R218 ;  /* 0x00005410db937816 */ /* 0x000fe400000000da */
[----:B------:R-:W-:Y:S02]  /*f670*/  @!P6 PRMT R219, R84, 0x5410, RZ ;  /* 0x0000541054dbe816 */ /* 0x000fe400000000ff */
[----:B------:R-:W-:Y:S02]  /*f680*/  ISETP.LE.U32.AND P6, PT, R0, UR12, PT ;  /* 0x0000000c00007c0c */ /* 0x000fe4000bfc3070 */
[----:B------:R-:W-:Y:S01]  /*f690*/  SHF.R.U32.HI R0, RZ, 0x8, R9 ;  /* 0x00000008ff007819 */ /* 0x000fe20000011609 */
[----:B------:R-:W-:Y:S01]  /*f6a0*/  @!P2 HFMA2.BF16_V2 R85, -RZ.H0_H0, RZ.H0_H0, -R218.H0_H0 ;  /* 0x200000ffff55a231 */ /* 0x000fe200003409da */
[----:B------:R-:W-:-:S02]  /*f6b0*/  LOP3.LUT R13, R5, UR25, R10, 0x96, !PT ;  /* 0x00000019050d7c12 */ /* 0x000fc4000f8e960a */
[----:B------:R-:W-:Y:S02]  /*f6c0*/  LOP3.LUT R16, R2, 0xffff, RZ, 0xc0, !PT ;  /* 0x0000ffff02107812 */ /* 0x000fe400078ec0ff */
[--C-:B------:R-:W-:Y:S02]  /*f6d0*/  SHF.R.U32.HI R19, RZ, 0x10, R2.reuse ;  /* 0x00000010ff137819 */ /* 0x100fe40000011602 */
[----:B------:R-:W-:Y:S02]  /*f6e0*/  SHF.R.U32.HI R10, RZ, 0x18, R2 ;  /* 0x00000018ff0a7819 */ /* 0x000fe40000011602 */
[----:B------:R-:W-:Y:S02]  /*f6f0*/  LOP3.LUT R2, R0, 0xffff, RZ, 0xc0, !PT ;  /* 0x0000ffff00027812 */ /* 0x000fe400078ec0ff */
[----:B------:R-:W-:Y:S02]  /*f700*/  @!P2 PRMT R218, R85, 0x5410, RZ ;  /* 0x0000541055daa816 */ /* 0x000fe400000000ff */
[----:B------:R-:W-:Y:S01]  /*f710*/  ISETP.LE.U32.AND P2, PT, R2, UR12, PT ;  /* 0x0000000c02007c0c */ /* 0x000fe2000bf43070 */
[----:B------:R-:W4:Y:S01]  /*f720*/  MUFU.EX2 R0, R35 ;  /* 0x0000002300007308 */ /* 0x000f220000000800 */
[----:B-1----:R-:W-:-:S04]  /*f730*/  F2FP.BF16.F32.PACK_AB R2, R4, R6 ;  /* 0x000000060402723e */ /* 0x002fc800000010ff */
[----:B------:R-:W-:-:S03]  /*f740*/  PRMT R208, R2, 0x7610, R208 ;  /* 0x0000761002d07816 */ /* 0x000fc600000000d0 */
[----:B------:R-:W1:Y:S01]  /*f750*/  MUFU.EX2 R3, R34 ;  /* 0x0000002200037308 */ /* 0x000e620000000800 */
[----:B------:R-:W-:Y:S01]  /*f760*/  PRMT R207, R2, 0x7632, R207 ;  /* 0x0000763202cf7816 */ /* 0x000fe200000000cf */
[----:B------:R-:W-:Y:S01]  /*f770*/  @!P0 HFMA2.BF16_V2 R89, -RZ.H0_H0, RZ.H0_H0, -R208.H0_H0 ;  /* 0x200000ffff598231 */ /* 0x000fe200003409d0 */
[----:B------:R-:W-:Y:S01]  /*f780*/  LOP3.LUT R2, R11, 0xff, RZ, 0xc0, !PT ;  /* 0x000000ff0b027812 */ /* 0x000fe200078ec0ff */
[----:B------:R-:W-:Y:S02]  /*f790*/  @!P1 HFMA2.BF16_V2 R87, -RZ.H0_H0, RZ.H0_H0, -R216.H0_H0 ;  /* 0x200000ffff579231 */ /* 0x000fe400003409d8 */
[----:B------:R-:W-:Y:S01]  /*f7a0*/  IMAD.MOV.U32 R75, RZ, RZ, R145 ;  /* 0x000000ffff4b7224 */ /* 0x000fe200078e0091 */
[----:B------:R-:W-:Y:S01]  /*f7b0*/  PRMT R145, R208, 0x5410, R207 ;  /* 0x00005410d0917816 */ /* 0x000fe200000000cf */
[----:B------:R-:W-:Y:S01]  /*f7c0*/  @!P2 HFMA2.BF16_V2 R88, -RZ.H0_H0, RZ.H0_H0, -R207.H0_H0 ;  /* 0x200000ffff58a231 */ /* 0x000fe200003409cf */
[----:B------:R-:W-:Y:S02]  /*f7d0*/  @!P0 PRMT R208, R89, 0x5410, RZ ;  /* 0x0000541059d08816 */ /* 0x000fe400000000ff */
[----:B------:R-:W-:Y:S01]  /*f7e0*/  ISETP.LE.U32.AND P0, PT, R2, UR12, PT ;  /* 0x0000000c02007c0c */ /* 0x000fe2000bf03070 */
[----:B------:R-:W-:Y:S01]  /*f7f0*/  FADD.FTZ R5, R6, R21 ;  /* 0x0000001506057221 */ /* 0x000fe20000010000 */
[----:B------:R-:W-:Y:S01]  /*f800*/  @!P1 PRMT R216, R87, 0x5410, RZ ;  /* 0x0000541057d89816 */ /* 0x000fe200000000ff */
[----:B----4-:R-:W-:Y:S01]  /*f810*/  FADD.FTZ R6, R0, R22 ;  /* 0x0000001600067221 */ /* 0x010fe20000010000 */
[----:B------:R-:W-:-:S02]  /*f820*/  ISETP.LE.U32.AND P1, PT, R8, UR12, PT ;  /* 0x0000000c08007c0c */ /* 0x000fc4000bf23070 */
[----:B------:R-:W-:Y:S02]  /*f830*/  @!P2 PRMT R207, R88, 0x5410, RZ ;  /* 0x0000541058cfa816 */ /* 0x000fe400000000ff */
[----:B-1----:R-:W-:Y:S01]  /*f840*/  F2FP.BF16.F32.PACK_AB R0, R3, R0 ;  /* 0x000000000300723e */ /* 0x002fe200000010ff */
[----:B------:R-:W-:Y:S01]  /*f850*/  MUFU.EX2 R8, R78 ;  /* 0x0000004e00087308 */ /* 0x000fe20000000800 */
[----:B------:R-:W-:Y:S02]  /*f860*/  ISETP.LE.U32.AND P2, PT, R10, UR12, PT ;  /* 0x0000000c0a007c0c */ /* 0x000fe4000bf43070 */
[----:B------:R-:W-:-:S05]  /*f870*/  PRMT R206, R0, 0x7610, R206 ;  /* 0x0000761000ce7816 */ /* 0x000fca00000000ce */
[----:B------:R-:W1:Y:S01]  /*f880*/  MUFU.EX2 R10, R79 ;  /* 0x0000004f000a7308 */ /* 0x000e620000000800 */
[C---:B------:R-:W-:Y:S02]  /*f890*/  LOP3.LUT R2, R7.reuse, 0xffff, RZ, 0xc0, !PT ;  /* 0x0000ffff07027812 */ /* 0x040fe400078ec0ff */
[----:B------:R-:W-:Y:S01]  /*f8a0*/  PRMT R205, R0, 0x7632, R205 ;  /* 0x0000763200cd7816 */ /* 0x000fe200000000cd */
[----:B------:R-:W-:Y:S01]  /*f8b0*/  @!P0 HFMA2.BF16_V2 R91, -RZ.H0_H0, RZ.H0_H0, -R206.H0_H0 ;  /* 0x200000ffff5b8231 */ /* 0x000fe200003409ce */
[----:B------:R-:W-:Y:S01]  /*f8c0*/  SHF.R.U32.HI R0, RZ, 0x8, R2 ;  /* 0x00000008ff007819 */ /* 0x000fe20000011602 */
[----:B------:R-:W-:Y:S01]  /*f8d0*/  IMAD.MOV.U32 R74, RZ, RZ, R144 ;  /* 0x000000ffff4a7224 */ /* 0x000fe200078e0090 */
[----:B------:R-:W-:Y:S01]  /*f8e0*/  LOP3.LUT R2, R7, 0xff, RZ, 0xc0, !PT ;  /* 0x000000ff07027812 */ /* 0x000fe200078ec0ff */
[----:B------:R-:W-:Y:S01]  /*f8f0*/  @!P1 HFMA2.BF16_V2 R90, -RZ.H0_H0, RZ.H0_H0, -R205.H0_H0 ;  /* 0x200000ffff5a9231 */ /* 0x000fe200003409cd */
[----:B------:R-:W-:Y:S02]  /*f900*/  PRMT R144, R206, 0x5410, R205 ;  /* 0x00005410ce907816 */ /* 0x000fe400000000cd */
[----:B------:R-:W-:-:S02]  /*f910*/  LOP3.LUT R0, R0, 0xffff, RZ, 0xc0, !PT ;  /* 0x0000ffff00007812 */ /* 0x000fc400078ec0ff */
[----:B------:R-:W-:Y:S02]  /*f920*/  @!P0 PRMT R206, R91, 0x5410, RZ ;  /* 0x000054105bce8816 */ /* 0x000fe400000000ff */
[----:B------:R-:W-:Y:S02]  /*f930*/  ISETP.LE.U32.AND P0, PT, R2, UR12, PT ;  /* 0x0000000c02007c0c */ /* 0x000fe4000bf03070 */
[----:B------:R-:W-:Y:S02]  /*f940*/  @!P1 PRMT R205, R90, 0x5410, RZ ;  /* 0x000054105acd9816 */ /* 0x000fe400000000ff */
[----:B------:R-:W-:Y:S02]  /*f950*/  ISETP.LE.U32.AND P1, PT, R0, UR12, PT ;  /* 0x0000000c00007c0c */ /* 0x000fe4000bf23070 */
[----:B-1----:R-:W-:-:S04]  /*f960*/  F2FP.BF16.F32.PACK_AB R0, R10, R8 ;  /* 0x000000080a00723e */ /* 0x002fc800000010ff */
[C---:B------:R-:W-:Y:S02]  /*f970*/  PRMT R204, R0.reuse, 0x7610, R204 ;  /* 0x0000761000cc7816 */ /* 0x040fe400000000cc */
[----:B------:R-:W-:Y:S02]  /*f980*/  PRMT R203, R0, 0x7632, R203 ;  /* 0x0000763200cb7816 */ /* 0x000fe400000000cb */
[----:B------:R-:W-:Y:S01]  /*f990*/  SHF.R.U32.HI R0, RZ, 0x8, R16 ;  /* 0x00000008ff007819 */ /* 0x000fe20000011610 */
[----:B------:R-:W-:Y:S02]  /*f9a0*/  @!P0 HFMA2.BF16_V2 R101, -RZ.H0_H0, RZ.H0_H0, -R204.H0_H0 ;  /* 0x200000ffff658231 */ /* 0x000fe400003409cc */
[----:B------:R-:W-:Y:S01]  /*f9b0*/  FADD.FTZ R11, R3, R6 ;  /* 0x00000006030b7221 */ /* 0x000fe20000010000 */
[----:B------:R-:W-:Y:S01]  /*f9c0*/  IMAD.MOV.U32 R84, RZ, RZ, R127 ;  /* 0x000000ffff547224 */ /* 0x000fe200078e007f */
[----:B------:R-:W-:Y:S01]  /*f9d0*/  LOP3.LUT R0, R0, 0xffff, RZ, 0xc0, !PT ;  /* 0x0000ffff00007812 */ /* 0x000fe200078ec0ff */
[----:B------:R-:W-:-:S04]  /*f9e0*/  IMAD.WIDE.U32 R2, R13, -0x2daee0ad, RZ ;  /* 0xd2511f530d027825 */ /* 0x000fc800078e00ff */
[----:B------:R-:W-:Y:S01]  /*f9f0*/  FADD.FTZ R9, R4, R5 ;  /* 0x0000000504097221 */ /* 0x000fe20000010000 */
[----:B------:R-:W-:Y:S01]  /*fa00*/  IMAD.MOV.U32 R127, RZ, RZ, R193 ;  /* 0x000000ffff7f7224 */ /* 0x000fe200078e00c1 */
[----:B------:R-:W-:Y:S02]  /*fa10*/  PRMT R193, R204, 0x5410, R203 ;  /* 0x00005410ccc17816 */ /* 0x000fe400000000cb */
[----:B------:R-:W-:Y:S01]  /*fa20*/  @!P0 PRMT R204, R101, 0x5410, RZ ;  /* 0x0000541065cc8816 */ /* 0x000fe200000000ff */
[----:B------:R-:W-:Y:S01]  /*fa30*/  IMAD.MOV.U32 R71, RZ, RZ, R45 ;  /* 0x000000ffff477224 */ /* 0x000fe200078e002d */
[----:B------:R-:W-:Y:S01]  /*fa40*/  ISETP.LE.U32.AND P0, PT, R0, UR12, PT ;  /* 0x0000000c00007c0c */ /* 0x000fe2000bf03070 */
[----:B------:R-:W4:Y:S01]  /*fa50*/  LDL.LU.64 R44, [R1+0x208] ;  /* 0x00020800012c7983 */ /* 0x000f220000300a00 */
[----:B------:R-:W-:Y:S01]  /*fa60*/  LOP3.LUT R0, R19, 0xff, RZ, 0xc0, !PT ;  /* 0x000000ff13007812 */ /* 0x000fe200078ec0ff */
[----:B------:R-:W-:Y:S01]  /*fa70*/  IMAD.MOV.U32 R19, RZ, RZ, R39 ;  /* 0x000000ffff137224 */ /* 0x000fe200078e0027 */
[----:B------:R-:W-:Y:S01]  /*fa80*/  LOP3.LUT R4, R3, UR33, R18, 0x96, !PT ;  /* 0x0000002103047c12 */ /* 0x000fe2000f8e9612 */
[----:B------:R-:W-:-:S02]  /*fa90*/  IMAD.MOV.U32 R18, RZ, RZ, R38 ;  /* 0x000000ffff127224 */ /* 0x000fc400078e0026 */
[----:B------:R-:W-:Y:S01]  /*faa0*/  FADD.FTZ R12, R32, R12 ;  /* 0x0000000c200c7221 */ /* 0x000fe20000010000 */
[----:B------:R-:W4:Y:S04]  /*fab0*/  LDL.LU.64 R38, [R1+0x200] ;  /* 0x0002000001267983 */ /* 0x000f280000300a00 */
[----:B------:R-:W4:Y:S01]  /*fac0*/  LDL R32, [R1+0x158] ;  /* 0x0001580001207983 */ /* 0x000f220000100800 */
[----:B------:R-:W-:Y:S01]  /*fad0*/  IMAD.MOV.U32 R34, RZ, RZ, R58 ;  /* 0x000000ffff227224 */ /* 0x000fe200078e003a */
[----:B------:R-:W-:Y:S08]  /*fae0*/  MUFU.EX2 R81, R81 ;  /* 0x0000005100517308 */ /* 0x000ff00000000800 */
[----:B------:R-:W1:Y:S01]  /*faf0*/  MUFU.EX2 R58, R80 ;  /* 0x00000050003a7308 */ /* 0x000e620000000800 */
[----:B------:R-:W-:-:S02]  /*fb00*/  @!P1 HFMA2.BF16_V2 R100, -RZ.H0_H0, RZ.H0_H0, -R203.H0_H0 ;  /* 0x200000ffff649231 */ /* 0x000fc400003409cb */
[----:B------:R-:W-:-:S03]  /*fb10*/  IMAD.MOV.U32 R35, RZ, RZ, R59 ;  /* 0x000000ffff237224 */ /* 0x000fc600078e003b */
[----:B------:R-:W-:Y:S02]  /*fb20*/  @!P1 PRMT R203, R100, 0x5410, RZ ;  /* 0x0000541064cb9816 */ /* 0x000fe400000000ff */
[----:B------:R-:W-:Y:S01]  /*fb30*/  MUFU.EX2 R59, R28 ;  /* 0x0000001c003b7308 */ /* 0x000fe20000000800 */
[----:B------:R-:W-:-:S07]  /*fb40*/  ISETP.LE.U32.AND P1, PT, R0, UR12, PT ;  /* 0x0000000c00007c0c */ /* 0x000fce000bf23070 */
[----:B------:R-:W1:Y:S02]  /*fb50*/  MUFU.EX2 R80, R30 ;  /* 0x0000001e00507308 */ /* 0x000e640000000800 */
[----:B-1----:R-:W-:-:S04]  /*fb60*/  F2FP.BF16.F32.PACK_AB R0, R81, R58 ;  /* 0x0000003a5100723e */ /* 0x002fc800000010ff */
[C---:B------:R-:W-:Y:S01]  /*fb70*/  PRMT R202, R0.reuse, 0x7610, R202 ;  /* 0x0000761000ca7816 */ /* 0x040fe200000000ca */
[----:B------:R-:W-:Y:S01]  /*fb80*/  IMAD.MOV.U32 R71, RZ, RZ, R42 ;  /* 0x000000ffff477224 */ /* 0x000fe200078e002a */
[----:B------:R-:W-:Y:S01]  /*fb90*/  PRMT R201, R0, 0x7632, R201 ;  /* 0x0000763200c97816 */ /* 0x000fe200000000c9 */
[----:B------:R-:W-:Y:S02]  /*fba0*/  IMAD.MOV.U32 R42, RZ, RZ, R125 ;  /* 0x000000ffff2a7224 */ /* 0x000fe400078e007d */
[----:B------:R-:W-:Y:S02]  /*fbb0*/  @!P6 HFMA2.BF16_V2 R103, -RZ.H0_H0, RZ.H0_H0, -R202.H0_H0 ;  /* 0x200000ffff67e231 */ /* 0x000fe400003409ca */
[----:B------:R-:W-:Y:S01]  /*fbc0*/  IMAD.MOV.U32 R125, RZ, RZ, R233 ;  /* 0x000000ffff7d7224 */ /* 0x000fe200078e00e9 */
[----:B------:R-:W-:Y:S01]  /*fbd0*/  LOP3.LUT R0, R2, 0xff, RZ, 0xc0, !PT ;  /* 0x000000ff02007812 */ /* 0x000fe200078ec0ff */
[----:B------:R-:W-:Y:S01]  /*fbe0*/  IMAD.MOV.U32 R233, RZ, RZ, R56 ;  /* 0x000000ffffe97224 */ /* 0x000fe200078e0038 */
[----:B------:R-:W-:-:S02]  /*fbf0*/  PRMT R56, R202, 0x5410, R201 ;  /* 0x00005410ca387816 */ /* 0x000fc400000000c9 */
[----:B------:R-:W-:Y:S02]  /*fc00*/  @!P6 PRMT R202, R103, 0x5410, RZ ;  /* 0x0000541067cae816 */ /* 0x000fe400000000ff */
[----:B------:R-:W-:Y:S02]  /*fc10*/  ISETP.LE.U32.AND P6, PT, R0, UR12, PT ;  /* 0x0000000c00007c0c */ /* 0x000fe4000bfc3070 */
[----:B------:R-:W-:-:S04]  /*fc20*/  F2FP.BF16.F32.PACK_AB R0, R80, R59 ;  /* 0x0000003b5000723e */ /* 0x000fc800000010ff */
        /* <DEDUP_REMOVED lines=8> */
[----:B------:R-:W-:Y:S01]  /*fcb0*/  MUFU.EX2 R191, R83 ;  /* 0x0000005300bf7308 */ /* 0x000fe20000000800 */
[----:B------:R-:W-:Y:S01]  /*fcc0*/  IMAD.MOV.U32 R126, RZ, RZ, R195 ;  /* 0x000000ffff7e7224 */ /* 0x000fe200078e00c3 */
[----:B------:R-:W-:-:S02]  /*fcd0*/  PRMT R195, R200, 0x5410, R199 ;  /* 0x00005410c8c37816 */ /* 0x000fc400000000c7 */
[----:B------:R-:W-:-:S04]  /*fce0*/  @!P1 PRMT R200, R104, 0x5410, RZ ;  /* 0x0000541068c89816 */ /* 0x000fc800000000ff */
[----:B------:R-:W1:Y:S01]  /*fcf0*/  MUFU.EX2 R213, R92 ;  /* 0x0000005c00d57308 */ /* 0x000e620000000800 */
[----:B------:R-:W-:Y:S02]  /*fd00*/  ISETP.LE.U32.AND P1, PT, R0, UR12, PT ;  /* 0x0000000c00007c0c */ /* 0x000fe4000bf23070 */
[----:B------:R-:W-:Y:S01]  /*fd10*/  LOP3.LUT R0, R4, 0xffff, RZ, 0xc0, !PT ;  /* 0x0000ffff04007812 */ /* 0x000fe200078ec0ff */
[----:B------:R-:W-:-:S03]  /*fd20*/  @!P2 HFMA2.BF16_V2 R105, -RZ.H0_H0, RZ.H0_H0, -R199.H0_H0 ;  /* 0x200000ffff69a231 */ /* 0x000fc600003409c7 */
[----:B------:R-:W-:-:S04]  /*fd30*/  SHF.R.U32.HI R0, RZ, 0x8, R0 ;  /* 0x00000008ff007819 */ /* 0x000fc80000011600 */
[----:B------:R-:W-:Y:S02]  /*fd40*/  LOP3.LUT R0, R0, 0xffff, RZ, 0xc0, !PT ;  /* 0x0000ffff00007812 */ /* 0x000fe400078ec0ff */
[----:B------:R-:W-:Y:S02]  /*fd50*/  @!P2 PRMT R199, R105, 0x5410, RZ ;  /* 0x0000541069c7a816 */ /* 0x000fe400000000ff */
[----:B------:R-:W-:Y:S02]  /*fd60*/  ISETP.LE.U32.AND P2, PT, R0, UR12, PT ;  /* 0x0000000c00007c0c */ /* 0x000fe4000bf43070 */
[----:B-1----:R-:W-:Y:S01]  /*fd70*/  F2FP.BF16.F32.PACK_AB R0, R213, R191 ;  /* 0x000000bfd500723e */ /* 0x002fe200000010ff */
[----:B------:R-:W-:-:S03]  /*fd80*/  IMAD.MOV.U32 R26, RZ, RZ, R48 ;  /* 0x000000ffff1a7224 */ /* 0x000fc600078e0030 */
[C---:B------:R-:W-:Y:S01]  /*fd90*/  PRMT R198, R0.reuse, 0x7610, R198 ;  /* 0x0000761000c67816 */ /* 0x040fe200000000c6 */
[----:B------:R-:W-:Y:S01]  /*fda0*/  IMAD.MOV.U32 R48, RZ, RZ, R124 ;  /* 0x000000ffff307224 */ /* 0x000fe200078e007c */
[----:B------:R-:W-:Y:S01]  /*fdb0*/  SHF.R.U32.HI R5, RZ, 0x10, R2 ;  /* 0x00000010ff057819 */ /* 0x000fe20000011602 */
[----:B------:R-:W-:Y:S01]  /*fdc0*/  IMAD.MOV.U32 R124, RZ, RZ, R234 ;  /* 0x000000ffff7c7224 */ /* 0x000fe200078e00ea */
[----:B------:R-:W-:Y:S01]  /*fdd0*/  MUFU.EX2 R83, R93 ;  /* 0x0000005d00537308 */ /* 0x000fe20000000800 */
[----:B------:R-:W-:Y:S01]  /*fde0*/  @!P1 HFMA2.BF16_V2 R107, -RZ.H0_H0, RZ.H0_H0, -R198.H0_H0 ;  /* 0x200000ffff6b9231 */ /* 0x000fe200003409c6 */
[----:B------:R-:W-:Y:S02]  /*fdf0*/  PRMT R197, R0, 0x7632, R197 ;  /* 0x0000763200c57816 */ /* 0x000fe400000000c5 */
[----:B------:R-:W-:-:S04]  /*fe00*/  LOP3.LUT R0, R5, 0xff, RZ, 0xc0, !PT ;  /* 0x000000ff05007812 */ /* 0x000fc800078ec0ff */
[----:B------:R-:W1:Y:S01]  /*fe10*/  MUFU.EX2 R234, R94 ;  /* 0x0000005e00ea7308 */ /* 0x000e620000000800 */
[----:B------:R-:W-:Y:S02]  /*fe20*/  LOP3.LUT R6, R2, 0xffff, RZ, 0xc0, !PT ;  /* 0x0000ffff02067812 */ /* 0x000fe400078ec0ff */
[----:B------:R-:W-:Y:S02]  /*fe30*/  PRMT R77, R198, 0x5410, R197 ;  /* 0x00005410c64d7816 */ /* 0x000fe400000000c5 */
[----:B------:R-:W-:Y:S02]  /*fe40*/  @!P1 PRMT R198, R107, 0x5410, RZ ;  /* 0x000054106bc69816 */ /* 0x000fe400000000ff */
[----:B------:R-:W-:Y:S02]  /*fe50*/  ISETP.LE.U32.AND P1, PT, R0, UR12, PT ;  /* 0x0000000c00007c0c */ /* 0x000fe4000bf23070 */
[----:B------:R-:W-:Y:S01]  /*fe60*/  SHF.R.U32.HI R0, RZ, 0x8, R6 ;  /* 0x00000008ff007819 */ /* 0x000fe20000011606 */
[----:B------:R-:W-:-:S03]  /*fe70*/  @!P2 HFMA2.BF16_V2 R106, -RZ.H0_H0, RZ.H0_H0, -R197.H0_H0 ;  /* 0x200000ffff6aa231 */ /* 0x000fc600003409c5 */
[----:B------:R-:W-:Y:S02]  /*fe80*/  LOP3.LUT R0, R0, 0xffff, RZ, 0xc0, !PT ;  /* 0x0000ffff00007812 */ /* 0x000fe400078ec0ff */
[----:B------:R-:W-:Y:S02]  /*fe90*/  @!P2 PRMT R197, R106, 0x5410, RZ ;  /* 0x000054106ac5a816 */ /* 0x000fe400000000ff */
[----:B------:R-:W-:Y:S02]  /*fea0*/  ISETP.LE.U32.AND P2, PT, R0, UR12, PT ;  /* 0x0000000c00007c0c */ /* 0x000fe4000bf43070 */
[----:B-1----:R-:W-:-:S04]  /*feb0*/  F2FP.BF16.F32.PACK_AB R0, R83, R234 ;  /* 0x000000ea5300723e */ /* 0x002fc800000010ff */
[C---:B------:R-:W-:Y:S01]  /*fec0*/  PRMT R196, R0.reuse, 0x7610, R196 ;  /* 0x0000761000c47816 */ /* 0x040fe200000000c4 */
[----:B------:R-:W1:Y:S01]  /*fed0*/  MUFU.EX2 R21, R43 ;  /* 0x0000002b00157308 */ /* 0x000e620000000800 */
[----:B------:R-:W-:-:S03]  /*fee0*/  PRMT R194, R0, 0x7632, R194 ;  /* 0x0000763200c27816 */ /* 0x000fc600000000c2 */
[----:B------:R-:W-:Y:S01]  /*fef0*/  @!P6 HFMA2.BF16_V2 R116, -RZ.H0_H0, RZ.H0_H0, -R196.H0_H0 ;  /* 0x200000ffff74e231 */ /* 0x000fe200003409c4 */
[----:B------:R-:W-:Y:S01]  /*ff00*/  SHF.R.U32.HI R0, RZ, 0x18, R7 ;  /* 0x00000018ff007819 */ /* 0x000fe20000011607 */
[----:B------:R-:W-:Y:S01]  /*ff10*/  IMAD.MOV.U32 R70, RZ, RZ, R65 ;  /* 0x000000ffff467224 */ /* 0x000fe200078e0041 */
[----:B------:R-:W-:Y:S01]  /*ff20*/  PRMT R65, R196, 0x5410, R194 ;  /* 0x00005410c4417816 */ /* 0x000fe200000000c2 */
[----:B------:R-:W2:Y:S01]  /*ff30*/  MUFU.EX2 R89, R41 ;  /* 0x0000002900597308 */ /* 0x000ea20000000800 */
[----:B------:R-:W-:Y:S02]  /*ff40*/  @!P6 PRMT R196, R116, 0x5410, RZ ;  /* 0x0000541074c4e816 */ /* 0x000fe400000000ff */
[----:B------:R-:W-:Y:S02]  /*ff50*/  ISETP.LE.U32.AND P6, PT, R0, UR12, PT ;  /* 0x0000000c00007c0c */ /* 0x000fe4000bfc3070 */
[----:B------:R-:W-:Y:S01]  /*ff60*/  SHF.R.U32.HI R0, RZ, 0x10, R7 ;  /* 0x00000010ff007819 */ /* 0x000fe20000011607 */
[----:B------:R-:W-:-:S03]  /*ff70*/  @!P2 HFMA2.BF16_V2 R117, -RZ.H0_H0, RZ.H0_H0, -R194.H0_H0 ;  /* 0x200000ffff75a231 */ /* 0x000fc600003409c2 */
[----:B------:R-:W-:Y:S01]  /*ff80*/  LOP3.LUT R0, R0, 0xff, RZ, 0xc0, !PT ;  /* 0x000000ff00007812 */ /* 0x000fe200078ec0ff */
[----:B------:R-:W-:Y:S01]  /*ff90*/  @!P0 HFMA2.BF16_V2 R102, -RZ.H0_H0, RZ.H0_H0, -R201.H0_H0 ;  /* 0x200000ffff668231 */ /* 0x000fe200003409c9 */
[----:B------:R-:W-:Y:S02]  /*ffa0*/  @!P2 PRMT R194, R117, 0x5410, RZ ;  /* 0x0000541075c2a816 */ /* 0x000fe400000000ff */
[----:B------:R-:W-:Y:S02]  /*ffb0*/  SHF.R.U32.HI R2, RZ, 0x18, R2 ;  /* 0x00000018ff027819 */ /* 0x000fe40000011602 */
[----:B------:R-:W-:Y:S01]  /*ffc0*/  ISETP.LE.U32.AND P2, PT, R0, UR12, PT ;  /* 0x0000000c00007c0c */ /* 0x000fe2000bf43070 */
[----:B------:R-:W-:Y:S01]  /*ffd0*/  IMAD.MOV.U32 R86, RZ, RZ, R212 ;  /* 0x000000ffff567224 */ /* 0x000fe200078e00d4 */
[----:B------:R1:W-:Y:S01]  /*ffe0*/  MUFU.EX2 R0, R53 ;  /* 0x0000003500007308 */ /* 0x0003e20000000800 */
[----:B------:R-:W-:Y:S01]  /*fff0*/  @!P0 PRMT R201, R102, 0x5410, RZ ;  /* 0x0000541066c98816 */ /* 0x000fe200000000ff */
[----:B------:R-:W-:Y:S01]  /*10000*/  IMAD.MOV.U32 R101, RZ, RZ, R35 ;  /* 0x000000ffff657224 */ /* 0x000fe200078e0023 */
[----:B------:R-:W-:Y:S01]  /*10010*/  ISETP.LE.U32.AND P0, PT, R2, UR12, PT ;  /* 0x0000000c02007c0c */ /* 0x000fe2000bf03070 */
[----:B------:R-:W-:Y:S01]  /*10020*/  FADD.FTZ R2, R23, R12 ;  /* 0x0000000c17027221 */ /* 0x000fe20000010000 */
[----:B------:R-:W-:Y:S01]  /*10030*/  IMAD.MOV.U32 R90, RZ, RZ, R86 ;  /* 0x000000ffff5a7224 */ /* 0x000fe200078e0056 */
[----:B------:R-:W-:Y:S01]  /*10040*/  MOV R35, R75 ;  /* 0x0000004b00237202 */ /* 0x000fe20000000f00 */
[----:B------:R-:W-:-:S02]  /*10050*/  IMAD.MOV.U32 R86, RZ, RZ, R84 ;  /* 0x000000ffff567224 */ /* 0x000fc400078e0054 */
[----:B------:R-:W-:Y:S02]  /*10060*/  IMAD.MOV.U32 R75, RZ, RZ, R74 ;  /* 0x000000ffff4b7224 */ /* 0x000fe400078e004a */
[----:B------:R-:W-:Y:S01]  /*10070*/  FADD.FTZ R3, R8, R9 ;  /* 0x0000000908037221 */ /* 0x000fe20000010000 */
[----:B------:R-:W-:Y:S02]  /*10080*/  IMAD.MOV.U32 R91, RZ, RZ, R87 ;  /* 0x000000ffff5b7224 */ /* 0x000fe400078e0057 */
[----:B-1----:R-:W-:Y:S02]  /*10090*/  IMAD.MOV.U32 R53, RZ, RZ, R21 ;  /* 0x000000ffff357224 */ /* 0x002fe400078e0015 */
[----:B------:R-:W-:-:S03]  /*100a0*/  IMAD.MOV.U32 R74, RZ, RZ, R70 ;  /* 0x000000ffff4a7224 */ /* 0x000fc600078e0046 */
[----:B--2---:R-:W-:Y:S01]  /*100b0*/  F2FP.BF16.F32.PACK_AB R210, R89, R53 ;  /* 0x0000003559d2723e */ /* 0x004fe200000010ff */
[----:B------:R-:W-:Y:S02]  /*100c0*/  IMAD.MOV.U32 R87, RZ, RZ, R71 ;  /* 0x000000ffff577224 */ /* 0x000fe400078e0047 */
[----:B------:R-:W-:Y:S01]  /*100d0*/  FADD.FTZ R72, R24, R2 ;  /* 0x0000000218487221 */ /* 0x000fe20000010000 */
[----:B------:R-:W-:Y:S01]  /*100e0*/  IMAD.MOV.U32 R70, RZ, RZ, R27 ;  /* 0x000000ffff467224 */ /* 0x000fe200078e001b */
[----:B------:R-:W1:Y:S01]  /*100f0*/  MUFU.EX2 R2, R49 ;  /* 0x0000003100027308 */ /* 0x000e620000000800 */
[----:B------:R-:W-:Y:S02]  /*10100*/  IMAD.MOV.U32 R71, RZ, RZ, R214 ;  /* 0x000000ffff477224 */ /* 0x000fe400078e00d6 */
[----:B------:R-:W-:Y:S02]  /*10110*/  @!P1 HFMA2.BF16_V2 R118, -RZ.H0_H0, RZ.H0_H0, -R210.H0_H0 ;  /* 0x200000ffff769231 */ /* 0x000fe400003409d2 */
[----:B------:R-:W-:Y:S01]  /*10120*/  FADD.FTZ R212, R10, R3 ;  /* 0x000000030ad47221 */ /* 0x000fe20000010000 */
[----:B------:R-:W-:Y:S01]  /*10130*/  IMAD.MOV.U32 R214, RZ, RZ, R114 ;  /* 0x000000ffffd67224 */ /* 0x000fe200078e0072 */
[----:B------:R-:W-:-:S02]  /*10140*/  SHF.R.U32.HI R3, RZ, 0x18, R4 ;  /* 0x00000018ff037819 */ /* 0x000fc40000011604 */
[----:B------:R-:W-:Y:S01]  /*10150*/  @P1 PRMT R60, R210, 0x7610, R60 ;  /* 0x00007610d23c1816 */ /* 0x000fe2000000003c */
[----:B------:R-:W-:Y:S01]  /*10160*/  MUFU.EX2 R79, R51 ;  /* 0x00000033004f7308 */ /* 0x000fe20000000800 */
[----:B------:R-:W-:Y:S02]  /*10170*/  @!P1 PRMT R60, R118, 0x5410, RZ ;  /* 0x00005410763c9816 */ /* 0x000fe400000000ff */
[----:B------:R-:W-:Y:S02]  /*10180*/  ISETP.LE.U32.AND P1, PT, R3, UR12, PT ;  /* 0x0000000c03007c0c */ /* 0x000fe4000bf23070 */
[----:B------:R-:W-:-:S03]  /*10190*/  SHF.R.U32.HI R3, RZ, 0x10, R4 ;  /* 0x00000010ff037819 */ /* 0x000fc60000011604 */
[----:B------:R-:W2:Y:S01]  /*101a0*/  MUFU.EX2 R54, R54 ;  /* 0x0000003600367308 */ /* 0x000ea20000000800 */
[----:B------:R-:W-:Y:S01]  /*101b0*/  @!P0 HFMA2.BF16_V2 R119, -RZ.H0_H0, RZ.H0_H0, -R210.H1_H1 ;  /* 0x200000ffff778231 */ /* 0x000fe200003609d2 */
[----:B------:R-:W-:Y:S02]  /*101c0*/  LOP3.LUT R3, R3, 0xff, RZ, 0xc0, !PT ;  /* 0x000000ff03037812 */ /* 0x000fe400078ec0ff */
[----:B------:R-:W-:Y:S02]  /*101d0*/  @P0 PRMT R52, R210, 0x7632, R52 ;  /* 0x00007632d2340816 */ /* 0x000fe40000000034 */
[----:B------:R-:W-:Y:S02]  /*101e0*/  @!P0 PRMT R52, R119, 0x5410, RZ ;  /* 0x0000541077348816 */ /* 0x000fe400000000ff */
[----:B------:R-:W-:Y:S01]  /*101f0*/  ISETP.LE.U32.AND P0, PT, R3, UR12, PT ;  /* 0x0000000c03007c0c */ /* 0x000fe2000bf03070 */
[----:B-1----:R-:W-:Y:S01]  /*10200*/  FADD.FTZ R3, R2, R11 ;  /* 0x0000000b02037221 */ /* 0x002fe20000010000 */
[----:B------:R-:W-:Y:S01]  /*10210*/  IMAD.MOV.U32 R84, RZ, RZ, R73 ;  /* 0x000000ffff547224 */ /* 0x000fe200078e0049 */
[C---:B------:R-:W-:Y:S01]  /*10220*/  F2FP.BF16.F32.PACK_AB R2, R0.reuse, R2 ;  /* 0x000000020002723e */ /* 0x040fe200000010ff */
[----:B------:R-:W-:Y:S01]  /*10230*/  UIADD3 UR4, UR27, -0x4498517b, URZ ;  /* 0xbb67ae851b047890 */ /* 0x000fe2000fffe03f */
[----:B------:R-:W-:Y:S01]  /*10240*/  FADD.FTZ R73, R0, R3 ;  /* 0x0000000300497221 */ /* 0x000fe20000010000 */
[----:B------:R-:W-:Y:S01]  /*10250*/  IMAD.MOV.U32 R100, RZ, RZ, R34 ;  /* 0x000000ffff647224 */ /* 0x000fe200078e0022 */
[----:B--2---:R-:W-:-:S02]  /*10260*/  F2FP.BF16.F32.PACK_AB R0, R54, R79 ;  /* 0x0000004f3600723e */ /* 0x004fc400000010ff */
[C---:B------:R-:W-:Y:S02]  /*10270*/  PRMT R187, R2.reuse, 0x7610, R187 ;  /* 0x0000761002bb7816 */ /* 0x040fe400000000bb */
[----:B------:R-:W-:Y:S02]  /*10280*/  PRMT R186, R2, 0x7632, R186 ;  /* 0x0000763202ba7816 */ /* 0x000fe400000000ba */
[C---:B------:R-:W-:Y:S02]  /*10290*/  PRMT R185, R0.reuse, 0x7610, R185 ;  /* 0x0000761000b97816 */ /* 0x040fe400000000b9 */
[----:B------:R-:W-:Y:S02]  /*102a0*/  PRMT R184, R0, 0x7632, R184 ;  /* 0x0000763200b87816 */ /* 0x000fe400000000b8 */
[----:B------:R-:W-:Y:S02]  /*102b0*/  LOP3.LUT R2, R225, UR40, R18, 0x96, !PT ;  /* 0x00000028e1027c12 */ /* 0x000fe4000f8e9612 */
[----:B------:R-:W-:Y:S01]  /*102c0*/  LOP3.LUT R0, R91, UR4, R100, 0x96, !PT ;  /* 0x000000045b007c12 */ /* 0x000fe2000f8e9664 */
[----:B------:R-:W-:Y:S02]  /*102d0*/  STG.E.U16 desc[UR22][R36.64+-0x80], R64 ;  /* 0xffff804024007986 */ /* 0x000fe4000c101516 */
[----:B------:R-:W-:-:S02]  /*102e0*/  IMAD.WIDE.U32 R2, R2, -0x2daee0ad, RZ ;  /* 0xd2511f5302027825 */ /* 0x000fc400078e00ff */
[----:B------:R-:W-:Y:S04]  /*102f0*/  STG.E.U16 desc[UR22][R36.64+-0x7e], R63 ;  /* 0xffff823f24007986 */ /* 0x000fe8000c101516 */
[----:B---3--:R-:W-:Y:S04]  /*10300*/  STG.E.U16 desc[UR22][R46.64+-0x80], R61 ;  /* 0xffff803d2e007986 */ /* 0x008fe8000c101516 */
[----:B------:R-:W-:Y:S01]  /*10310*/  STG.E.U16 desc[UR22][R46.64+-0x7e], R62 ;  /* 0xffff823e2e007986 */ /* 0x000fe2000c101516 */
[----:B----4-:R-:W-:Y:S01]  /*10320*/  VIADD R28, R32, 0x4 ;  /* 0x00000004201c7836 */ /* 0x010fe20000000000 */
[----:B------:R-:W-:Y:S01]  /*10330*/  MOV R32, R35 ;  /* 0x0000002300207202 */ /* 0x000fe20000000f00 */
[----:B------:R-:W-:-:S02]  /*10340*/  IMAD.MOV.U32 R35, RZ, RZ, R86 ;  /* 0x000000ffff237224 */ /* 0x000fc400078e0056 */
[----:B------:R-:W-:Y:S02]  /*10350*/  IMAD.MOV.U32 R86, RZ, RZ, R74 ;  /* 0x000000ffff567224 */ /* 0x000fe400078e004a */
[----:B------:R-:W-:Y:S02]  /*10360*/  IMAD.MOV.U32 R74, RZ, RZ, R70 ;  /* 0x000000ffff4a7224 */ /* 0x000fe400078e0046 */
[----:B------:R-:W-:Y:S02]  /*10370*/  IMAD.MOV.U32 R70, RZ, RZ, R71 ;  /* 0x000000ffff467224 */ /* 0x000fe400078e0047 */
[----:B------:R-:W-:Y:S02]  /*10380*/  IMAD.MOV.U32 R71, RZ, RZ, R217 ;  /* 0x000000ffff477224 */ /* 0x000fe400078e00d9 */
[----:B------:R-:W-:Y:S01]  /*10390*/  IMAD.MOV.U32 R217, RZ, RZ, R115 ;  /* 0x000000ffffd97224 */ /* 0x000fe200078e0073 */
[----:B------:R-:W-:Y:S01]  /*103a0*/  STL [R1+0x198], R28 ;  /* 0x0001981c01007387 */ /* 0x000fe20000100800 */
[----:B------:R-:W-:-:S02]  /*103b0*/  IMAD.MOV.U32 R115, RZ, RZ, R214 ;  /* 0x000000ffff737224 */ /* 0x000fc400078e00d6 */
[----:B------:R-:W-:Y:S02]  /*103c0*/  IMAD.MOV.U32 R214, RZ, RZ, R188 ;  /* 0x000000ffffd67224 */ /* 0x000fe400078e00bc */
[----:B------:R-:W2:Y:S04]  /*103d0*/  LDL.LU R188, [R1+0x1f8] ;  /* 0x0001f80001bc7983 */ /* 0x000ea80000300800 */
[----:B------:R-:W3:Y:S04]  /*103e0*/  LDL R78, [R1+0x194] ;  /* 0x00019400014e7983 */ /* 0x000ee80000100800 */
[----:B------:R-:W-:Y:S04]  /*103f0*/  STG.E.U16 desc[UR22][R44.64+-0x80], R15 ;  /* 0xffff800f2c007986 */ /* 0x000fe8000c101516 */
[----:B------:R1:W-:Y:S02]  /*10400*/  STG.E.U16 desc[UR22][R44.64+-0x7e], R14 ;  /* 0xffff820e2c007986 */ /* 0x0003e4000c101516 */
[----:B-1----:R-:W-:Y:S01]  /*10410*/  IMAD.WIDE.U32 R14, R0, -0x326172a9, RZ ;  /* 0xcd9e8d57000e7825 */ /* 0x002fe200078e00ff */
[----:B------:R-:W-:-:S04]  /*10420*/  LOP3.LUT R0, R3, UR38, R90, 0x96, !PT ;  /* 0x0000002603007c12 */ /* 0x000fc8000f8e965a */
[----:B------:R-:W-:Y:S01]  /*10430*/  LOP3.LUT R3, R15, UR39, R224, 0x96, !PT ;  /* 0x000000270f037c12 */ /* 0x000fe2000f8e96e0 */
[----:B------:R-:W-:-:S04]  /*10440*/  IMAD.WIDE.U32 R8, R0, -0x326172a9, RZ ;  /* 0xcd9e8d5700087825 */ /* 0x000fc800078e00ff */
[----:B------:R-:W-:-:S05]  /*10450*/  IMAD.WIDE.U32 R4, R3, -0x2daee0ad, RZ ;  /* 0xd2511f5303047825 */ /* 0x000fca00078e00ff */
        /* <DEDUP_REMOVED lines=12> */
[----:B------:R-:W-:Y:S02]  /*10520*/  LOP3.LUT R0, R3, UR21, R4, 0x96, !PT ;  /* 0x0000001503007c12 */ /* 0x000fe4000f8e9604 */
[C---:B------:R-:W-:Y:S02]  /*10530*/  LOP3.LUT R3, R2.reuse, 0xffff, RZ, 0xc0, !PT ;  /* 0x0000ffff02037812 */ /* 0x040fe400078ec0ff */
[----:B------:R-:W-:Y:S02]  /*10540*/  LOP3.LUT R6, R2, 0xff, RZ, 0xc0, !PT ;  /* 0x000000ff02067812 */ /* 0x000fe400078ec0ff */
[----:B------:R-:W-:-:S02]  /*10550*/  SHF.R.U32.HI R4, RZ, 0x18, R2 ;  /* 0x00000018ff047819 */ /* 0x000fc40000011602 */
[----:B------:R-:W-:Y:S02]  /*10560*/  LOP3.LUT R2, R5, 0xff, RZ, 0xc0, !PT ;  /* 0x000000ff05027812 */ /* 0x000fe400078ec0ff */
[----:B------:R-:W-:Y:S02]  /*10570*/  SHF.R.U32.HI R3, RZ, 0x8, R3 ;  /* 0x00000008ff037819 */ /* 0x000fe40000011603 */
[----:B------:R-:W-:Y:S02]  /*10580*/  PRMT R10, R2, 0x5410, R4 ;  /* 0x00005410020a7816 */ /* 0x000fe40000000004 */
[----:B------:R-:W-:Y:S02]  /*10590*/  LOP3.LUT R2, R0, 0xffff, RZ, 0xc0, !PT ;  /* 0x0000ffff00027812 */ /* 0x000fe400078ec0ff */
[----:B------:R-:W-:Y:S02]  /*105a0*/  PRMT R11, R6, 0x5410, R3 ;  /* 0x00005410060b7816 */ /* 0x000fe40000000003 */
[----:B------:R-:W-:-:S02]  /*105b0*/  SHF.R.U32.HI R3, RZ, 0x8, R2 ;  /* 0x00000008ff037819 */ /* 0x000fc40000011602 */
[----:B------:R-:W-:-:S04]  /*105c0*/  LOP3.LUT R2, R0, 0xff, RZ, 0xc0, !PT ;  /* 0x000000ff00027812 */ /* 0x000fc800078ec0ff */
[----:B------:R-:W-:Y:S02]  /*105d0*/  PRMT R9, R2, 0x5410, R3 ;  /* 0x0000541002097816 */ /* 0x000fe40000000003 */
[--C-:B------:R-:W-:Y:S02]  /*105e0*/  SHF.R.U32.HI R3, RZ, 0x10, R0.reuse ;  /* 0x00000010ff037819 */ /* 0x100fe40000011600 */
[----:B------:R-:W-:Y:S02]  /*105f0*/  SHF.R.U32.HI R2, RZ, 0x18, R0 ;  /* 0x00000018ff027819 */ /* 0x000fe40000011600 */
[----:B------:R-:W-:-:S04]  /*10600*/  LOP3.LUT R0, R3, 0xff, RZ, 0xc0, !PT ;  /* 0x000000ff03007812 */ /* 0x000fc800078ec0ff */
[----:B------:R-:W-:Y:S01]  /*10610*/  PRMT R16, R0, 0x5410, R2 ;  /* 0x0000541000107816 */ /* 0x000fe20000000002 */
[----:B------:R-:W-:-:S04]  /*10620*/  IMAD.WIDE.U32 R2, R7, -0x2daee0ad, RZ ;  /* 0xd2511f5307027825 */ /* 0x000fc800078e00ff */
[----:B------:R-:W-:Y:S02]  /*10630*/  IMAD.U32 R0, RZ, RZ, UR12 ;  /* 0x0000000cff007e24 */ /* 0x000fe4000f8e00ff */
[----:B------:R-:W-:Y:S01]  /*10640*/  IMAD.MOV.U32 R5, RZ, RZ, 0x7054 ;  /* 0x00007054ff057424 */ /* 0x000fe200078e00ff */
[----:B------:R-:W-:-:S04]  /*10650*/  LOP3.LUT R4, R3, UR33, R8, 0x96, !PT ;  /* 0x0000002103047c12 */ /* 0x000fc8000f8e9608 */
[----:B------:R-:W-:Y:S02]  /*10660*/  PRMT R0, R0, R5, UR12 ;  /* 0x0000000c00007e16 */ /* 0x000fe40008000005 */
[----:B------:R-:W-:-:S04]  /*10670*/  LOP3.LUT R5, R4, 0xffff, RZ, 0xc0, !PT ;  /* 0x0000ffff04057812 */ /* 0x000fc800078ec0ff */
[----:B------:R-:W-:Y:S02]  /*10680*/  SHF.R.U32.HI R6, RZ, 0x8, R5 ;  /* 0x00000008ff067819 */ /* 0x000fe40000011605 */
[----:B------:R-:W-:-:S04]  /*10690*/  LOP3.LUT R5, R4, 0xff, RZ, 0xc0, !PT ;  /* 0x000000ff04057812 */ /* 0x000fc800078ec0ff */
[----:B------:R-:W-:Y:S02]  /*106a0*/  PRMT R21, R5, 0x5410, R6 ;  /* 0x0000541005157816 */ /* 0x000fe40000000006 */
[--C-:B------:R-:W-:Y:S02]  /*106b0*/  SHF.R.U32.HI R6, RZ, 0x10, R4.reuse ;  /* 0x00000010ff067819 */ /* 0x100fe40000011604 */
[----:B------:R-:W-:Y:S02]  /*106c0*/  SHF.R.U32.HI R5, RZ, 0x18, R4 ;  /* 0x00000018ff057819 */ /* 0x000fe40000011604 */
[----:B------:R-:W-:Y:S02]  /*106d0*/  LOP3.LUT R4, R6, 0xff, RZ, 0xc0, !PT ;  /* 0x000000ff06047812 */ /* 0x000fe400078ec0ff */
[----:B------:R-:W-:Y:S02]  /*106e0*/  LOP3.LUT R3, R2, 0xffff, RZ, 0xc0, !PT ;  /* 0x0000ffff02037812 */ /* 0x000fe400078ec0ff */
[----:B------:R-:W-:-:S02]  /*106f0*/  PRMT R24, R4, 0x5410, R5 ;  /* 0x0000541004187816 */ /* 0x000fc40000000005 */
[----:B------:R-:W-:Y:S02]  /*10700*/  SHF.R.U32.HI R4, RZ, 0x8, R3 ;  /* 0x00000008ff047819 */ /* 0x000fe40000011603 */
[----:B------:R-:W-:-:S04]  /*10710*/  LOP3.LUT R3, R2, 0xff, RZ, 0xc0, !PT ;  /* 0x000000ff02037812 */ /* 0x000fc800078ec0ff */
[----:B------:R-:W-:Y:S02]  /*10720*/  PRMT R23, R3, 0x5410, R4 ;  /* 0x0000541003177816 */ /* 0x000fe40000000004 */
[--C-:B------:R-:W-:Y:S02]  /*10730*/  SHF.R.U32.HI R4, RZ, 0x10, R2.reuse ;  /* 0x00000010ff047819 */ /* 0x100fe40000011602 */
[----:B------:R-:W-:Y:S02]  /*10740*/  SHF.R.U32.HI R3, RZ, 0x18, R2 ;  /* 0x00000018ff037819 */ /* 0x000fe40000011602 */
[----:B------:R-:W-:-:S04]  /*10750*/  LOP3.LUT R2, R4, 0xff, RZ, 0xc0, !PT ;  /* 0x000000ff04027812 */ /* 0x000fc800078ec0ff */
[----:B------:R-:W-:Y:S02]  /*10760*/  PRMT R22, R2, 0x5410, R3 ;  /* 0x0000541002167816 */ /* 0x000fe40000000003 */
[--C-:B------:R-:W-:Y:S02]  /*10770*/  HSET2.LE.AND R2, R11, R0.reuse, PT ;  /* 0x000000000b027233 */ /* 0x100fe40003803000 */
[----:B------:R-:W-:-:S03]  /*10780*/  HSET2.LE.AND R3, R10, R0, PT ;  /* 0x000000000a037233 */ /* 0x000fc60003803000 */
[----:B------:R-:W-:Y:S02]  /*10790*/  LOP3.LUT R10, R2, R183, RZ, 0xc0, !PT ;  /* 0x000000b7020a7212 */ /* 0x000fe400078ec0ff */
[----:B------:R-:W-:Y:S01]  /*107a0*/  LOP3.LUT R2, R101, UR6, RZ, 0x3c, !PT ;  /* 0x0000000665027c12 */ /* 0x000fe2000f8e3cff */
[----:B------:R-:W-:-:S04]  /*107b0*/  IMAD.MOV.U32 R85, RZ, RZ, R26 ;  /* 0x000000ffff557224 */ /* 0x000fc800078e001a */
[----:B------:R-:W-:Y:S01]  /*107c0*/  IMAD.WIDE.U32 R26, R2, -0x326172a9, RZ ;  /* 0xcd9e8d57021a7825 */ /* 0x000fe200078e00ff */
[----:B------:R-:W-:-:S04]  /*107d0*/  LOP3.LUT R11, R3, R180, RZ, 0xc0, !PT ;  /* 0x000000b4030b7212 */ /* 0x000fc800078ec0ff */
[----:B------:R-:W-:-:S05]  /*107e0*/  LOP3.LUT R2, R27, UR40, R18, 0x96, !PT ;  /* 0x000000281b027c12 */ /* 0x000fca000f8e9612 */
[----:B------:R-:W-:-:S05]  /*107f0*/  IMAD.WIDE.U32 R2, R2, -0x2daee0ad, RZ ;  /* 0xd2511f5302027825 */ /* 0x000fca00078e00ff */
[----:B------:R-:W-:Y:S02]  /*10800*/  LOP3.LUT R3, R3, UR38, R90, 0x96, !PT ;  /* 0x0000002603037c12 */ /* 0x000fe4000f8e965a */
[----:B------:R-:W-:-:S03]  /*10810*/  HSET2.LE.AND R4, R9, R0, PT ;  /* 0x0000000009047233 */ /* 0x000fc60003803000 */
[----:B------:R-:W-:Y:S01]  /*10820*/  IMAD.WIDE.U32 R12, R3, -0x326172a9, RZ ;  /* 0xcd9e8d57030c7825 */ /* 0x000fe200078e00ff */
[----:B------:R-:W-:Y:S02]  /*10830*/  LOP3.LUT R3, R15, UR39, R26, 0x96, !PT ;  /* 0x000000270f037c12 */ /* 0x000fe4000f8e961a */
[----:B------:R-:W-:-:S03]  /*10840*/  LOP3.LUT R8, R4, R209, RZ, 0xc0, !PT ;  /* 0x000000d104087212 */ /* 0x000fc600078ec0ff */
[----:B------:R-:W-:Y:S01]  /*10850*/  IMAD.WIDE.U32 R4, R3, -0x2daee0ad, RZ ;  /* 0xd2511f5303047825 */ /* 0x000fe200078e00ff */
[----:B------:R-:W-:-:S04]  /*10860*/  LOP3.LUT R7, R13, UR37, R14, 0x96, !PT ;  /* 0x000000250d077c12 */ /* 0x000fc8000f8e960e */
[----:B------:R-:W-:Y:S01]  /*10870*/  LOP3.LUT R6, R5, UR36, R2, 0x96, !PT ;  /* 0x0000002405067c12 */ /* 0x000fe2000f8e9602 */
[----:B------:R-:W-:-:S04]  /*10880*/  IMAD.WIDE.U32 R2, R7, -0x2daee0ad, RZ ;  /* 0xd2511f5307027825 */ /* 0x000fc800078e00ff */
[----:B------:R-:W-:Y:S01]  /*10890*/  IMAD.WIDE.U32 R6, R6, -0x326172a9, RZ ;  /* 0xcd9e8d5706067825 */ /* 0x000fe200078e00ff */
[----:B------:R-:W-:-:S04]  /*108a0*/  LOP3.LUT R4, R3, UR34, R4, 0x96, !PT ;  /* 0x0000002203047c12 */ /* 0x000fc8000f8e9604 */
[----:B------:R-:W-:-:S05]  /*108b0*/  LOP3.LUT R3, R7, UR35, R12, 0x96, !PT ;  /* 0x0000002307037c12 */ /* 0x000fca000f8e960c */
[----:B------:R-:W-:-:S05]  /*108c0*/  IMAD.WIDE.U32 R12, R3, -0x2daee0ad, RZ ;  /* 0xd2511f53030c7825 */ /* 0x000fca00078e00ff */
[----:B------:R-:W-:Y:S01]  /*108d0*/  LOP3.LUT R2, R13, UR17, R2, 0x96, !PT ;  /* 0x000000110d027c12 */ /* 0x000fe2000f8e9602 */
[----:B------:R-:W-:-:S04]  /*108e0*/  IMAD.WIDE.U32 R4, R4, -0x326172a9, RZ ;  /* 0xcd9e8d5704047825 */ /* 0x000fc800078e00ff */
[----:B------:R-:W-:Y:S01]  /*108f0*/  IMAD.WIDE.U32 R2, R2, -0x326172a9, RZ ;  /* 0xcd9e8d5702027825 */ /* 0x000fe200078e00ff */
[----:B------:R-:W-:-:S04]  /*10900*/  LOP3.LUT R6, R5, UR25, R6, 0x96, !PT ;  /* 0x0000001905067c12 */ /* 0x000fc8000f8e9606 */
[----:B------:R-:W-:Y:S02]  /*10910*/  LOP3.LUT R5, R3, UR21, R4, 0x96, !PT ;  /* 0x0000001503057c12 */ /* 0x000fe4000f8e9604 */
[----:B------:R-:W-:-:S04]  /*10920*/  LOP3.LUT R3, R2, 0xffff, RZ, 0xc0, !PT ;  /* 0x0000ffff02037812 */ /* 0x000fc800078ec0ff */
[----:B------:R-:W-:Y:S02]  /*10930*/  SHF.R.U32.HI R4, RZ, 0x8, R3 ;  /* 0x00000008ff047819 */ /* 0x000fe40000011603 */
[----:B------:R-:W-:-:S04]  /*10940*/  LOP3.LUT R3, R2, 0xff, RZ, 0xc0, !PT ;  /* 0x000000ff02037812 */ /* 0x000fc800078ec0ff */
[----:B------:R-:W-:Y:S02]  /*10950*/  PRMT R14, R3, 0x5410, R4 ;  /* 0x00005410030e7816 */ /* 0x000fe40000000004 */
[--C-:B------:R-:W-:Y:S02]  /*10960*/  SHF.R.U32.HI R4, RZ, 0x10, R2.reuse ;  /* 0x00000010ff047819 */ /* 0x100fe40000011602 */
[----:B------:R-:W-:Y:S02]  /*10970*/  SHF.R.U32.HI R3, RZ, 0x18, R2 ;  /* 0x00000018ff037819 */ /* 0x000fe40000011602 */
[----:B------:R-:W-:Y:S01]  /*10980*/  LOP3.LUT R2, R4, 0xff, RZ, 0xc0, !PT ;  /* 0x000000ff04027812 */ /* 0x000fe200078ec0ff */
[----:B------:R1:W-:Y:S03]  /*10990*/  STG.E.U16 desc[UR22][R38.64+-0x7e], R20 ;  /* 0xffff821426007986 */ /* 0x0003e6000c101516 */
[----:B-1----:R-:W-:Y:S01]  /*109a0*/  PRMT R20, R2, 0x5410, R3 ;  /* 0x0000541002147816 */ /* 0x002fe20000000003 */
[----:B------:R-:W-:-:S05]  /*109b0*/  IMAD.WIDE.U32 R2, R6, -0x2daee0ad, RZ ;  /* 0xd2511f5306027825 */ /* 0x000fca00078e00ff */
[----:B------:R-:W-:Y:S02]  /*109c0*/  LOP3.LUT R4, R3, UR33, R12, 0x96, !PT ;  /* 0x0000002103047c12 */ /* 0x000fe4000f8e960c */
[----:B------:R-:W-:-:S04]  /*109d0*/  LOP3.LUT R3, R2, 0xffff, RZ, 0xc0, !PT ;  /* 0x0000ffff02037812 */ /* 0x000fc800078ec0ff */
[----:B------:R-:W-:Y:S02]  /*109e0*/  SHF.R.U32.HI R6, RZ, 0x8, R3 ;  /* 0x00000008ff067819 */ /* 0x000fe40000011603 */
[----:B------:R-:W-:-:S04]  /*109f0*/  LOP3.LUT R3, R2, 0xff, RZ, 0xc0, !PT ;  /* 0x000000ff02037812 */ /* 0x000fc800078ec0ff */
[----:B------:R-:W-:Y:S02]  /*10a00*/  PRMT R19, R3, 0x5410, R6 ;  /* 0x0000541003137816 */ /* 0x000fe40000000006 */
[--C-:B------:R-:W-:Y:S02]  /*10a10*/  SHF.R.U32.HI R3, RZ, 0x10, R2.reuse ;  /* 0x00000010ff037819 */ /* 0x100fe40000011602 */
[----:B------:R-:W-:Y:S02]  /*10a20*/  SHF.R.U32.HI R6, RZ, 0x18, R2 ;  /* 0x00000018ff067819 */ /* 0x000fe40000011602 */
[----:B------:R-:W-:Y:S02]  /*10a30*/  HSET2.LE.AND R2, R16, R0, PT ;  /* 0x0000000010027233 */ /* 0x000fe40003803000 */
[----:B------:R-:W-:-:S03]  /*10a40*/  LOP3.LUT R3, R3, 0xff, RZ, 0xc0, !PT ;  /* 0x000000ff03037812 */ /* 0x000fc600078ec0ff */
[----:B------:R-:W-:Y:S02]  /*10a50*/  LOP3.LUT R9, R2, R226, RZ, 0xc0, !PT ;  /* 0x000000e202097212 */ /* 0x000fe400078ec0ff */
[----:B------:R-:W-:Y:S02]  /*10a60*/  LOP3.LUT R2, R5, 0xffff, RZ, 0xc0, !PT ;  /* 0x0000ffff05027812 */ /* 0x000fe400078ec0ff */
[----:B------:R-:W-:Y:S02]  /*10a70*/  PRMT R18, R3, 0x5410, R6 ;  /* 0x0000541003127816 */ /* 0x000fe40000000006 */
[----:B------:R-:W-:Y:S02]  /*10a80*/  SHF.R.U32.HI R3, RZ, 0x8, R2 ;  /* 0x00000008ff037819 */ /* 0x000fe40000011602 */
[----:B------:R-:W-:Y:S01]  /*10a90*/  LOP3.LUT R2, R5, 0xff, RZ, 0xc0, !PT ;  /* 0x000000ff05027812 */ /* 0x000fe200078ec0ff */
[----:B------:R1:W-:Y:S03]  /*10aa0*/  STG.E.U16 desc[UR22][R38.64+-0x80], R17 ;  /* 0xffff801126007986 */ /* 0x0003e6000c101516 */
[----:B-1----:R-:W-:-:S02]  /*10ab0*/  PRMT R17, R2, 0x5410, R3 ;  /* 0x0000541002117816 */ /* 0x002fc40000000003 */
[----:B------:R-:W-:Y:S02]  /*10ac0*/  HSET2.LE.AND R2, R21, R0, PT ;  /* 0x0000000015027233 */ /* 0x000fe40003803000 */
[--C-:B------:R-:W-:Y:S02]  /*10ad0*/  SHF.R.U32.HI R3, RZ, 0x10, R5.reuse ;  /* 0x00000010ff037819 */ /* 0x100fe40000011605 */
[----:B------:R-:W-:Y:S02]  /*10ae0*/  SHF.R.U32.HI R5, RZ, 0x18, R5 ;  /* 0x00000018ff057819 */ /* 0x000fe40000011605 */
[----:B------:R-:W-:Y:S02]  /*10af0*/  LOP3.LUT R3, R3, 0xff, RZ, 0xc0, !PT ;  /* 0x000000ff03037812 */ /* 0x000fe400078ec0ff */
[----:B------:R-:W-:Y:S02]  /*10b00*/  LOP3.LUT R12, R2, R182, RZ, 0xc0, !PT ;  /* 0x000000b6020c7212 */ /* 0x000fe400078ec0ff */
[----:B------:R-:W-:-:S02]  /*10b10*/  LOP3.LUT R2, R4, 0xffff, RZ, 0xc0, !PT ;  /* 0x0000ffff04027812 */ /* 0x000fc400078ec0ff */
[----:B------:R-:W-:Y:S02]  /*10b20*/  PRMT R16, R3, 0x5410, R5 ;  /* 0x0000541003107816 */ /* 0x000fe40000000005 */
[----:B------:R-:W-:Y:S02]  /*10b30*/  SHF.R.U32.HI R3, RZ, 0x8, R2 ;  /* 0x00000008ff037819 */ /* 0x000fe40000011602 */
[----:B------:R-:W-:-:S04]  /*10b40*/  LOP3.LUT R2, R4, 0xff, RZ, 0xc0, !PT ;  /* 0x000000ff04027812 */ /* 0x000fc800078ec0ff */
[----:B------:R-:W-:Y:S02]  /*10b50*/  PRMT R7, R2, 0x5410, R3 ;  /* 0x0000541002077816 */ /* 0x000fe40000000003 */
[--C-:B------:R-:W-:Y:S02]  /*10b60*/  SHF.R.U32.HI R3, RZ, 0x10, R4.reuse ;  /* 0x00000010ff037819 */ /* 0x100fe40000011604 */
[----:B------:R-:W-:Y:S02]  /*10b70*/  HSET2.LE.AND R2, R24, R0, PT ;  /* 0x0000000018027233 */ /* 0x000fe40003803000 */
[----:B------:R-:W-:Y:S02]  /*10b80*/  SHF.R.U32.HI R4, RZ, 0x18, R4 ;  /* 0x00000018ff047819 */ /* 0x000fe40000011604 */
[----:B------:R-:W-:Y:S02]  /*10b90*/  LOP3.LUT R3, R3, 0xff, RZ, 0xc0, !PT ;  /* 0x000000ff03037812 */ /* 0x000fe400078ec0ff */
[----:B------:R-:W-:-:S02]  /*10ba0*/  LOP3.LUT R13, R2, R181, RZ, 0xc0, !PT ;  /* 0x000000b5020d7212 */ /* 0x000fc400078ec0ff */
[----:B------:R-:W-:Y:S02]  /*10bb0*/  PRMT R21, R3, 0x5410, R4 ;  /* 0x0000541003157816 */ /* 0x000fe40000000004 */
[--C-:B------:R-:W-:Y:S02]  /*10bc0*/  HSET2.LE.AND R2, R23, R0.reuse, PT ;  /* 0x0000000017027233 */ /* 0x100fe40003803000 */
[--C-:B------:R-:W-:Y:S02]  /*10bd0*/  HSET2.LE.AND R3, R22, R0.reuse, PT ;  /* 0x0000000016037233 */ /* 0x100fe40003803000 */
[----:B------:R-:W-:Y:S02]  /*10be0*/  HSET2.LE.AND R4, R14, R0, PT ;  /* 0x000000000e047233 */ /* 0x000fe40003803000 */
[----:B------:R-:W-:Y:S02]  /*10bf0*/  LOP3.LUT R14, R2, R109, RZ, 0xc0, !PT ;  /* 0x0000006d020e7212 */ /* 0x000fe400078ec0ff */
[----:B------:R-:W-:Y:S01]  /*10c00*/  LOP3.LUT R15, R3, R99, RZ, 0xc0, !PT ;  /* 0x00000063030f7212 */ /* 0x000fe200078ec0ff */
[----:B------:R-:W-:-:S04]  /*10c10*/  IMAD.WIDE.U32 R2, R28, -0x326172a9, RZ ;  /* 0xcd9e8d571c027825 */ /* 0x000fc800078e00ff */
[----:B------:R-:W-:Y:S01]  /*10c20*/  IMAD.MOV.U32 R91, RZ, RZ, R32 ;  /* 0x000000ffff5b7224 */ /* 0x000fe200078e0020 */
[----:B---3--:R-:W-:Y:S01]  /*10c30*/  LOP3.LUT R3, R3, R78, RZ, 0x3c, !PT ;  /* 0x0000004e03037212 */ /* 0x008fe200078e3cff */
[----:B------:R-:W-:Y:S02]  /*10c40*/  IMAD.MOV.U32 R32, RZ, RZ, R74 ;  /* 0x000000ffff207224 */ /* 0x000fe400078e004a */
[----:B------:R-:W-:Y:S02]  /*10c50*/  IMAD.MOV.U32 R78, RZ, RZ, R35 ;  /* 0x000000ffff4e7224 */ /* 0x000fe400078e0023 */
[----:B------:R-:W-:Y:S02]  /*10c60*/  IMAD.MOV.U32 R74, RZ, RZ, R70 ;  /* 0x000000ffff4a7224 */ /* 0x000fe400078e0046 */
[----:B------:R-:W-:Y:S02]  /*10c70*/  IMAD.MOV.U32 R70, RZ, RZ, R71 ;  /* 0x000000ffff467224 */ /* 0x000fe400078e0047 */
[----:B------:R-:W-:Y:S01]  /*10c80*/  IMAD.MOV.U32 R71, RZ, RZ, R217 ;  /* 0x000000ffff477224 */ /* 0x000fe200078e00d9 */
[----:B------:R-:W-:Y:S01]  /*10c90*/  MOV R101, R91 ;  /* 0x0000005b00657202 */ /* 0x000fe20000000f00 */
[----:B------:R-:W-:-:S02]  /*10ca0*/  IMAD.MOV.U32 R90, RZ, RZ, R78 ;  /* 0x000000ffff5a7224 */ /* 0x000fc400078e004e */
[----:B------:R-:W-:Y:S02]  /*10cb0*/  IMAD.MOV.U32 R78, RZ, RZ, R74 ;  /* 0x000000ffff4e7224 */ /* 0x000fe400078e004a */
[----:B------:R-:W-:Y:S02]  /*10cc0*/  IMAD.MOV.U32 R91, RZ, RZ, R32 ;  /* 0x000000ffff5b7224 */ /* 0x000fe400078e0020 */
[----:B------:R-:W-:Y:S02]  /*10cd0*/  IMAD.MOV.U32 R74, RZ, RZ, R71 ;  /* 0x000000ffff4a7224 */ /* 0x000fe400078e0047 */
[----:B------:R-:W-:-:S04]  /*10ce0*/  IMAD.WIDE.U32 R22, R3, -0x2daee0ad, RZ ;  /* 0xd2511f5303167825 */ /* 0x000fc800078e00ff */
[----:B------:R-:W-:Y:S02]  /*10cf0*/  @!P0 HFMA2.BF16_V2 R122, -RZ.H0_H0, RZ.H0_H0, -R185.H0_H0 ;  /* 0x200000ffff7a8231 */ /* 0x000fe400003409b9 */
[----:B------:R-:W-:Y:S02]  /*10d00*/  IMAD.MOV.U32 R32, RZ, RZ, R70 ;  /* 0x000000ffff207224 */ /* 0x000fe400078e0046 */
[----:B------:R-:W-:Y:S02]  /*10d10*/  IMAD.MOV.U32 R71, RZ, RZ, R127 ;  /* 0x000000ffff477224 */ /* 0x000fe400078e007f */
[----:B------:R-:W-:Y:S02]  /*10d20*/  IMAD.MOV.U32 R70, RZ, RZ, R126 ;  /* 0x000000ffff467224 */ /* 0x000fe400078e007e */
[----:B------:R-:W-:Y:S02]  /*10d30*/  IMAD.MOV.U32 R127, RZ, RZ, R233 ;  /* 0x000000ffff7f7224 */ /* 0x000fe400078e00e9 */
[----:B------:R-:W-:-:S02]  /*10d40*/  @!P1 HFMA2.BF16_V2 R121, -RZ.H0_H0, RZ.H0_H0, -R184.H0_H0 ;  /* 0x200000ffff799231 */ /* 0x000fc400003409b8 */
[----:B------:R-:W-:Y:S02]  /*10d50*/  IMAD.MOV.U32 R28, RZ, RZ, R101 ;  /* 0x000000ffff1c7224 */ /* 0x000fe400078e0065 */
[----:B------:R-:W-:Y:S02]  /*10d60*/  @!P2 HFMA2.BF16_V2 R120, -RZ.H0_H0, RZ.H0_H0, -R187.H0_H0 ;  /* 0x200000ffff78a231 */ /* 0x000fe400003409bb */
[----:B------:R-:W-:Y:S01]  /*10d70*/  IMAD.MOV.U32 R101, RZ, RZ, R91 ;  /* 0x000000ffff657224 */ /* 0x000fe200078e005b */
[----:B------:R-:W-:Y:S01]  /*10d80*/  STL.64 [R1+0x48], R22 ;  /* 0x0000481601007387 */ /* 0x000fe20000100a00 */
[----:B------:R-:W-:Y:S02]  /*10d90*/  IMAD.MOV.U32 R104, RZ, RZ, R71 ;  /* 0x000000ffff687224 */ /* 0x000fe400078e0047 */
[----:B------:R-:W-:Y:S02]  /*10da0*/  IMAD.MOV.U32 R30, RZ, RZ, R90 ;  /* 0x000000ffff1e7224 */ /* 0x000fe400078e005a */
[----:B------:R-:W-:-:S02]  /*10db0*/  IMAD.MOV.U32 R91, RZ, RZ, R68 ;  /* 0x000000ffff5b7224 */ /* 0x000fc400078e0044 */
[----:B------:R-:W-:Y:S01]  /*10dc0*/  IMAD.MOV.U32 R105, RZ, RZ, R70 ;  /* 0x000000ffff697224 */ /* 0x000fe200078e0046 */
[----:B------:R-:W3:Y:S01]  /*10dd0*/  LDL.LU R68, [R1+0xb0] ;  /* 0x0000b00001447983 */ /* 0x000ee20000300800 */
[----:B------:R-:W-:Y:S01]  /*10de0*/  IMAD.MOV.U32 R114, RZ, RZ, R189 ;  /* 0x000000ffff727224 */ /* 0x000fe200078e00bd */
[----:B------:R-:W-:Y:S01]  /*10df0*/  PRMT R189, R185, 0x5410, R184 ;  /* 0x00005410b9bd7816 */ /* 0x000fe200000000b8 */
[----:B------:R-:W-:Y:S02]  /*10e00*/  IMAD.MOV.U32 R90, RZ, RZ, R69 ;  /* 0x000000ffff5a7224 */ /* 0x000fe400078e0045 */
[----:B------:R-:W-:Y:S01]  /*10e10*/  IMAD.MOV.U32 R94, RZ, RZ, R127 ;  /* 0x000000ffff5e7224 */ /* 0x000fe200078e007f */
[----:B------:R-:W3:Y:S01]  /*10e20*/  LDL.LU R69, [R1+0xb4] ;  /* 0x0000b40001457983 */ /* 0x000ee20000300800 */
[----:B------:R-:W-:Y:S01]  /*10e30*/  @!P0 PRMT R185, R122, 0x5410, RZ ;  /* 0x000054107ab98816 */ /* 0x000fe200000000ff */
[----:B--2---:R-:W-:Y:S01]  /*10e40*/  IMAD.MOV.U32 R71, RZ, RZ, R188 ;  /* 0x000000ffff477224 */ /* 0x004fe200078e00bc */
[----:B------:R-:W-:Y:S01]  /*10e50*/  PRMT R88, R187, 0x5410, R186 ;  /* 0x00005410bb587816 */ /* 0x000fe200000000ba */
[----:B------:R-:W3:Y:S01]  /*10e60*/  LDL.LU R70, [R1+0xb8] ;  /* 0x0000b80001467983 */ /* 0x000ee20000300800 */
[----:B------:R-:W-:Y:S01]  /*10e70*/  @!P1 PRMT R184, R121, 0x5410, RZ ;  /* 0x0000541079b89816 */ /* 0x000fe200000000ff */
[----:B------:R-:W-:Y:S01]  /*10e80*/  IMAD.MOV.U32 R122, RZ, RZ, R104 ;  /* 0x000000ffff7a7224 */ /* 0x000fe200078e0068 */
[----:B------:R-:W-:Y:S01]  /*10e90*/  @!P2 PRMT R187, R120, 0x5410, RZ ;  /* 0x0000541078bba816 */ /* 0x000fe200000000ff */
[----:B------:R-:W2:Y:S01]  /*10ea0*/  LDL.LU R188, [R1+0x1f4] ;  /* 0x0001f40001bc7983 */ /* 0x000ea20000300800 */
[----:B------:R-:W-:-:S02]  /*10eb0*/  IMAD.MOV.U32 R121, RZ, RZ, R105 ;  /* 0x000000ffff797224 */ /* 0x000fc400078e0069 */
[----:B------:R-:W-:Y:S01]  /*10ec0*/  IMAD.MOV.U32 R120, RZ, RZ, R94 ;  /* 0x000000ffff787224 */ /* 0x000fe200078e005e */
[----:B------:R-:W4:Y:S04]  /*10ed0*/  LDL.LU R104, [R1+0x148] ;  /* 0x0001480001687983 */ /* 0x000f280000300800 */
[----:B------:R-:W4:Y:S04]  /*10ee0*/  LDL.LU R105, [R1+0x14c] ;  /* 0x00014c0001697983 */ /* 0x000f280000300800 */
[----:B------:R-:W3:Y:S01]  /*10ef0*/  LDL.LU R94, [R1+0x150] ;  /* 0x00015000015e7983 */ /* 0x000ee20000300800 */
[----:B------:R-:W-:-:S02]  /*10f00*/  IMAD.MOV.U32 R126, RZ, RZ, R232 ;  /* 0x000000ffff7e7224 */ /* 0x000fc400078e00e8 */
[----:B------:R-:W-:Y:S02]  /*10f10*/  @!P6 HFMA2.BF16_V2 R123, -RZ.H0_H0, RZ.H0_H0, -R186.H0_H0 ;  /* 0x200000ffff7be231 */ /* 0x000fe400003409ba */
[----:B------:R-:W-:-:S03]  /*10f20*/  IMAD.MOV.U32 R92, RZ, RZ, R126 ;  /* 0x000000ffff5c7224 */ /* 0x000fc600078e007e */
[----:B------:R-:W-:Y:S02]  /*10f30*/  @!P6 PRMT R186, R123, 0x5410, RZ ;  /* 0x000054107bbae816 */ /* 0x000fe400000000ff */
[----:B------:R-:W-:Y:S01]  /*10f40*/  MOV R123, R92 ;  /* 0x0000005c007b7202 */ /* 0x000fe20000000f00 */
[----:B------:R-:W-:Y:S02]  /*10f50*/  IMAD.MOV.U32 R92, RZ, RZ, R190 ;  /* 0x000000ffff5c7224 */ /* 0x000fe400078e00be */
[----:B------:R-:W4:Y:S01]  /*10f60*/  LDL.LU R190, [R1+0x1f0] ;  /* 0x0001f00001be7983 */ /* 0x000f220000300800 */
[----:B------:R-:W-:Y:S02]  /*10f70*/  IMAD.MOV.U32 R106, RZ, RZ, R28 ;  /* 0x000000ffff6a7224 */ /* 0x000fe400078e001c */
[----:B------:R-:W-:Y:S02]  /*10f80*/  IMAD.MOV.U32 R107, RZ, RZ, R42 ;  /* 0x000000ffff6b7224 */ /* 0x000fe400078e002a */
[----:B------:R-:W-:-:S02]  /*10f90*/  IMAD.MOV.U32 R118, RZ, RZ, R106 ;  /* 0x000000ffff767224 */ /* 0x000fc400078e006a */
[----:B------:R-:W-:Y:S02]  /*10fa0*/  IMAD.MOV.U32 R117, RZ, RZ, R107 ;  /* 0x000000ffff757224 */ /* 0x000fe400078e006b */
[----:B------:R-:W-:Y:S01]  /*10fb0*/  IMAD.MOV.U32 R107, RZ, RZ, R92 ;  /* 0x000000ffff6b7224 */ /* 0x000fe200078e005c */
[----:B------:R-:W-:Y:S01]  /*10fc0*/  MOV R102, R78 ;  /* 0x0000004e00667202 */ /* 0x000fe20000000f00 */
[----:B------:R-:W-:Y:S02]  /*10fd0*/  IMAD.MOV.U32 R116, RZ, RZ, R30 ;  /* 0x000000ffff747224 */ /* 0x000fe400078e001e */
[----:B------:R-:W-:Y:S02]  /*10fe0*/  IMAD.MOV.U32 R78, RZ, RZ, R124 ;  /* 0x000000ffff4e7224 */ /* 0x000fe400078e007c */
[----:B------:R-:W-:Y:S02]  /*10ff0*/  IMAD.MOV.U32 R93, RZ, RZ, R48 ;  /* 0x000000ffff5d7224 */ /* 0x000fe400078e0030 */
[----:B------:R-:W-:-:S02]  /*11000*/  IMAD.MOV.U32 R119, RZ, RZ, R116 ;  /* 0x000000ffff777224 */ /* 0x000fc400078e0074 */
[----:B------:R-:W-:Y:S02]  /*11010*/  IMAD.MOV.U32 R116, RZ, RZ, R93 ;  /* 0x000000ffff747224 */ /* 0x000fe400078e005d */
[----:B------:R-:W-:Y:S01]  /*11020*/  IMAD.MOV.U32 R93, RZ, RZ, R78 ;  /* 0x000000ffff5d7224 */ /* 0x000fe200078e004e */
[--C-:B------:R-:W-:Y:S02]  /*11030*/  LOP3.LUT R6, R225, UR40, R2.reuse, 0x96, !PT ;  /* 0x00000028e1067c12 */ /* 0x100fe4000f8e9602 */
[----:B------:R-:W-:Y:S02]  /*11040*/  LOP3.LUT R217, R27, UR40, R2, 0x96, !PT ;  /* 0x000000281bd97c12 */ /* 0x000fe4000f8e9602 */
[----:B------:R-:W-:Y:S02]  /*11050*/  LOP3.LUT R2, R23, UR4, R100, 0x96, !PT ;  /* 0x0000000417027c12 */ /* 0x000fe4000f8e9664 */
[----:B------:R-:W-:-:S03]  /*11060*/  HSET2.LE.AND R3, R19, R0, PT ;  /* 0x0000000013037233 */ /* 0x000fc60003803000 */
[----:B------:R-:W-:Y:S01]  /*11070*/  IMAD.WIDE.U32 R232, R2, -0x326172a9, RZ ;  /* 0xcd9e8d5702e87825 */ /* 0x000fe200078e00ff */
[--C-:B------:R-:W-:Y:S02]  /*11080*/  HSET2.LE.AND R2, R18, R0.reuse, PT ;  /* 0x0000000012027233 */ /* 0x100fe40003803000 */
[----:B------:R-:W-:Y:S02]  /*11090*/  LOP3.LUT R34, R4, R96, RZ, 0xc0, !PT ;  /* 0x0000006004227212 */ /* 0x000fe400078ec0ff */
[----:B------:R-:W-:Y:S02]  /*110a0*/  LOP3.LUT R126, R3, R50, RZ, 0xc0, !PT ;  /* 0x00000032037e7212 */ /* 0x000fe400078ec0ff */
[----:B------:R-:W-:Y:S02]  /*110b0*/  LOP3.LUT R127, R2, R33, RZ, 0xc0, !PT ;  /* 0x00000021027f7212 */ /* 0x000fe400078ec0ff */
[--C-:B------:R-:W-:Y:S02]  /*110c0*/  HSET2.LE.AND R4, R20, R0.reuse, PT ;  /* 0x0000000014047233 */ /* 0x100fe40003803000 */
[----:B------:R-:W-:-:S02]  /*110d0*/  HSET2.LE.AND R3, R16, R0, PT ;  /* 0x0000000010037233 */ /* 0x000fc40003803000 */
[--C-:B------:R-:W-:Y:S02]  /*110e0*/  HSET2.LE.AND R2, R7, R0.reuse, PT ;  /* 0x0000000007027233 */ /* 0x100fe40003803000 */
[----:B------:R-:W-:Y:S01]  /*110f0*/  LOP3.LUT R5, R233, UR39, R224, 0x96, !PT ;  /* 0x00000027e9057c12 */ /* 0x000fe2000f8e96e0 */
[----:B------:R-:W-:Y:S01]  /*11100*/  IMAD.MOV.U32 R224, RZ, RZ, R22 ;  /* 0x000000ffffe07224 */ /* 0x000fe200078e0016 */
[----:B------:R-:W-:Y:S02]  /*11110*/  LOP3.LUT R35, R4, R55, RZ, 0xc0, !PT ;  /* 0x0000003704237212 */ /* 0x000fe400078ec0ff */
[----:B------:R-:W-:Y:S02]  /*11120*/  LOP3.LUT R33, R3, R97, RZ, 0xc0, !PT ;  /* 0x0000006103217212 */ /* 0x000fe400078ec0ff */
[----:B------:R-:W-:Y:S01]  /*11130*/  LOP3.LUT R124, R2, R95, RZ, 0xc0, !PT ;  /* 0x0000005f027c7212 */ /* 0x000fe200078ec0ff */
[----:B------:R-:W-:Y:S01]  /*11140*/  IMAD.WIDE.U32 R2, R6, -0x2daee0ad, RZ ;  /* 0xd2511f5306027825 */ /* 0x000fe200078e00ff */
[----:B------:R-:W-:-:S03]  /*11150*/  HSET2.LE.AND R4, R17, R0, PT ;  /* 0x0000000011047233 */ /* 0x000fc60003803000 */
[----:B------:R-:W-:Y:S01]  /*11160*/  IMAD.WIDE.U32 R16, R5, -0x2daee0ad, RZ ;  /* 0xd2511f5305107825 */ /* 0x000fe200078e00ff */
[----:B------:R-:W-:-:S04]  /*11170*/  LOP3.LUT R3, R3, UR38, R224, 0x96, !PT ;  /* 0x0000002603037c12 */ /* 0x000fc8000f8e96e0 */
[----:B------:R-:W-:Y:S01]  /*11180*/  LOP3.LUT R2, R17, UR36, R2, 0x96, !PT ;  /* 0x0000002411027c12 */ /* 0x000fe2000f8e9602 */
[----:B------:R-:W-:Y:S01]  /*11190*/  IMAD.MOV.U32 R103, RZ, RZ, R32 ;  /* 0x000000ffff677224 */ /* 0x000fe200078e0020 */
[----:B------:R-:W-:Y:S01]  /*111a0*/  LOP3.LUT R32, R4, R98, RZ, 0xc0, !PT ;  /* 0x0000006204207212 */ /* 0x000fe200078ec0ff */
[----:B------:R-:W-:-:S04]  /*111b0*/  IMAD.WIDE.U32 R4, R3, -0x326172a9, RZ ;  /* 0xcd9e8d5703047825 */ /* 0x000fc800078e00ff */
[----:B------:R-:W-:Y:S01]  /*111c0*/  IMAD.WIDE.U32 R6, R2, -0x326172a9, RZ ;  /* 0xcd9e8d5702067825 */ /* 0x000fe200078e00ff */
[----:B------:R-:W-:-:S04]  /*111d0*/  LOP3.LUT R2, R5, UR37, R232, 0x96, !PT ;  /* 0x0000002505027c12 */ /* 0x000fc8000f8e96e8 */
[----:B------:R-:W-:Y:S01]  /*111e0*/  LOP3.LUT R3, R7, UR35, R4, 0x96, !PT ;  /* 0x0000002307037c12 */ /* 0x000fe2000f8e9604 */
[----:B------:R-:W-:Y:S01]  /*111f0*/  IMAD.WIDE.U32 R4, R2, -0x2daee0ad, RZ ;  /* 0xd2511f5302047825 */ /* 0x000fe200078e00ff */
[----:B------:R-:W-:-:S03]  /*11200*/  LOP3.LUT R209, R233, UR39, R26, 0x96, !PT ;  /* 0x00000027e9d17c12 */ /* 0x000fc6000f8e961a */
[----:B------:R-:W-:Y:S01]  /*11210*/  IMAD.WIDE.U32 R26, R3, -0x2daee0ad, RZ ;  /* 0xd2511f53031a7825 */ /* 0x000fe200078e00ff */
[----:B------:R-:W-:Y:S02]  /*11220*/  HSET2.LE.AND R2, R21, R0, PT ;  /* 0x0000000015027233 */ /* 0x000fe40003803000 */
[----:B------:R-:W-:Y:S01]  /*11230*/  LOP3.LUT R5, R5, UR34, R16, 0x96, !PT ;  /* 0x0000002205057c12 */ /* 0x000fe2000f8e9610 */
[----:B---3--:R-:W-:Y:S01]  /*11240*/  IMAD.MOV.U32 R106, RZ, RZ, R94 ;  /* 0x000000ffff6a7224 */ /* 0x008fe200078e005e */
[----:B------:R-:W-:Y:S01]  /*11250*/  LOP3.LUT R4, R27, UR17, R4, 0x96, !PT ;  /* 0x000000111b047c12 */ /* 0x000fe2000f8e9604 */
[----:B------:R-:W3:Y:S04]  /*11260*/  LDL.LU R94, [R1+0x15c] ;  /* 0x00015c00015e7983 */ /* 0x000ee80000300800 */
[----:B------:R-:W3:Y:S04]  /*11270*/  LDL.LU R92, [R1+0x160] ;  /* 0x00016000015c7983 */ /* 0x000ee80000300800 */
[----:B------:R-:W3:Y:S01]  /*11280*/  LDL.LU R78, [R1+0x164] ;  /* 0x00016400014e7983 */ /* 0x000ee20000300800 */
[----:B------:R-:W-:-:S02]  /*11290*/  IMAD.MOV.U32 R100, RZ, RZ, R74 ;  /* 0x000000ffff647224 */ /* 0x000fc400078e004a */
[----:B------:R-:W-:Y:S01]  /*112a0*/  IMAD.MOV.U32 R74, RZ, RZ, R125 ;  /* 0x000000ffff4a7224 */ /* 0x000fe200078e007d */
[----:B------:R-:W-:Y:S01]  /*112b0*/  LOP3.LUT R125, R2, R82, RZ, 0xc0, !PT ;  /* 0x00000052027d7212 */ /* 0x000fe200078ec0ff */
[----:B------:R-:W-:Y:S01]  /*112c0*/  IMAD.WIDE.U32 R2, R5, -0x326172a9, RZ ;  /* 0xcd9e8d5705027825 */ /* 0x000fe200078e00ff */
[----:B--2---:R-:W1:Y:S03]  /*112d0*/  LDSM.16.MT88.4 R16, [R188+0x9000] ;  /* 0x00900000bc10783b */ /* 0x004e660000004200 */
[----:B------:R-:W-:Y:S01]  /*112e0*/  IMAD.WIDE.U32 R4, R4, -0x326172a9, RZ ;  /* 0xcd9e8d5704047825 */ /* 0x000fe200078e00ff */
[----:B------:R-:W-:-:S04]  /*112f0*/  LOP3.LUT R24, R3, UR25, R6, 0x96, !PT ;  /* 0x0000001903187c12 */ /* 0x000fc8000f8e9606 */
[----:B------:R-:W-:Y:S02]  /*11300*/  LOP3.LUT R2, R5, UR21, R2, 0x96, !PT ;  /* 0x0000001505027c12 */ /* 0x000fe4000f8e9602 */
[C---:B------:R-:W-:Y:S02]  /*11310*/  LOP3.LUT R3, R4.reuse, 0xffff, RZ, 0xc0, !PT ;  /* 0x0000ffff04037812 */ /* 0x040fe400078ec0ff */
[--C-:B------:R-:W-:Y:S02]  /*11320*/  SHF.R.U32.HI R5, RZ, 0x10, R4.reuse ;  /* 0x00000010ff057819 */ /* 0x100fe40000011604 */
[----:B------:R-:W-:Y:S02]  /*11330*/  LOP3.LUT R7, R4, 0xff, RZ, 0xc0, !PT ;  /* 0x000000ff04077812 */ /* 0x000fe400078ec0ff */
[----:B------:R-:W-:Y:S02]  /*11340*/  SHF.R.U32.HI R6, RZ, 0x18, R4 ;  /* 0x00000018ff067819 */ /* 0x000fe40000011604 */
[----:B------:R-:W-:-:S02]  /*11350*/  SHF.R.U32.HI R4, RZ, 0x8, R3 ;  /* 0x00000008ff047819 */ /* 0x000fc40000011603 */
[----:B------:R-:W-:-:S04]  /*11360*/  LOP3.LUT R3, R5, 0xff, RZ, 0xc0, !PT ;  /* 0x000000ff05037812 */ /* 0x000fc800078ec0ff */
[----:B------:R-:W-:Y:S02]  /*11370*/  PRMT R6, R3, 0x5410, R6 ;  /* 0x0000541003067816 */ /* 0x000fe40000000006 */
[C---:B------:R-:W-:Y:S02]  /*11380*/  LOP3.LUT R3, R2.reuse, 0xffff, RZ, 0xc0, !PT ;  /* 0x0000ffff02037812 */ /* 0x040fe400078ec0ff */
[----:B------:R-:W-:Y:S02]  /*11390*/  PRMT R7, R7, 0x5410, R4 ;  /* 0x0000541007077816 */ /* 0x000fe40000000004 */
        /* <DEDUP_REMOVED lines=8> */
[--C-:B------:R-:W-:Y:S02]  /*11420*/  HSET2.LE.AND R3, R6, R0.reuse, PT ;  /* 0x0000000006037233 */ /* 0x100fe40003803000 */
[--C-:B------:R-:W-:Y:S02]  /*11430*/  HSET2.LE.AND R4, R5, R0.reuse, PT ;  /* 0x0000000005047233 */ /* 0x100fe40003803000 */
[----:B------:R-:W-:Y:S02]  /*11440*/  LOP3.LUT R6, R2, R29, RZ, 0xc0, !PT ;  /* 0x0000001d02067212 */ /* 0x000fe400078ec0ff */
[----:B------:R-:W-:-:S02]  /*11450*/  HSET2.LE.AND R2, R20, R0, PT ;  /* 0x0000000014027233 */ /* 0x000fc40003803000 */
[----:B------:R-:W-:Y:S02]  /*11460*/  LOP3.LUT R7, R3, R25, RZ, 0xc0, !PT ;  /* 0x0000001903077212 */ /* 0x000fe400078ec0ff */
[----:B------:R-:W-:Y:S02]  /*11470*/  LOP3.LUT R4, R4, R31, RZ, 0xc0, !PT ;  /* 0x0000001f04047212 */ /* 0x000fe400078ec0ff */
[----:B------:R-:W-:Y:S01]  /*11480*/  LOP3.LUT R5, R2, R40, RZ, 0xc0, !PT ;  /* 0x0000002802057212 */ /* 0x000fe200078ec0ff */
[-C--:B-1----:R-:W-:Y:S06]  /*11490*/  HMMA.16816.F32.BF16 R68, R8, R16.reuse, R68 ;  /* 0x000000100844723c */ /* 0x082fec0000041844 */
[C---:B------:R-:W-:Y:S06]  /*114a0*/  HMMA.16816.F32.BF16 R48, R4.reuse, R16, R168 ;  /* 0x000000100430723c */ /* 0x040fec00000418a8 */
[-C--:B------:R-:W-:Y:S06]  /*114b0*/  HMMA.16816.F32.BF16 R40, R4, R18.reuse, R164 ;  /* 0x000000120428723c */ /* 0x080fec00000418a4 */
[----:B------:R-:W-:Y:S01]  /*114c0*/  HMMA.16816.F32.BF16 R28, R8, R18, R120 ;  /* 0x00000012081c723c */ /* 0x000fe20000041878 */
[----:B----4-:R-:W1:Y:S01]  /*114d0*/  LDSM.16.MT88.4 R16, [R190+0x9000] ;  /* 0x00900000be10783b */ /* 0x010e620000004200 */
[----:B------:R-:W-:Y:S01]  /*114e0*/  IMAD.MOV.U32 R61, RZ, RZ, R93 ;  /* 0x000000ffff3d7224 */ /* 0x000fe200078e005d */
[----:B------:R-:W-:Y:S01]  /*114f0*/  MOV R182, R117 ;  /* 0x0000007500b67202 */ /* 0x000fe20000000f00 */
[----:B------:R-:W-:-:S03]  /*11500*/  IMAD.MOV.U32 R180, RZ, RZ, R119 ;  /* 0x000000ffffb47224 */ /* 0x000fc600078e0077 */
[----:B------:R-:W-:Y:S02]  /*11510*/  IMAD.MOV.U32 R123, RZ, RZ, R251 ;  /* 0x000000ffff7b7224 */ /* 0x000fe400078e00fb */
[----:B------:R-:W2:Y:S01]  /*11520*/  LDL.LU R251, [R1+0x1ec] ;  /* 0x0001ec0001fb7983 */ /* 0x000ea20000300800 */
[----:B------:R-:W-:Y:S02]  /*11530*/  IMAD.MOV.U32 R181, RZ, RZ, R118 ;  /* 0x000000ffffb57224 */ /* 0x000fe400078e0076 */
[----:B------:R-:W-:Y:S01]  /*11540*/  IMAD.MOV.U32 R183, RZ, RZ, R116 ;  /* 0x000000ffffb77224 */ /* 0x000fe200078e0074 */
[----:B------:R-:W4:Y:S01]  /*11550*/  LDL.LU R120, [R1+0x168] ;  /* 0x0001680001787983 */ /* 0x000f220000300800 */
[-C--:B-1----:R-:W-:Y:S03]  /*11560*/  HMMA.16816.F32.BF16 R112, R8, R16.reuse, R112 ;  /* 0x000000100870723c */ /* 0x082fe60000041870 */
[----:B------:R-:W2:Y:S03]  /*11570*/  LDL.LU R119, [R1+0x16c] ;  /* 0x00016c0001777983 */ /* 0x000ea60000300800 */
[----:B------:R-:W-:Y:S01]  /*11580*/  HMMA.16816.F32.BF16 R96, R4, R16, R160 ;  /* 0x000000100460723c */ /* 0x000fe200000418a0 */
[----:B------:R-:W2:Y:S05]  /*11590*/  LDL.LU R118, [R1+0x170] ;  /* 0x0001700001767983 */ /* 0x000eaa0000300800 */
[----:B------:R-:W-:Y:S01]  /*115a0*/  HMMA.16816.F32.BF16 R100, R8, R18, R100 ;  /* 0x000000120864723c */ /* 0x000fe20000041864 */
[----:B------:R-:W-:Y:S01]  /*115b0*/  IMAD.MOV.U32 R122, RZ, RZ, R89 ;  /* 0x000000ffff7a7224 */ /* 0x000fe200078e0059 */
[----:B------:R-:W2:Y:S01]  /*115c0*/  LDL.LU R117, [R1+0x174] ;  /* 0x0001740001757983 */ /* 0x000ea20000300800 */
[----:B------:R-:W-:-:S02]  /*115d0*/  IMAD.MOV.U32 R116, RZ, RZ, R77 ;  /* 0x000000ffff747224 */ /* 0x000fc400078e004d */
[----:B------:R-:W-:Y:S02]  /*115e0*/  IMAD.MOV.U32 R89, RZ, RZ, R87 ;  /* 0x000000ffff597224 */ /* 0x000fe400078e0057 */
[----:B------:R-:W-:Y:S02]  /*115f0*/  IMAD.MOV.U32 R77, RZ, RZ, R85 ;  /* 0x000000ffff4d7224 */ /* 0x000fe400078e0055 */
[----:B------:R-:W-:Y:S02]  /*11600*/  IMAD.MOV.U32 R87, RZ, RZ, R75 ;  /* 0x000000ffff577224 */ /* 0x000fe400078e004b */
[----:B------:R-:W-:Y:S02]  /*11610*/  IMAD.MOV.U32 R85, RZ, RZ, R111 ;  /* 0x000000ffff557224 */ /* 0x000fe400078e006f */
[----:B------:R-:W-:Y:S02]  /*11620*/  IMAD.MOV.U32 R75, RZ, RZ, R110 ;  /* 0x000000ffff4b7224 */ /* 0x000fe400078e006e */
[----:B------:R-:W-:-:S02]  /*11630*/  IMAD.MOV.U32 R55, RZ, RZ, R61 ;  /* 0x000000ffff377224 */ /* 0x000fc400078e003d */
[----:B------:R-:W-:Y:S02]  /*11640*/  IMAD.MOV.U32 R61, RZ, RZ, R79 ;  /* 0x000000ffff3d7224 */ /* 0x000fe400078e004f */
[----:B------:R-:W2:Y:S04]  /*11650*/  LDL.LU R79, [R1+0x178] ;  /* 0x00017800014f7983 */ /* 0x000ea80000300800 */
[----:B------:R-:W-:Y:S04]  /*11660*/  STG.E.U16 desc[UR22][R36.64+-0x70], R76 ;  /* 0xffff904c24007986 */ /* 0x000fe8000c101516 */
[----:B------:R-:W-:Y:S04]  /*11670*/  STG.E.U16 desc[UR22][R36.64+-0x6e], R67 ;  /* 0xffff924324007986 */ /* 0x000fe8000c101516 */
[----:B------:R1:W-:Y:S02]  /*11680*/  STG.E.U16 desc[UR22][R46.64+-0x70], R66 ;  /* 0xffff90422e007986 */ /* 0x0003e4000c101516 */
[----:B-1----:R-:W-:-:S02]  /*11690*/  IMAD.MOV.U32 R66, RZ, RZ, R116 ;  /* 0x000000ffff427224 */ /* 0x002fc400078e0074 */
[----:B------:R-:W-:Y:S02]  /*116a0*/  IMAD.MOV.U32 R116, RZ, RZ, R75 ;  /* 0x000000ffff747224 */ /* 0x000fe400078e004b */
[----:B---3--:R-:W-:Y:S02]  /*116b0*/  IMAD.MOV.U32 R63, RZ, RZ, R94 ;  /* 0x000000ffff3f7224 */ /* 0x008fe400078e005e */
[----:B------:R-:W-:Y:S02]  /*116c0*/  IMAD.MOV.U32 R64, RZ, RZ, R92 ;  /* 0x000000ffff407224 */ /* 0x000fe400078e005c */
[----:B------:R-:W-:Y:S01]  /*116d0*/  HMMA.16816.F32.BF16 R92, R4, R18, R156 ;  /* 0x00000012045c723c */ /* 0x000fe2000004189c */
[----:B------:R-:W1:Y:S01]  /*116e0*/  LDSM.16.MT88.4 R16, [R188+0xa000] ;  /* 0x00a00000bc10783b */ /* 0x000e620000004200 */
[----:B------:R-:W-:Y:S02]  /*116f0*/  IMAD.MOV.U32 R121, RZ, RZ, R78 ;  /* 0x000000ffff797224 */ /* 0x000fe400078e004e */
[----:B------:R-:W-:-:S02]  /*11700*/  IMAD.MOV.U32 R78, RZ, RZ, R86 ;  /* 0x000000ffff4e7224 */ /* 0x000fc400078e0056 */
[----:B------:R-:W-:Y:S01]  /*11710*/  IMAD.MOV.U32 R86, RZ, RZ, R84 ;  /* 0x000000ffff567224 */ /* 0x000fe200078e0054 */
[----:B------:R-:W-:Y:S01]  /*11720*/  MOV R84, R108 ;  /* 0x0000006c00547202 */ /* 0x000fe20000000f00 */
[----:B------:R-:W-:Y:S02]  /*11730*/  IMAD.MOV.U32 R22, RZ, RZ, R63 ;  /* 0x000000ffff167224 */ /* 0x000fe400078e003f */
[----:B------:R-:W-:Y:S02]  /*11740*/  IMAD.MOV.U32 R63, RZ, RZ, R123 ;  /* 0x000000ffff3f7224 */ /* 0x000fe400078e007b */
[----:B------:R-:W-:Y:S01]  /*11750*/  IMAD.MOV.U32 R123, RZ, RZ, R77 ;  /* 0x000000ffff7b7224 */ /* 0x000fe200078e004d */
[----:B-1----:R-:W-:Y:S07]  /*11760*/  HMMA.16816.F32.BF16 R108, R8, R16, R180 ;  /* 0x00000010086c723c */ /* 0x002fee00000418b4 */
[----:B------:R-:W-:-:S02]  /*11770*/  IMAD.MOV.U32 R181, RZ, RZ, R121 ;  /* 0x000000ffffb57224 */ /* 0x000fc400078e0079 */
[----:B------:R-:W-:Y:S02]  /*11780*/  IMAD.MOV.U32 R121, RZ, RZ, R78 ;  /* 0x000000ffff797224 */ /* 0x000fe400078e004e */
[----:B------:R-:W3:Y:S04]  /*11790*/  LDL.LU R78, [R1+0x17c] ;  /* 0x00017c00014e7983 */ /* 0x000ee80000300800 */
[----:B------:R-:W3:Y:S04]  /*117a0*/  LDL.LU R77, [R1+0x180] ;  /* 0x00018000014d7983 */ /* 0x000ee80000300800 */
[----:B------:R-:W3:Y:S01]  /*117b0*/  LDL.LU R75, [R1+0x184] ;  /* 0x00018400014b7983 */ /* 0x000ee20000300800 */
        /* <DEDUP_REMOVED lines=8> */
[----:B------:R-:W-:Y:S01]  /*11840*/  IMAD.MOV.U32 R168, RZ, RZ, R55 ;  /* 0x000000ffffa87224 */ /* 0x000fe200078e0037 */
[----:B------:R-:W-:Y:S01]  /*11850*/  MOV R62, R88 ;  /* 0x00000058003e7202 */ /* 0x000fe20000000f00 */
[----:B------:R-:W-:Y:S06]  /*11860*/  HMMA.16816.F32.BF16 R104, R8, R18, R104 ;  /* 0x000000120868723c */ /* 0x000fec0000041868 */
[----:B------:R-:W-:Y:S01]  /*11870*/  HMMA.16816.F32.BF16 R88, R4, R16, R128 ;  /* 0x000000100458723c */ /* 0x000fe20000041880 */
[----:B----4-:R-:W-:-:S02]  /*11880*/  IMAD.MOV.U32 R182, RZ, RZ, R120 ;  /* 0x000000ffffb67224 */ /* 0x010fc400078e0078 */
[----:B------:R-:W-:Y:S02]  /*11890*/  IMAD.MOV.U32 R120, RZ, RZ, R86 ;  /* 0x000000ffff787224 */ /* 0x000fe400078e0056 */
[----:B------:R-:W-:Y:S02]  /*118a0*/  IMAD.MOV.U32 R55, RZ, RZ, R182 ;  /* 0x000000ffff377224 */ /* 0x000fe400078e00b6 */
[----:B------:R-:W-:Y:S02]  /*118b0*/  IMAD.MOV.U32 R182, RZ, RZ, R66 ;  /* 0x000000ffffb67224 */ /* 0x000fe400078e0042 */
[----:B------:R-:W-:Y:S02]  /*118c0*/  IMAD.MOV.U32 R66, RZ, RZ, R61 ;  /* 0x000000ffff427224 */ /* 0x000fe400078e003d */
[----:B------:R-:W-:Y:S02]  /*118d0*/  IMAD.MOV.U32 R61, RZ, RZ, R120 ;  /* 0x000000ffff3d7224 */ /* 0x000fe400078e0078 */
[----:B--2---:R-:W-:-:S02]  /*118e0*/  IMAD.MOV.U32 R226, RZ, RZ, R119 ;  /* 0x000000ffffe27224 */ /* 0x004fc400078e0077 */
[----:B------:R-:W-:-:S03]  /*118f0*/  IMAD.MOV.U32 R180, RZ, RZ, R118 ;  /* 0x000000ffffb47224 */ /* 0x000fc600078e0076 */
[----:B------:R-:W-:Y:S01]  /*11900*/  MOV R22, R226 ;  /* 0x000000e200167202 */ /* 0x000fe20000000f00 */
[----:B------:R-:W-:Y:S02]  /*11910*/  IMAD.MOV.U32 R118, RZ, RZ, R85 ;  /* 0x000000ffff767224 */ /* 0x000fe400078e0055 */
[----:B------:R-:W-:Y:S02]  /*11920*/  IMAD.MOV.U32 R23, RZ, RZ, R180 ;  /* 0x000000ffff177224 */ /* 0x000fe400078e00b4 */
[----:B------:R-:W-:Y:S02]  /*11930*/  IMAD.MOV.U32 R183, RZ, RZ, R117 ;  /* 0x000000ffffb77224 */ /* 0x000fe400078e0075 */
        /* <DEDUP_REMOVED lines=8> */
[----:B------:R-:W-:Y:S01]  /*119c0*/  IMAD.MOV.U32 R120, RZ, RZ, R119 ;  /* 0x000000ffff787224 */ /* 0x000fe200078e0077 */
[----:B------:R-:W-:Y:S01]  /*119d0*/  HMMA.16816.F32.BF16 R84, R4, R18, R132 ;  /* 0x000000120454723c */ /* 0x000fe20000041884 */
[----:B------:R-:W1:Y:S01]  /*119e0*/  LDSM.16.MT88.4 R16, [R190+0xa000] ;  /* 0x00a00000be10783b */ /* 0x000e620000004200 */
[----:B------:R-:W-:-:S02]  /*119f0*/  IMAD.MOV.U32 R171, RZ, RZ, R181 ;  /* 0x000000ffffab7224 */ /* 0x000fc400078e00b5 */
[----:B------:R-:W-:Y:S02]  /*11a00*/  IMAD.MOV.U32 R181, RZ, RZ, R183 ;  /* 0x000000ffffb57224 */ /* 0x000fe400078e00b7 */
[----:B------:R-:W-:Y:S02]  /*11a10*/  IMAD.MOV.U32 R183, RZ, RZ, R62 ;  /* 0x000000ffffb77224 */ /* 0x000fe400078e003e */
[----:B------:R-:W-:Y:S01]  /*11a20*/  IMAD.MOV.U32 R62, RZ, RZ, R123 ;  /* 0x000000ffff3e7224 */ /* 0x000fe200078e007b */
[----:B------:R-:W-:Y:S01]  /*11a30*/  MOV R123, R116 ;  /* 0x00000074007b7202 */ /* 0x000fe20000000f00 */
[----:B------:R-:W-:Y:S02]  /*11a40*/  IMAD.MOV.U32 R116, RZ, RZ, R79 ;  /* 0x000000ffff747224 */ /* 0x000fe400078e004f */
[----:B------:R-:W-:Y:S01]  /*11a50*/  IMAD.MOV.U32 R79, RZ, RZ, R215 ;  /* 0x000000ffff4f7224 */ /* 0x000fe200078e00d7 */
[----:B-1----:R-:W-:Y:S07]  /*11a60*/  HMMA.16816.F32.BF16 R132, R8, R16, R168 ;  /* 0x000000100884723c */ /* 0x002fee00000418a8 */
[----:B------:R-:W-:-:S02]  /*11a70*/  IMAD.MOV.U32 R169, RZ, RZ, R22 ;  /* 0x000000ffffa97224 */ /* 0x000fc400078e0016 */
[----:B------:R-:W-:Y:S02]  /*11a80*/  IMAD.MOV.U32 R170, RZ, RZ, R23 ;  /* 0x000000ffffaa7224 */ /* 0x000fe400078e0017 */
[----:B------:R-:W-:Y:S02]  /*11a90*/  IMAD.MOV.U32 R22, RZ, RZ, R62 ;  /* 0x000000ffff167224 */ /* 0x000fe400078e003e */
[----:B------:R-:W-:Y:S02]  /*11aa0*/  IMAD.MOV.U32 R23, RZ, RZ, R61 ;  /* 0x000000ffff177224 */ /* 0x000fe400078e003d */
[----:B---3--:R-:W-:Y:S02]  /*11ab0*/  IMAD.MOV.U32 R117, RZ, RZ, R78 ;  /* 0x000000ffff757224 */ /* 0x008fe400078e004e */
[----:B------:R-:W2:Y:S01]  /*11ac0*/  LDL.LU R78, [R1+0x188] ;  /* 0x00018800014e7983 */ /* 0x000ea20000300800 */
[----:B------:R-:W-:-:S03]  /*11ad0*/  IMAD.MOV.U32 R118, RZ, RZ, R77 ;  /* 0x000000ffff767224 */ /* 0x000fc600078e004d */
[----:B------:R-:W3:Y:S01]  /*11ae0*/  LDL.LU R77, [R1+0x18c] ;  /* 0x00018c00014d7983 */ /* 0x000ee20000300800 */
[----:B------:R-:W-:-:S03]  /*11af0*/  IMAD.MOV.U32 R119, RZ, RZ, R75 ;  /* 0x000000ffff777224 */ /* 0x000fc600078e004b */
[----:B------:R-:W4:Y:S04]  /*11b00*/  LDL.LU R75, [R1+0x190] ;  /* 0x00019000014b7983 */ /* 0x000f280000300800 */
[----:B------:R-:W4:Y:S04]  /*11b10*/  LDL R215, [R1+0x68] ;  /* 0x0000680001d77983 */ /* 0x000f280000100800 */
[----:B------:R-:W4:Y:S04]  /*11b20*/  LDL.LU R62, [R1+0x4] ;  /* 0x00000400013e7983 */ /* 0x000f280000300800 */
[----:B------:R-:W4:Y:S01]  /*11b30*/  LDL.LU R61, [R1] ;  /* 0x00000000013d7983 */ /* 0x000f220000300800 */
[----:B------:R-:W-:Y:S01]  /*11b40*/  IMAD.MOV.U32 R20, RZ, RZ, R180 ;  /* 0x000000ffff147224 */ /* 0x000fe200078e00b4 */
[----:B------:R-:W-:Y:S01]  /*11b50*/  MOV R21, R67 ;  /* 0x0000004300157202 */ /* 0x000fe20000000f00 */
        /* <DEDUP_REMOVED lines=9> */
[----:B------:R-:W-:Y:S01]  /*11bf0*/  HMMA.16816.F32.BF16 R128, R8, R18, R168 ;  /* 0x000000120880723c */ /* 0x000fe200000418a8 */
        /* <DEDUP_REMOVED lines=13> */
[----:B------:R-:W-:Y:S01]  /*11cd0*/  IMAD.MOV.U32 R156, RZ, RZ, R52 ;  /* 0x000000ffff9c7224 */ /* 0x000fe200078e0034 */
[----:B------:R-:W-:Y:S01]  /*11ce0*/  MOV R168, R234 ;  /* 0x000000ea00a87202 */ /* 0x000fe20000000f00 */
[----:B------:R-:W-:Y:S02]  /*11cf0*/  IMAD.MOV.U32 R160, RZ, RZ, R59 ;  /* 0x000000ffffa07224 */ /* 0x000fe400078e003b */
[----:B------:R-:W-:-:S02]  /*11d00*/  IMAD.MOV.U32 R157, RZ, RZ, R57 ;  /* 0x000000ffff9d7224 */ /* 0x000fc400078e0039 */
[----:B------:R-:W-:Y:S02]  /*11d10*/  IMAD.MOV.U32 R169, RZ, RZ, R252 ;  /* 0x000000ffffa97224 */ /* 0x000fe400078e00fc */
[----:B------:R-:W-:Y:S01]  /*11d20*/  IMAD.MOV.U32 R161, RZ, RZ, R58 ;  /* 0x000000ffffa17224 */ /* 0x000fe200078e003a */
[----:B------:R-:W4:Y:S04]  /*11d30*/  LDL.LU R252, [R1+0x1e8] ;  /* 0x0001e80001fc7983 */ /* 0x000f280000300800 */
[----:B------:R-:W4:Y:S04]  /*11d40*/  LDL.LU R234, [R1+0x1e4] ;  /* 0x0001e40001ea7983 */ /* 0x000f280000300800 */
[----:B------:R1:W5:Y:S04]  /*11d50*/  LDL.LU R58, [R1+0x1e0] ;  /* 0x0001e000013a7983 */ /* 0x0003680000300800 */
[----:B------:R1:W5:Y:S04]  /*11d60*/  LDL.LU R59, [R1+0x1dc] ;  /* 0x0001dc00013b7983 */ /* 0x0003680000300800 */
[----:B------:R1:W5:Y:S01]  /*11d70*/  LDL.LU R57, [R1+0x1d8] ;  /* 0x0001d80001397983 */ /* 0x0003620000300800 */
[----:B--2---:R-:W-:-:S02]  /*11d80*/  IMAD.MOV.U32 R182, RZ, RZ, R78 ;  /* 0x000000ffffb67224 */ /* 0x004fc400078e004e */
[----:B---3--:R-:W-:Y:S02]  /*11d90*/  IMAD.MOV.U32 R226, RZ, RZ, R77 ;  /* 0x000000ffffe27224 */ /* 0x008fe400078e004d */
[----:B------:R-:W-:Y:S01]  /*11da0*/  HMMA.16816.F32.BF16 R76, R4, R16, R136 ;  /* 0x00000010044c723c */ /* 0x000fe20000041888 */
[----:B----4-:R-:W-:-:S06]  /*11db0*/  IMAD.MOV.U32 R180, RZ, RZ, R75 ;  /* 0x000000ffffb47224 */ /* 0x010fcc00078e004b */
[----:B------:R-:W-:Y:S02]  /*11dc0*/  IMAD.MOV.U32 R136, RZ, RZ, R21 ;  /* 0x000000ffff887224 */ /* 0x000fe400078e0015 */
[----:B------:R-:W-:Y:S02]  /*11dd0*/  IMAD.MOV.U32 R138, RZ, RZ, R22 ;  /* 0x000000ffff8a7224 */ /* 0x000fe400078e0016 */
[----:B------:R-:W-:Y:S02]  /*11de0*/  IMAD.MOV.U32 R139, RZ, RZ, R23 ;  /* 0x000000ffff8b7224 */ /* 0x000fe400078e0017 */
[----:B------:R-:W2:Y:S01]  /*11df0*/  LDSM.16.MT88.4 R20, [R188+0xb000] ;  /* 0x00b00000bc14783b */ /* 0x000ea20000004200 */
[----:B------:R-:W-:Y:S03]  /*11e00*/  HMMA.16816.F32.BF16 R72, R4, R18, R140 ;  /* 0x000000120448723c */ /* 0x000fe6000004188c */
[----:B------:R-:W3:Y:S01]  /*11e10*/  LDSM.16.MT88.4 R16, [R190+0xb000] ;  /* 0x00b00000be10783b */ /* 0x000ee20000004200 */
[----:B------:R-:W-:-:S03]  /*11e20*/  MOV R137, R55 ;  /* 0x0000003700897202 */ /* 0x000fc60000000f00 */
        /* <DEDUP_REMOVED lines=8> */
[----:B--2---:R-:W-:Y:S07]  /*11eb0*/  HMMA.16816.F32.BF16 R64, R4, R20, R148 ;  /* 0x000000140440723c */ /* 0x004fee0000041894 */
[----:B------:R-:W-:-:S02]  /*11ec0*/  IMAD.MOV.U32 R150, RZ, RZ, R164 ;  /* 0x000000ffff967224 */ /* 0x000fc400078e00a4 */
[----:B------:R-:W-:Y:S01]  /*11ed0*/  IMAD.MOV.U32 R149, RZ, RZ, R165 ;  /* 0x000000ffff957224 */ /* 0x000fe200078e00a5 */
[C---:B------:R-:W-:Y:S01]  /*11ee0*/  HMMA.16816.F32.BF16 R116, R8.reuse, R20, R116 ;  /* 0x000000140874723c */ /* 0x040fe20000041874 */
[----:B------:R-:W-:Y:S01]  /*11ef0*/  IMAD.MOV.U32 R164, RZ, RZ, R166 ;  /* 0x000000ffffa47224 */ /* 0x000fe200078e00a6 */
[----:B------:R-:W-:Y:S01]  /*11f00*/  MOV R166, R2 ;  /* 0x0000000200a67202 */ /* 0x000fe20000000f00 */
[----:B------:R-:W-:Y:S02]  /*11f10*/  IMAD.MOV.U32 R165, RZ, RZ, R167 ;  /* 0x000000ffffa57224 */ /* 0x000fe400078e00a7 */
[----:B------:R-:W-:Y:S01]  /*11f20*/  IMAD.MOV.U32 R167, RZ, RZ, R3 ;  /* 0x000000ffffa77224 */ /* 0x000fe200078e0003 */
[----:B------:R-:W-:Y:S01]  /*11f30*/  HMMA.16816.F32.BF16 R120, R8, R22, R120 ;  /* 0x000000160878723c */ /* 0x000fe20000041878 */
[----:B------:R-:W-:-:S05]  /*11f40*/  IMAD.WIDE.U32 R2, R24, -0x2daee0ad, RZ ;  /* 0xd2511f5318027825 */ /* 0x000fca00078e00ff */
[----:B---3--:R-:W-:Y:S01]  /*11f50*/  HMMA.16816.F32.BF16 R136, R8, R16, R136 ;  /* 0x000000100888723c */ /* 0x008fe20000041888 */
[----:B------:R-:W-:-:S05]  /*11f60*/  IMAD.MOV.U32 R151, RZ, RZ, R60 ;  /* 0x000000ffff977224 */ /* 0x000fca00078e003c */
[----:B------:R-:W-:Y:S01]  /*11f70*/  HMMA.16816.F32.BF16 R140, R8, R18, R140 ;  /* 0x00000012088c723c */ /* 0x000fe2000004188c */
[----:B------:R-:W2:Y:S05]  /*11f80*/  LDSM.16.MT88.4 R8, [R188+0x9400] ;  /* 0x00940000bc08783b */ /* 0x000eaa0000004200 */
[C---:B------:R-:W-:Y:S06]  /*11f90*/  HMMA.16816.F32.BF16 R60, R4.reuse, R22, R152 ;  /* 0x00000016043c723c */ /* 0x040fec0000041898 */
[C---:B------:R-:W-:Y:S06]  /*11fa0*/  HMMA.16816.F32.BF16 R80, R4.reuse, R16, R172 ;  /* 0x000000100450723c */ /* 0x040fec00000418ac */
[----:B------:R-:W-:Y:S01]  /*11fb0*/  HMMA.16816.F32.BF16 R52, R4, R18, R176 ;  /* 0x000000120434723c */ /* 0x000fe200000418b0 */
[----:B------:R-:W-:Y:S01]  /*11fc0*/  IMAD.MOV.U32 R148, RZ, RZ, R160 ;  /* 0x000000ffff947224 */ /* 0x000fe200078e00a0 */
[----:B------:R-:W3:Y:S05]  /*11fd0*/  LDSM.16.MT88.4 R20, [R188+0xa400] ;  /* 0x00a40000bc14783b */ /* 0x000eea0000004200 */
[----:B------:R-:W-:-:S02]  /*11fe0*/  LOP3.LUT R4, R3, UR33, R26, 0x96, !PT ;  /* 0x0000002103047c12 */ /* 0x000fc4000f8e961a */
[C---:B------:R-:W-:Y:S02]  /*11ff0*/  LOP3.LUT R3, R2.reuse, 0xffff, RZ, 0xc0, !PT ;  /* 0x0000ffff02037812 */ /* 0x040fe400078ec0ff */
[--C-:B------:R-:W-:Y:S02]  /*12000*/  SHF.R.U32.HI R6, RZ, 0x10, R2.reuse ;  /* 0x00000010ff067819 */ /* 0x100fe40000011602 */
[----:B------:R-:W-:Y:S02]  /*12010*/  LOP3.LUT R7, R2, 0xff, RZ, 0xc0, !PT ;  /* 0x000000ff02077812 */ /* 0x000fe400078ec0ff */
[----:B------:R-:W-:Y:S02]  /*12020*/  SHF.R.U32.HI R5, RZ, 0x18, R2 ;  /* 0x00000018ff057819 */ /* 0x000fe40000011602 */
[----:B------:R-:W-:Y:S02]  /*12030*/  SHF.R.U32.HI R3, RZ, 0x8, R3 ;  /* 0x00000008ff037819 */ /* 0x000fe40000011603 */
[----:B------:R-:W-:-:S02]  /*12040*/  LOP3.LUT R2, R6, 0xff, RZ, 0xc0, !PT ;  /* 0x000000ff06027812 */ /* 0x000fc400078ec0ff */
[----:B------:R-:W-:Y:S02]  /*12050*/  PRMT R7, R7, 0x5410, R3 ;  /* 0x0000541007077816 */ /* 0x000fe40000000003 */
[----:B------:R-:W-:Y:S02]  /*12060*/  PRMT R16, R2, 0x5410, R5 ;  /* 0x0000541002107816 */ /* 0x000fe40000000005 */
[C---:B------:R-:W-:Y:S02]  /*12070*/  LOP3.LUT R2, R4.reuse, 0xffff, RZ, 0xc0, !PT ;  /* 0x0000ffff04027812 */ /* 0x040fe400078ec0ff */
[--C-:B------:R-:W-:Y:S02]  /*12080*/  SHF.R.U32.HI R3, RZ, 0x10, R4.reuse ;  /* 0x00000010ff037819 */ /* 0x100fe40000011604 */
[----:B------:R-:W-:Y:S02]  /*12090*/  LOP3.LUT R6, R4, 0xff, RZ, 0xc0, !PT ;  /* 0x000000ff04067812 */ /* 0x000fe400078ec0ff */
[----:B------:R-:W-:-:S02]  /*120a0*/  SHF.R.U32.HI R5, RZ, 0x18, R4 ;  /* 0x00000018ff057819 */ /* 0x000fc40000011604 */
[----:B------:R-:W-:Y:S02]  /*120b0*/  SHF.R.U32.HI R4, RZ, 0x8, R2 ;  /* 0x00000008ff047819 */ /* 0x000fe40000011602 */
[----:B------:R-:W-:Y:S02]  /*120c0*/  LOP3.LUT R3, R3, 0xff, RZ, 0xc0, !PT ;  /* 0x000000ff03037812 */ /* 0x000fe400078ec0ff */
[----:B------:R-:W-:Y:S02]  /*120d0*/  HSET2.LE.AND R2, R7, R0, PT ;  /* 0x0000000007027233 */ /* 0x000fe40003803000 */
[----:B------:R-:W-:Y:S02]  /*120e0*/  PRMT R4, R6, 0x5410, R4 ;  /* 0x0000541006047816 */ /* 0x000fe40000000004 */
[----:B------:R-:W-:Y:S02]  /*120f0*/  PRMT R5, R3, 0x5410, R5 ;  /* 0x0000541003057816 */ /* 0x000fe40000000005 */
[----:B------:R-:W-:-:S02]  /*12100*/  LOP3.LUT R6, R2, R145, RZ, 0xc0, !PT ;  /* 0x0000009102067212 */ /* 0x000fc400078ec0ff */
[--C-:B------:R-:W-:Y:S02]  /*12110*/  HSET2.LE.AND R2, R16, R0.reuse, PT ;  /* 0x0000000010027233 */ /* 0x100fe40003803000 */
[--C-:B------:R-:W-:Y:S01]  /*12120*/  HSET2.LE.AND R3, R4, R0.reuse, PT ;  /* 0x0000000004037233 */ /* 0x100fe20003803000 */
[----:B------:R-:W-:Y:S01]  /*12130*/  IMAD.MOV.U32 R152, RZ, RZ, R156 ;  /* 0x000000ffff987224 */ /* 0x000fe200078e009c */
[----:B------:R-:W-:Y:S01]  /*12140*/  HSET2.LE.AND R5, R5, R0, PT ;  /* 0x0000000005057233 */ /* 0x000fe20003803000 */
[----:B------:R-:W-:Y:S01]  /*12150*/  IMAD.MOV.U32 R153, RZ, RZ, R157 ;  /* 0x000000ffff997224 */ /* 0x000fe200078e009d */
[----:B------:R-:W-:Y:S01]  /*12160*/  LOP3.LUT R7, R2, R144, RZ, 0xc0, !PT ;  /* 0x0000009002077212 */ /* 0x000fe200078ec0ff */
[----:B------:R-:W-:Y:S01]  /*12170*/  IMAD.MOV.U32 R154, RZ, RZ, R158 ;  /* 0x000000ffff9a7224 */ /* 0x000fe200078e009e */
[----:B------:R-:W-:Y:S01]  /*12180*/  LOP3.LUT R4, R3, R147, RZ, 0xc0, !PT ;  /* 0x0000009303047212 */ /* 0x000fe200078ec0ff */
[----:B------:R-:W-:Y:S01]  /*12190*/  IMAD.MOV.U32 R155, RZ, RZ, R159 ;  /* 0x000000ffff9b7224 */ /* 0x000fe200078e009f */
[----:B------:R-:W-:Y:S01]  /*121a0*/  LOP3.LUT R5, R5, R146, RZ, 0xc0, !PT ;  /* 0x0000009205057212 */ /* 0x000fe200078ec0ff */
[----:B------:R-:W-:Y:S01]  /*121b0*/  IMAD.MOV.U32 R3, RZ, RZ, R149 ;  /* 0x000000ffff037224 */ /* 0x000fe200078e0095 */
[----:B------:R-:W-:Y:S01]  /*121c0*/  MOV R158, R170 ;  /* 0x000000aa009e7202 */ /* 0x000fe20000000f00 */
[----:B------:R-:W-:Y:S01]  /*121d0*/  IMAD.MOV.U32 R160, RZ, RZ, R25 ;  /* 0x000000ffffa07224 */ /* 0x000fe200078e0019 */
[----:B------:R-:W4:Y:S01]  /*121e0*/  LDSM.16.MT88.4 R16, [R190+0xa400] ;  /* 0x00a40000be10783b */ /* 0x000f220000004200 */
[----:B------:R-:W-:-:S02]  /*121f0*/  IMAD.MOV.U32 R175, RZ, RZ, R151 ;  /* 0x000000ffffaf7224 */ /* 0x000fc400078e0097 */
[----:B------:R-:W-:Y:S02]  /*12200*/  IMAD.MOV.U32 R149, RZ, RZ, R161 ;  /* 0x000000ffff957224 */ /* 0x000fe400078e00a1 */
[----:B------:R-:W-:Y:S02]  /*12210*/  IMAD.MOV.U32 R156, RZ, RZ, R168 ;  /* 0x000000ffff9c7224 */ /* 0x000fe400078e00a8 */
[----:B------:R-:W-:Y:S02]  /*12220*/  IMAD.MOV.U32 R157, RZ, RZ, R169 ;  /* 0x000000ffff9d7224 */ /* 0x000fe400078e00a9 */
[----:B------:R-:W-:Y:S02]  /*12230*/  IMAD.MOV.U32 R159, RZ, RZ, R171 ;  /* 0x000000ffff9f7224 */ /* 0x000fe400078e00ab */
[----:B------:R-:W-:Y:S01]  /*12240*/  IMAD.MOV.U32 R25, RZ, RZ, R182 ;  /* 0x000000ffff197224 */ /* 0x000fe200078e00b6 */
[----:B--2---:R-:W-:Y:S01]  /*12250*/  HMMA.16816.F32.BF16 R168, R4, R8, R48 ;  /* 0x0000000804a8723c */ /* 0x004fe20000041830 */
[----:B------:R-:W-:-:S02]  /*12260*/  IMAD.MOV.U32 R151, RZ, RZ, R163 ;  /* 0x000000ffff977224 */ /* 0x000fc400078e00a3 */
[----:B------:R-:W-:Y:S02]  /*12270*/  IMAD.MOV.U32 R161, RZ, RZ, R181 ;  /* 0x000000ffffa17224 */ /* 0x000fe400078e00b5 */
[----:B------:R-:W-:Y:S02]  /*12280*/  IMAD.MOV.U32 R182, RZ, RZ, R180 ;  /* 0x000000ffffb67224 */ /* 0x000fe400078e00b4 */
[----:B------:R-:W-:Y:S01]  /*12290*/  IMAD.MOV.U32 R174, RZ, RZ, R150 ;  /* 0x000000ffffae7224 */ /* 0x000fe200078e0096 */
[----:B------:R-:W-:Y:S01]  /*122a0*/  MOV R48, R167 ;  /* 0x000000a700307202 */ /* 0x000fe20000000f00 */
[----:B------:R-:W-:Y:S02]  /*122b0*/  IMAD.MOV.U32 R181, RZ, RZ, R226 ;  /* 0x000000ffffb57224 */ /* 0x000fe400078e00e2 */
[----:B------:R-:W-:Y:S02]  /*122c0*/  IMAD.MOV.U32 R180, RZ, RZ, R183 ;  /* 0x000000ffffb47224 */ /* 0x000fe400078e00b7 */
[----:B------:R-:W-:-:S02]  /*122d0*/  IMAD.MOV.U32 R51, RZ, RZ, R164 ;  /* 0x000000ffff337224 */ /* 0x000fc400078e00a4 */
[----:B------:R-:W-:Y:S02]  /*122e0*/  IMAD.MOV.U32 R50, RZ, RZ, R165 ;  /* 0x000000ffff327224 */ /* 0x000fe400078e00a5 */
[----:B------:R-:W-:Y:S02]  /*122f0*/  IMAD.MOV.U32 R49, RZ, RZ, R166 ;  /* 0x000000ffff317224 */ /* 0x000fe400078e00a6 */
[----:B------:R-:W-:Y:S01]  /*12300*/  IMAD.MOV.U32 R150, RZ, RZ, R162 ;  /* 0x000000ffff967224 */ /* 0x000fe200078e00a2 */
[----:B------:R-:W-:Y:S01]  /*12310*/  HMMA.16816.F32.BF16 R164, R4, R10, R40 ;  /* 0x0000000a04a4723c */ /* 0x000fe20000041828 */
        /* <DEDUP_REMOVED lines=12> */
[----:B------:R-:W-:Y:S02]  /*123e0*/  IMAD.MOV.U32 R150, RZ, RZ, R25 ;  /* 0x000000ffff967224 */ /* 0x000fe400078e0019 */
[----:B------:R-:W-:Y:S01]  /*123f0*/  IMAD.MOV.U32 R182, RZ, RZ, R215 ;  /* 0x000000ffffb67224 */ /* 0x000fe200078e00d7 */
[----:B------:R-:W2:Y:S01]  /*12400*/  LDSM.16.MT88.4 R24, [R190+0x9400] ;  /* 0x00940000be18783b */ /* 0x000ea20000004200 */
[----:B------:R-:W-:Y:S02]  /*12410*/  IMAD.MOV.U32 R41, RZ, RZ, R214 ;  /* 0x000000ffff297224 */ /* 0x000fe400078e00d6 */
[----:B------:R-:W-:-:S02]  /*12420*/  IMAD.MOV.U32 R180, RZ, RZ, R213 ;  /* 0x000000ffffb47224 */ /* 0x000fc400078e00d5 */
[----:B------:R-:W-:Y:S02]  /*12430*/  IMAD.MOV.U32 R183, RZ, RZ, R212 ;  /* 0x000000ffffb77224 */ /* 0x000fe400078e00d4 */
[----:B------:R-:W-:Y:S01]  /*12440*/  HMMA.16816.F32.BF16 R212, R12, R10, R28 ;  /* 0x0000000a0cd4723c */ /* 0x000fe2000004181c */
[----:B------:R-:W1:Y:S04]  /*12450*/  LDSM.16.MT88.4 R28, [R190+0xb400] ;  /* 0x00b40000be1c783b */ /* 0x000e680000004200 */
[----:B------:R-:W1:Y:S01]  /*12460*/  LDSM.16.MT88.4 R8, [R188+0xb400] ;  /* 0x00b40000bc08783b */ /* 0x000e620000004200 */
[----:B------:R-:W-:Y:S02]  /*12470*/  IMAD.MOV.U32 R43, RZ, RZ, R174 ;  /* 0x000000ffff2b7224 */ /* 0x000fe400078e00ae */
[----:B------:R-:W-:-:S02]  /*12480*/  IMAD.MOV.U32 R42, RZ, RZ, R175 ;  /* 0x000000ffff2a7224 */ /* 0x000fc400078e00af */
[----:B------:R-:W-:Y:S02]  /*12490*/  IMAD.MOV.U32 R174, RZ, RZ, R148 ;  /* 0x000000ffffae7224 */ /* 0x000fe400078e0094 */
[----:B------:R-:W-:Y:S02]  /*124a0*/  IMAD.MOV.U32 R172, RZ, RZ, R154 ;  /* 0x000000ffffac7224 */ /* 0x000fe400078e009a */
[----:B------:R-:W-:Y:S02]  /*124b0*/  IMAD.MOV.U32 R173, RZ, RZ, R155 ;  /* 0x000000ffffad7224 */ /* 0x000fe400078e009b */
[----:B------:R-:W-:Y:S01]  /*124c0*/  IMAD.MOV.U32 R175, RZ, RZ, R149 ;  /* 0x000000ffffaf7224 */ /* 0x000fe200078e0095 */
[----:B---3--:R-:W-:Y:S01]  /*124d0*/  HMMA.16816.F32.BF16 R176, R4, R22, R84 ;  /* 0x0000001604b0723c */ /* 0x008fe20000041854 */
[----:B------:R-:W-:Y:S01]  /*124e0*/  IMAD.MOV.U32 R2, RZ, RZ, R153 ;  /* 0x000000ffff027224 */ /* 0x000fe200078e0099 */
[----:B------:R-:W-:Y:S01]  /*124f0*/  MOV R148, R160 ;  /* 0x000000a000947202 */ /* 0x000fe20000000f00 */
[----:B------:R-:W-:-:S02]  /*12500*/  IMAD.MOV.U32 R153, RZ, RZ, R156 ;  /* 0x000000ffff997224 */ /* 0x000fc400078e009c */
[----:B------:R-:W-:Y:S02]  /*12510*/  IMAD.MOV.U32 R154, RZ, RZ, R157 ;  /* 0x000000ffff9a7224 */ /* 0x000fe400078e009d */
[----:B------:R-:W-:Y:S01]  /*12520*/  IMAD.MOV.U32 R155, RZ, RZ, R158 ;  /* 0x000000ffff9b7224 */ /* 0x000fe200078e009e */
[----:B------:R-:W-:Y:S01]  /*12530*/  MOV R86, R174 ;  /* 0x000000ae00567202 */ /* 0x000fe20000000f00 */
[----:B------:R-:W-:Y:S02]  /*12540*/  IMAD.MOV.U32 R84, RZ, RZ, R172 ;  /* 0x000000ffff547224 */ /* 0x000fe400078e00ac */
[----:B------:R-:W-:Y:S02]  /*12550*/  IMAD.MOV.U32 R85, RZ, RZ, R173 ;  /* 0x000000ffff557224 */ /* 0x000fe400078e00ad */
[----:B------:R-:W-:Y:S02]  /*12560*/  IMAD.MOV.U32 R87, RZ, RZ, R175 ;  /* 0x000000ffff577224 */ /* 0x000fe400078e00af */
[----:B------:R-:W-:Y:S01]  /*12570*/  IMAD.MOV.U32 R149, RZ, RZ, R161 ;  /* 0x000000ffff957224 */ /* 0x000fe200078e00a1 */
[----:B----4-:R-:W-:Y:S01]  /*12580*/  HMMA.16816.F32.BF16 R172, R4, R16, R76 ;  /* 0x0000001004ac723c */ /* 0x010fe2000004184c */
[----:B------:R-:W-:-:S02]  /*12590*/  IMAD.MOV.U32 R68, RZ, RZ, R162 ;  /* 0x000000ffff447224 */ /* 0x000fc400078e00a2 */
[----:B------:R-:W-:-:S04]  /*125a0*/  IMAD.MOV.U32 R69, RZ, RZ, R163 ;  /* 0x000000ffff457224 */ /* 0x000fc800078e00a3 */
[----:B------:R-:W-:Y:S01]  /*125b0*/  IMAD.MOV.U32 R76, RZ, RZ, R152 ;  /* 0x000000ffff4c7224 */ /* 0x000fe200078e0098 */
[C---:B--2---:R-:W-:Y:S01]  /*125c0*/  HMMA.16816.F32.BF16 R160, R4.reuse, R24, R96 ;  /* 0x0000001804a0723c */ /* 0x044fe20000041860 */
[----:B------:R-:W-:Y:S02]  /*125d0*/  IMAD.MOV.U32 R77, RZ, RZ, R153 ;  /* 0x000000ffff4d7224 */ /* 0x000fe400078e0099 */
[----:B------:R-:W-:Y:S02]  /*125e0*/  IMAD.MOV.U32 R78, RZ, RZ, R154 ;  /* 0x000000ffff4e7224 */ /* 0x000fe400078e009a */
[----:B------:R-:W-:Y:S01]  /*125f0*/  IMAD.MOV.U32 R79, RZ, RZ, R155 ;  /* 0x000000ffff4f7224 */ /* 0x000fe200078e009b */
[----:B-1----:R-:W-:Y:S01]  /*12600*/  HMMA.16816.F32.BF16 R96, R4, R28, R80 ;  /* 0x0000001c0460723c */ /* 0x002fe20000041850 */
[----:B------:R-:W-:-:S05]  /*12610*/  IMAD.MOV.U32 R70, RZ, RZ, R159 ;  /* 0x000000ffff467224 */ /* 0x000fca00078e009f */
[----:B------:R-:W-:Y:S06]  /*12620*/  HMMA.16816.F32.BF16 R152, R4, R18, R72 ;  /* 0x000000120498723c */ /* 0x000fec0000041848 */
[----:B------:R-:W-:Y:S01]  /*12630*/  HMMA.16816.F32.BF16 R80, R12, R20, R108 ;  /* 0x000000140c50723c */ /* 0x000fe2000004186c */
[----:B------:R-:W-:Y:S02]  /*12640*/  IMAD.MOV.U32 R72, RZ, RZ, R148 ;  /* 0x000000ffff487224 */ /* 0x000fe400078e0094 */
[----:B------:R-:W-:Y:S02]  /*12650*/  IMAD.MOV.U32 R73, RZ, RZ, R149 ;  /* 0x000000ffff497224 */ /* 0x000fe400078e0095 */
[----:B------:R-:W-:-:S02]  /*12660*/  IMAD.MOV.U32 R74, RZ, RZ, R150 ;  /* 0x000000ffff4a7224 */ /* 0x000fc400078e0096 */
[----:B------:R-:W-:Y:S01]  /*12670*/  IMAD.MOV.U32 R75, RZ, RZ, R151 ;  /* 0x000000ffff4b7224 */ /* 0x000fe200078e0097 */
[C---:B------:R-:W-:Y:S01]  /*12680*/  HMMA.16816.F32.BF16 R156, R4.reuse, R26, R92 ;  /* 0x0000001a049c723c */ /* 0x040fe2000004185c */
[----:B------:R-:W-:Y:S01]  /*12690*/  MOV R108, R76 ;  /* 0x0000004c006c7202 */ /* 0x000fe20000000f00 */
[----:B------:R-:W-:Y:S02]  /*126a0*/  IMAD.MOV.U32 R109, RZ, RZ, R77 ;  /* 0x000000ffff6d7224 */ /* 0x000fe400078e004d */
[----:B------:R-:W-:Y:S02]  /*126b0*/  IMAD.MOV.U32 R110, RZ, RZ, R78 ;  /* 0x000000ffff6e7224 */ /* 0x000fe400078e004e */
[----:B------:R-:W-:Y:S01]  /*126c0*/  HMMA.16816.F32.BF16 R148, R4, R8, R64 ;  /* 0x000000080494723c */ /* 0x000fe20000041840 */
[----:B------:R-:W-:-:S05]  /*126d0*/  IMAD.MOV.U32 R111, RZ, RZ, R79 ;  /* 0x000000ffff6f7224 */ /* 0x000fca00078e004f */
[----:B------:R-:W-:Y:S01]  /*126e0*/  HMMA.16816.F32.BF16 R88, R4, R20, R88 ;  /* 0x000000140458723c */ /* 0x000fe20000041858 */
[----:B------:R-:W-:Y:S02]  /*126f0*/  IMAD.MOV.U32 R64, RZ, RZ, R144 ;  /* 0x000000ffff407224 */ /* 0x000fe400078e0090 */
[----:B------:R-:W-:-:S03]  /*12700*/  IMAD.MOV.U32 R65, RZ, RZ, R145 ;  /* 0x000000ffff417224 */ /* 0x000fc600078e0091 */
[----:B------:R-:W-:Y:S01]  /*12710*/  HMMA.16816.F32.BF16 R144, R4, R10, R60 ;  /* 0x0000000a0490723c */ /* 0x000fe2000004183c */
[----:B------:R-:W-:Y:S02]  /*12720*/  IMAD.MOV.U32 R66, RZ, RZ, R181 ;  /* 0x000000ffff427224 */ /* 0x000fe400078e00b5 */
[----:B------:R-:W-:-:S03]  /*12730*/  IMAD.MOV.U32 R67, RZ, RZ, R182 ;  /* 0x000000ffff437224 */ /* 0x000fc600078e00b6 */
[----:B------:R-:W-:Y:S01]  /*12740*/  HMMA.16816.F32.BF16 R92, R4, R30, R52 ;  /* 0x0000001e045c723c */ /* 0x000fe20000041834 */
[----:B------:R-:W-:Y:S01]  /*12750*/  IMAD.MOV.U32 R62, RZ, RZ, R180 ;  /* 0x000000ffff3e7224 */ /* 0x000fe200078e00b4 */
[----:B------:R-:W-:-:S04]  /*12760*/  MOV R63, R183 ;  /* 0x000000b7003f7202 */ /* 0x000fc80000000f00 */
[----:B------:R-:W-:Y:S01]  /*12770*/  HMMA.16816.F32.BF16 R76, R12, R22, R104 ;  /* 0x000000160c4c723c */ /* 0x000fe20000041868 */
[----:B------:R-:W-:-:S04]  /*12780*/  IMAD.WIDE.U32 R4, R217, -0x2daee0ad, RZ ;  /* 0xd2511f53d9047825 */ /* 0x000fc800078e00ff */
[----:B------:R-:W-:Y:S01]  /*12790*/  IMAD.WIDE.U32 R6, R209, -0x2daee0ad, RZ ;  /* 0xd2511f53d1067825 */ /* 0x000fe200078e00ff */
[----:B------:R-:W-:Y:S03]  /*127a0*/  HMMA.16816.F32.BF16 R180, R12, R24, R112 ;  /* 0x000000180cb4723c */ /* 0x000fe60000041870 */
[----:B------:R-:W-:Y:S01]  /*127b0*/  IMAD.MOV.U32 R22, RZ, RZ, R68 ;  /* 0x000000ffff167224 */ /* 0x000fe200078e0044 */
[----:B------:R-:W-:Y:S01]  /*127c0*/  LOP3.LUT R4, R7, UR36, R4, 0x96, !PT ;  /* 0x0000002407047c12 */ /* 0x000fe2000f8e9604 */
[----:B------:R-:W-:Y:S02]  /*127d0*/  IMAD.MOV.U32 R105, RZ, RZ, R2 ;  /* 0x000000ffff697224 */ /* 0x000fe400078e0002 */
[----:B------:R-:W-:Y:S01]  /*127e0*/  IMAD.MOV.U32 R115, RZ, RZ, R62 ;  /* 0x000000ffff737224 */ /* 0x000fe200078e003e */
[----:B------:R-:W-:Y:S01]  /*127f0*/  LOP3.LUT R2, R5, UR38, R22, 0x96, !PT ;  /* 0x0000002605027c12 */ /* 0x000fe2000f8e9616 */
[----:B------:R-:W-:-:S02]  /*12800*/  IMAD.MOV.U32 R114, RZ, RZ, R84 ;  /* 0x000000ffff727224 */ /* 0x000fc400078e0054 */
[----:B------:R-:W-:Y:S02]  /*12810*/  IMAD.MOV.U32 R113, RZ, RZ, R85 ;  /* 0x000000ffff717224 */ /* 0x000fe400078e0055 */
[----:B------:R-:W-:Y:S02]  /*12820*/  IMAD.MOV.U32 R112, RZ, RZ, R86 ;  /* 0x000000ffff707224 */ /* 0x000fe400078e0056 */
[----:B------:R-:W-:Y:S02]  /*12830*/  IMAD.MOV.U32 R25, RZ, RZ, R87 ;  /* 0x000000ffff197224 */ /* 0x000fe400078e0057 */
[----:B------:R-:W-:Y:S01]  /*12840*/  HMMA.16816.F32.BF16 R84, R12, R26, R100 ;  /* 0x0000001a0c54723c */ /* 0x000fe20000041864 */
[----:B------:R-:W-:Y:S02]  /*12850*/  IMAD.MOV.U32 R21, RZ, RZ, R74 ;  /* 0x000000ffff157224 */ /* 0x000fe400078e004a */
[----:B------:R-:W-:-:S04]  /*12860*/  IMAD.MOV.U32 R20, RZ, RZ, R75 ;  /* 0x000000ffff147224 */ /* 0x000fc800078e004b */
[----:B------:R-:W-:Y:S02]  /*12870*/  IMAD.MOV.U32 R27, RZ, RZ, R72 ;  /* 0x000000ffff1b7224 */ /* 0x000fe400078e0048 */
[----:B------:R-:W-:Y:S02]  /*12880*/  IMAD.MOV.U32 R26, RZ, RZ, R73 ;  /* 0x000000ffff1a7224 */ /* 0x000fe400078e0049 */
[----:B------:R-:W-:Y:S01]  /*12890*/  HMMA.16816.F32.BF16 R72, R12, R16, R132 ;  /* 0x000000100c48723c */ /* 0x000fe20000041884 */
[----:B------:R-:W-:Y:S02]  /*128a0*/  IMAD.MOV.U32 R103, RZ, RZ, R64 ;  /* 0x000000ffff677224 */ /* 0x000fe400078e0040 */
[----:B------:R-:W-:Y:S02]  /*128b0*/  IMAD.MOV.U32 R102, RZ, RZ, R65 ;  /* 0x000000ffff667224 */ /* 0x000fe400078e0041 */
[----:B------:R-:W-:Y:S02]  /*128c0*/  IMAD.MOV.U32 R101, RZ, RZ, R66 ;  /* 0x000000ffff657224 */ /* 0x000fe400078e0042 */
[----:B------:R-:W-:-:S02]  /*128d0*/  IMAD.MOV.U32 R100, RZ, RZ, R67 ;  /* 0x000000ffff647224 */ /* 0x000fc400078e0043 */
[----:B------:R-:W-:Y:S01]  /*128e0*/  IMAD.MOV.U32 R134, RZ, RZ, R115 ;  /* 0x000000ffff867224 */ /* 0x000fe200078e0073 */
[----:B------:R-:W-:Y:S01]  /*128f0*/  HMMA.16816.F32.BF16 R64, R12, R8, R116 ;  /* 0x000000080c40723c */ /* 0x000fe20000041874 */
[----:B------:R-:W-:Y:S02]  /*12900*/  IMAD.MOV.U32 R115, RZ, RZ, R3 ;  /* 0x000000ffff737224 */ /* 0x000fe400078e0003 */
[----:B------:R-:W-:-:S04]  /*12910*/  IMAD.WIDE.U32 R2, R2, -0x326172a9, RZ ;  /* 0xcd9e8d5702027825 */ /* 0x000fc800078e00ff */
[----:B------:R-:W-:Y:S01]  /*12920*/  IMAD.WIDE.U32 R8, R4, -0x326172a9, RZ ;  /* 0xcd9e8d5704087825 */ /* 0x000fe200078e00ff */
[----:B------:R-:W-:-:S04]  /*12930*/  LOP3.LUT R3, R3, UR37, R232, 0x96, !PT ;  /* 0x0000002503037c12 */ /* 0x000fc8000f8e96e8 */
[----:B------:R-:W-:Y:S01]  /*12940*/  LOP3.LUT R4, R9, UR35, R2, 0x96, !PT ;  /* 0x0000002309047c12 */ /* 0x000fe2000f8e9602 */
[----:B------:R-:W-:Y:S02]  /*12950*/  IMAD.MOV.U32 R23, RZ, RZ, R69 ;  /* 0x000000ffff177224 */ /* 0x000fe400078e0045 */
[----:B------:R-:W-:Y:S01]  /*12960*/  IMAD.MOV.U32 R23, RZ, RZ, R109 ;  /* 0x000000ffff177224 */ /* 0x000fe200078e006d */
[----:B------:R-:W-:Y:S01]  /*12970*/  MOV R109, R42 ;  /* 0x0000002a006d7202 */ /* 0x000fe20000000f00 */
[----:B------:R-:W-:Y:S02]  /*12980*/  IMAD.MOV.U32 R22, RZ, RZ, R110 ;  /* 0x000000ffff167224 */ /* 0x000fe400078e006e */
[----:B------:R-:W-:Y:S02]  /*12990*/  IMAD.MOV.U32 R110, RZ, RZ, R43 ;  /* 0x000000ffff6e7224 */ /* 0x000fe400078e002b */
[----:B------:R-:W-:-:S04]  /*129a0*/  IMAD.WIDE.U32 R2, R3, -0x2daee0ad, RZ ;  /* 0xd2511f5303027825 */ /* 0x000fc800078e00ff */
[----:B------:R-:W-:Y:S01]  /*129b0*/  IMAD.WIDE.U32 R42, R4, -0x2daee0ad, RZ ;  /* 0xd2511f53042a7825 */ /* 0x000fe200078e00ff */
[----:B------:R-:W-:-:S04]  /*129c0*/  LOP3.LUT R3, R3, UR34, R6, 0x96, !PT ;  /* 0x0000002203037c12 */ /* 0x000fc8000f8e9606 */
[----:B------:R-:W-:-:S05]  /*129d0*/  LOP3.LUT R2, R43, UR17, R2, 0x96, !PT ;  /* 0x000000112b027c12 */ /* 0x000fca000f8e9602 */
[----:B------:R-:W-:-:S04]  /*129e0*/  IMAD.WIDE.U32 R4, R2, -0x326172a9, RZ ;  /* 0xcd9e8d5702047825 */ /* 0x000fc800078e00ff */
[----:B------:R-:W-:Y:S01]  /*129f0*/  IMAD.WIDE.U32 R2, R3, -0x326172a9, RZ ;  /* 0xcd9e8d5703027825 */ /* 0x000fe200078e00ff */
[C---:B------:R-:W-:Y:S02]  /*12a00*/  LOP3.LUT R6, R4.reuse, 0xffff, RZ, 0xc0, !PT ;  /* 0x0000ffff04067812 */ /* 0x040fe400078ec0ff */
[----:B------:R-:W-:Y:S02]  /*12a10*/  LOP3.LUT R2, R5, UR21, R2, 0x96, !PT ;  /* 0x0000001505027c12 */ /* 0x000fe4000f8e9602 */
[----:B------:R-:W-:Y:S01]  /*12a20*/  SHF.R.U32.HI R5, RZ, 0x8, R6 ;  /* 0x00000008ff057819 */ /* 0x000fe20000011606 */
[----:B------:R-:W-:Y:S01]  /*12a30*/  IMAD.MOV.U32 R104, RZ, RZ, R108 ;  /* 0x000000ffff687224 */ /* 0x000fe200078e006c */
[----:B------:R-:W-:Y:S01]  /*12a40*/  SHF.R.U32.HI R6, RZ, 0x10, R4 ;  /* 0x00000010ff067819 */ /* 0x000fe20000011604 */
[----:B------:R-:W-:Y:S01]  /*12a50*/  IMAD.MOV.U32 R108, RZ, RZ, R40 ;  /* 0x000000ffff6c7224 */ /* 0x000fe200078e0028 */
[----:B------:R-:W-:Y:S02]  /*12a60*/  LOP3.LUT R7, R4, 0xff, RZ, 0xc0, !PT ;  /* 0x000000ff04077812 */ /* 0x000fe400078ec0ff */
[----:B------:R-:W-:-:S02]  /*12a70*/  LOP3.LUT R40, R3, UR25, R8, 0x96, !PT ;  /* 0x0000001903287c12 */ /* 0x000fc4000f8e9608 */
[----:B------:R-:W-:Y:S02]  /*12a80*/  SHF.R.U32.HI R8, RZ, 0x18, R4 ;  /* 0x00000018ff087819 */ /* 0x000fe40000011604 */
[----:B------:R-:W-:Y:S02]  /*12a90*/  LOP3.LUT R3, R2, 0xffff, RZ, 0xc0, !PT ;  /* 0x0000ffff02037812 */ /* 0x000fe400078ec0ff */
[----:B------:R-:W-:Y:S01]  /*12aa0*/  LOP3.LUT R6, R6, 0xff, RZ, 0xc0, !PT ;  /* 0x000000ff06067812 */ /* 0x000fe200078ec0ff */
[----:B------:R-:W-:Y:S01]  /*12ab0*/  IMAD.MOV.U32 R133, RZ, RZ, R49 ;  /* 0x000000ffff857224 */ /* 0x000fe200078e0031 */
[----:B------:R-:W-:Y:S01]  /*12ac0*/  PRMT R9, R7, 0x5410, R5 ;  /* 0x0000541007097816 */ /* 0x000fe20000000005 */
[----:B------:R-:W-:Y:S01]  /*12ad0*/  IMAD.MOV.U32 R132, RZ, RZ, R50 ;  /* 0x000000ffff847224 */ /* 0x000fe200078e0032 */
[----:B------:R-:W-:Y:S01]  /*12ae0*/  SHF.R.U32.HI R4, RZ, 0x8, R3 ;  /* 0x00000008ff047819 */ /* 0x000fe20000011603 */
[----:B------:R-:W-:Y:S01]  /*12af0*/  IMAD.MOV.U32 R17, RZ, RZ, R51 ;  /* 0x000000ffff117224 */ /* 0x000fe200078e0033 */
[----:B------:R-:W-:Y:S01]  /*12b00*/  PRMT R6, R6, 0x5410, R8 ;  /* 0x0000541006067816 */ /* 0x000fe20000000008 */
[----:B------:R-:W-:Y:S01]  /*12b10*/  IMAD.MOV.U32 R107, RZ, RZ, R70 ;  /* 0x000000ffff6b7224 */ /* 0x000fe200078e0046 */
[----:B------:R-:W-:Y:S01]  /*12b20*/  LOP3.LUT R5, R2, 0xff, RZ, 0xc0, !PT ;  /* 0x000000ff02057812 */ /* 0x000fe200078ec0ff */
[----:B------:R-:W-:Y:S01]  /*12b30*/  IMAD.MOV.U32 R106, RZ, RZ, R71 ;  /* 0x000000ffff6a7224 */ /* 0x000fe200078e0047 */
[--C-:B------:R-:W-:Y:S01]  /*12b40*/  SHF.R.U32.HI R3, RZ, 0x10, R2.reuse ;  /* 0x00000010ff037819 */ /* 0x100fe20000011602 */
[----:B------:R-:W-:Y:S01]  /*12b50*/  HMMA.16816.F32.BF16 R68, R12, R18, R128 ;  /* 0x000000120c44723c */ /* 0x000fe20000041880 */
[----:B------:R-:W-:Y:S01]  /*12b60*/  SHF.R.U32.HI R8, RZ, 0x18, R2 ;  /* 0x00000018ff087819 */ /* 0x000fe20000011602 */
[----:B------:R-:W-:Y:S01]  /*12b70*/  IMAD.MOV.U32 R16, RZ, RZ, R56 ;  /* 0x000000ffff107224 */ /* 0x000fe200078e0038 */
[----:B------:R-:W-:Y:S01]  /*12b80*/  HSET2.LE.AND R2, R9, R0, PT ;  /* 0x0000000009027233 */ /* 0x000fe20003803000 */
[----:B------:R-:W-:Y:S01]  /*12b90*/  IMAD.MOV.U32 R135, RZ, RZ, R111 ;  /* 0x000000ffff877224 */ /* 0x000fe200078e006f */
[----:B------:R-:W-:Y:S01]  /*12ba0*/  LOP3.LUT R7, R3, 0xff, RZ, 0xc0, !PT ;  /* 0x000000ff03077812 */ /* 0x000fe200078ec0ff */
[----:B------:R-:W-:-:S02]  /*12bb0*/  IMAD.MOV.U32 R24, RZ, RZ, R63 ;  /* 0x000000ffff187224 */ /* 0x000fc400078e003f */
[----:B------:R-:W-:Y:S01]  /*12bc0*/  IMAD.MOV.U32 R129, RZ, RZ, R132 ;  /* 0x000000ffff817224 */ /* 0x000fe200078e0084 */
[----:B------:R-:W-:Y:S01]  /*12bd0*/  HMMA.16816.F32.BF16 R52, R12, R28, R136 ;  /* 0x0000001c0c34723c */ /* 0x000fe20000041888 */
[----:B------:R-:W-:Y:S01]  /*12be0*/  IMAD.MOV.U32 R130, RZ, RZ, R133 ;  /* 0x000000ffff827224 */ /* 0x000fe200078e0085 */
[----:B------:R-:W-:Y:S01]  /*12bf0*/  MOV R133, R104 ;  /* 0x0000006800857202 */ /* 0x000fe20000000f00 */
[----:B------:R-:W-:Y:S01]  /*12c00*/  IMAD.MOV.U32 R128, RZ, RZ, R17 ;  /* 0x000000ffff807224 */ /* 0x000fe200078e0011 */
[----:B------:R-:W-:Y:S01]  /*12c10*/  PRMT R4, R5, 0x5410, R4 ;  /* 0x0000541005047816 */ /* 0x000fe20000000004 */
[----:B------:R-:W-:Y:S01]  /*12c20*/  IMAD.MOV.U32 R132, RZ, RZ, R23 ;  /* 0x000000ffff847224 */ /* 0x000fe200078e0017 */
[----:B------:R1:W5:Y:S01]  /*12c30*/  LDL.LU R56, [R1+0x1d4] ;  /* 0x0001d40001387983 */ /* 0x0003620000300800 */
[----:B------:R-:W-:Y:S02]  /*12c40*/  IMAD.MOV.U32 R17, RZ, RZ, R22 ;  /* 0x000000ffff117224 */ /* 0x000fe400078e0016 */
[----:B------:R-:W-:-:S02]  /*12c50*/  IMAD.MOV.U32 R23, RZ, RZ, R20 ;  /* 0x000000ffff177224 */ /* 0x000fc400078e0014 */
[----:B------:R-:W-:Y:S01]  /*12c60*/  IMAD.MOV.U32 R104, RZ, RZ, R21 ;  /* 0x000000ffff687224 */ /* 0x000fe200078e0015 */
[----:B------:R-:W-:Y:S01]  /*12c70*/  HSET2.LE.AND R3, R6, R0, PT ;  /* 0x0000000006037233 */ /* 0x000fe20003803000 */
[----:B------:R-:W-:Y:S02]  /*12c80*/  IMAD.MOV.U32 R22, RZ, RZ, R107 ;  /* 0x000000ffff167224 */ /* 0x000fe400078e006b */
[----:B------:R-:W-:Y:S02]  /*12c90*/  IMAD.MOV.U32 R20, RZ, RZ, R101 ;  /* 0x000000ffff147224 */ /* 0x000fe400078e0065 */
[----:B------:R-:W-:Y:S01]  /*12ca0*/  IMAD.MOV.U32 R21, RZ, RZ, R102 ;  /* 0x000000ffff157224 */ /* 0x000fe200078e0066 */
[----:B------:R-:W-:Y:S01]  /*12cb0*/  LOP3.LUT R6, R2, R16, RZ, 0xc0, !PT ;  /* 0x0000001002067212 */ /* 0x000fe200078ec0ff */
[----:B------:R-:W-:Y:S02]  /*12cc0*/  IMAD.MOV.U32 R111, RZ, RZ, R48 ;  /* 0x000000ffff6f7224 */ /* 0x000fe400078e0030 */
[----:B------:R-:W-:Y:S01]  /*12cd0*/  IMAD.MOV.U32 R16, RZ, RZ, R135 ;  /* 0x000000ffff107224 */ /* 0x000fe200078e0087 */
[----:B------:R-:W-:Y:S01]  /*12ce0*/  HMMA.16816.F32.BF16 R48, R12, R30, R140 ;  /* 0x0000001e0c30723c */ /* 0x000fe2000004188c */
[----:B------:R-:W-:-:S02]  /*12cf0*/  IMAD.MOV.U32 R118, RZ, RZ, R23 ;  /* 0x000000ffff767224 */ /* 0x000fc400078e0017 */
[----:B------:R-:W-:Y:S01]  /*12d00*/  IMAD.MOV.U32 R131, RZ, RZ, R134 ;  /* 0x000000ffff837224 */ /* 0x000fe200078e0086 */
[----:B------:R-:W-:Y:S01]  /*12d10*/  PRMT R5, R7, 0x5410, R8 ;  /* 0x0000541007057816 */ /* 0x000fe20000000008 */
[----:B------:R-:W-:Y:S01]  /*12d20*/  IMAD.MOV.U32 R209, RZ, RZ, R20 ;  /* 0x000000ffffd17224 */ /* 0x000fe200078e0014 */
[----:B------:R-:W-:Y:S01]  /*12d30*/  HMMA.16816.F32.BF16 R60, R12, R10, R120 ;  /* 0x0000000a0c3c723c */ /* 0x000fe20000041878 */
[----:B------:R-:W-:Y:S01]  /*12d40*/  IMAD.MOV.U32 R142, RZ, RZ, R22 ;  /* 0x000000ffff8e7224 */ /* 0x000fe200078e0016 */
[----:B------:R-:W-:Y:S01]  /*12d50*/  LDSM.16.MT88.4 R28, [R190+0xb800] ;  /* 0x00b80000be1c783b */ /* 0x000fe20000004200 */
[----:B------:R-:W-:Y:S02]  /*12d60*/  IMAD.MOV.U32 R217, RZ, RZ, R21 ;  /* 0x000000ffffd97224 */ /* 0x000fe400078e0015 */
[----:B------:R-:W-:Y:S01]  /*12d70*/  IMAD.MOV.U32 R134, RZ, RZ, R105 ;  /* 0x000000ffff867224 */ /* 0x000fe200078e0069 */
[----:B------:R-:W-:Y:S01]  /*12d80*/  LDSM.16.MT88.4 R20, [R188+0xb800] ;  /* 0x00b80000bc14783b */ /* 0x000fe20000004200 */
[----:B------:R-:W-:-:S02]  /*12d90*/  IMAD.MOV.U32 R135, RZ, RZ, R106 ;  /* 0x000000ffff877224 */ /* 0x000fc400078e006a */
[----:B------:R-:W-:Y:S01]  /*12da0*/  IMAD.MOV.U32 R105, RZ, RZ, R26 ;  /* 0x000000ffff697224 */ /* 0x000fe200078e001a */
[----:B------:R-:W2:Y:S01]  /*12db0*/  LDSM.16.MT88.4 R12, [R188+0xa800] ;  /* 0x00a80000bc0c783b */ /* 0x000ea20000004200 */
[----:B------:R-:W-:Y:S02]  /*12dc0*/  IMAD.MOV.U32 R106, RZ, RZ, R27 ;  /* 0x000000ffff6a7224 */ /* 0x000fe400078e001b */
[----:B------:R-:W-:Y:S01]  /*12dd0*/  IMAD.MOV.U32 R101, RZ, RZ, R24 ;  /* 0x000000ffff657224 */ /* 0x000fe200078e0018 */
[----:B------:R-:W-:Y:S01]  /*12de0*/  LDSM.16.MT88.4 R8, [R190+0xa800] ;  /* 0x00a80000be08783b */ /* 0x000fe20000004200 */
[----:B------:R-:W-:Y:S02]  /*12df0*/  IMAD.MOV.U32 R102, RZ, RZ, R25 ;  /* 0x000000ffff667224 */ /* 0x000fe400078e0019 */
[----:B------:R-:W-:Y:S01]  /*12e00*/  IMAD.MOV.U32 R122, RZ, RZ, R16 ;  /* 0x000000ffff7a7224 */ /* 0x000fe200078e0010 */
[----:B------:R-:W3:Y:S01]  /*12e10*/  LDSM.16.MT88.4 R24, [R188+0x9800] ;  /* 0x00980000bc18783b */ /* 0x000ee20000004200 */
[----:B------:R-:W-:-:S03]  /*12e20*/  IMAD.MOV.U32 R120, RZ, RZ, R17 ;  /* 0x000000ffff787224 */ /* 0x000fc600078e0011 */
[----:B------:R-:W4:Y:S01]  /*12e30*/  LDSM.16.MT88.4 R16, [R190+0x9800] ;  /* 0x00980000be10783b */ /* 0x000f220000004200 */
[--C-:B------:R-:W-:Y:S02]  /*12e40*/  HSET2.LE.AND R4, R4, R0.reuse, PT ;  /* 0x0000000004047233 */ /* 0x100fe40003803000 */
[----:B------:R-:W-:Y:S01]  /*12e50*/  HSET2.LE.AND R5, R5, R0, PT ;  /* 0x0000000005057233 */ /* 0x000fe20003803000 */
[----:B------:R-:W-:Y:S01]  /*12e60*/  IMAD.MOV.U32 R107, RZ, RZ, R100 ;  /* 0x000000ffff6b7224 */ /* 0x000fe200078e0064 */
[----:B------:R-:W-:Y:S01]  /*12e70*/  LOP3.LUT R7, R3, R195, RZ, 0xc0, !PT ;  /* 0x000000c303077212 */ /* 0x000fe200078ec0ff */
[----:B------:R-:W-:Y:S01]  /*12e80*/  IMAD.MOV.U32 R100, RZ, RZ, R103 ;  /* 0x000000ffff647224 */ /* 0x000fe200078e0067 */
[----:B------:R-:W-:Y:S02]  /*12e90*/  LOP3.LUT R4, R4, R193, RZ, 0xc0, !PT ;  /* 0x000000c104047212 */ /* 0x000fe400078ec0ff */
[----:B------:R-:W-:Y:S01]  /*12ea0*/  LOP3.LUT R5, R5, R128, RZ, 0xc0, !PT ;  /* 0x0000008005057212 */ /* 0x000fe200078ec0ff */
[----:B------:R-:W-:Y:S01]  /*12eb0*/  IMAD.MOV.U32 R103, RZ, RZ, R112 ;  /* 0x000000ffff677224 */ /* 0x000fe200078e0070 */
[----:B------:R-:W-:Y:S01]  /*12ec0*/  MOV R112, R113 ;  /* 0x0000007100707202 */ /* 0x000fe20000000f00 */
[----:B------:R-:W-:Y:S01]  /*12ed0*/  IMAD.MOV.U32 R113, RZ, RZ, R114 ;  /* 0x000000ffff717224 */ /* 0x000fe200078e0072 */
[----:B------:R1:W5:Y:S01]  /*12ee0*/  LDL.LU R195, [R1+0x1d0] ;  /* 0x0001d00001c37983 */ /* 0x0003620000300800 */
[----:B------:R-:W-:-:S02]  /*12ef0*/  IMAD.MOV.U32 R119, RZ, RZ, R104 ;  /* 0x000000ffff777224 */ /* 0x000fc400078e0068 */
        /* <DEDUP_REMOVED lines=9> */
[----:B------:R-:W-:Y:S01]  /*12f90*/  IMAD.MOV.U32 R143, RZ, RZ, R135 ;  /* 0x000000ffff8f7224 */ /* 0x000fe200078e0087 */
[C---:B--2---:R-:W-:Y:S01]  /*12fa0*/  HMMA.16816.F32.BF16 R88, R4.reuse, R12, R88 ;  /* 0x0000000c0458723c */ /* 0x044fe20000041858 */
[----:B------:R-:W-:Y:S01]  /*12fb0*/  IMAD.MOV.U32 R131, RZ, RZ, R101 ;  /* 0x000000ffff837224 */ /* 0x000fe200078e0065 */
[----:B------:R1:W5:Y:S01]  /*12fc0*/  LDL.LU R193, [R1+0x1cc] ;  /* 0x0001cc0001c17983 */ /* 0x0003620000300800 */
[----:B------:R-:W-:Y:S02]  /*12fd0*/  IMAD.MOV.U32 R132, RZ, RZ, R102 ;  /* 0x000000ffff847224 */ /* 0x000fe400078e0066 */
[----:B------:R-:W-:Y:S01]  /*12fe0*/  IMAD.MOV.U32 R133, RZ, RZ, R103 ;  /* 0x000000ffff857224 */ /* 0x000fe200078e0067 */
[----:B---3--:R-:W-:Y:S01]  /*12ff0*/  HMMA.16816.F32.BF16 R168, R4, R24, R168 ;  /* 0x0000001804a8723c */ /* 0x008fe200000418a8 */
[----:B------:R-:W-:Y:S01]  /*13000*/  IMAD.MOV.U32 R134, RZ, RZ, R112 ;  /* 0x000000ffff867224 */ /* 0x000fe200078e0070 */
[----:B------:R1:W5:Y:S01]  /*13010*/  LDL.LU R192, [R1+0x1c8] ;  /* 0x0001c80001c07983 */ /* 0x0003620000300800 */
[----:B------:R-:W-:-:S03]  /*13020*/  IMAD.MOV.U32 R129, RZ, RZ, R106 ;  /* 0x000000ffff817224 */ /* 0x000fc600078e006a */
[C---:B------:R-:W-:Y:S01]  /*13030*/  HMMA.16816.F32.BF16 R100, R4.reuse, R20, R148 ;  /* 0x000000140464723c */ /* 0x040fe20000041894 */
[----:B------:R-:W-:Y:S02]  /*13040*/  IMAD.MOV.U32 R141, RZ, RZ, R107 ;  /* 0x000000ffff8d7224 */ /* 0x000fe400078e006b */
[----:B------:R-:W-:Y:S02]  /*13050*/  IMAD.MOV.U32 R135, RZ, RZ, R113 ;  /* 0x000000ffff877224 */ /* 0x000fe400078e0071 */
[----:B------:R-:W-:Y:S02]  /*13060*/  IMAD.MOV.U32 R140, RZ, RZ, R114 ;  /* 0x000000ffff8c7224 */ /* 0x000fe400078e0072 */
[----:B------:R-:W-:Y:S01]  /*13070*/  MOV R148, R118 ;  /* 0x0000007600947202 */ /* 0x000fe20000000f00 */
[----:B------:R-:W-:Y:S01]  /*13080*/  IMAD.MOV.U32 R149, RZ, RZ, R119 ;  /* 0x000000ffff957224 */ /* 0x000fe200078e0077 */
[----:B------:R-:W-:Y:S01]  /*13090*/  HMMA.16816.F32.BF16 R164, R4, R26, R164 ;  /* 0x0000001a04a4723c */ /* 0x000fe200000418a4 */
[----:B------:R-:W-:-:S05]  /*130a0*/  IMAD.MOV.U32 R2, RZ, RZ, R115 ;  /* 0x000000ffff027224 */ /* 0x000fca00078e0073 */
[----:B------:R-:W-:Y:S01]  /*130b0*/  HMMA.16816.F32.BF16 R116, R4, R28, R96 ;  /* 0x0000001c0474723c */ /* 0x000fe20000041860 */
[----:B------:R-:W-:Y:S02]  /*130c0*/  IMAD.MOV.U32 R150, RZ, RZ, R128 ;  /* 0x000000ffff967224 */ /* 0x000fe400078e0080 */
[----:B------:R-:W-:-:S03]  /*130d0*/  IMAD.MOV.U32 R151, RZ, RZ, R129 ;  /* 0x000000ffff977224 */ /* 0x000fc600078e0081 */
[C---:B----4-:R-:W-:Y:S01]  /*130e0*/  HMMA.16816.F32.BF16 R160, R4.reuse, R16, R160 ;  /* 0x0000001004a0723c */ /* 0x050fe200000418a0 */
[----:B------:R-:W-:Y:S02]  /*130f0*/  IMAD.MOV.U32 R3, RZ, RZ, R191 ;  /* 0x000000ffff037224 */ /* 0x000fe400078e00bf */
[----:B------:R1:W5:Y:S03]  /*13100*/  LDL.LU R191, [R1+0x1c4] ;  /* 0x0001c40001bf7983 */ /* 0x0003660000300800 */
        /* <DEDUP_REMOVED lines=8> */
[----:B------:R-:W-:Y:S02]  /*13190*/  IMAD.MOV.U32 R92, RZ, RZ, R132 ;  /* 0x000000ffff5c7224 */ /* 0x000fe400078e0084 */
[----:B------:R-:W-:Y:S02]  /*131a0*/  IMAD.MOV.U32 R93, RZ, RZ, R133 ;  /* 0x000000ffff5d7224 */ /* 0x000fe400078e0085 */
[----:B------:R-:W-:Y:S01]  /*131b0*/  IMAD.MOV.U32 R94, RZ, RZ, R134 ;  /* 0x000000ffff5e7224 */ /* 0x000fe200078e0086 */
[----:B------:R-:W-:Y:S01]  /*131c0*/  HMMA.16816.F32.BF16 R128, R32, R18, R84 ;  /* 0x000000122080723c */ /* 0x000fe20000041854 */
[----:B------:R-:W-:-:S06]  /*131d0*/  IMAD.MOV.U32 R95, RZ, RZ, R135 ;  /* 0x000000ffff5f7224 */ /* 0x000fcc00078e0087 */
        /* <DEDUP_REMOVED lines=9> */
[----:B------:R-:W-:Y:S02]  /*13270*/  IMAD.MOV.U32 R150, RZ, RZ, R2 ;  /* 0x000000ffff967224 */ /* 0x000fe400078e0002 */
[----:B------:R-:W-:Y:S02]  /*13280*/  IMAD.MOV.U32 R3, RZ, RZ, R141 ;  /* 0x000000ffff037224 */ /* 0x000fe400078e008d */
[----:B------:R-:W-:Y:S01]  /*13290*/  IMAD.MOV.U32 R2, RZ, RZ, R142 ;  /* 0x000000ffff027224 */ /* 0x000fe200078e008e */
[----:B------:R-:W-:Y:S07]  /*132a0*/  HMMA.16816.F32.BF16 R152, R32, R24, R224 ;  /* 0x000000182098723c */ /* 0x000fee00000418e0 */
[----:B------:R-:W-:-:S02]  /*132b0*/  IMAD.MOV.U32 R227, RZ, RZ, R3 ;  /* 0x000000ffffe37224 */ /* 0x000fc400078e0003 */
[----:B------:R-:W-:Y:S02]  /*132c0*/  IMAD.MOV.U32 R226, RZ, RZ, R2 ;  /* 0x000000ffffe27224 */ /* 0x000fe400078e0002 */
[----:B------:R-:W-:-:S03]  /*132d0*/  IMAD.WIDE.U32 R2, R40, -0x2daee0ad, RZ ;  /* 0xd2511f5328027825 */ /* 0x000fc600078e00ff */
[C---:B------:R-:W-:Y:S01]  /*132e0*/  LOP3.LUT R4, R2.reuse, 0xffff, RZ, 0xc0, !PT ;  /* 0x0000ffff02047812 */ /* 0x040fe200078ec0ff */
[----:B------:R-:W-:Y:S01]  /*132f0*/  IMAD.MOV.U32 R85, RZ, RZ, R148 ;  /* 0x000000ffff557224 */ /* 0x000fe200078e0094 */
[----:B------:R-:W-:Y:S01]  /*13300*/  LOP3.LUT R5, R2, 0xff, RZ, 0xc0, !PT ;  /* 0x000000ff02057812 */ /* 0x000fe200078ec0ff */
[----:B------:R-:W-:Y:S01]  /*13310*/  IMAD.MOV.U32 R148, RZ, RZ, R151 ;  /* 0x000000ffff947224 */ /* 0x000fe200078e0097 */
[----:B------:R-:W-:Y:S01]  /*13320*/  SHF.R.U32.HI R4, RZ, 0x8, R4 ;  /* 0x00000008ff047819 */ /* 0x000fe20000011604 */
[----:B------:R-:W-:Y:S01]  /*13330*/  IMAD.MOV.U32 R151, RZ, RZ, R140 ;  /* 0x000000ffff977224 */ /* 0x000fe200078e008c */
[----:B------:R-:W-:Y:S01]  /*13340*/  LOP3.LUT R3, R3, UR33, R42, 0x96, !PT ;  /* 0x0000002103037c12 */ /* 0x000fe2000f8e962a */
[----:B------:R-:W-:Y:S01]  /*13350*/  HMMA.16816.F32.BF16 R176, R32, R16, R180 ;  /* 0x0000001020b0723c */ /* 0x000fe200000418b4 */
[----:B------:R-:W-:Y:S01]  /*13360*/  IMAD.MOV.U32 R140, RZ, RZ, R143 ;  /* 0x000000ffff8c7224 */ /* 0x000fe200078e008f */
[----:B------:R-:W-:Y:S01]  /*13370*/  MOV R143, R138 ;  /* 0x0000008a008f7202 */ /* 0x000fe20000000f00 */
[----:B------:R-:W-:-:S02]  /*13380*/  IMAD.MOV.U32 R141, RZ, RZ, R136 ;  /* 0x000000ffff8d7224 */ /* 0x000fc400078e0088 */
[----:B------:R-:W-:Y:S01]  /*13390*/  IMAD.MOV.U32 R142, RZ, RZ, R137 ;  /* 0x000000ffff8e7224 */ /* 0x000fe200078e0089 */
[----:B------:R-:W-:Y:S01]  /*133a0*/  HMMA.16816.F32.BF16 R16, R32, R10, R68 ;  /* 0x0000000a2010723c */ /* 0x000fe20000041844 */
[----:B------:R-:W-:-:S05]  /*133b0*/  IMAD.MOV.U32 R84, RZ, RZ, R139 ;  /* 0x000000ffff547224 */ /* 0x000fca00078e008b */
[C---:B------:R-:W-:Y:S01]  /*133c0*/  HMMA.16816.F32.BF16 R136, R32.reuse, R12, R80 ;  /* 0x0000000c2088723c */ /* 0x040fe20000041850 */
[----:B------:R-:W-:Y:S01]  /*133d0*/  PRMT R10, R5, 0x5410, R4 ;  /* 0x00005410050a7816 */ /* 0x000fe20000000004 */
[----:B------:R-:W-:Y:S01]  /*133e0*/  IMAD.MOV.U32 R68, RZ, RZ, R149 ;  /* 0x000000ffff447224 */ /* 0x000fe200078e0095 */
[----:B------:R-:W-:Y:S01]  /*133f0*/  SHF.R.U32.HI R4, RZ, 0x10, R3 ;  /* 0x00000010ff047819 */ /* 0x000fe20000011603 */
[----:B------:R-:W-:Y:S02]  /*13400*/  IMAD.MOV.U32 R70, RZ, RZ, R95 ;  /* 0x000000ffff467224 */ /* 0x000fe400078e005f */
[----:B------:R-:W-:Y:S01]  /*13410*/  HMMA.16816.F32.BF16 R80, R32, R8, R72 ;  /* 0x000000082050723c */ /* 0x000fe20000041848 */
[----:B------:R-:W-:Y:S02]  /*13420*/  IMAD.MOV.U32 R69, RZ, RZ, R148 ;  /* 0x000000ffff457224 */ /* 0x000fe400078e0094 */
[----:B------:R-:W-:-:S04]  /*13430*/  IMAD.MOV.U32 R71, RZ, RZ, R94 ;  /* 0x000000ffff477224 */ /* 0x000fc800078e005e */
[----:B------:R-:W-:Y:S01]  /*13440*/  IMAD.MOV.U32 R75, RZ, RZ, R6 ;  /* 0x000000ffff4b7224 */ /* 0x000fe200078e0006 */
[--C-:B------:R-:W-:Y:S01]  /*13450*/  SHF.R.U32.HI R6, RZ, 0x10, R2.reuse ;  /* 0x00000010ff067819 */ /* 0x100fe20000011602 */
[----:B------:R-:W-:Y:S01]  /*13460*/  IMAD.MOV.U32 R74, RZ, RZ, R7 ;  /* 0x000000ffff4a7224 */ /* 0x000fe200078e0007 */
[----:B------:R-:W-:Y:S01]  /*13470*/  SHF.R.U32.HI R9, RZ, 0x18, R2 ;  /* 0x00000018ff097819 */ /* 0x000fe20000011602 */
[----:B------:R-:W-:Y:S01]  /*13480*/  HMMA.16816.F32.BF16 R64, R32, R20, R64 ;  /* 0x000000142040723c */ /* 0x000fe20000041840 */
[C---:B------:R-:W-:Y:S02]  /*13490*/  LOP3.LUT R2, R3.reuse, 0xffff, RZ, 0xc0, !PT ;  /* 0x0000ffff03027812 */ /* 0x040fe400078ec0ff */
[----:B------:R-:W-:Y:S02]  /*134a0*/  LOP3.LUT R8, R3, 0xff, RZ, 0xc0, !PT ;  /* 0x000000ff03087812 */ /* 0x000fe400078ec0ff */
[----:B------:R-:W-:Y:S01]  /*134b0*/  SHF.R.U32.HI R7, RZ, 0x18, R3 ;  /* 0x00000018ff077819 */ /* 0x000fe20000011603 */
[----:B------:R-:W-:Y:S01]  /*134c0*/  IMAD.MOV.U32 R72, RZ, RZ, R93 ;  /* 0x000000ffff487224 */ /* 0x000fe200078e005d */
[----:B------:R-:W-:Y:S01]  /*134d0*/  LOP3.LUT R3, R4, 0xff, RZ, 0xc0, !PT ;  /* 0x000000ff04037812 */ /* 0x000fe200078ec0ff */
[----:B------:R-:W-:-:S02]  /*134e0*/  IMAD.MOV.U32 R21, RZ, RZ, R68 ;  /* 0x000000ffff157224 */ /* 0x000fc400078e0044 */
[----:B------:R-:W-:Y:S02]  /*134f0*/  IMAD.MOV.U32 R73, RZ, RZ, R92 ;  /* 0x000000ffff497224 */ /* 0x000fe400078e005c */
[----:B------:R-:W-:Y:S01]  /*13500*/  IMAD.MOV.U32 R68, RZ, RZ, R69 ;  /* 0x000000ffff447224 */ /* 0x000fe200078e0045 */
[----:B------:R-:W-:Y:S01]  /*13510*/  MOV R69, R70 ;  /* 0x0000004600457202 */ /* 0x000fe20000000f00 */
[----:B------:R-:W-:Y:S01]  /*13520*/  IMAD.MOV.U32 R70, RZ, RZ, R71 ;  /* 0x000000ffff467224 */ /* 0x000fe200078e0047 */
[----:B------:R-:W-:Y:S01]  /*13530*/  PRMT R4, R3, 0x5410, R7 ;  /* 0x0000541003047816 */ /* 0x000fe20000000007 */
[----:B------:R-:W-:Y:S01]  /*13540*/  IMAD.MOV.U32 R71, RZ, RZ, R72 ;  /* 0x000000ffff477224 */ /* 0x000fe200078e0048 */
[C---:B------:R-:W-:Y:S01]  /*13550*/  HMMA.16816.F32.BF16 R132, R32.reuse, R26, R212 ;  /* 0x0000001a2084723c */ /* 0x040fe200000418d4 */
[----:B------:R-:W-:Y:S01]  /*13560*/  IMAD.MOV.U32 R72, RZ, RZ, R73 ;  /* 0x000000ffff487224 */ /* 0x000fe200078e0049 */
[----:B------:R-:W-:Y:S01]  /*13570*/  MOV R225, R140 ;  /* 0x0000008c00e17202 */ /* 0x000fe20000000f00 */
[----:B------:R-:W-:Y:S01]  /*13580*/  IMAD.MOV.U32 R73, RZ, RZ, R74 ;  /* 0x000000ffff497224 */ /* 0x000fe200078e004a */
[----:B------:R-:W-:Y:S01]  /*13590*/  HSET2.LE.AND R4, R4, R0, PT ;  /* 0x0000000004047233 */ /* 0x000fe20003803000 */
[----:B------:R-:W-:Y:S01]  /*135a0*/  IMAD.MOV.U32 R74, RZ, RZ, R75 ;  /* 0x000000ffff4a7224 */ /* 0x000fe200078e004b */
[----:B------:R-:W-:Y:S01]  /*135b0*/  HMMA.16816.F32.BF16 R60, R32, R22, R60 ;  /* 0x00000016203c723c */ /* 0x000fe2000004183c */
[----:B------:R-:W-:Y:S01]  /*135c0*/  IMAD.MOV.U32 R75, RZ, RZ, R84 ;  /* 0x000000ffff4b7224 */ /* 0x000fe200078e0054 */
[----:B------:R-:W-:Y:S01]  /*135d0*/  LDSM.16.MT88.4 R92, [R190+0xac00] ;  /* 0x00ac0000be5c783b */ /* 0x000fe20000004200 */
[----:B------:R-:W-:-:S02]  /*135e0*/  IMAD.MOV.U32 R84, RZ, RZ, R85 ;  /* 0x000000ffff547224 */ /* 0x000fc400078e0055 */
[----:B------:R-:W-:Y:S02]  /*135f0*/  IMAD.MOV.U32 R85, RZ, RZ, R86 ;  /* 0x000000ffff557224 */ /* 0x000fe400078e0056 */
[----:B------:R-:W-:Y:S02]  /*13600*/  IMAD.MOV.U32 R86, RZ, RZ, R87 ;  /* 0x000000ffff567224 */ /* 0x000fe400078e0057 */
[----:B------:R-:W-:Y:S01]  /*13610*/  IMAD.MOV.U32 R87, RZ, RZ, R121 ;  /* 0x000000ffff577224 */ /* 0x000fe200078e0079 */
[----:B------:R-:W-:Y:S02]  /*13620*/  LOP3.LUT R121, R4, R189, RZ, 0xc0, !PT ;  /* 0x000000bd04797212 */ /* 0x000fe400078ec0ff */
[----:B------:R1:W5:Y:S01]  /*13630*/  LDL.LU R189, [R1+0x1c0] ;  /* 0x0001c00001bd7983 */ /* 0x0003620000300800 */
[----:B------:R-:W-:Y:S01]  /*13640*/  HMMA.16816.F32.BF16 R24, R32, R14, R76 ;  /* 0x0000000e2018723c */ /* 0x000fe2000004184c */
[----:B------:R-:W-:Y:S02]  /*13650*/  IMAD.MOV.U32 R213, RZ, RZ, R120 ;  /* 0x000000ffffd57224 */ /* 0x000fe400078e0078 */
[----:B------:R-:W-:Y:S01]  /*13660*/  IMAD.MOV.U32 R212, RZ, RZ, R122 ;  /* 0x000000ffffd47224 */ /* 0x000fe200078e007a */
[----:B------:R-:W2:Y:S01]  /*13670*/  LDSM.16.MT88.4 R76, [R188+0xac00] ;  /* 0x00ac0000bc4c783b */ /* 0x000ea20000004200 */
[----:B------:R-:W-:-:S02]  /*13680*/  IMAD.MOV.U32 R11, RZ, RZ, R150 ;  /* 0x000000ffff0b7224 */ /* 0x000fc400078e0096 */
[----:B------:R-:W-:Y:S01]  /*13690*/  IMAD.MOV.U32 R180, RZ, RZ, R151 ;  /* 0x000000ffffb47224 */ /* 0x000fe200078e0097 */
[----:B------:R-:W-:Y:S01]  /*136a0*/  LDSM.16.MT88.4 R12, [R190+0xbc00] ;  /* 0x00bc0000be0c783b */ /* 0x000fe20000004200 */
[----:B------:R-:W-:Y:S02]  /*136b0*/  IMAD.MOV.U32 R224, RZ, RZ, R141 ;  /* 0x000000ffffe07224 */ /* 0x000fe400078e008d */
[----:B------:R-:W-:Y:S01]  /*136c0*/  IMAD.MOV.U32 R215, RZ, RZ, R142 ;  /* 0x000000ffffd77224 */ /* 0x000fe200078e008e */
[----:B------:R-:W3:Y:S01]  /*136d0*/  LDSM.16.MT88.4 R148, [R188+0x9c00] ;  /* 0x009c0000bc94783b */ /* 0x000ee20000004200 */
[----:B------:R-:W-:Y:S02]  /*136e0*/  IMAD.MOV.U32 R214, RZ, RZ, R143 ;  /* 0x000000ffffd67224 */ /* 0x000fe400078e008f */
[----:B------:R-:W-:Y:S01]  /*136f0*/  IMAD.MOV.U32 R182, RZ, RZ, R108 ;  /* 0x000000ffffb67224 */ /* 0x000fe200078e006c */
[----:B------:R-:W4:Y:S01]  /*13700*/  LDSM.16.MT88.4 R140, [R190+0x9c00] ;  /* 0x009c0000be8c783b */ /* 0x000f220000004200 */
[----:B------:R-:W-:-:S02]  /*13710*/  IMAD.MOV.U32 R181, RZ, RZ, R109 ;  /* 0x000000ffffb57224 */ /* 0x000fc400078e006d */
[----:B------:R-:W-:Y:S02]  /*13720*/  IMAD.MOV.U32 R122, RZ, RZ, R110 ;  /* 0x000000ffff7a7224 */ /* 0x000fe400078e006e */
[----:B------:R-:W-:Y:S02]  /*13730*/  IMAD.MOV.U32 R120, RZ, RZ, R111 ;  /* 0x000000ffff787224 */ /* 0x000fe400078e006f */
[----:B------:R-:W-:Y:S01]  /*13740*/  IMAD.MOV.U32 R40, RZ, RZ, R69 ;  /* 0x000000ffff287224 */ /* 0x000fe200078e0045 */
[----:B------:R-:W1:Y:S01]  /*13750*/  LDSM.16.MT88.4 R108, [R188+0xbc00] ;  /* 0x00bc0000bc6c783b */ /* 0x000e620000004200 */
[----:B------:R-:W-:-:S03]  /*13760*/  IMAD.MOV.U32 R23, RZ, RZ, R70 ;  /* 0x000000ffff177224 */ /* 0x000fc600078e0046 */
[----:B------:R2:W-:Y:S04]  /*13770*/  STG.E.U16 desc[UR22][R46.64+-0x6e], R234 ;  /* 0xffff92ea2e007986 */ /* 0x0005e8000c101516 */
[----:B------:R-:W-:Y:S04]  /*13780*/  STG.E.U16 desc[UR22][R44.64+-0x70], R223 ;  /* 0xffff90df2c007986 */ /* 0x000fe8000c101516 */
[----:B------:R-:W-:Y:S04]  /*13790*/  STG.E.U16 desc[UR22][R44.64+-0x6e], R221 ;  /* 0xffff92dd2c007986 */ /* 0x000fe8000c101516 */
[----:B------:R-:W-:Y:S04]  /*137a0*/  STG.E.U16 desc[UR22][R38.64+-0x70], R222 ;  /* 0xffff90de26007986 */ /* 0x000fe8000c101516 */
[----:B------:R-:W-:Y:S04]  /*137b0*/  STG.E.U16 desc[UR22][R38.64+-0x6e], R220 ;  /* 0xffff92dc26007986 */ /* 0x000fe8000c101516 */
[----:B------:R-:W-:Y:S04]  /*137c0*/  STG.E.U16 desc[UR22][R36.64+-0x60], R23 ;  /* 0xffffa01724007986 */ /* 0x000fe8000c101516 */
[----:B------:R-:W-:Y:S04]  /*137d0*/  STG.E.U16 desc[UR22][R36.64+-0x5e], R40 ;  /* 0xffffa22824007986 */ /* 0x000fe8000c101516 */
[----:B------:R-:W-:Y:S04]  /*137e0*/  STG.E.U16 desc[UR22][R46.64+-0x60], R252 ;  /* 0xffffa0fc2e007986 */ /* 0x000fe8000c101516 */
[----:B------:R-:W-:Y:S01]  /*137f0*/  STG.E.U16 desc[UR22][R46.64+-0x5e], R251 ;  /* 0xffffa2fb2e007986 */ /* 0x000fe2000c101516 */
[----:B------:R-:W-:-:S03]  /*13800*/  SHF.R.U32.HI R5, RZ, 0x8, R2 ;  /* 0x00000008ff057819 */ /* 0x000fc60000011602 */
[----:B------:R-:W-:Y:S04]  /*13810*/  STG.E.U16 desc[UR22][R44.64+-0x60], R219 ;  /* 0xffffa0db2c007986 */ /* 0x000fe8000c101516 */
[----:B------:R-:W-:Y:S01]  /*13820*/  STG.E.U16 desc[UR22][R44.64+-0x5e], R218 ;  /* 0xffffa2da2c007986 */ /* 0x000fe2000c101516 */
[----:B------:R-:W-:-:S03]  /*13830*/  LOP3.LUT R6, R6, 0xff, RZ, 0xc0, !PT ;  /* 0x000000ff06067812 */ /* 0x000fc600078ec0ff */
[----:B------:R-:W-:Y:S04]  /*13840*/  STG.E.U16 desc[UR22][R38.64+-0x60], R216 ;  /* 0xffffa0d826007986 */ /* 0x000fe8000c101516 */
[----:B------:R-:W-:Y:S04]  /*13850*/  STG.E.U16 desc[UR22][R38.64+-0x5e], R211 ;  /* 0xffffa2d326007986 */ /* 0x000fe8000c101516 */
[----:B------:R-:W-:Y:S04]  /*13860*/  STG.E.U16 desc[UR22][R36.64+-0x50], R250 ;  /* 0xffffb0fa24007986 */ /* 0x000fe8000c101516 */
[----:B------:R-:W-:Y:S04]  /*13870*/  STG.E.U16 desc[UR22][R36.64+-0x4e], R249 ;  /* 0xffffb2f924007986 */ /* 0x000fe8000c101516 */
[----:B------:R-:W-:Y:S04]  /*13880*/  STG.E.U16 desc[UR22][R46.64+-0x50], R248 ;  /* 0xffffb0f82e007986 */ /* 0x000fe8000c101516 */
[----:B------:R-:W-:Y:S01]  /*13890*/  STG.E.U16 desc[UR22][R46.64+-0x4e], R247 ;  /* 0xffffb2f72e007986 */ /* 0x000fe2000c101516 */
[----:B------:R-:W-:-:S03]  /*138a0*/  PRMT R5, R8, 0x5410, R5 ;  /* 0x0000541008057816 */ /* 0x000fc60000000005 */
[----:B------:R-:W-:Y:S04]  /*138b0*/  STG.E.U16 desc[UR22][R44.64+-0x50], R208 ;  /* 0xffffb0d02c007986 */ /* 0x000fe8000c101516 */
[----:B------:R-:W-:Y:S01]  /*138c0*/  STG.E.U16 desc[UR22][R44.64+-0x4e], R207 ;  /* 0xffffb2cf2c007986 */ /* 0x000fe2000c101516 */
[----:B------:R-:W-:-:S03]  /*138d0*/  PRMT R2, R6, 0x5410, R9 ;  /* 0x0000541006027816 */ /* 0x000fc60000000009 */
        /* <DEDUP_REMOVED lines=8> */
[----:B------:R-:W-:-:S03]  /*13960*/  HSET2.LE.AND R3, R5, R0, PT ;  /* 0x0000000005037233 */ /* 0x000fc60003803000 */
[----:B------:R-:W-:Y:S04]  /*13970*/  STG.E.U16 desc[UR22][R38.64+-0x40], R187 ;  /* 0xffffc0bb26007986 */ /* 0x000fe8000c101516 */
[----:B------:R-:W-:Y:S01]  /*13980*/  STG.E.U16 desc[UR22][R38.64+-0x3e], R186 ;  /* 0xffffc2ba26007986 */ /* 0x000fe2000c101516 */
[----:B------:R-:W-:Y:S03]  /*13990*/  HMMA.16816.F32.BF16 R52, R32, R28, R52 ;  /* 0x0000001c2034723c */ /* 0x000fe60000041834 */
[----:B------:R-:W-:Y:S01]  /*139a0*/  STG.E.U16 desc[UR22][R36.64+-0x30], R242 ;  /* 0xffffd0f224007986 */ /* 0x000fe2000c101516 */
[----:B------:R-:W-:-:S03]  /*139b0*/  HSET2.LE.AND R2, R2, R0, PT ;  /* 0x0000000002027233 */ /* 0x000fc60003803000 */
[----:B------:R-:W-:Y:S01]  /*139c0*/  STG.E.U16 desc[UR22][R36.64+-0x2e], R241 ;  /* 0xffffd2f124007986 */ /* 0x000fe2000c101516 */
[----:B------:R-:W-:-:S03]  /*139d0*/  IMAD.MOV.U32 R5, RZ, RZ, R210 ;  /* 0x000000ffff057224 */ /* 0x000fc600078e00d2 */
[----:B------:R-:W-:Y:S01]  /*139e0*/  STG.E.U16 desc[UR22][R46.64+-0x30], R240 ;  /* 0xffffd0f02e007986 */ /* 0x000fe2000c101516 */
[----:B------:R-:W-:Y:S03]  /*139f0*/  HMMA.16816.F32.BF16 R48, R32, R30, R48 ;  /* 0x0000001e2030723c */ /* 0x000fe60000041830 */
[----:B------:R-:W-:Y:S01]  /*13a00*/  STG.E.U16 desc[UR22][R46.64+-0x2e], R239 ;  /* 0xffffd2ef2e007986 */ /* 0x000fe2000c101516 */
[----:B------:R-:W-:-:S03]  /*13a10*/  HSET2.LE.AND R0, R10, R0, PT ;  /* 0x000000000a007233 */ /* 0x000fc60003803000 */
[----:B------:R-:W-:Y:S01]  /*13a20*/  STG.E.U16 desc[UR22][R44.64+-0x30], R202 ;  /* 0xffffd0ca2c007986 */ /* 0x000fe2000c101516 */
[----:B------:R-:W-:-:S03]  /*13a30*/  IMAD.MOV.U32 R35, RZ, RZ, R75 ;  /* 0x000000ffff237224 */ /* 0x000fc600078e004b */
        /* <DEDUP_REMOVED lines=10> */
[----:B------:R4:W-:Y:S01]  /*13ae0*/  STG.E.U16 desc[UR22][R46.64+-0x20], R236 ;  /* 0xffffe0ec2e007986 */ /* 0x0009e2000c101516 */
[----:B------:R-:W-:-:S03]  /*13af0*/  IMAD.MOV.U32 R42, RZ, RZ, R86 ;  /* 0x000000ffff2a7224 */ /* 0x000fc600078e0056 */
[----:B------:R1:W-:Y:S01]  /*13b00*/  STG.E.U16 desc[UR22][R46.64+-0x1e], R235 ;  /* 0xffffe2eb2e007986 */ /* 0x0003e2000c101516 */
[----:B------:R-:W-:-:S03]  /*13b10*/  LOP3.LUT R123, R2, R5, RZ, 0xc0, !PT ;  /* 0x00000005027b7212 */ /* 0x000fc600078ec0ff */
[----:B------:R1:W-:Y:S01]  /*13b20*/  STG.E.U16 desc[UR22][R44.64+-0x20], R198 ;  /* 0xffffe0c62c007986 */ /* 0x0003e2000c101516 */
[----:B------:R-:W-:-:S03]  /*13b30*/  LOP3.LUT R122, R0, R122, RZ, 0xc0, !PT ;  /* 0x0000007a007a7212 */ /* 0x000fc600078ec0ff */
[----:B------:R1:W-:Y:S01]  /*13b40*/  STG.E.U16 desc[UR22][R44.64+-0x1e], R197 ;  /* 0xffffe2c52c007986 */ /* 0x0003e2000c101516 */
[----:B------:R-:W-:Y:S02]  /*13b50*/  IMAD.MOV.U32 R28, RZ, RZ, R87 ;  /* 0x000000ffff1c7224 */ /* 0x000fe400078e0057 */
[----:B------:R-:W-:Y:S01]  /*13b60*/  FADD.FTZ R2, R35, R34 ;  /* 0x0000002223027221 */ /* 0x000fe20000010000 */
[----:B------:R1:W-:Y:S01]  /*13b70*/  STG.E.U16 desc[UR22][R38.64+-0x20], R185 ;  /* 0xffffe0b926007986 */ /* 0x0003e2000c101516 */
[----:B------:R-:W-:-:S03]  /*13b80*/  LOP3.LUT R120, R3, R120, RZ, 0xc0, !PT ;  /* 0x0000007803787212 */ /* 0x000fc600078ec0ff */
[----:B------:R1:W-:Y:S01]  /*13b90*/  STG.E.U16 desc[UR22][R38.64+-0x1e], R184 ;  /* 0xffffe2b826007986 */ /* 0x0003e2000c101516 */
[----:B------:R-:W-:Y:S01]  /*13ba0*/  MOV R22, R71 ;  /* 0x0000004700167202 */ /* 0x000fe20000000f00 */
[----:B------:R-:W-:Y:S02]  /*13bb0*/  IMAD.MOV.U32 R29, RZ, RZ, R72 ;  /* 0x000000ffff1d7224 */ /* 0x000fe400078e0048 */
[----:B------:R1:W-:Y:S01]  /*13bc0*/  STG.E.U16 desc[UR22][R36.64+-0x10], R231 ;  /* 0xfffff0e724007986 */ /* 0x0003e2000c101516 */
[----:B------:R-:W-:-:S03]  /*13bd0*/  FADD.FTZ R0, R31, R30 ;  /* 0x0000001e1f007221 */ /* 0x000fc60000010000 */
[----:B------:R1:W-:Y:S01]  /*13be0*/  STG.E.U16 desc[UR22][R36.64+-0xe], R230 ;  /* 0xfffff2e624007986 */ /* 0x0003e2000c101516 */
[----:B------:R-:W-:-:S03]  /*13bf0*/  FADD.FTZ R3, R43, R42 ;  /* 0x0000002a2b037221 */ /* 0x000fc60000010000 */
[----:B------:R1:W-:Y:S04]  /*13c00*/  STG.E.U16 desc[UR22][R46.64+-0x10], R229 ;  /* 0xfffff0e52e007986 */ /* 0x0003e8000c101516 */
[----:B------:R1:W-:Y:S01]  /*13c10*/  STG.E.U16 desc[UR22][R46.64+-0xe], R228 ;  /* 0xfffff2e42e007986 */ /* 0x0003e2000c101516 */
[----:B--2---:R-:W-:-:S03]  /*13c20*/  FADD.FTZ R234, R28, R2 ;  /* 0x000000021cea7221 */ /* 0x004fc60000010000 */
[----:B------:R2:W-:Y:S04]  /*13c30*/  STG.E.U16 desc[UR22][R44.64+-0x10], R196 ;  /* 0xfffff0c42c007986 */ /* 0x0005e8000c101516 */
[----:B------:R2:W-:Y:S01]  /*13c40*/  STG.E.U16 desc[UR22][R44.64+-0xe], R194 ;  /* 0xfffff2c22c007986 */ /* 0x0005e2000c101516 */
[----:B------:R-:W-:-:S03]  /*13c50*/  FADD.FTZ R2, R29, R0 ;  /* 0x000000001d027221 */ /* 0x000fc60000010000 */
[----:B------:R2:W-:Y:S04]  /*13c60*/  STG.E.U16 desc[UR22][R38.64+-0x10], R181 ;  /* 0xfffff0b526007986 */ /* 0x0005e8000c101516 */
[----:B------:R2:W-:Y:S01]  /*13c70*/  STG.E.U16 desc[UR22][R38.64+-0xe], R182 ;  /* 0xfffff2b626007986 */ /* 0x0005e2000c101516 */
[----:B------:R-:W-:Y:S02]  /*13c80*/  IMAD.MOV.U32 R20, RZ, RZ, R68 ;  /* 0x000000ffff147224 */ /* 0x000fe400078e0044 */
[----:B------:R-:W-:Y:S01]  /*13c90*/  FADD.FTZ R0, R22, R3 ;  /* 0x0000000316007221 */ /* 0x000fe20000010000 */
[----:B------:R-:W-:Y:S01]  /*13ca0*/  PLOP3.LUT P0, PT, PT, PT, UP0, 0x40, 0x0 ;  /* 0x000000000000781c */ /* 0x000fe20003f0e808 */
[----:B------:R-:W-:Y:S01]  /*13cb0*/  FADD.FTZ R2, R21, R2 ;  /* 0x0000000215027221 */ /* 0x000fe20000010000 */
[----:B------:R-:W-:Y:S01]  /*13cc0*/  FADD.FTZ R234, R20, R234 ;  /* 0x000000ea14ea7221 */ /* 0x000fe20000010000 */
[----:B------:R-:W-:Y:S01]  /*13cd0*/  FADD.FTZ R0, R11, R0 ;  /* 0x000000000b007221 */ /* 0x000fe20000010000 */
[----:B------:R-:W-:Y:S01]  /*13ce0*/  HMMA.16816.F32.BF16 R68, R120, R76, R88 ;  /* 0x0000004c7844723c */ /* 0x000fe20000041858 */
[----:B------:R-:W-:Y:S01]  /*13cf0*/  FADD.FTZ R2, R183, R2 ;  /* 0x00000002b7027221 */ /* 0x000fe20000010000 */
[----:B------:R-:W-:Y:S01]  /*13d00*/  FADD.FTZ R234, R180, R234 ;  /* 0x000000eab4ea7221 */ /* 0x000fe20000010000 */
[----:B------:R-:W-:-:S03]  /*13d10*/  FADD.FTZ R0, R212, R0 ;  /* 0x00000000d4007221 */ /* 0x000fc60000010000 */
[----:B------:R-:W-:Y:S01]  /*13d20*/  HMMA.16816.F32.BF16 R88, R120, R94, R104 ;  /* 0x0000005e7858723c */ /* 0x000fe20000041868 */
[----:B------:R-:W-:Y:S01]  /*13d30*/  FADD.FTZ R234, R213, R234 ;  /* 0x000000ead5ea7221 */ /* 0x000fe20000010000 */
[----:B------:R-:W-:Y:S01]  /*13d40*/  FADD.FTZ R2, R214, R2 ;  /* 0x00000002d6027221 */ /* 0x000fe20000010000 */
[----:B------:R-:W-:-:S03]  /*13d50*/  FADD.FTZ R0, R215, R0 ;  /* 0x00000000d7007221 */ /* 0x000fc60000010000 */
[----:B---3--:R-:W-:Y:S01]  /*13d60*/  HMMA.16816.F32.BF16 R168, R120, R148, R168 ;  /* 0x0000009478a8723c */ /* 0x008fe200000418a8 */
[----:B----4-:R-:W-:-:S05]  /*13d70*/  IADD3 R236, P1, R36, -0x100, RZ ;  /* 0xffffff0024ec7810 */ /* 0x010fca0007f3e0ff */
[C---:B------:R-:W-:Y:S06]  /*13d80*/  HMMA.16816.F32.BF16 R164, R120.reuse, R150, R164 ;  /* 0x0000009678a4723c */ /* 0x040fec00000418a4 */
[C---:B------:R-:W-:Y:S06]  /*13d90*/  HMMA.16816.F32.BF16 R160, R120.reuse, R140, R160 ;  /* 0x0000008c78a0723c */ /* 0x040fec00000418a0 */
[C---:B------:R-:W-:Y:S06]  /*13da0*/  HMMA.16816.F32.BF16 R156, R120.reuse, R142, R156 ;  /* 0x0000008e789c723c */ /* 0x040fec000004189c */
[C---:B------:R-:W-:Y:S06]  /*13db0*/  HMMA.16816.F32.BF16 R72, R120.reuse, R78, R112 ;  /* 0x0000004e7848723c */ /* 0x040fec0000041870 */
[C---:B------:R-:W-:Y:S06]  /*13dc0*/  HMMA.16816.F32.BF16 R84, R120.reuse, R92, R172 ;  /* 0x0000005c7854723c */ /* 0x040fec00000418ac */
[C---:B-1----:R-:W-:Y:S06]  /*13dd0*/  HMMA.16816.F32.BF16 R100, R120.reuse, R108, R100 ;  /* 0x0000006c7864723c */ /* 0x042fec0000041864 */
[C---:B------:R-:W-:Y:S06]  /*13de0*/  HMMA.16816.F32.BF16 R104, R120.reuse, R110, R144 ;  /* 0x0000006e7868723c */ /* 0x040fec0000041890 */
[C---:B------:R-:W-:Y:S06]  /*13df0*/  HMMA.16816.F32.BF16 R116, R120.reuse, R12, R116 ;  /* 0x0000000c7874723c */ /* 0x040fec0000041874 */
[----:B------:R-:W-:Y:S01]  /*13e00*/  HMMA.16816.F32.BF16 R120, R120, R14, R96 ;  /* 0x0000000e7878723c */ /* 0x000fe20000041860 */
[----:B------:R-:W-:-:S05]  /*13e10*/  FADD.FTZ R234, R224, R234 ;  /* 0x000000eae0ea7221 */ /* 0x000fca0000010000 */
        /* <DEDUP_REMOVED lines=9> */
[C---:B------:R-:W-:Y:S06]  /*13eb0*/  HMMA.16816.F32.BF16 R140, R124.reuse, R142, R128 ;  /* 0x0000008e7c8c723c */ /* 0x040fec0000041880 */
[----:B------:R-:W-:Y:S01]  /*13ec0*/  HMMA.16816.F32.BF16 R76, R124, R78, R24 ;  /* 0x0000004e7c4c723c */ /* 0x000fe20000041818 */
[----:B------:R-:W-:-:S05]  /*13ed0*/  IMAD.MOV.U32 R130, RZ, RZ, R227 ;  /* 0x000000ffff827224 */ /* 0x000fca00078e00e3 */
[----:B------:R-:W-:Y:S01]  /*13ee0*/  HMMA.16816.F32.BF16 R92, R124, R94, R16 ;  /* 0x0000005e7c5c723c */ /* 0x000fe20000041810 */
[----:B------:R-:W-:-:S05]  /*13ef0*/  IMAD.MOV.U32 R131, RZ, RZ, R209 ;  /* 0x000000ffff837224 */ /* 0x000fca00078e00d1 */
[----:B------:R-:W-:Y:S01]  /*13f00*/  HMMA.16816.F32.BF16 R108, R124, R110, R60 ;  /* 0x0000006e7c6c723c */ /* 0x000fe2000004183c */
[----:B------:R-:W-:-:S05]  /*13f10*/  IMAD.MOV.U32 R128, RZ, RZ, R217 ;  /* 0x000000ffff807224 */ /* 0x000fca00078e00d9 */
[----:B------:R-:W-:Y:S01]  /*13f20*/  HMMA.16816.F32.BF16 R112, R124, R12, R52 ;  /* 0x0000000c7c70723c */ /* 0x000fe20000041834 */
[----:B------:R-:W-:-:S05]  /*13f30*/  IMAD.MOV.U32 R129, RZ, RZ, R41 ;  /* 0x000000ffff817224 */ /* 0x000fca00078e0029 */
[----:B------:R-:W-:Y:S01]  /*13f40*/  HMMA.16816.F32.BF16 R124, R124, R14, R48 ;  /* 0x0000000e7c7c723c */ /* 0x000fe20000041830 */
[----:B------:R-:W-:-:S08]  /*13f50*/  NOP ;  /* 0x0000000000007918 */ /* 0x000fd00000000000 */
[----:B--2---:R-:W-:-:S15]  /*13f60*/  @P0 BRA `(.L_x_563) ;  /* 0x0000009800180947 */ /* 0x004fde0003800000 */
[----:B------:R-:W2:Y:S04]  /*13f70*/  LDL.64 R224, [R1+0x1a8] ;  /* 0x0001a80001e07983 */ /* 0x000ea80000100a00 */
        /* <DEDUP_REMOVED lines=9> */
[----:B------:R-:W4:Y:S01]  /*14010*/  @!P4 LDC.64 R12, c[0x0][0x220] ;  /* 0x00008800ff0ccb82 */ /* 0x000f220000000a00 */
[----:B------:R-:W-:Y:S01]  /*14020*/  UIMAD UR6, UR42, UR9, UR6 ;  /* 0x000000092a0672a4 */ /* 0x000fe2000f8e0206 */
[----:B------:R-:W-:Y:S02]  /*14030*/  IMAD.U32 R2, RZ, RZ, UR28 ;  /* 0x0000001cff027e24 */ /* 0x000fe4000f8e00ff */
[----:B------:R-:W-:Y:S01]  /*14040*/  IMAD.U32 R3, RZ, RZ, UR29 ;  /* 0x0000001dff037e24 */ /* 0x000fe2000f8e00ff */
[----:B------:R-:W-:-:S03]  /*14050*/  UIADD3 UR6, UR29, UR6, URZ ;  /* 0x000000061d067290 */ /* 0x000fc6000fffe03f */
[----:B------:R-:W4:Y:S03]  /*14060*/  @!P3 LDC.64 R10, c[0x0][0x220] ;  /* 0x00008800ff0abb82 */ /* 0x000f260000000a00 */
[----:B------:R-:W-:-:S05]  /*14070*/  IMAD.U32 R3, RZ, RZ, UR6 ;  /* 0x00000006ff037e24 */ /* 0x000fca000f8e00ff */
[----:B------:R-:W4:Y:S01]  /*14080*/  @!P5 LDC.64 R8, c[0x0][0x220] ;  /* 0x00008800ff08db82 */ /* 0x000f220000000a00 */
[----:B-----5:R-:W-:Y:S04]  /*14090*/  @P5 STS [R195+0x9000], RZ ;  /* 0x009000ffc3005388 */ /* 0x020fe80000000800 */
        /* <DEDUP_REMOVED lines=18> */
[C---:B------:R-:W-:Y:S02]  /*141c0*/  @!P5 LEA R8, P2, R2.reuse, R8, 0x1 ;  /* 0x000000080208d211 */ /* 0x040fe400078408ff */
[----:B------:R-:W-:Y:S01]  /*141d0*/  IADD3.X R3, R3, UR16, RZ, P6, !PT ;  /* 0x0000001003037c10 */ /* 0x000fe2000b7fe4ff */
[----:B------:R-:W-:Y:S01]  /*141e0*/  @!PT LDS RZ, [RZ] ;  /* 0x00000000fffff984 */ /* 0x000fe20000000800 */
[----:B------:R-:W-:Y:S01]  /*141f0*/  @!PT LDS RZ, [RZ] ;  /* 0x00000000fffff984 */ /* 0x000fe20000000800 */
[----:B------:R-:W-:Y:S01]  /*14200*/  @!PT LDS RZ, [RZ] ;  /* 0x00000000fffff984 */ /* 0x000fe20000000800 */
[----:B------:R2:W-:Y:S01]  /*14210*/  @!P4 LDGSTS.E.BYPASS.LTC128B.128 [R195+0xa000], desc[UR22][R12.64+0x40] ;  /* 0x0a0000400cc3cfae */ /* 0x0005e2000b901d56 */
[C---:B------:R-:W-:Y:S02]  /*14220*/  @!P4 LEA R6, P1, R2.reuse, R6, 0x1 ;  /* 0x000000060206c211 */ /* 0x040fe400078208ff */
[C-C-:B------:R-:W-:Y:S01]  /*14230*/  @!P5 LEA.HI.X R9, R2.reuse, R9, R3.reuse, 0x1, P2 ;  /* 0x000000090209d211 */ /* 0x140fe200010f0c03 */
        /* <DEDUP_REMOVED lines=10> */
[----:B------:R3:W-:Y:S01]  /*142e0*/  @!P5 LDGSTS.E.BYPASS.LTC128B.128 [R195+0x9800], desc[UR22][R8.64] ;  /* 0x0980000008c3dfae */ /* 0x0007e2000b901d56 */
[----:B-1----:R-:W-:-:S03]  /*142f0*/  @!P3 LEA R4, P0, R2, R14, 0x1 ;  /* 0x0000000e0204b211 */ /* 0x002fc600078008ff */
[----:B------:R-:W-:Y:S01]  /*14300*/  @P4 STS.128 [R195+0xa800], RZ ;  /* 0x00a800ffc3004388 */ /* 0x000fe20000000c00 */
[----:B------:R-:W-:-:S03]  /*14310*/  @!P3 LEA.HI.X R5, R2, R15, R3, 0x1, P0 ;  /* 0x0000000f0205b211 */ /* 0x000fc600000f0c03 */
[----:B------:R-:W-:Y:S01]  /*14320*/  @!PT LDS RZ, [RZ] ;  /* 0x00000000fffff984 */ /* 0x000fe20000000800 */
[----:B------:R-:W-:Y:S01]  /*14330*/  @!PT LDS RZ, [RZ] ;  /* 0x00000000fffff984 */ /* 0x000fe20000000800 */
[----:B------:R-:W-:Y:S01]  /*14340*/  @!PT LDS RZ, [RZ] ;  /* 0x00000000fffff984 */ /* 0x000fe20000000800 */
[----:B------:R-:W-:Y:S01]  /*14350*/  @!P4 LDGSTS.E.BYPASS.LTC128B.128 [R195+0xa800], desc[UR22][R6.64+0x40] ;  /* 0x0a80004006c3cfae */ /* 0x000fe2000b901d56 */
[----:B------:R-:W-:-:S03]  /*14360*/  PLOP3.LUT P0, PT, PT, PT, UP0, 0x80, 0x0 ;  /* 0x000000000000781c */ /* 0x000fc60003f0f008 */
[----:B------:R-:W-:Y:S04]  /*14370*/  @P3 STS.128 [R195+0xb800], RZ ;  /* 0x00b800ffc3003388 */ /* 0x000fe80000000c00 */
[----:B------:R-:W-:Y:S01]  /*14380*/  @!PT LDS RZ, [RZ] ;  /* 0x00000000fffff984 */ /* 0x000fe20000000800 */
[----:B------:R-:W-:Y:S01]  /*14390*/  @!PT LDS RZ, [RZ] ;  /* 0x00000000fffff984 */ /* 0x000fe20000000800 */
[----:B------:R-:W-:Y:S01]  /*143a0*/  @!PT LDS RZ, [RZ] ;  /* 0x00000000fffff984 */ /* 0x000fe20000000800 */
[----:B------:R1:W-:Y:S04]  /*143b0*/  @!P3 LDGSTS.E.BYPASS.LTC128B.128 [R195+0xb800], desc[UR22][R4.64+0x80] ;  /* 0x0b80008004c3bfae */ /* 0x0003e8000b901d56 */
[----:B--2---:R-:W-:Y:S04]  /*143c0*/  LDSM.16.M88.4 R12, [R192] ;  /* 0x00000000c00c783b */ /* 0x004fe80000000200 */
[----:B------:R-:W2:Y:S04]  /*143d0*/  LDSM.16.M88.4 R16, [R189+0x6000] ;  /* 0x00600000bd10783b */ /* 0x000ea80000000200 */
[----:B---3--:R-:W3:Y:S04]  /*143e0*/  LDSM.16.M88.4 R8, [R192+0x1000] ;  /* 0x00100000c008783b */ /* 0x008ee80000000200 */
[----:B------:R-:W-:Y:S04]  /*143f0*/  LDSM.16.M88.4 R32, [R189+0x6800] ;  /* 0x00680000bd20783b */ /* 0x000fe80000000200 */
[----:B------:R-:W4:Y:S04]  /*14400*/  LDSM.16.M88.4 R28, [R189+0x6c00] ;  /* 0x006c0000bd1c783b */ /* 0x000f280000000200 */
[----:B------:R-:W4:Y:S04]  /*14410*/  LDSM.16.M88.4 R40, [R189+0x6400] ;  /* 0x00640000bd28783b */ /* 0x000f280000000200 */
[----:B-1----:R-:W-:Y:S04]  /*14420*/  LDSM.16.M88.4 R4, [R193+0x1000] ;  /* 0x00100000c104783b */ /* 0x002fe80000000200 */
[----:B------:R-:W-:Y:S04]  /*14430*/  LDSM.16.M88.4 R52, [R191+0x6800] ;  /* 0x00680000bf34783b */ /* 0x000fe80000000200 */
[----:B------:R-:W1:Y:S04]  /*14440*/  LDSM.16.M88.4 R48, [R191+0x6c00] ;  /* 0x006c0000bf30783b */ /* 0x000e680000000200 */
[----:B------:R-:W1:Y:S04]  /*14450*/  LDSM.16.M88.4 R20, [R191+0x6400] ;  /* 0x00640000bf14783b */ /* 0x000e680000000200 */
[----:B------:R-:W1:Y:S01]  /*14460*/  LDSM.16.M88.4 R24, [R191+0x6000] ;  /* 0x00600000bf18783b */ /* 0x000e620000000200 */
[-C--:B--2---:R-:W-:Y:S03]  /*14470*/  HMMA.16816.F32.BF16 R200, R12, R16.reuse, RZ ;  /* 0x000000100cc8723c */ /* 0x084fe600000418ff */
[----:B------:R-:W0:Y:S03]  /*14480*/  LDGDEPBAR ;  /* 0x00000000000079af */ /* 0x000e260000000000 */
[C---:B---3--:R-:W-:Y:S06]  /*14490*/  HMMA.16816.F32.BF16 R180, R8.reuse, R16, RZ ;  /* 0x0000001008b4723c */ /* 0x048fec00000418ff */
[-C--:B------:R-:W-:Y:S06]  /*144a0*/  HMMA.16816.F32.BF16 R176, R8, R18.reuse, RZ ;  /* 0x0000001208b0723c */ /* 0x080fec00000418ff */
[----:B------:R-:W-:Y:S01]  /*144b0*/  HMMA.16816.F32.BF16 R204, R12, R18, RZ ;  /* 0x000000120ccc723c */ /* 0x000fe200000418ff */
[----:B------:R-:W2:Y:S05]  /*144c0*/  LDSM.16.M88.4 R16, [R193] ;  /* 0x00000000c110783b */ /* 0x000eaa0000000200 */
[C---:B----4-:R-:W-:Y:S06]  /*144d0*/  HMMA.16816.F32.BF16 R60, R8.reuse, R28, RZ ;  /* 0x0000001c083c723c */ /* 0x050fec00000418ff */
[C---:B------:R-:W-:Y:S06]  /*144e0*/  HMMA.16816.F32.BF16 R64, R8.reuse, R34, RZ ;  /* 0x000000220840723c */ /* 0x040fec00000418ff */
[C---:B------:R-:W-:Y:S06]  /*144f0*/  HMMA.16816.F32.BF16 R172, R8.reuse, R40, RZ ;  /* 0x0000002808ac723c */ /* 0x040fec00000418ff */
[C---:B------:R-:W-:Y:S06]  /*14500*/  HMMA.16816.F32.BF16 R128, R8.reuse, R32, RZ ;  /* 0x000000200880723c */ /* 0x040fec00000418ff */
[C---:B------:R-:W-:Y:S06]  /*14510*/  HMMA.16816.F32.BF16 R132, R8.reuse, R42, RZ ;  /* 0x0000002a0884723c */ /* 0x040fec00000418ff */
[----:B------:R-:W-:Y:S06]  /*14520*/  HMMA.16816.F32.BF16 R8, R8, R30, RZ ;  /* 0x0000001e0808723c */ /* 0x000fec00000418ff */
[C---:B-1----:R-:W-:Y:S06]  /*14530*/  HMMA.16816.F32.BF16 R220, R4.reuse, R48, R60 ;  /* 0x0000003004dc723c */ /* 0x042fec000004183c */
[----:B------:R-:W-:Y:S06]  /*14540*/  HMMA.16816.F32.BF16 R228, R4, R54, R64 ;  /* 0x0000003604e4723c */ /* 0x000fec0000041840 */
[C---:B------:R-:W-:Y:S06]  /*14550*/  HMMA.16816.F32.BF16 R184, R12.reuse, R40, RZ ;  /* 0x000000280cb8723c */ /* 0x040fec00000418ff */
[----:B------:R-:W-:Y:S06]  /*14560*/  HMMA.16816.F32.BF16 R196, R12, R42, RZ ;  /* 0x0000002a0cc4723c */ /* 0x000fec00000418ff */
[----:B------:R-:W-:Y:S06]  /*14570*/  HMMA.16816.F32.BF16 R244, R4, R20, R172 ;  /* 0x0000001404f4723c */ /* 0x000fec00000418ac */
[C---:B------:R-:W-:Y:S06]  /*14580*/  HMMA.16816.F32.BF16 R64, R12.reuse, R32, RZ ;  /* 0x000000200c40723c */ /* 0x040fec00000418ff */
[----:B------:R-:W-:Y:S06]  /*14590*/  HMMA.16816.F32.BF16 R60, R12, R34, RZ ;  /* 0x000000220c3c723c */ /* 0x000fec00000418ff */
[C---:B------:R-:W-:Y:S06]  /*145a0*/  HMMA.16816.F32.BF16 R248, R4.reuse, R24, R180 ;  /* 0x0000001804f8723c */ /* 0x040fec00000418b4 */
[C---:B------:R-:W-:Y:S06]  /*145b0*/  HMMA.16816.F32.BF16 R224, R4.reuse, R52, R128 ;  /* 0x0000003404e0723c */ /* 0x040fec0000041880 */
[C---:B------:R-:W-:Y:S06]  /*145c0*/  HMMA.16816.F32.BF16 R216, R4.reuse, R26, R176 ;  /* 0x0000001a04d8723c */ /* 0x040fec00000418b0 */
[C---:B------:R-:W-:Y:S06]  /*145d0*/  HMMA.16816.F32.BF16 R212, R4.reuse, R22, R132 ;  /* 0x0000001604d4723c */ /* 0x040fec0000041884 */
[----:B------:R-:W-:Y:S01]  /*145e0*/  HMMA.16816.F32.BF16 R208, R4, R50, R8 ;  /* 0x0000003204d0723c */ /* 0x000fe20000041808 */
[----:B------:R-:W-:Y:S04]  /*145f0*/  LDSM.16.M88.4 R4, [R192+0x3000] ;  /* 0x00300000c004783b */ /* 0x000fe80000000200 */
[----:B------:R-:W-:Y:S01]  /*14600*/  LDSM.16.M88.4 R8, [R192+0x2000] ;  /* 0x00200000c008783b */ /* 0x000fe20000000200 */
[C---:B------:R-:W-:Y:S06]  /*14610*/  HMMA.16816.F32.BF16 R40, R12.reuse, R28, RZ ;  /* 0x0000001c0c28723c */ /* 0x040fec00000418ff */
[----:B------:R-:W-:Y:S01]  /*14620*/  HMMA.16816.F32.BF16 R32, R12, R30, RZ ;  /* 0x0000001e0c20723c */ /* 0x000fe200000418ff */
[----:B------:R-:W1:Y:S04]  /*14630*/  LDSM.16.M88.4 R28, [R189+0x7800] ;  /* 0x00780000bd1c783b */ /* 0x000e680000000200 */
[----:B------:R-:W-:Y:S01]  /*14640*/  LDSM.16.M88.4 R12, [R189+0x7400] ;  /* 0x00740000bd0c783b */ /* 0x000fe20000000200 */
[C---:B--2---:R-:W-:Y:S06]  /*14650*/  HMMA.16816.F32.BF16 R200, R16.reuse, R24, R200 ;  /* 0x0000001810c8723c */ /* 0x044fec00000418c8 */
[C---:B------:R-:W-:Y:S01]  /*14660*/  HMMA.16816.F32.BF16 R172, R16.reuse, R26, R204 ;  /* 0x0000001a10ac723c */ /* 0x040fe200000418cc */
[----:B------:R-:W2:Y:S05]  /*14670*/  LDSM.16.M88.4 R24, [R189+0x7c00] ;  /* 0x007c0000bd18783b */ /* 0x000eaa0000000200 */
[C---:B------:R-:W-:Y:S06]  /*14680*/  HMMA.16816.F32.BF16 R176, R16.reuse, R20, R184 ;  /* 0x0000001410b0723c */ /* 0x040fec00000418b8 */
[C---:B------:R-:W-:Y:S01]  /*14690*/  HMMA.16816.F32.BF16 R132, R16.reuse, R22, R196 ;  /* 0x000000161084723c */ /* 0x040fe200000418c4 */
[----:B------:R-:W3:Y:S05]  /*146a0*/  LDSM.16.M88.4 R20, [R189+0x7000] ;  /* 0x00700000bd14783b */ /* 0x000eea0000000200 */
[C---:B------:R-:W-:Y:S06]  /*146b0*/  HMMA.16816.F32.BF16 R128, R16.reuse, R50, R32 ;  /* 0x000000321080723c */ /* 0x040fec0000041820 */
[----:B------:R-:W-:Y:S06]  /*146c0*/  HMMA.16816.F32.BF16 R196, R16, R52, R64 ;  /* 0x0000003410c4723c */ /* 0x000fec0000041840 */
[----:B-1----:R-:W-:Y:S06]  /*146d0*/  HMMA.16816.F32.BF16 R224, R4, R28, R224 ;  /* 0x0000001c04e0723c */ /* 0x002fec00000418e0 */
[----:B------:R-:W-:Y:S06]  /*146e0*/  HMMA.16816.F32.BF16 R184, R16, R48, R40 ;  /* 0x0000003010b8723c */ /* 0x000fec0000041828 */
[----:B--2---:R-:W-:Y:S06]  /*146f0*/  HMMA.16816.F32.BF16 R32, R4, R24, R220 ;  /* 0x000000180420723c */ /* 0x004fec00000418dc */
[----:B------:R-:W-:Y:S01]  /*14700*/  HMMA.16816.F32.BF16 R180, R16, R54, R60 ;  /* 0x0000003610b4723c */ /* 0x000fe2000004183c */
[----:B------:R-:W-:Y:S05]  /*14710*/  LDSM.16.M88.4 R52, [R191+0x7800] ;  /* 0x00780000bf34783b */ /* 0x000fea0000000200 */
[----:B------:R-:W-:Y:S01]  /*14720*/  IMAD.MOV.U32 R48, RZ, RZ, R224 ;  /* 0x000000ffff307224 */ /* 0x000fe200078e00e0 */
[----:B------:R-:W-:Y:S01]  /*14730*/  MOV R19, R225 ;  /* 0x000000e100137202 */ /* 0x000fe20000000f00 */
[----:B------:R-:W-:Y:S01]  /*14740*/  IMAD.MOV.U32 R18, RZ, RZ, R226 ;  /* 0x000000ffff127224 */ /* 0x000fe200078e00e2 */
[----:B---3--:R-:W-:Y:S01]  /*14750*/  HMMA.16816.F32.BF16 R60, R4, R22, R216 ;  /* 0x00000016043c723c */ /* 0x008fe200000418d8 */
[----:B------:R-:W-:-:S05]  /*14760*/  IMAD.MOV.U32 R17, RZ, RZ, R227 ;  /* 0x000000ffff117224 */ /* 0x000fca00078e00e3 */
[-C--:B------:R-:W-:Y:S03]  /*14770*/  HMMA.16816.F32.BF16 R220, R8, R20.reuse, R200 ;  /* 0x0000001408dc723c */ /* 0x080fe600000418c8 */
[----:B------:R-:W-:Y:S01]  /*14780*/  IMAD.MOV.U32 R16, RZ, RZ, R32 ;  /* 0x000000ffff107224 */ /* 0x000fe200078e0020 */
[----:B------:R-:W-:Y:S01]  /*14790*/  MOV R3, R33 ;  /* 0x0000002100037202 */ /* 0x000fe20000000f00 */
[----:B------:R-:W-:Y:S01]  /*147a0*/  IMAD.MOV.U32 R2, RZ, RZ, R34 ;  /* 0x000000ffff027224 */ /* 0x000fe200078e0022 */
[----:B------:R-:W-:Y:S01]  /*147b0*/  HMMA.16816.F32.BF16 R64, R4, R20, R248 ;  /* 0x000000140440723c */ /* 0x000fe200000418f8 */
[----:B------:R-:W-:-:S05]  /*147c0*/  IMAD.MOV.U32 R0, RZ, RZ, R35 ;  /* 0x000000ffff007224 */ /* 0x000fca00078e0023 */
[C---:B------:R-:W-:Y:S06]  /*147d0*/  HMMA.16816.F32.BF16 R40, R4.reuse, R12, R244 ;  /* 0x0000000c0428723c */ /* 0x040fec00000418f4 */
[C---:B------:R-:W-:Y:S06]  /*147e0*/  HMMA.16816.F32.BF16 R32, R4.reuse, R14, R212 ;  /* 0x0000000e0420723c */ /* 0x040fec00000418d4 */
[C---:B------:R-:W-:Y:S06]  /*147f0*/  HMMA.16816.F32.BF16 R228, R4.reuse, R30, R228 ;  /* 0x0000001e04e4723c */ /* 0x040fec00000418e4 */
[----:B------:R-:W-:Y:S01]  /*14800*/  HMMA.16816.F32.BF16 R224, R4, R26, R208 ;  /* 0x0000001a04e0723c */ /* 0x000fe200000418d0 */
[----:B------:R-:W-:Y:S05]  /*14810*/  LDSM.16.M88.4 R4, [R193+0x3000] ;  /* 0x00300000c104783b */ /* 0x000fea0000000200 */
[C---:B------:R-:W-:Y:S01]  /*14820*/  HMMA.16816.F32.BF16 R216, R8.reuse, R22, R172 ;  /* 0x0000001608d8723c */ /* 0x040fe200000418ac */
[----:B------:R-:W1:Y:S05]  /*14830*/  LDSM.16.M88.4 R20, [R191+0x7000] ;  /* 0x00700000bf14783b */ /* 0x000e6a0000000200 */
[C---:B------:R-:W-:Y:S01]  /*14840*/  HMMA.16816.F32.BF16 R200, R8.reuse, R14, R132 ;  /* 0x0000000e08c8723c */ /* 0x040fe20000041884 */
[----:B------:R-:W-:Y:S01]  /*14850*/  IMAD.MOV.U32 R172, RZ, RZ, R48 ;  /* 0x000000ffffac7224 */ /* 0x000fe200078e0030 */
[----:B------:R-:W-:Y:S01]  /*14860*/  MOV R173, R19 ;  /* 0x0000001300ad7202 */ /* 0x000fe20000000f00 */
[----:B------:R-:W-:Y:S01]  /*14870*/  IMAD.MOV.U32 R174, RZ, RZ, R18 ;  /* 0x000000ffffae7224 */ /* 0x000fe200078e0012 */
[----:B------:R-:W-:Y:S01]  /*14880*/  LDSM.16.M88.4 R48, [R191+0x7c00] ;  /* 0x007c0000bf30783b */ /* 0x000fe20000000200 */
[----:B------:R-:W-:Y:S01]  /*14890*/  IMAD.MOV.U32 R175, RZ, RZ, R17 ;  /* 0x000000ffffaf7224 */ /* 0x000fe200078e0011 */
[----:B------:R-:W-:Y:S01]  /*148a0*/  HMMA.16816.F32.BF16 R208, R8, R12, R176 ;  /* 0x0000000c08d0723c */ /* 0x000fe200000418b0 */
[----:B------:R-:W-:Y:S01]  /*148b0*/  IMAD.MOV.U32 R132, RZ, RZ, R16 ;  /* 0x000000ffff847224 */ /* 0x000fe200078e0010 */
[----:B------:R-:W2:Y:S01]  /*148c0*/  LDSM.16.M88.4 R12, [R191+0x7400] ;  /* 0x00740000bf0c783b */ /* 0x000ea20000000200 */
[----:B------:R-:W-:Y:S01]  /*148d0*/  MOV R133, R3 ;  /* 0x0000000300857202 */ /* 0x000fe20000000f00 */
[----:B------:R-:W-:-:S02]  /*148e0*/  IMAD.MOV.U32 R134, RZ, RZ, R2 ;  /* 0x000000ffff867224 */ /* 0x000fc400078e0002 */
[----:B------:R-:W3:Y:S01]  /*148f0*/  LDSM.16.M88.4 R16, [R193+0x2000] ;  /* 0x00200000c110783b */ /* 0x000ee20000000200 */
[----:B------:R-:W-:Y:S01]  /*14900*/  HMMA.16816.F32.BF16 R176, R8, R28, R196 ;  /* 0x0000001c08b0723c */ /* 0x000fe200000418c4 */
[----:B------:R-:W-:-:S05]  /*14910*/  IMAD.MOV.U32 R135, RZ, RZ, R0 ;  /* 0x000000ffff877224 */ /* 0x000fca00078e0000 */
[C---:B------:R-:W-:Y:S06]  /*14920*/  HMMA.16816.F32.BF16 R248, R8.reuse, R30, R180 ;  /* 0x0000001e08f8723c */ /* 0x040fec00000418b4 */
[C---:B------:R-:W-:Y:S06]  /*14930*/  HMMA.16816.F32.BF16 R244, R8.reuse, R24, R184 ;  /* 0x0000001808f4723c */ /* 0x040fec00000418b8 */
[----:B------:R-:W-:Y:S01]  /*14940*/  HMMA.16816.F32.BF16 R212, R8, R26, R128 ;  /* 0x0000001a08d4723c */ /* 0x000fe20000041880 */
[----:B------:R-:W-:Y:S05]  /*14950*/  LDSM.16.M88.4 R8, [R189+0x8400] ;  /* 0x00840000bd08783b */ /* 0x000fea0000000200 */
[----:B------:R-:W-:Y:S01]  /*14960*/  IMAD.MOV.U32 R28, RZ, RZ, R176 ;  /* 0x000000ffff1c7224 */ /* 0x000fe200078e00b0 */
[----:B------:R-:W-:Y:S01]  /*14970*/  MOV R3, R177 ;  /* 0x000000b100037202 */ /* 0x000fe20000000f00 */
[----:B------:R-:W-:Y:S01]  /*14980*/  IMAD.MOV.U32 R2, RZ, RZ, R178 ;  /* 0x000000ffff027224 */ /* 0x000fe200078e00b2 */
[----:B-1----:R-:W-:Y:S01]  /*14990*/  HMMA.16816.F32.BF16 R204, R4, R20, R64 ;  /* 0x0000001404cc723c */ /* 0x002fe20000041840 */
[----:B------:R-:W-:-:S05]  /*149a0*/  IMAD.MOV.U32 R0, RZ, RZ, R179 ;  /* 0x000000ffff007224 */ /* 0x000fca00078e00b3 */
[C---:B------:R-:W-:Y:S06]  /*149b0*/  HMMA.16816.F32.BF16 R196, R4.reuse, R22, R60 ;  /* 0x0000001604c4723c */ /* 0x040fec000004183c */
[C---:B------:R-:W-:Y:S06]  /*149c0*/  HMMA.16816.F32.BF16 R176, R4.reuse, R52, R172 ;  /* 0x0000003404b0723c */ /* 0x040fec00000418ac */
[C---:B--2---:R-:W-:Y:S01]  /*149d0*/  HMMA.16816.F32.BF16 R184, R4.reuse, R12, R40 ;  /* 0x0000000c04b8723c */ /* 0x044fe20000041828 */
[----:B------:R-:W-:Y:S05]  /*149e0*/  LDSM.16.M88.4 R40, [R189+0x8800] ;  /* 0x00880000bd28783b */ /* 0x000fea0000000200 */
[C---:B------:R-:W-:Y:S01]  /*149f0*/  HMMA.16816.F32.BF16 R180, R4.reuse, R14, R32 ;  /* 0x0000000e04b4723c */ /* 0x040fe20000041820 */
[----:B------:R-:W-:Y:S05]  /*14a00*/  LDSM.16.M88.4 R32, [R189+0x8c00] ;  /* 0x008c0000bd20783b */ /* 0x000fea0000000200 */
[C---:B------:R-:W-:Y:S06]  /*14a10*/  HMMA.16816.F32.BF16 R172, R4.reuse, R54, R228 ;  /* 0x0000003604ac723c */ /* 0x040fec00000418e4 */
[----:B------:R-:W-:Y:S01]  /*14a20*/  HMMA.16816.F32.BF16 R132, R4, R48, R132 ;  /* 0x000000300484723c */ /* 0x000fe20000041884 */
[----:B------:R-:W-:Y:S01]  /*14a30*/  IMAD.MOV.U32 R228, RZ, RZ, R28 ;  /* 0x000000ffffe47224 */ /* 0x000fe200078e001c */
[----:B------:R-:W-:Y:S01]  /*14a40*/  MOV R229, R3 ;  /* 0x0000000300e57202 */ /* 0x000fe20000000f00 */
[----:B------:R-:W-:-:S02]  /*14a50*/  IMAD.MOV.U32 R230, RZ, RZ, R2 ;  /* 0x000000ffffe67224 */ /* 0x000fc400078e0002 */
[----:B------:R-:W-:Y:S01]  /*14a60*/  IMAD.MOV.U32 R231, RZ, RZ, R0 ;  /* 0x000000ffffe77224 */ /* 0x000fe200078e0000 */
[----:B------:R-:W-:Y:S01]  /*14a70*/  HMMA.16816.F32.BF16 R128, R4, R50, R224 ;  /* 0x000000320480723c */ /* 0x000fe200000418e0 */
[----:B------:R-:W-:Y:S05]  /*14a80*/  LDSM.16.M88.4 R4, [R192+0x5000] ;  /* 0x00500000c004783b */ /* 0x000fea0000000200 */
[C---:B---3--:R-:W-:Y:S06]  /*14a90*/  HMMA.16816.F32.BF16 R64, R16.reuse, R20, R220 ;  /* 0x000000141040723c */ /* 0x048fec00000418dc */
[C---:B------:R-:W-:Y:S01]  /*14aa0*/  HMMA.16816.F32.BF16 R60, R16.reuse, R22, R216 ;  /* 0x00000016103c723c */ /* 0x040fe200000418d8 */
[----:B------:R-:W1:Y:S05]  /*14ab0*/  LDSM.16.M88.4 R20, [R189+0x8000] ;  /* 0x00800000bd14783b */ /* 0x000e6a0000000200 */
[C---:B------:R-:W-:Y:S06]  /*14ac0*/  HMMA.16816.F32.BF16 R28, R16.reuse, R12, R208 ;  /* 0x0000000c101c723c */ /* 0x040fec00000418d0 */
[C---:B------:R-:W-:Y:S01]  /*14ad0*/  HMMA.16816.F32.BF16 R24, R16.reuse, R14, R200 ;  /* 0x0000000e1018723c */ /* 0x040fe200000418c8 */
[----:B------:R-:W2:Y:S05]  /*14ae0*/  LDSM.16.M88.4 R12, [R192+0x4000] ;  /* 0x00400000c00c783b */ /* 0x000eaa0000000200 */
[C---:B------:R-:W-:Y:S06]  /*14af0*/  HMMA.16816.F32.BF16 R216, R16.reuse, R52, R228 ;  /* 0x0000003410d8723c */ /* 0x040fec00000418e4 */
[C---:B------:R-:W-:Y:S06]  /*14b00*/  HMMA.16816.F32.BF16 R248, R16.reuse, R54, R248 ;  /* 0x0000003610f8723c */ /* 0x040fec00000418f8 */
[C---:B------:R-:W-:Y:S06]  /*14b10*/  HMMA.16816.F32.BF16 R244, R16.reuse, R48, R244 ;  /* 0x0000003010f4723c */ /* 0x040fec00000418f4 */
[----:B------:R-:W-:Y:S01]  /*14b20*/  HMMA.16816.F32.BF16 R212, R16, R50, R212 ;  /* 0x0000003210d4723c */ /* 0x000fe200000418d4 */
[----:B------:R-:W-:Y:S05]  /*14b30*/  LDSM.16.M88.4 R16, [R191+0x8c00] ;  /* 0x008c0000bf10783b */ /* 0x000fea0000000200 */
        /* <DEDUP_REMOVED lines=12> */
[C---:B------:R-:W-:Y:S01]  /*14c00*/  HMMA.16816.F32.BF16 R64, R12.reuse, R8, R28 ;  /* 0x000000080c40723c */ /* 0x040fe2000004181c */
[----:B------:R-:W2:Y:S05]  /*14c10*/  LDSM.16.M88.4 R28, [R191+0x8000] ;  /* 0x00800000bf1c783b */ /* 0x000eaa0000000200 */
[C---:B------:R-:W-:Y:S01]  /*14c20*/  HMMA.16816.F32.BF16 R60, R12.reuse, R10, R24 ;  /* 0x0000000a0c3c723c */ /* 0x040fe20000041818 */
[----:B------:R-:W3:Y:S04]  /*14c30*/  LDSM.16.M88.4 R8, [R193+0x4000] ;  /* 0x00400000c108783b */ /* 0x000ee80000000200 */
[----:B------:R-:W4:Y:S01]  /*14c40*/  LDSM.16.M88.4 R24, [R191+0x8400] ;  /* 0x00840000bf18783b */ /* 0x000f220000000200 */
[----:B------:R-:W-:Y:S01]  /*14c50*/  HMMA.16816.F32.BF16 R52, R12, R40, R216 ;  /* 0x000000280c34723c */ /* 0x000fe200000418d8 */
[----:B------:R-:W-:-:S05]  /*14c60*/  DEPBAR.LE SB0, 0x0 ;  /* 0x000080000000791a */ /* 0x000fca0000000000 */
[C---:B------:R-:W-:Y:S06]  /*14c70*/  HMMA.16816.F32.BF16 R48, R12.reuse, R42, R248 ;  /* 0x0000002a0c30723c */ /* 0x040fec00000418f8 */
[C---:B------:R-:W-:Y:S06]  /*14c80*/  HMMA.16816.F32.BF16 R40, R12.reuse, R32, R244 ;  /* 0x000000200c28723c */ /* 0x040fec00000418f4 */
[----:B------:R-:W-:Y:S06]  /*14c90*/  HMMA.16816.F32.BF16 R12, R12, R34, R212 ;  /* 0x000000220c0c723c */ /* 0x000fec00000418d4 */
[C---:B-1----:R-:W-:Y:S06]  /*14ca0*/  HMMA.16816.F32.BF16 R212, R4.reuse, R16, R176 ;  /* 0x0000001004d4723c */ /* 0x042fec00000418b0 */
        /* <DEDUP_REMOVED lines=8> */
[C---:B----4-:R-:W-:Y:S06]  /*14d30*/  HMMA.16816.F32.BF16 R200, R4.reuse, R24, R200 ;  /* 0x0000001804c8723c */ /* 0x050fec00000418c8 */
[C---:B------:R-:W-:Y:S06]  /*14d40*/  HMMA.16816.F32.BF16 R196, R4.reuse, R26, R196 ;  /* 0x0000001a04c4723c */ /* 0x040fec00000418c4 */
[----:B------:R-:W-:Y:S06]  /*14d50*/  HMMA.16816.F32.BF16 R216, R4, R18, R172 ;  /* 0x0000001204d8723c */ /* 0x000fec00000418ac */
[C---:B------:R-:W-:Y:S06]  /*14d60*/  HMMA.16816.F32.BF16 R28, R8.reuse, R24, R64 ;  /* 0x00000018081c723c */ /* 0x040fec0000041840 */
[C---:B------:R-:W-:Y:S06]  /*14d70*/  HMMA.16816.F32.BF16 R60, R8.reuse, R26, R60 ;  /* 0x0000001a083c723c */ /* 0x040fec000004183c */
[C---:B------:R-:W-:Y:S06]  /*14d80*/  HMMA.16816.F32.BF16 R40, R8.reuse, R16, R40 ;  /* 0x000000100828723c */ /* 0x040fec0000041828 */
[----:B------:R-:W-:Y:S01]  /*14d90*/  HMMA.16816.F32.BF16 R20, R8, R18, R12 ;  /* 0x000000120814723c */ /* 0x000fe2000004180c */
[----:B------:R-:W-:Y:S06]  /*14da0*/  BAR.SYNC.DEFER_BLOCKING 0x0 ;  /* 0x0000000000007b1d */ /* 0x000fec0000010000 */
[----:B------:R-:W-:-:S02]  /*14db0*/  NOP ;  /* 0x0000000000007918 */ /* 0x000fc40000000000 */
[----:B------:R-:W-:-:S15]  /*14dc0*/  @!P0 BRA `(.L_x_567) ;  /* 0x0000000400148947 */ /* 0x000fde0003800000 */
[----:B------:R-:W2:Y:S04]  /*14dd0*/  LDL.64 R238, [R1+0x138] ;  /* 0x0001380001ee7983 */ /* 0x000ea80000100a00 */
[----:B------:R-:W3:Y:S01]  /*14de0*/  LDL.64 R242, [R1+0x130] ;  /* 0x0001300001f27983 */ /* 0x000ee20000100a00 */
[----:B------:R-:W-:Y:S01]  /*14df0*/  UIADD3 UR7, UR18, -0x4, URZ ;  /* 0xfffffffc12077890 */ /* 0x000fe2000fffe03f */
[----:B------:R-:W1:Y:S03]  /*14e00*/  @!P5 LDC.64 R4, c[0x0][0x218] ;  /* 0x00008600ff04db82 */ /* 0x000e660000000a00 */
[----:B------:R-:W-:-:S05]  /*14e10*/  USHF.R.S32.HI UR6, URZ, 0x1f, UR7 ;  /* 0x0000001f3f067899 */ /* 0x000fca0008011407 */
[----:B------:R-:W4:Y:S01]  /*14e20*/  @!P4 LDC.64 R6, c[0x0][0x218] ;  /* 0x00008600ff06cb82 */ /* 0x000f220000000a00 */
[----:B------:R-:W-:-:S07]  /*14e30*/  UIMAD UR6, UR6, UR10, URZ ;  /* 0x0000000a060672a4 */ /* 0x000fce000f8e023f */
[----:B------:R-:W5:Y:S01]  /*14e40*/  @!P3 LDC.64 R8, c[0x0][0x218] ;  /* 0x00008600ff08bb82 */ /* 0x000f620000000a00 */
[----:B------:R-:W-:Y:S02]  /*14e50*/  UIMAD.WIDE.U32 UR8, UR7, UR10, URZ ;  /* 0x0000000a070872a5 */ /* 0x000fe4000f8e003f */
[----:B------:R-:W-:-:S05]  /*14e60*/  UIMAD UR6, UR7, UR11, UR6 ;  /* 0x0000000b070672a4 */ /* 0x000fca000f8e0206 */
[----:B------:R-:W5:Y:S01]  /*14e70*/  @!P5 LDC.64 R14, c[0x0][0x218] ;  /* 0x00008600ff0edb82 */ /* 0x000f620000000a00 */
[----:B------:R-:W-:Y:S01]  /*14e80*/  UIADD3 UR6, UR9, UR6, URZ ;  /* 0x0000000609067290 */ /* 0x000fe2000fffe03f */
[----:B------:R-:W-:-:S06]  /*14e90*/  IMAD.U32 R0, RZ, RZ, UR8 ;  /* 0x00000008ff007e24 */ /* 0x000fcc000f8e00ff */
[----:B------:R-:W5:Y:S01]  /*14ea0*/  @!P4 LDC.64 R16, c[0x0][0x218] ;  /* 0x00008600ff10cb82 */ /* 0x000f620000000a00 */
[----:B------:R-:W-:Y:S02]  /*14eb0*/  IMAD.U32 R3, RZ, RZ, UR8 ;  /* 0x00000008ff037e24 */ /* 0x000fe4000f8e00ff */
[----:B------:R-:W-:Y:S01]  /*14ec0*/  IMAD.U32 R2, RZ, RZ, UR6 ;  /* 0x00000006ff027e24 */ /* 0x000fe2000f8e00ff */
[----:B------:R1:W-:Y:S04]  /*14ed0*/  @P5 STS [R195+0x6000], RZ ;  /* 0x006000ffc3005388 */ /* 0x0003e80000000800 */
[----:B------:R1:W-:Y:S04]  /*14ee0*/  @P5 STS [R195+0x6004], RZ ;  /* 0x006004ffc3005388 */ /* 0x0003e80000000800 */
[----:B------:R1:W-:Y:S01]  /*14ef0*/  @P5 STS.64 [R195+0x6008], RZ ;  /* 0x006008ffc3005388 */ /* 0x0003e20000000a00 */
[----:B------:R-:W-:Y:S01]  /*14f00*/  BSSY B0, `(.L_x_568) ;  /* 0x0000030000007945 */ /* 0x000fe20003800000 */
[----:B--2---:R-:W-:-:S04]  /*14f10*/  LEA R0, P1, R0, R238, 0x6 ;  /* 0x000000ee00007211 */ /* 0x004fc800078230ff */
[----:B---3--:R-:W-:Y:S02]  /*14f20*/  LEA.HI.X R2, R3, R243, R2, 0x6, P1 ;  /* 0x000000f303027211 */ /* 0x008fe400008f3402 */
[C---:B-1----:R-:W-:Y:S02]  /*14f30*/  @!P5 LEA R12, P6, R0.reuse, R4, 0x1 ;  /* 0x00000004000cd211 */ /* 0x042fe400078c08ff */
[C---:B----4-:R-:W-:Y:S02]  /*14f40*/  @!P4 LEA R10, P2, R0.reuse, R6, 0x1 ;  /* 0x00000006000ac211 */ /* 0x050fe400078408ff */
[C---:B-----5:R-:W-:Y:S02]  /*14f50*/  @!P3 LEA R8, P1, R0.reuse, R8, 0x1 ;  /* 0x000000080008b211 */ /* 0x060fe400078208ff */
[C-C-:B------:R-:W-:Y:S02]  /*14f60*/  @!P5 LEA.HI.X R13, R0.reuse, R5, R2.reuse, 0x1, P6 ;  /* 0x00000005000dd211 */ /* 0x140fe400030f0c02 */
[----:B------:R-:W-:-:S02]  /*14f70*/  @!P4 LEA.HI.X R11, R0, R7, R2, 0x1, P2 ;  /* 0x00000007000bc211 */ /* 0x000fc400010f0c02 */
[C---:B------:R-:W-:Y:S01]  /*14f80*/  @!P3 LEA.HI.X R9, R0.reuse, R9, R2, 0x1, P1 ;  /* 0x000000090009b211 */ /* 0x040fe200008f0c02 */
[----:B------:R-:W-:Y:S01]  /*14f90*/  @!PT LDS RZ, [RZ] ;  /* 0x00000000fffff984 */ /* 0x000fe20000000800 */
[----:B------:R-:W-:Y:S01]  /*14fa0*/  @!PT LDS RZ, [RZ] ;  /* 0x00000000fffff984 */ /* 0x000fe20000000800 */
[----:B------:R-:W-:Y:S01]  /*14fb0*/  @!PT LDS RZ, [RZ] ;  /* 0x00000000fffff984 */ /* 0x000fe20000000800 */
[----:B------:R1:W-:Y:S01]  /*14fc0*/  @!P5 LDGSTS.E.BYPASS.LTC128B.128 [R195+0x6000], desc[UR22][R12.64] ;  /* 0x060000000cc3dfae */ /* 0x0003e2000b901d56 */
[----:B------:R-:W-:-:S04]  /*14fd0*/  IADD3 R0, P1, R0, UR31, RZ ;  /* 0x0000001f00007c10 */ /* 0x000fc8000ff3e0ff */
[----:B------:R-:W-:Y:S02]  /*14fe0*/  @!P5 LEA R6, P2, R0, R14, 0x1 ;  /* 0x0000000e0006d211 */ /* 0x000fe400078408ff */
[----:B------:R-:W-:Y:S02]  /*14ff0*/  IADD3.X R2, R2, UR30, RZ, P1, !PT ;  /* 0x0000001e02027c10 */ /* 0x000fe40008ffe4ff */
[C---:B------:R-:W-:Y:S01]  /*15000*/  @!P4 LEA R4, P1, R0.reuse, R16, 0x1 ;  /* 0x000000100004c211 */ /* 0x040fe200078208ff */
[----:B------:R1:W-:Y:S01]  /*15010*/  @P4 STS.128 [R195+0x7000], RZ ;  /* 0x007000ffc3004388 */ /* 0x0003e20000000c00 */
[C-C-:B------:R-:W-:Y:S02]  /*15020*/  @!P5 LEA.HI.X R7, R0.reuse, R15, R2.reuse, 0x1, P2 ;  /* 0x0000000f0007d211 */ /* 0x140fe400010f0c02 */
[----:B------:R-:W-:Y:S01]  /*15030*/  @!P4 LEA.HI.X R5, R0, R17, R2, 0x1, P1 ;  /* 0x000000110005c211 */ /* 0x000fe200008f0c02 */
        /* <DEDUP_REMOVED lines=28> */
.L_x_569:
[----:B------:R-:W-:Y:S05]  /*15200*/  BSYNC B0 ;  /* 0x0000000000007941 */ /* 0x000fea0003800000 */
.L_x_568:
[----:B------:R-:W0:Y:S02]  /*15210*/  LDGDEPBAR ;  /* 0x00000000000079af */ /* 0x000e240000000000 */
.L_x_567:
[----:B-12---:R-:W2:Y:S04]  /*15220*/  LDL.LU.64 R4, [R1+0x40] ;  /* 0x0000400001047983 */ /* 0x006ea80000300a00 */
[----:B------:R-:W3:Y:S01]  /*15230*/  LDL.LU.64 R2, [R1+0x1b8] ;  /* 0x0001b80001027983 */ /* 0x000ee20000300a00 */
[----:B------:R-:W-:-:S03]  /*15240*/  IMAD.U32 R0, RZ, RZ, UR42 ;  /* 0x0000002aff007e24 */ /* 0x000fc6000f8e00ff */
[----:B------:R-:W-:Y:S04]  /*15250*/  STL [R1+0x264], R233 ;  /* 0x000264e901007387 */ /* 0x000fe80000100800 */
[----:B------:R-:W-:Y:S04]  /*15260*/  STL [R1+0x260], R36 ;  /* 0x0002602401007387 */ /* 0x000fe80000100800 */
[----:B------:R1:W-:Y:S04]  /*15270*/  STL [R1+0x25c], R37 ;  /* 0x00025c2501007387 */ /* 0x0003e80000100800 */
[----:B------:R-:W-:Y:S04]  /*15280*/  STL [R1+0x258], R46 ;  /* 0x0002582e01007387 */ /* 0x000fe80000100800 */
[----:B------:R-:W-:Y:S04]  /*15290*/  STL [R1+0x254], R47 ;  /* 0x0002542f01007387 */ /* 0x000fe80000100800 */
[----:B------:R-:W-:Y:S04]  /*152a0*/  STL [R1+0x250], R44 ;  /* 0x0002502c01007387 */ /* 0x000fe80000100800 */
[----:B------:R-:W-:Y:S04]  /*152b0*/  STL [R1+0x24c], R45 ;  /* 0x00024c2d01007387 */ /* 0x000fe80000100800 */
[----:B------:R-:W-:Y:S04]  /*152c0*/  STL [R1+0x244], R188 ;  /* 0x000244bc01007387 */ /* 0x000fe80000100800 */
[----:B------:R-:W-:Y:S04]  /*152d0*/  STL [R1+0x240], R190 ;  /* 0x000240be01007387 */ /* 0x000fe80000100800 */
[----:B------:R-:W-:Y:S04]  /*152e0*/  STL [R1+0x1dc], R195 ;  /* 0x0001dcc301007387 */ /* 0x000fe80000100800 */
[----:B------:R-:W-:Y:S04]  /*152f0*/  STL [R1+0x1d8], R193 ;  /* 0x0001d8c101007387 */ /* 0x000fe80000100800 */
[----:B------:R4:W-:Y:S04]  /*15300*/  STL.64 [R1+0x1d0], R38 ;  /* 0x0001d02601007387 */ /* 0x0009e80000100a00 */
[----:B------:R-:W-:Y:S04]  /*15310*/  STL [R1+0x1c8], R192 ;  /* 0x0001c8c001007387 */ /* 0x000fe80000100800 */
[----:B------:R-:W-:Y:S04]  /*15320*/  STL [R1+0x1c4], R191 ;  /* 0x0001c4bf01007387 */ /* 0x000fe80000100800 */
[----:B------:R-:W-:Y:S04]  /*15330*/  STL [R1+0x1c0], R189 ;  /* 0x0001c0bd01007387 */ /* 0x000fe80000100800 */
[----:B-1----:R-:W3:Y:S04]  /*15340*/  LDL.LU R37, [R1+0x68] ;  /* 0x0000680001257983 */ /* 0x002ee80000300800 */
[----:B------:R-:W3:Y:S04]  /*15350*/  LDL.LU R231, [R1+0x54] ;  /* 0x0000540001e77983 */ /* 0x000ee80000300800 */
[----:B------:R-:W3:Y:S04]  /*15360*/  LDL.LU R230, [R1+0x30] ;  /* 0x0000300001e67983 */ /* 0x000ee80000300800 */
[----:B------:R-:W3:Y:S01]  /*15370*/  LDL.LU R233, [R1+0x50] ;  /* 0x0000500001e97983 */ /* 0x000ee20000300800 */
[----:B------:R-:W1:Y:S03]  /*15380*/  S2R R6, SR_TID.X ;  /* 0x0000000000067919 */ /* 0x000e660000002100 */
[----:B----4-:R-:W4:Y:S01]  /*15390*/  LDL.LU.64 R38, [R1+0x38] ;  /* 0x0000380001267983 */ /* 0x010f220000300a00 */
[----:B-1----:R-:W-:-:S05]  /*153a0*/  IMAD.SHL.U32 R6, R6, 0x2, RZ ;  /* 0x0000000206067824 */ /* 0x002fca00078e00ff */
[----:B------:R-:W-:-:S05]  /*153b0*/  LOP3.LUT R6, R6, 0x6, RZ, 0xc0, !PT ;  /* 0x0000000606067812 */ /* 0x000fca00078ec0ff */
[----:B------:R-:W-:-:S04]  /*153c0*/  IMAD R0, R0, 0x40, R6 ;  /* 0x0000004000007824 */ /* 0x000fc800078e0206 */
[C---:B------:R-:W-:Y:S01]  /*153d0*/  VIADD R16, R0.reuse, 0x1 ;  /* 0x0000000100107836 */ /* 0x040fe20000000000 */
[CC--:B------:R-:W-:Y:S01]  /*153e0*/  ISETP.GE.AND P1, PT, R0.reuse, R56.reuse, PT ;  /* 0x000000380000720c */ /* 0x0c0fe20003f26270 */
[C---:B------:R-:W-:Y:S02]  /*153f0*/  VIADD R15, R0.reuse, 0x8 ;  /* 0x00000008000f7836 */ /* 0x040fe40000000000 */
[C---:B------:R-:W-:Y:S02]  /*15400*/  VIADD R14, R0.reuse, 0x9 ;  /* 0x00000009000e7836 */ /* 0x040fe40000000000 */
[----:B------:R-:W-:Y:S01]  /*15410*/  VIADD R13, R0, 0x10 ;  /* 0x00000010000d7836 */ /* 0x000fe20000000000 */
[----:B------:R-:W-:Y:S01]  /*15420*/  FSEL R33, R176, -INF , !P1 ;  /* 0xff800000b0217808 */ /* 0x000fe20004800000 */
[----:B------:R-:W-:Y:S01]  /*15430*/  VIADD R12, R0, 0x11 ;  /* 0x00000011000c7836 */ /* 0x000fe20000000000 */
[-C--:B------:R-:W-:Y:S01]  /*15440*/  ISETP.GE.AND P2, PT, R16, R56.reuse, PT ;  /* 0x000000381000720c */ /* 0x080fe20003f46270 */
[C---:B------:R-:W-:Y:S01]  /*15450*/  VIADD R11, R0.reuse, 0x18 ;  /* 0x00000018000b7836 */ /* 0x040fe20000000000 */
[-C--:B------:R-:W-:Y:S01]  /*15460*/  ISETP.GE.AND P1, PT, R15, R56.reuse, PT ;  /* 0x000000380f00720c */ /* 0x080fe20003f26270 */
[----:B------:R-:W-:Y:S01]  /*15470*/  VIADD R10, R0, 0x19 ;  /* 0x00000019000a7836 */ /* 0x000fe20000000000 */
[----:B------:R-:W-:Y:S01]  /*15480*/  ISETP.GE.AND P3, PT, R14, R56, PT ;  /* 0x000000380e00720c */ /* 0x000fe20003f66270 */
[----:B------:R-:W-:-:S02]  /*15490*/  VIADD R9, R0, 0x20 ;  /* 0x0000002000097836 */ /* 0x000fc40000000000 */
[C---:B------:R-:W-:Y:S01]  /*154a0*/  VIADD R8, R0.reuse, 0x21 ;  /* 0x0000002100087836 */ /* 0x040fe20000000000 */
[-C--:B------:R-:W-:Y:S01]  /*154b0*/  ISETP.GE.AND P5, PT, R13, R56.reuse, PT ;  /* 0x000000380d00720c */ /* 0x080fe20003fa6270 */
[C---:B------:R-:W-:Y:S01]  /*154c0*/  VIADD R7, R0.reuse, 0x28 ;  /* 0x0000002800077836 */ /* 0x040fe20000000000 */
[----:B------:R-:W-:Y:S01]  /*154d0*/  FSEL R177, R177, -INF , !P2 ;  /* 0xff800000b1b17808 */ /* 0x000fe20005000000 */
[----:B------:R-:W-:Y:S01]  /*154e0*/  VIADD R6, R0, 0x29 ;  /* 0x0000002900067836 */ /* 0x000fe20000000000 */
[----:B------:R-:W-:Y:S02]  /*154f0*/  FSEL R176, R128, -INF , !P1 ;  /* 0xff80000080b07808 */ /* 0x000fe40004800000 */
[----:B------:R-:W-:Y:S02]  /*15500*/  FSEL R175, R129, -INF , !P3 ;  /* 0xff80000081af7808 */ /* 0x000fe40005800000 */
[-C--:B------:R-:W-:Y:S02]  /*15510*/  ISETP.GE.AND P6, PT, R12, R56.reuse, PT ;  /* 0x000000380c00720c */ /* 0x080fe40003fc6270 */
[----:B------:R-:W-:-:S02]  /*15520*/  ISETP.GE.AND P4, PT, R11, R56, PT ;  /* 0x000000380b00720c */ /* 0x000fc40003f86270 */
[-C--:B------:R-:W-:Y:S02]  /*15530*/  ISETP.GE.AND P2, PT, R10, R56.reuse, PT ;  /* 0x000000380a00720c */ /* 0x080fe40003f46270 */
[-C--:B------:R-:W-:Y:S02]  /*15540*/  ISETP.GE.AND P1, PT, R9, R56.reuse, PT ;  /* 0x000000380900720c */ /* 0x080fe40003f26270 */
[-C--:B------:R-:W-:Y:S02]  /*15550*/  ISETP.GE.AND P3, PT, R8, R56.reuse, PT ;  /* 0x000000380800720c */ /* 0x080fe40003f66270 */
[----:B------:R-:W-:Y:S02]  /*15560*/  FSEL R174, R28, -INF , !P5 ;  /* 0xff8000001cae7808 */ /* 0x000fe40006800000 */
[----:B------:R-:W-:Y:S02]  /*15570*/  ISETP.GE.AND P5, PT, R7, R56, PT ;  /* 0x000000380700720c */ /* 0x000fe40003fa6270 */
[----:B------:R-:W-:-:S02]  /*15580*/  FSEL R173, R29, -INF , !P6 ;  /* 0xff8000001dad7808 */ /* 0x000fc40007000000 */
[----:B------:R-:W-:Y:S02]  /*15590*/  FSEL R172, R60, -INF , !P4 ;  /* 0xff8000003cac7808 */ /* 0x000fe40006000000 */
[----:B------:R-:W-:Y:S02]  /*155a0*/  FSEL R135, R61, -INF , !P2 ;  /* 0xff8000003d877808 */ /* 0x000fe40005000000 */
[----:B------:R-:W-:Y:S02]  /*155b0*/  FSEL R134, R52, -INF , !P1 ;  /* 0xff80000034867808 */ /* 0x000fe40004800000 */
[----:B------:R-:W-:Y:S02]  /*155c0*/  FSEL R129, R53, -INF , !P3 ;  /* 0xff80000035817808 */ /* 0x000fe40005800000 */
[----:B------:R-:W-:Y:S01]  /*155d0*/  ISETP.GE.AND P6, PT, R6, R56, PT ;  /* 0x000000380600720c */ /* 0x000fe20003fc6270 */
[----:B--2---:R-:W-:Y:S02]  /*155e0*/  IMAD.MOV.U32 R228, RZ, RZ, R4 ;  /* 0x000000ffffe47224 */ /* 0x004fe400078e0004 */
[----:B------:R-:W-:-:S02]  /*155f0*/  IMAD.MOV.U32 R229, RZ, RZ, R5 ;  /* 0x000000ffffe57224 */ /* 0x000fc400078e0005 */
[----:B---3--:R-:W-:Y:S02]  /*15600*/  IMAD.MOV.U32 R46, RZ, RZ, R2 ;  /* 0x000000ffff2e7224 */ /* 0x008fe400078e0002 */
[----:B------:R-:W-:Y:S02]  /*15610*/  IMAD.MOV.U32 R47, RZ, RZ, R3 ;  /* 0x000000ffff2f7224 */ /* 0x000fe400078e0003 */
[C---:B------:R-:W-:Y:S02]  /*15620*/  VIADD R5, R0.reuse, 0x30 ;  /* 0x0000003000057836 */ /* 0x040fe40000000000 */
[C---:B------:R-:W-:Y:S02]  /*15630*/  VIADD R4, R0.reuse, 0x31 ;  /* 0x0000003100047836 */ /* 0x040fe40000000000 */
[C---:B------:R-:W-:Y:S02]  /*15640*/  VIADD R3, R0.reuse, 0x38 ;  /* 0x0000003800037836 */ /* 0x040fe40000000000 */
[----:B------:R-:W-:Y:S01]  /*15650*/  VIADD R2, R0, 0x39 ;  /* 0x0000003900027836 */ /* 0x000fe20000000000 */
[----:B------:R-:W-:-:S02]  /*15660*/  ISETP.GE.AND P4, PT, R5, R56, PT ;  /* 0x000000380500720c */ /* 0x000fc40003f86270 */
[-C--:B------:R-:W-:Y:S02]  /*15670*/  ISETP.GE.AND P2, PT, R4, R56.reuse, PT ;  /* 0x000000380400720c */ /* 0x080fe40003f46270 */
[-C--:B------:R-:W-:Y:S02]  /*15680*/  ISETP.GE.AND P1, PT, R3, R56.reuse, PT ;  /* 0x000000380300720c */ /* 0x080fe40003f26270 */
[----:B------:R-:W-:Y:S02]  /*15690*/  ISETP.GE.AND P3, PT, R2, R56, PT ;  /* 0x000000380200720c */ /* 0x000fe40003f66270 */
        /* <DEDUP_REMOVED lines=21> */
[-C--:B------:R-:W-:Y:S02]  /*157f0*/  ISETP.GE.AND P5, PT, R7, R57.reuse, PT ;  /* 0x000000390700720c */ /* 0x080fe40003fa6270 */
        /* <DEDUP_REMOVED lines=16> */
[C---:B------:R-:W-:Y:S02]  /*15900*/  ISETP.GE.AND P6, PT, R9.reuse, R59, PT ;  /* 0x0000003b0900720c */ /* 0x040fe40003fc6270 */
[----:B------:R-:W-:Y:S02]  /*15910*/  ISETP.GE.AND P5, PT, R9, R58, PT ;  /* 0x0000003a0900720c */ /* 0x000fe40003fa6270 */
[-C--:B------:R-:W-:Y:S02]  /*15920*/  ISETP.GE.AND P4, PT, R6, R57.reuse, PT ;  /* 0x000000390600720c */ /* 0x080fe40003f86270 */
[----:B------:R-:W-:Y:S02]  /*15930*/  ISETP.GE.AND P2, PT, R5, R57, PT ;  /* 0x000000390500720c */ /* 0x000fe40003f46270 */
[----:B------:R-:W-:Y:S02]  /*15940*/  FSEL R19, R184, -INF , !P6 ;  /* 0xff800000b8137808 */ /* 0x000fe40007000000 */
[----:B------:R-:W-:-:S02]  /*15950*/  FSEL R18, R186, -INF , !P5 ;  /* 0xff800000ba127808 */ /* 0x000fc40006800000 */
[----:B------:R-:W-:Y:S02]  /*15960*/  FSEL R51, R51, -INF , !P4 ;  /* 0xff80000033337808 */ /* 0x000fe40006000000 */
[----:B------:R-:W-:Y:S02]  /*15970*/  FSEL R50, R42, -INF , !P2 ;  /* 0xff8000002a327808 */ /* 0x000fe40005000000 */
[CC--:B------:R-:W-:Y:S02]  /*15980*/  ISETP.GE.AND P6, PT, R6.reuse, R59.reuse, PT ;  /* 0x0000003b0600720c */ /* 0x0c0fe40003fc6270 */
[-C--:B------:R-:W-:Y:S02]  /*15990*/  ISETP.GE.AND P5, PT, R6, R58.reuse, PT ;  /* 0x0000003a0600720c */ /* 0x080fe40003fa6270 */
[C---:B------:R-:W-:Y:S02]  /*159a0*/  ISETP.GE.AND P4, PT, R0.reuse, R59, PT ;  /* 0x0000003b0000720c */ /* 0x040fe40003f86270 */
[----:B------:R-:W-:-:S02]  /*159b0*/  ISETP.GE.AND P2, PT, R0, R58, PT ;  /* 0x0000003a0000720c */ /* 0x000fc40003f46270 */
[----:B------:R-:W-:Y:S02]  /*159c0*/  FMNMX.FTZ R6, R37, R33, !PT ;  /* 0x0000002125067209 */ /* 0x000fe40007810000 */
[----:B------:R-:W-:Y:S02]  /*159d0*/  FMNMX.FTZ R0, R231, R32, !PT ;  /* 0x00000020e7007209 */ /* 0x000fe40007810000 */
[----:B------:R-:W-:Y:S02]  /*159e0*/  FMNMX.FTZ R6, R177, R6, !PT ;  /* 0x00000006b1067209 */ /* 0x000fe40007810000 */
[----:B------:R-:W-:Y:S02]  /*159f0*/  FMNMX.FTZ R0, R133, R0, !PT ;  /* 0x0000000085007209 */ /* 0x000fe40007810000 */
[----:B------:R-:W-:Y:S02]  /*15a00*/  FSEL R52, R20, -INF , !P1 ;  /* 0xff80000014347808 */ /* 0x000fe40004800000 */
[----:B------:R-:W-:-:S02]  /*15a10*/  ISETP.GE.AND P1, PT, R4, R57, PT ;  /* 0x000000390400720c */ /* 0x000fc40003f26270 */
[----:B------:R-:W-:Y:S02]  /*15a20*/  FMNMX.FTZ R6, R176, R6, !PT ;  /* 0x00000006b0067209 */ /* 0x000fe40007810000 */
[----:B------:R-:W-:Y:S02]  /*15a30*/  FMNMX.FTZ R0, R132, R0, !PT ;  /* 0x0000000084007209 */ /* 0x000fe40007810000 */
[----:B------:R-:W-:Y:S02]  /*15a40*/  FSEL R49, R43, -INF , !P1 ;  /* 0xff8000002b317808 */ /* 0x000fe40004800000 */
[----:B------:R-:W-:Y:S02]  /*15a50*/  ISETP.GE.AND P1, PT, R16, R58, PT ;  /* 0x0000003a1000720c */ /* 0x000fe40003f26270 */
[----:B------:R-:W-:Y:S02]  /*15a60*/  FMNMX.FTZ R6, R175, R6, !PT ;  /* 0x00000006af067209 */ /* 0x000fe40007810000 */
[----:B------:R-:W-:-:S02]  /*15a70*/  FMNMX.FTZ R0, R67, R0, !PT ;  /* 0x0000000043007209 */ /* 0x000fc40007810000 */
[----:B------:R-:W-:Y:S02]  /*15a80*/  FSEL R43, R211, -INF , !P1 ;  /* 0xff800000d32b7808 */ /* 0x000fe40004800000 */
[----:B------:R-:W-:Y:S02]  /*15a90*/  FMNMX.FTZ R6, R174, R6, !PT ;  /* 0x00000006ae067209 */ /* 0x000fe40007810000 */
[----:B------:R-:W-:Y:S02]  /*15aa0*/  ISETP.GE.AND P1, PT, R13, R58, PT ;  /* 0x0000003a0d00720c */ /* 0x000fe40003f26270 */
[----:B------:R-:W-:Y:S02]  /*15ab0*/  FMNMX.FTZ R0, R66, R0, !PT ;  /* 0x0000000042007209 */ /* 0x000fe40007810000 */
[----:B------:R-:W-:Y:S02]  /*15ac0*/  FSEL R28, R210, -INF , !P2 ;  /* 0xff800000d21c7808 */ /* 0x000fe40005000000 */
[----:B------:R-:W-:-:S02]  /*15ad0*/  FMNMX.FTZ R6, R173, R6, !PT ;  /* 0x00000006ad067209 */ /* 0x000fc40007810000 */
[----:B------:R-:W-:Y:S02]  /*15ae0*/  ISETP.GE.AND P2, PT, R14, R58, PT ;  /* 0x0000003a0e00720c */ /* 0x000fe40003f46270 */
[----:B------:R-:W-:Y:S02]  /*15af0*/  FSEL R26, R202, -INF , !P1 ;  /* 0xff800000ca1a7808 */ /* 0x000fe40004800000 */
[----:B------:R-:W-:Y:S02]  /*15b00*/  FMNMX.FTZ R0, R65, R0, !PT ;  /* 0x0000000041007209 */ /* 0x000fe40007810000 */
[----:B------:R-:W-:Y:S02]  /*15b10*/  ISETP.GE.AND P1, PT, R10, R58, PT ;  /* 0x0000003a0a00720c */ /* 0x000fe40003f26270 */
[----:B------:R-:W-:Y:S02]  /*15b20*/  FSEL R42, R21, -INF , !P3 ;  /* 0xff800000152a7808 */ /* 0x000fe40005800000 */
[----:B------:R-:W-:-:S02]  /*15b30*/  FMNMX.FTZ R6, R172, R6, !PT ;  /* 0x00000006ac067209 */ /* 0x000fc40007810000 */
[-C--:B------:R-:W-:Y:S02]  /*15b40*/  ISETP.GE.AND P3, PT, R16, R59.reuse, PT ;  /* 0x0000003b1000720c */ /* 0x080fe40003f66270 */
[----:B------:R-:W-:Y:S02]  /*15b50*/  FSEL R30, R207, -INF , !P2 ;  /* 0xff800000cf1e7808 */ /* 0x000fe40005000000 */
[----:B------:R-:W-:Y:S02]  /*15b60*/  FMNMX.FTZ R0, R64, R0, !PT ;  /* 0x0000000040007209 */ /* 0x000fe40007810000 */
[----:B------:R-:W-:Y:S02]  /*15b70*/  ISETP.GE.AND P2, PT, R11, R58, PT ;  /* 0x0000003a0b00720c */ /* 0x000fe40003f46270 */
[----:B------:R-:W-:Y:S02]  /*15b80*/  FSEL R20, R199, -INF , !P1 ;  /* 0xff800000c7147808 */ /* 0x000fe40004800000 */
[----:B------:R-:W-:-:S02]  /*15b90*/  ISETP.GE.AND P1, PT, R7, R59, PT ;  /* 0x0000003b0700720c */ /* 0x000fc40003f26270 */
[----:B------:R-:W-:Y:S02]  /*15ba0*/  FMNMX.FTZ R6, R135, R6, !PT ;  /* 0x0000000687067209 */ /* 0x000fe40007810000 */
[----:B------:R-:W-:Y:S02]  /*15bb0*/  FSEL R48, R209, -INF , !P3 ;  /* 0xff800000d1307808 */ /* 0x000fe40005800000 */
[----:B------:R-:W-:Y:S02]  /*15bc0*/  FMNMX.FTZ R0, R63, R0, !PT ;  /* 0x000000003f007209 */ /* 0x000fe40007810000 */
[----:B------:R-:W-:Y:S02]  /*15bd0*/  ISETP.GE.AND P3, PT, R13, R59, PT ;  /* 0x0000003b0d00720c */ /* 0x000fe40003f66270 */
[----:B------:R-:W-:Y:S02]  /*15be0*/  FSEL R22, R198, -INF , !P2 ;  /* 0xff800000c6167808 */ /* 0x000fe40005000000 */
        /* <DEDUP_REMOVED lines=8> */
[-C--:B------:R-:W-:Y:S02]  /*15c70*/  ISETP.GE.AND P3, PT, R10, R59.reuse, PT ;  /* 0x0000003b0a00720c */ /* 0x080fe40003f66270 */
[----:B------:R-:W-:Y:S02]  /*15c80*/  FSEL R16, R187, -INF , !P2 ;  /* 0xff800000bb107808 */ /* 0x000fe40005000000 */
[----:B------:R-:W-:Y:S02]  /*15c90*/  FMNMX.FTZ R6, R129, R6, !PT ;  /* 0x0000000681067209 */ /* 0x000fe40007810000 */
[----:B------:R-:W-:Y:S02]  /*15ca0*/  ISETP.GE.AND P2, PT, R5, R59, PT ;  /* 0x0000003b0500720c */ /* 0x000fe40003f46270 */
[----:B------:R-:W-:-:S02]  /*15cb0*/  FSEL R12, R183, -INF , !P5 ;  /* 0xff800000b70c7808 */ /* 0x000fc40006800000 */
[----:B------:R-:W-:Y:S02]  /*15cc0*/  FSEL R10, R213, -INF , !P1 ;  /* 0xff800000d50a7808 */ /* 0x000fe40004800000 */
[----:B------:R-:W-:Y:S02]  /*15cd0*/  FMNMX.FTZ R0, R61, R0, !PT ;  /* 0x000000003d007209 */ /* 0x000fe40007810000 */
[C---:B------:R-:W-:Y:S02]  /*15ce0*/  ISETP.GE.AND P5, PT, R2.reuse, R59, PT ;  /* 0x0000003b0200720c */ /* 0x040fe40003fa6270 */
[----:B------:R-:W-:Y:S02]  /*15cf0*/  ISETP.GE.AND P1, PT, R2, R58, PT ;  /* 0x0000003a0200720c */ /* 0x000fe40003f26270 */
[----:B------:R-:W-:Y:S02]  /*15d00*/  FSEL R31, R205, -INF , !P4 ;  /* 0xff800000cd1f7808 */ /* 0x000fe40006000000 */
[----:B------:R-:W-:-:S02]  /*15d10*/  FMNMX.FTZ R2, R233, R29, !PT ;  /* 0x0000001de9027209 */ /* 0x000fc40007810000 */
[----:B------:R-:W-:Y:S02]  /*15d20*/  ISETP.GE.AND P4, PT, R11, R59, PT ;  /* 0x0000003b0b00720c */ /* 0x000fe40003f86270 */
[----:B------:R-:W-:Y:S02]  /*15d30*/  FSEL R21, R197, -INF , !P3 ;  /* 0xff800000c5157808 */ /* 0x000fe40005800000 */
[----:B------:R-:W-:Y:S02]  /*15d40*/  ISETP.GE.AND P3, PT, R7, R58, PT ;  /* 0x0000003a0700720c */ /* 0x000fe40003f66270 */
        /* <DEDUP_REMOVED lines=8> */
[----:B------:R-:W-:-:S02]  /*15dd0*/  FSEL R14, R182, -INF , !P3 ;  /* 0xff800000b60e7808 */ /* 0x000fc40005800000 */
[----:B------:R-:W-:Y:S02]  /*15de0*/  FMNMX.FTZ R0, R51, R0, !PT ;  /* 0x0000000033007209 */ /* 0x000fe40007810000 */
[----:B------:R-:W-:Y:S02]  /*15df0*/  ISETP.GE.AND P3, PT, R4, R58, PT ;  /* 0x0000003a0400720c */ /* 0x000fe40003f66270 */
        /* <DEDUP_REMOVED lines=13> */
[----:B------:R-:W-:Y:S02]  /*15ed0*/  ISETP.GE.AND P4, PT, R8, R59, PT ;  /* 0x0000003b0800720c */ /* 0x000fe40003f86270 */
[----:B------:R-:W-:Y:S02]  /*15ee0*/  FMNMX.FTZ R0, R42, R7, !PT ;  /* 0x000000072a007209 */ /* 0x000fe40007810000 */
[----:B------:R-:W-:-:S02]  /*15ef0*/  FMNMX.FTZ R6, R40, R6, !PT ;  /* 0x0000000628067209 */ /* 0x000fc40007810000 */
[----:B------:R-:W-:Y:S02]  /*15f00*/  FMNMX.FTZ R4, R27, R4, !PT ;  /* 0x000000041b047209 */ /* 0x000fe40007810000 */
[----:B------:R-:W-:Y:S02]  /*15f10*/  FMNMX.FTZ R3, R26, R3, !PT ;  /* 0x000000031a037209 */ /* 0x000fe40007810000 */
[----:B------:R-:W-:Y:S01]  /*15f20*/  FSEL R17, R185, -INF , !P4 ;  /* 0xff800000b9117808 */ /* 0x000fe20006000000 */
[----:B------:R-:W1:Y:S01]  /*15f30*/  SHFL.BFLY PT, R7, R6, 0x2, 0x1f ;  /* 0x0c401f0006077f89 */ /* 0x000e6200000e0000 */
[----:B------:R-:W-:Y:S02]  /*15f40*/  ISETP.GE.AND P4, PT, R5, R58, PT ;  /* 0x0000003a0500720c */ /* 0x000fe40003f86270 */
        /* <DEDUP_REMOVED lines=13> */
[----:B-1----:R-:W-:Y:S02]  /*16020*/  FMNMX.FTZ R2, R6, R7, !PT ;  /* 0x0000000706027209 */ /* 0x002fe40007810000 */
[----:B--2---:R-:W-:-:S02]  /*16030*/  FMNMX.FTZ R0, R0, R5, !PT ;  /* 0x0000000500007209 */ /* 0x004fc40007810000 */
[----:B------:R-:W-:Y:S02]  /*16040*/  FMNMX.FTZ R4, R13, R4, !PT ;  /* 0x000000040d047209 */ /* 0x000fe40007810000 */
[----:B------:R-:W-:Y:S02]  /*16050*/  FSEL R7, R214, -INF , !P4 ;  /* 0xff800000d6077808 */ /* 0x000fe40006000000 */
[----:B------:R-:W-:Y:S02]  /*16060*/  FMNMX.FTZ R5, R12, R3, !PT ;  /* 0x000000030c057209 */ /* 0x000fe40007810000 */
[----:B------:R-:W-:Y:S02]  /*16070*/  FMNMX.FTZ R4, R11, R4, !PT ;  /* 0x000000040b047209 */ /* 0x000fe40007810000 */
[----:B------:R-:W-:Y:S02]  /*16080*/  FSEL R6, R215, -INF , !P3 ;  /* 0xff800000d7067808 */ /* 0x000fe40005800000 */
[----:B------:R-:W-:-:S02]  /*16090*/  FMNMX.FTZ R128, R7, R5, !PT ;  /* 0x0000000507807209 */ /* 0x000fc40007810000 */
[----:B------:R-:W-:Y:S02]  /*160a0*/  FSEL R9, R216, -INF , !P6 ;  /* 0xff800000d8097808 */ /* 0x000fe40007000000 */
[----:B------:R-:W-:Y:S02]  /*160b0*/  FMNMX.FTZ R4, R10, R4, !PT ;  /* 0x000000040a047209 */ /* 0x000fe40007810000 */
[----:B------:R-:W-:Y:S02]  /*160c0*/  FSEL R5, R218, -INF , !P2 ;  /* 0xff800000da057808 */ /* 0x000fe40005000000 */
[----:B------:R-:W-:Y:S01]  /*160d0*/  FMNMX.FTZ R128, R6, R128, !PT ;  /* 0x0000008006807209 */ /* 0x000fe20007810000 */
[----:B------:R-:W1:Y:S01]  /*160e0*/  SHFL.BFLY PT, R131, R0, 0x1, 0x1f ;  /* 0x0c201f0000837f89 */ /* 0x000e6200000e0000 */
[----:B------:R-:W-:Y:S02]  /*160f0*/  FSEL R8, R217, -INF , !P5 ;  /* 0xff800000d9087808 */ /* 0x000fe40006800000 */
[----:B------:R-:W-:-:S02]  /*16100*/  FMNMX.FTZ R3, R9, R4, !PT ;  /* 0x0000000409037209 */ /* 0x000fc40007810000 */
[----:B------:R-:W-:Y:S02]  /*16110*/  FSEL R4, R219, -INF , !P1 ;  /* 0xff800000db047808 */ /* 0x000fe40004800000 */
[----:B------:R-:W-:Y:S02]  /*16120*/  FMNMX.FTZ R128, R5, R128, !PT ;  /* 0x0000008005807209 */ /* 0x000fe40007810000 */
[----:B------:R-:W-:Y:S02]  /*16130*/  FMNMX.FTZ R3, R8, R3, !PT ;  /* 0x0000000308037209 */ /* 0x000fe40007810000 */
[----:B------:R-:W-:-:S03]  /*16140*/  FMNMX.FTZ R128, R4, R128, !PT ;  /* 0x0000008004807209 */ /* 0x000fc60007810000 */
[----:B------:R-:W2:Y:S04]  /*16150*/  SHFL.BFLY PT, R57, R3, 0x2, 0x1f ;  /* 0x0c401f0003397f89 */ /* 0x000ea800000e0000 */
[----:B------:R-:W3:Y:S01]  /*16160*/  SHFL.BFLY PT, R58, R128, 0x2, 0x1f ;  /* 0x0c401f00803a7f89 */ /* 0x000ee200000e0000 */
[----:B-1----:R-:W-:-:S03]  /*16170*/  FMNMX.FTZ R131, R0, R131, !PT ;  /* 0x0000008300837209 */ /* 0x002fc60007810000 */
[----:B------:R-:W1:Y:S01]  /*16180*/  SHFL.BFLY PT, R130, R2, 0x1, 0x1f ;  /* 0x0c201f0002827f89 */ /* 0x000e6200000e0000 */
[C---:B------:R-:W-:Y:S01]  /*16190*/  FSETP.NEU.FTZ.AND P4, PT, R131.reuse, -INF , PT ;  /* 0xff8000008300780b */ /* 0x040fe20003f9d000 */
[----:B------:R-:W-:-:S05]  /*161a0*/  FMUL.FTZ R0, R131, UR41 ;  /* 0x0000002983007c20 */ /* 0x000fca0008410000 */
[----:B------:R-:W-:Y:S02]  /*161b0*/  FSEL R0, R0, RZ, P4 ;  /* 0x000000ff00007208 */ /* 0x000fe40002000000 */
[----:B--2---:R-:W-:Y:S02]  /*161c0*/  FMNMX.FTZ R3, R3, R57, !PT ;  /* 0x0000003903037209 */ /* 0x004fe40007810000 */
[----:B---3--:R-:W-:-:S03]  /*161d0*/  FMNMX.FTZ R128, R128, R58, !PT ;  /* 0x0000003a80807209 */ /* 0x008fc60007810000 */
[----:B------:R-:W2:Y:S01]  /*161e0*/  SHFL.BFLY PT, R57, R3, 0x1, 0x1f ;  /* 0x0c201f0003397f89 */ /* 0x000ea200000e0000 */
[----:B------:R-:W-:-:S03]  /*161f0*/  FFMA.FTZ R58, R33, UR41, -R0 ;  /* 0x00000029213a7c23 */ /* 0x000fc60008010800 */
[----:B------:R-:W3:Y:S01]  /*16200*/  SHFL.BFLY PT, R33, R128, 0x1, 0x1f ;  /* 0x0c201f0080217f89 */ /* 0x000ee200000e0000 */
[----:B-1----:R-:W-:-:S04]  /*16210*/  FMNMX.FTZ R130, R2, R130, !PT ;  /* 0x0000008202827209 */ /* 0x002fc80007810000 */
[C---:B------:R-:W-:Y:S01]  /*16220*/  FSETP.NEU.FTZ.AND P3, PT, R130.reuse, -INF , PT ;  /* 0xff8000008200780b */ /* 0x040fe20003f7d000 */
[----:B------:R-:W-:Y:S01]  /*16230*/  FMUL.FTZ R2, R130, UR41 ;  /* 0x0000002982027c20 */ /* 0x000fe20008410000 */
[----:B------:R-:W-:-:S04]  /*16240*/  FFMA.FTZ R194, R129, UR41, -R0 ;  /* 0x0000002981c27c23 */ /* 0x000fc80008010800 */
[----:B------:R-:W-:Y:S01]  /*16250*/  FSEL R2, R2, RZ, P3 ;  /* 0x000000ff02027208 */ /* 0x000fe20001800000 */
[--C-:B------:R-:W-:Y:S01]  /*16260*/  FFMA.FTZ R197, R55, UR41, -R0.reuse ;  /* 0x0000002937c57c23 */ /* 0x100fe20008010800 */
[--C-:B------:R-:W-:Y:S01]  /*16270*/  FFMA.FTZ R202, R54, UR41, -R0.reuse ;  /* 0x0000002936ca7c23 */ /* 0x100fe20008010800 */
[----:B------:R-:W-:Y:S02]  /*16280*/  FFMA.FTZ R177, R177, UR41, -R0 ;  /* 0x00000029b1b17c23 */ /* 0x000fe40008010800 */
[--C-:B------:R-:W-:Y:S01]  /*16290*/  FFMA.FTZ R54, R64, UR41, -R2.reuse ;  /* 0x0000002940367c23 */ /* 0x100fe20008010802 */
[----:B--2---:R-:W-:Y:S01]  /*162a0*/  FMNMX.FTZ R129, R3, R57, !PT ;  /* 0x0000003903817209 */ /* 0x004fe20007810000 */
[--C-:B------:R-:W-:Y:S01]  /*162b0*/  FFMA.FTZ R55, R63, UR41, -R2.reuse ;  /* 0x000000293f377c23 */ /* 0x100fe20008010802 */
[----:B---3--:R-:W-:Y:S01]  /*162c0*/  FMNMX.FTZ R128, R128, R33, !PT ;  /* 0x0000002180807209 */ /* 0x008fe20007810000 */
        /* <DEDUP_REMOVED lines=25> */
[C---:B------:R-:W-:Y:S01]  /*16460*/  FMUL.FTZ R2, R129.reuse, UR41 ;  /* 0x0000002981027c20 */ /* 0x040fe20008410000 */
[----:B------:R-:W-:Y:S01]  /*16470*/  FSETP.NEU.FTZ.AND P1, PT, R129, -INF , PT ;  /* 0xff8000008100780b */ /* 0x000fe20003f3d000 */
[C---:B------:R-:W-:Y:S01]  /*16480*/  FMUL.FTZ R0, R128.reuse, UR41 ;  /* 0x0000002980007c20 */ /* 0x040fe20008410000 */
[----:B------:R-:W-:-:S02]  /*16490*/  FSETP.NEU.FTZ.AND P2, PT, R128, -INF , PT ;  /* 0xff8000008000780b */ /* 0x000fc40003f5d000 */
[----:B------:R-:W-:Y:S02]  /*164a0*/  FSEL R2, R2, RZ, P1 ;  /* 0x000000ff02027208 */ /* 0x000fe40000800000 */
[----:B------:R-:W-:-:S03]  /*164b0*/  FSEL R0, R0, RZ, P2 ;  /* 0x000000ff00007208 */ /* 0x000fc60001000000 */
        /* <DEDUP_REMOVED lines=20> */
[----:B------:R-:W-:Y:S01]  /*16600*/  FSEL R0, R131, RZ, P4 ;  /* 0x000000ff83007208 */ /* 0x000fe20002000000 */
[----:B------:R-:W-:Y:S04]  /*16610*/  STL [R1+0x1e0], R131 ;  /* 0x0001e08301007387 */ /* 0x000fe80000100800 */
[----:B------:R-:W-:Y:S01]  /*16620*/  STL [R1+0x1e4], R130 ;  /* 0x0001e48201007387 */ /* 0x000fe20000100800 */
[----:B------:R-:W-:-:S03]  /*16630*/  FADD.FTZ R18, R37, -R0 ;  /* 0x8000000025127221 */ /* 0x000fc60000010000 */
[----:B------:R-:W-:Y:S04]  /*16640*/  STL [R1+0x1e8], R128 ;  /* 0x0001e88001007387 */ /* 0x000fe80000100800 */
[----:B------:R-:W2:Y:S01]  /*16650*/  LDL.LU R37, [R1+0x6c] ;  /* 0x00006c0001257983 */ /* 0x000ea20000300800 */
[----:B------:R-:W-:Y:S01]  /*16660*/  USHF.L.U32 UR6, UR42, 0x1, URZ ;  /* 0x000000012a067899 */ /* 0x000fe2000800063f */
[----:B------:R-:W-:-:S03]  /*16670*/  FSEL R0, R128, RZ, P2 ;  /* 0x000000ff80007208 */ /* 0x000fc60001000000 */
[----:B------:R-:W-:Y:S01]  /*16680*/  ULOP3.LUT UR6, UR6, UR27, URZ, 0x3c, !UPT ;  /* 0x0000001b06067292 */ /* 0x000fe2000f8e3c3f */
        /* <DEDUP_REMOVED lines=13> */
[----:B------:R-:W-:Y:S01]  /*16760*/  FADD.FTZ R17, R230, -R0 ;  /* 0x80000000e6117221 */ /* 0x000fe20000010000 */
[----:B----4-:R-:W-:-:S02]  /*16770*/  LOP3.LUT R0, R39, UR6, RZ, 0x3c, !PT ;  /* 0x0000000627007c12 */ /* 0x010fc4000f8e3cff */
[----:B------:R-:W-:Y:S01]  /*16780*/  LOP3.LUT R10, R229, UR4, R38, 0x96, !PT ;  /* 0x00000004e50a7c12 */ /* 0x000fe2000f8e9626 */
[----:B------:R-:W-:Y:S02]  /*16790*/  FADD.FTZ R16, R231, -R2 ;  /* 0x80000002e7107221 */ /* 0x000fe40000010000 */
        /* <DEDUP_REMOVED lines=19> */
[----:B------:R-:W-:Y:S02]  /*168d0*/  LOP3.LUT R0, R2, 0xff, RZ, 0xc0, !PT ;  /* 0x000000ff02007812 */ /* 0x000fe400078ec0ff */
[----:B------:R-:W-:Y:S02]  /*168e0*/  LOP3.LUT R21, R3, UR25, R6, 0x96, !PT ;  /* 0x0000001903157c12 */ /* 0x000fe4000f8e9606 */
[----:B------:R-:W-:Y:S02]  /*168f0*/  ISETP.LE.U32.AND P3, PT, R0, UR12, PT ;  /* 0x0000000c00007c0c */ /* 0x000fe4000bf63070 */
[----:B------:R-:W-:Y:S02]  /*16900*/  LOP3.LUT R0, R2, 0xffff, RZ, 0xc0, !PT ;  /* 0x0000ffff02007812 */ /* 0x000fe400078ec0ff */
[--C-:B------:R-:W-:Y:S02]  /*16910*/  SHF.R.U32.HI R6, RZ, 0x10, R2.reuse ;  /* 0x00000010ff067819 */ /* 0x100fe40000011602 */
[----:B------:R-:W-:-:S02]  /*16920*/  SHF.R.U32.HI R2, RZ, 0x18, R2 ;  /* 0x00000018ff027819 */ /* 0x000fc40000011602 */
[----:B------:R-:W-:Y:S02]  /*16930*/  SHF.R.U32.HI R3, RZ, 0x8, R0 ;  /* 0x00000008ff037819 */ /* 0x000fe40000011600 */
[----:B------:R-:W-:Y:S02]  /*16940*/  ISETP.LE.U32.AND P4, PT, R2, UR12, PT ;  /* 0x0000000c02007c0c */ /* 0x000fe4000bf83070 */
[----:B------:R-:W-:Y:S02]  /*16950*/  LOP3.LUT R2, R4, 0xff, RZ, 0xc0, !PT ;  /* 0x000000ff04027812 */ /* 0x000fe400078ec0ff */
[----:B------:R-:W-:Y:S02]  /*16960*/  LOP3.LUT R3, R3, 0xffff, RZ, 0xc0, !PT ;  /* 0x0000ffff03037812 */ /* 0x000fe400078ec0ff */
[----:B------:R-:W-:Y:S01]  /*16970*/  ISETP.LE.U32.AND P2, PT, R2, UR12, PT ;  /* 0x0000000c02007c0c */ /* 0x000fe2000bf43070 */
[----:B------:R-:W-:Y:S01]  /*16980*/  FMUL.FTZ R2, R18, UR41 ;  /* 0x0000002912027c20 */ /* 0x000fe20008410000 */
[----:B------:R-:W-:Y:S01]  /*16990*/  FMUL.FTZ R17, R17, UR41 ;  /* 0x0000002911117c20 */ /* 0x000fe20008410000 */
[----:B------:R-:W-:Y:S01]  /*169a0*/  ISETP.LE.U32.AND P5, PT, R3, UR12, PT ;  /* 0x0000000c03007c0c */ /* 0x000fe2000bfa3070 */
[----:B------:R-:W-:Y:S01]  /*169b0*/  MUFU.EX2 R12, R28 ;  /* 0x0000001c000c7308 */ /* 0x000fe20000000800 */
[----:B------:R-:W-:-:S07]  /*169c0*/  LOP3.LUT R6, R6, 0xff, RZ, 0xc0, !PT ;  /* 0x000000ff06067812 */ /* 0x000fce00078ec0ff */
[----:B------:R-:W1:Y:S08]  /*169d0*/  MUFU.EX2 R3, R17 ;  /* 0x0000001100037308 */ /* 0x000e700000000800 */
[----:B------:R-:W-:Y:S08]  /*169e0*/  MUFU.EX2 R15, R58 ;  /* 0x0000003a000f7308 */ /* 0x000ff00000000800 */
[----:B------:R-:W-:Y:S08]  /*169f0*/  MUFU.EX2 R2, R2 ;  /* 0x0000000200027308 */ /* 0x000ff00000000800 */
[----:B------:R-:W-:Y:S01]  /*16a00*/  MUFU.EX2 R19, R177 ;  /* 0x000000b100137308 */ /* 0x000fe20000000800 */
[----:B------:R-:W-:-:S07]  /*16a10*/  FMUL.FTZ R16, R16, UR41 ;  /* 0x0000002910107c20 */ /* 0x000fce0008410000 */
[----:B------:R-:W3:Y:S01]  /*16a20*/  MUFU.EX2 R9, R43 ;  /* 0x0000002b00097308 */ /* 0x000ee20000000800 */
[----:B------:R-:W-:-:S07]  /*16a30*/  ISETP.LE.U32.AND P6, PT, R6, UR12, PT ;  /* 0x0000000c06007c0c */ /* 0x000fce000bfc3070 */
[----:B------:R-:W4:Y:S01]  /*16a40*/  MUFU.EX2 R7, R34 ;  /* 0x0000002200077308 */ /* 0x000f220000000800 */
[----:B------:R-:W-:Y:S02]  /*16a50*/  LOP3.LUT R20, R4, 0xffff, RZ, 0xc0, !PT ;  /* 0x0000ffff04147812 */ /* 0x000fe400078ec0ff */
[----:B------:R-:W-:-:S05]  /*16a60*/  SHF.R.U32.HI R5, RZ, 0x18, R4 ;  /* 0x00000018ff057819 */ /* 0x000fca0000011604 */
[----:B------:R-:W4:Y:S08]  /*16a70*/  MUFU.EX2 R6, R30 ;  /* 0x0000001e00067308 */ /* 0x000f300000000800 */
[----:B------:R1:W-:Y:S08]  /*16a80*/  MUFU.EX2 R0, R16 ;  /* 0x0000001000007308 */ /* 0x0003f00000000800 */
[----:B------:R-:W-:Y:S01]  /*16a90*/  MUFU.EX2 R14, R32 ;  /* 0x00000020000e7308 */ /* 0x000fe20000000800 */
[----:B-1----:R-:W-:Y:S01]  /*16aa0*/  SHF.R.U32.HI R16, RZ, 0x10, R4 ;  /* 0x00000010ff107819 */ /* 0x002fe20000011604 */
[----:B------:R-:W-:-:S06]  /*16ab0*/  FFMA.FTZ R4, R240, R3, R12 ;  /* 0x00000003f0047223 */ /* 0x000fcc000001000c */
[----:B------:R1:W1:Y:S01]  /*16ac0*/  MUFU.EX2 R13, R133 ;  /* 0x00000085000d7308 */ /* 0x0002620000000800 */
[----:B---3--:R-:W-:-:S04]  /*16ad0*/  FADD.FTZ R4, R9, R4 ;  /* 0x0000000409047221 */ /* 0x008fc80000010000 */
[----:B----4-:R-:W-:-:S04]  /*16ae0*/  FADD.FTZ R4, R7, R4 ;  /* 0x0000000407047221 */ /* 0x010fc80000010000 */
[----:B------:R-:W-:Y:S01]  /*16af0*/  FADD.FTZ R18, R6, R4 ;  /* 0x0000000406127221 */ /* 0x000fe20000010000 */
[----:B------:R-:W-:Y:S02]  /*16b00*/  LOP3.LUT R4, R16, 0xff, RZ, 0xc0, !PT ;  /* 0x000000ff10047812 */ /* 0x000fe400078ec0ff */
[----:B------:R-:W-:Y:S02]  /*16b10*/  FSEL R29, R129, RZ, P1 ;  /* 0x000000ff811d7208 */ /* 0x000fe40000800000 */
[----:B------:R-:W-:Y:S02]  /*16b20*/  ISETP.LE.U32.AND P1, PT, R5, UR12, PT ;  /* 0x0000000c05007c0c */ /* 0x000fe4000bf23070 */
[----:B------:R-:W-:Y:S02]  /*16b30*/  F2FP.BF16.F32.PACK_AB R58, R9, R12 ;  /* 0x0000000c093a723e */ /* 0x000fe400000010ff */
[----:B-1----:R-:W-:Y:S01]  /*16b40*/  F2FP.BF16.F32.PACK_AB R133, R6, R7 ;  /* 0x000000070685723e */ /* 0x002fe200000010ff */
[----:B------:R1:W3:Y:S01]  /*16b50*/  MUFU.EX2 R12, R23 ;  /* 0x00000017000c7308 */ /* 0x0002e20000000800 */
[----:B------:R-:W-:-:S04]  /*16b60*/  F2FP.BF16.F32.PACK_AB R17, R13, R14 ;  /* 0x0000000e0d11723e */ /* 0x000fc800000010ff */
[C---:B------:R-:W-:Y:S02]  /*16b70*/  PRMT R40, R17.reuse, 0x7632, R40 ;  /* 0x0000763211287816 */ /* 0x040fe40000000028 */
[----:B------:R-:W-:Y:S01]  /*16b80*/  PRMT R35, R17, 0x7610, R35 ;  /* 0x0000761011237816 */ /* 0x000fe20000000023 */
[----:B------:R-:W4:Y:S02]  /*16b90*/  MUFU.EX2 R9, R25 ;  /* 0x0000001900097308 */ /* 0x000f240000000800 */
[----:B------:R-:W-:Y:S02]  /*16ba0*/  @!P4 HFMA2.BF16_V2 R180, -RZ.H0_H0, RZ.H0_H0, -R40.H0_H0 ;  /* 0x200000ffffb4c231 */ /* 0x000fe40000340928 */
[----:B------:R-:W-:Y:S01]  /*16bb0*/  FFMA.FTZ R234, R234, R0, R14 ;  /* 0x00000000eaea7223 */ /* 0x000fe2000001000e */
[----:B------:R-:W-:Y:S03]  /*16bc0*/  STL [R1+0x1ec], R129 ;  /* 0x0001ec8101007387 */ /* 0x000fe60000100800 */
[----:B------:R-:W-:Y:S01]  /*16bd0*/  FADD.FTZ R30, R13, R234 ;  /* 0x000000ea0d1e7221 */ /* 0x000fe20000010000 */
[----:B------:R-:W-:Y:S01]  /*16be0*/  MUFU.EX2 R22, R175 ;  /* 0x000000af00167308 */ /* 0x000fe20000000800 */
[----:B------:R-:W-:-:S07]  /*16bf0*/  @!P6 HFMA2.BF16_V2 R181, -RZ.H0_H0, RZ.H0_H0, -R35.H0_H0 ;  /* 0x200000ffffb5e231 */ /* 0x000fce0000340923 */
[----:B------:R-:W-:Y:S08]  /*16c00*/  MUFU.EX2 R13, R176 ;  /* 0x000000b0000d7308 */ /* 0x000ff00000000800 */
[----:B------:R-:W-:Y:S01]  /*16c10*/  MUFU.EX2 R14, R132 ;  /* 0x00000084000e7308 */ /* 0x000fe20000000800 */
[----:B--2---:R-:W-:Y:S01]  /*16c20*/  FFMA.FTZ R26, R37, R2, R15 ;  /* 0x00000002251a7223 */ /* 0x004fe2000001000f */
[----:B------:R-:W-:-:S04]  /*16c30*/  F2FP.BF16.F32.PACK_AB R15, R19, R15 ;  /* 0x0000000f130f723e */ /* 0x000fc800000010ff */
[C---:B------:R-:W-:Y:S02]  /*16c40*/  PRMT R42, R15.reuse, 0x7610, R42 ;  /* 0x000076100f2a7816 */ /* 0x040fe4000000002a */
[----:B------:R-:W-:-:S03]  /*16c50*/  PRMT R41, R15, 0x7632, R41 ;  /* 0x000076320f297816 */ /* 0x000fc60000000029 */
[----:B------:R-:W-:Y:S01]  /*16c60*/  @!P3 HFMA2.BF16_V2 R178, -RZ.H0_H0, RZ.H0_H0, -R42.H0_H0 ;  /* 0x200000ffffb2b231 */ /* 0x000fe2000034092a */
[----:B------:R-:W-:-:S04]  /*16c70*/  PRMT R193, R42, 0x5410, R41 ;  /* 0x000054102ac17816 */ /* 0x000fc80000000029 */
[----:B------:R-:W-:Y:S02]  /*16c80*/  @!P3 PRMT R42, R178, 0x5410, RZ ;  /* 0x00005410b22ab816 */ /* 0x000fe400000000ff */
[----:B------:R-:W-:Y:S01]  /*16c90*/  ISETP.LE.U32.AND P3, PT, R4, UR12, PT ;  /* 0x0000000c04007c0c */ /* 0x000fe2000bf63070 */
[----:B------:R-:W-:-:S04]  /*16ca0*/  IMAD.WIDE.U32 R4, R21, -0x2daee0ad, RZ ;  /* 0xd2511f5315047825 */ /* 0x000fc800078e00ff */
[----:B------:R-:W-:Y:S01]  /*16cb0*/  @!P5 HFMA2.BF16_V2 R179, -RZ.H0_H0, RZ.H0_H0, -R41.H0_H0 ;  /* 0x200000ffffb3d231 */ /* 0x000fe20000340929 */
[C---:B------:R-:W-:Y:S02]  /*16cc0*/  LOP3.LUT R7, R4.reuse, 0xff, RZ, 0xc0, !PT ;  /* 0x000000ff04077812 */ /* 0x040fe400078ec0ff */
[----:B------:R-:W-:Y:S02]  /*16cd0*/  LOP3.LUT R24, R4, 0xffff, RZ, 0xc0, !PT ;  /* 0x0000ffff04187812 */ /* 0x000fe400078ec0ff */
[--C-:B-1----:R-:W-:Y:S02]  /*16ce0*/  SHF.R.U32.HI R23, RZ, 0x10, R4.reuse ;  /* 0x00000010ff177819 */ /* 0x102fe40000011604 */
[----:B------:R-:W-:Y:S02]  /*16cf0*/  SHF.R.U32.HI R16, RZ, 0x18, R4 ;  /* 0x00000018ff107819 */ /* 0x000fe40000011604 */
[----:B------:R-:W-:-:S04]  /*16d00*/  SHF.R.U32.HI R4, RZ, 0x8, R20 ;  /* 0x00000008ff047819 */ /* 0x000fc80000011614 */
[----:B------:R-:W-:Y:S02]  /*16d10*/  LOP3.LUT R4, R4, 0xffff, RZ, 0xc0, !PT ;  /* 0x0000ffff04047812 */ /* 0x000fe400078ec0ff */
[----:B------:R-:W-:Y:S02]  /*16d20*/  @!P5 PRMT R41, R179, 0x5410, RZ ;  /* 0x00005410b329d816 */ /* 0x000fe400000000ff */
[----:B------:R-:W-:Y:S02]  /*16d30*/  ISETP.LE.U32.AND P5, PT, R4, UR12, PT ;  /* 0x0000000c04007c0c */ /* 0x000fe4000bfa3070 */
[----:B------:R-:W-:Y:S02]  /*16d40*/  PRMT R4, R35, 0x5410, R40 ;  /* 0x0000541023047816 */ /* 0x000fe40000000028 */
[----:B------:R-:W-:Y:S02]  /*16d50*/  LOP3.LUT R6, R5, UR33, R8, 0x96, !PT ;  /* 0x0000002105067c12 */ /* 0x000fe4000f8e9608 */
[----:B------:R-:W1:Y:S01]  /*16d60*/  MUFU.EX2 R8, R31 ;  /* 0x0000001f00087308 */ /* 0x000e620000000800 */
[----:B------:R-:W-:Y:S01]  /*16d70*/  @!P4 PRMT R40, R180, 0x5410, RZ ;  /* 0x00005410b428c816 */ /* 0x000fe200000000ff */
[----:B------:R2:W-:Y:S01]  /*16d80*/  STL [R1+0x34], R4 ;  /* 0x0000340401007387 */ /* 0x0005e20000100800 */
[----:B------:R-:W-:-:S05]  /*16d90*/  ISETP.LE.U32.AND P4, PT, R7, UR12, PT ;  /* 0x0000000c07007c0c */ /* 0x000fca000bf83070 */
[----:B------:R-:W1:Y:S01]  /*16da0*/  MUFU.EX2 R7, R27 ;  /* 0x0000001b00077308 */ /* 0x000e620000000800 */
[----:B---3--:R-:W-:Y:S01]  /*16db0*/  FADD.FTZ R15, R12, R18 ;  /* 0x000000120c0f7221 */ /* 0x008fe20000010000 */
[----:B------:R-:W-:-:S06]  /*16dc0*/  @!P6 PRMT R35, R181, 0x5410, RZ ;  /* 0x00005410b523e816 */ /* 0x000fcc00000000ff */
[----:B------:R-:W3:Y:S01]  /*16dd0*/  MUFU.EX2 R5, R33 ;  /* 0x0000002100057308 */ /* 0x000ee20000000800 */
[----:B--2---:R-:W-:-:S04]  /*16de0*/  SHF.R.U32.HI R4, RZ, 0x10, R6 ;  /* 0x00000010ff047819 */ /* 0x004fc80000011606 */
[----:B------:R-:W-:Y:S01]  /*16df0*/  LOP3.LUT R4, R4, 0xff, RZ, 0xc0, !PT ;  /* 0x000000ff04047812 */ /* 0x000fe200078ec0ff */
[----:B----4-:R-:W-:-:S03]  /*16e00*/  FADD.FTZ R15, R9, R15 ;  /* 0x0000000f090f7221 */ /* 0x010fc60000010000 */
[----:B------:R-:W-:Y:S02]  /*16e10*/  ISETP.LE.U32.AND P6, PT, R4, UR12, PT ;  /* 0x0000000c04007c0c */ /* 0x000fe4000bfc3070 */
[----:B------:R2:W4:Y:S01]  /*16e20*/  MUFU.EX2 R4, R50 ;  /* 0x0000003200047308 */ /* 0x0005220000000800 */
[----:B-1----:R-:W-:Y:S01]  /*16e30*/  FADD.FTZ R15, R8, R15 ;  /* 0x0000000f080f7221 */ /* 0x002fe20000010000 */
[----:B------:R-:W-:Y:S02]  /*16e40*/  F2FP.BF16.F32.PACK_AB R132, R7, R8 ;  /* 0x000000080784723e */ /* 0x000fe400000010ff */
[----:B------:R-:W-:-:S04]  /*16e50*/  F2FP.BF16.F32.PACK_AB R8, R22, R13 ;  /* 0x0000000d1608723e */ /* 0x000fc800000010ff */
[----:B------:R4:W1:Y:S01]  /*16e60*/  MUFU.EX2 R21, R67 ;  /* 0x0000004300157308 */ /* 0x0008620000000800 */
[C---:B------:R-:W-:Y:S02]  /*16e70*/  PRMT R247, R8.reuse, 0x7610, R247 ;  /* 0x0000761008f77816 */ /* 0x040fe400000000f7 */
[----:B--2---:R-:W-:Y:S01]  /*16e80*/  F2FP.BF16.F32.PACK_AB R50, R9, R12 ;  /* 0x0000000c0932723e */ /* 0x004fe200000010ff */
[----:B------:R-:W-:Y:S01]  /*16e90*/  FADD.FTZ R9, R7, R15 ;  /* 0x0000000f07097221 */ /* 0x000fe20000010000 */
[----:B------:R-:W-:-:S03]  /*16ea0*/  PRMT R246, R8, 0x7632, R246 ;  /* 0x0000763208f67816 */ /* 0x000fc600000000f6 */
[----:B---3--:R-:W-:Y:S01]  /*16eb0*/  FADD.FTZ R7, R5, R9 ;  /* 0x0000000905077221 */ /* 0x008fe20000010000 */
[----:B------:R-:W-:Y:S01]  /*16ec0*/  @!P2 HFMA2.BF16_V2 R182, -RZ.H0_H0, RZ.H0_H0, -R247.H0_H0 ;  /* 0x200000ffffb6a231 */ /* 0x000fe200003409f7 */
[C---:B----4-:R-:W-:Y:S02]  /*16ed0*/  F2FP.BF16.F32.PACK_AB R67, R4.reuse, R5 ;  /* 0x000000050443723e */ /* 0x050fe400000010ff */
[----:B------:R-:W-:Y:S01]  /*16ee0*/  FADD.FTZ R8, R4, R7 ;  /* 0x0000000704087221 */ /* 0x000fe20000010000 */
[----:B------:R-:W-:Y:S01]  /*16ef0*/  LOP3.LUT R4, R6, 0xff, RZ, 0xc0, !PT ;  /* 0x000000ff06047812 */ /* 0x000fe200078ec0ff */
[----:B------:R-:W2:Y:S01]  /*16f00*/  MUFU.EX2 R5, R51 ;  /* 0x0000003300057308 */ /* 0x000ea20000000800 */
[----:B------:R-:W-:Y:S02]  /*16f10*/  PRMT R215, R247, 0x5410, R246 ;  /* 0x00005410f7d77816 */ /* 0x000fe400000000f6 */
[----:B-1----:R-:W-:Y:S02]  /*16f20*/  F2FP.BF16.F32.PACK_AB R7, R21, R14 ;  /* 0x0000000e1507723e */ /* 0x002fe400000010ff */
[----:B------:R-:W-:-:S02]  /*16f30*/  @!P2 PRMT R247, R182, 0x5410, RZ ;  /* 0x00005410b6f7a816 */ /* 0x000fc400000000ff */
[----:B------:R-:W-:Y:S01]  /*16f40*/  ISETP.LE.U32.AND P2, PT, R4, UR12, PT ;  /* 0x0000000c04007c0c */ /* 0x000fe2000bf43070 */
[----:B------:R-:W-:Y:S01]  /*16f50*/  MUFU.EX2 R25, R174 ;  /* 0x000000ae00197308 */ /* 0x000fe20000000800 */
[C---:B------:R-:W-:Y:S02]  /*16f60*/  PRMT R245, R7.reuse, 0x7632, R245 ;  /* 0x0000763207f57816 */ /* 0x040fe400000000f5 */
[----:B------:R-:W-:Y:S02]  /*16f70*/  PRMT R244, R7, 0x7610, R244 ;  /* 0x0000761007f47816 */ /* 0x000fe400000000f4 */
[----:B------:R-:W-:-:S03]  /*16f80*/  SHF.R.U32.HI R7, RZ, 0x18, R6 ;  /* 0x00000018ff077819 */ /* 0x000fc60000011606 */
[----:B------:R-:W1:Y:S01]  /*16f90*/  MUFU.EX2 R4, R52 ;  /* 0x0000003400047308 */ /* 0x000e620000000800 */
[----:B------:R-:W-:Y:S01]  /*16fa0*/  LOP3.LUT R6, R6, 0xffff, RZ, 0xc0, !PT ;  /* 0x0000ffff06067812 */ /* 0x000fe200078ec0ff */
[----:B------:R-:W-:-:S06]  /*16fb0*/  @!P5 HFMA2.BF16_V2 R183, -RZ.H0_H0, RZ.H0_H0, -R246.H0_H0 ;  /* 0x200000ffffb7d231 */ /* 0x000fcc00003409f6 */
[----:B------:R-:W3:Y:S01]  /*16fc0*/  MUFU.EX2 R31, R173 ;  /* 0x000000ad001f7308 */ /* 0x000ee20000000800 */
[----:B------:R-:W-:Y:S01]  /*16fd0*/  SHF.R.U32.HI R6, RZ, 0x8, R6 ;  /* 0x00000008ff067819 */ /* 0x000fe20000011606 */
[----:B------:R-:W-:Y:S01]  /*16fe0*/  @!P3 HFMA2.BF16_V2 R185, -RZ.H0_H0, RZ.H0_H0, -R244.H0_H0 ;  /* 0x200000ffffb9b231 */ /* 0x000fe200003409f4 */
[----:B------:R-:W-:Y:S02]  /*16ff0*/  @!P5 PRMT R246, R183, 0x5410, RZ ;  /* 0x00005410b7f6d816 */ /* 0x000fe400000000ff */
[----:B------:R-:W-:Y:S02]  /*17000*/  LOP3.LUT R6, R6, 0xffff, RZ, 0xc0, !PT ;  /* 0x0000ffff06067812 */ /* 0x000fe400078ec0ff */
[----:B------:R-:W-:Y:S01]  /*17010*/  ISETP.LE.U32.AND P5, PT, R7, UR12, PT ;  /* 0x0000000c07007c0c */ /* 0x000fe2000bfa3070 */
[----:B--2---:R-:W-:Y:S01]  /*17020*/  FADD.FTZ R7, R5, R8 ;  /* 0x0000000805077221 */ /* 0x004fe20000010000 */
[----:B------:R-:W-:Y:S02]  /*17030*/  PRMT R214, R244, 0x5410, R245 ;  /* 0x00005410f4d67816 */ /* 0x000fe400000000f5 */
[----:B------:R-:W-:Y:S01]  /*17040*/  @!P3 PRMT R244, R185, 0x5410, RZ ;  /* 0x00005410b9f4b816 */ /* 0x000fe200000000ff */
[----:B------:R-:W-:Y:S01]  /*17050*/  IMAD.MOV.U32 R129, RZ, RZ, R47 ;  /* 0x000000ffff817224 */ /* 0x000fe200078e002f */
[----:B------:R-:W-:Y:S01]  /*17060*/  ISETP.LE.U32.AND P3, PT, R6, UR12, PT ;  /* 0x0000000c06007c0c */ /* 0x000fe2000bf63070 */
[C---:B-1----:R-:W-:Y:S01]  /*17070*/  FADD.FTZ R47, R4.reuse, R7 ;  /* 0x00000007042f7221 */ /* 0x042fe20000010000 */
[----:B------:R-:W-:-:S02]  /*17080*/  F2FP.BF16.F32.PACK_AB R51, R4, R5 ;  /* 0x000000050433723e */ /* 0x000fc400000010ff */
[----:B---3--:R-:W-:Y:S01]  /*17090*/  F2FP.BF16.F32.PACK_AB R4, R31, R25 ;  /* 0x000000191f04723e */ /* 0x008fe200000010ff */
[----:B------:R-:W-:-:S03]  /*170a0*/  @!P1 HFMA2.BF16_V2 R184, -RZ.H0_H0, RZ.H0_H0, -R245.H0_H0 ;  /* 0x200000ffffb89231 */ /* 0x000fc600003409f5 */
[C---:B------:R-:W-:Y:S02]  /*170b0*/  PRMT R243, R4.reuse, 0x7610, R243 ;  /* 0x0000761004f37816 */ /* 0x040fe400000000f3 */
[----:B------:R-:W-:-:S03]  /*170c0*/  PRMT R242, R4, 0x7632, R242 ;  /* 0x0000763204f27816 */ /* 0x000fc600000000f2 */
[----:B------:R-:W-:Y:S01]  /*170d0*/  @!P2 HFMA2.BF16_V2 R186, -RZ.H0_H0, RZ.H0_H0, -R243.H0_H0 ;  /* 0x200000ffffbaa231 */ /* 0x000fe200003409f3 */
[----:B------:R-:W-:Y:S01]  /*170e0*/  @!P1 PRMT R245, R184, 0x5410, RZ ;  /* 0x00005410b8f59816 */ /* 0x000fe200000000ff */
[----:B------:R-:W-:Y:S01]  /*170f0*/  @!P3 HFMA2.BF16_V2 R187, -RZ.H0_H0, RZ.H0_H0, -R242.H0_H0 ;  /* 0x200000ffffbbb231 */ /* 0x000fe200003409f2 */
[----:B------:R-:W-:Y:S01]  /*17100*/  STL [R1+0x1f0], R247 ;  /* 0x0001f0f701007387 */ /* 0x000fe20000100800 */
[----:B------:R-:W-:Y:S02]  /*17110*/  PRMT R192, R243, 0x5410, R242 ;  /* 0x00005410f3c07816 */ /* 0x000fe400000000f2 */
[----:B------:R-:W-:Y:S01]  /*17120*/  @!P2 PRMT R243, R186, 0x5410, RZ ;  /* 0x00005410baf3a816 */ /* 0x000fe200000000ff */
[----:B------:R1:W-:Y:S01]  /*17130*/  STL [R1+0x1f4], R246 ;  /* 0x0001f4f601007387 */ /* 0x0003e20000100800 */
[----:B------:R-:W-:Y:S01]  /*17140*/  @!P3 PRMT R242, R187, 0x5410, RZ ;  /* 0x00005410bbf2b816 */ /* 0x000fe200000000ff */
[-C--:B------:R-:W-:Y:S02]  /*17150*/  FMUL.FTZ R136, R136, R2.reuse ;  /* 0x0000000288887220 */ /* 0x080fe40000410000 */
[----:B------:R-:W-:Y:S01]  /*17160*/  STL [R1+0x1f8], R245 ;  /* 0x0001f8f501007387 */ /* 0x000fe20000100800 */
[----:B------:R-:W-:Y:S01]  /*17170*/  LOP3.LUT R4, R23, 0xff, RZ, 0xc0, !PT ;  /* 0x000000ff17047812 */ /* 0x000fe200078ec0ff */
[----:B------:R-:W-:-:S02]  /*17180*/  FMUL.FTZ R137, R137, R2 ;  /* 0x0000000289897220 */ /* 0x000fc40000410000 */
[----:B------:R-:W-:Y:S01]  /*17190*/  STL [R1+0x1fc], R244 ;  /* 0x0001fcf401007387 */ /* 0x000fe20000100800 */
[-C--:B------:R-:W-:Y:S01]  /*171a0*/  FMUL.FTZ R7, R109, R2.reuse ;  /* 0x000000026d077220 */ /* 0x080fe20000410000 */
[-C--:B------:R-:W-:Y:S02]  /*171b0*/  FMUL.FTZ R6, R112, R2.reuse ;  /* 0x0000000270067220 */ /* 0x080fe40000410000 */
[----:B------:R-:W-:Y:S01]  /*171c0*/  STL [R1+0x200], R192 ;  /* 0x000200c001007387 */ /* 0x000fe20000100800 */
[----:B------:R-:W-:-:S03]  /*171d0*/  FMUL.FTZ R5, R113, R2 ;  /* 0x0000000271057220 */ /* 0x000fc60000410000 */
[----:B------:R-:W-:Y:S01]  /*171e0*/  STL [R1+0x204], R243 ;  /* 0x000204f301007387 */ /* 0x000fe20000100800 */
[----:B------:R-:W-:-:S03]  /*171f0*/  ISETP.LE.U32.AND P2, PT, R4, UR12, PT ;  /* 0x0000000c04007c0c */ /* 0x000fc6000bf43070 */
[----:B------:R-:W-:Y:S01]  /*17200*/  STL [R1+0x208], R242 ;  /* 0x000208f201007387 */ /* 0x000fe20000100800 */
[----:B-1----:R-:W-:Y:S02]  /*17210*/  IMAD.MOV.U32 R246, RZ, RZ, R228 ;  /* 0x000000fffff67224 */ /* 0x002fe400078e00e4 */
[----:B------:R-:W-:Y:S01]  /*17220*/  FMUL.FTZ R228, R152, R2 ;  /* 0x0000000298e47220 */ /* 0x000fe20000410000 */
[----:B------:R-:W-:Y:S01]  /*17230*/  SHF.R.U32.HI R4, RZ, 0x8, R24 ;  /* 0x00000008ff047819 */ /* 0x000fe20000011618 */
[----:B------:R1:W-:Y:S03]  /*17240*/  MUFU.EX2 R28, R65 ;  /* 0x00000041001c7308 */ /* 0x0003e60000000800 */
[----:B------:R-:W-:Y:S04]  /*17250*/  STL [R1+0x248], R228 ;  /* 0x000248e401007387 */ /* 0x000fe80000100800 */
[----:B------:R-:W-:Y:S01]  /*17260*/  STL [R1+0x230], R136 ;  /* 0x0002308801007387 */ /* 0x000fe20000100800 */
[----:B------:R2:W3:Y:S03]  /*17270*/  MUFU.EX2 R24, R66 ;  /* 0x0000004200187308 */ /* 0x0004e60000000800 */
[----:B------:R-:W-:Y:S04]  /*17280*/  STL [R1+0x234], R137 ;  /* 0x0002348901007387 */ /* 0x000fe80000100800 */
[----:B------:R-:W-:Y:S01]  /*17290*/  STL [R1+0x114], R7 ;  /* 0x0001140701007387 */ /* 0x000fe20000100800 */
[----:B------:R-:W-:Y:S03]  /*172a0*/  MUFU.EX2 R33, R172 ;  /* 0x000000ac00217308 */ /* 0x000fe60000000800 */
[----:B------:R4:W-:Y:S01]  /*172b0*/  STL [R1+0x140], R6 ;  /* 0x0001400601007387 */ /* 0x0009e20000100800 */
[----:B------:R-:W-:-:S03]  /*172c0*/  FMUL.FTZ R138, R138, R0 ;  /* 0x000000008a8a7220 */ /* 0x000fc60000410000 */
[----:B------:R1:W-:Y:S01]  /*172d0*/  STL [R1+0x144], R5 ;  /* 0x0001440501007387 */ /* 0x0003e20000100800 */
[----:B------:R-:W3:Y:S01]  /*172e0*/  MUFU.EX2 R34, R135 ;  /* 0x0000008700227308 */ /* 0x000ee20000000800 */
[-C--:B------:R-:W-:Y:S01]  /*172f0*/  FMUL.FTZ R139, R139, R0.reuse ;  /* 0x000000008b8b7220 */ /* 0x080fe20000410000 */
[----:B------:R-:W-:Y:S01]  /*17300*/  FMUL.FTZ R23, R126, R0 ;  /* 0x000000007e177220 */ /* 0x000fe20000410000 */
[----:B------:R-:W-:Y:S02]  /*17310*/  IMAD.MOV.U32 R247, RZ, RZ, R229 ;  /* 0x000000fffff77224 */ /* 0x000fe400078e00e5 */
[----:B------:R-:W-:-:S03]  /*17320*/  IMAD.MOV.U32 R128, RZ, RZ, R46 ;  /* 0x000000ffff807224 */ /* 0x000fc600078e002e */
[----:B------:R-:W-:Y:S01]  /*17330*/  MUFU.EX2 R27, R54 ;  /* 0x00000036001b7308 */ /* 0x000fe20000000800 */
[-C--:B----4-:R-:W-:Y:S01]  /*17340*/  FMUL.FTZ R6, R124, R2.reuse ;  /* 0x000000027c067220 */ /* 0x090fe20000410000 */
[----:B-1----:R-:W-:-:S04]  /*17350*/  FMUL.FTZ R5, R125, R2 ;  /* 0x000000027d057220 */ /* 0x002fc80000410000 */
[----:B------:R-:W-:Y:S04]  /*17360*/  STL [R1+0x148], R6 ;  /* 0x0001480601007387 */ /* 0x000fe80000100800 */
[----:B------:R-:W-:Y:S04]  /*17370*/  STL [R1+0x14c], R5 ;  /* 0x00014c0501007387 */ /* 0x000fe80000100800 */
[----:B------:R-:W-:Y:S04]  /*17380*/  STL [R1+0x238], R138 ;  /* 0x0002388a01007387 */ /* 0x000fe80000100800 */
[----:B------:R-:W-:Y:S01]  /*17390*/  STL [R1+0x23c], R139 ;  /* 0x00023c8b01007387 */ /* 0x000fe20000100800 */
[----:B------:R-:W-:-:S03]  /*173a0*/  IMAD.MOV.U32 R244, RZ, RZ, R246 ;  /* 0x000000fffff47224 */ /* 0x000fc600078e00f6 */
[----:B------:R1:W-:Y:S01]  /*173b0*/  STL [R1+0x150], R23 ;  /* 0x0001501701007387 */ /* 0x0003e20000100800 */
[----:B------:R-:W-:Y:S01]  /*173c0*/  IMAD.MOV.U32 R245, RZ, RZ, R247 ;  /* 0x000000fffff57224 */ /* 0x000fe200078e00f7 */
[----:B------:R-:W-:Y:S01]  /*173d0*/  ISETP.LE.U32.AND P1, PT, R16, UR12, PT ;  /* 0x0000000c10007c0c */ /* 0x000fe2000bf23070 */
[-C--:B------:R-:W-:Y:S01]  /*173e0*/  FMUL.FTZ R65, R145, R2.reuse ;  /* 0x0000000291417220 */ /* 0x080fe20000410000 */
[----:B------:R-:W-:Y:S01]  /*173f0*/  FMUL.FTZ R37, R141, R2 ;  /* 0x000000028d257220 */ /* 0x000fe20000410000 */
[----:B------:R-:W-:Y:S01]  /*17400*/  IMAD.MOV.U32 R242, RZ, RZ, R128 ;  /* 0x000000fffff27224 */ /* 0x000fe200078e0080 */
[----:B------:R-:W-:Y:S01]  /*17410*/  LOP3.LUT R4, R4, 0xffff, RZ, 0xc0, !PT ;  /* 0x0000ffff04047812 */ /* 0x000fe200078ec0ff */
[----:B------:R-:W-:Y:S02]  /*17420*/  IMAD.MOV.U32 R243, RZ, RZ, R129 ;  /* 0x000000fffff37224 */ /* 0x000fe400078e0081 */
[----:B--2---:R-:W-:Y:S01]  /*17430*/  FMUL.FTZ R66, R146, R0 ;  /* 0x0000000092427220 */ /* 0x004fe20000410000 */
[----:B------:R-:W-:-:S02]  /*17440*/  IMAD.MOV.U32 R130, RZ, RZ, R190 ;  /* 0x000000ffff827224 */ /* 0x000fc400078e00be */
[-C--:B------:R-:W-:Y:S01]  /*17450*/  FMUL.FTZ R190, R151, R0.reuse ;  /* 0x0000000097be7220 */ /* 0x080fe20000410000 */
[----:B------:R-:W-:Y:S02]  /*17460*/  IMAD.MOV.U32 R18, RZ, RZ, R188 ;  /* 0x000000ffff127224 */ /* 0x000fe400078e00bc */
[-C--:B------:R-:W-:Y:S01]  /*17470*/  FMUL.FTZ R188, R150, R0.reuse ;  /* 0x0000000096bc7220 */ /* 0x080fe20000410000 */
[----:B------:R-:W-:Y:S02]  /*17480*/  IMAD.MOV.U32 R246, RZ, RZ, R230 ;  /* 0x000000fffff67224 */ /* 0x000fe400078e00e6 */
        /* <DEDUP_REMOVED lines=8> */
[----:B-1----:R-:W1:Y:S01]  /*17510*/  MUFU.EX2 R23, R55 ;  /* 0x0000003700177308 */ /* 0x002e620000000800 */
        /* <DEDUP_REMOVED lines=11> */
[----:B---3--:R-:W-:-:S02]  /*175d0*/  F2FP.BF16.F32.PACK_AB R0, R28, R24 ;  /* 0x000000181c00723e */ /* 0x008fc400000010ff */
[----:B------:R-:W-:Y:S02]  /*175e0*/  ISETP.LE.U32.AND P3, PT, R4, UR12, PT ;  /* 0x0000000c04007c0c */ /* 0x000fe4000bf63070 */
[C---:B------:R-:W-:Y:S02]  /*175f0*/  PRMT R241, R0.reuse, 0x7632, R241 ;  /* 0x0000763200f17816 */ /* 0x040fe400000000f1 */
[----:B------:R-:W-:Y:S01]  /*17600*/  PRMT R240, R0, 0x7610, R240 ;  /* 0x0000761000f07816 */ /* 0x000fe200000000f0 */
[----:B------:R-:W-:Y:S01]  /*17610*/  FADD.FTZ R0, R233, -R29 ;  /* 0x8000001de9007221 */ /* 0x000fe20000010000 */
[----:B------:R-:W-:Y:S01]  /*17620*/  F2FP.BF16.F32.PACK_AB R4, R34, R33 ;  /* 0x000000212204723e */ /* 0x000fe200000010ff */
[-C--:B------:R-:W-:Y:S01]  /*17630*/  FMUL.FTZ R135, R76, R2.reuse ;  /* 0x000000024c877220 */ /* 0x080fe20000410000 */
[----:B------:R-:W-:Y:S01]  /*17640*/  FMUL.FTZ R46, R77, R2 ;  /* 0x000000024d2e7220 */ /* 0x000fe20000410000 */
[----:B------:R-:W-:Y:S01]  /*17650*/  FMUL.FTZ R0, R0, UR41 ;  /* 0x0000002900007c20 */ /* 0x000fe20008410000 */
[----:B------:R-:W-:Y:S01]  /*17660*/  PRMT R239, R4, 0x7610, R239 ;  /* 0x0000761004ef7816 */ /* 0x000fe200000000ef */
[----:B------:R-:W-:-:S02]  /*17670*/  @!P5 HFMA2.BF16_V2 R76, -RZ.H0_H0, RZ.H0_H0, -R241.H0_H0 ;  /* 0x200000ffff4cd231 */ /* 0x000fc400003409f1 */
        /* <DEDUP_REMOVED lines=12> */
[----:B------:R-:W-:Y:S01]  /*17740*/  @!P6 HFMA2.BF16_V2 R77, -RZ.H0_H0, RZ.H0_H0, -R240.H0_H0 ;  /* 0x200000ffff4de231 */ /* 0x000fe200003409f0 */
[----:B------:R2:W-:Y:S01]  /*17750*/  STL [R1+0x154], R52 ;  /* 0x0001543401007387 */ /* 0x0005e20000100800 */
[----:B-1----:R-:W-:Y:S01]  /*17760*/  F2FP.BF16.F32.PACK_AB R2, R23, R27 ;  /* 0x0000001b1702723e */ /* 0x002fe200000010ff */
[----:B------:R-:W-:Y:S01]  /*17770*/  @!P4 HFMA2.BF16_V2 R81, -RZ.H0_H0, RZ.H0_H0, -R239.H0_H0 ;  /* 0x200000ffff51c231 */ /* 0x000fe200003409ef */
[----:B------:R-:W-:Y:S01]  /*17780*/  PRMT R238, R4, 0x7632, R238 ;  /* 0x0000763204ee7816 */ /* 0x000fe200000000ee */
[----:B------:R-:W-:Y:S01]  /*17790*/  IMAD.MOV.U32 R142, RZ, RZ, R246 ;  /* 0x000000ffff8e7224 */ /* 0x000fe200078e00f6 */
[----:B------:R-:W1:Y:S01]  /*177a0*/  MUFU.EX2 R0, R0 ;  /* 0x0000000000007308 */ /* 0x000e620000000800 */
[----:B------:R-:W-:Y:S01]  /*177b0*/  IMAD.MOV.U32 R143, RZ, RZ, R247 ;  /* 0x000000ffff8f7224 */ /* 0x000fe200078e00f7 */
[C---:B------:R-:W-:Y:S01]  /*177c0*/  PRMT R236, R2.reuse, 0x7610, R236 ;  /* 0x0000761002ec7816 */ /* 0x040fe200000000ec */
[----:B------:R-:W-:Y:S01]  /*177d0*/  IMAD.MOV.U32 R246, RZ, RZ, R18 ;  /* 0x000000fffff67224 */ /* 0x000fe200078e0012 */
[----:B------:R-:W3:Y:S01]  /*177e0*/  LDL.LU R233, [R1+0x264] ;  /* 0x0002640001e97983 */ /* 0x000ee20000300800 */
[----:B------:R-:W-:Y:S01]  /*177f0*/  IMAD.MOV.U32 R247, RZ, RZ, R189 ;  /* 0x000000fffff77224 */ /* 0x000fe200078e00bd */
[----:B------:R-:W-:-:S02]  /*17800*/  PRMT R235, R2, 0x7632, R235 ;  /* 0x0000763202eb7816 */ /* 0x000fc400000000eb */
[----:B------:R1:W4:Y:S01]  /*17810*/  MUFU.EX2 R18, R53 ;  /* 0x0000003500127308 */ /* 0x0003220000000800 */
[----:B------:R-:W-:Y:S01]  /*17820*/  PRMT R189, R239, 0x5410, R238 ;  /* 0x00005410efbd7816 */ /* 0x000fe200000000ee */
[----:B------:R-:W3:Y:S01]  /*17830*/  LDL.LU R228, [R1+0x198] ;  /* 0x0001980001e47983 */ /* 0x000ee20000300800 */
[----:B------:R-:W-:Y:S01]  /*17840*/  @!P4 PRMT R239, R81, 0x5410, RZ ;  /* 0x0000541051efc816 */ /* 0x000fe200000000ff */
[----:B------:R-:W-:Y:S02]  /*17850*/  @!P3 HFMA2.BF16_V2 R80, -RZ.H0_H0, RZ.H0_H0, -R238.H0_H0 ;  /* 0x200000ffff50b231 */ /* 0x000fe400003409ee */
[----:B--2---:R-:W-:Y:S01]  /*17860*/  IMAD.MOV.U32 R52, RZ, RZ, R191 ;  /* 0x000000ffff347224 */ /* 0x004fe200078e00bf */
[----:B------:R-:W-:Y:S02]  /*17870*/  PRMT R191, R240, 0x5410, R241 ;  /* 0x00005410f0bf7816 */ /* 0x000fe400000000f1 */
[----:B------:R-:W-:Y:S02]  /*17880*/  @!P5 PRMT R241, R76, 0x5410, RZ ;  /* 0x000054104cf1d816 */ /* 0x000fe400000000ff */
[----:B------:R-:W-:Y:S01]  /*17890*/  @!P6 PRMT R240, R77, 0x5410, RZ ;  /* 0x000054104df0e816 */ /* 0x000fe200000000ff */
[----:B------:R2:W-:Y:S01]  /*178a0*/  STL [R1+0x20c], R191 ;  /* 0x00020cbf01007387 */ /* 0x0005e20000100800 */
[----:B------:R-:W-:-:S03]  /*178b0*/  @!P2 HFMA2.BF16_V2 R79, -RZ.H0_H0, RZ.H0_H0, -R236.H0_H0 ;  /* 0x200000ffff4fa231 */ /* 0x000fc600003409ec */
[----:B------:R2:W-:Y:S01]  /*178c0*/  STL [R1+0x210], R241 ;  /* 0x000210f101007387 */ /* 0x0005e20000100800 */
[----:B------:R-:W-:-:S03]  /*178d0*/  @!P1 HFMA2.BF16_V2 R78, -RZ.H0_H0, RZ.H0_H0, -R235.H0_H0 ;  /* 0x200000ffff4e9231 */ /* 0x000fc600003409eb */
[----:B------:R2:W-:Y:S01]  /*178e0*/  STL [R1+0x214], R240 ;  /* 0x000214f001007387 */ /* 0x0005e20000100800 */
[----:B------:R-:W-:Y:S01]  /*178f0*/  @!P3 PRMT R238, R80, 0x5410, RZ ;  /* 0x0000541050eeb816 */ /* 0x000fe200000000ff */
[----:B------:R-:W-:Y:S02]  /*17900*/  UIADD3 UR6, UR19, -0x1, URZ ;  /* 0xffffffff13067890 */ /* 0x000fe4000fffe03f */
[----:B------:R-:W-:Y:S04]  /*17910*/  STL [R1+0x218], R189 ;  /* 0x000218bd01007387 */ /* 0x000fe80000100800 */
[----:B------:R2:W-:Y:S01]  /*17920*/  STL [R1+0x21c], R239 ;  /* 0x00021cef01007387 */ /* 0x0005e20000100800 */
[----:B------:R-:W-:-:S03]  /*17930*/  ULOP3.LUT UR6, UR6, UR27, URZ, 0x3c, !UPT ;  /* 0x0000001b06067292 */ /* 0x000fc6000f8e3c3f */
[----:B------:R-:W-:Y:S01]  /*17940*/  STL [R1+0x220], R238 ;  /* 0x000220ee01007387 */ /* 0x000fe20000100800 */
[----:B------:R-:W-:Y:S01]  /*17950*/  FADD.FTZ R2, R19, R26 ;  /* 0x0000001a13027221 */ /* 0x000fe20000010000 */
[-C--:B-1----:R-:W-:Y:S01]  /*17960*/  FMUL.FTZ R53, R157, R0.reuse ;  /* 0x000000009d357220 */ /* 0x082fe20000410000 */
[-C--:B----4-:R-:W-:Y:S01]  /*17970*/  FFMA.FTZ R19, R237, R0.reuse, R18 ;  /* 0x00000000ed137223 */ /* 0x090fe20000010012 */
[-C--:B------:R-:W-:Y:S01]  /*17980*/  FMUL.FTZ R168, R168, R0.reuse ;  /* 0x00000000a8a87220 */ /* 0x080fe20000410000 */
[----:B--2---:R-:W-:Y:S02]  /*17990*/  IMAD.MOV.U32 R191, RZ, RZ, R148 ;  /* 0x000000ffffbf7224 */ /* 0x004fe400078e0094 */
[-C--:B------:R-:W-:Y:S01]  /*179a0*/  FMUL.FTZ R169, R169, R0.reuse ;  /* 0x00000000a9a97220 */ /* 0x080fe20000410000 */
[-C--:B------:R-:W-:Y:S01]  /*179b0*/  FMUL.FTZ R164, R164, R0.reuse ;  /* 0x00000000a4a47220 */ /* 0x080fe20000410000 */
[----:B------:R-:W-:Y:S02]  /*179c0*/  IMAD.MOV.U32 R241, RZ, RZ, R52 ;  /* 0x000000fffff17224 */ /* 0x000fe400078e0034 */
[-C--:B------:R-:W-:Y:S01]  /*179d0*/  FMUL.FTZ R52, R156, R0.reuse ;  /* 0x000000009c347220 */ /* 0x080fe20000410000 */
[-C--:B------:R-:W-:Y:S01]  /*179e0*/  FMUL.FTZ R165, R165, R0.reuse ;  /* 0x00000000a5a57220 */ /* 0x080fe20000410000 */
[----:B------:R-:W-:Y:S01]  /*179f0*/  FMUL.FTZ R160, R160, R0 ;  /* 0x00000000a0a07220 */ /* 0x000fe20000410000 */
[----:B------:R-:W-:-:S02]  /*17a00*/  IMAD.MOV.U32 R240, RZ, RZ, R144 ;  /* 0x000000fffff07224 */ /* 0x000fc400078e0090 */
[----:B------:R-:W-:Y:S01]  /*17a10*/  IMAD.MOV.U32 R239, RZ, RZ, R131 ;  /* 0x000000ffffef7224 */ /* 0x000fe200078e0083 */
[----:B------:R-:W-:Y:S02]  /*17a20*/  PRMT R131, R236, 0x5410, R235 ;  /* 0x00005410ec837816 */ /* 0x000fe400000000eb */
[----:B------:R-:W-:Y:S02]  /*17a30*/  @!P2 PRMT R236, R79, 0x5410, RZ ;  /* 0x000054104feca816 */ /* 0x000fe400000000ff */
[----:B------:R-:W-:Y:S01]  /*17a40*/  @!P1 PRMT R235, R78, 0x5410, RZ ;  /* 0x000054104eeb9816 */ /* 0x000fe200000000ff */
[----:B------:R1:W-:Y:S01]  /*17a50*/  STL [R1+0x224], R131 ;  /* 0x0002248301007387 */ /* 0x0003e20000100800 */
[----:B------:R-:W-:Y:S01]  /*17a60*/  MOV R189, R145 ;  /* 0x0000009100bd7202 */ /* 0x000fe20000000f00 */
[-C--:B------:R-:W-:Y:S02]  /*17a70*/  FMUL.FTZ R161, R161, R0.reuse ;  /* 0x00000000a1a17220 */ /* 0x080fe40000410000 */
[----:B------:R-:W-:Y:S01]  /*17a80*/  STL [R1+0x228], R236 ;  /* 0x000228ec01007387 */ /* 0x000fe20000100800 */
[-C--:B------:R-:W-:Y:S01]  /*17a90*/  FMUL.FTZ R76, R68, R0.reuse ;  /* 0x00000000444c7220 */ /* 0x080fe20000410000 */
[-C--:B------:R-:W-:Y:S01]  /*17aa0*/  FMUL.FTZ R77, R69, R0.reuse ;  /* 0x00000000454d7220 */ /* 0x080fe20000410000 */
[-C--:B------:R-:W-:Y:S01]  /*17ab0*/  FMUL.FTZ R124, R72, R0.reuse ;  /* 0x00000000487c7220 */ /* 0x080fe20000410000 */
        /* <DEDUP_REMOVED lines=12> */
[----:B------:R-:W-:-:S02]  /*17b80*/  IMAD.MOV.U32 R81, RZ, RZ, R16 ;  /* 0x000000ffff517224 */ /* 0x000fc400078e0010 */
[-C--:B-1----:R-:W-:Y:S01]  /*17b90*/  FMUL.FTZ R131, R120, R0.reuse ;  /* 0x0000000078837220 */ /* 0x082fe20000410000 */
[----:B------:R-:W-:Y:S02]  /*17ba0*/  IMAD.MOV.U32 R29, RZ, RZ, R12 ;  /* 0x000000ffff1d7224 */ /* 0x000fe400078e000c */
[----:B------:R-:W-:Y:S01]  /*17bb0*/  FADD.FTZ R16, R13, R2 ;  /* 0x000000020d107221 */ /* 0x000fe20000010000 */
[----:B--2---:R-:W-:Y:S01]  /*17bc0*/  FMUL.FTZ R235, R117, R0 ;  /* 0x0000000075eb7220 */ /* 0x004fe20000410000 */
[----:B------:R-:W-:-:S05]  /*17bd0*/  LOP3.LUT R0, R39, UR6, RZ, 0x3c, !PT ;  /* 0x0000000627007c12 */ /* 0x000fca000f8e3cff */
[----:B------:R-:W-:-:S04]  /*17be0*/  IMAD.WIDE.U32 R12, R0, -0x326172a9, RZ ;  /* 0xcd9e8d57000c7825 */ /* 0x000fc800078e00ff */
[-C--:B------:R-:W-:Y:S01]  /*17bf0*/  FMUL.FTZ R54, R158, R3.reuse ;  /* 0x000000039e367220 */ /* 0x080fe20000410000 */
[-C--:B------:R-:W-:Y:S01]  /*17c00*/  FMUL.FTZ R55, R159, R3.reuse ;  /* 0x000000039f377220 */ /* 0x080fe20000410000 */
[----:B------:R-:W-:Y:S01]  /*17c10*/  LOP3.LUT R2, R13, UR40, R242, 0x96, !PT ;  /* 0x000000280d027c12 */ /* 0x000fe2000f8e96f2 */
        /* <DEDUP_REMOVED lines=23> */
[----:B------:R-:W-:-:S05]  /*17d90*/  IMAD.WIDE.U32 R2, R2, -0x2daee0ad, RZ ;  /* 0xd2511f5302027825 */ /* 0x000fca00078e00ff */
[----:B------:R-:W-:Y:S01]  /*17da0*/  LOP3.LUT R0, R3, UR38, R244, 0x96, !PT ;  /* 0x0000002603007c12 */ /* 0x000fe2000f8e96f4 */
[----:B------:R-:W-:Y:S02]  /*17db0*/  IMAD.MOV.U32 R238, RZ, RZ, R17 ;  /* 0x000000ffffee7224 */ /* 0x000fe400078e0011 */
[----:B------:R-:W-:Y:S01]  /*17dc0*/  FADD.FTZ R17, R14, R30 ;  /* 0x0000001e0e117221 */ /* 0x000fe20000010000 */
[----:B------:R-:W-:Y:S02]  /*17dd0*/  IMAD.MOV.U32 R237, RZ, RZ, R9 ;  /* 0x000000ffffed7224 */ /* 0x000fe400078e0009 */
[----:B------:R-:W-:Y:S02]  /*17de0*/  IMAD.MOV.U32 R14, RZ, RZ, R8 ;  /* 0x000000ffff0e7224 */ /* 0x000fe400078e0008 */
[----:B------:R-:W-:Y:S01]  /*17df0*/  IMAD.WIDE.U32 R8, R0, -0x326172a9, RZ ;  /* 0xcd9e8d5700087825 */ /* 0x000fe200078e00ff */
[----:B------:R-:W-:-:S04]  /*17e00*/  LOP3.LUT R0, R11, UR39, R12, 0x96, !PT ;  /* 0x000000270b007c12 */ /* 0x000fc8000f8e960c */
[----:B------:R-:W-:Y:S01]  /*17e10*/  LOP3.LUT R3, R9, UR37, R10, 0x96, !PT ;  /* 0x0000002509037c12 */ /* 0x000fe2000f8e960a */
[----:B------:R-:W-:Y:S02]  /*17e20*/  IMAD.MOV.U32 R10, RZ, RZ, R5 ;  /* 0x000000ffff0a7224 */ /* 0x000fe400078e0005 */
[----:B------:R-:W-:-:S05]  /*17e30*/  IMAD.WIDE.U32 R4, R0, -0x2daee0ad, RZ ;  /* 0xd2511f5300047825 */ /* 0x000fca00078e00ff */
[----:B------:R-:W-:Y:S01]  /*17e40*/  LOP3.LUT R0, R5, UR36, R2, 0x96, !PT ;  /* 0x0000002405007c12 */ /* 0x000fe2000f8e9602 */
[----:B------:R-:W-:Y:S02]  /*17e50*/  IMAD.MOV.U32 R30, RZ, RZ, R7 ;  /* 0x000000ffff1e7224 */ /* 0x000fe400078e0007 */
        /* <DEDUP_REMOVED lines=14> */
[----:B------:R-:W-:Y:S01]  /*17f40*/  LOP3.LUT R4, R4, 0xffff, RZ, 0xc0, !PT ;  /* 0x0000ffff04047812 */ /* 0x000fe200078ec0ff */
[----:B------:R-:W-:-:S03]  /*17f50*/  IMAD.MOV.U32 R7, RZ, RZ, R11 ;  /* 0x000000ffff077224 */ /* 0x000fc600078e000b */
[----:B------:R-:W-:Y:S01]  /*17f60*/  ISETP.LE.U32.AND P4, PT, R4, UR12, PT ;  /* 0x0000000c04007c0c */ /* 0x000fe2000bf83070 */
[----:B------:R-:W-:Y:S01]  /*17f70*/  IMAD.MOV.U32 R11, RZ, RZ, R15 ;  /* 0x000000ffff0b7224 */ /* 0x000fe200078e000f */
[----:B------:R1:W-:Y:S01]  /*17f80*/  MUFU.EX2 R4, R56 ;  /* 0x0000003800047308 */ /* 0x0003e20000000800 */
[----:B------:R-:W-:Y:S02]  /*17f90*/  LOP3.LUT R6, R5, UR25, R6, 0x96, !PT ;  /* 0x0000001905067c12 */ /* 0x000fe4000f8e9606 */
[--C-:B------:R-:W-:Y:S02]  /*17fa0*/  SHF.R.U32.HI R5, RZ, 0x10, R0.reuse ;  /* 0x00000010ff057819 */ /* 0x100fe40000011600 */
[----:B------:R-:W-:-:S03]  /*17fb0*/  SHF.R.U32.HI R0, RZ, 0x18, R0 ;  /* 0x00000018ff007819 */ /* 0x000fc60000011600 */
[----:B------:R-:W-:Y:S01]  /*17fc0*/  MUFU.EX2 R15, R134 ;  /* 0x00000086000f7308 */ /* 0x000fe20000000800 */
[----:B------:R-:W-:Y:S01]  /*17fd0*/  ISETP.LE.U32.AND P2, PT, R0, UR12, PT ;  /* 0x0000000c00007c0c */ /* 0x000fe2000bf43070 */
[----:B-1----:R-:W-:-:S06]  /*17fe0*/  IMAD.MOV.U32 R56, RZ, RZ, R14 ;  /* 0x000000ffff387224 */ /* 0x002fcc00078e000e */
[----:B------:R-:W1:Y:S01]  /*17ff0*/  MUFU.EX2 R14, R194 ;  /* 0x000000c2000e7308 */ /* 0x000e620000000800 */
[----:B------:R-:W-:-:S04]  /*18000*/  LOP3.LUT R0, R2, 0xff, RZ, 0xc0, !PT ;  /* 0x000000ff02007812 */ /* 0x000fc800078ec0ff */
[----:B------:R-:W-:Y:S02]  /*18010*/  ISETP.LE.U32.AND P5, PT, R0, UR12, PT ;  /* 0x0000000c00007c0c */ /* 0x000fe4000bfa3070 */
[----:B------:R-:W-:Y:S02]  /*18020*/  SHF.R.U32.HI R0, RZ, 0x18, R2 ;  /* 0x00000018ff007819 */ /* 0x000fe40000011602 */
[----:B------:R-:W-:Y:S02]  /*18030*/  LOP3.LUT R5, R5, 0xff, RZ, 0xc0, !PT ;  /* 0x000000ff05057812 */ /* 0x000fe400078ec0ff */
[----:B------:R-:W-:Y:S02]  /*18040*/  ISETP.LE.U32.AND P1, PT, R0, UR12, PT ;  /* 0x0000000c00007c0c */ /* 0x000fe4000bf23070 */
[----:B------:R-:W-:Y:S02]  /*18050*/  ISETP.LE.U32.AND P6, PT, R5, UR12, PT ;  /* 0x0000000c05007c0c */ /* 0x000fe4000bfc3070 */
[----:B-1----:R-:W-:Y:S01]  /*18060*/  F2FP.BF16.F32.PACK_AB R0, R14, R15 ;  /* 0x0000000f0e00723e */ /* 0x002fe200000010ff */
[----:B------:R-:W-:Y:S01]  /*18070*/  IMAD.MOV.U32 R134, RZ, RZ, R10 ;  /* 0x000000ffff867224 */ /* 0x000fe200078e000a */
[----:B------:R-:W-:-:S02]  /*18080*/  LOP3.LUT R5, R2, 0xffff, RZ, 0xc0, !PT ;  /* 0x0000ffff02057812 */ /* 0x000fc400078ec0ff */
[----:B------:R-:W-:Y:S01]  /*18090*/  PRMT R234, R0, 0x7610, R234 ;  /* 0x0000761000ea7816 */ /* 0x000fe200000000ea */
[----:B------:R-:W-:Y:S01]  /*180a0*/  FADD.FTZ R3, R22, R16 ;  /* 0x0000001016037221 */ /* 0x000fe20000010000 */
[----:B------:R-:W-:Y:S01]  /*180b0*/  SHF.R.U32.HI R2, RZ, 0x10, R2 ;  /* 0x00000010ff027819 */ /* 0x000fe20000011602 */
[----:B------:R-:W-:Y:S02]  /*180c0*/  IMAD.MOV.U32 R16, RZ, RZ, R11 ;  /* 0x000000ffff107224 */ /* 0x000fe400078e000b */
[----:B------:R-:W-:Y:S01]  /*180d0*/  FADD.FTZ R10, R21, R17 ;  /* 0x00000011150a7221 */ /* 0x000fe20000010000 */
[----:B------:R-:W-:Y:S01]  /*180e0*/  MUFU.EX2 R11, R62 ;  /* 0x0000003e000b7308 */ /* 0x000fe20000000800 */
[----:B------:R-:W-:Y:S01]  /*180f0*/  @!P3 HFMA2.BF16_V2 R59, -RZ.H0_H0, RZ.H0_H0, -R234.H0_H0 ;  /* 0x200000ffff3bb231 */ /* 0x000fe200003409ea */
[----:B------:R-:W-:Y:S02]  /*18100*/  PRMT R227, R0, 0x7632, R227 ;  /* 0x0000763200e37816 */ /* 0x000fe400000000e3 */
[----:B------:R-:W-:-:S04]  /*18110*/  LOP3.LUT R0, R2, 0xff, RZ, 0xc0, !PT ;  /* 0x000000ff02007812 */ /* 0x000fc800078ec0ff */
[----:B------:R1:W2:Y:S01]  /*18120*/  MUFU.EX2 R17, R61 ;  /* 0x0000003d00117308 */ /* 0x0002a20000000800 */
[----:B------:R-:W-:Y:S02]  /*18130*/  @!P4 HFMA2.BF16_V2 R68, -RZ.H0_H0, RZ.H0_H0, -R227.H0_H0 ;  /* 0x200000ffff44c231 */ /* 0x000fe400003409e3 */
[----:B-1----:R-:W-:Y:S01]  /*18140*/  IMAD.MOV.U32 R61, RZ, RZ, R130 ;  /* 0x000000ffff3d7224 */ /* 0x002fe200078e0082 */
[----:B------:R-:W-:Y:S02]  /*18150*/  PRMT R130, R234, 0x5410, R227 ;  /* 0x00005410ea827816 */ /* 0x000fe400000000e3 */
[----:B------:R-:W-:Y:S02]  /*18160*/  @!P3 PRMT R234, R59, 0x5410, RZ ;  /* 0x000054103beab816 */ /* 0x000fe400000000ff */
[----:B------:R-:W-:Y:S02]  /*18170*/  ISETP.LE.U32.AND P3, PT, R0, UR12, PT ;  /* 0x0000000c00007c0c */ /* 0x000fe4000bf63070 */
[----:B------:R-:W-:Y:S01]  /*18180*/  SHF.R.U32.HI R0, RZ, 0x8, R5 ;  /* 0x00000008ff007819 */ /* 0x000fe20000011605 */
[----:B------:R1:W-:Y:S03]  /*18190*/  MUFU.EX2 R22, R63 ;  /* 0x0000003f00167308 */ /* 0x0003e60000000800 */
[----:B------:R-:W-:-:S02]  /*181a0*/  LOP3.LUT R0, R0, 0xffff, RZ, 0xc0, !PT ;  /* 0x0000ffff00007812 */ /* 0x000fc400078ec0ff */
[----:B------:R-:W-:Y:S02]  /*181b0*/  @!P4 PRMT R227, R68, 0x5410, RZ ;  /* 0x0000541044e3c816 */ /* 0x000fe400000000ff */
[----:B------:R-:W-:Y:S02]  /*181c0*/  ISETP.LE.U32.AND P4, PT, R0, UR12, PT ;  /* 0x0000000c00007c0c */ /* 0x000fe4000bf83070 */
[----:B--2---:R-:W-:Y:S01]  /*181d0*/  F2FP.BF16.F32.PACK_AB R0, R17, R11 ;  /* 0x0000000b1100723e */ /* 0x004fe200000010ff */
[----:B------:R-:W2:Y:S01]  /*181e0*/  MUFU.EX2 R5, R57 ;  /* 0x0000003900057308 */ /* 0x000ea20000000800 */
[----:B-1----:R-:W-:Y:S02]  /*181f0*/  IMAD.MOV.U32 R63, RZ, RZ, R7 ;  /* 0x000000ffff3f7224 */ /* 0x002fe400078e0007 */
[----:B------:R-:W-:Y:S01]  /*18200*/  FADD.FTZ R7, R25, R3 ;  /* 0x0000000319077221 */ /* 0x000fe20000010000 */
[----:B------:R-:W-:Y:S01]  /*18210*/  IMAD.WIDE.U32 R2, R6, -0x2daee0ad, RZ ;  /* 0xd2511f5306027825 */ /* 0x000fe200078e00ff */
[----:B------:R-:W-:-:S02]  /*18220*/  PRMT R226, R0, 0x7632, R226 ;  /* 0x0000763200e27816 */ /* 0x000fc400000000e2 */
[----:B------:R-:W-:Y:S02]  /*18230*/  PRMT R225, R0, 0x7610, R225 ;  /* 0x0000761000e17816 */ /* 0x000fe400000000e1 */
[----:B------:R-:W-:Y:S01]  /*18240*/  LOP3.LUT R0, R3, UR33, R8, 0x96, !PT ;  /* 0x0000002103007c12 */ /* 0x000fe2000f8e9608 */
[C---:B------:R-:W-:Y:S01]  /*18250*/  FADD.FTZ R9, R4.reuse, R19 ;  /* 0x0000001304097221 */ /* 0x040fe20000010000 */
[----:B------:R-:W-:Y:S01]  /*18260*/  F2FP.BF16.F32.PACK_AB R32, R4, R18 ;  /* 0x000000120420723e */ /* 0x000fe200000010ff */
[----:B------:R-:W-:Y:S01]  /*18270*/  IMAD.MOV.U32 R68, RZ, RZ, R30 ;  /* 0x000000ffff447224 */ /* 0x000fe200078e001e */
[----:B------:R-:W1:Y:S01]  /*18280*/  MUFU.EX2 R4, R60 ;  /* 0x0000003c00047308 */ /* 0x000e620000000800 */
[----:B------:R-:W-:Y:S01]  /*18290*/  LOP3.LUT R6, R0, 0xffff, RZ, 0xc0, !PT ;  /* 0x0000ffff00067812 */ /* 0x000fe200078ec0ff */
[----:B------:R-:W-:-:S03]  /*182a0*/  @!P2 HFMA2.BF16_V2 R69, -RZ.H0_H0, RZ.H0_H0, -R226.H0_H0 ;  /* 0x200000ffff45a231 */ /* 0x000fc600003409e2 */
[----:B------:R-:W-:-:S03]  /*182b0*/  SHF.R.U32.HI R6, RZ, 0x8, R6 ;  /* 0x00000008ff067819 */ /* 0x000fc60000011606 */
[----:B------:R-:W4:Y:S01]  /*182c0*/  MUFU.EX2 R30, R64 ;  /* 0x00000040001e7308 */ /* 0x000f220000000800 */
[----:B------:R-:W-:Y:S01]  /*182d0*/  LOP3.LUT R6, R6, 0xffff, RZ, 0xc0, !PT ;  /* 0x0000ffff06067812 */ /* 0x000fe200078ec0ff */
[----:B------:R-:W-:Y:S02]  /*182e0*/  IMAD.MOV.U32 R18, RZ, RZ, R20 ;  /* 0x000000ffff127224 */ /* 0x000fe400078e0014 */
[----:B------:R-:W-:Y:S02]  /*182f0*/  IMAD.MOV.U32 R59, RZ, RZ, R29 ;  /* 0x000000ffff3b7224 */ /* 0x000fe400078e001d */
[----:B------:R-:W-:Y:S01]  /*18300*/  IMAD.MOV.U32 R25, RZ, RZ, R241 ;  /* 0x000000ffff197224 */ /* 0x000fe200078e00f1 */
[----:B------:R-:W-:Y:S01]  /*18310*/  PRMT R241, R225, 0x5410, R226 ;  /* 0x00005410e1f17816 */ /* 0x000fe200000000e2 */
[----:B------:R-:W-:Y:S01]  /*18320*/  MUFU.EX2 R20, R196 ;  /* 0x000000c400147308 */ /* 0x000fe20000000800 */
[----:B------:R-:W-:Y:S02]  /*18330*/  @!P2 PRMT R226, R69, 0x5410, RZ ;  /* 0x0000541045e2a816 */ /* 0x000fe400000000ff */
[----:B------:R-:W-:Y:S01]  /*18340*/  ISETP.LE.U32.AND P2, PT, R6, UR12, PT ;  /* 0x0000000c06007c0c */ /* 0x000fe2000bf43070 */
[----:B--2---:R-:W-:-:S04]  /*18350*/  FADD.FTZ R6, R5, R9 ;  /* 0x0000000905067221 */ /* 0x004fc80000010000 */
[----:B------:R-:W2:Y:S01]  /*18360*/  MUFU.EX2 R29, R197 ;  /* 0x000000c5001d7308 */ /* 0x000ea20000000800 */
[C---:B-1----:R-:W-:Y:S01]  /*18370*/  F2FP.BF16.F32.PACK_AB R26, R4.reuse, R5 ;  /* 0x00000005041a723e */ /* 0x042fe200000010ff */
[----:B------:R-:W-:Y:S01]  /*18380*/  FADD.FTZ R8, R4, R6 ;  /* 0x0000000604087221 */ /* 0x000fe20000010000 */
[----:B----4-:R-:W-:-:S04]  /*18390*/  F2FP.BF16.F32.PACK_AB R4, R30, R22 ;  /* 0x000000161e04723e */ /* 0x010fc800000010ff */
[C---:B------:R-:W-:Y:S02]  /*183a0*/  PRMT R222, R4.reuse, 0x7610, R222 ;  /* 0x0000761004de7816 */ /* 0x040fe400000000de */
[----:B------:R-:W-:-:S03]  /*183b0*/  PRMT R221, R4, 0x7632, R221 ;  /* 0x0000763204dd7816 */ /* 0x000fc600000000dd */
[----:B------:R-:W-:Y:S01]  /*183c0*/  @!P3 HFMA2.BF16_V2 R72, -RZ.H0_H0, RZ.H0_H0, -R222.H0_H0 ;  /* 0x200000ffff48b231 */ /* 0x000fe200003409de */
[----:B------:R-:W-:Y:S02]  /*183d0*/  PRMT R57, R222, 0x5410, R221 ;  /* 0x00005410de397816 */ /* 0x000fe400000000dd */
[----:B--2---:R-:W-:Y:S02]  /*183e0*/  F2FP.BF16.F32.PACK_AB R5, R29, R20 ;  /* 0x000000141d05723e */ /* 0x004fe400000010ff */
[----:B------:R-:W-:Y:S02]  /*183f0*/  @!P3 PRMT R222, R72, 0x5410, RZ ;  /* 0x0000541048deb816 */ /* 0x000fe400000000ff */
[C---:B------:R-:W-:Y:S01]  /*18400*/  PRMT R223, R5.reuse, 0x7632, R223 ;  /* 0x0000763205df7816 */ /* 0x040fe200000000df */
[----:B------:R-:W-:Y:S02]  /*18410*/  IMAD.MOV.U32 R72, RZ, RZ, R57 ;  /* 0x000000ffff487224 */ /* 0x000fe400078e0039 */
[----:B------:R-:W-:Y:S01]  /*18420*/  FADD.FTZ R6, R24, R10 ;  /* 0x0000000a18067221 */ /* 0x000fe20000010000 */
[----:B------:R-:W-:Y:S01]  /*18430*/  IMAD.MOV.U32 R57, RZ, RZ, R237 ;  /* 0x000000ffff397224 */ /* 0x000fe200078e00ed */
[----:B------:R-:W-:Y:S01]  /*18440*/  PRMT R224, R5, 0x7610, R224 ;  /* 0x0000761005e07816 */ /* 0x000fe200000000e0 */
[----:B------:R-:W-:-:S02]  /*18450*/  IMAD.MOV.U32 R237, RZ, RZ, R81 ;  /* 0x000000ffffed7224 */ /* 0x000fc400078e0051 */
[----:B------:R-:W-:Y:S01]  /*18460*/  @!P4 HFMA2.BF16_V2 R73, -RZ.H0_H0, RZ.H0_H0, -R223.H0_H0 ;  /* 0x200000ffff49c231 */ /* 0x000fe200003409df */
[----:B------:R-:W-:Y:S01]  /*18470*/  MUFU.EX2 R24, R202 ;  /* 0x000000ca00187308 */ /* 0x000fe20000000800 */
[----:B------:R-:W-:Y:S01]  /*18480*/  IMAD.MOV.U32 R62, RZ, RZ, R134 ;  /* 0x000000ffff3e7224 */ /* 0x000fe200078e0086 */
[----:B------:R-:W-:Y:S01]  /*18490*/  LOP3.LUT R4, R2, 0xff, RZ, 0xc0, !PT ;  /* 0x000000ff02047812 */ /* 0x000fe200078ec0ff */
[----:B------:R-:W-:Y:S01]  /*184a0*/  IMAD.MOV.U32 R134, RZ, RZ, R192 ;  /* 0x000000ffff867224 */ /* 0x000fe200078e00c0 */
[----:B------:R-:W-:-:S04]  /*184b0*/  PRMT R192, R224, 0x5410, R223 ;  /* 0x00005410e0c07816 */ /* 0x000fc800000000df */
[----:B------:R-:W1:Y:S01]  /*184c0*/  MUFU.EX2 R81, R203 ;  /* 0x000000cb00517308 */ /* 0x000e620000000800 */
[----:B------:R-:W-:Y:S02]  /*184d0*/  @!P4 PRMT R223, R73, 0x5410, RZ ;  /* 0x0000541049dfc816 */ /* 0x000fe400000000ff */
[----:B------:R-:W-:Y:S02]  /*184e0*/  ISETP.LE.U32.AND P4, PT, R4, UR12, PT ;  /* 0x0000000c04007c0c */ /* 0x000fe4000bf83070 */
[----:B------:R-:W-:Y:S01]  /*184f0*/  LOP3.LUT R4, R0, 0xff, RZ, 0xc0, !PT ;  /* 0x000000ff00047812 */ /* 0x000fe200078ec0ff */
[----:B------:R-:W-:-:S03]  /*18500*/  @!P5 HFMA2.BF16_V2 R74, -RZ.H0_H0, RZ.H0_H0, -R224.H0_H0 ;  /* 0x200000ffff4ad231 */ /* 0x000fc600003409e0 */
[----:B------:R-:W-:Y:S02]  /*18510*/  ISETP.LE.U32.AND P3, PT, R4, UR12, PT ;  /* 0x0000000c04007c0c */ /* 0x000fe4000bf63070 */
[----:B------:R-:W-:Y:S02]  /*18520*/  SHF.R.U32.HI R4, RZ, 0x18, R0 ;  /* 0x00000018ff047819 */ /* 0x000fe40000011600 */
[----:B------:R-:W-:Y:S02]  /*18530*/  @!P5 PRMT R224, R74, 0x5410, RZ ;  /* 0x000054104ae0d816 */ /* 0x000fe400000000ff */
[----:B------:R-:W-:Y:S02]  /*18540*/  ISETP.LE.U32.AND P5, PT, R4, UR12, PT ;  /* 0x0000000c04007c0c */ /* 0x000fe4000bfa3070 */
[----:B-1----:R-:W-:Y:S01]  /*18550*/  F2FP.BF16.F32.PACK_AB R4, R81, R24 ;  /* 0x000000185104723e */ /* 0x002fe200000010ff */
[----:B------:R-:W-:Y:S01]  /*18560*/  @!P1 HFMA2.BF16_V2 R71, -RZ.H0_H0, RZ.H0_H0, -R221.H0_H0 ;  /* 0x200000ffff479231 */ /* 0x000fe200003409dd */
[----:B------:R-:W1:Y:S02]  /*18570*/  MUFU.EX2 R5, R198 ;  /* 0x000000c600057308 */ /* 0x000e640000000800 */
[----:B------:R-:W-:-:S02]  /*18580*/  PRMT R220, R4, 0x7610, R220 ;  /* 0x0000761004dc7816 */ /* 0x000fc400000000dc */
[----:B------:R-:W-:Y:S01]  /*18590*/  PRMT R219, R4, 0x7632, R219 ;  /* 0x0000763204db7816 */ /* 0x000fe200000000db */
[----:B------:R-:W-:-:S03]  /*185a0*/  IMAD.MOV.U32 R60, RZ, RZ, R56 ;  /* 0x000000ffff3c7224 */ /* 0x000fc600078e0038 */
[----:B------:R-:W2:Y:S01]  /*185b0*/  MUFU.EX2 R4, R199 ;  /* 0x000000c700047308 */ /* 0x000ea20000000800 */
[----:B------:R-:W-:Y:S01]  /*185c0*/  @!P1 PRMT R221, R71, 0x5410, RZ ;  /* 0x0000541047dd9816 */ /* 0x000fe200000000ff */
[----:B------:R-:W-:Y:S02]  /*185d0*/  IMAD.MOV.U32 R71, RZ, RZ, R25 ;  /* 0x000000ffff477224 */ /* 0x000fe400078e0019 */
[----:B------:R-:W-:Y:S01]  /*185e0*/  IMAD.MOV.U32 R56, RZ, RZ, R240 ;  /* 0x000000ffff387224 */ /* 0x000fe200078e00f0 */
[----:B------:R-:W-:-:S03]  /*185f0*/  SHF.R.U32.HI R0, RZ, 0x10, R0 ;  /* 0x00000010ff007819 */ /* 0x000fc60000011600 */
[----:B------:R-:W-:Y:S01]  /*18600*/  MUFU.EX2 R25, R200 ;  /* 0x000000c800197308 */ /* 0x000fe20000000800 */
[----:B------:R-:W-:-:S07]  /*18610*/  @!P6 HFMA2.BF16_V2 R70, -RZ.H0_H0, RZ.H0_H0, -R225.H0_H0 ;  /* 0x200000ffff46e231 */ /* 0x000fce00003409e1 */
[----:B------:R-:W4:Y:S01]  /*18620*/  MUFU.EX2 R240, R201 ;  /* 0x000000c900f07308 */ /* 0x000f220000000800 */
[----:B------:R-:W-:Y:S02]  /*18630*/  LOP3.LUT R0, R0, 0xff, RZ, 0xc0, !PT ;  /* 0x000000ff00007812 */ /* 0x000fe400078ec0ff */
[----:B------:R-:W-:Y:S02]  /*18640*/  @!P6 PRMT R225, R70, 0x5410, RZ ;  /* 0x0000541046e1e816 */ /* 0x000fe400000000ff */
[----:B------:R-:W-:Y:S01]  /*18650*/  ISETP.LE.U32.AND P6, PT, R0, UR12, PT ;  /* 0x0000000c00007c0c */ /* 0x000fe2000bfc3070 */
[----:B-1----:R-:W-:Y:S01]  /*18660*/  FADD.FTZ R0, R5, R8 ;  /* 0x0000000805007221 */ /* 0x002fe20000010000 */
[C---:B--2---:R-:W-:Y:S01]  /*18670*/  F2FP.BF16.F32.PACK_AB R21, R4.reuse, R5 ;  /* 0x000000050415723e */ /* 0x044fe200000010ff */
[----:B------:R-:W-:Y:S01]  /*18680*/  IMAD.MOV.U32 R5, RZ, RZ, R245 ;  /* 0x000000ffff057224 */ /* 0x000fe200078e00f5 */
[----:B------:R-:W-:Y:S01]  /*18690*/  MUFU.EX2 R73, R207 ;  /* 0x000000cf00497308 */ /* 0x000fe20000000800 */
[----:B------:R-:W-:Y:S01]  /*186a0*/  FADD.FTZ R10, R31, R7 ;  /* 0x000000071f0a7221 */ /* 0x000fe20000010000 */
[----:B------:R-:W-:Y:S01]  /*186b0*/  FADD.FTZ R7, R4, R0 ;  /* 0x0000000004077221 */ /* 0x000fe20000010000 */
[----:B------:R-:W-:-:S05]  /*186c0*/  LOP3.LUT R3, R2, 0xffff, RZ, 0xc0, !PT ;  /* 0x0000ffff02037812 */ /* 0x000fca00078ec0ff */
[----:B------:R-:W1:Y:S01]  /*186d0*/  MUFU.EX2 R245, R205 ;  /* 0x000000cd00f57308 */ /* 0x000e620000000800 */
[----:B----4-:R-:W-:Y:S01]  /*186e0*/  F2FP.BF16.F32.PACK_AB R0, R240, R25 ;  /* 0x00000019f000723e */ /* 0x010fe200000010ff */
[----:B------:R-:W-:Y:S01]  /*186f0*/  FADD.FTZ R9, R28, R6 ;  /* 0x000000061c097221 */ /* 0x000fe20000010000 */
[----:B------:R-:W-:Y:S02]  /*18700*/  SHF.R.U32.HI R6, RZ, 0x10, R2 ;  /* 0x00000010ff067819 */ /* 0x000fe40000011602 */
[C---:B------:R-:W-:Y:S02]  /*18710*/  PRMT R218, R0.reuse, 0x7610, R218 ;  /* 0x0000761000da7816 */ /* 0x040fe400000000da */
[----:B------:R-:W-:Y:S02]  /*18720*/  PRMT R217, R0, 0x7632, R217 ;  /* 0x0000763200d97816 */ /* 0x000fe400000000d9 */
[----:B------:R-:W-:Y:S01]  /*18730*/  SHF.R.U32.HI R0, RZ, 0x8, R3 ;  /* 0x00000008ff007819 */ /* 0x000fe20000011603 */
[----:B------:R-:W-:Y:S01]  /*18740*/  @!P3 HFMA2.BF16_V2 R82, -RZ.H0_H0, RZ.H0_H0, -R220.H0_H0 ;  /* 0x200000ffff52b231 */ /* 0x000fe200003409dc */
[----:B------:R-:W-:Y:S01]  /*18750*/  SHF.R.U32.HI R2, RZ, 0x18, R2 ;  /* 0x00000018ff027819 */ /* 0x000fe20000011602 */
[----:B------:R-:W-:Y:S01]  /*18760*/  IMAD.MOV.U32 R31, RZ, RZ, R63 ;  /* 0x000000ffff1f7224 */ /* 0x000fe200078e003f */
[----:B------:R-:W-:-:S02]  /*18770*/  LOP3.LUT R0, R0, 0xffff, RZ, 0xc0, !PT ;  /* 0x0000ffff00007812 */ /* 0x000fc400078ec0ff */
[----:B------:R-:W-:Y:S02]  /*18780*/  MOV R63, R238 ;  /* 0x000000ee003f7202 */ /* 0x000fe40000000f00 */
[----:B------:R-:W-:Y:S02]  /*18790*/  ISETP.LE.U32.AND P1, PT, R2, UR12, PT ;  /* 0x0000000c02007c0c */ /* 0x000fe4000bf23070 */
[----:B------:R-:W-:Y:S02]  /*187a0*/  PRMT R238, R220, 0x5410, R219 ;  /* 0x00005410dcee7816 */ /* 0x000fe400000000db */
[----:B------:R-:W-:Y:S02]  /*187b0*/  @!P3 PRMT R220, R82, 0x5410, RZ ;  /* 0x0000541052dcb816 */ /* 0x000fe400000000ff */
[----:B------:R-:W-:Y:S02]  /*187c0*/  ISETP.LE.U32.AND P3, PT, R0, UR12, PT ;  /* 0x0000000c00007c0c */ /* 0x000fe4000bf63070 */
[----:B-1----:R-:W-:Y:S01]  /*187d0*/  F2FP.BF16.F32.PACK_AB R0, R73, R245 ;  /* 0x000000f54900723e */ /* 0x002fe200000010ff */
[----:B------:R-:W-:-:S02]  /*187e0*/  IMAD.MOV.U32 R4, RZ, RZ, R244 ;  /* 0x000000ffff047224 */ /* 0x000fc400078e00f4 */
[----:B------:R1:W-:Y:S01]  /*187f0*/  MUFU.EX2 R244, R209 ;  /* 0x000000d100f47308 */ /* 0x0003e20000000800 */
[----:B------:R-:W-:Y:S01]  /*18800*/  @!P6 HFMA2.BF16_V2 R84, -RZ.H0_H0, RZ.H0_H0, -R218.H0_H0 ;  /* 0x200000ffff54e231 */ /* 0x000fe200003409da */
[C---:B------:R-:W-:Y:S01]  /*18810*/  PRMT R210, R0.reuse, 0x7610, R210 ;  /* 0x0000761000d27816 */ /* 0x040fe200000000d2 */
[----:B------:R-:W-:Y:S02]  /*18820*/  IMAD.MOV.U32 R70, RZ, RZ, R59 ;  /* 0x000000ffff467224 */ /* 0x000fe400078e003b */
[----:B------:R-:W-:Y:S02]  /*18830*/  IMAD.MOV.U32 R59, RZ, RZ, R18 ;  /* 0x000000ffff3b7224 */ /* 0x000fe400078e0012 */
[----:B------:R-:W-:Y:S02]  /*18840*/  IMAD.MOV.U32 R18, RZ, RZ, R191 ;  /* 0x000000ffff127224 */ /* 0x000fe400078e00bf */
[----:B------:R-:W-:Y:S01]  /*18850*/  IMAD.MOV.U32 R69, RZ, RZ, R243 ;  /* 0x000000ffff457224 */ /* 0x000fe200078e00f3 */
[----:B-1----:R-:W-:-:S05]  /*18860*/  PRMT R209, R0, 0x7632, R209 ;  /* 0x0000763200d17816 */ /* 0x002fca00000000d1 */
[----:B------:R-:W-:Y:S01]  /*18870*/  @!P1 HFMA2.BF16_V2 R85, -RZ.H0_H0, RZ.H0_H0, -R209.H0_H0 ;  /* 0x200000ffff559231 */ /* 0x000fe200003409d1 */
[----:B------:R-:W-:Y:S02]  /*18880*/  PRMT R243, R218, 0x5410, R217 ;  /* 0x00005410daf37816 */ /* 0x000fe400000000d9 */
[----:B------:R-:W-:Y:S02]  /*18890*/  PRMT R191, R210, 0x5410, R209 ;  /* 0x00005410d2bf7816 */ /* 0x000fe400000000d1 */
[----:B------:R-:W-:Y:S02]  /*188a0*/  @!P6 PRMT R218, R84, 0x5410, RZ ;  /* 0x0000541054dae816 */ /* 0x000fe400000000ff */
[----:B------:R-:W-:Y:S02]  /*188b0*/  @!P1 PRMT R209, R85, 0x5410, RZ ;  /* 0x0000541055d19816 */ /* 0x000fe400000000ff */
[----:B------:R-:W2:Y:S01]  /*188c0*/  LDL.LU.64 R84, [R1+0x48] ;  /* 0x0000480001547983 */ /* 0x000ea20000300a00 */
[----:B------:R-:W-:-:S02]  /*188d0*/  IMAD.MOV.U32 R28, RZ, RZ, R61 ;  /* 0x000000ffff1c7224 */ /* 0x000fc400078e003d */
[----:B------:R-:W-:Y:S02]  /*188e0*/  IMAD.MOV.U32 R61, RZ, RZ, R16 ;  /* 0x000000ffff3d7224 */ /* 0x000fe400078e0010 */
[----:B------:R-:W-:Y:S02]  /*188f0*/  IMAD.MOV.U32 R16, RZ, RZ, R247 ;  /* 0x000000ffff107224 */ /* 0x000fe400078e00f7 */
[----:B------:R-:W1:Y:S01]  /*18900*/  MUFU.EX2 R247, R208 ;  /* 0x000000d000f77308 */ /* 0x000e620000000800 */
[----:B------:R-:W-:Y:S01]  /*18910*/  @!P2 HFMA2.BF16_V2 R75, -RZ.H0_H0, RZ.H0_H0, -R219.H0_H0 ;  /* 0x200000ffff4ba231 */ /* 0x000fe200003409db */
[----:B------:R-:W-:-:S04]  /*18920*/  LOP3.LUT R2, R6, 0xff, RZ, 0xc0, !PT ;  /* 0x000000ff06027812 */ /* 0x000fc800078ec0ff */
[----:B------:R-:W-:Y:S02]  /*18930*/  @!P2 PRMT R219, R75, 0x5410, RZ ;  /* 0x000054104bdba816 */ /* 0x000fe400000000ff */
[----:B------:R-:W-:Y:S01]  /*18940*/  ISETP.LE.U32.AND P2, PT, R2, UR12, PT ;  /* 0x0000000c02007c0c */ /* 0x000fe2000bf43070 */
[----:B------:R-:W-:Y:S01]  /*18950*/  MUFU.EX2 R0, R206 ;  /* 0x000000ce00007308 */ /* 0x000fe20000000800 */
[----:B------:R-:W-:-:S07]  /*18960*/  @!P5 HFMA2.BF16_V2 R83, -RZ.H0_H0, RZ.H0_H0, -R217.H0_H0 ;  /* 0x200000ffff53d231 */ /* 0x000fce00003409d9 */
[----:B------:R-:W4:Y:S01]  /*18970*/  MUFU.EX2 R2, R204 ;  /* 0x000000cc00027308 */ /* 0x000f220000000800 */
[----:B------:R-:W-:Y:S01]  /*18980*/  IMAD.MOV.U32 R82, RZ, RZ, R4 ;  /* 0x000000ffff527224 */ /* 0x000fe200078e0004 */
[----:B-1----:R-:W-:Y:S01]  /*18990*/  F2FP.BF16.F32.PACK_AB R3, R244, R247 ;  /* 0x000000f7f403723e */ /* 0x002fe200000010ff */
[----:B------:R-:W-:Y:S01]  /*189a0*/  FADD.FTZ R4, R33, R10 ;  /* 0x0000000a21047221 */ /* 0x000fe20000010000 */
[----:B------:R-:W-:Y:S01]  /*189b0*/  @!P5 PRMT R217, R83, 0x5410, RZ ;  /* 0x0000541053d9d816 */ /* 0x000fe200000000ff */
[----:B------:R-:W-:Y:S01]  /*189c0*/  IMAD.MOV.U32 R83, RZ, RZ, R5 ;  /* 0x000000ffff537224 */ /* 0x000fe200078e0005 */
[----:B------:R-:W-:Y:S01]  /*189d0*/  PRMT R216, R3, 0x7610, R216 ;  /* 0x0000761003d87816 */ /* 0x000fe200000000d8 */
[----:B------:R-:W-:Y:S01]  /*189e0*/  FADD.FTZ R5, R27, R9 ;  /* 0x000000091b057221 */ /* 0x000fe20000010000 */
[----:B------:R-:W-:Y:S01]  /*189f0*/  PRMT R211, R3, 0x7632, R211 ;  /* 0x0000763203d37816 */ /* 0x000fe200000000d3 */
[----:B------:R-:W-:Y:S01]  /*18a00*/  FADD.FTZ R3, R34, R4 ;  /* 0x0000000422037221 */ /* 0x000fe20000010000 */
[----:B---3--:R-:W-:-:S02]  /*18a10*/  IMAD R10, R228, -0x326172a9, RZ ;  /* 0xcd9e8d57e40a7824 */ /* 0x008fc400078e02ff */
[----:B------:R-:W-:Y:S01]  /*18a20*/  FADD.FTZ R5, R23, R5 ;  /* 0x0000000517057221 */ /* 0x000fe20000010000 */
[----:B------:R-:W-:Y:S01]  /*18a30*/  FADD.FTZ R4, R15, R3 ;  /* 0x000000030f047221 */ /* 0x000fe20000010000 */
[----:B----4-:R-:W-:Y:S01]  /*18a40*/  FADD.FTZ R3, R2, R7 ;  /* 0x0000000702037221 */ /* 0x010fe20000010000 */
[C---:B------:R-:W-:Y:S02]  /*18a50*/  F2FP.BF16.F32.PACK_AB R23, R0.reuse, R2 ;  /* 0x000000020017723e */ /* 0x040fe400000010ff */
[----:B------:R-:W-:Y:S01]  /*18a60*/  LOP3.LUT R2, R143, UR40, R10, 0x96, !PT ;  /* 0x000000288f027c12 */ /* 0x000fe2000f8e960a */
[----:B------:R-:W-:Y:S01]  /*18a70*/  FADD.FTZ R15, R0, R3 ;  /* 0x00000003000f7221 */ /* 0x000fe20000010000 */
[----:B------:R-:W-:-:S03]  /*18a80*/  @!P3 HFMA2.BF16_V2 R87, -RZ.H0_H0, RZ.H0_H0, -R211.H0_H0 ;  /* 0x200000ffff57b231 */ /* 0x000fc600003409d3 */
[----:B------:R-:W-:-:S04]  /*18a90*/  IMAD.WIDE.U32 R2, R2, -0x2daee0ad, RZ ;  /* 0xd2511f5302027825 */ /* 0x000fc800078e00ff */
[----:B------:R-:W-:Y:S02]  /*18aa0*/  IMAD.MOV.U32 R74, RZ, RZ, R68 ;  /* 0x000000ffff4a7224 */ /* 0x000fe400078e0044 */
[----:B------:R-:W-:Y:S01]  /*18ab0*/  IMAD.MOV.U32 R68, RZ, RZ, R242 ;  /* 0x000000ffff447224 */ /* 0x000fe200078e00f2 */
[----:B------:R-:W-:Y:S02]  /*18ac0*/  PRMT R242, R216, 0x5410, R211 ;  /* 0x00005410d8f27816 */ /* 0x000fe400000000d3 */
[----:B------:R-:W-:Y:S01]  /*18ad0*/  @!P3 PRMT R211, R87, 0x5410, RZ ;  /* 0x0000541057d3b816 */ /* 0x000fe200000000ff */
[----:B------:R-:W-:Y:S02]  /*18ae0*/  IMAD.MOV.U32 R87, RZ, RZ, R69 ;  /* 0x000000ffff577224 */ /* 0x000fe400078e0045 */
[----:B------:R-:W-:Y:S01]  /*18af0*/  FADD.FTZ R11, R11, R5 ;  /* 0x000000050b0b7221 */ /* 0x000fe20000010000 */
[----:B------:R-:W-:Y:S02]  /*18b00*/  IMAD.MOV.U32 R69, RZ, RZ, R16 ;  /* 0x000000ffff457224 */ /* 0x000fe400078e0010 */
[----:B------:R-:W-:Y:S01]  /*18b10*/  FADD.FTZ R16, R14, R4 ;  /* 0x000000040e107221 */ /* 0x000fe20000010000 */
[----:B------:R-:W-:-:S02]  /*18b20*/  @!P2 HFMA2.BF16_V2 R86, -RZ.H0_H0, RZ.H0_H0, -R210.H0_H0 ;  /* 0x200000ffff56a231 */ /* 0x000fc400003409d2 */
[----:B------:R-:W-:-:S03]  /*18b30*/  @!P4 HFMA2.BF16_V2 R88, -RZ.H0_H0, RZ.H0_H0, -R216.H0_H0 ;  /* 0x200000ffff58c231 */ /* 0x000fc600003409d8 */
[----:B------:R-:W-:Y:S02]  /*18b40*/  @!P2 PRMT R210, R86, 0x5410, RZ ;  /* 0x0000541056d2a816 */ /* 0x000fe400000000ff */
[----:B------:R-:W-:Y:S02]  /*18b50*/  @!P4 PRMT R216, R88, 0x5410, RZ ;  /* 0x0000541058d8c816 */ /* 0x000fe400000000ff */
[----:B------:R-:W-:Y:S01]  /*18b60*/  PRMT R14, R32, 0x7610, R14 ;  /* 0x00007610200e7816 */ /* 0x000fe2000000000e */
[----:B------:R-:W-:Y:S02]  /*18b70*/  IMAD.MOV.U32 R86, RZ, RZ, R68 ;  /* 0x000000ffff567224 */ /* 0x000fe400078e0044 */
[----:B------:R-:W-:Y:S02]  /*18b80*/  IMAD.MOV.U32 R68, RZ, RZ, R18 ;  /* 0x000000ffff447224 */ /* 0x000fe400078e0012 */
[----:B------:R-:W-:Y:S02]  /*18b90*/  IMAD.MOV.U32 R64, RZ, RZ, R56 ;  /* 0x000000ffff407224 */ /* 0x000fe400078e0038 */
[----:B------:R-:W-:-:S02]  /*18ba0*/  IMAD.MOV.U32 R56, RZ, RZ, R237 ;  /* 0x000000ffff387224 */ /* 0x000fc400078e00ed */
[----:B------:R-:W-:Y:S01]  /*18bb0*/  IMAD.MOV.U32 R237, RZ, RZ, R43 ;  /* 0x000000ffffed7224 */ /* 0x000fe200078e002b */
[C---:B------:R-:W-:Y:S02]  /*18bc0*/  PRMT R207, R58.reuse, 0x7632, R207 ;  /* 0x000076323acf7816 */ /* 0x040fe400000000cf */
[----:B------:R-:W-:-:S04]  /*18bd0*/  PRMT R208, R58, 0x7610, R208 ;  /* 0x000076103ad07816 */ /* 0x000fc800000000d0 */
[----:B------:R-:W-:Y:S02]  /*18be0*/  PRMT R34, R208, 0x5410, R207 ;  /* 0x00005410d0227816 */ /* 0x000fe400000000cf */
[C---:B------:R-:W-:Y:S02]  /*18bf0*/  PRMT R206, R26.reuse, 0x7610, R206 ;  /* 0x000076101ace7816 */ /* 0x040fe400000000ce */
[----:B------:R-:W-:-:S04]  /*18c00*/  PRMT R205, R26, 0x7632, R205 ;  /* 0x000076321acd7816 */ /* 0x000fc800000000cd */
[----:B------:R-:W-:Y:S01]  /*18c10*/  PRMT R26, R206, 0x5410, R205 ;  /* 0x00005410ce1a7816 */ /* 0x000fe200000000cd */
[----:B------:R-:W-:Y:S01]  /*18c20*/  FADD.FTZ R17, R17, R11 ;  /* 0x0000000b11117221 */ /* 0x000fe20000010000 */
[C---:B------:R-:W-:Y:S02]  /*18c30*/  PRMT R204, R133.reuse, 0x7610, R204 ;  /* 0x0000761085cc7816 */ /* 0x040fe400000000cc */
[----:B------:R-:W-:Y:S02]  /*18c40*/  PRMT R203, R133, 0x7632, R203 ;  /* 0x0000763285cb7816 */ /* 0x000fe400000000cb */
[----:B------:R-:W-:Y:S02]  /*18c50*/  PRMT R200, R50, 0x7610, R200 ;  /* 0x0000761032c87816 */ /* 0x000fe400000000c8 */
[----:B------:R-:W-:Y:S02]  /*18c60*/  PRMT R27, R204, 0x5410, R203 ;  /* 0x00005410cc1b7816 */ /* 0x000fe400000000cb */
[----:B------:R-:W-:-:S02]  /*18c70*/  PRMT R199, R50, 0x7632, R199 ;  /* 0x0000763232c77816 */ /* 0x000fc400000000c7 */
[C---:B------:R-:W-:Y:S02]  /*18c80*/  PRMT R202, R21.reuse, 0x7610, R202 ;  /* 0x0000761015ca7816 */ /* 0x040fe400000000ca */
[----:B------:R-:W-:Y:S02]  /*18c90*/  PRMT R201, R21, 0x7632, R201 ;  /* 0x0000763215c97816 */ /* 0x000fe400000000c9 */
[C---:B------:R-:W-:Y:S02]  /*18ca0*/  PRMT R198, R23.reuse, 0x7610, R198 ;  /* 0x0000761017c67816 */ /* 0x040fe400000000c6 */
[----:B------:R-:W-:Y:S02]  /*18cb0*/  PRMT R197, R23, 0x7632, R197 ;  /* 0x0000763217c57816 */ /* 0x000fe400000000c5 */
[----:B--2---:R-:W-:Y:S02]  /*18cc0*/  LOP3.LUT R0, R3, UR38, R84, 0x96, !PT ;  /* 0x0000002603007c12 */ /* 0x004fe4000f8e9654 */
[----:B------:R-:W-:-:S05]  /*18cd0*/  LOP3.LUT R3, R233, UR39, R142, 0x96, !PT ;  /* 0x00000027e9037c12 */ /* 0x000fca000f8e968e */
        /* <DEDUP_REMOVED lines=16> */
[----:B------:R-:W-:Y:S02]  /*18de0*/  SHF.R.U32.HI R4, RZ, 0x8, R4 ;  /* 0x00000008ff047819 */ /* 0x000fe40000011604 */
[----:B------:R-:W-:Y:S02]  /*18df0*/  LOP3.LUT R7, R5, UR25, R6, 0x96, !PT ;  /* 0x0000001905077c12 */ /* 0x000fe4000f8e9606 */
[----:B------:R-:W-:Y:S02]  /*18e00*/  LOP3.LUT R4, R4, 0xffff, RZ, 0xc0, !PT ;  /* 0x0000ffff04047812 */ /* 0x000fe400078ec0ff */
[--C-:B------:R-:W-:Y:S02]  /*18e10*/  SHF.R.U32.HI R5, RZ, 0x10, R0.reuse ;  /* 0x00000010ff057819 */ /* 0x100fe40000011600 */
[----:B------:R-:W-:Y:S02]  /*18e20*/  SHF.R.U32.HI R0, RZ, 0x18, R0 ;  /* 0x00000018ff007819 */ /* 0x000fe40000011600 */
[----:B------:R-:W-:-:S02]  /*18e30*/  ISETP.LE.U32.AND P3, PT, R4, UR12, PT ;  /* 0x0000000c04007c0c */ /* 0x000fc4000bf63070 */
[----:B------:R-:W1:Y:S01]  /*18e40*/  MUFU.EX2 R4, R212 ;  /* 0x000000d400047308 */ /* 0x000e620000000800 */
[----:B------:R-:W-:Y:S02]  /*18e50*/  ISETP.LE.U32.AND P2, PT, R0, UR12, PT ;  /* 0x0000000c00007c0c */ /* 0x000fe4000bf43070 */
[----:B------:R-:W-:-:S05]  /*18e60*/  LOP3.LUT R5, R5, 0xff, RZ, 0xc0, !PT ;  /* 0x000000ff05057812 */ /* 0x000fca00078ec0ff */
[----:B------:R-:W2:Y:S01]  /*18e70*/  MUFU.EX2 R0, R213 ;  /* 0x000000d500007308 */ /* 0x000ea20000000800 */
[----:B------:R-:W-:Y:S02]  /*18e80*/  ISETP.LE.U32.AND P4, PT, R5, UR12, PT ;  /* 0x0000000c05007c0c */ /* 0x000fe4000bf83070 */
[C---:B------:R-:W-:Y:S02]  /*18e90*/  LOP3.LUT R5, R2.reuse, 0xff, RZ, 0xc0, !PT ;  /* 0x000000ff02057812 */ /* 0x040fe400078ec0ff */
[----:B------:R-:W-:Y:S02]  /*18ea0*/  LOP3.LUT R6, R2, 0xffff, RZ, 0xc0, !PT ;  /* 0x0000ffff02067812 */ /* 0x000fe400078ec0ff */
[----:B------:R-:W-:Y:S02]  /*18eb0*/  ISETP.LE.U32.AND P1, PT, R5, UR12, PT ;  /* 0x0000000c05007c0c */ /* 0x000fe4000bf23070 */
[--C-:B------:R-:W-:Y:S01]  /*18ec0*/  SHF.R.U32.HI R5, RZ, 0x18, R2.reuse ;  /* 0x00000018ff057819 */ /* 0x100fe20000011602 */
[--C-:B-1----:R-:W-:Y:S01]  /*18ed0*/  FADD.FTZ R3, R4, R15.reuse ;  /* 0x0000000f04037221 */ /* 0x102fe20000010000 */
[----:B------:R-:W-:Y:S01]  /*18ee0*/  SHF.R.U32.HI R2, RZ, 0x10, R2 ;  /* 0x00000010ff027819 */ /* 0x000fe20000011602 */
[----:B------:R-:W-:Y:S01]  /*18ef0*/  @!P6 HFMA2.BF16_V2 R89, -RZ.H0_H0, RZ.H0_H0, -R14.H0_H0 ;  /* 0x200000ffff59e231 */ /* 0x000fe2000034090e */
[----:B------:R-:W-:-:S02]  /*18f00*/  PRMT R15, R32, 0x7632, R15 ;  /* 0x00007632200f7816 */ /* 0x000fc4000000000f */
[C---:B--2---:R-:W-:Y:S01]  /*18f10*/  F2FP.BF16.F32.PACK_AB R19, R0.reuse, R4 ;  /* 0x000000040013723e */ /* 0x044fe200000010ff */
[----:B------:R-:W-:Y:S01]  /*18f20*/  FADD.FTZ R18, R0, R3 ;  /* 0x0000000300127221 */ /* 0x000fe20000010000 */
[----:B------:R-:W-:Y:S02]  /*18f30*/  LOP3.LUT R0, R2, 0xff, RZ, 0xc0, !PT ;  /* 0x000000ff02007812 */ /* 0x000fe400078ec0ff */
[----:B------:R-:W-:Y:S02]  /*18f40*/  PRMT R43, R14, 0x5410, R15 ;  /* 0x000054100e2b7816 */ /* 0x000fe4000000000f */
[----:B------:R-:W-:Y:S02]  /*18f50*/  @!P6 PRMT R14, R89, 0x5410, RZ ;  /* 0x00005410590ee816 */ /* 0x000fe400000000ff */
[----:B------:R-:W-:Y:S02]  /*18f60*/  ISETP.LE.U32.AND P6, PT, R0, UR12, PT ;  /* 0x0000000c00007c0c */ /* 0x000fe4000bfc3070 */
[----:B------:R-:W-:Y:S01]  /*18f70*/  SHF.R.U32.HI R0, RZ, 0x8, R6 ;  /* 0x00000008ff007819 */ /* 0x000fe20000011606 */
[----:B------:R-:W-:-:S02]  /*18f80*/  @!P3 HFMA2.BF16_V2 R90, -RZ.H0_H0, RZ.H0_H0, -R15.H0_H0 ;  /* 0x200000ffff5ab231 */ /* 0x000fc4000034090f */
[----:B------:R-:W-:Y:S01]  /*18f90*/  IMAD.WIDE.U32 R2, R7, -0x2daee0ad, RZ ;  /* 0xd2511f5307027825 */ /* 0x000fe200078e00ff */
[----:B------:R-:W-:Y:S02]  /*18fa0*/  LOP3.LUT R0, R0, 0xffff, RZ, 0xc0, !PT ;  /* 0x0000ffff00007812 */ /* 0x000fe400078ec0ff */
[----:B------:R-:W-:Y:S02]  /*18fb0*/  @!P3 PRMT R15, R90, 0x5410, RZ ;  /* 0x000054105a0fb816 */ /* 0x000fe400000000ff */
[----:B------:R-:W-:Y:S02]  /*18fc0*/  ISETP.LE.U32.AND P3, PT, R0, UR12, PT ;  /* 0x0000000c00007c0c */ /* 0x000fe4000bf63070 */
[----:B------:R-:W-:Y:S01]  /*18fd0*/  LOP3.LUT R0, R3, UR33, R8, 0x96, !PT ;  /* 0x0000002103007c12 */ /* 0x000fe2000f8e9608 */
[----:B------:R-:W-:-:S03]  /*18fe0*/  @!P2 HFMA2.BF16_V2 R91, -RZ.H0_H0, RZ.H0_H0, -R207.H0_H0 ;  /* 0x200000ffff5ba231 */ /* 0x000fc600003409cf */
[----:B------:R-:W-:Y:S01]  /*18ff0*/  SHF.R.U32.HI R4, RZ, 0x10, R0 ;  /* 0x00000010ff047819 */ /* 0x000fe20000011600 */
[----:B------:R-:W-:-:S03]  /*19000*/  @!P4 HFMA2.BF16_V2 R92, -RZ.H0_H0, RZ.H0_H0, -R208.H0_H0 ;  /* 0x200000ffff5cc231 */ /* 0x000fc600003409d0 */
[----:B------:R-:W-:Y:S02]  /*19010*/  LOP3.LUT R4, R4, 0xff, RZ, 0xc0, !PT ;  /* 0x000000ff04047812 */ /* 0x000fe400078ec0ff */
[----:B------:R-:W-:Y:S02]  /*19020*/  @!P2 PRMT R207, R91, 0x5410, RZ ;  /* 0x000054105bcfa816 */ /* 0x000fe400000000ff */
[----:B------:R-:W-:Y:S02]  /*19030*/  ISETP.LE.U32.AND P2, PT, R4, UR12, PT ;  /* 0x0000000c04007c0c */ /* 0x000fe4000bf43070 */
[----:B------:R-:W-:Y:S02]  /*19040*/  LOP3.LUT R4, R0, 0xff, RZ, 0xc0, !PT ;  /* 0x000000ff00047812 */ /* 0x000fe400078ec0ff */
[----:B------:R-:W-:Y:S02]  /*19050*/  @!P4 PRMT R208, R92, 0x5410, RZ ;  /* 0x000054105cd0c816 */ /* 0x000fe400000000ff */
[----:B------:R-:W-:Y:S01]  /*19060*/  ISETP.LE.U32.AND P4, PT, R4, UR12, PT ;  /* 0x0000000c04007c0c */ /* 0x000fe2000bf83070 */
[----:B------:R-:W-:Y:S01]  /*19070*/  @!P1 HFMA2.BF16_V2 R93, -RZ.H0_H0, RZ.H0_H0, -R206.H0_H0 ;  /* 0x200000ffff5d9231 */ /* 0x000fe200003409ce */
[----:B------:R-:W-:-:S02]  /*19080*/  SHF.R.U32.HI R4, RZ, 0x18, R0 ;  /* 0x00000018ff047819 */ /* 0x000fc40000011600 */
[----:B------:R-:W-:Y:S02]  /*19090*/  LOP3.LUT R0, R0, 0xffff, RZ, 0xc0, !PT ;  /* 0x0000ffff00007812 */ /* 0x000fe400078ec0ff */
[----:B------:R-:W-:Y:S02]  /*190a0*/  LOP3.LUT R9, R13, UR40, R10, 0x96, !PT ;  /* 0x000000280d097c12 */ /* 0x000fe4000f8e960a */
[----:B------:R-:W-:Y:S02]  /*190b0*/  LOP3.LUT R10, R233, UR39, R12, 0x96, !PT ;  /* 0x00000027e90a7c12 */ /* 0x000fe4000f8e960c */
[----:B------:R-:W-:Y:S01]  /*190c0*/  SHF.R.U32.HI R0, RZ, 0x8, R0 ;  /* 0x00000008ff007819 */ /* 0x000fe20000011600 */
[----:B------:R-:W-:Y:S01]  /*190d0*/  @!P3 HFMA2.BF16_V2 R94, -RZ.H0_H0, RZ.H0_H0, -R205.H0_H0 ;  /* 0x200000ffff5eb231 */ /* 0x000fe200003409cd */
[----:B------:R-:W-:Y:S02]  /*190e0*/  @!P1 PRMT R206, R93, 0x5410, RZ ;  /* 0x000054105dce9816 */ /* 0x000fe400000000ff */
[----:B------:R-:W-:-:S02]  /*190f0*/  ISETP.LE.U32.AND P5, PT, R5, UR12, PT ;  /* 0x0000000c05007c0c */ /* 0x000fc4000bfa3070 */
[----:B------:R-:W-:Y:S01]  /*19100*/  ISETP.LE.U32.AND P1, PT, R4, UR12, PT ;  /* 0x0000000c04007c0c */ /* 0x000fe2000bf23070 */
[----:B------:R-:W-:Y:S01]  /*19110*/  IMAD.WIDE.U32 R4, R9, -0x2daee0ad, RZ ;  /* 0xd2511f5309047825 */ /* 0x000fe200078e00ff */
[----:B------:R-:W-:-:S03]  /*19120*/  LOP3.LUT R0, R0, 0xffff, RZ, 0xc0, !PT ;  /* 0x0000ffff00007812 */ /* 0x000fc600078ec0ff */
[----:B------:R-:W-:Y:S01]  /*19130*/  IMAD.WIDE.U32 R6, R10, -0x2daee0ad, RZ ;  /* 0xd2511f530a067825 */ /* 0x000fe200078e00ff */
[----:B------:R-:W-:Y:S02]  /*19140*/  @!P3 PRMT R205, R94, 0x5410, RZ ;  /* 0x000054105ecdb816 */ /* 0x000fe400000000ff */
[----:B------:R-:W-:Y:S02]  /*19150*/  ISETP.LE.U32.AND P3, PT, R0, UR12, PT ;  /* 0x0000000c00007c0c */ /* 0x000fe4000bf63070 */
        /* <DEDUP_REMOVED lines=8> */
[----:B------:R-:W-:-:S03]  /*191e0*/  LOP3.LUT R5, R5, UR34, R6, 0x96, !PT ;  /* 0x0000002205057c12 */ /* 0x000fc6000f8e9606 */
[----:B------:R-:W-:Y:S01]  /*191f0*/  @!P6 HFMA2.BF16_V2 R96, -RZ.H0_H0, RZ.H0_H0, -R204.H0_H0 ;  /* 0x200000ffff60e231 */ /* 0x000fe200003409cc */
[----:B------:R-:W-:Y:S02]  /*19200*/  LOP3.LUT R6, R13, UR17, R4, 0x96, !PT ;  /* 0x000000110d067c12 */ /* 0x000fe4000f8e9604 */
[C---:B------:R-:W-:Y:S02]  /*19210*/  LOP3.LUT R0, R2.reuse, 0xff, RZ, 0xc0, !PT ;  /* 0x000000ff02007812 */ /* 0x040fe400078ec0ff */
[----:B------:R-:W-:Y:S02]  /*19220*/  LOP3.LUT R7, R2, 0xffff, RZ, 0xc0, !PT ;  /* 0x0000ffff02077812 */ /* 0x000fe400078ec0ff */
[--C-:B------:R-:W-:Y:S02]  /*19230*/  SHF.R.U32.HI R9, RZ, 0x10, R2.reuse ;  /* 0x00000010ff097819 */ /* 0x100fe40000011602 */
[----:B------:R-:W-:Y:S01]  /*19240*/  SHF.R.U32.HI R8, RZ, 0x18, R2 ;  /* 0x00000018ff087819 */ /* 0x000fe20000011602 */
[----:B------:R-:W-:-:S04]  /*19250*/  IMAD.WIDE.U32 R2, R6, -0x326172a9, RZ ;  /* 0xcd9e8d5706027825 */ /* 0x000fc800078e00ff */
[----:B------:R-:W-:Y:S01]  /*19260*/  @!P5 HFMA2.BF16_V2 R95, -RZ.H0_H0, RZ.H0_H0, -R203.H0_H0 ;  /* 0x200000ffff5fd231 */ /* 0x000fe200003409cb */
[----:B------:R-:W-:Y:S02]  /*19270*/  @!P6 PRMT R204, R96, 0x5410, RZ ;  /* 0x0000541060cce816 */ /* 0x000fe400000000ff */
[----:B------:R-:W-:Y:S02]  /*19280*/  ISETP.LE.U32.AND P6, PT, R0, UR12, PT ;  /* 0x0000000c00007c0c */ /* 0x000fe4000bfc3070 */
[----:B------:R-:W-:Y:S01]  /*19290*/  LOP3.LUT R0, R2, 0xff, RZ, 0xc0, !PT ;  /* 0x000000ff02007812 */ /* 0x000fe200078ec0ff */
[----:B------:R-:W-:Y:S01]  /*192a0*/  @!P2 HFMA2.BF16_V2 R100, -RZ.H0_H0, RZ.H0_H0, -R200.H0_H0 ;  /* 0x200000ffff64a231 */ /* 0x000fe200003409c8 */
[----:B------:R-:W-:Y:S02]  /*192b0*/  @!P5 PRMT R203, R95, 0x5410, RZ ;  /* 0x000054105fcbd816 */ /* 0x000fe400000000ff */
[----:B------:R-:W-:Y:S01]  /*192c0*/  ISETP.LE.U32.AND P5, PT, R0, UR12, PT ;  /* 0x0000000c00007c0c */ /* 0x000fe2000bfa3070 */
[----:B------:R-:W-:Y:S01]  /*192d0*/  IMAD.MOV.U32 R212, RZ, RZ, R142 ;  /* 0x000000ffffd47224 */ /* 0x000fe200078e008e */
[----:B------:R-:W-:-:S02]  /*192e0*/  SHF.R.U32.HI R0, RZ, 0x18, R2 ;  /* 0x00000018ff007819 */ /* 0x000fc40000011602 */
[----:B------:R-:W-:Y:S02]  /*192f0*/  PRMT R142, R200, 0x5410, R199 ;  /* 0x00005410c88e7816 */ /* 0x000fe400000000c7 */
[----:B------:R-:W-:Y:S02]  /*19300*/  @!P2 PRMT R200, R100, 0x5410, RZ ;  /* 0x0000541064c8a816 */ /* 0x000fe400000000ff */
[----:B------:R-:W-:Y:S02]  /*19310*/  ISETP.LE.U32.AND P2, PT, R0, UR12, PT ;  /* 0x0000000c00007c0c */ /* 0x000fe4000bf43070 */
[----:B------:R-:W-:Y:S01]  /*19320*/  SHF.R.U32.HI R0, RZ, 0x8, R7 ;  /* 0x00000008ff007819 */ /* 0x000fe20000011607 */
[----:B------:R-:W-:Y:S02]  /*19330*/  @!P4 HFMA2.BF16_V2 R97, -RZ.H0_H0, RZ.H0_H0, -R202.H0_H0 ;  /* 0x200000ffff61c231 */ /* 0x000fe400003409ca */
[----:B------:R-:W-:Y:S01]  /*19340*/  IMAD.MOV.U32 R213, RZ, RZ, R143 ;  /* 0x000000ffffd57224 */ /* 0x000fe200078e008f */
[----:B------:R-:W-:-:S02]  /*19350*/  LOP3.LUT R0, R0, 0xffff, RZ, 0xc0, !PT ;  /* 0x0000ffff00007812 */ /* 0x000fc400078ec0ff */
[----:B------:R-:W-:Y:S02]  /*19360*/  PRMT R143, R202, 0x5410, R201 ;  /* 0x00005410ca8f7816 */ /* 0x000fe400000000c9 */
[----:B------:R-:W-:Y:S01]  /*19370*/  @!P4 PRMT R202, R97, 0x5410, RZ ;  /* 0x0000541061cac816 */ /* 0x000fe200000000ff */
[----:B------:R-:W-:Y:S01]  /*19380*/  IMAD.WIDE.U32 R4, R5, -0x326172a9, RZ ;  /* 0xcd9e8d5705047825 */ /* 0x000fe200078e00ff */
[----:B------:R-:W-:-:S03]  /*19390*/  ISETP.LE.U32.AND P4, PT, R0, UR12, PT ;  /* 0x0000000c00007c0c */ /* 0x000fc6000bf83070 */
[----:B------:R-:W-:Y:S01]  /*193a0*/  @!P6 HFMA2.BF16_V2 R101, -RZ.H0_H0, RZ.H0_H0, -R198.H0_H0 ;  /* 0x200000ffff65e231 */ /* 0x000fe200003409c6 */
[----:B------:R-:W-:Y:S01]  /*193b0*/  LOP3.LUT R0, R9, 0xff, RZ, 0xc0, !PT ;  /* 0x000000ff09007812 */ /* 0x000fe200078ec0ff */
[----:B------:R-:W-:Y:S01]  /*193c0*/  IMAD.MOV.U32 R85, RZ, RZ, R71 ;  /* 0x000000ffff557224 */ /* 0x000fe200078e0047 */
[----:B------:R-:W-:Y:S01]  /*193d0*/  LOP3.LUT R6, R5, UR25, R10, 0x96, !PT ;  /* 0x0000001905067c12 */ /* 0x000fe2000f8e960a */
[----:B------:R-:W-:Y:S01]  /*193e0*/  IMAD.MOV.U32 R71, RZ, RZ, R72 ;  /* 0x000000ffff477224 */ /* 0x000fe200078e0048 */
[----:B------:R-:W-:Y:S01]  /*193f0*/  LOP3.LUT R4, R3, UR21, R4, 0x96, !PT ;  /* 0x0000001503047c12 */ /* 0x000fe2000f8e9604 */
[----:B------:R-:W-:Y:S01]  /*19400*/  IMAD.MOV.U32 R72, RZ, RZ, R141 ;  /* 0x000000ffff487224 */ /* 0x000fe200078e008d */
[----:B------:R-:W-:Y:S02]  /*19410*/  SHF.R.U32.HI R5, RZ, 0x10, R2 ;  /* 0x00000010ff057819 */ /* 0x000fe40000011602 */
[----:B------:R-:W-:Y:S02]  /*19420*/  LOP3.LUT R3, R2, 0xffff, RZ, 0xc0, !PT ;  /* 0x0000ffff02037812 */ /* 0x000fe400078ec0ff */
[----:B------:R-:W-:-:S02]  /*19430*/  PRMT R141, R198, 0x5410, R197 ;  /* 0x00005410c68d7816 */ /* 0x000fc400000000c5 */
[----:B------:R-:W-:Y:S02]  /*19440*/  @!P6 PRMT R198, R101, 0x5410, RZ ;  /* 0x0000541065c6e816 */ /* 0x000fe400000000ff */
[----:B------:R-:W-:Y:S01]  /*19450*/  ISETP.LE.U32.AND P6, PT, R0, UR12, PT ;  /* 0x0000000c00007c0c */ /* 0x000fe2000bfc3070 */
[----:B------:R-:W-:Y:S01]  /*19460*/  @!P1 HFMA2.BF16_V2 R99, -RZ.H0_H0, RZ.H0_H0, -R199.H0_H0 ;  /* 0x200000ffff639231 */ /* 0x000fe200003409c7 */
[----:B------:R-:W-:Y:S01]  /*19470*/  SHF.R.U32.HI R0, RZ, 0x8, R3 ;  /* 0x00000008ff007819 */ /* 0x000fe20000011603 */
[----:B------:R-:W-:Y:S01]  /*19480*/  @!P4 HFMA2.BF16_V2 R102, -RZ.H0_H0, RZ.H0_H0, -R197.H0_H0 ;  /* 0x200000ffff66c231 */ /* 0x000fe200003409c5 */
[----:B------:R-:W-:Y:S01]  /*19490*/  LOP3.LUT R2, R5, 0xff, RZ, 0xc0, !PT ;  /* 0x000000ff05027812 */ /* 0x000fe200078ec0ff */
[----:B------:R-:W-:Y:S01]  /*194a0*/  MUFU.EX2 R7, R249 ;  /* 0x000000f900077308 */ /* 0x000fe20000000800 */
[----:B------:R-:W-:Y:S02]  /*194b0*/  LOP3.LUT R0, R0, 0xffff, RZ, 0xc0, !PT ;  /* 0x0000ffff00007812 */ /* 0x000fe400078ec0ff */
[----:B------:R-:W-:-:S05]  /*194c0*/  @!P1 PRMT R199, R99, 0x5410, RZ ;  /* 0x0000541063c79816 */ /* 0x000fca00000000ff */
[----:B------:R-:W1:Y:S01]  /*194d0*/  MUFU.EX2 R5, R248 ;  /* 0x000000f800057308 */ /* 0x000e620000000800 */
[----:B------:R-:W-:Y:S02]  /*194e0*/  ISETP.LE.U32.AND P1, PT, R8, UR12, PT ;  /* 0x0000000c08007c0c */ /* 0x000fe4000bf23070 */
[----:B------:R-:W-:Y:S02]  /*194f0*/  @!P4 PRMT R197, R102, 0x5410, RZ ;  /* 0x0000541066c5c816 */ /* 0x000fe400000000ff */
[----:B------:R-:W-:Y:S02]  /*19500*/  ISETP.LE.U32.AND P4, PT, R0, UR12, PT ;  /* 0x0000000c00007c0c */ /* 0x000fe4000bf83070 */
[----:B------:R-:W-:Y:S02]  /*19510*/  LOP3.LUT R0, R4, 0xffff, RZ, 0xc0, !PT ;  /* 0x0000ffff04007812 */ /* 0x000fe400078ec0ff */
[C---:B------:R-:W-:Y:S02]  /*19520*/  PRMT R196, R132.reuse, 0x7610, R196 ;  /* 0x0000761084c47816 */ /* 0x040fe400000000c4 */
[----:B------:R-:W-:Y:S01]  /*19530*/  SHF.R.U32.HI R0, RZ, 0x8, R0 ;  /* 0x00000008ff007819 */ /* 0x000fe20000011600 */
[----:B------:R-:W-:Y:S01]  /*19540*/  @!P3 HFMA2.BF16_V2 R98, -RZ.H0_H0, RZ.H0_H0, -R201.H0_H0 ;  /* 0x200000ffff62b231 */ /* 0x000fe200003409c9 */
[----:B------:R-:W-:Y:S01]  /*19550*/  PRMT R194, R132, 0x7632, R194 ;  /* 0x0000763284c27816 */ /* 0x000fe200000000c2 */
[----:B------:R-:W-:-:S02]  /*19560*/  @!P6 HFMA2.BF16_V2 R103, -RZ.H0_H0, RZ.H0_H0, -R196.H0_H0 ;  /* 0x200000ffff67e231 */ /* 0x000fc400003409c4 */
[----:B------:R-:W-:Y:S01]  /*19570*/  IMAD.MOV.U32 R88, RZ, RZ, R86 ;  /* 0x000000ffff587224 */ /* 0x000fe200078e0056 */
[----:B------:R-:W-:Y:S01]  /*19580*/  LOP3.LUT R0, R0, 0xffff, RZ, 0xc0, !PT ;  /* 0x0000ffff00007812 */ /* 0x000fe200078ec0ff */
[----:B------:R-:W-:Y:S02]  /*19590*/  IMAD.MOV.U32 R86, RZ, RZ, R28 ;  /* 0x000000ffff567224 */ /* 0x000fe400078e001c */
[----:B-1----:R-:W-:Y:S01]  /*195a0*/  FADD.FTZ R9, R5, R18 ;  /* 0x0000001205097221 */ /* 0x002fe20000010000 */
[----:B------:R-:W-:Y:S01]  /*195b0*/  IMAD.MOV.U32 R28, RZ, RZ, R140 ;  /* 0x000000ffff1c7224 */ /* 0x000fe200078e008c */
[----:B------:R-:W-:Y:S01]  /*195c0*/  PRMT R140, R196, 0x5410, R194 ;  /* 0x00005410c48c7816 */ /* 0x000fe200000000c2 */
[----:B------:R-:W-:Y:S01]  /*195d0*/  IMAD.MOV.U32 R33, RZ, RZ, R129 ;  /* 0x000000ffff217224 */ /* 0x000fe200078e0081 */
[----:B------:R-:W-:Y:S01]  /*195e0*/  @!P3 PRMT R201, R98, 0x5410, RZ ;  /* 0x0000541062c9b816 */ /* 0x000fe200000000ff */
[----:B------:R-:W-:Y:S02]  /*195f0*/  IMAD.MOV.U32 R90, RZ, RZ, R252 ;  /* 0x000000ffff5a7224 */ /* 0x000fe400078e00fc */
[----:B------:R-:W-:Y:S01]  /*19600*/  @!P1 HFMA2.BF16_V2 R104, -RZ.H0_H0, RZ.H0_H0, -R194.H0_H0 ;  /* 0x200000ffff689231 */ /* 0x000fe200003409c2 */
[----:B------:R-:W-:Y:S01]  /*19610*/  @!P6 PRMT R196, R103, 0x5410, RZ ;  /* 0x0000541067c4e816 */ /* 0x000fe200000000ff */
[----:B------:R-:W-:Y:S01]  /*19620*/  MUFU.EX2 R129, R250 ;  /* 0x000000fa00817308 */ /* 0x000fe20000000800 */
[----:B------:R-:W-:-:S02]  /*19630*/  F2FP.BF16.F32.PACK_AB R5, R7, R5 ;  /* 0x000000050705723e */ /* 0x000fc400000010ff */
[----:B------:R-:W-:Y:S01]  /*19640*/  ISETP.LE.U32.AND P3, PT, R2, UR12, PT ;  /* 0x0000000c02007c0c */ /* 0x000fe2000bf63070 */
[----:B------:R-:W-:Y:S01]  /*19650*/  IMAD.WIDE.U32 R2, R6, -0x2daee0ad, RZ ;  /* 0xd2511f5306027825 */ /* 0x000fe200078e00ff */
[----:B------:R-:W-:Y:S02]  /*19660*/  ISETP.LE.U32.AND P6, PT, R0, UR12, PT ;  /* 0x0000000c00007c0c */ /* 0x000fe4000bfc3070 */
[----:B------:R-:W-:Y:S01]  /*19670*/  LOP3.LUT R0, R4, 0xff, RZ, 0xc0, !PT ;  /* 0x000000ff04007812 */ /* 0x000fe200078ec0ff */
[----:B------:R-:W1:Y:S01]  /*19680*/  MUFU.EX2 R252, R251 ;  /* 0x000000fb00fc7308 */ /* 0x000e620000000800 */
[----:B------:R-:W-:Y:S02]  /*19690*/  PRMT R185, R5, 0x7610, R185 ;  /* 0x0000761005b97816 */ /* 0x000fe400000000b9 */
[----:B------:R-:W-:Y:S02]  /*196a0*/  @!P1 PRMT R194, R104, 0x5410, RZ ;  /* 0x0000541068c29816 */ /* 0x000fe400000000ff */
[----:B------:R-:W-:-:S02]  /*196b0*/  ISETP.LE.U32.AND P1, PT, R0, UR12, PT ;  /* 0x0000000c00007c0c */ /* 0x000fc4000bf23070 */
[----:B------:R-:W-:Y:S01]  /*196c0*/  LOP3.LUT R0, R3, UR33, R12, 0x96, !PT ;  /* 0x0000002103007c12 */ /* 0x000fe2000f8e960c */
[----:B------:R-:W-:Y:S01]  /*196d0*/  @!P5 HFMA2.BF16_V2 R106, -RZ.H0_H0, RZ.H0_H0, -R185.H0_H0 ;  /* 0x200000ffff6ad231 */ /* 0x000fe200003409b9 */
[----:B------:R-:W-:Y:S01]  /*196e0*/  PRMT R183, R5, 0x7632, R183 ;  /* 0x0000763205b77816 */ /* 0x000fe200000000b7 */
[----:B------:R-:W-:Y:S01]  /*196f0*/  IMAD.MOV.U32 R32, RZ, RZ, R246 ;  /* 0x000000ffff207224 */ /* 0x000fe200078e00f6 */
[----:B------:R-:W-:Y:S02]  /*19700*/  LOP3.LUT R5, R0, 0xff, RZ, 0xc0, !PT ;  /* 0x000000ff00057812 */ /* 0x000fe400078ec0ff */
[----:B------:R-:W-:Y:S02]  /*19710*/  PRMT R246, R185, 0x5410, R183 ;  /* 0x00005410b9f67816 */ /* 0x000fe400000000b7 */
[----:B------:R-:W-:Y:S02]  /*19720*/  @!P5 PRMT R185, R106, 0x5410, RZ ;  /* 0x000054106ab9d816 */ /* 0x000fe400000000ff */
[----:B------:R-:W-:-:S02]  /*19730*/  ISETP.LE.U32.AND P5, PT, R5, UR12, PT ;  /* 0x0000000c05007c0c */ /* 0x000fc4000bfa3070 */
[----:B------:R-:W-:Y:S02]  /*19740*/  LOP3.LUT R6, R0, 0xffff, RZ, 0xc0, !PT ;  /* 0x0000ffff00067812 */ /* 0x000fe400078ec0ff */
[C---:B------:R-:W-:Y:S02]  /*19750*/  PRMT R187, R19.reuse, 0x7610, R187 ;  /* 0x0000761013bb7816 */ /* 0x040fe400000000bb */
[----:B-1----:R-:W-:Y:S01]  /*19760*/  F2FP.BF16.F32.PACK_AB R5, R252, R129 ;  /* 0x00000081fc05723e */ /* 0x002fe200000010ff */
[----:B------:R-:W-:Y:S01]  /*19770*/  @!P4 HFMA2.BF16_V2 R109, -RZ.H0_H0, RZ.H0_H0, -R183.H0_H0 ;  /* 0x200000ffff6dc231 */ /* 0x000fe200003409b7 */
[----:B------:R-:W-:Y:S01]  /*19780*/  SHF.R.U32.HI R6, RZ, 0x8, R6 ;  /* 0x00000008ff067819 */ /* 0x000fe20000011606 */
[----:B------:R-:W-:Y:S01]  /*19790*/  @!P1 HFMA2.BF16_V2 R105, -RZ.H0_H0, RZ.H0_H0, -R187.H0_H0 ;  /* 0x200000ffff699231 */ /* 0x000fe200003409bb */
[----:B------:R-:W-:Y:S02]  /*197a0*/  PRMT R186, R19, 0x7632, R186 ;  /* 0x0000763213ba7816 */ /* 0x000fe400000000ba */
[----:B------:R-:W-:-:S02]  /*197b0*/  PRMT R181, R5, 0x7610, R181 ;  /* 0x0000761005b57816 */ /* 0x000fc400000000b5 */
[----:B------:R-:W-:Y:S02]  /*197c0*/  PRMT R180, R5, 0x7632, R180 ;  /* 0x0000763205b47816 */ /* 0x000fe400000000b4 */
[----:B------:R-:W-:Y:S01]  /*197d0*/  LOP3.LUT R5, R2, 0xff, RZ, 0xc0, !PT ;  /* 0x000000ff02057812 */ /* 0x000fe200078ec0ff */
[----:B------:R-:W-:Y:S01]  /*197e0*/  IMAD.MOV.U32 R84, RZ, RZ, R128 ;  /* 0x000000ffff547224 */ /* 0x000fe200078e0080 */
[----:B------:R-:W-:Y:S02]  /*197f0*/  LOP3.LUT R6, R6, 0xffff, RZ, 0xc0, !PT ;  /* 0x0000ffff06067812 */ /* 0x000fe400078ec0ff */
[----:B------:R-:W-:Y:S02]  /*19800*/  PRMT R128, R187, 0x5410, R186 ;  /* 0x00005410bb807816 */ /* 0x000fe400000000ba */
[----:B------:R-:W-:Y:S01]  /*19810*/  @!P4 PRMT R183, R109, 0x5410, RZ ;  /* 0x000054106db7c816 */ /* 0x000fe200000000ff */
[----:B------:R-:W-:Y:S01]  /*19820*/  @!P5 HFMA2.BF16_V2 R111, -RZ.H0_H0, RZ.H0_H0, -R181.H0_H0 ;  /* 0x200000ffff6fd231 */ /* 0x000fe200003409b5 */
[----:B------:R-:W-:-:S02]  /*19830*/  @!P1 PRMT R187, R105, 0x5410, RZ ;  /* 0x0000541069bb9816 */ /* 0x000fc400000000ff */
[----:B------:R-:W-:Y:S01]  /*19840*/  ISETP.LE.U32.AND P4, PT, R5, UR12, PT ;  /* 0x0000000c05007c0c */ /* 0x000fe2000bf83070 */
[----:B------:R-:W-:Y:S01]  /*19850*/  IMAD.MOV.U32 R89, RZ, RZ, R87 ;  /* 0x000000ffff597224 */ /* 0x000fe200078e0057 */
[----:B------:R-:W-:Y:S02]  /*19860*/  ISETP.LE.U32.AND P1, PT, R6, UR12, PT ;  /* 0x0000000c06007c0c */ /* 0x000fe4000bf23070 */
[----:B------:R-:W-:Y:S01]  /*19870*/  LOP3.LUT R5, R2, 0xffff, RZ, 0xc0, !PT ;  /* 0x0000ffff02057812 */ /* 0x000fe200078ec0ff */
[----:B------:R-:W-:Y:S01]  /*19880*/  IMAD.MOV.U32 R87, RZ, RZ, R131 ;  /* 0x000000ffff577224 */ /* 0x000fe200078e0083 */
[--C-:B------:R-:W-:Y:S02]  /*19890*/  SHF.R.U32.HI R6, RZ, 0x10, R2.reuse ;  /* 0x00000010ff067819 */ /* 0x100fe40000011602 */
[----:B------:R-:W-:Y:S01]  /*198a0*/  SHF.R.U32.HI R3, RZ, 0x18, R2 ;  /* 0x00000018ff037819 */ /* 0x000fe20000011602 */
[----:B------:R-:W-:Y:S01]  /*198b0*/  IMAD.MOV.U32 R131, RZ, RZ, R80 ;  /* 0x000000ffff837224 */ /* 0x000fe200078e0050 */
[----:B------:R-:W-:-:S02]  /*198c0*/  SHF.R.U32.HI R2, RZ, 0x18, R4 ;  /* 0x00000018ff027819 */ /* 0x000fc40000011604 */
[----:B------:R-:W-:Y:S02]  /*198d0*/  PRMT R80, R181, 0x5410, R180 ;  /* 0x00005410b5507816 */ /* 0x000fe400000000b4 */
[----:B------:R-:W-:Y:S02]  /*198e0*/  @!P5 PRMT R181, R111, 0x5410, RZ ;  /* 0x000054106fb5d816 */ /* 0x000fe400000000ff */
[----:B------:R-:W-:Y:S02]  /*198f0*/  ISETP.LE.U32.AND P5, PT, R2, UR12, PT ;  /* 0x0000000c02007c0c */ /* 0x000fe4000bfa3070 */
[----:B------:R-:W-:Y:S01]  /*19900*/  SHF.R.U32.HI R2, RZ, 0x10, R4 ;  /* 0x00000010ff027819 */ /* 0x000fe20000011604 */
[----:B------:R-:W-:Y:S01]  /*19910*/  @!P6 HFMA2.BF16_V2 R107, -RZ.H0_H0, RZ.H0_H0, -R186.H0_H0 ;  /* 0x200000ffff6be231 */ /* 0x000fe200003409ba */
[----:B------:R1:W-:Y:S02]  /*19920*/  MUFU.EX2 R250, R90 ;  /* 0x0000005a00fa7308 */ /* 0x0003e40000000800 */
[----:B------:R-:W-:-:S02]  /*19930*/  LOP3.LUT R2, R2, 0xff, RZ, 0xc0, !PT ;  /* 0x000000ff02027812 */ /* 0x000fc400078ec0ff */
[----:B------:R-:W-:-:S04]  /*19940*/  PRMT R184, R51, 0x7610, R184 ;  /* 0x0000761033b87816 */ /* 0x000fc800000000b8 */
[----:B------:R2:W3:Y:S01]  /*19950*/  MUFU.EX2 R251, R32 ;  /* 0x0000002000fb7308 */ /* 0x0004e20000000800 */
[----:B------:R-:W-:Y:S02]  /*19960*/  @!P6 PRMT R186, R107, 0x5410, RZ ;  /* 0x000054106bbae816 */ /* 0x000fe400000000ff */
[----:B------:R-:W-:Y:S02]  /*19970*/  ISETP.LE.U32.AND P6, PT, R2, UR12, PT ;  /* 0x0000000c02007c0c */ /* 0x000fe4000bfc3070 */
[----:B------:R-:W-:Y:S01]  /*19980*/  SHF.R.U32.HI R2, RZ, 0x8, R5 ;  /* 0x00000008ff027819 */ /* 0x000fe20000011605 */
[----:B-1----:R-:W-:Y:S02]  /*19990*/  IMAD.MOV.U32 R90, RZ, RZ, R88 ;  /* 0x000000ffff5a7224 */ /* 0x002fe400078e0058 */
[----:B------:R-:W-:Y:S02]  /*199a0*/  IMAD.MOV.U32 R88, RZ, RZ, R69 ;  /* 0x000000ffff587224 */ /* 0x000fe400078e0045 */
[----:B------:R-:W-:Y:S01]  /*199b0*/  @!P3 HFMA2.BF16_V2 R108, -RZ.H0_H0, RZ.H0_H0, -R184.H0_H0 ;  /* 0x200000ffff6cb231 */ /* 0x000fe200003409b8 */
[----:B------:R-:W-:-:S02]  /*199c0*/  PRMT R182, R51, 0x7632, R182 ;  /* 0x0000763233b67816 */ /* 0x000fc400000000b6 */
[----:B------:R-:W-:Y:S01]  /*199d0*/  MOV R69, R56 ;  /* 0x0000003800457202 */ /* 0x000fe20000000f00 */
[----:B--2---:R-:W-:Y:S02]  /*199e0*/  IMAD.MOV.U32 R32, RZ, RZ, R85 ;  /* 0x000000ffff207224 */ /* 0x004fe400078e0055 */
[----:B------:R-:W-:Y:S01]  /*199f0*/  IMAD.MOV.U32 R85, RZ, RZ, R86 ;  /* 0x000000ffff557224 */ /* 0x000fe200078e0056 */
[----:B------:R-:W-:Y:S01]  /*19a00*/  LOP3.LUT R2, R2, 0xffff, RZ, 0xc0, !PT ;  /* 0x0000ffff02027812 */ /* 0x000fe200078ec0ff */
[----:B------:R-:W-:Y:S02]  /*19a10*/  IMAD.MOV.U32 R86, RZ, RZ, R88 ;  /* 0x000000ffff567224 */ /* 0x000fe400078e0058 */
[----:B------:R-:W-:Y:S01]  /*19a20*/  IMAD.MOV.U32 R56, RZ, RZ, R237 ;  /* 0x000000ffff387224 */ /* 0x000fe200078e00ed */
[----:B------:R1:W-:Y:S01]  /*19a30*/  MUFU.EX2 R249, R32 ;  /* 0x0000002000f97308 */ /* 0x0003e20000000800 */
[----:B------:R-:W-:Y:S01]  /*19a40*/  IMAD.MOV.U32 R75, RZ, RZ, R189 ;  /* 0x000000ffff4b7224 */ /* 0x000fe200078e00bd */
[----:B------:R-:W-:Y:S01]  /*19a50*/  PRMT R189, R184, 0x5410, R182 ;  /* 0x00005410b8bd7816 */ /* 0x000fe200000000b6 */
[----:B------:R-:W-:Y:S01]  /*19a60*/  IMAD.MOV.U32 R237, RZ, RZ, R36 ;  /* 0x000000ffffed7224 */ /* 0x000fe200078e0024 */
[----:B------:R-:W-:Y:S01]  /*19a70*/  @!P3 PRMT R184, R108, 0x5410, RZ ;  /* 0x000054106cb8b816 */ /* 0x000fe200000000ff */
[----:B------:R-:W-:Y:S01]  /*19a80*/  IMAD.MOV.U32 R91, RZ, RZ, R89 ;  /* 0x000000ffff5b7224 */ /* 0x000fe200078e0059 */
[----:B------:R-:W-:Y:S01]  /*19a90*/  ISETP.LE.U32.AND P3, PT, R2, UR12, PT ;  /* 0x0000000c02007c0c */ /* 0x000fe2000bf63070 */
[----:B------:R-:W-:Y:S01]  /*19aa0*/  @!P1 HFMA2.BF16_V2 R110, -RZ.H0_H0, RZ.H0_H0, -R180.H0_H0 ;  /* 0x200000ffff6e9231 */ /* 0x000fe200003409b4 */
[----:B---3--:R-:W-:Y:S01]  /*19ab0*/  F2FP.BF16.F32.PACK_AB R2, R251, R250 ;  /* 0x000000fafb02723e */ /* 0x008fe200000010ff */
[----:B------:R-:W-:Y:S01]  /*19ac0*/  MUFU.EX2 R237, R237 ;  /* 0x000000ed00ed7308 */ /* 0x000fe20000000800 */
[----:B-1----:R-:W-:-:S02]  /*19ad0*/  IMAD.MOV.U32 R32, RZ, RZ, R86 ;  /* 0x000000ffff207224 */ /* 0x002fc400078e0056 */
[----:B------:R-:W-:Y:S02]  /*19ae0*/  @!P2 HFMA2.BF16_V2 R112, -RZ.H0_H0, RZ.H0_H0, -R182.H0_H0 ;  /* 0x200000ffff70a231 */ /* 0x000fe400003409b6 */
[----:B------:R-:W-:Y:S01]  /*19af0*/  FADD.FTZ R10, R22, R17 ;  /* 0x00000011160a7221 */ /* 0x000fe20000010000 */
[----:B------:R-:W-:Y:S02]  /*19b00*/  IMAD.MOV.U32 R92, RZ, RZ, R90 ;  /* 0x000000ffff5c7224 */ /* 0x000fe400078e005a */
[----:B------:R-:W1:Y:S01]  /*19b10*/  MUFU.EX2 R233, R32 ;  /* 0x0000002000e97308 */ /* 0x000e620000000800 */
[C---:B------:R-:W-:Y:S01]  /*19b20*/  PRMT R178, R2.reuse, 0x7632, R178 ;  /* 0x0000763202b27816 */ /* 0x040fe200000000b2 */
[----:B------:R-:W-:Y:S01]  /*19b30*/  IMAD.MOV.U32 R89, RZ, RZ, R85 ;  /* 0x000000ffff597224 */ /* 0x000fe200078e0055 */
[----:B------:R-:W-:Y:S01]  /*19b40*/  PRMT R179, R2, 0x7610, R179 ;  /* 0x0000761002b37816 */ /* 0x000fe200000000b3 */
[----:B------:R-:W-:Y:S01]  /*19b50*/  IMAD.MOV.U32 R86, RZ, RZ, R72 ;  /* 0x000000ffff567224 */ /* 0x000fe200078e0048 */
[----:B------:R-:W-:Y:S01]  /*19b60*/  SHF.R.U32.HI R2, RZ, 0x18, R0 ;  /* 0x00000018ff027819 */ /* 0x000fe20000011600 */
[----:B------:R-:W-:Y:S01]  /*19b70*/  IMAD.MOV.U32 R72, RZ, RZ, R46 ;  /* 0x000000ffff487224 */ /* 0x000fe200078e002e */
[----:B------:R-:W-:Y:S01]  /*19b80*/  SHF.R.U32.HI R0, RZ, 0x10, R0 ;  /* 0x00000010ff007819 */ /* 0x000fe20000011600 */
[----:B------:R-:W-:Y:S01]  /*19b90*/  IMAD.MOV.U32 R93, RZ, RZ, R91 ;  /* 0x000000ffff5d7224 */ /* 0x000fe200078e005b */
[----:B------:R-:W2:Y:S01]  /*19ba0*/  MUFU.EX2 R248, R89 ;  /* 0x0000005900f87308 */ /* 0x000ea20000000800 */
[----:B------:R-:W-:-:S02]  /*19bb0*/  IMAD.MOV.U32 R91, RZ, RZ, R213 ;  /* 0x000000ffff5b7224 */ /* 0x000fc400078e00d5 */
[----:B------:R-:W-:Y:S02]  /*19bc0*/  @!P3 HFMA2.BF16_V2 R114, -RZ.H0_H0, RZ.H0_H0, -R178.H0_H0 ;  /* 0x200000ffff72b231 */ /* 0x000fe400003409b2 */
[----:B------:R-:W-:Y:S01]  /*19bd0*/  IMAD.MOV.U32 R213, RZ, RZ, R72 ;  /* 0x000000ffffd57224 */ /* 0x000fe200078e0048 */
[----:B------:R-:W-:Y:S01]  /*19be0*/  LOP3.LUT R0, R0, 0xff, RZ, 0xc0, !PT ;  /* 0x000000ff00007812 */ /* 0x000fe200078ec0ff */
[----:B------:R-:W-:Y:S02]  /*19bf0*/  IMAD.MOV.U32 R72, RZ, RZ, R31 ;  /* 0x000000ffff487224 */ /* 0x000fe400078e001f */
[----:B------:R-:W-:Y:S01]  /*19c00*/  FADD.FTZ R16, R20, R16 ;  /* 0x0000001014107221 */ /* 0x000fe20000010000 */
[----:B------:R-:W-:Y:S01]  /*19c10*/  IMAD.MOV.U32 R31, RZ, RZ, R239 ;  /* 0x000000ffff1f7224 */ /* 0x000fe200078e00ef */
[----:B------:R-:W-:Y:S01]  /*19c20*/  PRMT R239, R179, 0x5410, R178 ;  /* 0x00005410b3ef7816 */ /* 0x000fe200000000b2 */
[----:B------:R-:W3:Y:S01]  /*19c30*/  LDL.LU R36, [R1+0x260] ;  /* 0x0002600001247983 */ /* 0x000ee20000300800 */
[----:B------:R-:W-:-:S02]  /*19c40*/  @!P3 PRMT R178, R114, 0x5410, RZ ;  /* 0x0000541072b2b816 */ /* 0x000fc400000000ff */
[----:B------:R-:W-:Y:S02]  /*19c50*/  ISETP.LE.U32.AND P3, PT, R0, UR12, PT ;  /* 0x0000000c00007c0c */ /* 0x000fe4000bf63070 */
[----:B-1----:R-:W-:Y:S01]  /*19c60*/  F2FP.BF16.F32.PACK_AB R0, R237, R233 ;  /* 0x000000e9ed00723e */ /* 0x002fe200000010ff */
[----:B------:R-:W-:Y:S01]  /*19c70*/  @!P4 HFMA2.BF16_V2 R113, -RZ.H0_H0, RZ.H0_H0, -R179.H0_H0 ;  /* 0x200000ffff71c231 */ /* 0x000fe200003409b3 */
[----:B------:R-:W-:Y:S01]  /*19c80*/  @!P1 PRMT R180, R110, 0x5410, RZ ;  /* 0x000054106eb49816 */ /* 0x000fe200000000ff */
[----:B------:R-:W-:Y:S01]  /*19c90*/  IMAD.MOV.U32 R32, RZ, RZ, R72 ;  /* 0x000000ffff207224 */ /* 0x000fe200078e0048 */
[----:B------:R-:W-:Y:S01]  /*19ca0*/  ISETP.LE.U32.AND P1, PT, R3, UR12, PT ;  /* 0x0000000c03007c0c */ /* 0x000fe2000bf23070 */
[----:B------:R-:W-:Y:S01]  /*19cb0*/  IMAD.MOV.U32 R72, RZ, RZ, R31 ;  /* 0x000000ffff487224 */ /* 0x000fe200078e001f */
[----:B------:R-:W-:Y:S01]  /*19cc0*/  LOP3.LUT R3, R6, 0xff, RZ, 0xc0, !PT ;  /* 0x000000ff06037812 */ /* 0x000fe200078ec0ff */
[----:B------:R-:W-:Y:S01]  /*19cd0*/  IMAD.MOV.U32 R31, RZ, RZ, R63 ;  /* 0x000000ffff1f7224 */ /* 0x000fe200078e003f */
[----:B------:R-:W-:-:S02]  /*19ce0*/  PRMT R173, R0, 0x7610, R173 ;  /* 0x0000761000ad7816 */ /* 0x000fc400000000ad */
[----:B------:R-:W-:Y:S01]  /*19cf0*/  PRMT R172, R0, 0x7632, R172 ;  /* 0x0000763200ac7816 */ /* 0x000fe200000000ac */
[----:B------:R-:W-:Y:S01]  /*19d00*/  IMAD.MOV.U32 R90, RZ, RZ, R212 ;  /* 0x000000ffff5a7224 */ /* 0x000fe200078e00d4 */
[----:B------:R-:W-:Y:S01]  /*19d10*/  LOP3.LUT R0, R83, UR4, R38, 0x96, !PT ;  /* 0x0000000453007c12 */ /* 0x000fe2000f8e9626 */
[----:B------:R-:W-:Y:S01]  /*19d20*/  IMAD.MOV.U32 R58, RZ, RZ, R72 ;  /* 0x000000ffff3a7224 */ /* 0x000fe200078e0048 */
[----:B------:R-:W-:Y:S01]  /*19d30*/  @!P2 PRMT R182, R112, 0x5410, RZ ;  /* 0x0000541070b6a816 */ /* 0x000fe200000000ff */
[----:B------:R-:W-:Y:S01]  /*19d40*/  IMAD.MOV.U32 R72, RZ, RZ, R31 ;  /* 0x000000ffff487224 */ /* 0x000fe200078e001f */
[----:B------:R-:W-:Y:S01]  /*19d50*/  ISETP.LE.U32.AND P2, PT, R3, UR12, PT ;  /* 0x0000000c03007c0c */ /* 0x000fe2000bf43070 */
[----:B------:R-:W-:Y:S01]  /*19d60*/  FADD.FTZ R3, R30, R10 ;  /* 0x0000000a1e037221 */ /* 0x000fe20000010000 */
[----:B------:R-:W-:Y:S01]  /*19d70*/  @!P4 PRMT R179, R113, 0x5410, RZ ;  /* 0x0000541071b3c816 */ /* 0x000fe200000000ff */
[----:B------:R-:W-:Y:S01]  /*19d80*/  IMAD.MOV.U32 R96, RZ, RZ, R90 ;  /* 0x000000ffff607224 */ /* 0x000fe200078e005a */
[----:B------:R-:W-:Y:S01]  /*19d90*/  ISETP.LE.U32.AND P4, PT, R2, UR12, PT ;  /* 0x0000000c02007c0c */ /* 0x000fe2000bf83070 */
[----:B------:R-:W-:Y:S01]  /*19da0*/  IMAD.WIDE.U32 R30, R0, -0x326172a9, RZ ;  /* 0xcd9e8d57001e7825 */ /* 0x000fe200078e00ff */
[----:B--2---:R-:W-:-:S02]  /*19db0*/  F2FP.BF16.F32.PACK_AB R2, R248, R249 ;  /* 0x000000f9f802723e */ /* 0x004fc400000010ff */
[----:B------:R-:W-:Y:S02]  /*19dc0*/  LOP3.LUT R0, R49, UR38, R82, 0x96, !PT ;  /* 0x0000002631007c12 */ /* 0x000fe4000f8e9652 */
[C---:B------:R-:W-:Y:S02]  /*19dd0*/  PRMT R177, R2.reuse, 0x7610, R177 ;  /* 0x0000761002b17816 */ /* 0x040fe400000000b1 */
[----:B------:R-:W-:Y:S01]  /*19de0*/  PRMT R176, R2, 0x7632, R176 ;  /* 0x0000763202b07816 */ /* 0x000fe200000000b0 */
[----:B------:R-:W-:Y:S01]  /*19df0*/  IMAD.WIDE.U32 R4, R0, -0x326172a9, RZ ;  /* 0xcd9e8d5700047825 */ /* 0x000fe200078e00ff */
[----:B------:R-:W-:-:S03]  /*19e00*/  LOP3.LUT R2, R31, UR39, R96, 0x96, !PT ;  /* 0x000000271f027c12 */ /* 0x000fc6000f8e9660 */
[----:B------:R-:W-:Y:S02]  /*19e10*/  FADD.FTZ R110, R7, R9 ;  /* 0x00000009076e7221 */ /* 0x000fe40000010000 */
[----:B------:R-:W-:Y:S01]  /*19e20*/  IMAD.WIDE.U32 R6, R2, -0x2daee0ad, RZ ;  /* 0xd2511f5302067825 */ /* 0x000fe200078e00ff */
[----:B------:R-:W-:-:S03]  /*19e30*/  LOP3.LUT R2, R5, UR37, R30, 0x96, !PT ;  /* 0x0000002505027c12 */ /* 0x000fc6000f8e961e */
[----:B------:R-:W-:Y:S01]  /*19e40*/  FADD.FTZ R51, R25, R3 ;  /* 0x0000000319337221 */ /* 0x000fe20000010000 */
        /* <DEDUP_REMOVED lines=9> */
[----:B------:R-:W-:Y:S02]  /*19ee0*/  LOP3.LUT R23, R5, UR25, R6, 0x96, !PT ;  /* 0x0000001905177c12 */ /* 0x000fe4000f8e9606 */
[C---:B------:R-:W-:Y:S02]  /*19ef0*/  LOP3.LUT R0, R2.reuse, 0xffff, RZ, 0xc0, !PT ;  /* 0x0000ffff02007812 */ /* 0x040fe400078ec0ff */
[----:B------:R-:W-:Y:S02]  /*19f00*/  SHF.R.U32.HI R5, RZ, 0x10, R2 ;  /* 0x00000010ff057819 */ /* 0x000fe40000011602 */
[----:B------:R-:W-:Y:S02]  /*19f10*/  LOP3.LUT R4, R3, UR21, R4, 0x96, !PT ;  /* 0x0000001503047c12 */ /* 0x000fe4000f8e9604 */
[----:B------:R-:W-:Y:S02]  /*19f20*/  LOP3.LUT R6, R2, 0xff, RZ, 0xc0, !PT ;  /* 0x000000ff02067812 */ /* 0x000fe400078ec0ff */
[----:B------:R-:W-:-:S02]  /*19f30*/  SHF.R.U32.HI R3, RZ, 0x18, R2 ;  /* 0x00000018ff037819 */ /* 0x000fc40000011602 */
[----:B------:R-:W-:Y:S02]  /*19f40*/  SHF.R.U32.HI R2, RZ, 0x8, R0 ;  /* 0x00000008ff027819 */ /* 0x000fe40000011600 */
[----:B------:R-:W-:Y:S02]  /*19f50*/  LOP3.LUT R0, R5, 0xff, RZ, 0xc0, !PT ;  /* 0x000000ff05007812 */ /* 0x000fe400078ec0ff */
[----:B------:R-:W-:Y:S01]  /*19f60*/  PRMT R6, R6, 0x5410, R2 ;  /* 0x0000541006067816 */ /* 0x000fe20000000002 */
[----:B------:R-:W-:Y:S01]  /*19f70*/  IMAD.MOV.U32 R2, RZ, RZ, 0x7054 ;  /* 0x00007054ff027424 */ /* 0x000fe200078e00ff */
[----:B------:R-:W-:Y:S01]  /*19f80*/  PRMT R7, R0, 0x5410, R3 ;  /* 0x0000541000077816 */ /* 0x000fe20000000003 */
[----:B------:R-:W-:-:S05]  /*19f90*/  IMAD.U32 R0, RZ, RZ, UR12 ;  /* 0x0000000cff007e24 */ /* 0x000fca000f8e00ff */
[----:B------:R-:W-:Y:S02]  /*19fa0*/  PRMT R0, R0, R2, UR12 ;  /* 0x0000000c00007e16 */ /* 0x000fe40008000002 */
[----:B------:R-:W-:-:S04]  /*19fb0*/  LOP3.LUT R2, R4, 0xffff, RZ, 0xc0, !PT ;  /* 0x0000ffff04027812 */ /* 0x000fc800078ec0ff */
[----:B------:R-:W-:Y:S02]  /*19fc0*/  SHF.R.U32.HI R3, RZ, 0x8, R2 ;  /* 0x00000008ff037819 */ /* 0x000fe40000011602 */
[----:B------:R-:W-:Y:S01]  /*19fd0*/  LOP3.LUT R2, R4, 0xff, RZ, 0xc0, !PT ;  /* 0x000000ff04027812 */ /* 0x000fe200078ec0ff */
[----:B------:R-:W-:Y:S02]  /*19fe0*/  IMAD.MOV.U32 R85, RZ, RZ, R75 ;  /* 0x000000ffff557224 */ /* 0x000fe400078e004b */
[----:B------:R-:W-:Y:S01]  /*19ff0*/  IMAD.MOV.U32 R75, RZ, RZ, R131 ;  /* 0x000000ffff4b7224 */ /* 0x000fe200078e0083 */
[----:B------:R-:W-:Y:S02]  /*1a000*/  PRMT R5, R2, 0x5410, R3 ;  /* 0x0000541002057816 */ /* 0x000fe40000000003 */
[--C-:B------:R-:W-:Y:S01]  /*1a010*/  SHF.R.U32.HI R3, RZ, 0x10, R4.reuse ;  /* 0x00000010ff037819 */ /* 0x100fe20000011604 */
[----:B------:R-:W-:Y:S01]  /*1a020*/  IMAD.MOV.U32 R212, RZ, RZ, R85 ;  /* 0x000000ffffd47224 */ /* 0x000fe200078e0055 */
[----:B------:R-:W-:Y:S01]  /*1a030*/  SHF.R.U32.HI R4, RZ, 0x18, R4 ;  /* 0x00000018ff047819 */ /* 0x000fe20000011604 */
[----:B------:R-:W-:Y:S01]  /*1a040*/  IMAD.MOV.U32 R85, RZ, RZ, R86 ;  /* 0x000000ffff557224 */ /* 0x000fe200078e0056 */
[----:B------:R-:W-:Y:S01]  /*1a050*/  LOP3.LUT R3, R3, 0xff, RZ, 0xc0, !PT ;  /* 0x000000ff03037812 */ /* 0x000fe200078ec0ff */
[----:B------:R-:W-:-:S02]  /*1a060*/  IMAD.MOV.U32 R86, RZ, RZ, R75 ;  /* 0x000000ffff567224 */ /* 0x000fc400078e004b */
[----:B------:R-:W-:Y:S02]  /*1a070*/  IMAD.MOV.U32 R75, RZ, RZ, R74 ;  /* 0x000000ffff4b7224 */ /* 0x000fe400078e004a */
[----:B------:R-:W-:Y:S01]  /*1a080*/  IMAD.MOV.U32 R74, RZ, RZ, R70 ;  /* 0x000000ffff4a7224 */ /* 0x000fe200078e0046 */
[----:B------:R-:W-:Y:S01]  /*1a090*/  PRMT R4, R3, 0x5410, R4 ;  /* 0x0000541003047816 */ /* 0x000fe20000000004 */
[----:B------:R-:W-:Y:S02]  /*1a0a0*/  IMAD.MOV.U32 R70, RZ, RZ, R47 ;  /* 0x000000ffff467224 */ /* 0x000fe400078e002f */
[----:B------:R-:W-:Y:S01]  /*1a0b0*/  FADD.FTZ R8, R29, R16 ;  /* 0x000000101d087221 */ /* 0x000fe20000010000 */
[----:B------:R-:W-:Y:S01]  /*1a0c0*/  IMAD.MOV.U32 R97, RZ, RZ, R91 ;  /* 0x000000ffff617224 */ /* 0x000fe200078e005b */
[----:B------:R-:W-:Y:S01]  /*1a0d0*/  HSET2.LE.AND R3, R5, R0, PT ;  /* 0x0000000005037233 */ /* 0x000fe20003803000 */
[----:B------:R-:W-:Y:S02]  /*1a0e0*/  IMAD.MOV.U32 R88, RZ, RZ, R37 ;  /* 0x000000ffff587224 */ /* 0x000fe400078e0025 */
[----:B------:R-:W-:Y:S01]  /*1a0f0*/  IMAD.MOV.U32 R89, RZ, RZ, R75 ;  /* 0x000000ffff597224 */ /* 0x000fe200078e004b */
[----:B------:R-:W3:Y:S01]  /*1a100*/  LDL.LU R37, [R1+0x25c] ;  /* 0x00025c0001257983 */ /* 0x000ee20000300800 */
[----:B------:R-:W-:-:S02]  /*1a110*/  IMAD.MOV.U32 R91, RZ, RZ, R193 ;  /* 0x000000ffff5b7224 */ /* 0x000fc400078e00c1 */
[----:B------:R-:W-:Y:S01]  /*1a120*/  IMAD.MOV.U32 R75, RZ, RZ, R74 ;  /* 0x000000ffff4b7224 */ /* 0x000fe200078e004a */
[----:B------:R-:W2:Y:S01]  /*1a130*/  LDL.LU R46, [R1+0x258] ;  /* 0x00025800012e7983 */ /* 0x000ea20000300800 */
[----:B------:R-:W-:Y:S02]  /*1a140*/  IMAD.MOV.U32 R74, RZ, RZ, R70 ;  /* 0x000000ffff4a7224 */ /* 0x000fe400078e0046 */
[----:B------:R-:W-:Y:S01]  /*1a150*/  FADD.FTZ R131, R24, R8 ;  /* 0x0000000818837221 */ /* 0x000fe20000010000 */
[----:B------:R-:W-:Y:S01]  /*1a160*/  IMAD.MOV.U32 R70, RZ, RZ, R59 ;  /* 0x000000ffff467224 */ /* 0x000fe200078e003b */
[----:B------:R-:W2:Y:S01]  /*1a170*/  LDL.LU R47, [R1+0x254] ;  /* 0x00025400012f7983 */ /* 0x000ea20000300800 */
[----:B------:R-:W-:Y:S01]  /*1a180*/  IMAD.MOV.U32 R63, RZ, RZ, R44 ;  /* 0x000000ffff3f7224 */ /* 0x000fe200078e002c */
[----:B------:R-:W-:Y:S01]  /*1a190*/  LOP3.LUT R8, R3, R91, RZ, 0xc0, !PT ;  /* 0x0000005b03087212 */ /* 0x000fe200078ec0ff */
[----:B------:R-:W-:Y:S01]  /*1a1a0*/  IMAD.MOV.U32 R59, RZ, RZ, R45 ;  /* 0x000000ffff3b7224 */ /* 0x000fe200078e002d */
[----:B------:R-:W4:Y:S04]  /*1a1b0*/  LDL.LU R44, [R1+0x250] ;  /* 0x00025000012c7983 */ /* 0x000f280000300800 */
[----:B------:R-:W4:Y:S04]  /*1a1c0*/  LDL.LU R45, [R1+0x24c] ;  /* 0x00024c00012d7983 */ /* 0x000f280000300800 */
[----:B------:R-:W3:Y:S01]  /*1a1d0*/  LDL.LU R91, [R1+0x34] ;  /* 0x00003400015b7983 */ /* 0x000ee20000300800 */
[----:B------:R-:W-:-:S02]  /*1a1e0*/  HSET2.LE.AND R4, R4, R0, PT ;  /* 0x0000000004047233 */ /* 0x000fc40003803000 */
[----:B------:R-:W-:Y:S01]  /*1a1f0*/  MOV R90, R89 ;  /* 0x00000059005a7202 */ /* 0x000fe20000000f00 */
[----:B------:R-:W-:Y:S02]  /*1a200*/  IMAD.MOV.U32 R89, RZ, RZ, R32 ;  /* 0x000000ffff597224 */ /* 0x000fe400078e0020 */
[----:B------:R-:W-:Y:S02]  /*1a210*/  IMAD.MOV.U32 R32, RZ, RZ, R75 ;  /* 0x000000ffff207224 */ /* 0x000fe400078e004b */
[----:B------:R-:W-:Y:S02]  /*1a220*/  IMAD.MOV.U32 R20, RZ, RZ, R58 ;  /* 0x000000ffff147224 */ /* 0x000fe400078e003a */
[----:B------:R-:W-:Y:S02]  /*1a230*/  IMAD.MOV.U32 R58, RZ, RZ, R89 ;  /* 0x000000ffff3a7224 */ /* 0x000fe400078e0059 */
[----:B------:R-:W-:Y:S02]  /*1a240*/  IMAD.MOV.U32 R89, RZ, RZ, R213 ;  /* 0x000000ffff597224 */ /* 0x000fe400078e00d5 */
[----:B------:R-:W-:-:S02]  /*1a250*/  IMAD.MOV.U32 R75, RZ, RZ, R74 ;  /* 0x000000ffff4b7224 */ /* 0x000fc400078e004a */
[----:B------:R-:W-:Y:S01]  /*1a260*/  IMAD.MOV.U32 R74, RZ, RZ, R70 ;  /* 0x000000ffff4a7224 */ /* 0x000fe200078e0046 */
[----:B---3--:R-:W-:Y:S01]  /*1a270*/  LOP3.LUT R9, R4, R91, RZ, 0xc0, !PT ;  /* 0x0000005b04097212 */ /* 0x008fe200078ec0ff */
[----:B------:R-:W-:Y:S02]  /*1a280*/  IMAD.MOV.U32 R91, RZ, RZ, R90 ;  /* 0x000000ffff5b7224 */ /* 0x000fe400078e005a */
[----:B------:R-:W-:Y:S02]  /*1a290*/  IMAD.MOV.U32 R90, RZ, RZ, R32 ;  /* 0x000000ffff5a7224 */ /* 0x000fe400078e0020 */
[----:B------:R-:W-:Y:S02]  /*1a2a0*/  IMAD.MOV.U32 R32, RZ, RZ, R212 ;  /* 0x000000ffff207224 */ /* 0x000fe400078e00d4 */
[----:B------:R-:W-:Y:S02]  /*1a2b0*/  IMAD.WIDE.U32 R212, R228, -0x326172a9, RZ ;  /* 0xcd9e8d57e4d47825 */ /* 0x000fe400078e00ff */
[----:B------:R-:W3:Y:S04]  /*1a2c0*/  LDL.LU R228, [R1+0x248] ;  /* 0x0002480001e47983 */ /* 0x000ee80000300800 */
[----:B------:R-:W2:Y:S01]  /*1a2d0*/  LDL R94, [R1+0x194] ;  /* 0x00019400015e7983 */ /* 0x000ea20000100800 */
[----:B------:R-:W-:-:S04]  /*1a2e0*/  IMAD.MOV.U32 R70, RZ, RZ, R69 ;  /* 0x000000ffff467224 */ /* 0x000fc800078e0045 */
[----:B------:R-:W-:Y:S02]  /*1a2f0*/  IMAD.MOV.U32 R109, RZ, RZ, R70 ;  /* 0x000000ffff6d7224 */ /* 0x000fe400078e0046 */
[----:B------:R-:W-:Y:S02]  /*1a300*/  IMAD.MOV.U32 R70, RZ, RZ, R188 ;  /* 0x000000ffff467224 */ /* 0x000fe400078e00bc */
[----:B------:R-:W3:Y:S01]  /*1a310*/  LDL.LU R188, [R1+0x244] ;  /* 0x0002440001bc7983 */ /* 0x000ee20000300800 */
[----:B------:R-:W-:-:S05]  /*1a320*/  HSET2.LE.AND R2, R6, R0, PT ;  /* 0x0000000006027233 */ /* 0x000fca0003803000 */
[----:B------:R-:W-:Y:S02]  /*1a330*/  LOP3.LUT R10, R2, R215, RZ, 0xc0, !PT ;  /* 0x000000d7020a7212 */ /* 0x000fe400078ec0ff */
[----:B------:R-:W-:Y:S01]  /*1a340*/  HSET2.LE.AND R2, R7, R0, PT ;  /* 0x0000000007027233 */ /* 0x000fe20003803000 */
[----:B------:R-:W-:-:S04]  /*1a350*/  IMAD.MOV.U32 R133, RZ, RZ, R90 ;  /* 0x000000ffff857224 */ /* 0x000fc800078e005a */
[----:B------:R-:W-:Y:S01]  /*1a360*/  LOP3.LUT R11, R2, R214, RZ, 0xc0, !PT ;  /* 0x000000d6020b7212 */ /* 0x000fe200078ec0ff */
        /* <DEDUP_REMOVED lines=10> */
[----:B------:R-:W-:Y:S01]  /*1a410*/  LOP3.LUT R3, R97, UR40, R212, 0x96, !PT ;  /* 0x0000002861037c12 */ /* 0x000fe2000f8e96d4 */
[----:B------:R-:W-:Y:S01]  /*1a420*/  IMAD.MOV.U32 R107, RZ, RZ, R86 ;  /* 0x000000ffff6b7224 */ /* 0x000fe200078e0056 */
[----:B------:R-:W-:Y:S01]  /*1a430*/  MOV R132, R85 ;  /* 0x0000005500847202 */ /* 0x000fe20000000f00 */
[----:B------:R-:W-:Y:S01]  /*1a440*/  IMAD.MOV.U32 R106, RZ, RZ, R84 ;  /* 0x000000ffff6a7224 */ /* 0x000fe200078e0054 */
[----:B------:R-:W-:Y:S01]  /*1a450*/  PRMT R175, R67, 0x7610, R175 ;  /* 0x0000761043af7816 */ /* 0x000fe200000000af */
[----:B------:R-:W-:-:S02]  /*1a460*/  IMAD.MOV.U32 R99, RZ, RZ, R89 ;  /* 0x000000ffff637224 */ /* 0x000fc400078e0059 */
[----:B------:R-:W-:Y:S02]  /*1a470*/  IMAD.MOV.U32 R105, RZ, RZ, R87 ;  /* 0x000000ffff697224 */ /* 0x000fe400078e0057 */
[----:B------:R-:W-:Y:S01]  /*1a480*/  IMAD.MOV.U32 R104, RZ, RZ, R88 ;  /* 0x000000ffff687224 */ /* 0x000fe200078e0058 */
[----:B------:R-:W-:Y:S01]  /*1a490*/  PRMT R174, R67, 0x7632, R174 ;  /* 0x0000763243ae7816 */ /* 0x000fe200000000ae */
        /* <DEDUP_REMOVED lines=8> */
[----:B------:R-:W-:Y:S02]  /*1a520*/  @!P6 HFMA2.BF16_V2 R117, -RZ.H0_H0, RZ.H0_H0, -R175.H0_H0 ;  /* 0x200000ffff75e231 */ /* 0x000fe400003409af */
[----:B------:R-:W-:-:S02]  /*1a530*/  IMAD.MOV.U32 R104, RZ, RZ, R132 ;  /* 0x000000ffff687224 */ /* 0x000fc400078e0084 */
[----:B------:R-:W-:Y:S02]  /*1a540*/  IMAD.MOV.U32 R105, RZ, RZ, R98 ;  /* 0x000000ffff697224 */ /* 0x000fe400078e0062 */
[----:B------:R-:W-:Y:S02]  /*1a550*/  IMAD.MOV.U32 R99, RZ, RZ, R97 ;  /* 0x000000ffff637224 */ /* 0x000fe400078e0061 */
[----:B------:R-:W-:Y:S02]  /*1a560*/  @!P1 HFMA2.BF16_V2 R116, -RZ.H0_H0, RZ.H0_H0, -R176.H0_H0 ;  /* 0x200000ffff749231 */ /* 0x000fe400003409b0 */
[----:B------:R-:W-:Y:S01]  /*1a570*/  IMAD.MOV.U32 R69, RZ, RZ, R195 ;  /* 0x000000ffff457224 */ /* 0x000fe200078e00c3 */
[----:B------:R-:W-:Y:S01]  /*1a580*/  PRMT R232, R175, 0x5410, R174 ;  /* 0x00005410afe87816 */ /* 0x000fe200000000ae */
[----:B------:R-:W-:Y:S01]  /*1a590*/  IMAD.MOV.U32 R114, RZ, RZ, R105 ;  /* 0x000000ffff727224 */ /* 0x000fe200078e0069 */
[----:B------:R-:W-:Y:S01]  /*1a5a0*/  PRMT R195, R177, 0x5410, R176 ;  /* 0x00005410b1c37816 */ /* 0x000fe200000000b0 */
[----:B------:R-:W-:Y:S01]  /*1a5b0*/  IMAD.MOV.U32 R111, RZ, RZ, R99 ;  /* 0x000000ffff6f7224 */ /* 0x000fe200078e0063 */
[----:B------:R-:W-:Y:S01]  /*1a5c0*/  @!P6 PRMT R175, R117, 0x5410, RZ ;  /* 0x0000541075afe816 */ /* 0x000fe200000000ff */
[----:B------:R-:W-:Y:S01]  /*1a5d0*/  IMAD.MOV.U32 R117, RZ, RZ, R108 ;  /* 0x000000ffff757224 */ /* 0x000fe200078e006c */
[----:B------:R-:W-:Y:S01]  /*1a5e0*/  @!P1 PRMT R176, R116, 0x5410, RZ ;  /* 0x0000541074b09816 */ /* 0x000fe200000000ff */
[----:B------:R-:W-:-:S02]  /*1a5f0*/  IMAD.MOV.U32 R116, RZ, RZ, R112 ;  /* 0x000000ffff747224 */ /* 0x000fc400078e0070 */
[----:B------:R-:W-:Y:S01]  /*1a600*/  IMAD.WIDE.U32 R6, R3, -0x2daee0ad, RZ ;  /* 0xd2511f5303067825 */ /* 0x000fe200078e00ff */
[----:B--2---:R-:W-:-:S03]  /*1a610*/  LOP3.LUT R2, R213, R94, RZ, 0x3c, !PT ;  /* 0x0000005ed5027212 */ /* 0x004fc600078e3cff */
[----:B------:R-:W-:Y:S02]  /*1a620*/  IMAD.MOV.U32 R94, RZ, RZ, R92 ;  /* 0x000000ffff5e7224 */ /* 0x000fe400078e005c */
[----:B------:R-:W-:Y:S02]  /*1a630*/  IMAD.MOV.U32 R92, RZ, RZ, R91 ;  /* 0x000000ffff5c7224 */ /* 0x000fe400078e005b */
[----:B------:R-:W-:Y:S02]  /*1a640*/  IMAD.MOV.U32 R91, RZ, RZ, R32 ;  /* 0x000000ffff5b7224 */ /* 0x000fe400078e0020 */
[----:B------:R-:W-:-:S05]  /*1a650*/  IMAD.WIDE.U32 R32, R2, -0x2daee0ad, RZ ;  /* 0xd2511f5302207825 */ /* 0x000fca00078e00ff */
[----:B------:R-:W-:-:S05]  /*1a660*/  LOP3.LUT R2, R33, UR4, R38, 0x96, !PT ;  /* 0x0000000421027c12 */ /* 0x000fca000f8e9626 */
[----:B------:R-:W-:-:S05]  /*1a670*/  IMAD.WIDE.U32 R28, R2, -0x326172a9, RZ ;  /* 0xcd9e8d57021c7825 */ /* 0x000fca00078e00ff */
[----:B------:R-:W-:Y:S01]  /*1a680*/  LOP3.LUT R2, R29, UR39, R96, 0x96, !PT ;  /* 0x000000271d027c12 */ /* 0x000fe2000f8e9660 */
[----:B------:R-:W-:Y:S02]  /*1a690*/  IMAD.MOV.U32 R96, RZ, RZ, R133 ;  /* 0x000000ffff607224 */ /* 0x000fe400078e0085 */
[----:B------:R-:W-:Y:S02]  /*1a6a0*/  IMAD.MOV.U32 R133, RZ, RZ, R71 ;  /* 0x000000ffff857224 */ /* 0x000fe400078e0047 */
[----:B------:R-:W-:Y:S02]  /*1a6b0*/  IMAD.MOV.U32 R71, RZ, RZ, R190 ;  /* 0x000000ffff477224 */ /* 0x000fe400078e00be */
[----:B------:R-:W2:Y:S01]  /*1a6c0*/  LDL.LU R190, [R1+0x240] ;  /* 0x0002400001be7983 */ /* 0x000ea20000300800 */
        /* <DEDUP_REMOVED lines=14> */
[----:B------:R-:W-:Y:S01]  /*1a7b0*/  IMAD.MOV.U32 R63, RZ, RZ, R62 ;  /* 0x000000ffff3f7224 */ /* 0x000fe200078e003e */
[----:B------:R-:W2:Y:S01]  /*1a7c0*/  LDL.LU R61, [R1+0x114] ;  /* 0x00011400013d7983 */ /* 0x000ea20000300800 */
[----:B------:R-:W-:Y:S02]  /*1a7d0*/  IMAD.MOV.U32 R59, RZ, RZ, R56 ;  /* 0x000000ffff3b7224 */ /* 0x000fe400078e0038 */
[----:B------:R-:W-:Y:S02]  /*1a7e0*/  IMAD.MOV.U32 R62, RZ, RZ, R139 ;  /* 0x000000ffff3e7224 */ /* 0x000fe400078e008b */
[----:B------:R-:W2:Y:S01]  /*1a7f0*/  LDL.LU R139, [R1+0x23c] ;  /* 0x00023c00018b7983 */ /* 0x000ea20000300800 */
[----:B------:R-:W-:Y:S02]  /*1a800*/  IMAD.MOV.U32 R56, RZ, RZ, R138 ;  /* 0x000000ffff387224 */ /* 0x000fe400078e008a */
[----:B------:R-:W-:Y:S01]  /*1a810*/  IMAD.MOV.U32 R105, RZ, RZ, R96 ;  /* 0x000000ffff697224 */ /* 0x000fe200078e0060 */
[----:B------:R-:W2:Y:S01]  /*1a820*/  LDL.LU R138, [R1+0x238] ;  /* 0x00023800018a7983 */ /* 0x000ea20000300800 */
[----:B------:R-:W-:-:S02]  /*1a830*/  IMAD.MOV.U32 R108, RZ, RZ, R50 ;  /* 0x000000ffff6c7224 */ /* 0x000fc400078e0032 */
[----:B------:R-:W-:Y:S02]  /*1a840*/  IMAD.MOV.U32 R96, RZ, RZ, R92 ;  /* 0x000000ffff607224 */ /* 0x000fe400078e005c */
[----:B------:R-:W-:Y:S02]  /*1a850*/  IMAD.MOV.U32 R99, RZ, RZ, R72 ;  /* 0x000000ffff637224 */ /* 0x000fe400078e0048 */
[----:B------:R-:W-:Y:S01]  /*1a860*/  IMAD.MOV.U32 R112, RZ, RZ, R98 ;  /* 0x000000ffff707224 */ /* 0x000fe200078e0062 */
[----:B------:R-:W2:Y:S01]  /*1a870*/  LDL.LU R72, [R1+0x140] ;  /* 0x0001400001487983 */ /* 0x000ea20000300800 */
[----:B------:R-:W-:Y:S02]  /*1a880*/  IMAD.MOV.U32 R50, RZ, RZ, R73 ;  /* 0x000000ffff327224 */ /* 0x000fe400078e0049 */
[----:B------:R-:W-:Y:S01]  /*1a890*/  IMAD.MOV.U32 R92, RZ, RZ, R74 ;  /* 0x000000ffff5c7224 */ /* 0x000fe200078e004a */
[----:B------:R-:W2:Y:S01]  /*1a8a0*/  LDL.LU R73, [R1+0x144] ;  /* 0x0001440001497983 */ /* 0x000ea20000300800 */
[----:B------:R-:W-:-:S02]  /*1a8b0*/  IMAD.MOV.U32 R98, RZ, RZ, R75 ;  /* 0x000000ffff627224 */ /* 0x000fc400078e004b */
[----:B------:R-:W-:Y:S02]  /*1a8c0*/  IMAD.MOV.U32 R74, RZ, RZ, R137 ;  /* 0x000000ffff4a7224 */ /* 0x000fe400078e0089 */
[----:B------:R-:W2:Y:S01]  /*1a8d0*/  LDL.LU R137, [R1+0x234] ;  /* 0x0002340001897983 */ /* 0x000ea20000300800 */
[----:B------:R-:W-:-:S03]  /*1a8e0*/  IMAD.MOV.U32 R75, RZ, RZ, R136 ;  /* 0x000000ffff4b7224 */ /* 0x000fc600078e0088 */
[----:B------:R-:W2:Y:S01]  /*1a8f0*/  LDL.LU R136, [R1+0x230] ;  /* 0x0002300001887983 */ /* 0x000ea20000300800 */
[----:B------:R-:W-:Y:S01]  /*1a900*/  IMAD.WIDE.U32 R4, R2, -0x2daee0ad, RZ ;  /* 0xd2511f5302047825 */ /* 0x000fe200078e00ff */
[----:B------:R-:W-:-:S04]  /*1a910*/  LOP3.LUT R2, R7, UR38, R32, 0x96, !PT ;  /* 0x0000002607027c12 */ /* 0x000fc8000f8e9620 */
[----:B------:R-:W-:Y:S01]  /*1a920*/  LOP3.LUT R5, R5, UR36, R6, 0x96, !PT ;  /* 0x0000002405057c12 */ /* 0x000fe2000f8e9606 */
[----:B------:R-:W-:-:S05]  /*1a930*/  IMAD.WIDE.U32 R6, R2, -0x326172a9, RZ ;  /* 0xcd9e8d5702067825 */ /* 0x000fca00078e00ff */
[----:B------:R-:W-:Y:S01]  /*1a940*/  LOP3.LUT R2, R7, UR37, R28, 0x96, !PT ;  /* 0x0000002507027c12 */ /* 0x000fe2000f8e961c */
[----:B------:R-:W-:-:S04]  /*1a950*/  IMAD.WIDE.U32 R18, R5, -0x326172a9, RZ ;  /* 0xcd9e8d5705127825 */ /* 0x000fc800078e00ff */
[----:B------:R-:W-:-:S05]  /*1a960*/  IMAD.WIDE.U32 R2, R2, -0x2daee0ad, RZ ;  /* 0xd2511f5302027825 */ /* 0x000fca00078e00ff */
[----:B------:R-:W-:Y:S02]  /*1a970*/  LOP3.LUT R7, R3, UR34, R4, 0x96, !PT ;  /* 0x0000002203077c12 */ /* 0x000fe4000f8e9604 */
[----:B------:R-:W-:-:S05]  /*1a980*/  LOP3.LUT R3, R19, UR35, R6, 0x96, !PT ;  /* 0x0000002313037c12 */ /* 0x000fca000f8e9606 */
[----:B------:R-:W-:-:S05]  /*1a990*/  IMAD.WIDE.U32 R20, R3, -0x2daee0ad, RZ ;  /* 0xd2511f5303147825 */ /* 0x000fca00078e00ff */
[----:B------:R-:W-:-:S05]  /*1a9a0*/  LOP3.LUT R2, R21, UR17, R2, 0x96, !PT ;  /* 0x0000001115027c12 */ /* 0x000fca000f8e9602 */
[----:B------:R-:W-:-:S03]  /*1a9b0*/  IMAD.WIDE.U32 R2, R2, -0x326172a9, RZ ;  /* 0xcd9e8d5702027825 */ /* 0x000fc600078e00ff */
[C---:B------:R-:W-:Y:S02]  /*1a9c0*/  LOP3.LUT R4, R2.reuse, 0xffff, RZ, 0xc0, !PT ;  /* 0x0000ffff02047812 */ /* 0x040fe400078ec0ff */
[----:B------:R-:W-:Y:S02]  /*1a9d0*/  LOP3.LUT R6, R2, 0xff, RZ, 0xc0, !PT ;  /* 0x000000ff02067812 */ /* 0x000fe400078ec0ff */
[----:B------:R-:W-:Y:S02]  /*1a9e0*/  SHF.R.U32.HI R4, RZ, 0x8, R4 ;  /* 0x00000008ff047819 */ /* 0x000fe40000011604 */
[----:B------:R-:W-:Y:S02]  /*1a9f0*/  SHF.R.U32.HI R5, RZ, 0x10, R2 ;  /* 0x00000010ff057819 */ /* 0x000fe40000011602 */
[----:B------:R-:W-:Y:S02]  /*1aa00*/  PRMT R6, R6, 0x5410, R4 ;  /* 0x0000541006067816 */ /* 0x000fe40000000004 */
[----:B------:R-:W-:-:S02]  /*1aa10*/  SHF.R.U32.HI R4, RZ, 0x18, R2 ;  /* 0x00000018ff047819 */ /* 0x000fc40000011602 */
[----:B------:R-:W-:Y:S01]  /*1aa20*/  LOP3.LUT R2, R5, 0xff, RZ, 0xc0, !PT ;  /* 0x000000ff05027812 */ /* 0x000fe200078ec0ff */
[----:B------:R-:W-:-:S03]  /*1aa30*/  IMAD.WIDE.U32 R16, R7, -0x326172a9, RZ ;  /* 0xcd9e8d5707107825 */ /* 0x000fc600078e00ff */
[----:B------:R-:W-:Y:S02]  /*1aa40*/  PRMT R2, R2, 0x5410, R4 ;  /* 0x0000541002027816 */ /* 0x000fe40000000004 */
[----:B------:R-:W-:-:S03]  /*1aa50*/  LOP3.LUT R3, R3, UR21, R16, 0x96, !PT ;  /* 0x0000001503037c12 */ /* 0x000fc6000f8e9610 */
[----:B------:R-:W-:Y:S01]  /*1aa60*/  HSET2.LE.AND R2, R2, R0, PT ;  /* 0x0000000002027233 */ /* 0x000fe20003803000 */
[----:B------:R-:W-:Y:S04]  /*1aa70*/  STG.E.U16 desc[UR22][R36.64+-0x100], R42 ;  /* 0xffff002a24007986 */ /* 0x000fe8000c101516 */
[----:B------:R-:W-:Y:S02]  /*1aa80*/  LOP3.LUT R7, R2, R27, RZ, 0xc0, !PT ;  /* 0x0000001b02077212 */ /* 0x000fe400078ec0ff */
[C---:B------:R-:W-:Y:S01]  /*1aa90*/  LOP3.LUT R2, R3.reuse, 0xffff, RZ, 0xc0, !PT ;  /* 0x0000ffff03027812 */ /* 0x040fe200078ec0ff */
[----:B------:R-:W-:Y:S03]  /*1aaa0*/  STG.E.U16 desc[UR22][R36.64+-0xfe], R41 ;  /* 0xffff022924007986 */ /* 0x000fe6000c101516 */
[----:B------:R-:W-:Y:S01]  /*1aab0*/  SHF.R.U32.HI R4, RZ, 0x8, R2 ;  /* 0x00000008ff047819 */ /* 0x000fe20000011602 */
[----:B------:R-:W-:Y:S01]  /*1aac0*/  STG.E.U16 desc[UR22][R46.64+-0x100], R35 ;  /* 0xffff00232e007986 */ /* 0x000fe2000c101516 */
[----:B------:R-:W-:-:S03]  /*1aad0*/  LOP3.LUT R2, R3, 0xff, RZ, 0xc0, !PT ;  /* 0x000000ff03027812 */ /* 0x000fc600078ec0ff */
[----:B------:R-:W-:Y:S04]  /*1aae0*/  STG.E.U16 desc[UR22][R46.64+-0xfe], R40 ;  /* 0xffff02282e007986 */ /* 0x000fe8000c101516 */
[----:B----4-:R-:W-:Y:S04]  /*1aaf0*/  STG.E.U16 desc[UR22][R44.64+-0x100], R14 ;  /* 0xffff000e2c007986 */ /* 0x010fe8000c101516 */
[----:B------:R-:W-:Y:S04]  /*1ab00*/  STG.E.U16 desc[UR22][R44.64+-0xfe], R15 ;  /* 0xffff020f2c007986 */ /* 0x000fe8000c101516 */
[----:B---3--:R-:W1:Y:S01]  /*1ab10*/  LDSM.16.MT88.4 R12, [R188+0x9000] ;  /* 0x00900000bc0c783b */ /* 0x008e620000004200 */
[----:B------:R-:W-:-:S05]  /*1ab20*/  PRMT R2, R2, 0x5410, R4 ;  /* 0x0000541002027816 */ /* 0x000fca0000000004 */
[----:B------:R-:W-:-:S05]  /*1ab30*/  HSET2.LE.AND R2, R2, R0, PT ;  /* 0x0000000002027233 */ /* 0x000fca0003803000 */
[----:B------:R-:W-:Y:S02]  /*1ab40*/  LOP3.LUT R4, R2, R43, RZ, 0xc0, !PT ;  /* 0x0000002b02047212 */ /* 0x000fe400078ec0ff */
[--C-:B------:R-:W-:Y:S02]  /*1ab50*/  SHF.R.U32.HI R2, RZ, 0x10, R3.reuse ;  /* 0x00000010ff027819 */ /* 0x100fe40000011603 */
[----:B------:R-:W-:Y:S02]  /*1ab60*/  SHF.R.U32.HI R3, RZ, 0x18, R3 ;  /* 0x00000018ff037819 */ /* 0x000fe40000011603 */
[----:B------:R-:W-:-:S04]  /*1ab70*/  LOP3.LUT R2, R2, 0xff, RZ, 0xc0, !PT ;  /* 0x000000ff02027812 */ /* 0x000fc800078ec0ff */
[----:B------:R-:W-:Y:S02]  /*1ab80*/  PRMT R2, R2, 0x5410, R3 ;  /* 0x0000541002027816 */ /* 0x000fe40000000003 */
[----:B------:R-:W-:-:S03]  /*1ab90*/  HSET2.LE.AND R6, R6, R0, PT ;  /* 0x0000000006067233 */ /* 0x000fc60003803000 */
[----:B------:R-:W-:Y:S02]  /*1aba0*/  HSET2.LE.AND R2, R2, R0, PT ;  /* 0x0000000002027233 */ /* 0x000fe40003803000 */
[----:B------:R-:W-:-:S03]  /*1abb0*/  LOP3.LUT R6, R6, R26, RZ, 0xc0, !PT ;  /* 0x0000001a06067212 */ /* 0x000fc600078ec0ff */
[----:B------:R-:W-:Y:S01]  /*1abc0*/  LOP3.LUT R5, R2, R34, RZ, 0xc0, !PT ;  /* 0x0000002202057212 */ /* 0x000fe200078ec0ff */
[-C--:B-1----:R-:W-:Y:S06]  /*1abd0*/  HMMA.16816.F32.BF16 R100, R8, R12.reuse, R228 ;  /* 0x0000000c0864723c */ /* 0x082fec00000418e4 */
[C---:B------:R-:W-:Y:S06]  /*1abe0*/  HMMA.16816.F32.BF16 R88, R4.reuse, R12, R168 ;  /* 0x0000000c0458723c */ /* 0x040fec00000418a8 */
[-C--:B------:R-:W-:Y:S06]  /*1abf0*/  HMMA.16816.F32.BF16 R84, R4, R14.reuse, R164 ;  /* 0x0000000e0454723c */ /* 0x080fec00000418a4 */
[----:B------:R-:W-:Y:S01]  /*1ac00*/  HMMA.16816.F32.BF16 R68, R8, R14, R68 ;  /* 0x0000000e0844723c */ /* 0x000fe20000041844 */
[----:B------:R-:W-:-:S02]  /*1ac10*/  @!P3 HFMA2.BF16_V2 R119, -RZ.H0_H0, RZ.H0_H0, -R173.H0_H0 ;  /* 0x200000ffff77b231 */ /* 0x000fc400003409ad */
[----:B------:R-:W-:Y:S01]  /*1ac20*/  @!P4 HFMA2.BF16_V2 R118, -RZ.H0_H0, RZ.H0_H0, -R172.H0_H0 ;  /* 0x200000ffff76c231 */ /* 0x000fe200003409ac */
[----:B------:R-:W-:Y:S01]  /*1ac30*/  PRMT R193, R173, 0x5410, R172 ;  /* 0x00005410adc17816 */ /* 0x000fe200000000ac */
[----:B------:R-:W-:Y:S01]  /*1ac40*/  @!P2 HFMA2.BF16_V2 R115, -RZ.H0_H0, RZ.H0_H0, -R177.H0_H0 ;  /* 0x200000ffff73a231 */ /* 0x000fe200003409b1 */
[----:B------:R-:W-:Y:S01]  /*1ac50*/  @!P3 PRMT R173, R119, 0x5410, RZ ;  /* 0x0000541077adb816 */ /* 0x000fe200000000ff */
[----:B------:R-:W-:Y:S01]  /*1ac60*/  IMAD.MOV.U32 R119, RZ, RZ, R106 ;  /* 0x000000ffff777224 */ /* 0x000fe200078e006a */
[----:B------:R-:W-:Y:S02]  /*1ac70*/  @!P4 PRMT R172, R118, 0x5410, RZ ;  /* 0x0000541076acc816 */ /* 0x000fe400000000ff */
[----:B------:R-:W-:Y:S01]  /*1ac80*/  MOV R118, R109 ;  /* 0x0000006d00767202 */ /* 0x000fe20000000f00 */
[----:B------:R-:W-:Y:S01]  /*1ac90*/  IMAD.MOV.U32 R113, RZ, RZ, R132 ;  /* 0x000000ffff717224 */ /* 0x000fe200078e0084 */
[----:B------:R-:W-:Y:S01]  /*1aca0*/  @!P2 PRMT R177, R115, 0x5410, RZ ;  /* 0x0000541073b1a816 */ /* 0x000fe200000000ff */
        /* <DEDUP_REMOVED lines=11> */
[----:B--2---:R-:W1:Y:S01]  /*1ad60*/  LDSM.16.MT88.4 R12, [R190+0x9000] ;  /* 0x00900000be0c783b */ /* 0x004e620000004200 */
[----:B------:R-:W-:Y:S02]  /*1ad70*/  @!P5 HFMA2.BF16_V2 R120, -RZ.H0_H0, RZ.H0_H0, -R174.H0_H0 ;  /* 0x200000ffff78d231 */ /* 0x000fe400003409ae */
[----:B------:R-:W-:-:S02]  /*1ad80*/  IMAD.MOV.U32 R40, RZ, RZ, R106 ;  /* 0x000000ffff287224 */ /* 0x000fc400078e006a */
[----:B------:R-:W-:Y:S02]  /*1ad90*/  IMAD.MOV.U32 R41, RZ, RZ, R107 ;  /* 0x000000ffff297224 */ /* 0x000fe400078e006b */
[----:B------:R-:W-:Y:S01]  /*1ada0*/  IMAD.MOV.U32 R107, RZ, RZ, R235 ;  /* 0x000000ffff6b7224 */ /* 0x000fe200078e00eb */
[----:B------:R-:W-:Y:S01]  /*1adb0*/  @!P5 PRMT R174, R120, 0x5410, RZ ;  /* 0x0000541078aed816 */ /* 0x000fe200000000ff */
[----:B------:R-:W2:Y:S01]  /*1adc0*/  LDL.LU R235, [R1+0x22c] ;  /* 0x00022c0001eb7983 */ /* 0x000ea20000300800 */
[----:B------:R-:W-:Y:S01]  /*1add0*/  IMAD.MOV.U32 R230, RZ, RZ, R40 ;  /* 0x000000ffffe67224 */ /* 0x000fe200078e0028 */
[-C--:B-1----:R-:W-:Y:S06]  /*1ade0*/  HMMA.16816.F32.BF16 R64, R8, R12.reuse, R64 ;  /* 0x0000000c0840723c */ /* 0x082fec0000041840 */
[C---:B------:R-:W-:Y:S06]  /*1adf0*/  HMMA.16816.F32.BF16 R56, R4.reuse, R12, R160 ;  /* 0x0000000c0438723c */ /* 0x040fec00000418a0 */
[-C--:B------:R-:W-:Y:S06]  /*1ae00*/  HMMA.16816.F32.BF16 R52, R4, R14.reuse, R52 ;  /* 0x0000000e0434723c */ /* 0x080fec0000041834 */
[----:B------:R-:W-:Y:S01]  /*1ae10*/  HMMA.16816.F32.BF16 R24, R8, R14, R116 ;  /* 0x0000000e0818723c */ /* 0x000fe20000041874 */
[----:B------:R-:W1:Y:S01]  /*1ae20*/  LDSM.16.MT88.4 R12, [R188+0xa000] ;  /* 0x00a00000bc0c783b */ /* 0x000e620000004200 */
[----:B------:R-:W-:-:S05]  /*1ae30*/  IMAD.MOV.U32 R231, RZ, RZ, R41 ;  /* 0x000000ffffe77224 */ /* 0x000fca00078e0029 */
[----:B------:R-:W-:Y:S02]  /*1ae40*/  IMAD.MOV.U32 R117, RZ, RZ, R114 ;  /* 0x000000ffff757224 */ /* 0x000fe400078e0072 */
[----:B------:R-:W-:Y:S02]  /*1ae50*/  IMAD.MOV.U32 R114, RZ, RZ, R109 ;  /* 0x000000ffff727224 */ /* 0x000fe400078e006d */
[----:B------:R-:W-:Y:S02]  /*1ae60*/  IMAD.MOV.U32 R109, RZ, RZ, R50 ;  /* 0x000000ffff6d7224 */ /* 0x000fe400078e0032 */
[----:B------:R-:W-:Y:S02]  /*1ae70*/  IMAD.MOV.U32 R50, RZ, RZ, R236 ;  /* 0x000000ffff327224 */ /* 0x000fe400078e00ec */
[----:B------:R-:W3:Y:S01]  /*1ae80*/  LDL.LU R236, [R1+0x228] ;  /* 0x0002280001ec7983 */ /* 0x000ee20000300800 */
[----:B------:R-:W-:Y:S02]  /*1ae90*/  IMAD.MOV.U32 R41, RZ, RZ, R121 ;  /* 0x000000ffff297224 */ /* 0x000fe400078e0079 */
[----:B------:R-:W-:Y:S01]  /*1aea0*/  IMAD.MOV.U32 R116, RZ, RZ, R115 ;  /* 0x000000ffff747224 */ /* 0x000fe200078e0073 */
[----:B------:R-:W4:Y:S01]  /*1aeb0*/  LDL.LU R120, [R1+0x148] ;  /* 0x0001480001787983 */ /* 0x000f220000300800 */
[----:B------:R-:W-:-:S02]  /*1aec0*/  IMAD.MOV.U32 R118, RZ, RZ, R113 ;  /* 0x000000ffff767224 */ /* 0x000fc400078e0071 */
[----:B------:R-:W-:Y:S01]  /*1aed0*/  IMAD.MOV.U32 R119, RZ, RZ, R111 ;  /* 0x000000ffff777224 */ /* 0x000fe200078e006f */
[----:B------:R-:W4:Y:S01]  /*1aee0*/  LDL.LU R121, [R1+0x14c] ;  /* 0x00014c0001797983 */ /* 0x000f220000300800 */
[----:B------:R-:W-:Y:S02]  /*1aef0*/  IMAD.MOV.U32 R42, RZ, RZ, R122 ;  /* 0x000000ffff2a7224 */ /* 0x000fe400078e007a */
[----:B------:R-:W-:Y:S01]  /*1af00*/  IMAD.MOV.U32 R43, RZ, RZ, R123 ;  /* 0x000000ffff2b7224 */ /* 0x000fe200078e007b */
[----:B------:R-:W4:Y:S01]  /*1af10*/  LDL.LU R122, [R1+0x150] ;  /* 0x00015000017a7983 */ /* 0x000f220000300800 */
[----:B------:R-:W-:Y:S02]  /*1af20*/  IMAD.MOV.U32 R170, RZ, RZ, R230 ;  /* 0x000000ffffaa7224 */ /* 0x000fe400078e00e6 */
[----:B------:R-:W-:Y:S01]  /*1af30*/  IMAD.MOV.U32 R230, RZ, RZ, R131 ;  /* 0x000000ffffe67224 */ /* 0x000fe200078e0083 */
[----:B------:R-:W4:Y:S01]  /*1af40*/  LDL.LU R123, [R1+0x154] ;  /* 0x00015400017b7983 */ /* 0x000f220000300800 */
[----:B------:R-:W-:-:S03]  /*1af50*/  IMAD.MOV.U32 R113, RZ, RZ, R108 ;  /* 0x000000ffff717224 */ /* 0x000fc600078e006c */
[----:B------:R-:W2:Y:S01]  /*1af60*/  LDL.LU R131, [R1+0x224] ;  /* 0x0002240001837983 */ /* 0x000ea20000300800 */
[----:B------:R-:W-:Y:S01]  /*1af70*/  IMAD.MOV.U32 R115, RZ, RZ, R105 ;  /* 0x000000ffff737224 */ /* 0x000fe200078e0069 */
[----:B------:R-:W-:Y:S01]  /*1af80*/  MOV R108, R133 ;  /* 0x00000085006c7202 */ /* 0x000fe20000000f00 */
[----:B------:R-:W-:Y:S02]  /*1af90*/  IMAD.MOV.U32 R111, RZ, RZ, R132 ;  /* 0x000000ffff6f7224 */ /* 0x000fe400078e0084 */
[----:B------:R-:W-:Y:S01]  /*1afa0*/  IMAD.MOV.U32 R106, RZ, RZ, R134 ;  /* 0x000000ffff6a7224 */ /* 0x000fe200078e0086 */
[----:B-1----:R-:W-:Y:S01]  /*1afb0*/  HMMA.16816.F32.BF16 R136, R8, R12, R136 ;  /* 0x0000000c0888723c */ /* 0x002fe20000041888 */
[----:B------:R-:W-:-:S05]  /*1afc0*/  IMAD.MOV.U32 R105, RZ, RZ, R135 ;  /* 0x000000ffff697224 */ /* 0x000fca00078e0087 */
[C---:B------:R-:W-:Y:S06]  /*1afd0*/  HMMA.16816.F32.BF16 R132, R4.reuse, R12, R76 ;  /* 0x0000000c0484723c */ /* 0x040fec000004184c */
[-C--:B------:R-:W-:Y:S06]  /*1afe0*/  HMMA.16816.F32.BF16 R124, R4, R14.reuse, R124 ;  /* 0x0000000e047c723c */ /* 0x080fec000004187c */
[----:B------:R-:W-:Y:S01]  /*1aff0*/  HMMA.16816.F32.BF16 R116, R8, R14, R116 ;  /* 0x0000000e0874723c */ /* 0x000fe20000041874 */
[----:B------:R-:W1:Y:S01]  /*1b000*/  LDSM.16.MT88.4 R12, [R190+0xa000] ;  /* 0x00a00000be0c783b */ /* 0x000e620000004200 */
[----:B------:R-:W-:-:S02]  /*1b010*/  IMAD.MOV.U32 R34, RZ, RZ, R111 ;  /* 0x000000ffff227224 */ /* 0x000fc400078e006f */
[----:B------:R-:W-:Y:S02]  /*1b020*/  IMAD.MOV.U32 R171, RZ, RZ, R231 ;  /* 0x000000ffffab7224 */ /* 0x000fe400078e00e7 */
[----:B------:R-:W-:Y:S02]  /*1b030*/  IMAD.MOV.U32 R229, RZ, RZ, R34 ;  /* 0x000000ffffe57224 */ /* 0x000fe400078e0022 */
[----:B------:R-:W-:Y:S02]  /*1b040*/  IMAD.MOV.U32 R3, RZ, RZ, R110 ;  /* 0x000000ffff037224 */ /* 0x000fe400078e006e */
[----:B------:R-:W-:Y:S02]  /*1b050*/  IMAD.MOV.U32 R34, RZ, RZ, R189 ;  /* 0x000000ffff227224 */ /* 0x000fe400078e00bd */
[----:B------:R-:W-:Y:S02]  /*1b060*/  IMAD.MOV.U32 R231, RZ, RZ, R238 ;  /* 0x000000ffffe77224 */ /* 0x000fe400078e00ee */
[----:B------:R-:W-:Y:S01]  /*1b070*/  IMAD.MOV.U32 R166, RZ, RZ, R170 ;  /* 0x000000ffffa67224 */ /* 0x000fe200078e00aa */
[----:B------:R-:W3:Y:S01]  /*1b080*/  LDL.LU R238, [R1+0x220] ;  /* 0x0002200001ee7983 */ /* 0x000ee20000300800 */
[----:B------:R-:W-:-:S02]  /*1b090*/  IMAD.MOV.U32 R167, RZ, RZ, R171 ;  /* 0x000000ffffa77224 */ /* 0x000fc400078e00ab */
[----:B------:R-:W-:Y:S02]  /*1b0a0*/  IMAD.MOV.U32 R2, RZ, RZ, R239 ;  /* 0x000000ffff027224 */ /* 0x000fe400078e00ef */
[----:B------:R-:W-:Y:S01]  /*1b0b0*/  IMAD.MOV.U32 R171, RZ, RZ, R229 ;  /* 0x000000ffffab7224 */ /* 0x000fe200078e00e5 */
[----:B------:R-:W3:Y:S01]  /*1b0c0*/  LDL.LU R239, [R1+0x21c] ;  /* 0x00021c0001ef7983 */ /* 0x000ee20000300800 */
[----:B------:R-:W-:Y:S02]  /*1b0d0*/  IMAD.MOV.U32 R170, RZ, RZ, R230 ;  /* 0x000000ffffaa7224 */ /* 0x000fe400078e00e6 */
[----:B------:R-:W-:Y:S01]  /*1b0e0*/  IMAD.MOV.U32 R228, RZ, RZ, R34 ;  /* 0x000000ffffe47224 */ /* 0x000fe200078e0022 */
[----:B------:R-:W-:Y:S01]  /*1b0f0*/  MOV R34, R80 ;  /* 0x0000005000227202 */ /* 0x000fe20000000f00 */
[----:B------:R-:W-:Y:S01]  /*1b100*/  IMAD.MOV.U32 R229, RZ, RZ, R3 ;  /* 0x000000ffffe57224 */ /* 0x000fe200078e0003 */
        /* <DEDUP_REMOVED lines=9> */
[----:B------:R-:W3:Y:S01]  /*1b1a0*/  LDL.LU R240, [R1+0x214] ;  /* 0x0002140001f07983 */ /* 0x000ee20000300800 */
[----:B------:R-:W-:Y:S02]  /*1b1b0*/  IMAD.MOV.U32 R215, RZ, RZ, R108 ;  /* 0x000000ffffd77224 */ /* 0x000fe400078e006c */
[----:B------:R-:W-:Y:S01]  /*1b1c0*/  IMAD.MOV.U32 R230, RZ, RZ, R3 ;  /* 0x000000ffffe67224 */ /* 0x000fe200078e0003 */
[----:B-1----:R-:W-:Y:S01]  /*1b1d0*/  HMMA.16816.F32.BF16 R108, R4, R12, R144 ;  /* 0x0000000c046c723c */ /* 0x002fe20000041890 */
[----:B------:R-:W-:Y:S02]  /*1b1e0*/  IMAD.MOV.U32 R165, RZ, RZ, R34 ;  /* 0x000000ffffa57224 */ /* 0x000fe400078e0022 */
[----:B------:R-:W-:Y:S02]  /*1b1f0*/  IMAD.MOV.U32 R3, RZ, RZ, R191 ;  /* 0x000000ffff037224 */ /* 0x000fe400078e00bf */
[----:B------:R-:W-:-:S02]  /*1b200*/  IMAD.MOV.U32 R164, RZ, RZ, R229 ;  /* 0x000000ffffa47224 */ /* 0x000fc400078e00e5 */
[----:B------:R-:W-:Y:S02]  /*1b210*/  IMAD.MOV.U32 R163, RZ, RZ, R231 ;  /* 0x000000ffffa37224 */ /* 0x000fe400078e00e7 */
[----:B------:R-:W-:Y:S02]  /*1b220*/  IMAD.MOV.U32 R34, RZ, RZ, R241 ;  /* 0x000000ffff227224 */ /* 0x000fe400078e00f1 */
[----:B------:R-:W-:Y:S01]  /*1b230*/  IMAD.MOV.U32 R229, RZ, RZ, R2 ;  /* 0x000000ffffe57224 */ /* 0x000fe200078e0002 */
[----:B------:R-:W3:Y:S01]  /*1b240*/  LDL.LU R241, [R1+0x210] ;  /* 0x0002100001f17983 */ /* 0x000ee20000300800 */
        /* <DEDUP_REMOVED lines=9> */
[----:B------:R-:W3:Y:S01]  /*1b2e0*/  LDL.LU R243, [R1+0x204] ;  /* 0x0002040001f37983 */ /* 0x000ee20000300800 */
[----:B------:R-:W-:-:S03]  /*1b2f0*/  IMAD.MOV.U32 R3, RZ, RZ, R192 ;  /* 0x000000ffff037224 */ /* 0x000fc600078e00c0 */
[----:B------:R-:W3:Y:S01]  /*1b300*/  LDL.LU R192, [R1+0x200] ;  /* 0x0002000001c07983 */ /* 0x000ee20000300800 */
[----:B------:R-:W-:Y:S01]  /*1b310*/  IMAD.MOV.U32 R35, RZ, RZ, R51 ;  /* 0x000000ffff237224 */ /* 0x000fe200078e0033 */
[C---:B------:R-:W-:Y:S01]  /*1b320*/  HMMA.16816.F32.BF16 R112, R8.reuse, R12, R112 ;  /* 0x0000000c0870723c */ /* 0x040fe20000041870 */
[----:B------:R-:W-:Y:S02]  /*1b330*/  IMAD.MOV.U32 R48, RZ, RZ, R106 ;  /* 0x000000ffff307224 */ /* 0x000fe400078e006a */
[----:B------:R-:W-:Y:S02]  /*1b340*/  IMAD.MOV.U32 R49, RZ, RZ, R107 ;  /* 0x000000ffff317224 */ /* 0x000fe400078e006b */
[----:B------:R-:W-:Y:S01]  /*1b350*/  IMAD.MOV.U32 R51, RZ, RZ, R105 ;  /* 0x000000ffff337224 */ /* 0x000fe200078e0069 */
[----:B------:R-:W-:Y:S01]  /*1b360*/  HMMA.16816.F32.BF16 R96, R8, R14, R96 ;  /* 0x0000000e0860723c */ /* 0x000fe20000041860 */
[----:B------:R-:W-:-:S05]  /*1b370*/  IMAD.MOV.U32 R40, RZ, RZ, R104 ;  /* 0x000000ffff287224 */ /* 0x000fca00078e0068 */
[----:B------:R-:W-:Y:S01]  /*1b380*/  HMMA.16816.F32.BF16 R104, R4, R14, R148 ;  /* 0x0000000e0468723c */ /* 0x000fe20000041894 */
[----:B------:R-:W1:Y:S01]  /*1b390*/  LDSM.16.MT88.4 R12, [R188+0xb000] ;  /* 0x00b00000bc0c783b */ /* 0x000e620000004200 */
[----:B------:R-:W-:Y:S02]  /*1b3a0*/  IMAD.MOV.U32 R161, RZ, RZ, R164 ;  /* 0x000000ffffa17224 */ /* 0x000fe400078e00a4 */
[----:B------:R-:W-:Y:S02]  /*1b3b0*/  IMAD.MOV.U32 R147, RZ, RZ, R163 ;  /* 0x000000ffff937224 */ /* 0x000fe400078e00a3 */
[----:B------:R-:W-:Y:S02]  /*1b3c0*/  IMAD.MOV.U32 R164, RZ, RZ, R2 ;  /* 0x000000ffffa47224 */ /* 0x000fe400078e0002 */
[----:B------:R-:W-:Y:S02]  /*1b3d0*/  IMAD.MOV.U32 R160, RZ, RZ, R165 ;  /* 0x000000ffffa07224 */ /* 0x000fe400078e00a5 */
[----:B------:R-:W-:-:S02]  /*1b3e0*/  IMAD.MOV.U32 R163, RZ, RZ, R231 ;  /* 0x000000ffffa37224 */ /* 0x000fc400078e00e7 */
[----:B------:R-:W-:Y:S02]  /*1b3f0*/  IMAD.MOV.U32 R2, RZ, RZ, R215 ;  /* 0x000000ffff027224 */ /* 0x000fe400078e00d7 */
[----:B------:R-:W-:Y:S02]  /*1b400*/  IMAD.MOV.U32 R165, RZ, RZ, R34 ;  /* 0x000000ffffa57224 */ /* 0x000fe400078e0022 */
[----:B------:R-:W-:Y:S01]  /*1b410*/  IMAD.MOV.U32 R231, RZ, RZ, R214 ;  /* 0x000000ffffe77224 */ /* 0x000fe200078e00d6 */
[-C--:B-1----:R-:W-:Y:S06]  /*1b420*/  HMMA.16816.F32.BF16 R92, R8, R12.reuse, R92 ;  /* 0x0000000c085c723c */ /* 0x082fec000004185c */
        /* <DEDUP_REMOVED lines=33> */
[----:B-1----:R-:W-:Y:S01]  /*1b640*/  HMMA.16816.F32.BF16 R48, R4, R12, R48 ;  /* 0x0000000c0430723c */ /* 0x002fe20000041830 */
[----:B------:R-:W-:-:S05]  /*1b650*/  IMAD.MOV.U32 R164, RZ, RZ, R2 ;  /* 0x000000ffffa47224 */ /* 0x000fca00078e0002 */
[----:B------:R-:W-:Y:S07]  /*1b660*/  HMMA.16816.F32.BF16 R40, R4, R14, R40 ;  /* 0x0000000e0428723c */ /* 0x000fee0000041828 */
[----:B------:R-:W-:Y:S01]  /*1b670*/  LOP3.LUT R4, R17, UR25, R18, 0x96, !PT ;  /* 0x0000001911047c12 */ /* 0x000fe2000f8e9612 */
[----:B------:R-:W-:Y:S01]  /*1b680*/  HMMA.16816.F32.BF16 R72, R8, R12, R72 ;  /* 0x0000000c0848723c */ /* 0x000fe20000041848 */
[----:B------:R-:W-:Y:S01]  /*1b690*/  IMAD.MOV.U32 R214, RZ, RZ, R244 ;  /* 0x000000ffffd67224 */ /* 0x000fe200078e00f4 */
[----:B------:R-:W1:Y:S01]  /*1b6a0*/  LDSM.16.MT88.4 R16, [R188+0x9400] ;  /* 0x00940000bc10783b */ /* 0x000e620000004200 */
[----:B------:R-:W-:-:S03]  /*1b6b0*/  IMAD.MOV.U32 R35, RZ, RZ, R245 ;  /* 0x000000ffff237224 */ /* 0x000fc600078e00f5 */
[----:B------:R-:W3:Y:S01]  /*1b6c0*/  LDL.LU R244, [R1+0x1fc] ;  /* 0x0001fc0001f47983 */ /* 0x000ee20000300800 */
[----:B------:R-:W-:-:S03]  /*1b6d0*/  IMAD.MOV.U32 R34, RZ, RZ, R214 ;  /* 0x000000ffff227224 */ /* 0x000fc600078e00d6 */
[----:B------:R-:W3:Y:S01]  /*1b6e0*/  LDL.LU R245, [R1+0x1f8] ;  /* 0x0001f80001f57983 */ /* 0x000ee20000300800 */
[----:B------:R-:W-:-:S03]  /*1b6f0*/  IMAD.MOV.U32 R214, RZ, RZ, R128 ;  /* 0x000000ffffd67224 */ /* 0x000fc600078e0080 */
[----:B------:R-:W3:Y:S01]  /*1b700*/  LDL.LU R246, [R1+0x1f4] ;  /* 0x0001f40001f67983 */ /* 0x000ee20000300800 */
[----:B------:R-:W-:-:S03]  /*1b710*/  IMAD.MOV.U32 R215, RZ, RZ, R130 ;  /* 0x000000ffffd77224 */ /* 0x000fc600078e0082 */
[----:B------:R-:W3:Y:S04]  /*1b720*/  LDL.LU R247, [R1+0x1f0] ;  /* 0x0001f00001f77983 */ /* 0x000ee80000300800 */
[----:B------:R1:W5:Y:S04]  /*1b730*/  LDL.LU R129, [R1+0x1ec] ;  /* 0x0001ec0001817983 */ /* 0x0003680000300800 */
[----:B------:R1:W5:Y:S04]  /*1b740*/  LDL.LU R128, [R1+0x1e8] ;  /* 0x0001e80001807983 */ /* 0x0003680000300800 */
[----:B------:R1:W5:Y:S01]  /*1b750*/  LDL.LU R130, [R1+0x1e4] ;  /* 0x0001e40001827983 */ /* 0x0003620000300800 */
[----:B--2---:R-:W-:Y:S01]  /*1b760*/  IMAD.MOV.U32 R163, RZ, RZ, R131 ;  /* 0x000000ffffa37224 */ /* 0x004fe200078e0083 */
[----:B----4-:R-:W-:Y:S02]  /*1b770*/  HMMA.16816.F32.BF16 R120, R8, R14, R120 ;  /* 0x0000000e0878723c */ /* 0x010fe40000041878 */
[----:B------:R2:W5:Y:S01]  /*1b780*/  LDL.LU R131, [R1+0x1e0] ;  /* 0x0001e00001837983 */ /* 0x0005620000300800 */
[----:B------:R-:W-:-:S02]  /*1b790*/  IMAD.MOV.U32 R159, RZ, RZ, R163 ;  /* 0x000000ffff9f7224 */ /* 0x000fc400078e00a3 */
[----:B------:R-:W-:Y:S01]  /*1b7a0*/  IMAD.MOV.U32 R163, RZ, RZ, R165 ;  /* 0x000000ffffa37224 */ /* 0x000fe200078e00a5 */
[----:B------:R2:W5:Y:S01]  /*1b7b0*/  LDL.LU R195, [R1+0x1dc] ;  /* 0x0001dc0001c37983 */ /* 0x0005620000300800 */
[----:B------:R-:W-:Y:S02]  /*1b7c0*/  IMAD.MOV.U32 R165, RZ, RZ, R3 ;  /* 0x000000ffffa57224 */ /* 0x000fe400078e0003 */
[----:B------:R-:W-:Y:S01]  /*1b7d0*/  IMAD.WIDE.U32 R2, R23, -0x2daee0ad, RZ ;  /* 0xd2511f5317027825 */ /* 0x000fe200078e00ff */
[----:B------:R2:W5:Y:S04]  /*1b7e0*/  LDL.LU R193, [R1+0x1d8] ;  /* 0x0001d80001c17983 */ /* 0x0005680000300800 */
[----:B------:R-:W-:Y:S01]  /*1b7f0*/  LOP3.LUT R5, R3, UR33, R22, 0x96, !PT ;  /* 0x0000002103057c12 */ /* 0x000fe2000f8e9616 */
[----:B------:R-:W4:Y:S01]  /*1b800*/  LDL.LU.64 R38, [R1+0x1d0] ;  /* 0x0001d00001267983 */ /* 0x000f220000300a00 */
[----:B------:R-:W-:-:S02]  /*1b810*/  LOP3.LUT R6, R2, 0xffff, RZ, 0xc0, !PT ;  /* 0x0000ffff02067812 */ /* 0x000fc400078ec0ff */
[----:B------:R-:W-:Y:S02]  /*1b820*/  LOP3.LUT R11, R2, 0xff, RZ, 0xc0, !PT ;  /* 0x000000ff020b7812 */ /* 0x000fe400078ec0ff */
[--C-:B------:R-:W-:Y:S02]  /*1b830*/  SHF.R.U32.HI R10, RZ, 0x10, R2.reuse ;  /* 0x00000010ff0a7819 */ /* 0x100fe40000011602 */
[----:B------:R-:W-:Y:S01]  /*1b840*/  SHF.R.U32.HI R12, RZ, 0x18, R2 ;  /* 0x00000018ff0c7819 */ /* 0x000fe20000011602 */
[----:B------:R-:W-:-:S03]  /*1b850*/  IMAD.WIDE.U32 R2, R4, -0x2daee0ad, RZ ;  /* 0xd2511f5304027825 */ /* 0x000fc600078e00ff */
[----:B------:R-:W-:Y:S02]  /*1b860*/  SHF.R.U32.HI R8, RZ, 0x10, R2 ;  /* 0x00000010ff087819 */ /* 0x000fe40000011602 */
[----:B------:R-:W-:Y:S02]  /*1b870*/  LOP3.LUT R4, R3, UR33, R20, 0x96, !PT ;  /* 0x0000002103047c12 */ /* 0x000fe4000f8e9614 */
[C---:B------:R-:W-:Y:S02]  /*1b880*/  LOP3.LUT R3, R2.reuse, 0xffff, RZ, 0xc0, !PT ;  /* 0x0000ffff02037812 */ /* 0x040fe400078ec0ff */
[----:B------:R-:W-:Y:S02]  /*1b890*/  LOP3.LUT R9, R2, 0xff, RZ, 0xc0, !PT ;  /* 0x000000ff02097812 */ /* 0x000fe400078ec0ff */
[----:B------:R-:W-:Y:S02]  /*1b8a0*/  SHF.R.U32.HI R7, RZ, 0x18, R2 ;  /* 0x00000018ff077819 */ /* 0x000fe40000011602 */
[----:B------:R-:W-:-:S02]  /*1b8b0*/  LOP3.LUT R2, R8, 0xff, RZ, 0xc0, !PT ;  /* 0x000000ff08027812 */ /* 0x000fc400078ec0ff */
[----:B------:R-:W-:Y:S02]  /*1b8c0*/  SHF.R.U32.HI R3, RZ, 0x8, R3 ;  /* 0x00000008ff037819 */ /* 0x000fe40000011603 */
[----:B------:R-:W-:Y:S02]  /*1b8d0*/  PRMT R21, R2, 0x5410, R7 ;  /* 0x0000541002157816 */ /* 0x000fe40000000007 */
[----:B------:R-:W-:Y:S02]  /*1b8e0*/  LOP3.LUT R2, R5, 0xffff, RZ, 0xc0, !PT ;  /* 0x0000ffff05027812 */ /* 0x000fe400078ec0ff */
[----:B------:R-:W-:Y:S02]  /*1b8f0*/  SHF.R.U32.HI R6, RZ, 0x8, R6 ;  /* 0x00000008ff067819 */ /* 0x000fe40000011606 */
[----:B------:R-:W-:Y:S02]  /*1b900*/  PRMT R20, R9, 0x5410, R3 ;  /* 0x0000541009147816 */ /* 0x000fe40000000003 */
[----:B------:R-:W-:-:S02]  /*1b910*/  SHF.R.U32.HI R3, RZ, 0x8, R2 ;  /* 0x00000008ff037819 */ /* 0x000fc40000011602 */
[----:B------:R-:W-:Y:S02]  /*1b920*/  LOP3.LUT R2, R5, 0xff, RZ, 0xc0, !PT ;  /* 0x000000ff05027812 */ /* 0x000fe400078ec0ff */
[----:B------:R-:W-:Y:S02]  /*1b930*/  PRMT R11, R11, 0x5410, R6 ;  /* 0x000054100b0b7816 */ /* 0x000fe40000000006 */
[----:B------:R-:W-:Y:S02]  /*1b940*/  LOP3.LUT R6, R10, 0xff, RZ, 0xc0, !PT ;  /* 0x000000ff0a067812 */ /* 0x000fe400078ec0ff */
[----:B------:R-:W-:Y:S02]  /*1b950*/  PRMT R9, R2, 0x5410, R3 ;  /* 0x0000541002097816 */ /* 0x000fe40000000003 */
[----:B------:R-:W-:Y:S02]  /*1b960*/  SHF.R.U32.HI R3, RZ, 0x10, R5 ;  /* 0x00000010ff037819 */ /* 0x000fe40000011605 */
[----:B------:R-:W-:-:S02]  /*1b970*/  PRMT R22, R6, 0x5410, R12 ;  /* 0x0000541006167816 */ /* 0x000fc4000000000c */
[----:B------:R-:W-:Y:S01]  /*1b980*/  SHF.R.U32.HI R7, RZ, 0x18, R5 ;  /* 0x00000018ff077819 */ /* 0x000fe20000011605 */
[----:B------:R-:W2:Y:S01]  /*1b990*/  LDSM.16.MT88.4 R12, [R190+0x9400] ;  /* 0x00940000be0c783b */ /* 0x000ea20000004200 */
[C---:B------:R-:W-:Y:S02]  /*1b9a0*/  LOP3.LUT R2, R4.reuse, 0xffff, RZ, 0xc0, !PT ;  /* 0x0000ffff04027812 */ /* 0x040fe400078ec0ff */
[----:B------:R-:W-:Y:S02]  /*1b9b0*/  LOP3.LUT R8, R4, 0xff, RZ, 0xc0, !PT ;  /* 0x000000ff04087812 */ /* 0x000fe400078ec0ff */
[--C-:B------:R-:W-:Y:S02]  /*1b9c0*/  SHF.R.U32.HI R5, RZ, 0x10, R4.reuse ;  /* 0x00000010ff057819 */ /* 0x100fe40000011604 */
[----:B------:R-:W-:Y:S02]  /*1b9d0*/  SHF.R.U32.HI R6, RZ, 0x18, R4 ;  /* 0x00000018ff067819 */ /* 0x000fe40000011604 */
[----:B------:R-:W-:-:S02]  /*1b9e0*/  LOP3.LUT R4, R3, 0xff, RZ, 0xc0, !PT ;  /* 0x000000ff03047812 */ /* 0x000fc400078ec0ff */
[----:B------:R-:W-:Y:S02]  /*1b9f0*/  SHF.R.U32.HI R3, RZ, 0x8, R2 ;  /* 0x00000008ff037819 */ /* 0x000fe40000011602 */
[----:B------:R-:W-:Y:S02]  /*1ba00*/  LOP3.LUT R2, R5, 0xff, RZ, 0xc0, !PT ;  /* 0x000000ff05027812 */ /* 0x000fe400078ec0ff */
[----:B------:R-:W-:Y:S02]  /*1ba10*/  PRMT R4, R4, 0x5410, R7 ;  /* 0x0000541004047816 */ /* 0x000fe40000000007 */
[----:B------:R-:W-:Y:S02]  /*1ba20*/  PRMT R7, R8, 0x5410, R3 ;  /* 0x0000541008077816 */ /* 0x000fe40000000003 */
[----:B------:R-:W-:Y:S02]  /*1ba30*/  PRMT R5, R2, 0x5410, R6 ;  /* 0x0000541002057816 */ /* 0x000fe40000000006 */
[----:B------:R-:W-:-:S02]  /*1ba40*/  HSET2.LE.AND R2, R9, R0, PT ;  /* 0x0000000009027233 */ /* 0x000fc40003803000 */
[----:B------:R-:W-:-:S05]  /*1ba50*/  HSET2.LE.AND R3, R4, R0, PT ;  /* 0x0000000004037233 */ /* 0x000fca0003803000 */
[----:B---3--:R-:W-:Y:S01]  /*1ba60*/  LOP3.LUT R9, R3, R191, RZ, 0xc0, !PT ;  /* 0x000000bf03097212 */ /* 0x008fe200078ec0ff */
[----:B------:R-:W-:Y:S01]  /*1ba70*/  IMAD.MOV.U32 R158, RZ, RZ, R192 ;  /* 0x000000ffff9e7224 */ /* 0x000fe200078e00c0 */
[--C-:B------:R-:W-:Y:S01]  /*1ba80*/  HSET2.LE.AND R3, R20, R0.reuse, PT ;  /* 0x0000000014037233 */ /* 0x100fe20003803000 */
[----:B------:R-:W-:Y:S01]  /*1ba90*/  IMAD.MOV.U32 R23, RZ, RZ, R145 ;  /* 0x000000ffff177224 */ /* 0x000fe200078e0091 */
[--C-:B------:R-:W-:Y:S01]  /*1baa0*/  HSET2.LE.AND R4, R11, R0.reuse, PT ;  /* 0x000000000b047233 */ /* 0x100fe20003803000 */
[----:B------:R3:W5:Y:S01]  /*1bab0*/  LDL.LU R192, [R1+0x1c8] ;  /* 0x0001c80001c07983 */ /* 0x0007620000300800 */
[----:B------:R-:W-:Y:S02]  /*1bac0*/  LOP3.LUT R8, R2, R158, RZ, 0xc0, !PT ;  /* 0x0000009e02087212 */ /* 0x000fe400078ec0ff */
[----:B------:R-:W-:Y:S01]  /*1bad0*/  HSET2.LE.AND R2, R22, R0, PT ;  /* 0x0000000016027233 */ /* 0x000fe20003803000 */
[----:B------:R3:W5:Y:S01]  /*1bae0*/  LDL.LU R191, [R1+0x1c4] ;  /* 0x0001c40001bf7983 */ /* 0x0007620000300800 */
[----:B------:R-:W-:-:S02]  /*1baf0*/  LOP3.LUT R6, R3, R141, RZ, 0xc0, !PT ;  /* 0x0000008d03067212 */ /* 0x000fc400078ec0ff */
[--C-:B------:R-:W-:Y:S02]  /*1bb00*/  HSET2.LE.AND R3, R7, R0.reuse, PT ;  /* 0x0000000007037233 */ /* 0x100fe40003803000 */
[----:B------:R-:W-:Y:S02]  /*1bb10*/  LOP3.LUT R11, R2, R159, RZ, 0xc0, !PT ;  /* 0x0000009f020b7212 */ /* 0x000fe400078ec0ff */
[--C-:B------:R-:W-:Y:S02]  /*1bb20*/  HSET2.LE.AND R2, R21, R0.reuse, PT ;  /* 0x0000000015027233 */ /* 0x100fe40003803000 */
[----:B------:R-:W-:Y:S02]  /*1bb30*/  HSET2.LE.AND R5, R5, R0, PT ;  /* 0x0000000005057233 */ /* 0x000fe40003803000 */
[----:B------:R-:W-:Y:S02]  /*1bb40*/  LOP3.LUT R10, R4, R189, RZ, 0xc0, !PT ;  /* 0x000000bd040a7212 */ /* 0x000fe400078ec0ff */
[----:B------:R-:W-:-:S02]  /*1bb50*/  LOP3.LUT R7, R2, R140, RZ, 0xc0, !PT ;  /* 0x0000008c02077212 */ /* 0x000fc400078ec0ff */
[----:B------:R-:W-:Y:S02]  /*1bb60*/  LOP3.LUT R4, R3, R143, RZ, 0xc0, !PT ;  /* 0x0000008f03047212 */ /* 0x000fe400078ec0ff */
[----:B------:R-:W-:Y:S01]  /*1bb70*/  LOP3.LUT R5, R5, R142, RZ, 0xc0, !PT ;  /* 0x0000008e05057212 */ /* 0x000fe200078ec0ff */
[----:B------:R-:W-:Y:S01]  /*1bb80*/  IMAD.MOV.U32 R3, RZ, RZ, R152 ;  /* 0x000000ffff037224 */ /* 0x000fe200078e0098 */
[----:B------:R-:W-:Y:S01]  /*1bb90*/  MOV R20, R150 ;  /* 0x0000009600147202 */ /* 0x000fe20000000f00 */
[----:B------:R-:W-:Y:S01]  /*1bba0*/  IMAD.MOV.U32 R143, RZ, RZ, R153 ;  /* 0x000000ffff8f7224 */ /* 0x000fe200078e0099 */
[----:B------:R3:W5:Y:S01]  /*1bbb0*/  LDL.LU R189, [R1+0x1c0] ;  /* 0x0001c00001bd7983 */ /* 0x0007620000300800 */
[----:B------:R-:W-:Y:S02]  /*1bbc0*/  IMAD.MOV.U32 R2, RZ, RZ, R154 ;  /* 0x000000ffff027224 */ /* 0x000fe400078e009a */
[----:B------:R-:W-:Y:S02]  /*1bbd0*/  IMAD.MOV.U32 R140, RZ, RZ, R155 ;  /* 0x000000ffff8c7224 */ /* 0x000fe400078e009b */
[----:B-1----:R-:W-:Y:S01]  /*1bbe0*/  HMMA.16816.F32.BF16 R152, R8, R16, R100 ;  /* 0x000000100898723c */ /* 0x002fe20000041864 */
[----:B------:R-:W-:-:S06]  /*1bbf0*/  IMAD.MOV.U32 R21, RZ, RZ, R148 ;  /* 0x000000ffff157224 */ /* 0x000fcc00078e0094 */
[----:B------:R-:W-:Y:S02]  /*1bc00*/  IMAD.MOV.U32 R100, RZ, RZ, R168 ;  /* 0x000000ffff647224 */ /* 0x000fe400078e00a8 */
        /* <DEDUP_REMOVED lines=8> */
[----:B------:R-:W-:Y:S02]  /*1bc90*/  IMAD.MOV.U32 R90, RZ, RZ, R166 ;  /* 0x000000ffff5a7224 */ /* 0x000fe400078e00a6 */
[----:B------:R-:W-:Y:S02]  /*1bca0*/  IMAD.MOV.U32 R91, RZ, RZ, R167 ;  /* 0x000000ffff5b7224 */ /* 0x000fe400078e00a7 */
[----:B------:R-:W-:Y:S01]  /*1bcb0*/  HMMA.16816.F32.BF16 R164, R4, R18, R84 ;  /* 0x0000001204a4723c */ /* 0x000fe20000041854 */
[----:B------:R-:W-:Y:S02]  /*1bcc0*/  IMAD.MOV.U32 R148, RZ, RZ, R146 ;  /* 0x000000ffff947224 */ /* 0x000fe400078e0092 */
[----:B------:R-:W-:-:S04]  /*1bcd0*/  IMAD.MOV.U32 R149, RZ, RZ, R147 ;  /* 0x000000ffff957224 */ /* 0x000fc800078e0093 */
[----:B------:R-:W-:Y:S01]  /*1bce0*/  IMAD.MOV.U32 R84, RZ, RZ, R228 ;  /* 0x000000ffff547224 */ /* 0x000fe200078e00e4 */
[----:B--2---:R-:W-:Y:S01]  /*1bcf0*/  HMMA.16816.F32.BF16 R156, R4, R14, R52 ;  /* 0x0000000e049c723c */ /* 0x004fe20000041834 */
[----:B------:R-:W-:Y:S02]  /*1bd00*/  IMAD.MOV.U32 R85, RZ, RZ, R229 ;  /* 0x000000ffff557224 */ /* 0x000fe400078e00e5 */
[----:B------:R-:W-:Y:S02]  /*1bd10*/  IMAD.MOV.U32 R86, RZ, RZ, R230 ;  /* 0x000000ffff567224 */ /* 0x000fe400078e00e6 */
[----:B------:R-:W-:Y:S01]  /*1bd20*/  IMAD.MOV.U32 R16, RZ, RZ, R162 ;  /* 0x000000ffff107224 */ /* 0x000fe200078e00a2 */
[----:B------:R-:W-:Y:S01]  /*1bd30*/  HMMA.16816.F32.BF16 R144, R8, R12, R64 ;  /* 0x0000000c0890723c */ /* 0x000fe20000041840 */
[----:B------:R-:W-:Y:S02]  /*1bd40*/  IMAD.MOV.U32 R17, RZ, RZ, R163 ;  /* 0x000000ffff117224 */ /* 0x000fe400078e00a3 */
[----:B------:R-:W-:-:S02]  /*1bd50*/  IMAD.MOV.U32 R87, RZ, RZ, R231 ;  /* 0x000000ffff577224 */ /* 0x000fc400078e00e7 */
[----:B------:R-:W-:Y:S02]  /*1bd60*/  IMAD.MOV.U32 R53, RZ, RZ, R100 ;  /* 0x000000ffff357224 */ /* 0x000fe400078e0064 */
        /* <DEDUP_REMOVED lines=15> */
[----:B------:R-:W-:Y:S01]  /*1be60*/  HMMA.16816.F32.BF16 R228, R8, R18, R68 ;  /* 0x0000001208e4723c */ /* 0x000fe20000041844 */
[----:B------:R-:W-:Y:S01]  /*1be70*/  IMAD.MOV.U32 R86, RZ, RZ, R87 ;  /* 0x000000ffff567224 */ /* 0x000fe200078e0057 */
[----:B------:R-:W1:Y:S01]  /*1be80*/  LDSM.16.MT88.4 R20, [R188+0xa400] ;  /* 0x00a40000bc14783b */ /* 0x000e620000004200 */
[----:B------:R-:W-:Y:S02]  /*1be90*/  IMAD.MOV.U32 R87, RZ, RZ, R16 ;  /* 0x000000ffff577224 */ /* 0x000fe400078e0010 */
[----:B------:R-:W-:Y:S01]  /*1bea0*/  IMAD.MOV.U32 R54, RZ, RZ, R17 ;  /* 0x000000ffff367224 */ /* 0x000fe200078e0011 */
[----:B------:R-:W-:Y:S01]  /*1beb0*/  MOV R58, R141 ;  /* 0x0000008d003a7202 */ /* 0x000fe20000000f00 */
[----:B------:R-:W2:Y:S01]  /*1bec0*/  LDSM.16.MT88.4 R16, [R190+0xa400] ;  /* 0x00a40000be10783b */ /* 0x000ea20000004200 */
[----:B------:R-:W-:-:S02]  /*1bed0*/  IMAD.MOV.U32 R66, RZ, RZ, R142 ;  /* 0x000000ffff427224 */ /* 0x000fc400078e008e */
[----:B------:R-:W-:Y:S02]  /*1bee0*/  IMAD.MOV.U32 R67, RZ, RZ, R143 ;  /* 0x000000ffff437224 */ /* 0x000fe400078e008f */
[----:B------:R-:W-:Y:S02]  /*1bef0*/  IMAD.MOV.U32 R52, RZ, RZ, R150 ;  /* 0x000000ffff347224 */ /* 0x000fe400078e0096 */
[----:B------:R-:W-:Y:S02]  /*1bf00*/  IMAD.MOV.U32 R142, RZ, RZ, R148 ;  /* 0x000000ffff8e7224 */ /* 0x000fe400078e0094 */
[----:B------:R-:W-:Y:S02]  /*1bf10*/  IMAD.MOV.U32 R143, RZ, RZ, R149 ;  /* 0x000000ffff8f7224 */ /* 0x000fe400078e0095 */
[----:B------:R-:W-:Y:S02]  /*1bf20*/  IMAD.MOV.U32 R141, RZ, RZ, R151 ;  /* 0x000000ffff8d7224 */ /* 0x000fe400078e0097 */
[----:B------:R-:W-:Y:S01]  /*1bf30*/  HMMA.16816.F32.BF16 R148, R8, R14, R24 ;  /* 0x0000000e0894723c */ /* 0x000fe20000041818 */
[----:B------:R-:W3:Y:S04]  /*1bf40*/  LDSM.16.MT88.4 R24, [R190+0xb400] ;  /* 0x00b40000be18783b */ /* 0x000ee80000004200 */
[----:B------:R-:W3:Y:S01]  /*1bf50*/  LDSM.16.MT88.4 R12, [R188+0xb400] ;  /* 0x00b40000bc0c783b */ /* 0x000ee20000004200 */
[----:B-1----:R-:W-:Y:S07]  /*1bf60*/  HMMA.16816.F32.BF16 R68, R4, R20, R132 ;  /* 0x000000140444723c */ /* 0x002fee0000041884 */
[----:B------:R-:W-:-:S02]  /*1bf70*/  IMAD.MOV.U32 R132, RZ, RZ, R84 ;  /* 0x000000ffff847224 */ /* 0x000fc400078e0054 */
[----:B------:R-:W-:Y:S02]  /*1bf80*/  IMAD.MOV.U32 R133, RZ, RZ, R85 ;  /* 0x000000ffff857224 */ /* 0x000fe400078e0055 */
[----:B------:R-:W-:Y:S02]  /*1bf90*/  IMAD.MOV.U32 R134, RZ, RZ, R86 ;  /* 0x000000ffff867224 */ /* 0x000fe400078e0056 */
[----:B------:R-:W-:Y:S02]  /*1bfa0*/  IMAD.MOV.U32 R135, RZ, RZ, R87 ;  /* 0x000000ffff877224 */ /* 0x000fe400078e0057 */
[----:B--2---:R-:W-:Y:S07]  /*1bfb0*/  HMMA.16816.F32.BF16 R84, R4, R16, R108 ;  /* 0x000000100454723c */ /* 0x004fee000004186c */
[----:B------:R-:W-:-:S02]  /*1bfc0*/  IMAD.MOV.U32 R108, RZ, RZ, R88 ;  /* 0x000000ffff6c7224 */ /* 0x000fc400078e0058 */
[----:B------:R-:W-:Y:S02]  /*1bfd0*/  IMAD.MOV.U32 R109, RZ, RZ, R89 ;  /* 0x000000ffff6d7224 */ /* 0x000fe400078e0059 */
[----:B------:R-:W-:Y:S02]  /*1bfe0*/  IMAD.MOV.U32 R110, RZ, RZ, R90 ;  /* 0x000000ffff6e7224 */ /* 0x000fe400078e005a */
[----:B------:R-:W-:Y:S02]  /*1bff0*/  IMAD.MOV.U32 R111, RZ, RZ, R91 ;  /* 0x000000ffff6f7224 */ /* 0x000fe400078e005b */
[----:B------:R-:W-:Y:S07]  /*1c000*/  HMMA.16816.F32.BF16 R88, R4, R18, R104 ;  /* 0x000000120458723c */ /* 0x000fee0000041868 */
[----:B------:R-:W-:-:S02]  /*1c010*/  IMAD.MOV.U32 R104, RZ, RZ, R64 ;  /* 0x000000ffff687224 */ /* 0x000fc400078e0040 */
[----:B------:R-:W-:Y:S02]  /*1c020*/  IMAD.MOV.U32 R105, RZ, RZ, R65 ;  /* 0x000000ffff697224 */ /* 0x000fe400078e0041 */
[----:B------:R-:W-:Y:S02]  /*1c030*/  IMAD.MOV.U32 R107, RZ, RZ, R66 ;  /* 0x000000ffff6b7224 */ /* 0x000fe400078e0042 */
[----:B------:R-:W-:Y:S02]  /*1c040*/  IMAD.MOV.U32 R106, RZ, RZ, R67 ;  /* 0x000000ffff6a7224 */ /* 0x000fe400078e0043 */
[C---:B---3--:R-:W-:Y:S06]  /*1c050*/  HMMA.16816.F32.BF16 R64, R4.reuse, R24, R48 ;  /* 0x000000180440723c */ /* 0x048fec0000041830 */
[----:B------:R-:W-:Y:S01]  /*1c060*/  HMMA.16816.F32.BF16 R124, R4, R22, R124 ;  /* 0x00000016047c723c */ /* 0x000fe2000004187c */
[----:B------:R-:W-:-:S02]  /*1c070*/  IMAD.MOV.U32 R48, RZ, RZ, R58 ;  /* 0x000000ffff307224 */ /* 0x000fc400078e003a */
[----:B------:R-:W-:-:S03]  /*1c080*/  IMAD.MOV.U32 R49, RZ, RZ, R59 ;  /* 0x000000ffff317224 */ /* 0x000fc600078e003b */
[----:B------:R-:W-:Y:S01]  /*1c090*/  HMMA.16816.F32.BF16 R80, R4, R12, R80 ;  /* 0x0000000c0450723c */ /* 0x000fe20000041850 */
[----:B------:R-:W-:-:S05]  /*1c0a0*/  IMAD.MOV.U32 R50, RZ, RZ, R2 ;  /* 0x000000ffff327224 */ /* 0x000fca00078e0002 */
[C---:B------:R-:W-:Y:S06]  /*1c0b0*/  HMMA.16816.F32.BF16 R76, R4.reuse, R14, R76 ;  /* 0x0000000e044c723c */ /* 0x040fec000004184c */
[----:B------:R-:W-:Y:S07]  /*1c0c0*/  HMMA.16816.F32.BF16 R56, R4, R26, R40 ;  /* 0x0000001a0438723c */ /* 0x000fee0000041828 */
[----:B------:R-:W-:-:S02]  /*1c0d0*/  IMAD.MOV.U32 R5, RZ, RZ, R109 ;  /* 0x000000ffff057224 */ /* 0x000fc400078e006d */
[----:B------:R-:W-:Y:S02]  /*1c0e0*/  IMAD.MOV.U32 R41, RZ, RZ, R143 ;  /* 0x000000ffff297224 */ /* 0x000fe400078e008f */
[----:B------:R-:W-:Y:S01]  /*1c0f0*/  IMAD.MOV.U32 R6, RZ, RZ, R110 ;  /* 0x000000ffff067224 */ /* 0x000fe200078e006e */
[----:B------:R-:W-:Y:S01]  /*1c100*/  LOP3.LUT R2, R5, UR6, RZ, 0x3c, !PT ;  /* 0x0000000605027c12 */ /* 0x000fe2000f8e3cff */
[----:B------:R-:W-:Y:S01]  /*1c110*/  IMAD.MOV.U32 R51, RZ, RZ, R140 ;  /* 0x000000ffff337224 */ /* 0x000fe200078e008c */
[----:B------:R-:W-:Y:S01]  /*1c120*/  HMMA.16816.F32.BF16 R136, R8, R20, R136 ;  /* 0x000000140888723c */ /* 0x000fe20000041888 */
[----:B------:R-:W-:Y:S01]  /*1c130*/  IMAD.MOV.U32 R5, RZ, RZ, R41 ;  /* 0x000000ffff057224 */ /* 0x000fe200078e0029 */
[----:B------:R-:W-:Y:S01]  /*1c140*/  MOV R41, R48 ;  /* 0x0000003000297202 */ /* 0x000fe20000000f00 */
[----:B------:R-:W-:-:S03]  /*1c150*/  IMAD.MOV.U32 R48, RZ, RZ, R51 ;  /* 0x000000ffff307224 */ /* 0x000fc600078e0033 */
[----:B------:R-:W-:Y:S01]  /*1c160*/  HMMA.16816.F32.BF16 R92, R8, R12, R92 ;  /* 0x0000000c085c723c */ /* 0x000fe2000004185c */
[----:B------:R-:W-:Y:S02]  /*1c170*/  IMAD.MOV.U32 R20, RZ, RZ, R6 ;  /* 0x000000ffff147224 */ /* 0x000fe400078e0006 */
[----:B------:R-:W-:-:S04]  /*1c180*/  IMAD.MOV.U32 R51, RZ, RZ, R134 ;  /* 0x000000ffff337224 */ /* 0x000fc800078e0086 */
[----:B------:R-:W-:-:S04]  /*1c190*/  IMAD.WIDE.U32 R12, R2, -0x326172a9, RZ ;  /* 0xcd9e8d57020c7825 */ /* 0x000fc800078e00ff */
[----:B------:R-:W-:Y:S02]  /*1c1a0*/  IMAD.MOV.U32 R7, RZ, RZ, R111 ;  /* 0x000000ffff077224 */ /* 0x000fe400078e006f */
[----:B------:R-:W-:Y:S02]  /*1c1b0*/  IMAD.MOV.U32 R40, RZ, RZ, R142 ;  /* 0x000000ffff287224 */ /* 0x000fe400078e008e */
[----:B------:R-:W-:Y:S02]  /*1c1c0*/  IMAD.MOV.U32 R134, RZ, RZ, R53 ;  /* 0x000000ffff867224 */ /* 0x000fe400078e0035 */
[----:B------:R-:W-:Y:S01]  /*1c1d0*/  IMAD.MOV.U32 R53, RZ, RZ, R3 ;  /* 0x000000ffff357224 */ /* 0x000fe200078e0003 */
[----:B------:R-:W-:Y:S01]  /*1c1e0*/  LOP3.LUT R3, R13, UR40, R20, 0x96, !PT ;  /* 0x000000280d037c12 */ /* 0x000fe2000f8e9614 */
[----:B------:R-:W-:Y:S01]  /*1c1f0*/  IMAD.MOV.U32 R6, RZ, RZ, R212 ;  /* 0x000000ffff067224 */ /* 0x000fe200078e00d4 */
[----:B------:R-:W-:Y:S01]  /*1c200*/  LOP3.LUT R2, R31, UR39, R12, 0x96, !PT ;  /* 0x000000271f027c12 */ /* 0x000fe2000f8e960c */
[----:B------:R-:W-:-:S02]  /*1c210*/  IMAD.MOV.U32 R4, RZ, RZ, R108 ;  /* 0x000000ffff047224 */ /* 0x000fc400078e006c */
[----:B------:R-:W-:Y:S02]  /*1c220*/  IMAD.MOV.U32 R21, RZ, RZ, R7 ;  /* 0x000000ffff157224 */ /* 0x000fe400078e0007 */
[----:B------:R-:W-:Y:S02]  /*1c230*/  IMAD.MOV.U32 R4, RZ, RZ, R40 ;  /* 0x000000ffff047224 */ /* 0x000fe400078e0028 */
[----:B------:R-:W-:Y:S01]  /*1c240*/  IMAD.MOV.U32 R21, RZ, RZ, R5 ;  /* 0x000000ffff157224 */ /* 0x000fe200078e0005 */
[----:B------:R-:W-:Y:S01]  /*1c250*/  LOP3.LUT R5, R13, UR40, R6, 0x96, !PT ;  /* 0x000000280d057c12 */ /* 0x000fe2000f8e9606 */
[----:B------:R-:W-:Y:S02]  /*1c260*/  IMAD.MOV.U32 R7, RZ, RZ, R213 ;  /* 0x000000ffff077224 */ /* 0x000fe400078e00d5 */
[----:B------:R-:W-:Y:S02]  /*1c270*/  IMAD.MOV.U32 R43, RZ, RZ, R141 ;  /* 0x000000ffff2b7224 */ /* 0x000fe400078e008d */
[----:B------:R-:W-:-:S04]  /*1c280*/  IMAD.WIDE.U32 R6, R3, -0x2daee0ad, RZ ;  /* 0xd2511f5303067825 */ /* 0x000fc800078e00ff */
[----:B------:R-:W-:Y:S02]  /*1c290*/  IMAD.MOV.U32 R20, RZ, RZ, R4 ;  /* 0x000000ffff147224 */ /* 0x000fe400078e0004 */
[----:B------:R-:W-:-:S04]  /*1c2a0*/  IMAD.WIDE.U32 R2, R2, -0x2daee0ad, RZ ;  /* 0xd2511f5302027825 */ /* 0x000fc800078e00ff */
[----:B------:R-:W-:Y:S01]  /*1c2b0*/  IMAD.MOV.U32 R40, RZ, RZ, R43 ;  /* 0x000000ffff287224 */ /* 0x000fe200078e002b */
[----:B------:R-:W-:Y:S01]  /*1c2c0*/  LOP3.LUT R4, R7, UR38, R20, 0x96, !PT ;  /* 0x0000002607047c12 */ /* 0x000fe2000f8e9614 */
[----:B------:R-:W-:Y:S01]  /*1c2d0*/  IMAD.MOV.U32 R43, RZ, RZ, R50 ;  /* 0x000000ffff2b7224 */ /* 0x000fe200078e0032 */
[----:B------:R-:W-:Y:S01]  /*1c2e0*/  LOP3.LUT R6, R3, UR36, R6, 0x96, !PT ;  /* 0x0000002403067c12 */ /* 0x000fe2000f8e9606 */
[----:B------:R-:W-:Y:S01]  /*1c2f0*/  IMAD.MOV.U32 R50, RZ, RZ, R105 ;  /* 0x000000ffff327224 */ /* 0x000fe200078e0069 */
[----:B------:R-:W-:Y:S01]  /*1c300*/  HMMA.16816.F32.BF16 R108, R8, R22, R116 ;  /* 0x00000016086c723c */ /* 0x000fe20000041874 */
[----:B------:R-:W-:Y:S01]  /*1c310*/  IMAD.MOV.U32 R42, RZ, RZ, R49 ;  /* 0x000000ffff2a7224 */ /* 0x000fe200078e0031 */
[----:B------:R-:W-:Y:S01]  /*1c320*/  LOP3.LUT R3, R29, UR39, R12, 0x96, !PT ;  /* 0x000000271d037c12 */ /* 0x000fe2000f8e960c */
[----:B------:R-:W-:-:S03]  /*1c330*/  IMAD.MOV.U32 R49, RZ, RZ, R104 ;  /* 0x000000ffff317224 */ /* 0x000fc600078e0068 */
[----:B------:R-:W-:Y:S01]  /*1c340*/  HMMA.16816.F32.BF16 R140, R8, R14, R60 ;  /* 0x0000000e088c723c */ /* 0x000fe2000004183c */
[----:B------:R-:W-:Y:S02]  /*1c350*/  IMAD.MOV.U32 R23, RZ, RZ, R50 ;  /* 0x000000ffff177224 */ /* 0x000fe400078e0032 */
[----:B------:R-:W-:Y:S02]  /*1c360*/  IMAD.MOV.U32 R22, RZ, RZ, R51 ;  /* 0x000000ffff167224 */ /* 0x000fe400078e0033 */
[----:B------:R-:W-:-:S04]  /*1c370*/  IMAD.WIDE.U32 R50, R6, -0x326172a9, RZ ;  /* 0xcd9e8d5706327825 */ /* 0x000fc800078e00ff */
[----:B------:R-:W-:-:S04]  /*1c380*/  IMAD.WIDE.U32 R14, R5, -0x2daee0ad, RZ ;  /* 0xd2511f53050e7825 */ /* 0x000fc800078e00ff */
[----:B------:R-:W-:Y:S01]  /*1c390*/  IMAD.WIDE.U32 R4, R4, -0x326172a9, RZ ;  /* 0xcd9e8d5704047825 */ /* 0x000fe200078e00ff */
[----:B------:R-:W-:-:S03]  /*1c3a0*/  LOP3.LUT R7, R15, UR38, R32, 0x96, !PT ;  /* 0x000000260f077c12 */ /* 0x000fc6000f8e9620 */
[----:B------:R-:W-:Y:S02]  /*1c3b0*/  IMAD.MOV.U32 R105, RZ, RZ, R132 ;  /* 0x000000ffff697224 */ /* 0x000fe400078e0084 */
[----:B------:R-:W-:Y:S02]  /*1c3c0*/  IMAD.MOV.U32 R104, RZ, RZ, R133 ;  /* 0x000000ffff687224 */ /* 0x000fe400078e0085 */
[----:B------:R-:W-:Y:S02]  /*1c3d0*/  IMAD.MOV.U32 R132, RZ, RZ, R135 ;  /* 0x000000ffff847224 */ /* 0x000fe400078e0087 */
[----:B------:R-:W-:Y:S02]  /*1c3e0*/  IMAD.MOV.U32 R133, RZ, RZ, R52 ;  /* 0x000000ffff857224 */ /* 0x000fe400078e0034 */
[----:B------:R-:W-:Y:S01]  /*1c3f0*/  IMAD.MOV.U32 R135, RZ, RZ, R54 ;  /* 0x000000ffff877224 */ /* 0x000fe200078e0036 */
[----:B------:R-:W-:Y:S01]  /*1c400*/  LOP3.LUT R6, R5, UR37, R30, 0x96, !PT ;  /* 0x0000002505067c12 */ /* 0x000fe2000f8e961e */
[----:B------:R-:W-:Y:S01]  /*1c410*/  IMAD.MOV.U32 R52, RZ, RZ, R55 ;  /* 0x000000ffff347224 */ /* 0x000fe200078e0037 */
[----:B------:R-:W-:Y:S01]  /*1c420*/  LOP3.LUT R12, R51, UR35, R4, 0x96, !PT ;  /* 0x00000023330c7c12 */ /* 0x000fe2000f8e9604 */
[----:B------:R-:W-:Y:S01]  /*1c430*/  HMMA.16816.F32.BF16 R112, R8, R16, R112 ;  /* 0x000000100870723c */ /* 0x000fe20000041870 */
[----:B------:R-:W-:-:S04]  /*1c440*/  IMAD.WIDE.U32 R4, R3, -0x2daee0ad, RZ ;  /* 0xd2511f5303047825 */ /* 0x000fc800078e00ff */
[----:B------:R-:W-:Y:S01]  /*1c450*/  IMAD.MOV.U32 R54, RZ, RZ, R214 ;  /* 0x000000ffff367224 */ /* 0x000fe200078e00d6 */
[C---:B------:R-:W-:Y:S01]  /*1c460*/  HMMA.16816.F32.BF16 R96, R8.reuse, R18, R96 ;  /* 0x000000120860723c */ /* 0x040fe20000041860 */
[----:B------:R-:W-:Y:S02]  /*1c470*/  IMAD.MOV.U32 R55, RZ, RZ, R215 ;  /* 0x000000ffff377224 */ /* 0x000fe400078e00d7 */
[----:B------:R-:W-:Y:S02]  /*1c480*/  IMAD.MOV.U32 R17, RZ, RZ, R132 ;  /* 0x000000ffff117224 */ /* 0x000fe400078e0084 */
[----:B------:R-:W-:Y:S01]  /*1c490*/  IMAD.MOV.U32 R16, RZ, RZ, R133 ;  /* 0x000000ffff107224 */ /* 0x000fe200078e0085 */
[----:B------:R-:W-:Y:S01]  /*1c4a0*/  HMMA.16816.F32.BF16 R212, R8, R24, R72 ;  /* 0x0000001808d4723c */ /* 0x000fe20000041848 */
[----:B------:R-:W-:Y:S02]  /*1c4b0*/  IMAD.MOV.U32 R19, RZ, RZ, R134 ;  /* 0x000000ffff137224 */ /* 0x000fe400078e0086 */
[----:B------:R-:W-:-:S02]  /*1c4c0*/  IMAD.MOV.U32 R18, RZ, RZ, R135 ;  /* 0x000000ffff127224 */ /* 0x000fc400078e0087 */
[----:B------:R-:W-:Y:S01]  /*1c4d0*/  IMAD.MOV.U32 R63, RZ, RZ, R52 ;  /* 0x000000ffff3f7224 */ /* 0x000fe200078e0034 */
[----:B------:R-:W-:Y:S01]  /*1c4e0*/  HMMA.16816.F32.BF16 R132, R8, R26, R120 ;  /* 0x0000001a0884723c */ /* 0x000fe20000041878 */
[----:B------:R-:W-:Y:S01]  /*1c4f0*/  IMAD.MOV.U32 R62, RZ, RZ, R53 ;  /* 0x000000ffff3e7224 */ /* 0x000fe200078e0035 */
[----:B------:R-:W-:Y:S01]  /*1c500*/  LOP3.LUT R3, R5, UR36, R14, 0x96, !PT ;  /* 0x0000002405037c12 */ /* 0x000fe2000f8e960e */
[----:B------:R-:W-:-:S04]  /*1c510*/  IMAD.WIDE.U32 R52, R12, -0x2daee0ad, RZ ;  /* 0xd2511f530c347825 */ /* 0x000fc800078e00ff */
[----:B------:R-:W-:Y:S02]  /*1c520*/  IMAD.MOV.U32 R117, RZ, RZ, R48 ;  /* 0x000000ffff757224 */ /* 0x000fe400078e0030 */
[----:B------:R-:W-:Y:S01]  /*1c530*/  IMAD.MOV.U32 R116, RZ, RZ, R49 ;  /* 0x000000ffff747224 */ /* 0x000fe200078e0031 */
[----:B------:R-:W-:Y:S01]  /*1c540*/  MOV R60, R55 ;  /* 0x00000037003c7202 */ /* 0x000fe20000000f00 */
[----:B------:R-:W-:Y:S01]  /*1c550*/  IMAD.WIDE.U32 R8, R7, -0x326172a9, RZ ;  /* 0xcd9e8d5707087825 */ /* 0x000fe200078e00ff */
[----:B------:R-:W1:Y:S03]  /*1c560*/  LDSM.16.MT88.4 R12, [R188+0xa800] ;  /* 0x00a80000bc0c783b */ /* 0x000e660000004200 */
[----:B------:R-:W-:Y:S01]  /*1c570*/  IMAD.WIDE.U32 R6, R6, -0x2daee0ad, RZ ;  /* 0xd2511f5306067825 */ /* 0x000fe200078e00ff */
[----:B------:R-:W-:Y:S01]  /*1c580*/  LOP3.LUT R5, R9, UR37, R28, 0x96, !PT ;  /* 0x0000002509057c12 */ /* 0x000fe2000f8e961c */
[----:B------:R-:W-:Y:S02]  /*1c590*/  LDSM.16.MT88.4 R24, [R190+0xa800] ;  /* 0x00a80000be18783b */ /* 0x000fe40000004200 */
[----:B------:R-:W-:Y:S01]  /*1c5a0*/  IMAD.WIDE.U32 R48, R3, -0x326172a9, RZ ;  /* 0xcd9e8d5703307825 */ /* 0x000fe200078e00ff */
[----:B------:R-:W-:Y:S01]  /*1c5b0*/  LOP3.LUT R10, R53, UR17, R6, 0x96, !PT ;  /* 0x00000011350a7c12 */ /* 0x000fe2000f8e9606 */
[----:B------:R-:W2:Y:S01]  /*1c5c0*/  LDSM.16.MT88.4 R28, [R188+0xb800] ;  /* 0x00b80000bc1c783b */ /* 0x000ea20000004200 */
[----:B------:R-:W-:Y:S01]  /*1c5d0*/  LOP3.LUT R9, R7, UR34, R2, 0x96, !PT ;  /* 0x0000002207097c12 */ /* 0x000fe2000f8e9602 */
[----:B------:R-:W-:Y:S01]  /*1c5e0*/  IMAD.MOV.U32 R61, RZ, RZ, R54 ;  /* 0x000000ffff3d7224 */ /* 0x000fe200078e0036 */
[----:B------:R-:W-:Y:S01]  /*1c5f0*/  LOP3.LUT R8, R49, UR35, R8, 0x96, !PT ;  /* 0x0000002331087c12 */ /* 0x000fe2000f8e9608 */
[----:B------:R-:W-:-:S04]  /*1c600*/  IMAD.WIDE.U32 R6, R5, -0x2daee0ad, RZ ;  /* 0xd2511f5305067825 */ /* 0x000fc800078e00ff */
[----:B------:R-:W-:-:S04]  /*1c610*/  IMAD.WIDE.U32 R2, R10, -0x326172a9, RZ ;  /* 0xcd9e8d570a027825 */ /* 0x000fc800078e00ff */
[----:B------:R-:W-:Y:S01]  /*1c620*/  IMAD.WIDE.U32 R54, R9, -0x326172a9, RZ ;  /* 0xcd9e8d5709367825 */ /* 0x000fe200078e00ff */
[----:B------:R-:W-:Y:S02]  /*1c630*/  LOP3.LUT R10, R7, UR34, R4, 0x96, !PT ;  /* 0x00000022070a7c12 */ /* 0x000fe4000f8e9604 */
[----:B------:R-:W-:Y:S01]  /*1c640*/  LOP3.LUT R5, R2, 0xffff, RZ, 0xc0, !PT ;  /* 0x0000ffff02057812 */ /* 0x000fe200078ec0ff */
[----:B------:R-:W-:Y:S01]  /*1c650*/  IMAD.MOV.U32 R119, RZ, RZ, R42 ;  /* 0x000000ffff777224 */ /* 0x000fe200078e002a */
[----:B------:R-:W-:Y:S01]  /*1c660*/  LOP3.LUT R4, R3, UR21, R54, 0x96, !PT ;  /* 0x0000001503047c12 */ /* 0x000fe2000f8e9636 */
[----:B------:R-:W-:Y:S01]  /*1c670*/  IMAD.MOV.U32 R118, RZ, RZ, R43 ;  /* 0x000000ffff767224 */ /* 0x000fe200078e002b */
[----:B------:R-:W-:Y:S01]  /*1c680*/  SHF.R.U32.HI R3, RZ, 0x10, R2 ;  /* 0x00000010ff037819 */ /* 0x000fe20000011602 */
[----:B------:R-:W-:Y:S01]  /*1c690*/  IMAD.WIDE.U32 R42, R8, -0x2daee0ad, RZ ;  /* 0xd2511f53082a7825 */ /* 0x000fe200078e00ff */
[----:B------:R-:W-:Y:S02]  /*1c6a0*/  SHF.R.U32.HI R7, RZ, 0x8, R5 ;  /* 0x00000008ff077819 */ /* 0x000fe40000011605 */
[----:B------:R-:W-:-:S02]  /*1c6b0*/  LOP3.LUT R9, R2, 0xff, RZ, 0xc0, !PT ;  /* 0x000000ff02097812 */ /* 0x000fc400078ec0ff */
[----:B------:R-:W-:Y:S02]  /*1c6c0*/  SHF.R.U32.HI R5, RZ, 0x18, R2 ;  /* 0x00000018ff057819 */ /* 0x000fe40000011602 */
[----:B------:R-:W-:Y:S02]  /*1c6d0*/  LOP3.LUT R8, R43, UR17, R6, 0x96, !PT ;  /* 0x000000112b087c12 */ /* 0x000fe4000f8e9606 */
[C---:B------:R-:W-:Y:S02]  /*1c6e0*/  LOP3.LUT R2, R4.reuse, 0xffff, RZ, 0xc0, !PT ;  /* 0x0000ffff04027812 */ /* 0x040fe400078ec0ff */
[----:B------:R-:W-:Y:S02]  /*1c6f0*/  LOP3.LUT R3, R3, 0xff, RZ, 0xc0, !PT ;  /* 0x000000ff03037812 */ /* 0x000fe400078ec0ff */
[----:B------:R-:W-:Y:S02]  /*1c700*/  PRMT R49, R9, 0x5410, R7 ;  /* 0x0000541009317816 */ /* 0x000fe40000000007 */
[----:B------:R-:W-:-:S02]  /*1c710*/  LOP3.LUT R7, R4, 0xff, RZ, 0xc0, !PT ;  /* 0x000000ff04077812 */ /* 0x000fc400078ec0ff */
[----:B------:R-:W-:Y:S02]  /*1c720*/  SHF.R.U32.HI R6, RZ, 0x8, R2 ;  /* 0x00000008ff067819 */ /* 0x000fe40000011602 */
[----:B------:R-:W-:Y:S01]  /*1c730*/  PRMT R43, R3, 0x5410, R5 ;  /* 0x00005410032b7816 */ /* 0x000fe20000000005 */
[----:B------:R-:W-:Y:S01]  /*1c740*/  IMAD.WIDE.U32 R2, R8, -0x326172a9, RZ ;  /* 0xcd9e8d5708027825 */ /* 0x000fe200078e00ff */
[----:B------:R-:W-:Y:S02]  /*1c750*/  PRMT R11, R7, 0x5410, R6 ;  /* 0x00005410070b7816 */ /* 0x000fe40000000006 */
[--C-:B------:R-:W-:Y:S02]  /*1c760*/  SHF.R.U32.HI R6, RZ, 0x10, R4.reuse ;  /* 0x00000010ff067819 */ /* 0x100fe40000011604 */
[----:B------:R-:W-:Y:S01]  /*1c770*/  SHF.R.U32.HI R9, RZ, 0x18, R4 ;  /* 0x00000018ff097819 */ /* 0x000fe20000011604 */
[----:B------:R-:W-:Y:S01]  /*1c780*/  IMAD.MOV.U32 R21, RZ, RZ, R40 ;  /* 0x000000ffff157224 */ /* 0x000fe200078e0028 */
[----:B------:R-:W-:Y:S01]  /*1c790*/  LOP3.LUT R4, R2, 0xffff, RZ, 0xc0, !PT ;  /* 0x0000ffff02047812 */ /* 0x000fe200078ec0ff */
[----:B------:R-:W-:Y:S01]  /*1c7a0*/  IMAD.MOV.U32 R20, RZ, RZ, R41 ;  /* 0x000000ffff147224 */ /* 0x000fe200078e0029 */
[----:B------:R-:W-:Y:S01]  /*1c7b0*/  SHF.R.U32.HI R5, RZ, 0x10, R2 ;  /* 0x00000010ff057819 */ /* 0x000fe20000011602 */
[----:B------:R-:W-:Y:S01]  /*1c7c0*/  IMAD.WIDE.U32 R40, R10, -0x326172a9, RZ ;  /* 0xcd9e8d570a287825 */ /* 0x000fe200078e00ff */
[----:B------:R-:W-:-:S02]  /*1c7d0*/  SHF.R.U32.HI R7, RZ, 0x8, R4 ;  /* 0x00000008ff077819 */ /* 0x000fc40000011604 */
[----:B------:R-:W-:Y:S02]  /*1c7e0*/  LOP3.LUT R8, R6, 0xff, RZ, 0xc0, !PT ;  /* 0x000000ff06087812 */ /* 0x000fe400078ec0ff */
[----:B------:R-:W-:Y:S02]  /*1c7f0*/  LOP3.LUT R4, R5, 0xff, RZ, 0xc0, !PT ;  /* 0x000000ff05047812 */ /* 0x000fe400078ec0ff */
[----:B------:R-:W-:Y:S02]  /*1c800*/  LOP3.LUT R6, R2, 0xff, RZ, 0xc0, !PT ;  /* 0x000000ff02067812 */ /* 0x000fe400078ec0ff */
[----:B------:R-:W-:Y:S02]  /*1c810*/  SHF.R.U32.HI R5, RZ, 0x18, R2 ;  /* 0x00000018ff057819 */ /* 0x000fe40000011602 */
[----:B------:R-:W-:Y:S02]  /*1c820*/  LOP3.LUT R2, R3, UR21, R40, 0x96, !PT ;  /* 0x0000001503027c12 */ /* 0x000fe4000f8e9628 */
[----:B------:R-:W-:-:S02]  /*1c830*/  PRMT R40, R8, 0x5410, R9 ;  /* 0x0000541008287816 */ /* 0x000fc40000000009 */
[----:B------:R-:W-:Y:S02]  /*1c840*/  PRMT R9, R4, 0x5410, R5 ;  /* 0x0000541004097816 */ /* 0x000fe40000000005 */
[----:B------:R-:W-:Y:S02]  /*1c850*/  LOP3.LUT R3, R2, 0xffff, RZ, 0xc0, !PT ;  /* 0x0000ffff02037812 */ /* 0x000fe400078ec0ff */
[----:B------:R-:W-:Y:S02]  /*1c860*/  SHF.R.U32.HI R4, RZ, 0x10, R2 ;  /* 0x00000010ff047819 */ /* 0x000fe40000011602 */
[----:B------:R-:W-:Y:S02]  /*1c870*/  PRMT R10, R6, 0x5410, R7 ;  /* 0x00005410060a7816 */ /* 0x000fe40000000007 */
[----:B------:R-:W-:Y:S02]  /*1c880*/  SHF.R.U32.HI R5, RZ, 0x8, R3 ;  /* 0x00000008ff057819 */ /* 0x000fe40000011603 */
[----:B------:R-:W-:-:S02]  /*1c890*/  LOP3.LUT R7, R2, 0xff, RZ, 0xc0, !PT ;  /* 0x000000ff02077812 */ /* 0x000fc400078ec0ff */
[----:B------:R-:W-:Y:S02]  /*1c8a0*/  SHF.R.U32.HI R6, RZ, 0x18, R2 ;  /* 0x00000018ff067819 */ /* 0x000fe40000011602 */
[----:B------:R-:W-:Y:S02]  /*1c8b0*/  LOP3.LUT R3, R4, 0xff, RZ, 0xc0, !PT ;  /* 0x000000ff04037812 */ /* 0x000fe400078ec0ff */
[----:B------:R-:W-:Y:S02]  /*1c8c0*/  HSET2.LE.AND R2, R11, R0, PT ;  /* 0x000000000b027233 */ /* 0x000fe40003803000 */
[----:B------:R-:W-:Y:S02]  /*1c8d0*/  PRMT R5, R7, 0x5410, R5 ;  /* 0x0000541007057816 */ /* 0x000fe40000000005 */
[----:B------:R-:W-:Y:S02]  /*1c8e0*/  PRMT R3, R3, 0x5410, R6 ;  /* 0x0000541003037816 */ /* 0x000fe40000000006 */
[----:B------:R-:W-:-:S02]  /*1c8f0*/  LOP3.LUT R8, R2, R60, RZ, 0xc0, !PT ;  /* 0x0000003c02087212 */ /* 0x000fc400078ec0ff */
[--C-:B------:R-:W-:Y:S02]  /*1c900*/  HSET2.LE.AND R2, R5, R0.reuse, PT ;  /* 0x0000000005027233 */ /* 0x100fe40003803000 */
[--C-:B------:R-:W-:Y:S02]  /*1c910*/  HSET2.LE.AND R3, R3, R0.reuse, PT ;  /* 0x0000000003037233 */ /* 0x100fe40003803000 */
[--C-:B------:R-:W-:Y:S02]  /*1c920*/  HSET2.LE.AND R6, R10, R0.reuse, PT ;  /* 0x000000000a067233 */ /* 0x100fe40003803000 */
[----:B------:R-:W-:Y:S02]  /*1c930*/  HSET2.LE.AND R7, R9, R0, PT ;  /* 0x0000000009077233 */ /* 0x000fe40003803000 */
[----:B------:R-:W-:Y:S02]  /*1c940*/  LOP3.LUT R4, R2, R61, RZ, 0xc0, !PT ;  /* 0x0000003d02047212 */ /* 0x000fe400078ec0ff */
[----:B------:R-:W-:-:S02]  /*1c950*/  LOP3.LUT R5, R3, R232, RZ, 0xc0, !PT ;  /* 0x000000e803057212 */ /* 0x000fc400078ec0ff */
[----:B------:R-:W-:Y:S02]  /*1c960*/  LOP3.LUT R6, R6, R62, RZ, 0xc0, !PT ;  /* 0x0000003e06067212 */ /* 0x000fe400078ec0ff */
[----:B------:R-:W-:Y:S01]  /*1c970*/  LOP3.LUT R7, R7, R63, RZ, 0xc0, !PT ;  /* 0x0000003f07077212 */ /* 0x000fe200078ec0ff */
[----:B------:R-:W-:-:S06]  /*1c980*/  IMAD.MOV.U32 R121, RZ, RZ, R18 ;  /* 0x000000ffff797224 */ /* 0x000fcc00078e0012 */
[----:B-1----:R-:W-:Y:S01]  /*1c990*/  HMMA.16816.F32.BF16 R72, R4, R14, R124 ;  /* 0x0000000e0448723c */ /* 0x002fe2000004187c */
[----:B------:R-:W-:Y:S02]  /*1c9a0*/  IMAD.MOV.U32 R122, RZ, RZ, R19 ;  /* 0x000000ffff7a7224 */ /* 0x000fe400078e0013 */
[----:B------:R-:W-:-:S04]  /*1c9b0*/  IMAD.MOV.U32 R120, RZ, RZ, R16 ;  /* 0x000000ffff787224 */ /* 0x000fc800078e0010 */
[----:B------:R-:W-:Y:S02]  /*1c9c0*/  IMAD.MOV.U32 R124, RZ, RZ, R100 ;  /* 0x000000ffff7c7224 */ /* 0x000fe400078e0064 */
[----:B------:R-:W-:Y:S02]  /*1c9d0*/  IMAD.MOV.U32 R125, RZ, RZ, R101 ;  /* 0x000000ffff7d7224 */ /* 0x000fe400078e0065 */
[----:B------:R-:W-:Y:S02]  /*1c9e0*/  IMAD.MOV.U32 R126, RZ, RZ, R102 ;  /* 0x000000ffff7e7224 */ /* 0x000fe400078e0066 */
[----:B------:R-:W-:Y:S02]  /*1c9f0*/  IMAD.MOV.U32 R127, RZ, RZ, R103 ;  /* 0x000000ffff7f7224 */ /* 0x000fe400078e0067 */
[----:B--2---:R-:W-:Y:S01]  /*1ca00*/  HMMA.16816.F32.BF16 R100, R4, R28, R80 ;  /* 0x0000001c0464723c */ /* 0x004fe20000041850 */
[----:B------:R-:W-:Y:S02]  /*1ca10*/  IMAD.MOV.U32 R123, RZ, RZ, R17 ;  /* 0x000000ffff7b7224 */ /* 0x000fe400078e0011 */
[----:B------:R-:W-:Y:S01]  /*1ca20*/  IMAD.MOV.U32 R63, RZ, RZ, R22 ;  /* 0x000000ffff3f7224 */ /* 0x000fe200078e0016 */
[----:B------:R-:W1:Y:S01]  /*1ca30*/  LDSM.16.MT88.4 R16, [R190+0x9800] ;  /* 0x00980000be10783b */ /* 0x000e620000004200 */
[----:B------:R-:W-:-:S02]  /*1ca40*/  IMAD.MOV.U32 R62, RZ, RZ, R23 ;  /* 0x000000ffff3e7224 */ /* 0x000fc400078e0017 */
[----:B------:R-:W-:Y:S02]  /*1ca50*/  IMAD.MOV.U32 R80, RZ, RZ, R104 ;  /* 0x000000ffff507224 */ /* 0x000fe400078e0068 */
[----:B------:R-:W-:Y:S02]  /*1ca60*/  IMAD.MOV.U32 R81, RZ, RZ, R105 ;  /* 0x000000ffff517224 */ /* 0x000fe400078e0069 */
[----:B------:R-:W-:Y:S02]  /*1ca70*/  IMAD.MOV.U32 R82, RZ, RZ, R106 ;  /* 0x000000ffff527224 */ /* 0x000fe400078e006a */
[----:B------:R-:W-:Y:S02]  /*1ca80*/  IMAD.MOV.U32 R83, RZ, RZ, R107 ;  /* 0x000000ffff537224 */ /* 0x000fe400078e006b */
[----:B------:R-:W-:Y:S01]  /*1ca90*/  HMMA.16816.F32.BF16 R104, R4, R30, R76 ;  /* 0x0000001e0468723c */ /* 0x000fe2000004184c */
[----:B------:R-:W-:Y:S02]  /*1caa0*/  IMAD.MOV.U32 R9, RZ, RZ, R20 ;  /* 0x000000ffff097224 */ /* 0x000fe400078e0014 */
[----:B------:R-:W-:-:S02]  /*1cab0*/  IMAD.MOV.U32 R10, RZ, RZ, R21 ;  /* 0x000000ffff0a7224 */ /* 0x000fc400078e0015 */
[----:B------:R-:W2:Y:S02]  /*1cac0*/  LDSM.16.MT88.4 R20, [R188+0x9800] ;  /* 0x00980000bc14783b */ /* 0x000ea40000004200 */
[----:B------:R-:W-:Y:S02]  /*1cad0*/  IMAD.MOV.U32 R78, RZ, RZ, R34 ;  /* 0x000000ffff4e7224 */ /* 0x000fe400078e0022 */
[----:B------:R-:W-:Y:S02]  /*1cae0*/  IMAD.MOV.U32 R79, RZ, RZ, R35 ;  /* 0x000000ffff4f7224 */ /* 0x000fe400078e0023 */
[----:B------:R-:W3:Y:S01]  /*1caf0*/  LDSM.16.MT88.4 R32, [R190+0xb800] ;  /* 0x00b80000be20783b */ /* 0x000ee20000004200 */
[----:B------:R-:W-:-:S05]  /*1cb00*/  HSET2.LE.AND R2, R40, R0, PT ;  /* 0x0000000028027233 */ /* 0x000fca0003803000 */
[----:B------:R-:W-:Y:S02]  /*1cb10*/  LOP3.LUT R9, R2, R9, RZ, 0xc0, !PT ;  /* 0x0000000902097212 */ /* 0x000fe400078ec0ff */
[--C-:B------:R-:W-:Y:S01]  /*1cb20*/  HSET2.LE.AND R2, R49, R0.reuse, PT ;  /* 0x0000000031027233 */ /* 0x100fe20003803000 */
[----:B------:R-:W-:Y:S01]  /*1cb30*/  IMAD.MOV.U32 R11, RZ, RZ, R119 ;  /* 0x000000ffff0b7224 */ /* 0x000fe200078e0077 */
[----:B------:R-:W-:-:S03]  /*1cb40*/  HSET2.LE.AND R3, R43, R0, PT ;  /* 0x000000002b037233 */ /* 0x000fc60003803000 */
[----:B------:R-:W-:Y:S02]  /*1cb50*/  LOP3.LUT R10, R2, R10, RZ, 0xc0, !PT ;  /* 0x0000000a020a7212 */ /* 0x000fe400078ec0ff */
[----:B------:R-:W-:Y:S02]  /*1cb60*/  LOP3.LUT R2, R41, UR25, R48, 0x96, !PT ;  /* 0x0000001929027c12 */ /* 0x000fe4000f8e9630 */
[----:B------:R-:W-:-:S03]  /*1cb70*/  LOP3.LUT R11, R3, R11, RZ, 0xc0, !PT ;  /* 0x0000000b030b7212 */ /* 0x000fc600078ec0ff */
[----:B------:R-:W-:Y:S01]  /*1cb80*/  IMAD.WIDE.U32 R2, R2, -0x2daee0ad, RZ ;  /* 0xd2511f5302027825 */ /* 0x000fe200078e00ff */
[C---:B-1----:R-:W-:Y:S03]  /*1cb90*/  HMMA.16816.F32.BF16 R160, R4.reuse, R16, R160 ;  /* 0x0000001004a0723c */ /* 0x042fe600000418a0 */
[----:B------:R-:W-:Y:S02]  /*1cba0*/  IMAD.MOV.U32 R61, RZ, RZ, R116 ;  /* 0x000000ffff3d7224 */ /* 0x000fe400078e0074 */
[----:B------:R-:W-:Y:S01]  /*1cbb0*/  IMAD.MOV.U32 R60, RZ, RZ, R117 ;  /* 0x000000ffff3c7224 */ /* 0x000fe200078e0075 */
[----:B------:R-:W-:Y:S01]  /*1cbc0*/  HMMA.16816.F32.BF16 R156, R4, R18, R156 ;  /* 0x00000012049c723c */ /* 0x000fe2000004189c */
[----:B------:R-:W-:-:S05]  /*1cbd0*/  IMAD.MOV.U32 R232, RZ, RZ, R118 ;  /* 0x000000ffffe87224 */ /* 0x000fca00078e0076 */
[C---:B------:R-:W-:Y:S06]  /*1cbe0*/  HMMA.16816.F32.BF16 R68, R4.reuse, R12, R68 ;  /* 0x0000000c0444723c */ /* 0x040fec0000041844 */
[C---:B--2---:R-:W-:Y:S06]  /*1cbf0*/  HMMA.16816.F32.BF16 R168, R4.reuse, R20, R168 ;  /* 0x0000001404a8723c */ /* 0x044fec00000418a8 */
[C---:B------:R-:W-:Y:S06]  /*1cc00*/  HMMA.16816.F32.BF16 R164, R4.reuse, R22, R164 ;  /* 0x0000001604a4723c */ /* 0x040fec00000418a4 */
[C---:B------:R-:W-:Y:S06]  /*1cc10*/  HMMA.16816.F32.BF16 R84, R4.reuse, R24, R84 ;  /* 0x000000180454723c */ /* 0x040fec0000041854 */
[C---:B------:R-:W-:Y:S06]  /*1cc20*/  HMMA.16816.F32.BF16 R88, R4.reuse, R26, R88 ;  /* 0x0000001a0458723c */ /* 0x040fec0000041858 */
[C---:B---3--:R-:W-:Y:S06]  /*1cc30*/  HMMA.16816.F32.BF16 R116, R4.reuse, R32, R64 ;  /* 0x000000200474723c */ /* 0x048fec0000041840 */
[----:B------:R-:W-:Y:S06]  /*1cc40*/  HMMA.16816.F32.BF16 R56, R4, R34, R56 ;  /* 0x000000220438723c */ /* 0x000fec0000041838 */
[----:B------:R-:W-:Y:S01]  /*1cc50*/  HMMA.16816.F32.BF16 R136, R8, R12, R136 ;  /* 0x0000000c0888723c */ /* 0x000fe20000041888 */
[----:B------:R-:W-:-:S02]  /*1cc60*/  LOP3.LUT R4, R2, 0xffff, RZ, 0xc0, !PT ;  /* 0x0000ffff02047812 */ /* 0x000fc400078ec0ff */
[--C-:B------:R-:W-:Y:S02]  /*1cc70*/  SHF.R.U32.HI R5, RZ, 0x10, R2.reuse ;  /* 0x00000010ff057819 */ /* 0x100fe40000011602 */
[----:B------:R-:W-:Y:S02]  /*1cc80*/  SHF.R.U32.HI R7, RZ, 0x18, R2 ;  /* 0x00000018ff077819 */ /* 0x000fe40000011602 */
[----:B------:R-:W-:Y:S02]  /*1cc90*/  LOP3.LUT R12, R2, 0xff, RZ, 0xc0, !PT ;  /* 0x000000ff020c7812 */ /* 0x000fe400078ec0ff */
[----:B------:R-:W-:Y:S02]  /*1cca0*/  LOP3.LUT R2, R3, UR33, R42, 0x96, !PT ;  /* 0x0000002103027c12 */ /* 0x000fe4000f8e962a */
[----:B------:R-:W-:Y:S02]  /*1ccb0*/  SHF.R.U32.HI R6, RZ, 0x8, R4 ;  /* 0x00000008ff067819 */ /* 0x000fe40000011604 */
[----:B------:R-:W-:-:S02]  /*1ccc0*/  LOP3.LUT R4, R5, 0xff, RZ, 0xc0, !PT ;  /* 0x000000ff05047812 */ /* 0x000fc400078ec0ff */
[----:B------:R-:W-:Y:S02]  /*1ccd0*/  LOP3.LUT R3, R2, 0xffff, RZ, 0xc0, !PT ;  /* 0x0000ffff02037812 */ /* 0x000fe400078ec0ff */
[----:B------:R-:W-:Y:S02]  /*1cce0*/  PRMT R12, R12, 0x5410, R6 ;  /* 0x000054100c0c7816 */ /* 0x000fe40000000006 */
[----:B------:R-:W-:Y:S02]  /*1ccf0*/  PRMT R7, R4, 0x5410, R7 ;  /* 0x0000541004077816 */ /* 0x000fe40000000007 */
[--C-:B------:R-:W-:Y:S02]  /*1cd00*/  SHF.R.U32.HI R4, RZ, 0x10, R2.reuse ;  /* 0x00000010ff047819 */ /* 0x100fe40000011602 */
[----:B------:R-:W-:Y:S02]  /*1cd10*/  LOP3.LUT R6, R2, 0xff, RZ, 0xc0, !PT ;  /* 0x000000ff02067812 */ /* 0x000fe400078ec0ff */
[----:B------:R-:W-:-:S02]  /*1cd20*/  SHF.R.U32.HI R5, RZ, 0x18, R2 ;  /* 0x00000018ff057819 */ /* 0x000fc40000011602 */
[----:B------:R-:W-:Y:S02]  /*1cd30*/  SHF.R.U32.HI R2, RZ, 0x8, R3 ;  /* 0x00000008ff027819 */ /* 0x000fe40000011603 */
[----:B------:R-:W-:Y:S02]  /*1cd40*/  LOP3.LUT R3, R4, 0xff, RZ, 0xc0, !PT ;  /* 0x000000ff04037812 */ /* 0x000fe400078ec0ff */
[----:B------:R-:W-:Y:S02]  /*1cd50*/  PRMT R2, R6, 0x5410, R2 ;  /* 0x0000541006027816 */ /* 0x000fe40000000002 */
[----:B------:R-:W-:-:S03]  /*1cd60*/  PRMT R3, R3, 0x5410, R5 ;  /* 0x0000541003037816 */ /* 0x000fc60000000005 */
[----:B------:R-:W-:-:S05]  /*1cd70*/  HSET2.LE.AND R2, R2, R0, PT ;  /* 0x0000000002027233 */ /* 0x000fca0003803000 */
[----:B------:R-:W-:Y:S02]  /*1cd80*/  LOP3.LUT R120, R2, R120, RZ, 0xc0, !PT ;  /* 0x0000007802787212 */ /* 0x000fe400078ec0ff */
[--C-:B------:R-:W-:Y:S02]  /*1cd90*/  HSET2.LE.AND R2, R3, R0.reuse, PT ;  /* 0x0000000003027233 */ /* 0x100fe40003803000 */
[----:B------:R-:W-:-:S03]  /*1cda0*/  HSET2.LE.AND R3, R12, R0, PT ;  /* 0x000000000c037233 */ /* 0x000fc60003803000 */
[----:B------:R-:W-:Y:S02]  /*1cdb0*/  LOP3.LUT R121, R2, R121, RZ, 0xc0, !PT ;  /* 0x0000007902797212 */ /* 0x000fe400078ec0ff */
[----:B------:R-:W-:Y:S02]  /*1cdc0*/  LOP3.LUT R2, R55, UR25, R50, 0x96, !PT ;  /* 0x0000001937027c12 */ /* 0x000fe4000f8e9632 */
[----:B------:R-:W-:Y:S02]  /*1cdd0*/  HSET2.LE.AND R4, R7, R0, PT ;  /* 0x0000000007047233 */ /* 0x000fe40003803000 */
[----:B------:R-:W-:Y:S01]  /*1cde0*/  LOP3.LUT R122, R3, R122, RZ, 0xc0, !PT ;  /* 0x0000007a037a7212 */ /* 0x000fe200078ec0ff */
[----:B------:R-:W-:Y:S01]  /*1cdf0*/  IMAD.WIDE.U32 R2, R2, -0x2daee0ad, RZ ;  /* 0xd2511f5302027825 */ /* 0x000fe200078e00ff */
[----:B------:R-:W-:Y:S01]  /*1ce00*/  HMMA.16816.F32.BF16 R152, R8, R20, R152 ;  /* 0x000000140898723c */ /* 0x000fe20000041898 */
[----:B------:R-:W-:-:S03]  /*1ce10*/  LOP3.LUT R123, R4, R123, RZ, 0xc0, !PT ;  /* 0x0000007b047b7212 */ /* 0x000fc600078ec0ff */
[----:B------:R-:W-:Y:S01]  /*1ce20*/  LOP3.LUT R4, R3, UR33, R52, 0x96, !PT ;  /* 0x0000002103047c12 */ /* 0x000fe2000f8e9634 */
[----:B------:R-:W-:Y:S01]  /*1ce30*/  IMAD.MOV.U32 R13, RZ, RZ, R63 ;  /* 0x000000ffff0d7224 */ /* 0x000fe200078e003f */
[----:B------:R-:W-:Y:S01]  /*1ce40*/  HMMA.16816.F32.BF16 R20, R8, R22, R228 ;  /* 0x000000160814723c */ /* 0x000fe200000418e4 */
[C---:B------:R-:W-:Y:S01]  /*1ce50*/  LOP3.LUT R3, R2.reuse, 0xffff, RZ, 0xc0, !PT ;  /* 0x0000ffff02037812 */ /* 0x040fe200078ec0ff */
[----:B------:R-:W-:Y:S01]  /*1ce60*/  IMAD.MOV.U32 R65, RZ, RZ, R80 ;  /* 0x000000ffff417224 */ /* 0x000fe200078e0050 */
[----:B------:R-:W-:Y:S01]  /*1ce70*/  LOP3.LUT R5, R2, 0xff, RZ, 0xc0, !PT ;  /* 0x000000ff02057812 */ /* 0x000fe200078ec0ff */
[----:B------:R-:W-:-:S03]  /*1ce80*/  IMAD.MOV.U32 R64, RZ, RZ, R81 ;  /* 0x000000ffff407224 */ /* 0x000fc600078e0051 */
[----:B------:R-:W-:Y:S02]  /*1ce90*/  IMAD.MOV.U32 R230, RZ, RZ, R60 ;  /* 0x000000ffffe67224 */ /* 0x000fe400078e003c */
[----:B------:R-:W-:Y:S02]  /*1cea0*/  IMAD.MOV.U32 R229, RZ, RZ, R61 ;  /* 0x000000ffffe57224 */ /* 0x000fe400078e003d */
[----:B------:R-:W-:Y:S02]  /*1ceb0*/  IMAD.MOV.U32 R228, RZ, RZ, R62 ;  /* 0x000000ffffe47224 */ /* 0x000fe400078e003e */
[----:B------:R-:W-:Y:S01]  /*1cec0*/  HMMA.16816.F32.BF16 R60, R8, R14, R108 ;  /* 0x0000000e083c723c */ /* 0x000fe2000004186c */
[----:B------:R-:W-:Y:S01]  /*1ced0*/  IMAD.MOV.U32 R231, RZ, RZ, R82 ;  /* 0x000000ffffe77224 */ /* 0x000fe200078e0052 */
[----:B------:R-:W-:-:S05]  /*1cee0*/  SHF.R.U32.HI R3, RZ, 0x8, R3 ;  /* 0x00000008ff037819 */ /* 0x000fca0000011603 */
[----:B------:R-:W-:Y:S02]  /*1cef0*/  IMAD.MOV.U32 R111, RZ, RZ, R83 ;  /* 0x000000ffff6f7224 */ /* 0x000fe400078e0053 */
[C---:B------:R-:W-:Y:S01]  /*1cf00*/  HMMA.16816.F32.BF16 R80, R8.reuse, R24, R112 ;  /* 0x000000180850723c */ /* 0x040fe20000041870 */
[----:B----4-:R-:W-:Y:S05]  /*1cf10*/  STG.E.U16 desc[UR22][R38.64+-0x100], R208 ;  /* 0xffff00d026007986 */ /* 0x010fea000c101516 */
[C---:B------:R-:W-:Y:S01]  /*1cf20*/  HMMA.16816.F32.BF16 R24, R8.reuse, R26, R96 ;  /* 0x0000001a0818723c */ /* 0x040fe20000041860 */
[----:B------:R-:W-:Y:S05]  /*1cf30*/  STG.E.U16 desc[UR22][R38.64+-0xfe], R207 ;  /* 0xffff02cf26007986 */ /* 0x000fea000c101516 */
[C---:B------:R-:W-:Y:S01]  /*1cf40*/  HMMA.16816.F32.BF16 R144, R8.reuse, R16, R144 ;  /* 0x000000100890723c */ /* 0x040fe20000041890 */
[----:B------:R-:W-:Y:S05]  /*1cf50*/  STG.E.U16 desc[UR22][R36.64+-0xf0], R247 ;  /* 0xffff10f724007986 */ /* 0x000fea000c101516 */
[C---:B------:R-:W-:Y:S01]  /*1cf60*/  HMMA.16816.F32.BF16 R96, R8.reuse, R28, R92 ;  /* 0x0000001c0860723c */ /* 0x040fe2000004185c */
[----:B------:R-:W-:Y:S05]  /*1cf70*/  STG.E.U16 desc[UR22][R36.64+-0xee], R246 ;  /* 0xffff12f624007986 */ /* 0x000fea000c101516 */
[----:B------:R-:W-:Y:S01]  /*1cf80*/  HMMA.16816.F32.BF16 R112, R8, R32, R212 ;  /* 0x000000200870723c */ /* 0x000fe200000418d4 */
[----:B------:R-:W-:Y:S01]  /*1cf90*/  IMAD.MOV.U32 R67, RZ, RZ, R78 ;  /* 0x000000ffff437224 */ /* 0x000fe200078e004e */
[----:B------:R-:W-:Y:S01]  /*1cfa0*/  SHF.R.U32.HI R6, RZ, 0x10, R2 ;  /* 0x00000010ff067819 */ /* 0x000fe20000011602 */
[----:B------:R-:W-:-:S03]  /*1cfb0*/  IMAD.MOV.U32 R66, RZ, RZ, R79 ;  /* 0x000000ffff427224 */ /* 0x000fc600078e004f */
[----:B------:R-:W-:Y:S01]  /*1cfc0*/  HMMA.16816.F32.BF16 R16, R8, R18, R148 ;  /* 0x000000120810723c */ /* 0x000fe20000041894 */
[----:B------:R-:W-:Y:S01]  /*1cfd0*/  IMAD.MOV.U32 R48, RZ, RZ, R111 ;  /* 0x000000ffff307224 */ /* 0x000fe200078e006f */
[----:B------:R-:W-:-:S04]  /*1cfe0*/  SHF.R.U32.HI R7, RZ, 0x18, R2 ;  /* 0x00000018ff077819 */ /* 0x000fc80000011602 */
[----:B------:R-:W-:Y:S01]  /*1cff0*/  HMMA.16816.F32.BF16 R28, R8, R30, R140 ;  /* 0x0000001e081c723c */ /* 0x000fe2000004188c */
[----:B------:R-:W-:Y:S01]  /*1d000*/  STG.E.U16 desc[UR22][R46.64+-0xf0], R244 ;  /* 0xffff10f42e007986 */ /* 0x000fe2000c101516 */
[----:B------:R-:W-:-:S03]  /*1d010*/  IMAD.MOV.U32 R49, RZ, RZ, R13 ;  /* 0x000000ffff317224 */ /* 0x000fc600078e000d */
[----:B------:R-:W-:Y:S01]  /*1d020*/  LDSM.16.MT88.4 R92, [R190+0xac00] ;  /* 0x00ac0000be5c783b */ /* 0x000fe20000004200 */
[----:B------:R-:W-:Y:S01]  /*1d030*/  HMMA.16816.F32.BF16 R32, R8, R34, R132 ;  /* 0x000000220820723c */ /* 0x000fe20000041884 */
[----:B------:R-:W-:Y:S02]  /*1d040*/  LOP3.LUT R2, R4, 0xffff, RZ, 0xc0, !PT ;  /* 0x0000ffff04027812 */ /* 0x000fe400078ec0ff */
[----:B------:R-:W-:Y:S04]  /*1d050*/  STG.E.U16 desc[UR22][R46.64+-0xee], R245 ;  /* 0xffff12f52e007986 */ /* 0x000fe8000c101516 */
[----:B------:R-:W-:Y:S01]  /*1d060*/  PRMT R8, R5, 0x5410, R3 ;  /* 0x0000541005087816 */ /* 0x000fe20000000003 */
[----:B------:R-:W1:Y:S01]  /*1d070*/  LDSM.16.MT88.4 R148, [R188+0x9c00] ;  /* 0x009c0000bc94783b */ /* 0x000e620000004200 */
[----:B------:R-:W-:-:S02]  /*1d080*/  SHF.R.U32.HI R3, RZ, 0x10, R4 ;  /* 0x00000010ff037819 */ /* 0x000fc40000011604 */
[----:B------:R-:W-:Y:S01]  /*1d090*/  LOP3.LUT R5, R4, 0xff, RZ, 0xc0, !PT ;  /* 0x000000ff04057812 */ /* 0x000fe200078ec0ff */
[----:B------:R-:W2:Y:S01]  /*1d0a0*/  LDSM.16.MT88.4 R140, [R190+0x9c00] ;  /* 0x009c0000be8c783b */ /* 0x000ea20000004200 */
[----:B------:R-:W-:Y:S02]  /*1d0b0*/  SHF.R.U32.HI R4, RZ, 0x18, R4 ;  /* 0x00000018ff047819 */ /* 0x000fe40000011604 */
[----:B------:R-:W-:Y:S01]  /*1d0c0*/  LOP3.LUT R3, R3, 0xff, RZ, 0xc0, !PT ;  /* 0x000000ff03037812 */ /* 0x000fe200078ec0ff */
[----:B------:R-:W3:Y:S04]  /*1d0d0*/  LDSM.16.MT88.4 R76, [R188+0xac00] ;  /* 0x00ac0000bc4c783b */ /* 0x000ee80000004200 */
[----:B------:R-:W4:Y:S04]  /*1d0e0*/  LDSM.16.MT88.4 R108, [R188+0xbc00] ;  /* 0x00bc0000bc6c783b */ /* 0x000f280000004200 */
[----:B------:R-:W-:Y:S04]  /*1d0f0*/  STG.E.U16 desc[UR22][R44.64+-0xf0], R206 ;  /* 0xffff10ce2c007986 */ /* 0x000fe8000c101516 */
[----:B------:R-:W-:Y:S04]  /*1d100*/  STG.E.U16 desc[UR22][R44.64+-0xee], R205 ;  /* 0xffff12cd2c007986 */ /* 0x000fe8000c101516 */
[----:B------:R-:W4:Y:S04]  /*1d110*/  LDSM.16.MT88.4 R12, [R190+0xbc00] ;  /* 0x00bc0000be0c783b */ /* 0x000f280000004200 */
[----:B------:R-:W-:Y:S04]  /*1d120*/  STG.E.U16 desc[UR22][R38.64+-0xf0], R204 ;  /* 0xffff10cc26007986 */ /* 0x000fe8000c101516 */
[----:B------:R-:W-:Y:S01]  /*1d130*/  STG.E.U16 desc[UR22][R38.64+-0xee], R203 ;  /* 0xffff12cb26007986 */ /* 0x000fe2000c101516 */
[----:B------:R-:W-:-:S03]  /*1d140*/  PRMT R3, R3, 0x5410, R4 ;  /* 0x0000541003037816 */ /* 0x000fc60000000004 */
[----:B------:R-:W-:Y:S04]  /*1d150*/  STG.E.U16 desc[UR22][R36.64+-0xe0], R243 ;  /* 0xffff20f324007986 */ /* 0x000fe8000c101516 */
[----:B------:R-:W-:Y:S01]  /*1d160*/  STG.E.U16 desc[UR22][R36.64+-0xde], R242 ;  /* 0xffff22f224007986 */ /* 0x000fe2000c101516 */
[----:B------:R-:W-:-:S03]  /*1d170*/  HSET2.LE.AND R4, R8, R0, PT ;  /* 0x0000000008047233 */ /* 0x000fc60003803000 */
[----:B------:R-:W-:Y:S04]  /*1d180*/  STG.E.U16 desc[UR22][R46.64+-0xe0], R240 ;  /* 0xffff20f02e007986 */ /* 0x000fe8000c101516 */
[----:B------:R-:W-:Y:S04]  /*1d190*/  STG.E.U16 desc[UR22][R46.64+-0xde], R241 ;  /* 0xffff22f12e007986 */ /* 0x000fe8000c101516 */
[----:B------:R-:W-:Y:S04]  /*1d1a0*/  STG.E.U16 desc[UR22][R44.64+-0xe0], R202 ;  /* 0xffff20ca2c007986 */ /* 0x000fe8000c101516 */
[----:B------:R-:W-:Y:S04]  /*1d1b0*/  STG.E.U16 desc[UR22][R44.64+-0xde], R201 ;  /* 0xffff22c92c007986 */ /* 0x000fe8000c101516 */
[----:B------:R-:W-:Y:S04]  /*1d1c0*/  STG.E.U16 desc[UR22][R38.64+-0xe0], R200 ;  /* 0xffff20c826007986 */ /* 0x000fe8000c101516 */
[----:B------:R-:W-:Y:S04]  /*1d1d0*/  STG.E.U16 desc[UR22][R38.64+-0xde], R199 ;  /* 0xffff22c726007986 */ /* 0x000fe8000c101516 */
[----:B------:R-:W-:Y:S04]  /*1d1e0*/  STG.E.U16 desc[UR22][R36.64+-0xd0], R239 ;  /* 0xffff30ef24007986 */ /* 0x000fe8000c101516 */
[----:B------:R-:W-:Y:S04]  /*1d1f0*/  STG.E.U16 desc[UR22][R36.64+-0xce], R238 ;  /* 0xffff32ee24007986 */ /* 0x000fe8000c101516 */
[----:B------:R2:W-:Y:S04]  /*1d200*/  STG.E.U16 desc[UR22][R46.64+-0xd0], R236 ;  /* 0xffff30ec2e007986 */ /* 0x0005e8000c101516 */
[----:B------:R-:W-:Y:S01]  /*1d210*/  STG.E.U16 desc[UR22][R46.64+-0xce], R235 ;  /* 0xffff32eb2e007986 */ /* 0x000fe2000c101516 */
[----:B------:R-:W-:-:S03]  /*1d220*/  LOP3.LUT R126, R4, R126, RZ, 0xc0, !PT ;  /* 0x0000007e047e7212 */ /* 0x000fc600078ec0ff */
[----:B------:R-:W-:Y:S04]  /*1d230*/  STG.E.U16 desc[UR22][R44.64+-0xd0], R198 ;  /* 0xffff30c62c007986 */ /* 0x000fe8000c101516 */
[----:B------:R-:W-:Y:S01]  /*1d240*/  STG.E.U16 desc[UR22][R44.64+-0xce], R197 ;  /* 0xffff32c52c007986 */ /* 0x000fe2000c101516 */
[----:B------:R-:W-:-:S03]  /*1d250*/  FADD.FTZ R4, R230, R229 ;  /* 0x000000e5e6047221 */ /* 0x000fc60000010000 */
[----:B------:R-:W-:Y:S04]  /*1d260*/  STG.E.U16 desc[UR22][R38.64+-0xd0], R196 ;  /* 0xffff30c426007986 */ /* 0x000fe8000c101516 */
[----:B------:R-:W-:Y:S04]  /*1d270*/  STG.E.U16 desc[UR22][R38.64+-0xce], R194 ;  /* 0xffff32c226007986 */ /* 0x000fe8000c101516 */
[----:B------:R3:W-:Y:S04]  /*1d280*/  STG.E.U16 desc[UR22][R36.64+-0xc0], R234 ;  /* 0xffff40ea24007986 */ /* 0x0007e8000c101516 */
[----:B------:R1:W-:Y:S04]  /*1d290*/  STG.E.U16 desc[UR22][R36.64+-0xbe], R227 ;  /* 0xffff42e324007986 */ /* 0x0003e8000c101516 */
[----:B------:R1:W-:Y:S04]  /*1d2a0*/  STG.E.U16 desc[UR22][R46.64+-0xc0], R225 ;  /* 0xffff40e12e007986 */ /* 0x0003e8000c101516 */
[----:B------:R1:W-:Y:S04]  /*1d2b0*/  STG.E.U16 desc[UR22][R46.64+-0xbe], R226 ;  /* 0xffff42e22e007986 */ /* 0x0003e8000c101516 */
[----:B------:R1:W-:Y:S04]  /*1d2c0*/  STG.E.U16 desc[UR22][R44.64+-0xc0], R187 ;  /* 0xffff40bb2c007986 */ /* 0x0003e8000c101516 */
[----:B------:R1:W-:Y:S01]  /*1d2d0*/  STG.E.U16 desc[UR22][R44.64+-0xbe], R186 ;  /* 0xffff42ba2c007986 */ /* 0x0003e2000c101516 */
[----:B------:R-:W-:-:S03]  /*1d2e0*/  FADD.FTZ R4, R65, R4 ;  /* 0x0000000441047221 */ /* 0x000fc60000010000 */
[----:B------:R1:W-:Y:S04]  /*1d2f0*/  STG.E.U16 desc[UR22][R38.64+-0xc0], R175 ;  /* 0xffff40af26007986 */ /* 0x0003e8000c101516 */
[----:B------:R1:W-:Y:S01]  /*1d300*/  STG.E.U16 desc[UR22][R38.64+-0xbe], R174 ;  /* 0xffff42ae26007986 */ /* 0x0003e2000c101516 */
[----:B------:R-:W-:-:S03]  /*1d310*/  SHF.R.U32.HI R2, RZ, 0x8, R2 ;  /* 0x00000008ff027819 */ /* 0x000fc60000011602 */
[----:B------:R1:W-:Y:S04]  /*1d320*/  STG.E.U16 desc[UR22][R36.64+-0xb0], R224 ;  /* 0xffff50e024007986 */ /* 0x0003e8000c101516 */
[----:B------:R1:W-:Y:S01]  /*1d330*/  STG.E.U16 desc[UR22][R36.64+-0xae], R223 ;  /* 0xffff52df24007986 */ /* 0x0003e2000c101516 */
[----:B------:R-:W-:-:S03]  /*1d340*/  LOP3.LUT R6, R6, 0xff, RZ, 0xc0, !PT ;  /* 0x000000ff06067812 */ /* 0x000fc600078ec0ff */
[----:B------:R1:W-:Y:S04]  /*1d350*/  STG.E.U16 desc[UR22][R46.64+-0xb0], R222 ;  /* 0xffff50de2e007986 */ /* 0x0003e8000c101516 */
[----:B------:R1:W-:Y:S04]  /*1d360*/  STG.E.U16 desc[UR22][R46.64+-0xae], R221 ;  /* 0xffff52dd2e007986 */ /* 0x0003e8000c101516 */
[----:B------:R1:W-:Y:S04]  /*1d370*/  STG.E.U16 desc[UR22][R44.64+-0xb0], R185 ;  /* 0xffff50b92c007986 */ /* 0x0003e8000c101516 */
[----:B------:R1:W-:Y:S01]  /*1d380*/  STG.E.U16 desc[UR22][R44.64+-0xae], R183 ;  /* 0xffff52b72c007986 */ /* 0x0003e2000c101516 */
[----:B------:R-:W-:-:S03]  /*1d390*/  FADD.FTZ R4, R67, R4 ;  /* 0x0000000443047221 */ /* 0x000fc60000010000 */
[----:B------:R1:W-:Y:S04]  /*1d3a0*/  STG.E.U16 desc[UR22][R38.64+-0xb0], R184 ;  /* 0xffff50b826007986 */ /* 0x0003e8000c101516 */
[----:B------:R1:W-:Y:S01]  /*1d3b0*/  STG.E.U16 desc[UR22][R38.64+-0xae], R182 ;  /* 0xffff52b626007986 */ /* 0x0003e2000c101516 */
[----:B------:R-:W-:-:S03]  /*1d3c0*/  PRMT R2, R5, 0x5410, R2 ;  /* 0x0000541005027816 */ /* 0x000fc60000000002 */
[----:B------:R1:W-:Y:S04]  /*1d3d0*/  STG.E.U16 desc[UR22][R36.64+-0xa0], R220 ;  /* 0xffff60dc24007986 */ /* 0x0003e8000c101516 */
[----:B------:R1:W-:Y:S01]  /*1d3e0*/  STG.E.U16 desc[UR22][R36.64+-0x9e], R219 ;  /* 0xffff62db24007986 */ /* 0x0003e2000c101516 */
[----:B------:R-:W-:-:S03]  /*1d3f0*/  PRMT R6, R6, 0x5410, R7 ;  /* 0x0000541006067816 */ /* 0x000fc60000000007 */
[----:B------:R1:W-:Y:S04]  /*1d400*/  STG.E.U16 desc[UR22][R46.64+-0xa0], R218 ;  /* 0xffff60da2e007986 */ /* 0x0003e8000c101516 */
[----:B------:R1:W-:Y:S04]  /*1d410*/  STG.E.U16 desc[UR22][R46.64+-0x9e], R217 ;  /* 0xffff62d92e007986 */ /* 0x0003e8000c101516 */
[----:B------:R1:W-:Y:S04]  /*1d420*/  STG.E.U16 desc[UR22][R44.64+-0xa0], R181 ;  /* 0xffff60b52c007986 */ /* 0x0003e8000c101516 */
[----:B------:R1:W-:Y:S04]  /*1d430*/  STG.E.U16 desc[UR22][R44.64+-0x9e], R180 ;  /* 0xffff62b42c007986 */ /* 0x0003e8000c101516 */
[----:B------:R1:W-:Y:S04]  /*1d440*/  STG.E.U16 desc[UR22][R38.64+-0xa0], R173 ;  /* 0xffff60ad26007986 */ /* 0x0003e8000c101516 */
[----:B------:R1:W-:Y:S04]  /*1d450*/  STG.E.U16 desc[UR22][R38.64+-0x9e], R172 ;  /* 0xffff62ac26007986 */ /* 0x0003e8000c101516 */
[----:B------:R1:W-:Y:S04]  /*1d460*/  STG.E.U16 desc[UR22][R36.64+-0x90], R216 ;  /* 0xffff70d824007986 */ /* 0x0003e8000c101516 */
[----:B------:R1:W-:Y:S01]  /*1d470*/  STG.E.U16 desc[UR22][R36.64+-0x8e], R211 ;  /* 0xffff72d324007986 */ /* 0x0003e2000c101516 */
[----:B------:R-:W-:-:S03]  /*1d480*/  HSET2.LE.AND R2, R2, R0, PT ;  /* 0x0000000002027233 */ /* 0x000fc60003803000 */
[----:B------:R1:W-:Y:S01]  /*1d490*/  STG.E.U16 desc[UR22][R46.64+-0x90], R210 ;  /* 0xffff70d22e007986 */ /* 0x0003e2000c101516 */
[----:B------:R-:W-:-:S03]  /*1d4a0*/  HSET2.LE.AND R3, R3, R0, PT ;  /* 0x0000000003037233 */ /* 0x000fc60003803000 */
[----:B------:R1:W-:Y:S01]  /*1d4b0*/  STG.E.U16 desc[UR22][R46.64+-0x8e], R209 ;  /* 0xffff72d12e007986 */ /* 0x0003e2000c101516 */
[----:B------:R-:W-:-:S03]  /*1d4c0*/  HSET2.LE.AND R0, R6, R0, PT ;  /* 0x0000000006007233 */ /* 0x000fc60003803000 */
[----:B------:R2:W-:Y:S04]  /*1d4d0*/  STG.E.U16 desc[UR22][R44.64+-0x90], R179 ;  /* 0xffff70b32c007986 */ /* 0x0005e8000c101516 */
[----:B------:R3:W-:Y:S04]  /*1d4e0*/  STG.E.U16 desc[UR22][R44.64+-0x8e], R178 ;  /* 0xffff72b22c007986 */ /* 0x0007e8000c101516 */
[----:B------:R3:W-:Y:S04]  /*1d4f0*/  STG.E.U16 desc[UR22][R38.64+-0x90], R177 ;  /* 0xffff70b126007986 */ /* 0x0007e8000c101516 */
[----:B------:R4:W-:Y:S04]  /*1d500*/  STG.E.U16 desc[UR22][R38.64+-0x8e], R176 ;  /* 0xffff72b026007986 */ /* 0x0009e8000c101516 */
[----:B------:R4:W-:Y:S01]  /*1d510*/  STL [R1+0x6c], R4 ;  /* 0x00006c0401007387 */ /* 0x0009e20000100800 */
[----:B------:R-:W-:Y:S01]  /*1d520*/  LOP3.LUT R124, R2, R124, RZ, 0xc0, !PT ;  /* 0x0000007c027c7212 */ /* 0x000fe200078ec0ff */
[----:B------:R-:W-:Y:S01]  /*1d530*/  FADD.FTZ R2, R49, R48 ;  /* 0x0000003031027221 */ /* 0x000fe20000010000 */
[----:B------:R-:W-:Y:S01]  /*1d540*/  LOP3.LUT R127, R0, R127, RZ, 0xc0, !PT ;  /* 0x0000007f007f7212 */ /* 0x000fe200078ec0ff */
[----:B------:R-:W-:Y:S01]  /*1d550*/  FADD.FTZ R0, R233, R228 ;  /* 0x000000e4e9007221 */ /* 0x000fe20000010000 */
[----:B------:R-:W-:Y:S01]  /*1d560*/  LOP3.LUT R125, R3, R125, RZ, 0xc0, !PT ;  /* 0x0000007d037d7212 */ /* 0x000fe200078ec0ff */
[----:B------:R-:W-:Y:S01]  /*1d570*/  FADD.FTZ R3, R64, R231 ;  /* 0x000000e740037221 */ /* 0x000fe20000010000 */
[----:B------:R-:W-:Y:S01]  /*1d580*/  FADD.FTZ R2, R252, R2 ;  /* 0x00000002fc027221 */ /* 0x000fe20000010000 */
[----:B------:R-:W-:Y:S01]  /*1d590*/  FADD.FTZ R0, R237, R0 ;  /* 0x00000000ed007221 */ /* 0x000fe20000010000 */
[----:B-1----:R-:W-:Y:S01]  /*1d5a0*/  HMMA.16816.F32.BF16 R168, R120, R148, R168 ;  /* 0x0000009478a8723c */ /* 0x002fe200000418a8 */
[----:B------:R-:W-:Y:S01]  /*1d5b0*/  FADD.FTZ R3, R66, R3 ;  /* 0x0000000342037221 */ /* 0x000fe20000010000 */
[----:B------:R-:W-:Y:S01]  /*1d5c0*/  FADD.FTZ R2, R250, R2 ;  /* 0x00000002fa027221 */ /* 0x000fe20000010000 */
[----:B------:R-:W-:Y:S01]  /*1d5d0*/  FADD.FTZ R0, R249, R0 ;  /* 0x00000000f9007221 */ /* 0x000fe20000010000 */
[----:B--2---:R-:W-:-:S02]  /*1d5e0*/  IADD3 R236, P1, R36, -0x180, RZ ;  /* 0xfffffe8024ec7810 */ /* 0x004fc40007f3e0ff */
[----:B------:R-:W-:Y:S01]  /*1d5f0*/  HMMA.16816.F32.BF16 R164, R120, R150, R164 ;  /* 0x0000009678a4723c */ /* 0x000fe200000418a4 */
[----:B------:R-:W-:-:S05]  /*1d600*/  @UP0 UIADD3 UR44, UR18, -0x4, URZ ;  /* 0xfffffffc122c0890 */ /* 0x000fca000fffe03f */
[----:B------:R-:W-:Y:S01]  /*1d610*/  HMMA.16816.F32.BF16 R160, R120, R140, R160 ;  /* 0x0000008c78a0723c */ /* 0x000fe200000418a0 */
[----:B---3--:R-:W-:-:S05]  /*1d620*/  FADD.FTZ R234, R232, R3 ;  /* 0x00000003e8ea7221 */ /* 0x008fca0000010000 */
        /* <DEDUP_REMOVED lines=8> */
[C---:B----4-:R-:W-:Y:S06]  /*1d6b0*/  HMMA.16816.F32.BF16 R100, R120.reuse, R108, R100 ;  /* 0x0000006c7864723c */ /* 0x050fec0000041864 */
[----:B------:R-:W-:Y:S06]  /*1d6c0*/  HMMA.16816.F32.BF16 R104, R120, R110, R104 ;  /* 0x0000006e7868723c */ /* 0x000fec0000041868 */
[C---:B------:R-:W-:Y:S06]  /*1d6d0*/  HMMA.16816.F32.BF16 R152, R124.reuse, R148, R152 ;  /* 0x000000947c98723c */ /* 0x040fec0000041898 */
[C---:B------:R-:W-:Y:S06]  /*1d6e0*/  HMMA.16816.F32.BF16 R144, R124.reuse, R140, R144 ;  /* 0x0000008c7c90723c */ /* 0x040fec0000041890 */
[C---:B------:R-:W-:Y:S06]  /*1d6f0*/  HMMA.16816.F32.BF16 R136, R124.reuse, R76, R136 ;  /* 0x0000004c7c88723c */ /* 0x040fec0000041888 */
[C---:B------:R-:W-:Y:S06]  /*1d700*/  HMMA.16816.F32.BF16 R80, R124.reuse, R92, R80 ;  /* 0x0000005c7c50723c */ /* 0x040fec0000041850 */
[----:B------:R-:W-:Y:S06]  /*1d710*/  HMMA.16816.F32.BF16 R96, R124, R108, R96 ;  /* 0x0000006c7c60723c */ /* 0x000fec0000041860 */
[----:B------:R-:W-:Y:S06]  /*1d720*/  HMMA.16816.F32.BF16 R116, R120, R12, R116 ;  /* 0x0000000c7874723c */ /* 0x000fec0000041874 */
        /* <DEDUP_REMOVED lines=9> */
[----:B------:R-:W-:-:S15]  /*1d7c0*/  @P0 BRA `(.L_x_570) ;  /* 0x0000000000040947 */ /* 0x000fde0003800000 */
.L_x_563:
[----:B------:R-:W-:-:S12]  /*1d7d0*/  UIADD3 UR44, UR42, -0x1, URZ ;  /* 0xffffffff2a2c7890 */ /* 0x000fd8000fffe03f */
.L_x_570:
[----:B------:R-:W-:-:S13]  /*1d7e0*/  ISETP.LE.AND P0, PT, RZ, UR44, PT ;  /* 0x0000002cff007c0c */ /* 0x000fda000bf03270 */
[----:B------:R-:W-:Y:S05]  /*1d7f0*/  @!P0 BRA `(.L_x_571) ;  /* 0x0000007000848947 */ /* 0x000fea0003800000 */
[----:B------:R-:W2:Y:S01]  /*1d800*/  LDL.LU R6, [R1+0x158] ;  /* 0x0001580001067983 */ /* 0x000ea20000300800 */
[----:B------:R-:W-:Y:S01]  /*1d810*/  ULDC UR6, c[0x0][0x2d0] ;  /* 0x0000b40000067ab9 */ /* 0x000fe20000000800 */
[----:B------:R-:W-:Y:S01]  /*1d820*/  ULDC UR4, c[0x0][0x2d8] ;  /* 0x0000b60000047ab9 */ /* 0x000fe20000000800 */
[----:B------:R-:W1:Y:S01]  /*1d830*/  S2R R2, SR_TID.X ;  /* 0x0000000000027919 */ /* 0x000e620000002100 */
[----:B------:R-:W-:Y:S01]  /*1d840*/  MOV R194, UR12 ;  /* 0x0000000c00c27c02 */ /* 0x000fe20008000f00 */
[----:B-----5:R-:W-:Y:S01]  /*1d850*/  IMAD.MOV.U32 R133, RZ, RZ, R128 ;  /* 0x000000ffff857224 */ /* 0x020fe200078e0080 */
[----:B------:R-:W-:Y:S01]  /*1d860*/  MOV R3, R130 ;  /* 0x0000008200037202 */ /* 0x000fe20000000f00 */
[----:B------:R-:W3:Y:S01]  /*1d870*/  LDL.LU R4, [R1+0x1b0] ;  /* 0x0001b00001047983 */ /* 0x000ee20000300800 */
[----:B------:R-:W-:Y:S01]  /*1d880*/  MOV R132, R129 ;  /* 0x0000008100847202 */ /* 0x000fe20000000f00 */
[----:B------:R-:W-:Y:S02]  /*1d890*/  ULDC UR8, c[0x0][0x2d0] ;  /* 0x0000b40000087ab9 */ /* 0x000fe40000000800 */
[----:B------:R-:W4:Y:S01]  /*1d8a0*/  LDL.LU R5, [R1+0x194] ;  /* 0x0001940001057983 */ /* 0x000f220000300800 */
[----:B------:R-:W-:-:S02]  /*1d8b0*/  USHF.L.U32 UR11, UR4, 0x3, URZ ;  /* 0x00000003040b7899 */ /* 0x000fc4000800063f */
[----:B------:R-:W-:Y:S02]  /*1d8c0*/  UIMAD UR41, UR4, 0x48, URZ ;  /* 0x00000048042978a4 */ /* 0x000fe4000f8e023f */
[----:B------:R-:W-:Y:S02]  /*1d8d0*/  USHF.R.S32.HI UR19, URZ, 0x1f, UR4 ;  /* 0x0000001f3f137899 */ /* 0x000fe40008011404 */
[----:B------:R-:W-:Y:S02]  /*1d8e0*/  UIMAD.WIDE.U32 UR48, UR4, 0x70, URZ ;  /* 0x00000070043078a5 */ /* 0x000fe4000f8e003f */
[----:B------:R-:W-:Y:S02]  /*1d8f0*/  UIMAD UR4, UR4, 0x38, UR11 ;  /* 0x00000038040478a4 */ /* 0x000fe4000f8e020b */
[----:B------:R-:W-:Y:S02]  /*1d900*/  USHF.R.S32.HI UR7, URZ, 0x1f, UR11 ;  /* 0x0000001f3f077899 */ /* 0x000fe4000801140b */
[----:B------:R-:W-:-:S02]  /*1d910*/  UIADD3 UR4, UR4, 0x1, URZ ;  /* 0x0000000104047890 */ /* 0x000fc4000fffe03f */
[----:B------:R-:W-:Y:S02]  /*1d920*/  UIMAD UR19, UR19, 0x70, URZ ;  /* 0x00000070131378a4 */ /* 0x000fe4000f8e023f */
[----:B------:R-:W-:Y:S02]  /*1d930*/  USHF.R.S32.HI UR28, URZ, 0x1f, UR4 ;  /* 0x0000001f3f1c7899 */ /* 0x000fe40008011404 */
[----:B------:R-:W-:Y:S02]  /*1d940*/  USHF.L.U32 UR18, UR11, 0x1, URZ ;  /* 0x000000010b127899 */ /* 0x000fe4000800063f */
[----:B------:R-:W-:Y:S02]  /*1d950*/  USHF.L.U32 UR42, UR41, 0x1, URZ ;  /* 0x00000001292a7899 */ /* 0x000fe4000800063f */
[----:B------:R-:W-:Y:S01]  /*1d960*/  USHF.L.U64.HI UR11, UR11, 0x1, UR7 ;  /* 0x000000010b0b7899 */ /* 0x000fe20008010207 */
[----:B-1----:R-:W-:Y:S01]  /*1d970*/  SHF.R.S32.HI R0, RZ, 0x1f, R2 ;  /* 0x0000001fff007819 */ /* 0x002fe20000011402 */
[----:B------:R-:W-:-:S02]  /*1d980*/  USHF.L.U32 UR29, UR4, 0x1, URZ ;  /* 0x00000001041d7899 */ /* 0x000fc4000800063f */
[----:B------:R-:W-:Y:S01]  /*1d990*/  USHF.L.U64.HI UR28, UR4, 0x1, UR28 ;  /* 0x00000001041c7899 */ /* 0x000fe2000801021c */
[----:B------:R-:W-:Y:S01]  /*1d9a0*/  LEA.HI R0, R0, R2, RZ, 0x2 ;  /* 0x0000000200007211 */ /* 0x000fe200078f10ff */
[----:B------:R-:W-:Y:S01]  /*1d9b0*/  UIADD3 UR19, UR49, UR19, URZ ;  /* 0x0000001331137290 */ /* 0x000fe2000fffe03f */
[----:B------:R-:W-:Y:S02]  /*1d9c0*/  ULDC UR4, c[0x0][0x2ec] ;  /* 0x0000bb0000047ab9 */ /* 0x000fe40000000800 */
[----:B------:R-:W-:-:S05]  /*1d9d0*/  LOP3.LUT R0, R0, 0xfffffffc, RZ, 0xc0, !PT ;  /* 0xfffffffc00007812 */ /* 0x000fca00078ec0ff */
[----:B------:R-:W-:-:S04]  /*1d9e0*/  IMAD.IADD R0, R2, 0x1, -R0 ;  /* 0x0000000102007824 */ /* 0x000fc800078e0a00 */
[----:B------:R-:W-:-:S05]  /*1d9f0*/  IMAD.SHL.U32 R0, R0, 0x8, RZ ;  /* 0x0000000800007824 */ /* 0x000fca00078e00ff */
[----:B------:R-:W-:Y:S01]  /*1da00*/  ISETP.GE.AND P0, PT, R0, UR6, PT ;  /* 0x0000000600007c0c */ /* 0x000fe2000bf06270 */
[----:B------:R-:W-:Y:S01]  /*1da10*/  IMAD.MOV.U32 R0, RZ, RZ, 0x7054 ;  /* 0x00007054ff007424 */ /* 0x000fe200078e00ff */
[----:B------:R-:W-:-:S04]  /*1da20*/  USHF.R.S32.HI UR6, URZ, 0x1f, UR41 ;  /* 0x0000001f3f067899 */ /* 0x000fc80008011429 */
[----:B------:R-:W-:Y:S01]  /*1da30*/  PRMT R194, R194, R0, UR12 ;  /* 0x0000000cc2c27e16 */ /* 0x000fe20008000000 */
[----:B------:R-:W-:Y:S01]  /*1da40*/  IMAD.MOV.U32 R0, RZ, RZ, R131 ;  /* 0x000000ffff007224 */ /* 0x000fe200078e0083 */
[----:B------:R-:W-:-:S03]  /*1da50*/  USHF.L.U64.HI UR41, UR41, 0x1, UR6 ;  /* 0x0000000129297899 */ /* 0x000fc60008010206 */
[----:B------:R-:W-:Y:S02]  /*1da60*/  ULDC.64 UR6, c[0x0][0x248] ;  /* 0x0000920000067ab9 */ /* 0x000fe40000000a00 */
[----:B------:R-:W1:Y:S08]  /*1da70*/  @!P0 LDC.64 R10, c[0x0][0x220] ;  /* 0x00008800ff0a8b82 */ /* 0x000e700000000a00 */
[----:B------:R-:W1:Y:S02]  /*1da80*/  @!P0 LDC.64 R8, c[0x0][0x220] ;  /* 0x00008800ff088b82 */ /* 0x000e640000000a00 */
[----:B-1----:R-:W-:Y:S04]  /*1da90*/  @!P0 STL.64 [R1+0x120], R10 ;  /* 0x0001200a01008387 */ /* 0x002fe80000100a00 */
[----:B------:R1:W-:Y:S01]  /*1daa0*/  @!P0 STL.64 [R1+0x118], R8 ;  /* 0x0001180801008387 */ /* 0x0003e20000100a00 */
[C---:B--2---:R-:W-:Y:S01]  /*1dab0*/  IADD3 R2, R6.reuse, 0x4, RZ ;  /* 0x0000000406027810 */ /* 0x044fe20007ffe0ff */
[----:B-1----:R-:W-:-:S04]  /*1dac0*/  IMAD.WIDE.U32 R8, R6, -0x326172a9, RZ ;  /* 0xcd9e8d5706087825 */ /* 0x002fc800078e00ff */
[----:B------:R-:W-:Y:S01]  /*1dad0*/  IMAD.WIDE.U32 R6, R2, -0x326172a9, RZ ;  /* 0xcd9e8d5702067825 */ /* 0x000fe200078e00ff */
[----:B------:R-:W-:Y:S03]  /*1dae0*/  STL.64 [R1+0x108], R8 ;  /* 0x0001080801007387 */ /* 0x000fe60000100a00 */
[----:B---3--:R-:W-:Y:S01]  /*1daf0*/  IMAD.WIDE.U32 R238, R4, -0x2daee0ad, RZ ;  /* 0xd2511f5304ee7825 */ /* 0x008fe200078e00ff */
[----:B------:R1:W-:Y:S01]  /*1db00*/  STL.64 [R1+0x100], R6 ;  /* 0x0001000601007387 */ /* 0x0003e20000100a00 */
[-C--:B----4-:R-:W-:Y:S02]  /*1db10*/  LOP3.LUT R250, R7, R5.reuse, RZ, 0x3c, !PT ;  /* 0x0000000507fa7212 */ /* 0x090fe400078e3cff */
[----:B------:R-:W-:Y:S01]  /*1db20*/  LOP3.LUT R242, R9, R5, RZ, 0x3c, !PT ;  /* 0x0000000509f27212 */ /* 0x000fe200078e3cff */
[----:B-1----:R-:W2:Y:S04]  /*1db30*/  LDL.LU.64 R6, [R1+0x1a0] ;  /* 0x0001a00001067983 */ /* 0x002ea80000300a00 */
[----:B------:R-:W2:Y:S01]  /*1db40*/  LDL.LU.64 R4, [R1+0x1a8] ;  /* 0x0001a80001047983 */ /* 0x000ea20000300a00 */
[----:B------:R-:W-:-:S04]  /*1db50*/  IMAD.WIDE.U32 R242, R242, -0x2daee0ad, RZ ;  /* 0xd2511f53f2f27825 */ /* 0x000fc800078e00ff */
[----:B------:R-:W-:-:S04]  /*1db60*/  IMAD.WIDE.U32 R250, R250, -0x2daee0ad, RZ ;  /* 0xd2511f53fafa7825 */ /* 0x000fc800078e00ff */
[----:B--2---:R-:W-:-:S05]  /*1db70*/  IMAD.MOV.U32 R5, RZ, RZ, R7 ;  /* 0x000000ffff057224 */ /* 0x004fca00078e0007 */
[----:B------:R1:W-:Y:S01]  /*1db80*/  STL.64 [R1+0x110], R4 ;  /* 0x0001100401007387 */ /* 0x0003e20000100a00 */
[----:B------:R-:W-:Y:S05]  /*1db90*/  BRA `(.L_x_572) ;  /* 0x00000004000c7947 */ /* 0x000fea0003800000 */
.L_x_574:
[----:B------:R-:W2:Y:S01]  /*1dba0*/  LDL.64 R198, [R1+0x138] ;  /* 0x0001380001c67983 */ /* 0x000ea20000100a00 */
[----:B------:R-:W1:Y:S01]  /*1dbb0*/  @!P0 LDC.64 R130, c[0x0][0x218] ;  /* 0x00008600ff828b82 */ /* 0x000e620000000a00 */
[----:B------:R-:W-:Y:S02]  /*1dbc0*/  UIADD3 UR43, UR44, -0x1, URZ ;  /* 0xffffffff2c2b7890 */ /* 0x000fe4000fffe03f */
[----:B------:R-:W3:Y:S02]  /*1dbd0*/  LDL.64 R196, [R1+0x130] ;  /* 0x0001300001c47983 */ /* 0x000ee40000100a00 */
[----:B------:R-:W-:Y:S02]  /*1dbe0*/  USHF.R.S32.HI UR10, URZ, 0x1f, UR43 ;  /* 0x0000001f3f0a7899 */ /* 0x000fe4000801142b */
[----:B------:R4:W-:Y:S01]  /*1dbf0*/  @P0 STS [R195+0x6000], RZ ;  /* 0x006000ffc3000388 */ /* 0x0009e20000000800 */
[----:B------:R-:W5:Y:S01]  /*1dc00*/  @!P4 LDC.64 R176, c[0x0][0x218] ;  /* 0x00008600ffb0cb82 */ /* 0x000f620000000a00 */
[----:B------:R-:W-:Y:S02]  /*1dc10*/  UIMAD UR10, UR10, UR6, URZ ;  /* 0x000000060a0a72a4 */ /* 0x000fe4000f8e023f */
[----:B------:R4:W-:Y:S01]  /*1dc20*/  @P0 STS [R195+0x6004], RZ ;  /* 0x006004ffc3000388 */ /* 0x0009e20000000800 */
[----:B------:R-:W-:Y:S02]  /*1dc30*/  UIMAD.WIDE.U32 UR46, UR43, UR6, URZ ;  /* 0x000000062b2e72a5 */ /* 0x000fe4000f8e003f */
[----:B------:R-:W-:Y:S01]  /*1dc40*/  UIMAD UR10, UR43, UR7, UR10 ;  /* 0x000000072b0a72a4 */ /* 0x000fe2000f8e020a */
[----:B------:R4:W-:Y:S01]  /*1dc50*/  @P0 STS.64 [R195+0x6008], RZ ;  /* 0x006008ffc3000388 */ /* 0x0009e20000000a00 */
[----:B------:R-:W4:Y:S02]  /*1dc60*/  @!P3 LDC.64 R174, c[0x0][0x218] ;  /* 0x00008600ffaebb82 */ /* 0x000f240000000a00 */
[----:B------:R-:W-:Y:S01]  /*1dc70*/  UIADD3 UR10, UR47, UR10, URZ ;  /* 0x0000000a2f0a7290 */ /* 0x000fe2000fffe03f */
[----:B------:R-:W-:Y:S02]  /*1dc80*/  IMAD.U32 R2, RZ, RZ, UR46 ;  /* 0x0000002eff027e24 */ /* 0x000fe4000f8e00ff */
[----:B------:R-:W-:Y:S03]  /*1dc90*/  IMAD.U32 R128, RZ, RZ, UR46 ;  /* 0x0000002eff807e24 */ /* 0x000fe6000f8e00ff */
[----:B------:R-:W-:Y:S01]  /*1dca0*/  IMAD.U32 R129, RZ, RZ, UR10 ;  /* 0x0000000aff817e24 */ /* 0x000fe2000f8e00ff */
[----:B------:R-:W4:Y:S08]  /*1dcb0*/  @!P0 LDC.64 R172, c[0x0][0x218] ;  /* 0x00008600ffac8b82 */ /* 0x000f300000000a00 */
[----:B------:R-:W4:Y:S08]  /*1dcc0*/  @!P4 LDC.64 R134, c[0x0][0x218] ;  /* 0x00008600ff86cb82 */ /* 0x000f300000000a00 */
[----:B------:R-:W4:Y:S01]  /*1dcd0*/  @!P3 LDC.64 R178, c[0x0][0x218] ;  /* 0x00008600ffb2bb82 */ /* 0x000f220000000a00 */
[----:B--2---:R-:W-:Y:S04]  /*1dce0*/  LEA R2, P1, R2, R198, 0x6 ;  /* 0x000000c602027211 */ /* 0x004fe800078230ff */
[----:B---3--:R-:W-:Y:S02]  /*1dcf0*/  LEA.HI.X R129, R128, R197, R129, 0x6, P1 ;  /* 0x000000c580817211 */ /* 0x008fe400008f3481 */
[C---:B-1----:R-:W-:Y:S02]  /*1dd00*/  @!P0 LEA R130, P1, R2.reuse, R130, 0x1 ;  /* 0x0000008202828211 */ /* 0x042fe400078208ff */
[C---:B-----5:R-:W-:Y:S02]  /*1dd10*/  @!P4 LEA R176, P2, R2.reuse, R176, 0x1 ;  /* 0x000000b002b0c211 */ /* 0x060fe400078408ff */
        /* <DEDUP_REMOVED lines=10> */
[C---:B------:R-:W-:Y:S02]  /*1ddc0*/  @!P0 LEA R172, P5, R128.reuse, R172, 0x1 ;  /* 0x000000ac80ac8211 */ /* 0x040fe400078a08ff */
[C---:B------:R-:W-:Y:S01]  /*1ddd0*/  @!P4 LEA R134, P2, R128.reuse, R134, 0x1 ;  /* 0x000000868086c211 */ /* 0x040fe200078408ff */
        /* <DEDUP_REMOVED lines=17> */
[C---:B-1----:R-:W-:Y:S03]  /*1def0*/  @!P3 LEA R130, P1, R128.reuse, R178, 0x1 ;  /* 0x000000b28082b211 */ /* 0x042fe600078208ff */
        /* <DEDUP_REMOVED lines=13> */
.L_x_572:
[----:B-1----:R-:W2:Y:S01]  /*1dfd0*/  LDL R5, [R1+0xfc] ;  /* 0x0000fc0001057983 */ /* 0x002ea20000100800 */
[----:B------:R-:W-:Y:S04]  /*1dfe0*/  DEPBAR.LE SB0, 0x0 ;  /* 0x000080000000791a */ /* 0x000fe80000000000 */
[----:B---3--:R-:W3:Y:S01]  /*1dff0*/  LDL R4, [R1+0x128] ;  /* 0x0001280001047983 */ /* 0x008ee20000100800 */
[----:B------:R-:W-:Y:S02]  /*1e000*/  USHF.R.S32.HI UR10, URZ, 0x1f, UR44 ;  /* 0x0000001f3f0a7899 */ /* 0x000fe4000801142c */
[----:B------:R-:W-:Y:S02]  /*1e010*/  UIMAD UR9, UR24, UR44, URZ ;  /* 0x0000002c180972a4 */ /* 0x000fe4000f8e023f */
[----:B------:R-:W4:Y:S01]  /*1e020*/  LDL.64 R20, [R1+0x110] ;  /* 0x0001100001147983 */ /* 0x000f220000100a00 */
[----:B------:R-:W-:Y:S02]  /*1e030*/  UISETP.GE.AND UP0, UPT, UR44, 0x1, UPT ;  /* 0x000000012c00788c */ /* 0x000fe4000bf06270 */
[----:B------:R-:W-:Y:S02]  /*1e040*/  UIMAD UR9, UR10, UR32, UR9 ;  /* 0x000000200a0972a4 */ /* 0x000fe4000f8e0209 */
[----:B------:R-:W5:Y:S05]  /*1e050*/  LDL R6, [R1+0x120] ;  /* 0x0001200001067983 */ /* 0x000f6a0000100800 */
[----:B------:R-:W5:Y:S05]  /*1e060*/  LDL R2, [R1+0x124] ;  /* 0x0001240001027983 */ /* 0x000f6a0000100800 */
[----:B------:R-:W5:Y:S05]  /*1e070*/  LDL R8, [R1+0x118] ;  /* 0x0001180001087983 */ /* 0x000f6a0000100800 */
[----:B------:R-:W5:Y:S01]  /*1e080*/  LDL R18, [R1+0x11c] ;  /* 0x00011c0001127983 */ /* 0x000f620000100800 */
[----:B------:R-:W-:Y:S06]  /*1e090*/  BAR.SYNC.DEFER_BLOCKING 0x0 ;  /* 0x0000000000007b1d */ /* 0x000fec0000010000 */
[----:B------:R-:W-:Y:S05]  /*1e0a0*/  @P0 STS [R195+0x9000], RZ ;  /* 0x009000ffc3000388 */ /* 0x000fea0000000800 */
[----:B------:R-:W-:Y:S05]  /*1e0b0*/  @P0 STS [R195+0x9004], RZ ;  /* 0x009004ffc3000388 */ /* 0x000fea0000000800 */
[----:B------:R-:W-:Y:S01]  /*1e0c0*/  @P0 STS.64 [R195+0x9008], RZ ;  /* 0x009008ffc3000388 */ /* 0x000fe20000000a00 */
[----:B--2---:R-:W-:Y:S02]  /*1e0d0*/  ISETP.GE.AND P4, PT, R5, UR8, PT ;  /* 0x0000000805007c0c */ /* 0x004fe4000bf86270 */
[----:B---3--:R-:W-:Y:S01]  /*1e0e0*/  ISETP.GE.AND P3, PT, R4, UR8, PT ;  /* 0x0000000804007c0c */ /* 0x008fe2000bf66270 */
[----:B------:R-:W-:Y:S04]  /*1e0f0*/  IMAD.U32 R4, RZ, RZ, UR44 ;  /* 0x0000002cff047e24 */ /* 0x000fe8000f8e00ff */
[----:B----4-:R-:W-:Y:S06]  /*1e100*/  IMAD.WIDE.U32 R4, R4, UR32, R20 ;  /* 0x0000002004047c25 */ /* 0x010fec000f8e0014 */
[----:B------:R-:W1:Y:S01]  /*1e110*/  @!P4 LDC.64 R12, c[0x0][0x220] ;  /* 0x00008800ff0ccb82 */ /* 0x000e620000000a00 */
[----:B------:R-:W-:Y:S01]  /*1e120*/  VIADD R5, R5, UR9 ;  /* 0x0000000905057c36 */ /* 0x000fe20008000000 */
[C---:B-----5:R-:W-:Y:S01]  /*1e130*/  @!P0 LEA R6, P1, R4.reuse, R6, 0x1 ;  /* 0x0000000604068211 */ /* 0x060fe200078208ff */
[----:B------:R-:W-:Y:S03]  /*1e140*/  USHF.L.U32 UR9, UR44, 0x1, URZ ;  /* 0x000000012c097899 */ /* 0x000fe6000800063f */
[C-C-:B------:R-:W-:Y:S02]  /*1e150*/  @!P0 LEA.HI.X R7, R4.reuse, R2, R5.reuse, 0x1, P1 ;  /* 0x0000000204078211 */ /* 0x140fe400008f0c05 */
[----:B------:R-:W2:Y:S01]  /*1e160*/  @!P3 LDC.64 R10, c[0x0][0x220] ;  /* 0x00008800ff0abb82 */ /* 0x000ea20000000a00 */
[C---:B------:R-:W-:Y:S02]  /*1e170*/  IADD3 R2, P5, R4.reuse, UR20, RZ ;  /* 0x0000001404027c10 */ /* 0x040fe4000ffbe0ff */
[----:B------:R-:W-:Y:S01]  /*1e180*/  @!PT LDS RZ, [RZ] ;  /* 0x00000000fffff984 */ /* 0x000fe20000000800 */
[----:B------:R-:W-:Y:S01]  /*1e190*/  @!PT LDS RZ, [RZ] ;  /* 0x00000000fffff984 */ /* 0x000fe20000000800 */
[----:B------:R-:W-:Y:S01]  /*1e1a0*/  @!PT LDS RZ, [RZ] ;  /* 0x00000000fffff984 */ /* 0x000fe20000000800 */
[----:B------:R3:W-:Y:S05]  /*1e1b0*/  @!P0 LDGSTS.E.BYPASS.LTC128B.128 [R195+0x9000], desc[UR22][R6.64] ;  /* 0x0900000006c38fae */ /* 0x0007ea000b901d56 */
[----:B------:R-:W-:Y:S01]  /*1e1c0*/  @P4 STS.128 [R195+0xa000], RZ ;  /* 0x00a000ffc3004388 */ /* 0x000fe20000000c00 */
[----:B------:R-:W3:Y:S01]  /*1e1d0*/  @!P4 LDC.64 R14, c[0x0][0x220] ;  /* 0x00008800ff0ecb82 */ /* 0x000ee20000000a00 */
[C---:B-1----:R-:W-:Y:S07]  /*1e1e0*/  @!P4 LEA R12, P2, R4.reuse, R12, 0x1 ;  /* 0x0000000c040cc211 */ /* 0x042fee00078408ff */
[----:B------:R-:W1:Y:S01]  /*1e1f0*/  @!P3 LDC.64 R16, c[0x0][0x220] ;  /* 0x00008800ff10bb82 */ /* 0x000e620000000a00 */
[C-C-:B------:R-:W-:Y:S02]  /*1e200*/  @!P4 LEA.HI.X R13, R4.reuse, R13, R5.reuse, 0x1, P2 ;  /* 0x0000000d040dc211 */ /* 0x140fe400010f0c05 */
[C---:B--2---:R-:W-:Y:S03]  /*1e210*/  @!P3 LEA R10, P1, R4.reuse, R10, 0x1 ;  /* 0x0000000a040ab211 */ /* 0x044fe600078208ff */
[----:B------:R-:W-:Y:S01]  /*1e220*/  @!PT LDS RZ, [RZ] ;  /* 0x00000000fffff984 */ /* 0x000fe20000000800 */
[----:B------:R-:W-:Y:S01]  /*1e230*/  @!PT LDS RZ, [RZ] ;  /* 0x00000000fffff984 */ /* 0x000fe20000000800 */
[----:B------:R-:W-:Y:S01]  /*1e240*/  @!PT LDS RZ, [RZ] ;  /* 0x00000000fffff984 */ /* 0x000fe20000000800 */
[----:B------:R-:W-:Y:S01]  /*1e250*/  @!P4 LDGSTS.E.BYPASS.LTC128B.128 [R195+0xa000], desc[UR22][R12.64+0x40] ;  /* 0x0a0000400cc3cfae */ /* 0x000fe2000b901d56 */
[----:B------:R-:W-:Y:S04]  /*1e260*/  @!P3 LEA.HI.X R11, R4, R11, R5, 0x1, P1 ;  /* 0x0000000b040bb211 */ /* 0x000fe800008f0c05 */
[----:B------:R-:W-:Y:S01]  /*1e270*/  @P3 STS.128 [R195+0xb000], RZ ;  /* 0x00b000ffc3003388 */ /* 0x000fe20000000c00 */
[----:B------:R-:W-:Y:S02]  /*1e280*/  IADD3.X R5, R5, UR16, RZ, P5, !PT ;  /* 0x0000001005057c10 */ /* 0x000fe4000affe4ff */
[C---:B------:R-:W-:Y:S02]  /*1e290*/  @!P0 LEA R8, P5, R2.reuse, R8, 0x1 ;  /* 0x0000000802088211 */ /* 0x040fe400078a08ff */
[----:B------:R-:W-:Y:S01]  /*1e2a0*/  @!PT LDS RZ, [RZ] ;  /* 0x00000000fffff984 */ /* 0x000fe20000000800 */
[----:B------:R-:W-:Y:S01]  /*1e2b0*/  @!PT LDS RZ, [RZ] ;  /* 0x00000000fffff984 */ /* 0x000fe20000000800 */
[----:B------:R-:W-:Y:S01]  /*1e2c0*/  @!PT LDS RZ, [RZ] ;  /* 0x00000000fffff984 */ /* 0x000fe20000000800 */
[----:B------:R-:W-:Y:S01]  /*1e2d0*/  @!P3 LDGSTS.E.BYPASS.LTC128B.128 [R195+0xb000], desc[UR22][R10.64+0x80] ;  /* 0x0b0000800ac3bfae */ /* 0x000fe2000b901d56 */
[C---:B---3--:R-:W-:Y:S02]  /*1e2e0*/  @!P4 LEA R6, P2, R2.reuse, R14, 0x1 ;  /* 0x0000000e0206c211 */ /* 0x048fe400078408ff */
[C-C-:B------:R-:W-:Y:S02]  /*1e2f0*/  @!P0 LEA.HI.X R9, R2.reuse, R18, R5.reuse, 0x1, P5 ;  /* 0x0000001202098211 */ /* 0x140fe400028f0c05 */
[----:B------:R-:W-:Y:S01]  /*1e300*/  @P0 STS.128 [R195+0x9800], RZ ;  /* 0x009800ffc3000388 */ /* 0x000fe20000000c00 */
[C-C-:B------:R-:W-:Y:S04]  /*1e310*/  @!P4 LEA.HI.X R7, R2.reuse, R15, R5.reuse, 0x1, P2 ;  /* 0x0000000f0207c211 */ /* 0x140fe800010f0c05 */
[----:B------:R-:W-:Y:S01]  /*1e320*/  @!PT LDS RZ, [RZ] ;  /* 0x00000000fffff984 */ /* 0x000fe20000000800 */
[----:B------:R-:W-:Y:S01]  /*1e330*/  @!PT LDS RZ, [RZ] ;  /* 0x00000000fffff984 */ /* 0x000fe20000000800 */
[----:B------:R-:W-:Y:S01]  /*1e340*/  @!PT LDS RZ, [RZ] ;  /* 0x00000000fffff984 */ /* 0x000fe20000000800 */
[----:B------:R-:W-:Y:S01]  /*1e350*/  @!P0 LDGSTS.E.BYPASS.LTC128B.128 [R195+0x9800], desc[UR22][R8.64] ;  /* 0x0980000008c38fae */ /* 0x000fe2000b901d56 */
[C---:B-1----:R-:W-:Y:S04]  /*1e360*/  @!P3 LEA R4, P1, R2.reuse, R16, 0x1 ;  /* 0x000000100204b211 */ /* 0x042fe800078208ff */
[----:B------:R-:W-:Y:S01]  /*1e370*/  @P4 STS.128 [R195+0xa800], RZ ;  /* 0x00a800ffc3004388 */ /* 0x000fe20000000c00 */
[----:B------:R-:W-:Y:S02]  /*1e380*/  @!P3 LEA.HI.X R5, R2, R17, R5, 0x1, P1 ;  /* 0x000000110205b211 */ /* 0x000fe400008f0c05 */
[----:B------:R-:W-:Y:S02]  /*1e390*/  PLOP3.LUT P1, PT, PT, PT, UP0, 0x80, 0x0 ;  /* 0x000000000000781c */ /* 0x000fe40003f2f008 */
        /* <DEDUP_REMOVED lines=10> */
[----:B------:R-:W1:Y:S05]  /*1e440*/  LDSM.16.M88.4 R16, [R189+0x6000] ;  /* 0x00600000bd10783b */ /* 0x000e6a0000000200 */
[----:B------:R-:W2:Y:S05]  /*1e450*/  LDSM.16.M88.4 R60, [R192+0x1000] ;  /* 0x00100000c03c783b */ /* 0x000eaa0000000200 */
[----:B------:R-:W3:Y:S05]  /*1e460*/  LDSM.16.M88.4 R32, [R189+0x6400] ;  /* 0x00640000bd20783b */ /* 0x000eea0000000200 */
[----:B------:R-:W0:Y:S05]  /*1e470*/  LDGDEPBAR ;  /* 0x00000000000079af */ /* 0x000e2a0000000000 */
[----:B------:R-:W4:Y:S05]  /*1e480*/  LDSM.16.M88.4 R48, [R189+0x6800] ;  /* 0x00680000bd30783b */ /* 0x000f2a0000000200 */
[----:B------:R-:W5:Y:S05]  /*1e490*/  LDSM.16.M88.4 R128, [R189+0x6c00] ;  /* 0x006c0000bd80783b */ /* 0x000f6a0000000200 */
[----:B------:R-:W-:Y:S05]  /*1e4a0*/  LDSM.16.M88.4 R172, [R193] ;  /* 0x00000000c1ac783b */ /* 0x000fea0000000200 */
[----:B------:R-:W5:Y:S05]  /*1e4b0*/  LDSM.16.M88.4 R176, [R191+0x6000] ;  /* 0x00600000bfb0783b */ /* 0x000f6a0000000200 */
[----:B------:R-:W5:Y:S01]  /*1e4c0*/  LDSM.16.M88.4 R180, [R193+0x1000] ;  /* 0x00100000c1b4783b */ /* 0x000f620000000200 */
[-C--:B-1----:R-:W-:Y:S04]  /*1e4d0*/  HMMA.16816.F32.BF16 R4, R64, R16.reuse, RZ ;  /* 0x000000104004723c */ /* 0x082fe800000418ff */
[----:B------:R-:W1:Y:S02]  /*1e4e0*/  LDSM.16.M88.4 R184, [R191+0x6400] ;  /* 0x00640000bfb8783b */ /* 0x000e640000000200 */
[C---:B--2---:R-:W-:Y:S06]  /*1e4f0*/  HMMA.16816.F32.BF16 R8, R60.reuse, R16, RZ ;  /* 0x000000103c08723c */ /* 0x044fec00000418ff */
[-C--:B------:R-:W-:Y:S06]  /*1e500*/  HMMA.16816.F32.BF16 R12, R60, R18.reuse, RZ ;  /* 0x000000123c0c723c */ /* 0x080fec00000418ff */
[C---:B------:R-:W-:Y:S06]  /*1e510*/  HMMA.16816.F32.BF16 R16, R64.reuse, R18, RZ ;  /* 0x000000124010723c */ /* 0x040fec00000418ff */
[-C--:B---3--:R-:W-:Y:S06]  /*1e520*/  HMMA.16816.F32.BF16 R20, R64, R32.reuse, RZ ;  /* 0x000000204014723c */ /* 0x088fec00000418ff */
[C---:B------:R-:W-:Y:S06]  /*1e530*/  HMMA.16816.F32.BF16 R24, R60.reuse, R32, RZ ;  /* 0x000000203c18723c */ /* 0x040fec00000418ff */
[-C--:B------:R-:W-:Y:S06]  /*1e540*/  HMMA.16816.F32.BF16 R28, R60, R34.reuse, RZ ;  /* 0x000000223c1c723c */ /* 0x080fec00000418ff */
[C---:B------:R-:W-:Y:S06]  /*1e550*/  HMMA.16816.F32.BF16 R32, R64.reuse, R34, RZ ;  /* 0x000000224020723c */ /* 0x040fec00000418ff */
[-C--:B----4-:R-:W-:Y:S06]  /*1e560*/  HMMA.16816.F32.BF16 R36, R64, R48.reuse, RZ ;  /* 0x000000304024723c */ /* 0x090fec00000418ff */
[C---:B------:R-:W-:Y:S06]  /*1e570*/  HMMA.16816.F32.BF16 R40, R60.reuse, R48, RZ ;  /* 0x000000303c28723c */ /* 0x040fec00000418ff */
[-C--:B------:R-:W-:Y:S06]  /*1e580*/  HMMA.16816.F32.BF16 R44, R60, R50.reuse, RZ ;  /* 0x000000323c2c723c */ /* 0x080fec00000418ff */
[C---:B------:R-:W-:Y:S06]  /*1e590*/  HMMA.16816.F32.BF16 R48, R64.reuse, R50, RZ ;  /* 0x000000324030723c */ /* 0x040fec00000418ff */
[-C--:B-----5:R-:W-:Y:S06]  /*1e5a0*/  HMMA.16816.F32.BF16 R52, R64, R128.reuse, RZ ;  /* 0x000000804034723c */ /* 0x0a0fec00000418ff */
[C---:B------:R-:W-:Y:S06]  /*1e5b0*/  HMMA.16816.F32.BF16 R56, R60.reuse, R128, RZ ;  /* 0x000000803c38723c */ /* 0x040fec00000418ff */
[-C--:B------:R-:W-:Y:S06]  /*1e5c0*/  HMMA.16816.F32.BF16 R60, R60, R130.reuse, RZ ;  /* 0x000000823c3c723c */ /* 0x080fec00000418ff */
[----:B------:R-:W-:Y:S01]  /*1e5d0*/  HMMA.16816.F32.BF16 R64, R64, R130, RZ ;  /* 0x000000824040723c */ /* 0x000fe200000418ff */
[----:B------:R-:W2:Y:S05]  /*1e5e0*/  LDSM.16.M88.4 R128, [R191+0x6800] ;  /* 0x00680000bf80783b */ /* 0x000eaa0000000200 */
[-C--:B------:R-:W-:Y:S06]  /*1e5f0*/  HMMA.16816.F32.BF16 R4, R172, R176.reuse, R4 ;  /* 0x000000b0ac04723c */ /* 0x080fec0000041804 */
        /* <DEDUP_REMOVED lines=8> */
[----:B------:R-:W-:Y:S05]  /*1e680*/  LDSM.16.M88.4 R184, [R192+0x3000] ;  /* 0x00300000c0b8783b */ /* 0x000fea0000000200 */
        /* <DEDUP_REMOVED lines=8> */
[----:B------:R-:W1:Y:S05]  /*1e710*/  LDSM.16.M88.4 R180, [R189+0x7000] ;  /* 0x00700000bdb4783b */ /* 0x000e6a0000000200 */
[----:B------:R-:W-:Y:S01]  /*1e720*/  HMMA.16816.F32.BF16 R64, R172, R178, R64 ;  /* 0x000000b2ac40723c */ /* 0x000fe20000041840 */
[----:B------:R-:W2:Y:S05]  /*1e730*/  LDSM.16.M88.4 R172, [R189+0x7400] ;  /* 0x00740000bdac783b */ /* 0x000eaa0000000200 */
[----:B------:R-:W3:Y:S01]  /*1e740*/  LDSM.16.M88.4 R176, [R189+0x7800] ;  /* 0x00780000bdb0783b */ /* 0x000ee20000000200 */
        /* <DEDUP_REMOVED lines=14> */
[----:B------:R-:W2:Y:S05]  /*1e830*/  LDSM.16.M88.4 R176, [R191+0x7000] ;  /* 0x00700000bfb0783b */ /* 0x000eaa0000000200 */
[-C--:B-1----:R-:W-:Y:S06]  /*1e840*/  HMMA.16816.F32.BF16 R52, R128, R180.reuse, R52 ;  /* 0x000000b48034723c */ /* 0x082fec0000041834 */
[C---:B------:R-:W-:Y:S06]  /*1e850*/  HMMA.16816.F32.BF16 R56, R184.reuse, R180, R56 ;  /* 0x000000b4b838723c */ /* 0x040fec0000041838 */
[-C--:B------:R-:W-:Y:S01]  /*1e860*/  HMMA.16816.F32.BF16 R60, R184, R182.reuse, R60 ;  /* 0x000000b6b83c723c */ /* 0x080fe2000004183c */
[----:B------:R-:W1:Y:S05]  /*1e870*/  LDSM.16.M88.4 R184, [R193+0x3000] ;  /* 0x00300000c1b8783b */ /* 0x000e6a0000000200 */
[----:B------:R-:W-:Y:S01]  /*1e880*/  HMMA.16816.F32.BF16 R64, R128, R182, R64 ;  /* 0x000000b68040723c */ /* 0x000fe20000041840 */
[----:B------:R-:W3:Y:S05]  /*1e890*/  LDSM.16.M88.4 R128, [R191+0x7400] ;  /* 0x00740000bf80783b */ /* 0x000eea0000000200 */
[----:B------:R-:W-:Y:S01]  /*1e8a0*/  LDSM.16.M88.4 R180, [R191+0x7c00] ;  /* 0x007c0000bfb4783b */ /* 0x000fe20000000200 */
[-C--:B--2---:R-:W-:Y:S06]  /*1e8b0*/  HMMA.16816.F32.BF16 R4, R172, R176.reuse, R4 ;  /* 0x000000b0ac04723c */ /* 0x084fec0000041804 */
[C---:B-1----:R-:W-:Y:S06]  /*1e8c0*/  HMMA.16816.F32.BF16 R8, R184.reuse, R176, R8 ;  /* 0x000000b0b808723c */ /* 0x042fec0000041808 */
        /* <DEDUP_REMOVED lines=16> */
[----:B------:R-:W2:Y:S05]  /*1e9d0*/  LDSM.16.M88.4 R184, [R192+0x5000] ;  /* 0x00500000c0b8783b */ /* 0x000eaa0000000200 */
[----:B------:R-:W-:Y:S01]  /*1e9e0*/  HMMA.16816.F32.BF16 R64, R172, R182, R64 ;  /* 0x000000b6ac40723c */ /* 0x000fe20000041840 */
[----:B------:R-:W3:Y:S05]  /*1e9f0*/  LDSM.16.M88.4 R172, [R189+0x8400] ;  /* 0x00840000bdac783b */ /* 0x000eea0000000200 */
[----:B------:R-:W-:Y:S01]  /*1ea00*/  LDSM.16.M88.4 R180, [R189+0x8c00] ;  /* 0x008c0000bdb4783b */ /* 0x000fe20000000200 */
[-C--:B-1----:R-:W-:Y:S06]  /*1ea10*/  HMMA.16816.F32.BF16 R4, R128, R176.reuse, R4 ;  /* 0x000000b08004723c */ /* 0x082fec0000041804 */
        /* <DEDUP_REMOVED lines=23> */
[-C--:B------:R-:W-:Y:S11]  /*1eb90*/  HMMA.16816.F32.BF16 R12, R184, R178.reuse, R12 ;  /* 0x000000b2b80c723c */ /* 0x080ff6000004180c */
[----:B------:R-:W-:Y:S01]  /*1eba0*/  @!UPT UIADD3 URZ, URZ, URZ, URZ ;  /* 0x0000003f3f3ff290 */ /* 0x000fe2000fffe03f */
[----:B------:R-:W-:Y:S01]  /*1ebb0*/  FMNMX.FTZ R2, R4, R0, !PT ;  /* 0x0000000004027209 */ /* 0x000fe20007810000 */
[C---:B------:R-:W-:Y:S01]  /*1ebc0*/  HMMA.16816.F32.BF16 R16, R172.reuse, R178, R16 ;  /* 0x000000b2ac10723c */ /* 0x040fe20000041810 */
[----:B------:R-:W1:Y:S01]  /*1ebd0*/  LDSM.16.M88.4 R176, [R191+0x8800] ;  /* 0x00880000bfb0783b */ /* 0x000e620000000200 */
[----:B------:R-:W-:Y:S04]  /*1ebe0*/  DEPBAR.LE SB0, 0x0 ;  /* 0x000080000000791a */ /* 0x000fe80000000000 */
[-C--:B---3--:R-:W-:Y:S01]  /*1ebf0*/  HMMA.16816.F32.BF16 R20, R172, R128.reuse, R20 ;  /* 0x00000080ac14723c */ /* 0x088fe20000041814 */
[----:B------:R-:W-:Y:S04]  /*1ec00*/  BAR.SYNC.DEFER_BLOCKING 0x0 ;  /* 0x0000000000007b1d */ /* 0x000fe80000010000 */
[----:B------:R-:W-:Y:S01]  /*1ec10*/  FMNMX.FTZ R2, R5, R2, !PT ;  /* 0x0000000205027209 */ /* 0x000fe20007810000 */
[C---:B------:R-:W-:Y:S06]  /*1ec20*/  HMMA.16816.F32.BF16 R24, R184.reuse, R128, R24 ;  /* 0x00000080b818723c */ /* 0x040fec0000041818 */
[-C--:B------:R-:W-:Y:S06]  /*1ec30*/  HMMA.16816.F32.BF16 R28, R184, R130.reuse, R28 ;  /* 0x00000082b81c723c */ /* 0x080fec000004181c */
[C---:B------:R-:W-:Y:S05]  /*1ec40*/  HMMA.16816.F32.BF16 R32, R172.reuse, R130, R32 ;  /* 0x00000082ac20723c */ /* 0x040fea0000041820 */
[----:B------:R-:W-:Y:S01]  /*1ec50*/  FMNMX.FTZ R2, R16, R2, !PT ;  /* 0x0000000210027209 */ /* 0x000fe20007810000 */
[-C--:B-1----:R-:W-:Y:S06]  /*1ec60*/  HMMA.16816.F32.BF16 R36, R172, R176.reuse, R36 ;  /* 0x000000b0ac24723c */ /* 0x082fec0000041824 */
[C---:B------:R-:W-:Y:S06]  /*1ec70*/  HMMA.16816.F32.BF16 R40, R184.reuse, R176, R40 ;  /* 0x000000b0b828723c */ /* 0x040fec0000041828 */
[-C--:B------:R-:W-:Y:S06]  /*1ec80*/  HMMA.16816.F32.BF16 R44, R184, R178.reuse, R44 ;  /* 0x000000b2b82c723c */ /* 0x080fec000004182c */
[C---:B------:R-:W-:Y:S06]  /*1ec90*/  HMMA.16816.F32.BF16 R48, R172.reuse, R178, R48 ;  /* 0x000000b2ac30723c */ /* 0x040fec0000041830 */
[-C--:B------:R-:W-:Y:S06]  /*1eca0*/  HMMA.16816.F32.BF16 R52, R172, R180.reuse, R52 ;  /* 0x000000b4ac34723c */ /* 0x080fec0000041834 */
[C---:B------:R-:W-:Y:S06]  /*1ecb0*/  HMMA.16816.F32.BF16 R56, R184.reuse, R180, R56 ;  /* 0x000000b4b838723c */ /* 0x040fec0000041838 */
[-C--:B------:R-:W-:Y:S05]  /*1ecc0*/  HMMA.16816.F32.BF16 R60, R184, R182.reuse, R60 ;  /* 0x000000b6b83c723c */ /* 0x080fea000004183c */
[----:B------:R-:W-:Y:S01]  /*1ecd0*/  FMNMX.FTZ R181, R6, R3, !PT ;  /* 0x0000000306b57209 */ /* 0x000fe20007810000 */
[----:B------:R-:W-:Y:S05]  /*1ece0*/  HMMA.16816.F32.BF16 R64, R172, R182, R64 ;  /* 0x000000b6ac40723c */ /* 0x000fea0000041840 */
[----:B------:R-:W-:Y:S01]  /*1ecf0*/  FMNMX.FTZ R180, R17, R2, !PT ;  /* 0x0000000211b47209 */ /* 0x000fe20007810000 */
[----:B------:R-:W-:Y:S07]  /*1ed00*/  @!UPT UIADD3 URZ, URZ, URZ, URZ ;  /* 0x0000003f3f3ff290 */ /* 0x000fee000fffe03f */
[----:B------:R-:W-:Y:S11]  /*1ed10*/  @P1 BRA `(.L_x_574) ;  /* 0xffffffec00a01947 */ /* 0x000ff6000383ffff */
.L_x_573:
[----:B------:R-:W-:Y:S01]  /*1ed20*/  FMNMX.FTZ R128, R8, R132, !PT ;  /* 0x0000008408807209 */ /* 0x000fe20007810000 */
[----:B------:R-:W3:Y:S01]  /*1ed30*/  LDL.64 R186, [R1+0x108] ;  /* 0x0001080001ba7983 */ /* 0x000ee20000100a00 */
[----:B------:R-:W-:Y:S01]  /*1ed40*/  FMNMX.FTZ R129, R20, R180, !PT ;  /* 0x000000b414817209 */ /* 0x000fe20007810000 */
[----:B------:R-:W-:Y:S01]  /*1ed50*/  ULOP3.LUT UR10, UR9, UR27, URZ, 0x3c, !UPT ;  /* 0x0000001b090a7292 */ /* 0x000fe2000f8e3c3f */
[----:B------:R-:W-:Y:S01]  /*1ed60*/  FMNMX.FTZ R2, R10, R133, !PT ;  /* 0x000000850a027209 */ /* 0x000fe20007810000 */
[----:B------:R-:W-:Y:S01]  /*1ed70*/  UIADD3 UR9, UR9, 0x1, URZ ;  /* 0x0000000109097890 */ /* 0x000fe2000fffe03f */
[----:B------:R-:W-:Y:S01]  /*1ed80*/  FMNMX.FTZ R128, R9, R128, !PT ;  /* 0x0000008009807209 */ /* 0x000fe20007810000 */
[----:B------:R-:W4:Y:S01]  /*1ed90*/  LDL.64 R182, [R1+0x100] ;  /* 0x0001000001b67983 */ /* 0x000f220000100a00 */
[----:B--2---:R-:W-:Y:S01]  /*1eda0*/  FMNMX.FTZ R131, R21, R129, !PT ;  /* 0x0000008115837209 */ /* 0x004fe20007810000 */
[----:B------:R-:W-:Y:S01]  /*1edb0*/  ULOP3.LUT UR9, UR9, UR27, URZ, 0x3c, !UPT ;  /* 0x0000001b09097292 */ /* 0x000fe2000f8e3c3f */
        /* <DEDUP_REMOVED lines=42> */
[----:B------:R-:W1:Y:S01]  /*1f060*/  SHFL.BFLY PT, R175, R2, 0x2, 0x1f ;  /* 0x0c401f0002af7f89 */ /* 0x000e6200000e0000 */
        /* <DEDUP_REMOVED lines=10> */
[----:B------:R-:W-:Y:S01]  /*1f110*/  LOP3.LUT R130, R239, UR10, RZ, 0x3c, !PT ;  /* 0x0000000aef827c12 */ /* 0x000fe2000f8e3cff */
[----:B------:R-:W-:Y:S01]  /*1f120*/  UIADD3 UR10, UR27, -0x4498517b, URZ ;  /* 0xbb67ae851b0a7890 */ /* 0x000fe2000fffe03f */
[----:B------:R-:W-:Y:S01]  /*1f130*/  FMNMX.FTZ R172, R63, R128, !PT ;  /* 0x000000803fac7209 */ /* 0x000fe20007810000 */
[----:B------:R-:W2:Y:S01]  /*1f140*/  SHFL.BFLY PT, R177, R173, 0x2, 0x1f ;  /* 0x0c401f00adb17f89 */ /* 0x000ea200000e0000 */
[----:B------:R-:W-:Y:S01]  /*1f150*/  FMNMX.FTZ R174, R67, R174, !PT ;  /* 0x000000ae43ae7209 */ /* 0x000fe20007810000 */
[----:B------:R-:W-:Y:S01]  /*1f160*/  IMAD.WIDE.U32 R180, R130, -0x326172a9, RZ ;  /* 0xcd9e8d5782b47825 */ /* 0x000fe200078e00ff */
[----:B-1----:R-:W-:Y:S05]  /*1f170*/  FMNMX.FTZ R175, R2, R175, !PT ;  /* 0x000000af02af7209 */ /* 0x002fea0007810000 */
[----:B------:R-:W-:Y:S01]  /*1f180*/  SHFL.BFLY PT, R178, R172, 0x2, 0x1f ;  /* 0x0c401f00acb27f89 */ /* 0x000fe200000e0000 */
[----:B------:R-:W-:Y:S07]  /*1f190*/  LOP3.LUT R130, R243, UR10, R238, 0x96, !PT ;  /* 0x0000000af3827c12 */ /* 0x000fee000f8e96ee */
[----:B------:R-:W1:Y:S01]  /*1f1a0*/  SHFL.BFLY PT, R176, R174, 0x2, 0x1f ;  /* 0x0c401f00aeb07f89 */ /* 0x000e6200000e0000 */
[----:B------:R-:W-:Y:S07]  /*1f1b0*/  IMAD.WIDE.U32 R184, R130, -0x326172a9, RZ ;  /* 0xcd9e8d5782b87825 */ /* 0x000fee00078e00ff */
[----:B------:R-:W5:Y:S01]  /*1f1c0*/  SHFL.BFLY PT, R179, R175, 0x1, 0x1f ;  /* 0x0c201f00afb37f89 */ /* 0x000f6200000e0000 */
[----:B------:R-:W-:Y:S05]  /*1f1d0*/  LOP3.LUT R130, R185, UR39, R180, 0x96, !PT ;  /* 0x00000027b9827c12 */ /* 0x000fea000f8e96b4 */
[----:B------:R-:W-:Y:S01]  /*1f1e0*/  IMAD.WIDE.U32 R130, R130, -0x2daee0ad, RZ ;  /* 0xd2511f5382827825 */ /* 0x000fe200078e00ff */
[----:B--2---:R-:W-:Y:S02]  /*1f1f0*/  FMNMX.FTZ R2, R173, R177, !PT ;  /* 0x000000b1ad027209 */ /* 0x004fe40007810000 */
[----:B-1----:R-:W-:Y:S05]  /*1f200*/  FMNMX.FTZ R174, R174, R176, !PT ;  /* 0x000000b0aeae7209 */ /* 0x002fea0007810000 */
[----:B------:R-:W1:Y:S01]  /*1f210*/  SHFL.BFLY PT, R177, R174, 0x1, 0x1f ;  /* 0x0c201f00aeb17f89 */ /* 0x000e6200000e0000 */
[----:B---3--:R-:W-:Y:S05]  /*1f220*/  LOP3.LUT R128, R181, UR40, R186, 0x96, !PT ;  /* 0x00000028b5807c12 */ /* 0x008fea000f8e96ba */
[----:B------:R-:W-:Y:S05]  /*1f230*/  IMAD.WIDE.U32 R128, R128, -0x2daee0ad, RZ ;  /* 0xd2511f5380807825 */ /* 0x000fea00078e00ff */
[----:B------:R-:W-:Y:S02]  /*1f240*/  LOP3.LUT R134, R129, UR38, R242, 0x96, !PT ;  /* 0x0000002681867c12 */ /* 0x000fe4000f8e96f2 */
[----:B------:R-:W-:Y:S02]  /*1f250*/  LOP3.LUT R173, R131, UR36, R128, 0x96, !PT ;  /* 0x0000002483ad7c12 */ /* 0x000fe4000f8e9680 */
[----:B-----5:R-:W-:Y:S01]  /*1f260*/  FMNMX.FTZ R131, R175, R179, !PT ;  /* 0x000000b3af837209 */ /* 0x020fe20007810000 */
[----:B------:R-:W-:Y:S01]  /*1f270*/  IMAD.WIDE.U32 R134, R134, -0x326172a9, RZ ;  /* 0xcd9e8d5786867825 */ /* 0x000fe200078e00ff */
[----:B------:R-:W2:Y:S02]  /*1f280*/  LDL.LU R179, [R1+0x6c] ;  /* 0x00006c0001b37983 */ /* 0x000ea40000300800 */
[C---:B------:R-:W-:Y:S01]  /*1f290*/  FSETP.NEU.FTZ.AND P2, PT, R131.reuse, -INF , PT ;  /* 0xff8000008300780b */ /* 0x040fe20003f5d000 */
[----:B------:R-:W-:Y:S01]  /*1f2a0*/  FADD.FTZ R0, -R131, R0 ;  /* 0x0000000083007221 */ /* 0x000fe20000010100 */
[----:B------:R-:W-:Y:S02]  /*1f2b0*/  LOP3.LUT R129, R135, UR37, R184, 0x96, !PT ;  /* 0x0000002587817c12 */ /* 0x000fe4000f8e96b8 */
[----:B------:R-:W-:Y:S01]  /*1f2c0*/  FMNMX.FTZ R135, R172, R178, !PT ;  /* 0x000000b2ac877209 */ /* 0x000fe20007810000 */
[----:B------:R-:W-:Y:S01]  /*1f2d0*/  IMAD.WIDE.U32 R172, R173, -0x326172a9, RZ ;  /* 0xcd9e8d57adac7825 */ /* 0x000fe200078e00ff */
[----:B------:R-:W3:Y:S03]  /*1f2e0*/  SHFL.BFLY PT, R178, R2, 0x1, 0x1f ;  /* 0x0c201f0002b27f89 */ /* 0x000ee600000e0000 */
[----:B------:R-:W-:Y:S01]  /*1f2f0*/  IMAD.WIDE.U32 R128, R129, -0x2daee0ad, RZ ;  /* 0xd2511f5381807825 */ /* 0x000fe200078e00ff */
[----:B------:R-:W-:Y:S04]  /*1f300*/  LOP3.LUT R134, R173, UR35, R134, 0x96, !PT ;  /* 0x00000023ad867c12 */ /* 0x000fe8000f8e9686 */
[----:B------:R-:W5:Y:S01]  /*1f310*/  SHFL.BFLY PT, R175, R135, 0x1, 0x1f ;  /* 0x0c201f0087af7f89 */ /* 0x000f6200000e0000 */
[----:B------:R-:W-:Y:S01]  /*1f320*/  LOP3.LUT R176, R129, UR34, R130, 0x96, !PT ;  /* 0x0000002281b07c12 */ /* 0x000fe2000f8e9682 */
[----:B------:R-:W-:Y:S01]  /*1f330*/  IMAD.WIDE.U32 R196, R134, -0x2daee0ad, RZ ;  /* 0xd2511f5386c47825 */ /* 0x000fe200078e00ff */
[----:B-1----:R-:W-:Y:S03]  /*1f340*/  FMNMX.FTZ R130, R174, R177, !PT ;  /* 0x000000b1ae827209 */ /* 0x002fe60007810000 */
[----:B------:R-:W-:Y:S01]  /*1f350*/  IMAD.WIDE.U32 R176, R176, -0x326172a9, RZ ;  /* 0xcd9e8d57b0b07825 */ /* 0x000fe200078e00ff */
[----:B------:R-:W-:Y:S02]  /*1f360*/  LOP3.LUT R173, R197, UR17, R128, 0x96, !PT ;  /* 0x00000011c5ad7c12 */ /* 0x000fe4000f8e9680 */
[C---:B------:R-:W-:Y:S01]  /*1f370*/  FSETP.NEU.FTZ.AND P1, PT, R130.reuse, -INF , PT ;  /* 0xff8000008200780b */ /* 0x040fe20003f3d000 */
[----:B------:R-:W-:Y:S01]  /*1f380*/  FMUL.FTZ R134, R130, UR4 ;  /* 0x0000000482867c20 */ /* 0x000fe20008410000 */
[----:B------:R-:W-:Y:S01]  /*1f390*/  LOP3.LUT R218, R177, UR25, R172, 0x96, !PT ;  /* 0x00000019b1da7c12 */ /* 0x000fe2000f8e96ac */
[----:B------:R-:W-:Y:S03]  /*1f3a0*/  IMAD.WIDE.U32 R172, R173, -0x326172a9, RZ ;  /* 0xcd9e8d57adac7825 */ /* 0x000fe600078e00ff */
[----:B------:R-:W-:Y:S02]  /*1f3b0*/  FSEL R134, R134, RZ, P1 ;  /* 0x000000ff86867208 */ /* 0x000fe40000800000 */
[----:B---3--:R-:W-:Y:S01]  /*1f3c0*/  FMNMX.FTZ R129, R2, R178, !PT ;  /* 0x000000b202817209 */ /* 0x008fe20007810000 */
[----:B------:R-:W-:Y:S01]  /*1f3d0*/  FMUL.FTZ R2, R131, UR4 ;  /* 0x0000000483027c20 */ /* 0x000fe20008410000 */
[----:B------:R-:W-:Y:S02]  /*1f3e0*/  IMAD.MOV.U32 R178, RZ, RZ, R236 ;  /* 0x000000ffffb27224 */ /* 0x000fe400078e00ec */
[--C-:B------:R-:W-:Y:S01]  /*1f3f0*/  FFMA.FTZ R205, R22, UR4, -R134.reuse ;  /* 0x0000000416cd7c23 */ /* 0x100fe20008010886 */
[----:B------:R-:W-:Y:S01]  /*1f400*/  FSETP.NEU.FTZ.AND P1, PT, R129, -INF , PT ;  /* 0xff8000008100780b */ /* 0x000fe20003f3d000 */
[--C-:B------:R-:W-:Y:S01]  /*1f410*/  FFMA.FTZ R7, R7, UR4, -R134.reuse ;  /* 0x0000000407077c23 */ /* 0x100fe20008010886 */
[----:B------:R-:W-:Y:S01]  /*1f420*/  FSEL R2, R2, RZ, P2 ;  /* 0x000000ff02027208 */ /* 0x000fe20001000000 */
[--C-:B------:R-:W-:Y:S01]  /*1f430*/  FFMA.FTZ R204, R23, UR4, -R134.reuse ;  /* 0x0000000417cc7c23 */ /* 0x100fe20008010886 */
[----:B-----5:R-:W-:Y:S01]  /*1f440*/  FMNMX.FTZ R128, R135, R175, !PT ;  /* 0x000000af87807209 */ /* 0x020fe20007810000 */
        /* <DEDUP_REMOVED lines=17> */
[----:B------:R-:W-:Y:S01]  /*1f560*/  LOP3.LUT R5, R173, UR21, R176, 0x96, !PT ;  /* 0x00000015ad057c12 */ /* 0x000fe2000f8e96b0 */
[----:B------:R-:W-:Y:S01]  /*1f570*/  FFMA.FTZ R231, R53, UR4, -R2 ;  /* 0x0000000435e77c23 */ /* 0x000fe20008010802 */
[----:B------:R-:W-:Y:S01]  /*1f580*/  FMUL.FTZ R2, R0, UR4 ;  /* 0x0000000400027c20 */ /* 0x000fe20008410000 */
[----:B------:R-:W-:Y:S01]  /*1f590*/  FADD.FTZ R0, -R130, R3 ;  /* 0x0000000382007221 */ /* 0x000fe20000010100 */
[----:B------:R-:W-:Y:S01]  /*1f5a0*/  FMUL.FTZ R4, R129, UR4 ;  /* 0x0000000481047c20 */ /* 0x000fe20008410000 */
[--C-:B------:R-:W-:Y:S01]  /*1f5b0*/  FFMA.FTZ R17, R6, UR4, -R134.reuse ;  /* 0x0000000406117c23 */ /* 0x100fe20008010886 */
[----:B------:R-:W-:Y:S01]  /*1f5c0*/  LOP3.LUT R6, R5, 0xff, RZ, 0xc0, !PT ;  /* 0x000000ff05067812 */ /* 0x000fe200078ec0ff */
[----:B------:R-:W1:Y:S01]  /*1f5d0*/  MUFU.EX2 R3, R2 ;  /* 0x0000000200037308 */ /* 0x000e620000000800 */
[--C-:B------:R-:W-:Y:S01]  /*1f5e0*/  FFMA.FTZ R228, R54, UR4, -R134.reuse ;  /* 0x0000000436e47c23 */ /* 0x100fe20008010886 */
[----:B------:R-:W-:Y:S01]  /*1f5f0*/  FSEL R4, R4, RZ, P1 ;  /* 0x000000ff04047208 */ /* 0x000fe20000800000 */
[--C-:B------:R-:W-:Y:S01]  /*1f600*/  FFMA.FTZ R229, R55, UR4, -R134.reuse ;  /* 0x0000000437e57c23 */ /* 0x100fe20008010886 */
[----:B------:R-:W-:Y:S01]  /*1f610*/  FSETP.NEU.FTZ.AND P1, PT, R128, -INF , PT ;  /* 0xff8000008000780b */ /* 0x000fe20003f3d000 */
[----:B------:R-:W-:Y:S01]  /*1f620*/  FFMA.FTZ R244, R66, UR4, -R134 ;  /* 0x0000000442f47c23 */ /* 0x000fe20008010886 */
[----:B------:R-:W-:Y:S01]  /*1f630*/  ISETP.LE.U32.AND P5, PT, R6, UR12, PT ;  /* 0x0000000c06007c0c */ /* 0x000fe2000bfa3070 */
[--C-:B------:R-:W-:Y:S01]  /*1f640*/  FFMA.FTZ R248, R61, UR4, -R4.reuse ;  /* 0x000000043df87c23 */ /* 0x100fe20008010804 */
[--C-:B------:R-:W-:Y:S01]  /*1f650*/  FFMA.FTZ R203, R28, UR4, -R4.reuse ;  /* 0x000000041ccb7c23 */ /* 0x100fe20008010804 */
[----:B------:R3:W5:Y:S01]  /*1f660*/  LDL.S16 R61, [R1+0x68] ;  /* 0x00006800013d7983 */ /* 0x0007620000100600 */
[----:B------:R-:W-:Y:S01]  /*1f670*/  FMUL.FTZ R28, R128, UR4 ;  /* 0x00000004801c7c20 */ /* 0x000fe20008410000 */
[--C-:B------:R-:W-:Y:S01]  /*1f680*/  FFMA.FTZ R8, R8, UR4, -R4.reuse ;  /* 0x0000000408087c23 */ /* 0x100fe20008010804 */
[----:B------:R-:W-:Y:S01]  /*1f690*/  FFMA.FTZ R226, R56, UR4, -R4 ;  /* 0x0000000438e27c23 */ /* 0x000fe20008010804 */
[--C-:B------:R-:W-:Y:S01]  /*1f6a0*/  FFMA.FTZ R247, R67, UR4, -R134.reuse ;  /* 0x0000000443f77c23 */ /* 0x100fe20008010886 */
[----:B------:R-:W-:Y:S01]  /*1f6b0*/  FFMA.FTZ R202, R18, UR4, -R134 ;  /* 0x0000000412ca7c23 */ /* 0x000fe20008010886 */
[----:B------:R-:W-:Y:S01]  /*1f6c0*/  FSEL R28, R28, RZ, P1 ;  /* 0x000000ff1c1c7208 */ /* 0x000fe20000800000 */
[----:B------:R4:W-:Y:S01]  /*1f6d0*/  MUFU.EX2 R56, R8 ;  /* 0x0000000800387308 */ /* 0x0009e20000000800 */
[C---:B-1----:R-:W-:Y:S01]  /*1f6e0*/  FMUL.FTZ R32, R3.reuse, R144 ;  /* 0x0000009003207220 */ /* 0x042fe20000410000 */
[C---:B------:R-:W-:Y:S01]  /*1f6f0*/  FMUL.FTZ R52, R3.reuse, R140 ;  /* 0x0000008c03347220 */ /* 0x040fe20000410000 */
[----:B------:R3:W3:Y:S01]  /*1f700*/  LDL.S16 R144, [R1+0x60] ;  /* 0x0000600001907983 */ /* 0x0006e20000100600 */
[C---:B------:R-:W-:Y:S01]  /*1f710*/  FMUL.FTZ R65, R3.reuse, R137 ;  /* 0x0000008903417220 */ /* 0x040fe20000410000 */
[----:B------:R-:W-:Y:S01]  /*1f720*/  FMUL.FTZ R64, R3, R136 ;  /* 0x0000008803407220 */ /* 0x000fe20000410000 */
[----:B------:R-:W-:Y:S01]  /*1f730*/  FMUL.FTZ R2, R0, UR4 ;  /* 0x0000000400027c20 */ /* 0x000fe20008410000 */
[----:B------:R1:W5:Y:S01]  /*1f740*/  LDL.S16 R140, [R1+0x5c] ;  /* 0x00005c00018c7983 */ /* 0x0003620000100600 */
[----:B------:R-:W-:Y:S01]  /*1f750*/  FADD.FTZ R0, -R129, R132 ;  /* 0x0000008481007221 */ /* 0x000fe20000010100 */
[--C-:B------:R-:W-:Y:S01]  /*1f760*/  FFMA.FTZ R9, R9, UR4, -R4.reuse ;  /* 0x0000000409097c23 */ /* 0x100fe20008010804 */
[----:B------:R1:W1:Y:S01]  /*1f770*/  MUFU.EX2 R16, R2 ;  /* 0x0000000200107308 */ /* 0x0002620000000800 */
[----:B------:R2:W5:Y:S01]  /*1f780*/  LDL.S16 R137, [R1+0x58] ;  /* 0x0000580001897983 */ /* 0x0005620000100600 */
[--C-:B------:R-:W-:Y:S01]  /*1f790*/  FFMA.FTZ R198, R12, UR4, -R4.reuse ;  /* 0x000000040cc67c23 */ /* 0x100fe20008010804 */
[--C-:B------:R-:W-:Y:S01]  /*1f7a0*/  FFMA.FTZ R206, R29, UR4, -R4.reuse ;  /* 0x000000041dce7c23 */ /* 0x100fe20008010804 */
[--C-:B------:R-:W-:Y:S01]  /*1f7b0*/  FFMA.FTZ R213, R40, UR4, -R4.reuse ;  /* 0x0000000428d57c23 */ /* 0x100fe20008010804 */
[----:B------:R2:W5:Y:S01]  /*1f7c0*/  LDL.S16 R136, [R1+0x64] ;  /* 0x0000640001887983 */ /* 0x0005620000100600 */
[----:B------:R-:W-:Y:S01]  /*1f7d0*/  FFMA.FTZ R214, R41, UR4, -R4 ;  /* 0x0000000429d67c23 */ /* 0x000fe20008010804 */
[----:B----4-:R-:W-:Y:S01]  /*1f7e0*/  LOP3.LUT R8, R181, UR40, R182, 0x96, !PT ;  /* 0x00000028b5087c12 */ /* 0x010fe2000f8e96b6 */
[--C-:B------:R-:W-:Y:S01]  /*1f7f0*/  FFMA.FTZ R197, R13, UR4, -R4.reuse ;  /* 0x000000040dc57c23 */ /* 0x100fe20008010804 */
[--C-:B------:R-:W-:Y:S01]  /*1f800*/  FFMA.FTZ R200, R24, UR4, -R4.reuse ;  /* 0x0000000418c87c23 */ /* 0x100fe20008010804 */
[--C-:B------:R-:W-:Y:S01]  /*1f810*/  FFMA.FTZ R199, R25, UR4, -R4.reuse ;  /* 0x0000000419c77c23 */ /* 0x100fe20008010804 */
[--C-:B------:R-:W-:Y:S01]  /*1f820*/  FFMA.FTZ R221, R45, UR4, -R4.reuse ;  /* 0x000000042ddd7c23 */ /* 0x100fe20008010804 */
[--C-:B------:R-:W-:Y:S01]  /*1f830*/  FFMA.FTZ R227, R57, UR4, -R4.reuse ;  /* 0x0000000439e37c23 */ /* 0x100fe20008010804 */
[--C-:B------:R-:W-:Y:S01]  /*1f840*/  FFMA.FTZ R245, R60, UR4, -R4.reuse ;  /* 0x000000043cf57c23 */ /* 0x100fe20008010804 */
[----:B------:R-:W-:Y:S01]  /*1f850*/  FFMA.FTZ R220, R44, UR4, -R4 ;  /* 0x000000042cdc7c23 */ /* 0x000fe20008010804 */
[----:B------:R-:W-:Y:S01]  /*1f860*/  LOP3.LUT R4, R5, 0xffff, RZ, 0xc0, !PT ;  /* 0x0000ffff05047812 */ /* 0x000fe200078ec0ff */
[----:B------:R-:W4:Y:S01]  /*1f870*/  MUFU.EX2 R25, R17 ;  /* 0x0000001100197308 */ /* 0x000f220000000800 */
[----:B-1----:R-:W-:Y:S01]  /*1f880*/  FMUL.FTZ R2, R0, UR4 ;  /* 0x0000000400027c20 */ /* 0x002fe20008410000 */
[----:B------:R-:W-:Y:S01]  /*1f890*/  FADD.FTZ R0, -R128, R133 ;  /* 0x0000008580007221 */ /* 0x000fe20000010100 */
[----:B------:R-:W-:Y:S01]  /*1f8a0*/  SHF.R.U32.HI R4, RZ, 0x8, R4 ;  /* 0x00000008ff047819 */ /* 0x000fe20000011604 */
[--C-:B------:R-:W-:Y:S01]  /*1f8b0*/  FFMA.FTZ R10, R10, UR4, -R28.reuse ;  /* 0x000000040a0a7c23 */ /* 0x100fe2000801081c */
[--C-:B------:R-:W-:Y:S01]  /*1f8c0*/  FFMA.FTZ R11, R11, UR4, -R28.reuse ;  /* 0x000000040b0b7c23 */ /* 0x100fe2000801081c */
[----:B------:R-:W-:Y:S01]  /*1f8d0*/  FMUL.FTZ R0, R0, UR4 ;  /* 0x0000000400007c20 */ /* 0x000fe20008410000 */
[----:B------:R-:W-:Y:S03]  /*1f8e0*/  LOP3.LUT R4, R4, 0xffff, RZ, 0xc0, !PT ;  /* 0x0000ffff04047812 */ /* 0x000fe600078ec0ff */
[----:B------:R1:W4:Y:S01]  /*1f8f0*/  MUFU.EX2 R60, R7 ;  /* 0x00000007003c7308 */ /* 0x0003220000000800 */
[C---:B------:R-:W-:Y:S01]  /*1f900*/  FMUL.FTZ R22, R16.reuse, R150 ;  /* 0x0000009610167220 */ /* 0x040fe20000410000 */
[----:B------:R-:W-:Y:S01]  /*1f910*/  FMUL.FTZ R6, R16, R154 ;  /* 0x0000009a10067220 */ /* 0x000fe20000410000 */
[----:B------:R-:W-:Y:S01]  /*1f920*/  ISETP.LE.U32.AND P4, PT, R4, UR12, PT ;  /* 0x0000000c04007c0c */ /* 0x000fe2000bf83070 */
[C---:B------:R-:W-:Y:S01]  /*1f930*/  FMUL.FTZ R23, R16.reuse, R151 ;  /* 0x0000009710177220 */ /* 0x040fe20000410000 */
[--C-:B------:R-:W-:Y:S01]  /*1f940*/  SHF.R.U32.HI R4, RZ, 0x18, R5.reuse ;  /* 0x00000018ff047819 */ /* 0x100fe20000011605 */
[----:B------:R-:W-:Y:S01]  /*1f950*/  FMUL.FTZ R34, R16, R146 ;  /* 0x0000009210227220 */ /* 0x000fe20000410000 */
[----:B------:R-:W-:Y:S03]  /*1f960*/  SHF.R.U32.HI R5, RZ, 0x10, R5 ;  /* 0x00000010ff057819 */ /* 0x000fe60000011605 */
[----:B------:R-:W4:Y:S01]  /*1f970*/  MUFU.EX2 R2, R2 ;  /* 0x0000000200027308 */ /* 0x000f220000000800 */
[----:B------:R-:W-:Y:S01]  /*1f980*/  ISETP.LE.U32.AND P2, PT, R4, UR12, PT ;  /* 0x0000000c04007c0c */ /* 0x000fe2000bf43070 */
[----:B------:R-:W-:Y:S01]  /*1f990*/  FFMA.FTZ R146, R59, UR4, -R28 ;  /* 0x000000043b927c23 */ /* 0x000fe2000801081c */
[----:B------:R-:W-:Y:S01]  /*1f9a0*/  LOP3.LUT R5, R5, 0xff, RZ, 0xc0, !PT ;  /* 0x000000ff05057812 */ /* 0x000fe200078ec0ff */
[C---:B------:R-:W-:Y:S01]  /*1f9b0*/  FMUL.FTZ R35, R16.reuse, R147 ;  /* 0x0000009310237220 */ /* 0x040fe20000410000 */
[----:B------:R-:W-:Y:S01]  /*1f9c0*/  LOP3.LUT R4, R251, UR10, R238, 0x96, !PT ;  /* 0x0000000afb047c12 */ /* 0x000fe2000f8e96ee */
[C---:B------:R-:W-:Y:S01]  /*1f9d0*/  FMUL.FTZ R66, R16.reuse, R138 ;  /* 0x0000008a10427220 */ /* 0x040fe20000410000 */
[----:B------:R-:W-:Y:S03]  /*1f9e0*/  ISETP.LE.U32.AND P3, PT, R5, UR12, PT ;  /* 0x0000000c05007c0c */ /* 0x000fe6000bf63070 */
[----:B------:R4:W-:Y:S01]  /*1f9f0*/  MUFU.EX2 R132, R9 ;  /* 0x0000000900847308 */ /* 0x0009e20000000800 */
[C---:B------:R-:W-:Y:S01]  /*1fa00*/  FMUL.FTZ R78, R16.reuse, R78 ;  /* 0x0000004e104e7220 */ /* 0x040fe20000410000 */
        /* <DEDUP_REMOVED lines=8> */
[C---:B-1----:R-:W-:Y:S01]  /*1fa90*/  FMUL.FTZ R7, R16.reuse, R155 ;  /* 0x0000009b10077220 */ /* 0x042fe20000410000 */
        /* <DEDUP_REMOVED lines=10> */
[----:B----4-:R-:W-:Y:S01]  /*1fb40*/  FFMA.FTZ R24, R16, R234, R25 ;  /* 0x000000ea10187223 */ /* 0x010fe20000010019 */
[----:B------:R-:W-:Y:S01]  /*1fb50*/  F2FP.BF16.F32.PACK_AB R25, R60, R25 ;  /* 0x000000193c19723e */ /* 0x000fe200000010ff */
[----:B------:R-:W-:Y:S03]  /*1fb60*/  IMAD.WIDE.U32 R40, R8, -0x2daee0ad, RZ ;  /* 0xd2511f5308287825 */ /* 0x000fe600078e00ff */
[----:B------:R-:W1:Y:S01]  /*1fb70*/  MUFU.EX2 R0, R0 ;  /* 0x0000000000007308 */ /* 0x000e620000000800 */
[C---:B------:R-:W-:Y:S01]  /*1fb80*/  FMUL.FTZ R48, R2.reuse, R156 ;  /* 0x0000009c02307220 */ /* 0x040fe20000410000 */
[C---:B------:R-:W-:Y:S01]  /*1fb90*/  FMUL.FTZ R8, R2.reuse, R168 ;  /* 0x000000a802087220 */ /* 0x040fe20000410000 */
[----:B------:R-:W-:Y:S01]  /*1fba0*/  LOP3.LUT R44, R41, UR38, R250, 0x96, !PT ;  /* 0x00000026292c7c12 */ /* 0x000fe2000f8e96fa */
[C---:B------:R-:W-:Y:S01]  /*1fbb0*/  FMUL.FTZ R9, R2.reuse, R169 ;  /* 0x000000a902097220 */ /* 0x040fe20000410000 */
[C---:B------:R-:W-:Y:S01]  /*1fbc0*/  FMUL.FTZ R16, R2.reuse, R164 ;  /* 0x000000a402107220 */ /* 0x040fe20000410000 */
[C---:B------:R-:W-:Y:S04]  /*1fbd0*/  FMUL.FTZ R17, R2.reuse, R165 ;  /* 0x000000a502117220 */ /* 0x040fe80000410000 */
[----:B------:R4:W4:Y:S01]  /*1fbe0*/  MUFU.EX2 R57, R10 ;  /* 0x0000000a00397308 */ /* 0x0009220000000800 */
[C---:B------:R-:W-:Y:S01]  /*1fbf0*/  FMUL.FTZ R36, R2.reuse, R160 ;  /* 0x000000a002247220 */ /* 0x040fe20000410000 */
[C---:B------:R-:W-:Y:S01]  /*1fc00*/  FMUL.FTZ R37, R2.reuse, R161 ;  /* 0x000000a102257220 */ /* 0x040fe20000410000 */
[C---:B------:R-:W-:Y:S01]  /*1fc10*/  FMUL.FTZ R49, R2.reuse, R157 ;  /* 0x0000009d02317220 */ /* 0x040fe20000410000 */
[C---:B------:R-:W-:Y:S01]  /*1fc20*/  FMUL.FTZ R68, R2.reuse, R68 ;  /* 0x0000004402447220 */ /* 0x040fe20000410000 */
[C---:B------:R-:W-:Y:S01]  /*1fc30*/  FMUL.FTZ R69, R2.reuse, R69 ;  /* 0x0000004502457220 */ /* 0x040fe20000410000 */
[C---:B------:R-:W-:Y:S01]  /*1fc40*/  FMUL.FTZ R72, R2.reuse, R72 ;  /* 0x0000004802487220 */ /* 0x040fe20000410000 */
[C---:B------:R-:W-:Y:S03]  /*1fc50*/  FMUL.FTZ R73, R2.reuse, R73 ;  /* 0x0000004902497220 */ /* 0x040fe60000410000 */
[----:B------:R4:W2:Y:S01]  /*1fc60*/  MUFU.EX2 R135, R11 ;  /* 0x0000000b00877308 */ /* 0x0008a20000000800 */
        /* <DEDUP_REMOVED lines=12> */
[----:B------:R-:W-:Y:S01]  /*1fd30*/  FFMA.FTZ R2, R2, R237, R56 ;  /* 0x000000ed02027223 */ /* 0x000fe20000010038 */
[--C-:B------:R-:W-:Y:S01]  /*1fd40*/  FFMA.FTZ R201, R19, UR4, -R134.reuse ;  /* 0x0000000413c97c23 */ /* 0x100fe20008010886 */
[--C-:B------:R-:W-:Y:S01]  /*1fd50*/  FFMA.FTZ R215, R38, UR4, -R134.reuse ;  /* 0x0000000426d77c23 */ /* 0x100fe20008010886 */
[--C-:B------:R-:W-:Y:S01]  /*1fd60*/  FFMA.FTZ R216, R39, UR4, -R134.reuse ;  /* 0x0000000427d87c23 */ /* 0x100fe20008010886 */
[--C-:B------:R-:W-:Y:S01]  /*1fd70*/  FFMA.FTZ R222, R50, UR4, -R134.reuse ;  /* 0x0000000432de7c23 */ /* 0x100fe20008010886 */
[----:B------:R-:W-:Y:S01]  /*1fd80*/  FFMA.FTZ R223, R51, UR4, -R134 ;  /* 0x0000000433df7c23 */ /* 0x000fe20008010886 */
[C---:B-1----:R-:W-:Y:S01]  /*1fd90*/  FMUL.FTZ R39, R0.reuse, R163 ;  /* 0x000000a300277220 */ /* 0x042fe20000410000 */
[C---:B------:R-:W-:Y:S01]  /*1fda0*/  FMUL.FTZ R50, R0.reuse, R158 ;  /* 0x0000009e00327220 */ /* 0x040fe20000410000 */
[C---:B------:R-:W-:Y:S01]  /*1fdb0*/  FMUL.FTZ R51, R0.reuse, R159 ;  /* 0x0000009f00337220 */ /* 0x040fe20000410000 */
        /* <DEDUP_REMOVED lines=22> */
[C---:B------:R-:W-:Y:S01]  /*1ff20*/  F2FP.BF16.F32.PACK_AB R0, R132.reuse, R56 ;  /* 0x000000388400723e */ /* 0x040fe200000010ff */
[----:B------:R-:W-:Y:S01]  /*1ff30*/  FADD.FTZ R132, R132, R2 ;  /* 0x0000000284847221 */ /* 0x000fe20000010000 */
[--C-:B------:R-:W-:Y:S01]  /*1ff40*/  FADD.FTZ R60, R60, R24.reuse ;  /* 0x000000183c3c7221 */ /* 0x100fe20000010000 */
[----:B------:R-:W-:Y:S01]  /*1ff50*/  PRMT R24, R25, 0x7632, R24 ;  /* 0x0000763219187816 */ /* 0x000fe20000000018 */
[----:B------:R-:W-:Y:S04]  /*1ff60*/  IMAD.WIDE.U32 R232, R4, -0x326172a9, RZ ;  /* 0xcd9e8d5704e87825 */ /* 0x000fe800078e00ff */
[C---:B------:R-:W-:Y:S01]  /*1ff70*/  FMUL.FTZ R5, R3.reuse, R153 ;  /* 0x0000009903057220 */ /* 0x040fe20000410000 */
[----:B------:R-:W-:Y:S01]  /*1ff80*/  MUFU.EX2 R45, R175 ;  /* 0x000000af002d7308 */ /* 0x000fe20000000800 */
        /* <DEDUP_REMOVED lines=19> */
[----:B------:R-:W1:Y:S01]  /*200c0*/  MUFU.EX2 R41, R177 ;  /* 0x000000b100297308 */ /* 0x000e620000000800 */
[--C-:B------:R-:W-:Y:S01]  /*200d0*/  FFMA.FTZ R139, R46, UR4, -R28.reuse ;  /* 0x000000042e8b7c23 */ /* 0x100fe2000801081c */
[--C-:B------:R-:W-:Y:S01]  /*200e0*/  FFMA.FTZ R26, R26, UR4, -R28.reuse ;  /* 0x000000041a1a7c23 */ /* 0x100fe2000801081c */
[--C-:B------:R-:W-:Y:S01]  /*200f0*/  FFMA.FTZ R27, R27, UR4, -R28.reuse ;  /* 0x000000041b1b7c23 */ /* 0x100fe2000801081c */
[----:B------:R-:W-:Y:S01]  /*20100*/  FFMA.FTZ R234, R62, UR4, -R28 ;  /* 0x000000043eea7c23 */ /* 0x000fe2000801081c */
[----:B------:R-:W-:Y:S02]  /*20110*/  IMAD.MOV.U32 R160, RZ, RZ, R186 ;  /* 0x000000ffffa07224 */ /* 0x000fe400078e00ba */
[----:B------:R-:W-:Y:S03]  /*20120*/  IMAD.MOV.U32 R161, RZ, RZ, R187 ;  /* 0x000000ffffa17224 */ /* 0x000fe600078e00bb */
[----:B------:R-:W-:Y:S01]  /*20130*/  MUFU.EX2 R46, R199 ;  /* 0x000000c7002e7308 */ /* 0x000fe20000000800 */
[----:B------:R-:W-:Y:S02]  /*20140*/  IMAD.MOV.U32 R168, RZ, RZ, R182 ;  /* 0x000000ffffa87224 */ /* 0x000fe400078e00b6 */
[----:B------:R-:W-:Y:S07]  /*20150*/  IMAD.MOV.U32 R169, RZ, RZ, R183 ;  /* 0x000000ffffa97224 */ /* 0x000fee00078e00b7 */
[----:B------:R-:W-:Y:S01]  /*20160*/  MUFU.EX2 R199, R245 ;  /* 0x000000f500c77308 */ /* 0x000fe20000000800 */
[----:B--2---:R-:W-:Y:S01]  /*20170*/  FFMA.FTZ R29, R3, R179, R12 ;  /* 0x000000b3031d7223 */ /* 0x004fe2000001000c */
[----:B------:R-:W-:Y:S01]  /*20180*/  F2FP.BF16.F32.PACK_AB R12, R174, R12 ;  /* 0x0000000cae0c723e */ /* 0x000fe200000010ff */
[----:B------:R-:W-:Y:S01]  /*20190*/  IMAD.MOV.U32 R179, RZ, RZ, R235 ;  /* 0x000000ffffb37224 */ /* 0x000fe200078e00eb */
[----:B------:R-:W-:Y:S01]  /*201a0*/  LOP3.LUT R3, R233, UR39, R180, 0x96, !PT ;  /* 0x00000027e9037c12 */ /* 0x000fe2000f8e96b4 */
[----:B------:R-:W-:Y:S01]  /*201b0*/  FFMA.FTZ R235, R63, UR4, -R28 ;  /* 0x000000043feb7c23 */ /* 0x000fe2000801081c */
[----:B------:R-:W-:Y:S04]  /*201c0*/  PRMT R2, R12, 0x7632, R2 ;  /* 0x000076320c027816 */ /* 0x000fe80000000002 */
[----:B------:R-:W-:Y:S01]  /*201d0*/  MUFU.EX2 R63, R212 ;  /* 0x000000d4003f7308 */ /* 0x000fe20000000800 */
[----:B------:R-:W-:Y:S01]  /*201e0*/  IADD3 R180, P1, R178, UR18, RZ ;  /* 0x00000012b2b47c10 */ /* 0x000fe2000ff3e0ff */
[----:B------:R-:W-:Y:S01]  /*201f0*/  IMAD.WIDE.U32 R142, R3, -0x2daee0ad, RZ ;  /* 0xd2511f53038e7825 */ /* 0x000fe200078e00ff */
[----:B------:R-:W-:Y:S02]  /*20200*/  F2FP.BF16.F32.PACK_AB R3, R135, R57 ;  /* 0x000000398703723e */ /* 0x000fe400000010ff */
[----:B------:R-:W-:Y:S01]  /*20210*/  IADD3.X R181, R179, UR11, RZ, P1, !PT ;  /* 0x0000000bb3b57c10 */ /* 0x000fe20008ffe4ff */
[----:B------:R-:W-:Y:S01]  /*20220*/  FADD.FTZ R29, R174, R29 ;  /* 0x0000001dae1d7221 */ /* 0x000fe20000010000 */
[----:B------:R-:W-:Y:S01]  /*20230*/  LOP3.LUT R40, R143, UR36, R40, 0x96, !PT ;  /* 0x000000248f287c12 */ /* 0x000fe2000f8e9628 */
[----:B------:R-:W-:Y:S01]  /*20240*/  FADD.FTZ R135, R135, R13 ;  /* 0x0000000d87877221 */ /* 0x000fe20000010000 */
[----:B-1----:R-:W-:Y:S01]  /*20250*/  F2FP.BF16.F32.PACK_AB R13, R41, R45 ;  /* 0x0000002d290d723e */ /* 0x002fe200000010ff */
[----:B------:R-:W-:Y:S01]  /*20260*/  FADD.FTZ R29, R45, R29 ;  /* 0x0000001d2d1d7221 */ /* 0x000fe20000010000 */
[----:B------:R-:W-:Y:S04]  /*20270*/  IMAD.WIDE.U32 R44, R44, -0x326172a9, RZ ;  /* 0xcd9e8d572c2c7825 */ /* 0x000fe800078e00ff */
[----:B------:R-:W-:Y:S01]  /*20280*/  FADD.FTZ R29, R41, R29 ;  /* 0x0000001d291d7221 */ /* 0x000fe20000010000 */
[----:B------:R-:W-:Y:S04]  /*20290*/  IMAD.WIDE.U32 R40, R40, -0x326172a9, RZ ;  /* 0xcd9e8d5728287825 */ /* 0x000fe800078e00ff */
[----:B---3--:R-:W-:Y:S02]  /*202a0*/  @!P5 HFMA2.BF16_V2 R144, -RZ.H0_H0, RZ.H0_H0, -R12.H0_H0 ;  /* 0x200000ffff90d231 */ /* 0x008fe4000034090c */
[----:B-----5:R-:W-:Y:S03]  /*202b0*/  @!P4 HFMA2.BF16_V2 R140, -RZ.H0_H0, RZ.H0_H0, -R2.H0_H0 ;  /* 0x200000ffff8cc231 */ /* 0x020fe60000340902 */
[----:B------:R-:W-:Y:S01]  /*202c0*/  PRMT R134, R144, 0x7610, R134 ;  /* 0x0000761090867816 */ /* 0x000fe20000000086 */
[----:B------:R-:W-:Y:S01]  /*202d0*/  @!P5 STL.S16 [R1+0x60], R144 ;  /* 0x000060900100d387 */ /* 0x000fe20000100600 */
[----:B------:R-:W-:Y:S01]  /*202e0*/  @!P3 HFMA2.BF16_V2 R137, -RZ.H0_H0, RZ.H0_H0, -R25.H0_H0 ;  /* 0x200000ffff89b231 */ /* 0x000fe20000340919 */
[----:B------:R-:W-:Y:S02]  /*202f0*/  PRMT R133, R140, 0x7610, R133 ;  /* 0x000076108c857816 */ /* 0x000fe40000000085 */
[----:B------:R1:W-:Y:S01]  /*20300*/  @!P4 STL.S16 [R1+0x5c], R140 ;  /* 0x00005c8c0100c387 */ /* 0x0003e20000100600 */
[----:B------:R-:W-:Y:S01]  /*20310*/  @!P2 HFMA2.BF16_V2 R136, -RZ.H0_H0, RZ.H0_H0, -R24.H0_H0 ;  /* 0x200000ffff88a231 */ /* 0x000fe20000340918 */
[----:B------:R-:W-:Y:S02]  /*20320*/  PRMT R57, R137, 0x7610, R57 ;  /* 0x0000761089397816 */ /* 0x000fe40000000039 */
[----:B------:R-:W-:Y:S02]  /*20330*/  @!P3 STL.S16 [R1+0x58], R137 ;  /* 0x000058890100b387 */ /* 0x000fe40000100600 */
[----:B------:R-:W-:Y:S02]  /*20340*/  PRMT R56, R136, 0x7610, R56 ;  /* 0x0000761088387816 */ /* 0x000fe40000000038 */
[----:B------:R2:W-:Y:S01]  /*20350*/  @!P2 STL.S16 [R1+0x64], R136 ;  /* 0x000064880100a387 */ /* 0x0005e20000100600 */
[----:B-1----:R-:W-:Y:S02]  /*20360*/  FFMA.FTZ R140, R47, UR4, -R28 ;  /* 0x000000042f8c7c23 */ /* 0x002fe4000801081c */
[----:B------:R-:W-:Y:S01]  /*20370*/  MUFU.EX2 R47, R27 ;  /* 0x0000001b002f7308 */ /* 0x000fe20000000800 */
[----:B--2---:R-:W-:Y:S02]  /*20380*/  PRMT R136, R12, 0x5410, R2 ;  /* 0x000054100c887816 */ /* 0x004fe40000000002 */
[----:B------:R-:W-:Y:S02]  /*20390*/  @!P5 PRMT R12, R134, 0x5410, RZ ;  /* 0x00005410860cd816 */ /* 0x000fe400000000ff */
[----:B------:R-:W-:Y:S01]  /*203a0*/  @!P4 PRMT R2, R133, 0x5410, RZ ;  /* 0x000054108502c816 */ /* 0x000fe200000000ff */
[----:B------:R-:W-:Y:S01]  /*203b0*/  FFMA.FTZ R133, R43, UR4, -R28 ;  /* 0x000000042b857c23 */ /* 0x000fe2000801081c */
[----:B------:R-:W-:Y:S01]  /*203c0*/  PRMT R134, R25, 0x5410, R24 ;  /* 0x0000541019867816 */ /* 0x000fe20000000018 */
[----:B------:R-:W-:Y:S01]  /*203d0*/  STG.E.U16 desc[UR22][R178.64], R12 ;  /* 0x0000000cb2007986 */ /* 0x000fe2000c101516 */
[----:B------:R-:W-:Y:S01]  /*203e0*/  @!P3 PRMT R25, R57, 0x5410, RZ ;  /* 0x000054103919b816 */ /* 0x000fe200000000ff */
[----:B------:R-:W-:Y:S01]  /*203f0*/  MUFU.EX2 R43, R200 ;  /* 0x000000c8002b7308 */ /* 0x000fe20000000800 */
[----:B------:R-:W-:Y:S01]  /*20400*/  @!P2 PRMT R24, R56, 0x5410, RZ ;  /* 0x000054103818a816 */ /* 0x000fe200000000ff */
[----:B------:R1:W-:Y:S01]  /*20410*/  STG.E.U16 desc[UR22][R178.64+0x2], R2 ;  /* 0x00000202b2007986 */ /* 0x0003e2000c101516 */
[----:B------:R-:W-:Y:S03]  /*20420*/  LOP3.LUT R56, R172, 0xff, RZ, 0xc0, !PT ;  /* 0x000000ffac387812 */ /* 0x000fe600078ec0ff */
[----:B------:R2:W-:Y:S04]  /*20430*/  STG.E.U16 desc[UR22][R180.64], R25 ;  /* 0x00000019b4007986 */ /* 0x0005e8000c101516 */
[----:B------:R-:W-:Y:S01]  /*20440*/  MUFU.EX2 R133, R133 ;  /* 0x0000008500857308 */ /* 0x000fe20000000800 */
[----:B------:R3:W-:Y:S09]  /*20450*/  STG.E.U16 desc[UR22][R180.64+0x2], R24 ;  /* 0x00000218b4007986 */ /* 0x0007f2000c101516 */
[----:B------:R-:W-:Y:S01]  /*20460*/  MUFU.EX2 R200, R247 ;  /* 0x000000f700c87308 */ /* 0x000fe20000000800 */
[----:B-1----:R-:W-:Y:S01]  /*20470*/  LOP3.LUT R2, R41, UR35, R44, 0x96, !PT ;  /* 0x0000002329027c12 */ /* 0x002fe2000f8e962c */
[----:B------:R-:W-:Y:S08]  /*20480*/  FFMA.FTZ R44, R30, UR4, -R28 ;  /* 0x000000041e2c7c23 */ /* 0x000ff0000801081c */
[----:B------:R-:W-:Y:S01]  /*20490*/  MUFU.EX2 R30, R198 ;  /* 0x000000c6001e7308 */ /* 0x000fe20000000800 */
[----:B--2---:R-:W-:Y:S01]  /*204a0*/  LOP3.LUT R25, R45, UR37, R232, 0x96, !PT ;  /* 0x000000252d197c12 */ /* 0x004fe2000f8e96e8 */
[----:B------:R-:W-:Y:S04]  /*204b0*/  IMAD.WIDE.U32 R164, R2, -0x2daee0ad, RZ ;  /* 0xd2511f5302a47825 */ /* 0x000fe800078e00ff */
[----:B------:R-:W-:Y:S01]  /*204c0*/  FFMA.FTZ R45, R31, UR4, -R28 ;  /* 0x000000041f2d7c23 */ /* 0x000fe2000801081c */
[----:B---3--:R-:W-:Y:S05]  /*204d0*/  IMAD.WIDE.U32 R24, R25, -0x2daee0ad, RZ ;  /* 0xd2511f5319187825 */ /* 0x008fea00078e00ff */
[----:B------:R-:W-:Y:S02]  /*204e0*/  LOP3.LUT R142, R25, UR34, R142, 0x96, !PT ;  /* 0x00000022198e7c12 */ /* 0x000fe4000f8e968e */
[----:B------:R-:W-:Y:S02]  /*204f0*/  LOP3.LUT R148, R165, UR17, R24, 0x96, !PT ;  /* 0x00000011a5947c12 */ /* 0x000fe4000f8e9618 */
[----:B------:R-:W-:Y:S01]  /*20500*/  PRMT R25, R0, 0x7632, R25 ;  /* 0x0000763200197816 */ /* 0x000fe20000000019 */
[----:B------:R-:W-:Y:S03]  /*20510*/  IMAD.WIDE.U32 R142, R142, -0x326172a9, RZ ;  /* 0xcd9e8d578e8e7825 */ /* 0x000fe600078e00ff */
[----:B------:R-:W-:Y:S01]  /*20520*/  PRMT R137, R0, 0x5410, R25 ;  /* 0x0000541000897816 */ /* 0x000fe20000000019 */
[----:B------:R-:W-:Y:S01]  /*20530*/  IMAD.WIDE.U32 R148, R148, -0x326172a9, RZ ;  /* 0xcd9e8d5794947825 */ /* 0x000fe200078e00ff */
[----:B------:R-:W-:Y:S02]  /*20540*/  LOP3.LUT R152, R143, UR25, R40, 0x96, !PT ;  /* 0x000000198f987c12 */ /* 0x000fe4000f8e9628 */
[----:B------:R-:W-:Y:S01]  /*20550*/  IADD3 R40, P1, R180, UR48, RZ ;  /* 0x00000030b4287c10 */ /* 0x000fe2000ff3e0ff */
[----:B------:R-:W-:Y:S01]  /*20560*/  FFMA.FTZ R143, R58, UR4, -R28 ;  /* 0x000000043a8f7c23 */ /* 0x000fe2000801081c */
[----:B------:R-:W-:Y:S02]  /*20570*/  LOP3.LUT R2, R149, UR21, R142, 0x96, !PT ;  /* 0x0000001595027c12 */ /* 0x000fe4000f8e968e */
[----:B------:R-:W-:Y:S02]  /*20580*/  IADD3.X R41, R181, UR19, RZ, P1, !PT ;  /* 0x00000013b5297c10 */ /* 0x000fe40008ffe4ff */
[----:B------:R-:W-:Y:S02]  /*20590*/  LOP3.LUT R12, R2, 0xff, RZ, 0xc0, !PT ;  /* 0x000000ff020c7812 */ /* 0x000fe400078ec0ff */
[----:B------:R-:W-:Y:S02]  /*205a0*/  IADD3 R186, P1, R178, UR29, RZ ;  /* 0x0000001db2ba7c10 */ /* 0x000fe4000ff3e0ff */
[----:B------:R-:W-:Y:S02]  /*205b0*/  ISETP.LE.U32.AND P2, PT, R12, UR12, PT ;  /* 0x0000000c0c007c0c */ /* 0x000fe4000bf43070 */
[C---:B------:R-:W-:Y:S02]  /*205c0*/  IADD3.X R187, R179.reuse, UR28, RZ, P1, !PT ;  /* 0x0000001cb3bb7c10 */ /* 0x040fe40008ffe4ff */
[----:B------:R-:W-:Y:S04]  /*205d0*/  IADD3 R182, P1, R178, UR42, RZ ;  /* 0x0000002ab2b67c10 */ /* 0x000fe8000ff3e0ff */
[----:B------:R-:W-:Y:S05]  /*205e0*/  IADD3.X R183, R179, UR41, RZ, P1, !PT ;  /* 0x00000029b3b77c10 */ /* 0x000fea0008ffe4ff */
[----:B------:R-:W-:Y:S05]  /*205f0*/  @!P2 HFMA2.BF16_V2 R61, -RZ.H0_H0, RZ.H0_H0, -R0.H0_H0 ;  /* 0x200000ffff3da231 */ /* 0x000fea0000340900 */
[----:B------:R-:W-:Y:S01]  /*20600*/  PRMT R24, R61, 0x7610, R24 ;  /* 0x000076103d187816 */ /* 0x000fe20000000018 */
[----:B------:R1:W-:Y:S03]  /*20610*/  @!P2 STL.S16 [R1+0x68], R61 ;  /* 0x0000683d0100a387 */ /* 0x0003e60000100600 */
[----:B------:R-:W-:Y:S02]  /*20620*/  @!P2 PRMT R0, R24, 0x5410, RZ ;  /* 0x000054101800a816 */ /* 0x000fe400000000ff */
[----:B------:R2:W3:Y:S04]  /*20630*/  LDL.S16 R24, [R1+0x74] ;  /* 0x0000740001187983 */ /* 0x0004e80000100600 */
[----:B------:R4:W-:Y:S01]  /*20640*/  STG.E.U16 desc[UR22][R40.64], R0 ;  /* 0x0000000028007986 */ /* 0x0009e2000c101516 */
[----:B-1----:R-:W-:Y:S02]  /*20650*/  FFMA.FTZ R61, R42, UR4, -R28 ;  /* 0x000000042a3d7c23 */ /* 0x002fe4000801081c */
[----:B------:R-:W-:Y:S10]  /*20660*/  MUFU.EX2 R42, R204 ;  /* 0x000000cc002a7308 */ /* 0x000ff40000000800 */
[----:B------:R-:W1:Y:S01]  /*20670*/  MUFU.EX2 R61, R61 ;  /* 0x0000003d003d7308 */ /* 0x000e620000000800 */
[----:B----4-:R-:W-:Y:S04]  /*20680*/  LOP3.LUT R0, R172, 0xffff, RZ, 0xc0, !PT ;  /* 0x0000ffffac007812 */ /* 0x010fe800078ec0ff */
[----:B------:R-:W-:Y:S05]  /*20690*/  SHF.R.U32.HI R0, RZ, 0x8, R0 ;  /* 0x00000008ff007819 */ /* 0x000fea0000011600 */
[----:B------:R-:W4:Y:S01]  /*206a0*/  MUFU.EX2 R41, R205 ;  /* 0x000000cd00297308 */ /* 0x000f220000000800 */
[----:B------:R-:W-:Y:S02]  /*206b0*/  LOP3.LUT R57, R0, 0xffff, RZ, 0xc0, !PT ;  /* 0x0000ffff00397812 */ /* 0x000fe400078ec0ff */
[--C-:B------:R-:W-:Y:S04]  /*206c0*/  SHF.R.U32.HI R0, RZ, 0x10, R172.reuse ;  /* 0x00000010ff007819 */ /* 0x100fe800000116ac */
[----:B------:R-:W-:Y:S03]  /*206d0*/  LOP3.LUT R0, R0, 0xff, RZ, 0xc0, !PT ;  /* 0x000000ff00007812 */ /* 0x000fe600078ec0ff */
[----:B------:R-:W-:Y:S01]  /*206e0*/  MUFU.EX2 R40, R209 ;  /* 0x000000d100287308 */ /* 0x000fe20000000800 */
[----:B-1----:R-:W-:Y:S02]  /*206f0*/  F2FP.BF16.F32.PACK_AB R166, R133, R61 ;  /* 0x0000003d85a6723e */ /* 0x002fe400000010ff */
[----:B------:R-:W-:Y:S02]  /*20700*/  ISETP.LE.U32.AND P6, PT, R0, UR12, PT ;  /* 0x0000000c00007c0c */ /* 0x000fe4000bfc3070 */
[----:B------:R-:W-:Y:S04]  /*20710*/  SHF.R.U32.HI R0, RZ, 0x18, R172 ;  /* 0x00000018ff007819 */ /* 0x000fe800000116ac */
[----:B------:R-:W-:Y:S02]  /*20720*/  ISETP.LE.U32.AND P5, PT, R0, UR12, PT ;  /* 0x0000000c00007c0c */ /* 0x000fe4000bfa3070 */
[----:B------:R-:W-:Y:S02]  /*20730*/  LOP3.LUT R0, R2, 0xffff, RZ, 0xc0, !PT ;  /* 0x0000ffff02007812 */ /* 0x000fe400078ec0ff */
[----:B----4-:R-:W-:Y:S02]  /*20740*/  F2FP.BF16.F32.PACK_AB R27, R42, R41 ;  /* 0x000000292a1b723e */ /* 0x010fe400000010ff */
[----:B------:R-:W-:Y:S04]  /*20750*/  SHF.R.U32.HI R0, RZ, 0x8, R0 ;  /* 0x00000008ff007819 */ /* 0x000fe80000011600 */
[----:B------:R-:W-:Y:S04]  /*20760*/  LOP3.LUT R0, R0, 0xffff, RZ, 0xc0, !PT ;  /* 0x0000ffff00007812 */ /* 0x000fe800078ec0ff */
[----:B------:R-:W-:Y:S02]  /*20770*/  ISETP.LE.U32.AND P4, PT, R0, UR12, PT ;  /* 0x0000000c00007c0c */ /* 0x000fe4000bf83070 */
[--C-:B------:R-:W-:Y:S02]  /*20780*/  SHF.R.U32.HI R0, RZ, 0x10, R2.reuse ;  /* 0x00000010ff007819 */ /* 0x100fe40000011602 */
[----:B------:R-:W-:Y:S02]  /*20790*/  SHF.R.U32.HI R2, RZ, 0x18, R2 ;  /* 0x00000018ff027819 */ /* 0x000fe40000011602 */
[----:B------:R-:W-:Y:S02]  /*207a0*/  LOP3.LUT R0, R0, 0xff, RZ, 0xc0, !PT ;  /* 0x000000ff00007812 */ /* 0x000fe400078ec0ff */
[----:B------:R-:W-:Y:S01]  /*207b0*/  ISETP.LE.U32.AND P2, PT, R2, UR12, PT ;  /* 0x0000000c02007c0c */ /* 0x000fe2000bf43070 */
[--C-:B------:R-:W-:Y:S01]  /*207c0*/  FFMA.FTZ R2, R14, UR4, -R28.reuse ;  /* 0x000000040e027c23 */ /* 0x100fe2000801081c */
[----:B------:R-:W-:Y:S01]  /*207d0*/  ISETP.LE.U32.AND P3, PT, R0, UR12, PT ;  /* 0x0000000c00007c0c */ /* 0x000fe2000bf63070 */
[----:B------:R-:W-:Y:S01]  /*207e0*/  MUFU.EX2 R14, R202 ;  /* 0x000000ca000e7308 */ /* 0x000fe20000000800 */
[----:B------:R-:W-:Y:S09]  /*207f0*/  FFMA.FTZ R0, R15, UR4, -R28 ;  /* 0x000000040f007c23 */ /* 0x000ff2000801081c */
[----:B------:R-:W-:Y:S10]  /*20800*/  MUFU.EX2 R15, R201 ;  /* 0x000000c9000f7308 */ /* 0x000ff40000000800 */
[----:B------:R-:W1:Y:S10]  /*20810*/  MUFU.EX2 R2, R2 ;  /* 0x0000000200027308 */ /* 0x000e740000000800 */
[----:B------:R-:W4:Y:S10]  /*20820*/  MUFU.EX2 R0, R0 ;  /* 0x0000000000007308 */ /* 0x000f340000000800 */
[----:B------:R-:W5:Y:S01]  /*20830*/  MUFU.EX2 R28, R210 ;  /* 0x000000d2001c7308 */ /* 0x000f620000000800 */
[----:B-1----:R-:W-:Y:S09]  /*20840*/  FADD.FTZ R31, R2, R135 ;  /* 0x00000087021f7221 */ /* 0x002ff20000010000 */
[----:B------:R-:W-:Y:S01]  /*20850*/  MUFU.EX2 R135, R207 ;  /* 0x000000cf00877308 */ /* 0x000fe20000000800 */
[----:B----4-:R-:W-:Y:S09]  /*20860*/  FADD.FTZ R31, R0, R31 ;  /* 0x0000001f001f7221 */ /* 0x010ff20000010000 */
[----:B------:R-:W-:Y:S01]  /*20870*/  MUFU.EX2 R201, R246 ;  /* 0x000000f600c97308 */ /* 0x000fe20000000800 */
[----:B---3--:R-:W-:Y:S05]  /*20880*/  @!P4 HFMA2.BF16_V2 R24, -RZ.H0_H0, RZ.H0_H0, -R25.H0_H0 ;  /* 0x200000ffff18c231 */ /* 0x008fea0000340919 */
[----:B------:R-:W-:Y:S01]  /*20890*/  PRMT R12, R24, 0x7610, R12 ;  /* 0x00007610180c7816 */ /* 0x000fe2000000000c */
[----:B------:R1:W-:Y:S03]  /*208a0*/  @!P4 STL.S16 [R1+0x74], R24 ;  /* 0x000074180100c387 */ /* 0x0003e60000100600 */
[----:B------:R-:W-:Y:S01]  /*208b0*/  @!P4 PRMT R25, R12, 0x5410, RZ ;  /* 0x000054100c19c816 */ /* 0x000fe200000000ff */
[----:B------:R2:W3:Y:S01]  /*208c0*/  LDL.S16 R59, [R1+0x70] ;  /* 0x00007000013b7983 */ /* 0x0004e20000100600 */
[----:B------:R-:W-:Y:S01]  /*208d0*/  ISETP.LE.U32.AND P4, PT, R57, UR12, PT ;  /* 0x0000000c39007c0c */ /* 0x000fe2000bf83070 */
[----:B------:R-:W-:Y:S01]  /*208e0*/  FADD.FTZ R12, R14, R60 ;  /* 0x0000003c0e0c7221 */ /* 0x000fe20000010000 */
[C---:B------:R-:W-:Y:S01]  /*208f0*/  F2FP.BF16.F32.PACK_AB R14, R15.reuse, R14 ;  /* 0x0000000e0f0e723e */ /* 0x040fe200000010ff */
[----:B------:R2:W4:Y:S01]  /*20900*/  LDL.S16 R58, [R1+0x98] ;  /* 0x00009800013a7983 */ /* 0x0005220000100600 */
[----:B------:R5:W-:Y:S01]  /*20910*/  MUFU.EX2 R60, R26 ;  /* 0x0000001a003c7308 */ /* 0x000be20000000800 */
[----:B------:R-:W-:Y:S01]  /*20920*/  FADD.FTZ R12, R15, R12 ;  /* 0x0000000c0f0c7221 */ /* 0x000fe20000010000 */
[----:B------:R-:W-:Y:S01]  /*20930*/  FADD.FTZ R15, R30, R132 ;  /* 0x000000841e0f7221 */ /* 0x000fe20000010000 */
[----:B------:R2:W2:Y:S04]  /*20940*/  LDL.S16 R153, [R1+0xa0] ;  /* 0x0000a00001997983 */ /* 0x0004a80000100600 */
[----:B------:R-:W-:Y:S03]  /*20950*/  STG.E.U16 desc[UR22][R186.64], R25 ;  /* 0x00000019ba007986 */ /* 0x000fe6000c101516 */
[----:B------:R-:W-:Y:S10]  /*20960*/  MUFU.EX2 R132, R211 ;  /* 0x000000d300847308 */ /* 0x000ff40000000800 */
[----:B-1----:R-:W1:Y:S01]  /*20970*/  MUFU.EX2 R24, R197 ;  /* 0x000000c500187308 */ /* 0x002e620000000800 */
[----:B-----5:R-:W-:Y:S09]  /*20980*/  F2FP.BF16.F32.PACK_AB R26, R40, R28 ;  /* 0x0000001c281a723e */ /* 0x020ff200000010ff */
[----:B------:R-:W-:Y:S01]  /*20990*/  MUFU.EX2 R57, R219 ;  /* 0x000000db00397308 */ /* 0x000fe20000000800 */
[C---:B-1----:R-:W-:Y:S01]  /*209a0*/  F2FP.BF16.F32.PACK_AB R30, R24.reuse, R30 ;  /* 0x0000001e181e723e */ /* 0x042fe200000010ff */
[----:B------:R-:W-:Y:S01]  /*209b0*/  FADD.FTZ R15, R24, R15 ;  /* 0x0000000f180f7221 */ /* 0x000fe20000010000 */
[----:B------:R-:W-:Y:S01]  /*209c0*/  F2FP.BF16.F32.PACK_AB R24, R0, R2 ;  /* 0x000000020018723e */ /* 0x000fe200000010ff */
[----:B------:R-:W-:Y:S01]  /*209d0*/  FADD.FTZ R2, R28, R29 ;  /* 0x0000001d1c027221 */ /* 0x000fe20000010000 */
[----:B------:R-:W-:Y:S03]  /*209e0*/  PRMT R0, R3, 0x7632, R0 ;  /* 0x0000763203007816 */ /* 0x000fe60000000000 */
[----:B------:R-:W-:Y:S01]  /*209f0*/  FADD.FTZ R28, R40, R2 ;  /* 0x00000002281c7221 */ /* 0x000fe20000010000 */
[----:B------:R-:W-:Y:S01]  /*20a00*/  FADD.FTZ R2, R41, R12 ;  /* 0x0000000c29027221 */ /* 0x000fe20000010000 */
[----:B------:R-:W-:Y:S02]  /*20a10*/  PRMT R41, R3, 0x5410, R0 ;  /* 0x0000541003297816 */ /* 0x000fe40000000000 */
[----:B------:R-:W-:Y:S01]  /*20a20*/  LOP3.LUT R12, R148, 0xff, RZ, 0xc0, !PT ;  /* 0x000000ff940c7812 */ /* 0x000fe200078ec0ff */
[----:B------:R-:W-:Y:S01]  /*20a30*/  FADD.FTZ R29, R42, R2 ;  /* 0x000000022a1d7221 */ /* 0x000fe20000010000 */
[----:B------:R-:W-:Y:S02]  /*20a40*/  LOP3.LUT R2, R148, 0xffff, RZ, 0xc0, !PT ;  /* 0x0000ffff94027812 */ /* 0x000fe400078ec0ff */
[----:B------:R-:W-:Y:S01]  /*20a50*/  ISETP.LE.U32.AND P1, PT, R12, UR12, PT ;  /* 0x0000000c0c007c0c */ /* 0x000fe2000bf23070 */
[----:B------:R-:W-:Y:S01]  /*20a60*/  FADD.FTZ R12, R43, R15 ;  /* 0x0000000f2b0c7221 */ /* 0x000fe20000010000 */
[----:B------:R-:W-:Y:S02]  /*20a70*/  SHF.R.U32.HI R15, RZ, 0x8, R2 ;  /* 0x00000008ff0f7819 */ /* 0x000fe40000011602 */
[C---:B------:R-:W-:Y:S01]  /*20a80*/  F2FP.BF16.F32.PACK_AB R2, R46.reuse, R43 ;  /* 0x0000002b2e02723e */ /* 0x040fe200000010ff */
[----:B------:R-:W-:Y:S01]  /*20a90*/  FADD.FTZ R40, R46, R12 ;  /* 0x0000000c2e287221 */ /* 0x000fe20000010000 */
[----:B------:R-:W-:Y:S01]  /*20aa0*/  LOP3.LUT R12, R15, 0xffff, RZ, 0xc0, !PT ;  /* 0x0000ffff0f0c7812 */ /* 0x000fe200078ec0ff */
[----:B------:R-:W-:Y:S01]  /*20ab0*/  FADD.FTZ R15, R60, R31 ;  /* 0x0000001f3c0f7221 */ /* 0x000fe20000010000 */
[----:B------:R-:W-:Y:S01]  /*20ac0*/  SHF.R.U32.HI R43, RZ, 0x10, R148 ;  /* 0x00000010ff2b7819 */ /* 0x000fe20000011694 */
[----:B------:R-:W-:Y:S01]  /*20ad0*/  MUFU.EX2 R46, R206 ;  /* 0x000000ce002e7308 */ /* 0x000fe20000000800 */
[----:B------:R-:W-:Y:S02]  /*20ae0*/  F2FP.BF16.F32.PACK_AB R60, R47, R60 ;  /* 0x0000003c2f3c723e */ /* 0x000fe400000010ff */
[----:B------:R-:W-:Y:S01]  /*20af0*/  LOP3.LUT R43, R43, 0xff, RZ, 0xc0, !PT ;  /* 0x000000ff2b2b7812 */ /* 0x000fe200078ec0ff */
[----:B---3--:R-:W-:Y:S02]  /*20b00*/  @!P3 HFMA2.BF16_V2 R59, -RZ.H0_H0, RZ.H0_H0, -R3.H0_H0 ;  /* 0x200000ffff3bb231 */ /* 0x008fe40000340903 */
[----:B----4-:R-:W-:Y:S03]  /*20b10*/  @!P2 HFMA2.BF16_V2 R58, -RZ.H0_H0, RZ.H0_H0, -R0.H0_H0 ;  /* 0x200000ffff3aa231 */ /* 0x010fe60000340900 */
[----:B------:R-:W-:Y:S01]  /*20b20*/  PRMT R62, R59, 0x7610, R62 ;  /* 0x000076103b3e7816 */ /* 0x000fe2000000003e */
[----:B------:R1:W-:Y:S03]  /*20b30*/  @!P3 STL.S16 [R1+0x70], R59 ;  /* 0x0000703b0100b387 */ /* 0x0003e60000100600 */
[----:B------:R-:W-:Y:S01]  /*20b40*/  @!P3 PRMT R3, R62, 0x5410, RZ ;  /* 0x000054103e03b816 */ /* 0x000fe200000000ff */
[----:B------:R3:W4:Y:S01]  /*20b50*/  LDL.S16 R144, [R1+0x80] ;  /* 0x0000800001907983 */ /* 0x0007220000100600 */
[----:B------:R-:W-:Y:S01]  /*20b60*/  ISETP.LE.U32.AND P3, PT, R56, UR12, PT ;  /* 0x0000000c38007c0c */ /* 0x000fe2000bf63070 */
[----:B------:R-:W5:Y:S01]  /*20b70*/  MUFU.EX2 R62, R203 ;  /* 0x000000cb003e7308 */ /* 0x000f620000000800 */
[----:B------:R-:W-:Y:S01]  /*20b80*/  PRMT R42, R58, 0x7610, R42 ;  /* 0x000076103a2a7816 */ /* 0x000fe2000000002a */
[----:B------:R3:W-:Y:S03]  /*20b90*/  @!P2 STL.S16 [R1+0x98], R58 ;  /* 0x0000983a0100a387 */ /* 0x0007e60000100600 */
[----:B------:R-:W-:Y:S01]  /*20ba0*/  @!P2 PRMT R0, R42, 0x5410, RZ ;  /* 0x000054102a00a816 */ /* 0x000fe200000000ff */
[----:B------:R3:W4:Y:S01]  /*20bb0*/  LDL.S16 R150, [R1+0x7c] ;  /* 0x00007c0001967983 */ /* 0x0007220000100600 */
[----:B------:R-:W-:Y:S01]  /*20bc0*/  ISETP.LE.U32.AND P2, PT, R12, UR12, PT ;  /* 0x0000000c0c007c0c */ /* 0x000fe2000bf43070 */
[----:B------:R-:W-:Y:S01]  /*20bd0*/  FADD.FTZ R42, R47, R15 ;  /* 0x0000000f2f2a7221 */ /* 0x000fe20000010000 */
[----:B------:R-:W-:Y:S01]  /*20be0*/  PRMT R12, R13, 0x7632, R12 ;  /* 0x000076320d0c7816 */ /* 0x000fe2000000000c */
[----:B------:R-:W-:Y:S01]  /*20bf0*/  STG.E.U16 desc[UR22][R182.64], R3 ;  /* 0x00000003b6007986 */ /* 0x000fe2000c101516 */
[----:B------:R-:W-:Y:S01]  /*20c00*/  FADD.FTZ R15, R63, R28 ;  /* 0x0000001c3f0f7221 */ /* 0x000fe20000010000 */
[----:B------:R-:W-:Y:S01]  /*20c10*/  SHF.R.U32.HI R28, RZ, 0x18, R148 ;  /* 0x00000018ff1c7819 */ /* 0x000fe20000011694 */
[----:B--2---:R-:W-:Y:S01]  /*20c20*/  @!P3 HFMA2.BF16_V2 R153, -RZ.H0_H0, RZ.H0_H0, -R13.H0_H0 ;  /* 0x200000ffff99b231 */ /* 0x004fe2000034090d */
[----:B------:R-:W-:Y:S01]  /*20c30*/  PRMT R31, R13, 0x5410, R12 ;  /* 0x000054100d1f7816 */ /* 0x000fe2000000000c */
[----:B------:R-:W-:Y:S01]  /*20c40*/  STG.E.U16 desc[UR22][R182.64+0x2], R0 ;  /* 0x00000200b6007986 */ /* 0x000fe2000c101516 */
[----:B------:R2:W-:Y:S01]  /*20c50*/  MUFU.EX2 R47, R45 ;  /* 0x0000002d002f7308 */ /* 0x0005e20000000800 */
[----:B-----5:R-:W-:Y:S01]  /*20c60*/  FADD.FTZ R40, R62, R40 ;  /* 0x000000283e287221 */ /* 0x020fe20000010000 */
[----:B------:R-:W-:Y:S01]  /*20c70*/  PRMT R151, R153, 0x7610, R151 ;  /* 0x0000761099977816 */ /* 0x000fe20000000097 */
[----:B------:R5:W-:Y:S03]  /*20c80*/  @!P3 STL.S16 [R1+0xa0], R153 ;  /* 0x0000a0990100b387 */ /* 0x000be60000100600 */
[----:B------:R-:W-:Y:S02]  /*20c90*/  @!P3 PRMT R13, R151, 0x5410, RZ ;  /* 0x00005410970db816 */ /* 0x000fe400000000ff */
[----:B------:R-:W-:Y:S02]  /*20ca0*/  ISETP.LE.U32.AND P3, PT, R43, UR12, PT ;  /* 0x0000000c2b007c0c */ /* 0x000fe4000bf63070 */
[----:B-1----:R-:W1:Y:S01]  /*20cb0*/  MUFU.EX2 R59, R208 ;  /* 0x000000d0003b7308 */ /* 0x002e620000000800 */
[----:B------:R5:W-:Y:S09]  /*20cc0*/  STG.E.U16 desc[UR22][R178.64+0x10], R13 ;  /* 0x0000100db2007986 */ /* 0x000bf2000c101516 */
[----:B---3--:R3:W3:Y:S01]  /*20cd0*/  MUFU.EX2 R58, R44 ;  /* 0x0000002c003a7308 */ /* 0x0086e20000000800 */
[C---:B--2---:R-:W-:Y:S01]  /*20ce0*/  FADD.FTZ R45, R132.reuse, R15 ;  /* 0x0000000f842d7221 */ /* 0x044fe20000010000 */
[----:B------:R-:W-:Y:S01]  /*20cf0*/  FADD.FTZ R15, R135, R29 ;  /* 0x0000001d870f7221 */ /* 0x000fe20000010000 */
[----:B-1----:R-:W-:Y:S01]  /*20d00*/  F2FP.BF16.F32.PACK_AB R56, R59, R135 ;  /* 0x000000873b38723e */ /* 0x002fe200000010ff */
[----:B-----5:R2:W5:Y:S06]  /*20d10*/  LDL.S16 R153, [R1+0xdc] ;  /* 0x0000dc0001997983 */ /* 0x02056c0000100600 */
[----:B------:R-:W-:Y:S01]  /*20d20*/  MUFU.EX2 R135, R215 ;  /* 0x000000d700877308 */ /* 0x000fe20000000800 */
[----:B---3--:R-:W-:Y:S01]  /*20d30*/  F2FP.BF16.F32.PACK_AB R44, R132, R63 ;  /* 0x0000003f842c723e */ /* 0x008fe200000010ff */
[----:B------:R-:W-:Y:S01]  /*20d40*/  FADD.FTZ R29, R58, R42 ;  /* 0x0000002a3a1d7221 */ /* 0x000fe20000010000 */
[----:B------:R-:W-:Y:S01]  /*20d50*/  F2FP.BF16.F32.PACK_AB R162, R47, R58 ;  /* 0x0000003a2fa2723e */ /* 0x000fe200000010ff */
[----:B------:R-:W-:Y:S01]  /*20d60*/  FADD.FTZ R42, R46, R40 ;  /* 0x000000282e2a7221 */ /* 0x000fe20000010000 */
[----:B------:R-:W-:Y:S01]  /*20d70*/  PRMT R13, R27, 0x7632, R13 ;  /* 0x000076321b0d7816 */ /* 0x000fe2000000000d */
[----:B------:R-:W-:Y:S04]  /*20d80*/  FADD.FTZ R47, R47, R29 ;  /* 0x0000001d2f2f7221 */ /* 0x000fe80000010000 */
[----:B------:R-:W1:Y:S10]  /*20d90*/  MUFU.EX2 R132, R217 ;  /* 0x000000d900847308 */ /* 0x000e740000000800 */
[----:B------:R-:W3:Y:S01]  /*20da0*/  MUFU.EX2 R58, R216 ;  /* 0x000000d8003a7308 */ /* 0x000ee20000000800 */
[----:B----4-:R-:W-:Y:S05]  /*20db0*/  @!P4 HFMA2.BF16_V2 R144, -RZ.H0_H0, RZ.H0_H0, -R12.H0_H0 ;  /* 0x200000ffff90c231 */ /* 0x010fea000034090c */
[----:B------:R-:W-:Y:S01]  /*20dc0*/  PRMT R43, R144, 0x7610, R43 ;  /* 0x00007610902b7816 */ /* 0x000fe2000000002b */
[----:B------:R4:W-:Y:S01]  /*20dd0*/  @!P4 STL.S16 [R1+0x80], R144 ;  /* 0x000080900100c387 */ /* 0x0009e20000100600 */
[----:B------:R-:W-:Y:S02]  /*20de0*/  @!P6 HFMA2.BF16_V2 R150, -RZ.H0_H0, RZ.H0_H0, -R14.H0_H0 ;  /* 0x200000ffff96e231 */ /* 0x000fe4000034090e */
[----:B------:R-:W-:Y:S01]  /*20df0*/  @!P4 PRMT R12, R43, 0x5410, RZ ;  /* 0x000054102b0cc816 */ /* 0x000fe200000000ff */
[----:B------:R2:W3:Y:S01]  /*20e00*/  LDL.S16 R63, [R1+0xb0] ;  /* 0x0000b000013f7983 */ /* 0x0004e20000100600 */
[----:B------:R-:W-:Y:S01]  /*20e10*/  ISETP.LE.U32.AND P4, PT, R28, UR12, PT ;  /* 0x0000000c1c007c0c */ /* 0x000fe2000bf83070 */
[----:B------:R-:W-:Y:S01]  /*20e20*/  FADD.FTZ R43, R59, R15 ;  /* 0x0000000f3b2b7221 */ /* 0x000fe20000010000 */
[----:B------:R-:W-:Y:S01]  /*20e30*/  PRMT R28, R14, 0x7632, R28 ;  /* 0x000076320e1c7816 */ /* 0x000fe2000000001c */
[----:B------:R-:W-:Y:S01]  /*20e40*/  STG.E.U16 desc[UR22][R178.64+0x12], R12 ;  /* 0x0000120cb2007986 */ /* 0x000fe2000c101516 */
[----:B------:R-:W-:Y:S02]  /*20e50*/  PRMT R154, R150, 0x7610, R154 ;  /* 0x00007610969a7816 */ /* 0x000fe4000000009a */
[----:B------:R-:W-:Y:S02]  /*20e60*/  PRMT R40, R14, 0x5410, R28 ;  /* 0x000054100e287816 */ /* 0x000fe4000000001c */
[----:B------:R-:W-:Y:S02]  /*20e70*/  @!P6 PRMT R14, R154, 0x5410, RZ ;  /* 0x000054109a0ee816 */ /* 0x000fe400000000ff */
[----:B------:R-:W-:Y:S03]  /*20e80*/  F2FP.BF16.F32.PACK_AB R59, R46, R62 ;  /* 0x0000003e2e3b723e */ /* 0x000fe600000010ff */
[----:B------:R-:W-:Y:S04]  /*20e90*/  STG.E.U16 desc[UR22][R180.64+0x10], R14 ;  /* 0x0000100eb4007986 */ /* 0x000fe8000c101516 */
[----:B----4-:R2:W4:Y:S04]  /*20ea0*/  LDL.S16 R144, [R1+0xb4] ;  /* 0x0000b40001907983 */ /* 0x0105280000100600 */
[----:B------:R1:W-:Y:S04]  /*20eb0*/  @!P6 STL.S16 [R1+0x7c], R150 ;  /* 0x00007c960100e387 */ /* 0x0003e80000100600 */
[----:B------:R2:W2:Y:S01]  /*20ec0*/  LDL.S16 R156, [R1+0x94] ;  /* 0x00009400019c7983 */ /* 0x0004a20000100600 */
[----:B-----5:R-:W-:Y:S05]  /*20ed0*/  @!P5 HFMA2.BF16_V2 R153, -RZ.H0_H0, RZ.H0_H0, -R28.H0_H0 ;  /* 0x200000ffff99d231 */ /* 0x020fea000034091c */
[----:B------:R-:W-:Y:S01]  /*20ee0*/  PRMT R46, R153, 0x7610, R46 ;  /* 0x00007610992e7816 */ /* 0x000fe2000000002e */
[----:B------:R5:W-:Y:S03]  /*20ef0*/  @!P5 STL.S16 [R1+0xdc], R153 ;  /* 0x0000dc990100d387 */ /* 0x000be60000100600 */
[----:B------:R-:W-:Y:S01]  /*20f00*/  @!P5 PRMT R28, R46, 0x5410, RZ ;  /* 0x000054102e1cd816 */ /* 0x000fe200000000ff */
[----:B------:R2:W2:Y:S01]  /*20f10*/  LDL.S16 R154, [R1+0xc8] ;  /* 0x0000c800019a7983 */ /* 0x0004a20000100600 */
[----:B-1----:R-:W-:Y:S03]  /*20f20*/  IMAD.WIDE.U32 R150, R218, -0x2daee0ad, RZ ;  /* 0xd2511f53da967825 */ /* 0x002fe600078e00ff */
[----:B------:R1:W-:Y:S02]  /*20f30*/  STG.E.U16 desc[UR22][R180.64+0x12], R28 ;  /* 0x0000121cb4007986 */ /* 0x0003e4000c101516 */
[----:B------:R-:W-:Y:S02]  /*20f40*/  LOP3.LUT R15, R151, UR33, R196, 0x96, !PT ;  /* 0x00000021970f7c12 */ /* 0x000fe4000f8e96c4 */
[----:B------:R-:W-:Y:S02]  /*20f50*/  LOP3.LUT R12, R150, 0xffff, RZ, 0xc0, !PT ;  /* 0x0000ffff960c7812 */ /* 0x000fe400078ec0ff */
[----:B------:R-:W-:Y:S04]  /*20f60*/  LOP3.LUT R29, R15, 0xff, RZ, 0xc0, !PT ;  /* 0x000000ff0f1d7812 */ /* 0x000fe800078ec0ff */
[----:B------:R-:W-:Y:S02]  /*20f70*/  ISETP.LE.U32.AND P6, PT, R29, UR12, PT ;  /* 0x0000000c1d007c0c */ /* 0x000fe4000bfc3070 */
[----:B------:R-:W-:Y:S01]  /*20f80*/  LOP3.LUT R29, R15, 0xffff, RZ, 0xc0, !PT ;  /* 0x0000ffff0f1d7812 */ /* 0x000fe200078ec0ff */
[----:B-----5:R-:W-:Y:S03]  /*20f90*/  IMAD.WIDE.U32 R152, R152, -0x2daee0ad, RZ ;  /* 0xd2511f5398987825 */ /* 0x020fe600078e00ff */
[----:B------:R-:W-:Y:S02]  /*20fa0*/  SHF.R.U32.HI R29, RZ, 0x8, R29 ;  /* 0x00000008ff1d7819 */ /* 0x000fe4000001161d */
[----:B------:R-:W-:Y:S02]  /*20fb0*/  LOP3.LUT R0, R153, UR33, R164, 0x96, !PT ;  /* 0x0000002199007c12 */ /* 0x000fe4000f8e96a4 */
[----:B------:R-:W-:Y:S02]  /*20fc0*/  LOP3.LUT R25, R29, 0xffff, RZ, 0xc0, !PT ;  /* 0x0000ffff1d197812 */ /* 0x000fe400078ec0ff */
[C---:B------:R-:W-:Y:S02]  /*20fd0*/  PRMT R29, R30.reuse, 0x7632, R29 ;  /* 0x000076321e1d7816 */ /* 0x040fe4000000001d */
[----:B------:R-:W-:Y:S02]  /*20fe0*/  ISETP.LE.U32.AND P5, PT, R25, UR12, PT ;  /* 0x0000000c19007c0c */ /* 0x000fe4000bfa3070 */
[----:B------:R-:W-:Y:S02]  /*20ff0*/  PRMT R46, R30, 0x5410, R29 ;  /* 0x000054101e2e7816 */ /* 0x000fe4000000001d */
[--C-:B------:R-:W-:Y:S02]  /*21000*/  SHF.R.U32.HI R25, RZ, 0x10, R15.reuse ;  /* 0x00000010ff197819 */ /* 0x100fe4000001160f */
[----:B------:R-:W-:Y:S02]  /*21010*/  SHF.R.U32.HI R15, RZ, 0x18, R15 ;  /* 0x00000018ff0f7819 */ /* 0x000fe4000001160f */
[----:B------:R-:W-:Y:S02]  /*21020*/  LOP3.LUT R3, R25, 0xff, RZ, 0xc0, !PT ;  /* 0x000000ff19037812 */ /* 0x000fe400078ec0ff */
[----:B------:R-:W-:Y:S02]  /*21030*/  LOP3.LUT R25, R0, 0xff, RZ, 0xc0, !PT ;  /* 0x000000ff00197812 */ /* 0x000fe400078ec0ff */
[----:B-1----:R-:W-:Y:S01]  /*21040*/  LOP3.LUT R28, R152, 0xff, RZ, 0xc0, !PT ;  /* 0x000000ff981c7812 */ /* 0x002fe200078ec0ff */
[----:B---3--:R-:W-:Y:S05]  /*21050*/  @!P2 HFMA2.BF16_V2 R63, -RZ.H0_H0, RZ.H0_H0, -R29.H0_H0 ;  /* 0x200000ffff3fa231 */ /* 0x008fea000034091d */
[----:B------:R-:W-:Y:S04]  /*21060*/  PRMT R62, R63, 0x7610, R62 ;  /* 0x000076103f3e7816 */ /* 0x000fe8000000003e */
[----:B------:R-:W-:Y:S02]  /*21070*/  @!P2 PRMT R29, R62, 0x5410, RZ ;  /* 0x000054103e1da816 */ /* 0x000fe400000000ff */
[----:B------:R-:W-:Y:S03]  /*21080*/  MUFU.EX2 R62, R214 ;  /* 0x000000d6003e7308 */ /* 0x000fe60000000800 */
[----:B------:R-:W-:Y:S01]  /*21090*/  STG.E.U16 desc[UR22][R186.64+0x10], R29 ;  /* 0x0000101dba007986 */ /* 0x000fe2000c101516 */
[----:B----4-:R-:W-:Y:S05]  /*210a0*/  @!P1 HFMA2.BF16_V2 R144, -RZ.H0_H0, RZ.H0_H0, -R30.H0_H0 ;  /* 0x200000ffff909231 */ /* 0x010fea000034091e */
[----:B------:R-:W-:Y:S01]  /*210b0*/  PRMT R138, R144, 0x7610, R138 ;  /* 0x00007610908a7816 */ /* 0x000fe2000000008a */
[----:B------:R1:W-:Y:S01]  /*210c0*/  @!P1 STL.S16 [R1+0xb4], R144 ;  /* 0x0000b49001009387 */ /* 0x0003e20000100600 */
[----:B--2---:R-:W-:Y:S02]  /*210d0*/  @!P3 HFMA2.BF16_V2 R156, -RZ.H0_H0, RZ.H0_H0, -R24.H0_H0 ;  /* 0x200000ffff9cb231 */ /* 0x004fe40000340918 */
[----:B------:R-:W-:Y:S01]  /*210e0*/  @!P1 PRMT R30, R138, 0x5410, RZ ;  /* 0x000054108a1e9816 */ /* 0x000fe200000000ff */
[----:B------:R2:W-:Y:S01]  /*210f0*/  @!P2 STL.S16 [R1+0xb0], R63 ;  /* 0x0000b03f0100a387 */ /* 0x0005e20000100600 */
[----:B------:R-:W-:Y:S02]  /*21100*/  ISETP.LE.U32.AND P1, PT, R15, UR12, PT ;  /* 0x0000000c0f007c0c */ /* 0x000fe4000bf23070 */
[----:B------:R-:W-:Y:S01]  /*21110*/  PRMT R15, R24, 0x7632, R15 ;  /* 0x00007632180f7816 */ /* 0x000fe2000000000f */
[----:B------:R3:W4:Y:S01]  /*21120*/  LDL.S16 R138, [R1+0xd4] ;  /* 0x0000d400018a7983 */ /* 0x0007220000100600 */
[----:B------:R-:W-:Y:S02]  /*21130*/  PRMT R147, R156, 0x7610, R147 ;  /* 0x000076109c937816 */ /* 0x000fe40000000093 */
[----:B------:R-:W-:Y:S01]  /*21140*/  ISETP.LE.U32.AND P2, PT, R3, UR12, PT ;  /* 0x0000000c03007c0c */ /* 0x000fe2000bf43070 */
[----:B------:R-:W-:Y:S01]  /*21150*/  FADD.FTZ R3, R132, R45 ;  /* 0x0000002d84037221 */ /* 0x000fe20000010000 */
[----:B------:R-:W-:Y:S01]  /*21160*/  PRMT R45, R24, 0x5410, R15 ;  /* 0x00005410182d7816 */ /* 0x000fe2000000000f */
[----:B------:R5:W-:Y:S01]  /*21170*/  STG.E.U16 desc[UR22][R186.64+0xe], R30 ;  /* 0x00000e1eba007986 */ /* 0x000be2000c101516 */
[----:B------:R-:W-:Y:S02]  /*21180*/  @!P3 PRMT R24, R147, 0x5410, RZ ;  /* 0x000054109318b816 */ /* 0x000fe400000000ff */
[C---:B------:R-:W-:Y:S01]  /*21190*/  F2FP.BF16.F32.PACK_AB R132, R57.reuse, R132 ;  /* 0x000000843984723e */ /* 0x040fe200000010ff */
[----:B------:R-:W-:Y:S01]  /*211a0*/  FADD.FTZ R57, R57, R3 ;  /* 0x0000000339397221 */ /* 0x000fe20000010000 */
[----:B------:R-:W-:Y:S02]  /*211b0*/  @!P4 HFMA2.BF16_V2 R154, -RZ.H0_H0, RZ.H0_H0, -R15.H0_H0 ;  /* 0x200000ffff9ac231 */ /* 0x000fe4000034090f */
[--C-:B------:R-:W-:Y:S01]  /*211c0*/  FADD.FTZ R3, R135, R43.reuse ;  /* 0x0000002b87037221 */ /* 0x100fe20000010000 */
[----:B------:R-:W-:Y:S01]  /*211d0*/  F2FP.BF16.F32.PACK_AB R135, R58, R135 ;  /* 0x000000873a87723e */ /* 0x000fe200000010ff */
[----:B------:R3:W-:Y:S01]  /*211e0*/  STG.E.U16 desc[UR22][R182.64+0x10], R24 ;  /* 0x00001018b6007986 */ /* 0x0007e2000c101516 */
[----:B------:R-:W-:Y:S01]  /*211f0*/  PRMT R43, R154, 0x7610, R43 ;  /* 0x000076109a2b7816 */ /* 0x000fe2000000002b */
[----:B------:R-:W-:Y:S01]  /*21200*/  FADD.FTZ R58, R58, R3 ;  /* 0x000000033a3a7221 */ /* 0x000fe20000010000 */
[----:B------:R-:W-:Y:S01]  /*21210*/  LOP3.LUT R3, R0, 0xffff, RZ, 0xc0, !PT ;  /* 0x0000ffff00037812 */ /* 0x000fe200078ec0ff */
[----:B-1----:R1:W4:Y:S01]  /*21220*/  LDL.S16 R144, [R1+0xd8] ;  /* 0x0000d80001907983 */ /* 0x0023220000100600 */
[----:B------:R-:W-:Y:S01]  /*21230*/  @!P4 PRMT R15, R43, 0x5410, RZ ;  /* 0x000054102b0fc816 */ /* 0x000fe200000000ff */
[----:B--2---:R-:W2:Y:S01]  /*21240*/  MUFU.EX2 R63, R213 ;  /* 0x000000d5003f7308 */ /* 0x004ea20000000800 */
[----:B------:R-:W-:Y:S01]  /*21250*/  SHF.R.U32.HI R3, RZ, 0x8, R3 ;  /* 0x00000008ff037819 */ /* 0x000fe20000011603 */
[----:B------:R-:W-:Y:S01]  /*21260*/  @!P3 STL.S16 [R1+0x94], R156 ;  /* 0x0000949c0100b387 */ /* 0x000fe20000100600 */
[----:B------:R-:W-:Y:S02]  /*21270*/  ISETP.LE.U32.AND P3, PT, R25, UR12, PT ;  /* 0x0000000c19007c0c */ /* 0x000fe4000bf63070 */
[----:B------:R-:W-:Y:S01]  /*21280*/  LOP3.LUT R3, R3, 0xffff, RZ, 0xc0, !PT ;  /* 0x0000ffff03037812 */ /* 0x000fe200078ec0ff */
[----:B------:R1:W4:Y:S04]  /*21290*/  LDL.S16 R147, [R1+0xd0] ;  /* 0x0000d00001937983 */ /* 0x0003280000100600 */
[----:B------:R-:W-:Y:S01]  /*212a0*/  @!P4 STL.S16 [R1+0xc8], R154 ;  /* 0x0000c89a0100c387 */ /* 0x000fe20000100600 */
[----:B------:R-:W-:Y:S01]  /*212b0*/  ISETP.LE.U32.AND P4, PT, R3, UR12, PT ;  /* 0x0000000c03007c0c */ /* 0x000fe2000bf83070 */
[----:B-----5:R-:W-:Y:S01]  /*212c0*/  MUFU.EX2 R30, R143 ;  /* 0x0000008f001e7308 */ /* 0x020fe20000000800 */
[----:B------:R-:W-:Y:S01]  /*212d0*/  FADD.FTZ R3, R61, R47 ;  /* 0x0000002f3d037221 */ /* 0x000fe20000010000 */
[----:B------:R1:W5:Y:S01]  /*212e0*/  LDL.S16 R43, [R1+0xc0] ;  /* 0x0000c000012b7983 */ /* 0x0003620000100600 */
[C---:B--2---:R-:W-:Y:S01]  /*212f0*/  F2FP.BF16.F32.PACK_AB R165, R62.reuse, R63 ;  /* 0x0000003f3ea5723e */ /* 0x044fe200000010ff */
[----:B------:R-:W-:Y:S01]  /*21300*/  FADD.FTZ R25, R63, R42 ;  /* 0x0000002a3f197221 */ /* 0x000fe20000010000 */
[----:B------:R-:W-:Y:S01]  /*21310*/  FADD.FTZ R47, R133, R3 ;  /* 0x00000003852f7221 */ /* 0x000fe20000010000 */
[--C-:B------:R-:W-:Y:S01]  /*21320*/  SHF.R.U32.HI R3, RZ, 0x18, R0.reuse ;  /* 0x00000018ff037819 */ /* 0x100fe20000011600 */
[----:B------:R-:W-:Y:S01]  /*21330*/  STG.E.U16 desc[UR22][R182.64+0x12], R15 ;  /* 0x0000120fb6007986 */ /* 0x000fe2000c101516 */
[----:B------:R-:W-:Y:S01]  /*21340*/  SHF.R.U32.HI R0, RZ, 0x10, R0 ;  /* 0x00000010ff007819 */ /* 0x000fe20000011600 */
[--C-:B------:R-:W-:Y:S01]  /*21350*/  FADD.FTZ R42, R62, R25.reuse ;  /* 0x000000193e2a7221 */ /* 0x100fe20000010000 */
[----:B------:R-:W-:Y:S01]  /*21360*/  PRMT R25, R26, 0x7632, R25 ;  /* 0x000076321a197816 */ /* 0x000fe20000000019 */
[----:B------:R-:W-:Y:S01]  /*21370*/  MUFU.EX2 R133, R224 ;  /* 0x000000e000857308 */ /* 0x000fe20000000800 */
[----:B------:R-:W-:Y:S09]  /*21380*/  LOP3.LUT R0, R0, 0xff, RZ, 0xc0, !PT ;  /* 0x000000ff00007812 */ /* 0x000ff200078ec0ff */
[----:B---3--:R-:W2:Y:S02]  /*21390*/  MUFU.EX2 R24, R146 ;  /* 0x0000009200187308 */ /* 0x008ea40000000800 */
[----:B--2---:R-:W-:Y:S01]  /*213a0*/  F2FP.BF16.F32.PACK_AB R197, R24, R30 ;  /* 0x0000001e18c5723e */ /* 0x004fe200000010ff */
[----:B----4-:R-:W-:Y:S05]  /*213b0*/  @!P5 HFMA2.BF16_V2 R138, -RZ.H0_H0, RZ.H0_H0, -R25.H0_H0 ;  /* 0x200000ffff8ad231 */ /* 0x010fea0000340919 */
[----:B------:R-:W-:Y:S01]  /*213c0*/  PRMT R141, R138, 0x7610, R141 ;  /* 0x000076108a8d7816 */ /* 0x000fe2000000008d */
[----:B------:R-:W-:Y:S05]  /*213d0*/  @!P6 HFMA2.BF16_V2 R144, -RZ.H0_H0, RZ.H0_H0, -R26.H0_H0 ;  /* 0x200000ffff90e231 */ /* 0x000fea000034091a */
[----:B------:R-:W-:Y:S01]  /*213e0*/  PRMT R63, R144, 0x7610, R63 ;  /* 0x00007610903f7816 */ /* 0x000fe2000000003f */
[----:B------:R2:W-:Y:S01]  /*213f0*/  @!P6 STL.S16 [R1+0xd8], R144 ;  /* 0x0000d8900100e387 */ /* 0x0005e20000100600 */
[----:B------:R-:W-:Y:S03]  /*21400*/  @!P2 HFMA2.BF16_V2 R147, -RZ.H0_H0, RZ.H0_H0, -R27.H0_H0 ;  /* 0x200000ffff93a231 */ /* 0x000fe6000034091b */
[----:B------:R3:W-:Y:S02]  /*21410*/  @!P5 STL.S16 [R1+0xd4], R138 ;  /* 0x0000d48a0100d387 */ /* 0x0007e40000100600 */
[----:B------:R-:W-:Y:S01]  /*21420*/  PRMT R62, R147, 0x7610, R62 ;  /* 0x00007610933e7816 */ /* 0x000fe2000000003e */
[----:B-----5:R-:W-:Y:S05]  /*21430*/  @!P1 HFMA2.BF16_V2 R43, -RZ.H0_H0, RZ.H0_H0, -R13.H0_H0 ;  /* 0x200000ffff2b9231 */ /* 0x020fea000034090d */
[----:B------:R-:W-:Y:S01]  /*21440*/  PRMT R145, R43, 0x7610, R145 ;  /* 0x000076102b917816 */ /* 0x000fe20000000091 */
[----:B--2---:R1:W2:Y:S01]  /*21450*/  LDL.S16 R144, [R1+0xa8] ;  /* 0x0000a80001907983 */ /* 0x0042a20000100600 */
[----:B---3--:R-:W-:Y:S02]  /*21460*/  PRMT R138, R26, 0x5410, R25 ;  /* 0x000054101a8a7816 */ /* 0x008fe40000000019 */
[----:B------:R-:W-:Y:S02]  /*21470*/  @!P6 PRMT R26, R63, 0x5410, RZ ;  /* 0x000054103f1ae816 */ /* 0x000fe400000000ff */
[----:B------:R-:W-:Y:S01]  /*21480*/  @!P5 PRMT R25, R141, 0x5410, RZ ;  /* 0x000054108d19d816 */ /* 0x000fe200000000ff */
[----:B------:R1:W3:Y:S01]  /*21490*/  LDL.S16 R63, [R1+0xac] ;  /* 0x0000ac00013f7983 */ /* 0x0002e20000100600 */
[----:B------:R-:W-:Y:S02]  /*214a0*/  PRMT R141, R27, 0x5410, R13 ;  /* 0x000054101b8d7816 */ /* 0x000fe4000000000d */
[----:B------:R-:W-:Y:S01]  /*214b0*/  @!P2 PRMT R27, R62, 0x5410, RZ ;  /* 0x000054103e1ba816 */ /* 0x000fe200000000ff */
[----:B------:R-:W-:Y:S01]  /*214c0*/  @!P2 STL.S16 [R1+0xd0], R147 ;  /* 0x0000d0930100a387 */ /* 0x000fe20000100600 */
[----:B------:R-:W-:Y:S02]  /*214d0*/  ISETP.LE.U32.AND P6, PT, R3, UR12, PT ;  /* 0x0000000c03007c0c */ /* 0x000fe4000bfc3070 */
[----:B------:R-:W-:Y:S01]  /*214e0*/  LOP3.LUT R3, R150, 0xff, RZ, 0xc0, !PT ;  /* 0x000000ff96037812 */ /* 0x000fe200078ec0ff */
[----:B------:R1:W4:Y:S01]  /*214f0*/  LDL.S16 R62, [R1+0x90] ;  /* 0x00009000013e7983 */ /* 0x0003220000100600 */
[----:B------:R-:W-:Y:S02]  /*21500*/  ISETP.LE.U32.AND P2, PT, R0, UR12, PT ;  /* 0x0000000c00007c0c */ /* 0x000fe4000bf43070 */
[----:B------:R-:W-:Y:S01]  /*21510*/  SHF.R.U32.HI R0, RZ, 0x10, R150 ;  /* 0x00000010ff007819 */ /* 0x000fe20000011696 */
[----:B------:R5:W-:Y:S01]  /*21520*/  @!P1 STL.S16 [R1+0xc0], R43 ;  /* 0x0000c02b01009387 */ /* 0x000be20000100600 */
[----:B------:R-:W-:Y:S02]  /*21530*/  ISETP.LE.U32.AND P5, PT, R3, UR12, PT ;  /* 0x0000000c03007c0c */ /* 0x000fe4000bfa3070 */
[----:B------:R-:W-:Y:S01]  /*21540*/  LOP3.LUT R3, R0, 0xff, RZ, 0xc0, !PT ;  /* 0x000000ff00037812 */ /* 0x000fe200078ec0ff */
[----:B------:R1:W4:Y:S01]  /*21550*/  LDL.S16 R156, [R1+0xa4] ;  /* 0x0000a400019c7983 */ /* 0x0003220000100600 */
[----:B------:R-:W-:Y:S02]  /*21560*/  PRMT R0, R2, 0x7632, R0 ;  /* 0x0000763202007816 */ /* 0x000fe40000000000 */
[----:B------:R-:W-:Y:S01]  /*21570*/  @!P1 PRMT R13, R145, 0x5410, RZ ;  /* 0x00005410910d9816 */ /* 0x000fe200000000ff */
[----:B------:R-:W-:Y:S01]  /*21580*/  STG.E.U16 desc[UR22][R178.64+0x20], R26 ;  /* 0x0000201ab2007986 */ /* 0x000fe2000c101516 */
[----:B------:R-:W-:Y:S02]  /*21590*/  ISETP.LE.U32.AND P1, PT, R3, UR12, PT ;  /* 0x0000000c03007c0c */ /* 0x000fe4000bf23070 */
[--C-:B------:R-:W-:Y:S01]  /*215a0*/  SHF.R.U32.HI R3, RZ, 0x8, R12.reuse ;  /* 0x00000008ff037819 */ /* 0x100fe2000001160c */
[----:B------:R-:W-:Y:S01]  /*215b0*/  STG.E.U16 desc[UR22][R178.64+0x22], R25 ;  /* 0x00002219b2007986 */ /* 0x000fe2000c101516 */
[----:B------:R-:W-:Y:S02]  /*215c0*/  PRMT R12, R60, 0x7610, R12 ;  /* 0x000076103c0c7816 */ /* 0x000fe4000000000c */
[----:B------:R-:W-:Y:S01]  /*215d0*/  LOP3.LUT R3, R3, 0xffff, RZ, 0xc0, !PT ;  /* 0x0000ffff03037812 */ /* 0x000fe200078ec0ff */
[----:B------:R-:W-:Y:S04]  /*215e0*/  STG.E.U16 desc[UR22][R180.64+0x20], R27 ;  /* 0x0000201bb4007986 */ /* 0x000fe8000c101516 */
[----:B------:R-:W-:Y:S01]  /*215f0*/  STG.E.U16 desc[UR22][R180.64+0x22], R13 ;  /* 0x0000220db4007986 */ /* 0x000fe2000c101516 */
[----:B-----5:R-:W5:Y:S02]  /*21600*/  MUFU.EX2 R43, R225 ;  /* 0x000000e1002b7308 */ /* 0x020f640000000800 */
[----:B-----5:R-:W-:Y:S01]  /*21610*/  F2FP.BF16.F32.PACK_AB R170, R43, R133 ;  /* 0x000000852baa723e */ /* 0x020fe200000010ff */
[----:B--2---:R-:W-:Y:S05]  /*21620*/  @!P4 HFMA2.BF16_V2 R144, -RZ.H0_H0, RZ.H0_H0, -R0.H0_H0 ;  /* 0x200000ffff90c231 */ /* 0x004fea0000340900 */
[----:B------:R-:W-:Y:S01]  /*21630*/  PRMT R14, R144, 0x7610, R14 ;  /* 0x00007610900e7816 */ /* 0x000fe2000000000e */
[----:B---3--:R-:W-:Y:S05]  /*21640*/  @!P3 HFMA2.BF16_V2 R63, -RZ.H0_H0, RZ.H0_H0, -R2.H0_H0 ;  /* 0x200000ffff3fb231 */ /* 0x008fea0000340902 */
[----:B------:R-:W-:Y:S01]  /*21650*/  PRMT R61, R63, 0x7610, R61 ;  /* 0x000076103f3d7816 */ /* 0x000fe2000000003d */
[----:B------:R2:W-:Y:S01]  /*21660*/  @!P3 STL.S16 [R1+0xac], R63 ;  /* 0x0000ac3f0100b387 */ /* 0x0005e20000100600 */
[----:B----4-:R-:W-:Y:S03]  /*21670*/  @!P2 HFMA2.BF16_V2 R62, -RZ.H0_H0, RZ.H0_H0, -R12.H0_H0 ;  /* 0x200000ffff3ea231 */ /* 0x010fe6000034090c */
[----:B------:R3:W-:Y:S04]  /*21680*/  @!P4 STL.S16 [R1+0xa8], R144 ;  /* 0x0000a8900100c387 */ /* 0x0007e80000100600 */
[----:B------:R1:W4:Y:S04]  /*21690*/  LDL.S16 R154, [R1+0xbc] ;  /* 0x0000bc00019a7983 */ /* 0x0003280000100600 */
[----:B------:R1:W5:Y:S04]  /*216a0*/  LDL.S16 R147, [R1+0xb8] ;  /* 0x0000b80001937983 */ /* 0x0003680000100600 */
[----:B------:R1:W-:Y:S01]  /*216b0*/  @!P2 STL.S16 [R1+0x90], R62 ;  /* 0x0000903e0100a387 */ /* 0x0003e20000100600 */
[----:B--2---:R-:W2:Y:S01]  /*216c0*/  MUFU.EX2 R63, R222 ;  /* 0x000000de003f7308 */ /* 0x004ea20000000800 */
[----:B---3--:R-:W-:Y:S02]  /*216d0*/  PRMT R144, R2, 0x5410, R0 ;  /* 0x0000541002907816 */ /* 0x008fe40000000000 */
[----:B------:R-:W-:Y:S02]  /*216e0*/  @!P3 PRMT R2, R61, 0x5410, RZ ;  /* 0x000054103d02b816 */ /* 0x000fe400000000ff */
[----:B------:R-:W-:Y:S05]  /*216f0*/  ISETP.LE.U32.AND P3, PT, R3, UR12, PT ;  /* 0x0000000c03007c0c */ /* 0x000fea000bf63070 */
[----:B------:R-:W3:Y:S01]  /*21700*/  MUFU.EX2 R61, R223 ;  /* 0x000000df003d7308 */ /* 0x000ee20000000800 */
[----:B------:R-:W-:Y:S01]  /*21710*/  SHF.R.U32.HI R3, RZ, 0x18, R150 ;  /* 0x00000018ff037819 */ /* 0x000fe20000011696 */
[----:B------:R3:W-:Y:S01]  /*21720*/  STG.E.U16 desc[UR22][R186.64+0x1e], R2 ;  /* 0x00001e02ba007986 */ /* 0x0007e2000c101516 */
[----:B------:R-:W-:Y:S01]  /*21730*/  @!P4 PRMT R0, R14, 0x5410, RZ ;  /* 0x000054100e00c816 */ /* 0x000fe200000000ff */
[----:B------:R-:W-:Y:S01]  /*21740*/  FADD.FTZ R14, R133, R57 ;  /* 0x00000039850e7221 */ /* 0x000fe20000010000 */
[----:B------:R-:W-:Y:S02]  /*21750*/  ISETP.LE.U32.AND P4, PT, R3, UR12, PT ;  /* 0x0000000c03007c0c */ /* 0x000fe4000bf83070 */
[----:B------:R-:W-:Y:S01]  /*21760*/  PRMT R3, R60, 0x7632, R3 ;  /* 0x000076323c037816 */ /* 0x000fe20000000003 */
[----:B------:R-:W-:Y:S01]  /*21770*/  STG.E.U16 desc[UR22][R186.64+0x20], R0 ;  /* 0x00002000ba007986 */ /* 0x000fe2000c101516 */
[----:B------:R-:W-:Y:S01]  /*21780*/  PRMT R60, R62, 0x7610, R60 ;  /* 0x000076103e3c7816 */ /* 0x000fe2000000003c */
[----:B------:R-:W-:Y:S01]  /*21790*/  FADD.FTZ R43, R43, R14 ;  /* 0x0000000e2b2b7221 */ /* 0x000fe20000010000 */
[----:B------:R-:W-:Y:S01]  /*217a0*/  PRMT R145, R12, 0x5410, R3 ;  /* 0x000054100c917816 */ /* 0x000fe20000000003 */
[----:B-1----:R-:W1:Y:S01]  /*217b0*/  MUFU.EX2 R62, R220 ;  /* 0x000000dc003e7308 */ /* 0x002e620000000800 */
[----:B------:R-:W-:Y:S01]  /*217c0*/  @!P2 PRMT R12, R60, 0x5410, RZ ;  /* 0x000054103c0ca816 */ /* 0x000fe200000000ff */
[----:B------:R-:W-:Y:S01]  /*217d0*/  @!P6 HFMA2.BF16_V2 R156, -RZ.H0_H0, RZ.H0_H0, -R3.H0_H0 ;  /* 0x200000ffff9ce231 */ /* 0x000fe20000340903 */
[----:B------:R-:W-:Y:S01]  /*217e0*/  ISETP.LE.U32.AND P2, PT, R28, UR12, PT ;  /* 0x0000000c1c007c0c */ /* 0x000fe2000bf43070 */
[----:B--2---:R-:W-:Y:S01]  /*217f0*/  FADD.FTZ R28, R63, R58 ;  /* 0x0000003a3f1c7221 */ /* 0x004fe20000010000 */
[C---:B---3--:R-:W-:Y:S01]  /*21800*/  F2FP.BF16.F32.PACK_AB R171, R61.reuse, R63 ;  /* 0x0000003f3dab723e */ /* 0x048fe200000010ff */
[----:B------:R-:W-:Y:S01]  /*21810*/  STG.E.U16 desc[UR22][R182.64+0x20], R12 ;  /* 0x0000200cb6007986 */ /* 0x000fe2000c101516 */
[----:B------:R-:W-:Y:S01]  /*21820*/  PRMT R57, R44, 0x7632, R57 ;  /* 0x000076322c397816 */ /* 0x000fe20000000039 */
[----:B------:R-:W-:Y:S01]  /*21830*/  FADD.FTZ R58, R61, R28 ;  /* 0x0000001c3d3a7221 */ /* 0x000fe20000010000 */
[----:B------:R-:W-:Y:S01]  /*21840*/  LOP3.LUT R14, R152, 0xffff, RZ, 0xc0, !PT ;  /* 0x0000ffff980e7812 */ /* 0x000fe200078ec0ff */
[----:B------:R-:W-:Y:S01]  /*21850*/  MUFU.EX2 R61, R139 ;  /* 0x0000008b003d7308 */ /* 0x000fe20000000800 */
[----:B------:R-:W-:Y:S01]  /*21860*/  PRMT R155, R156, 0x7610, R155 ;  /* 0x000076109c9b7816 */ /* 0x000fe2000000009b */
[----:B------:R-:W-:Y:S01]  /*21870*/  @!P6 STL.S16 [R1+0xa4], R156 ;  /* 0x0000a49c0100e387 */ /* 0x000fe20000100600 */
[----:B------:R-:W-:Y:S02]  /*21880*/  SHF.R.U32.HI R14, RZ, 0x8, R14 ;  /* 0x00000008ff0e7819 */ /* 0x000fe4000001160e */
[----:B------:R-:W-:Y:S02]  /*21890*/  @!P6 PRMT R3, R155, 0x5410, RZ ;  /* 0x000054109b03e816 */ /* 0x000fe400000000ff */
[----:B------:R-:W-:Y:S01]  /*218a0*/  LOP3.LUT R14, R14, 0xffff, RZ, 0xc0, !PT ;  /* 0x0000ffff0e0e7812 */ /* 0x000fe200078ec0ff */
[----:B-1----:R-:W-:Y:S01]  /*218b0*/  FADD.FTZ R28, R62, R42 ;  /* 0x0000002a3e1c7221 */ /* 0x002fe20000010000 */
[----:B------:R-:W-:Y:S01]  /*218c0*/  PRMT R2, R162, 0x7610, R2 ;  /* 0x00007610a2027816 */ /* 0x000fe20000000002 */
[----:B------:R1:W2:Y:S01]  /*218d0*/  MUFU.EX2 R42, R140 ;  /* 0x0000008c002a7308 */ /* 0x0002a20000000800 */
[----:B------:R-:W-:Y:S01]  /*218e0*/  ISETP.LE.U32.AND P6, PT, R14, UR12, PT ;  /* 0x0000000c0e007c0c */ /* 0x000fe2000bfc3070 */
[----:B------:R-:W-:Y:S01]  /*218f0*/  STG.E.U16 desc[UR22][R182.64+0x22], R3 ;  /* 0x00002203b6007986 */ /* 0x000fe2000c101516 */
[----:B------:R-:W-:Y:S02]  /*21900*/  SHF.R.U32.HI R14, RZ, 0x10, R152 ;  /* 0x00000010ff0e7819 */ /* 0x000fe40000011698 */
[----:B------:R-:W-:Y:S02]  /*21910*/  PRMT R133, R162, 0x7632, R133 ;  /* 0x00007632a2857816 */ /* 0x000fe40000000085 */
[----:B------:R-:W-:Y:S03]  /*21920*/  LOP3.LUT R14, R14, 0xff, RZ, 0xc0, !PT ;  /* 0x000000ff0e0e7812 */ /* 0x000fe600078ec0ff */
[----:B------:R-:W3:Y:S01]  /*21930*/  MUFU.EX2 R60, R221 ;  /* 0x000000dd003c7308 */ /* 0x000ee20000000800 */
[----:B-1----:R-:W-:Y:S02]  /*21940*/  PRMT R140, R44, 0x5410, R57 ;  /* 0x000054102c8c7816 */ /* 0x002fe40000000039 */
[----:B--2---:R-:W-:Y:S02]  /*21950*/  F2FP.BF16.F32.PACK_AB R175, R42, R61 ;  /* 0x0000003d2aaf723e */ /* 0x004fe400000010ff */
[C---:B---3--:R-:W-:Y:S01]  /*21960*/  F2FP.BF16.F32.PACK_AB R174, R60.reuse, R62 ;  /* 0x0000003e3cae723e */ /* 0x048fe200000010ff */
[----:B------:R-:W-:Y:S04]  /*21970*/  FADD.FTZ R60, R60, R28 ;  /* 0x0000001c3c3c7221 */ /* 0x000fe80000010000 */
[----:B------:R-:W-:Y:S01]  /*21980*/  MUFU.EX2 R62, R230 ;  /* 0x000000e6003e7308 */ /* 0x000fe20000000800 */
[----:B------:R-:W-:Y:S04]  /*21990*/  FADD.FTZ R28, R61, R47 ;  /* 0x0000002f3d1c7221 */ /* 0x000fe80000010000 */
[----:B------:R-:W-:Y:S05]  /*219a0*/  FADD.FTZ R47, R42, R28 ;  /* 0x0000001c2a2f7221 */ /* 0x000fea0000010000 */
[----:B------:R-:W1:Y:S02]  /*219b0*/  MUFU.EX2 R61, R231 ;  /* 0x000000e7003d7308 */ /* 0x000e640000000800 */
[----:B-1----:R-:W-:Y:S01]  /*219c0*/  F2FP.BF16.F32.PACK_AB R177, R61, R62 ;  /* 0x0000003e3db1723e */ /* 0x002fe200000010ff */
[----:B----4-:R-:W-:Y:S02]  /*219d0*/  @!P5 HFMA2.BF16_V2 R154, -RZ.H0_H0, RZ.H0_H0, -R44.H0_H0 ;  /* 0x200000ffff9ad231 */ /* 0x010fe4000034092c */
[----:B-----5:R-:W-:Y:S03]  /*219e0*/  @!P3 HFMA2.BF16_V2 R147, -RZ.H0_H0, RZ.H0_H0, -R57.H0_H0 ;  /* 0x200000ffff93b231 */ /* 0x020fe60000340939 */
[----:B------:R-:W-:Y:S01]  /*219f0*/  PRMT R139, R154, 0x7610, R139 ;  /* 0x000076109a8b7816 */ /* 0x000fe2000000008b */
[----:B------:R1:W-:Y:S03]  /*21a00*/  @!P5 STL.S16 [R1+0xbc], R154 ;  /* 0x0000bc9a0100d387 */ /* 0x0003e60000100600 */
[----:B------:R-:W-:Y:S01]  /*21a10*/  @!P5 PRMT R44, R139, 0x5410, RZ ;  /* 0x000054108b2cd816 */ /* 0x000fe200000000ff */
[----:B------:R-:W-:Y:S01]  /*21a20*/  @!P3 STL.S16 [R1+0xb8], R147 ;  /* 0x0000b8930100b387 */ /* 0x000fe20000100600 */
[----:B------:R-:W-:Y:S02]  /*21a30*/  PRMT R63, R147, 0x7610, R63 ;  /* 0x00007610933f7816 */ /* 0x000fe4000000003f */
[----:B------:R-:W-:Y:S01]  /*21a40*/  ISETP.LE.U32.AND P5, PT, R14, UR12, PT ;  /* 0x0000000c0e007c0c */ /* 0x000fe2000bfa3070 */
[----:B------:R2:W3:Y:S01]  /*21a50*/  LDL.S16 R139, [R1+0xf0] ;  /* 0x0000f000018b7983 */ /* 0x0004e20000100600 */
[----:B------:R-:W-:Y:S02]  /*21a60*/  SHF.R.U32.HI R14, RZ, 0x18, R152 ;  /* 0x00000018ff0e7819 */ /* 0x000fe40000011698 */
[----:B------:R-:W-:Y:S01]  /*21a70*/  @!P3 PRMT R57, R63, 0x5410, RZ ;  /* 0x000054103f39b816 */ /* 0x000fe200000000ff */
[----:B------:R2:W4:Y:S01]  /*21a80*/  LDL.S16 R163, [R1+0xf8] ;  /* 0x0000f80001a37983 */ /* 0x0005220000100600 */
[----:B------:R-:W-:Y:S01]  /*21a90*/  ISETP.LE.U32.AND P3, PT, R14, UR12, PT ;  /* 0x0000000c0e007c0c */ /* 0x000fe2000bf63070 */
[----:B------:R-:W5:Y:S01]  /*21aa0*/  MUFU.EX2 R63, R228 ;  /* 0x000000e4003f7308 */ /* 0x000f620000000800 */
[----:B------:R-:W-:Y:S01]  /*21ab0*/  LOP3.LUT R14, R239, UR9, RZ, 0x3c, !PT ;  /* 0x00000009ef0e7c12 */ /* 0x000fe2000f8e3cff */
[----:B------:R2:W2:Y:S04]  /*21ac0*/  LDL.S16 R159, [R1+0xf4] ;  /* 0x0000f400019f7983 */ /* 0x0004a80000100600 */
[----:B------:R2:W2:Y:S04]  /*21ad0*/  LDL.S16 R158, [R1+0xec] ;  /* 0x0000ec00019e7983 */ /* 0x0004a80000100600 */
[----:B------:R-:W-:Y:S01]  /*21ae0*/  STG.E.U16 desc[UR22][R178.64+0x30], R44 ;  /* 0x0000302cb2007986 */ /* 0x000fe2000c101516 */
[----:B-1----:R-:W-:Y:S04]  /*21af0*/  IMAD.WIDE.U32 R154, R14, -0x326172a9, RZ ;  /* 0xcd9e8d570e9a7825 */ /* 0x002fe800078e00ff */
[----:B------:R-:W-:Y:S01]  /*21b00*/  FADD.FTZ R14, R62, R43 ;  /* 0x0000002b3e0e7221 */ /* 0x000fe20000010000 */
[----:B------:R-:W-:Y:S01]  /*21b10*/  PRMT R62, R165, 0x7632, R62 ;  /* 0x00007632a53e7816 */ /* 0x000fe2000000003e */
[----:B------:R1:W-:Y:S01]  /*21b20*/  STG.E.U16 desc[UR22][R178.64+0x32], R57 ;  /* 0x00003239b2007986 */ /* 0x0003e2000c101516 */
[----:B------:R-:W-:Y:S01]  /*21b30*/  LOP3.LUT R28, R155, UR40, R160, 0x96, !PT ;  /* 0x000000289b1c7c12 */ /* 0x000fe2000f8e96a0 */
[----:B------:R-:W-:Y:S01]  /*21b40*/  FADD.FTZ R198, R61, R14 ;  /* 0x0000000e3dc67221 */ /* 0x000fe20000010000 */
[----:B------:R-:W-:Y:S01]  /*21b50*/  LOP3.LUT R14, R185, UR39, R154, 0x96, !PT ;  /* 0x00000027b90e7c12 */ /* 0x000fe2000f8e969a */
[----:B------:R-:W5:Y:S02]  /*21b60*/  MUFU.EX2 R61, R226 ;  /* 0x000000e2003d7308 */ /* 0x000f640000000800 */
[----:B------:R-:W-:Y:S04]  /*21b70*/  IMAD.WIDE.U32 R28, R28, -0x2daee0ad, RZ ;  /* 0xd2511f531c1c7825 */ /* 0x000fe800078e00ff */
[----:B------:R-:W-:Y:S01]  /*21b80*/  IMAD.WIDE.U32 R14, R14, -0x2daee0ad, RZ ;  /* 0xd2511f530e0e7825 */ /* 0x000fe200078e00ff */
[----:B------:R-:W-:Y:S04]  /*21b90*/  LOP3.LUT R42, R29, UR38, R242, 0x96, !PT ;  /* 0x000000261d2a7c12 */ /* 0x000fe8000f8e96f2 */
[----:B------:R-:W-:Y:S01]  /*21ba0*/  LOP3.LUT R15, R15, UR36, R28, 0x96, !PT ;  /* 0x000000240f0f7c12 */ /* 0x000fe2000f8e961c */
[----:B------:R-:W-:Y:S05]  /*21bb0*/  IMAD.WIDE.U32 R42, R42, -0x326172a9, RZ ;  /* 0xcd9e8d572a2a7825 */ /* 0x000fea00078e00ff */
[----:B------:R-:W-:Y:S02]  /*21bc0*/  LOP3.LUT R29, R43, UR37, R184, 0x96, !PT ;  /* 0x000000252b1d7c12 */ /* 0x000fe4000f8e96b8 */
[----:B------:R-:W5:Y:S03]  /*21bd0*/  MUFU.EX2 R43, R229 ;  /* 0x000000e5002b7308 */ /* 0x000f660000000800 */
[----:B------:R-:W-:Y:S01]  /*21be0*/  IMAD.WIDE.U32 R28, R29, -0x2daee0ad, RZ ;  /* 0xd2511f531d1c7825 */ /* 0x000fe200078e00ff */
[----:B-1----:R-:W-:Y:S04]  /*21bf0*/  SHF.R.U32.HI R57, RZ, 0x10, R150 ;  /* 0x00000010ff397819 */ /* 0x002fe80000011696 */
[----:B------:R-:W-:Y:S01]  /*21c00*/  LOP3.LUT R156, R29, UR34, R14, 0x96, !PT ;  /* 0x000000221d9c7c12 */ /* 0x000fe2000f8e960e */
[----:B------:R-:W-:Y:S01]  /*21c10*/  IMAD.WIDE.U32 R14, R15, -0x326172a9, RZ ;  /* 0xcd9e8d570f0e7825 */ /* 0x000fe200078e00ff */
[----:B------:R-:W1:Y:S03]  /*21c20*/  MUFU.EX2 R29, R227 ;  /* 0x000000e3001d7308 */ /* 0x000e660000000800 */
[----:B------:R-:W-:Y:S01]  /*21c30*/  IMAD.WIDE.U32 R156, R156, -0x326172a9, RZ ;  /* 0xcd9e8d579c9c7825 */ /* 0x000fe200078e00ff */
[----:B------:R-:W-:Y:S03]  /*21c40*/  LOP3.LUT R42, R15, UR35, R42, 0x96, !PT ;  /* 0x000000230f2a7c12 */ /* 0x000fe6000f8e962a */
[--C-:B-----5:R-:W-:Y:S01]  /*21c50*/  FADD.FTZ R15, R63, R58.reuse ;  /* 0x0000003a3f0f7221 */ /* 0x120fe20000010000 */
[----:B------:R-:W-:Y:S02]  /*21c60*/  PRMT R58, R56, 0x7632, R58 ;  /* 0x00007632383a7816 */ /* 0x000fe4000000003a */
[----:B------:R-:W-:Y:S01]  /*21c70*/  LOP3.LUT R167, R157, UR25, R14, 0x96, !PT ;  /* 0x000000199da77c12 */ /* 0x000fe2000f8e960e */
[--C-:B------:R-:W-:Y:S01]  /*21c80*/  FADD.FTZ R14, R61, R60.reuse ;  /* 0x0000003c3d0e7221 */ /* 0x100fe20000010000 */
[----:B------:R-:W-:Y:S01]  /*21c90*/  PRMT R60, R59, 0x7632, R60 ;  /* 0x000076323b3c7816 */ /* 0x000fe2000000003c */
[----:B------:R-:W-:Y:S01]  /*21ca0*/  IMAD.WIDE.U32 R160, R42, -0x2daee0ad, RZ ;  /* 0xd2511f532aa07825 */ /* 0x000fe200078e00ff */
[----:B------:R-:W-:Y:S02]  /*21cb0*/  F2FP.BF16.F32.PACK_AB R63, R43, R63 ;  /* 0x0000003f2b3f723e */ /* 0x000fe400000010ff */
[----:B------:R-:W-:Y:S01]  /*21cc0*/  PRMT R143, R59, 0x5410, R60 ;  /* 0x000054103b8f7816 */ /* 0x000fe2000000003c */
[----:B------:R-:W-:Y:S01]  /*21cd0*/  FADD.FTZ R202, R43, R15 ;  /* 0x0000000f2bca7221 */ /* 0x000fe20000010000 */
[----:B------:R-:W-:Y:S01]  /*21ce0*/  LOP3.LUT R146, R161, UR17, R28, 0x96, !PT ;  /* 0x00000011a1927c12 */ /* 0x000fe2000f8e961c */
[C---:B-1----:R-:W-:Y:S01]  /*21cf0*/  FADD.FTZ R204, R29.reuse, R14 ;  /* 0x0000000e1dcc7221 */ /* 0x042fe20000010000 */
[----:B------:R-:W-:Y:S01]  /*21d00*/  F2FP.BF16.F32.PACK_AB R61, R29, R61 ;  /* 0x0000003d1d3d723e */ /* 0x000fe200000010ff */
[----:B------:R-:W-:Y:S01]  /*21d10*/  FADD.FTZ R15, R30, R47 ;  /* 0x0000002f1e0f7221 */ /* 0x000fe20000010000 */
[----:B------:R-:W-:Y:S01]  /*21d20*/  SHF.R.U32.HI R47, RZ, 0x10, R148 ;  /* 0x00000010ff2f7819 */ /* 0x000fe20000011694 */
[----:B------:R-:W-:Y:S01]  /*21d30*/  IMAD.WIDE.U32 R146, R146, -0x326172a9, RZ ;  /* 0xcd9e8d5792927825 */ /* 0x000fe200078e00ff */
[----:B------:R-:W-:Y:S02]  /*21d40*/  LOP3.LUT R157, R151, UR33, R196, 0x96, !PT ;  /* 0x00000021979d7c12 */ /* 0x000fe4000f8e96c4 */
[----:B------:R-:W-:Y:S01]  /*21d50*/  LOP3.LUT R47, R47, 0xff, RZ, 0xc0, !PT ;  /* 0x000000ff2f2f7812 */ /* 0x000fe200078ec0ff */
[----:B------:R-:W-:Y:S01]  /*21d60*/  FADD.FTZ R203, R24, R15 ;  /* 0x0000000f18cb7221 */ /* 0x000fe20000010000 */
[C-C-:B------:R-:W-:Y:S01]  /*21d70*/  LOP3.LUT R14, R147.reuse, UR21, R156.reuse, 0x96, !PT ;  /* 0x00000015930e7c12 */ /* 0x140fe2000f8e969c */
[----:B------:R-:W-:Y:S01]  /*21d80*/  MUFU.EX2 R196, R235 ;  /* 0x000000eb00c47308 */ /* 0x000fe20000000800 */
[----:B------:R-:W-:Y:S02]  /*21d90*/  LOP3.LUT R156, R147, UR21, R156, 0x96, !PT ;  /* 0x00000015939c7c12 */ /* 0x000fe4000f8e969c */
[----:B------:R-:W-:Y:S01]  /*21da0*/  LOP3.LUT R15, R14, 0xff, RZ, 0xc0, !PT ;  /* 0x000000ff0e0f7812 */ /* 0x000fe200078ec0ff */
[----:B---3--:R-:W-:Y:S02]  /*21db0*/  @!P1 HFMA2.BF16_V2 R139, -RZ.H0_H0, RZ.H0_H0, -R56.H0_H0 ;  /* 0x200000ffff8b9231 */ /* 0x008fe40000340938 */
[----:B----4-:R-:W-:Y:S03]  /*21dc0*/  @!P4 HFMA2.BF16_V2 R163, -RZ.H0_H0, RZ.H0_H0, -R58.H0_H0 ;  /* 0x200000ffffa3c231 */ /* 0x010fe6000034093a */
[----:B------:R-:W-:Y:S01]  /*21dd0*/  PRMT R28, R139, 0x7610, R28 ;  /* 0x000076108b1c7816 */ /* 0x000fe2000000001c */
[----:B------:R1:W-:Y:S01]  /*21de0*/  @!P1 STL.S16 [R1+0xf0], R139 ;  /* 0x0000f08b01009387 */ /* 0x0003e20000100600 */
[----:B--2---:R-:W-:Y:S01]  /*21df0*/  @!P2 HFMA2.BF16_V2 R159, -RZ.H0_H0, RZ.H0_H0, -R59.H0_H0 ;  /* 0x200000ffff9fa231 */ /* 0x004fe2000034093b */
[----:B------:R-:W-:Y:S02]  /*21e00*/  PRMT R26, R163, 0x7610, R26 ;  /* 0x00007610a31a7816 */ /* 0x000fe4000000001a */
[----:B------:R-:W-:Y:S01]  /*21e10*/  @!P4 STL.S16 [R1+0xf8], R163 ;  /* 0x0000f8a30100c387 */ /* 0x000fe20000100600 */
[----:B------:R-:W-:Y:S01]  /*21e20*/  @!P6 HFMA2.BF16_V2 R158, -RZ.H0_H0, RZ.H0_H0, -R60.H0_H0 ;  /* 0x200000ffff9ee231 */ /* 0x000fe2000034093c */
[----:B------:R-:W-:Y:S02]  /*21e30*/  PRMT R25, R159, 0x7610, R25 ;  /* 0x000076109f197816 */ /* 0x000fe40000000019 */
[----:B------:R-:W-:Y:S02]  /*21e40*/  @!P2 STL.S16 [R1+0xf4], R159 ;  /* 0x0000f49f0100a387 */ /* 0x000fe40000100600 */
[----:B------:R-:W-:Y:S02]  /*21e50*/  @!P2 PRMT R59, R25, 0x5410, RZ ;  /* 0x00005410193ba816 */ /* 0x000fe400000000ff */
[----:B------:R-:W-:Y:S01]  /*21e60*/  @!P6 STL.S16 [R1+0xec], R158 ;  /* 0x0000ec9e0100e387 */ /* 0x000fe20000100600 */
[----:B------:R-:W-:Y:S03]  /*21e70*/  PRMT R24, R158, 0x7610, R24 ;  /* 0x000076109e187816 */ /* 0x000fe60000000018 */
[----:B------:R2:W3:Y:S01]  /*21e80*/  LDL.S16 R42, [R1+0xe8] ;  /* 0x0000e800012a7983 */ /* 0x0004e20000100600 */
[----:B------:R-:W-:Y:S02]  /*21e90*/  @!P6 PRMT R60, R24, 0x5410, RZ ;  /* 0x00005410183ce816 */ /* 0x000fe400000000ff */
[----:B-1----:R-:W-:Y:S02]  /*21ea0*/  PRMT R139, R56, 0x5410, R58 ;  /* 0x00005410388b7816 */ /* 0x002fe4000000003a */
[----:B------:R-:W-:Y:S02]  /*21eb0*/  @!P1 PRMT R56, R28, 0x5410, RZ ;  /* 0x000054101c389816 */ /* 0x000fe400000000ff */
[----:B------:R-:W-:Y:S02]  /*21ec0*/  ISETP.LE.U32.AND P1, PT, R15, UR12, PT ;  /* 0x0000000c0f007c0c */ /* 0x000fe4000bf23070 */
[----:B------:R-:W-:Y:S01]  /*21ed0*/  LOP3.LUT R15, R14, 0xffff, RZ, 0xc0, !PT ;  /* 0x0000ffff0e0f7812 */ /* 0x000fe200078ec0ff */
[----:B------:R1:W-:Y:S01]  /*21ee0*/  STG.E.U16 desc[UR22][R180.64+0x30], R56 ;  /* 0x00003038b4007986 */ /* 0x0003e2000c101516 */
[----:B------:R-:W-:Y:S02]  /*21ef0*/  @!P4 PRMT R58, R26, 0x5410, RZ ;  /* 0x000054101a3ac816 */ /* 0x000fe400000000ff */
[----:B------:R-:W-:Y:S02]  /*21f00*/  SHF.R.U32.HI R15, RZ, 0x8, R15 ;  /* 0x00000008ff0f7819 */ /* 0x000fe4000001160f */
[----:B------:R-:W-:Y:S01]  /*21f10*/  LOP3.LUT R26, R233, UR39, R154, 0x96, !PT ;  /* 0x00000027e91a7c12 */ /* 0x000fe2000f8e969a */
[----:B------:R4:W-:Y:S01]  /*21f20*/  STG.E.U16 desc[UR22][R180.64+0x32], R58 ;  /* 0x0000323ab4007986 */ /* 0x0009e2000c101516 */
[----:B------:R-:W-:Y:S03]  /*21f30*/  LOP3.LUT R15, R15, 0xffff, RZ, 0xc0, !PT ;  /* 0x0000ffff0f0f7812 */ /* 0x000fe600078ec0ff */
[----:B------:R5:W-:Y:S01]  /*21f40*/  STG.E.U16 desc[UR22][R186.64+0x2e], R59 ;  /* 0x00002e3bba007986 */ /* 0x000be2000c101516 */
[----:B------:R-:W-:Y:S01]  /*21f50*/  ISETP.LE.U32.AND P4, PT, R15, UR12, PT ;  /* 0x0000000c0f007c0c */ /* 0x000fe2000bf83070 */
[----:B------:R-:W-:Y:S01]  /*21f60*/  IMAD.WIDE.U32 R26, R26, -0x2daee0ad, RZ ;  /* 0xd2511f531a1a7825 */ /* 0x000fe200078e00ff */
[--C-:B------:R-:W-:Y:S01]  /*21f70*/  SHF.R.U32.HI R15, RZ, 0x18, R14.reuse ;  /* 0x00000018ff0f7819 */ /* 0x100fe2000001160e */
[----:B------:R2:W-:Y:S01]  /*21f80*/  STG.E.U16 desc[UR22][R186.64+0x30], R60 ;  /* 0x0000303cba007986 */ /* 0x0005e2000c101516 */
[----:B------:R-:W-:Y:S02]  /*21f90*/  SHF.R.U32.HI R14, RZ, 0x10, R14 ;  /* 0x00000010ff0e7819 */ /* 0x000fe4000001160e */
[----:B------:R-:W-:Y:S02]  /*21fa0*/  ISETP.LE.U32.AND P2, PT, R15, UR12, PT ;  /* 0x0000000c0f007c0c */ /* 0x000fe4000bf43070 */
[----:B------:R-:W-:Y:S02]  /*21fb0*/  LOP3.LUT R15, R155, UR40, R168, 0x96, !PT ;  /* 0x000000289b0f7c12 */ /* 0x000fe4000f8e96a8 */
[----:B------:R-:W-:Y:S03]  /*21fc0*/  LOP3.LUT R14, R14, 0xff, RZ, 0xc0, !PT ;  /* 0x000000ff0e0e7812 */ /* 0x000fe600078ec0ff */
[----:B------:R-:W-:Y:S01]  /*21fd0*/  IMAD.WIDE.U32 R28, R15, -0x2daee0ad, RZ ;  /* 0xd2511f530f1c7825 */ /* 0x000fe200078e00ff */
[----:B------:R-:W-:Y:S02]  /*21fe0*/  ISETP.LE.U32.AND P6, PT, R14, UR12, PT ;  /* 0x0000000c0e007c0c */ /* 0x000fe4000bfc3070 */
[C---:B-1----:R-:W-:Y:S02]  /*21ff0*/  LOP3.LUT R56, R150.reuse, 0xffff, RZ, 0xc0, !PT ;  /* 0x0000ffff96387812 */ /* 0x042fe400078ec0ff */
[----:B------:R-:W-:Y:S02]  /*22000*/  LOP3.LUT R24, R29, UR38, R250, 0x96, !PT ;  /* 0x000000261d187c12 */ /* 0x000fe4000f8e96fa */
[----:B------:R-:W-:Y:S02]  /*22010*/  LOP3.LUT R13, R27, UR36, R28, 0x96, !PT ;  /* 0x000000241b0d7c12 */ /* 0x000fe4000f8e961c */
[----:B----4-:R-:W-:Y:S01]  /*22020*/  LOP3.LUT R58, R150, 0xff, RZ, 0xc0, !PT ;  /* 0x000000ff963a7812 */ /* 0x010fe200078ec0ff */
[----:B------:R-:W-:Y:S01]  /*22030*/  IMAD.WIDE.U32 R24, R24, -0x326172a9, RZ ;  /* 0xcd9e8d5718187825 */ /* 0x000fe200078e00ff */
[----:B------:R-:W-:Y:S02]  /*22040*/  SHF.R.U32.HI R150, RZ, 0x18, R150 ;  /* 0x00000018ff967819 */ /* 0x000fe40000011696 */
[----:B-----5:R-:W-:Y:S02]  /*22050*/  PRMT R59, R166, 0x7610, R59 ;  /* 0x00007610a63b7816 */ /* 0x020fe4000000003b */
[----:B------:R-:W-:Y:S02]  /*22060*/  LOP3.LUT R14, R25, UR37, R232, 0x96, !PT ;  /* 0x00000025190e7c12 */ /* 0x000fe4000f8e96e8 */
[----:B------:R-:W-:Y:S02]  /*22070*/  LOP3.LUT R25, R172, 0xff, RZ, 0xc0, !PT ;  /* 0x000000ffac197812 */ /* 0x000fe400078ec0ff */
[----:B--2---:R-:W-:Y:S01]  /*22080*/  PRMT R60, R166, 0x7632, R60 ;  /* 0x00007632a63c7816 */ /* 0x004fe2000000003c */
[----:B------:R-:W-:Y:S05]  /*22090*/  IMAD.WIDE.U32 R14, R14, -0x2daee0ad, RZ ;  /* 0xd2511f530e0e7825 */ /* 0x000fea00078e00ff */
[----:B------:R-:W-:Y:S01]  /*220a0*/  LOP3.LUT R15, R15, UR34, R26, 0x96, !PT ;  /* 0x000000220f0f7c12 */ /* 0x000fe2000f8e961a */
[----:B------:R-:W-:Y:S01]  /*220b0*/  IMAD.WIDE.U32 R26, R13, -0x326172a9, RZ ;  /* 0xcd9e8d570d1a7825 */ /* 0x000fe200078e00ff */
[----:B------:R-:W-:Y:S02]  /*220c0*/  LOP3.LUT R13, R149, UR21, R142, 0x96, !PT ;  /* 0x00000015950d7c12 */ /* 0x000fe4000f8e968e */
[----:B------:R-:W-:Y:S01]  /*220d0*/  PRMT R142, R2, 0x5410, R133 ;  /* 0x00005410028e7816 */ /* 0x000fe20000000085 */
[----:B------:R-:W-:Y:S01]  /*220e0*/  IMAD.WIDE.U32 R158, R15, -0x326172a9, RZ ;  /* 0xcd9e8d570f9e7825 */ /* 0x000fe200078e00ff */
[----:B------:R-:W-:Y:S02]  /*220f0*/  LOP3.LUT R24, R27, UR35, R24, 0x96, !PT ;  /* 0x000000231b187c12 */ /* 0x000fe4000f8e9618 */
[----:B------:R-:W-:Y:S02]  /*22100*/  SHF.R.U32.HI R15, RZ, 0x10, R172 ;  /* 0x00000010ff0f7819 */ /* 0x000fe400000116ac */
[----:B------:R-:W-:Y:S01]  /*22110*/  LOP3.LUT R184, R159, UR25, R26, 0x96, !PT ;  /* 0x000000199fb87c12 */ /* 0x000fe2000f8e961a */
[----:B------:R-:W-:Y:S01]  /*22120*/  IMAD.WIDE.U32 R168, R24, -0x2daee0ad, RZ ;  /* 0xd2511f5318a87825 */ /* 0x000fe200078e00ff */
[----:B------:R-:W-:Y:S02]  /*22130*/  LOP3.LUT R26, R148, 0xffff, RZ, 0xc0, !PT ;  /* 0x0000ffff941a7812 */ /* 0x000fe400078ec0ff */
[----:B------:R-:W-:Y:S02]  /*22140*/  LOP3.LUT R24, R172, 0xffff, RZ, 0xc0, !PT ;  /* 0x0000ffffac187812 */ /* 0x000fe400078ec0ff */
[----:B------:R-:W-:Y:S02]  /*22150*/  LOP3.LUT R154, R169, UR17, R14, 0x96, !PT ;  /* 0x00000011a99a7c12 */ /* 0x000fe4000f8e960e */
[----:B------:R-:W-:Y:S02]  /*22160*/  SHF.R.U32.HI R24, RZ, 0x8, R24 ;  /* 0x00000008ff187819 */ /* 0x000fe40000011618 */
[----:B------:R-:W-:Y:S01]  /*22170*/  SHF.R.U32.HI R172, RZ, 0x18, R172 ;  /* 0x00000018ffac7819 */ /* 0x000fe200000116ac */
[----:B------:R-:W-:Y:S01]  /*22180*/  IMAD.WIDE.U32 R154, R154, -0x326172a9, RZ ;  /* 0xcd9e8d579a9a7825 */ /* 0x000fe200078e00ff */
[----:B------:R-:W-:Y:S02]  /*22190*/  LOP3.LUT R15, R15, 0xff, RZ, 0xc0, !PT ;  /* 0x000000ff0f0f7812 */ /* 0x000fe400078ec0ff */
[----:B------:R-:W-:Y:S02]  /*221a0*/  LOP3.LUT R14, R173, UR21, R176, 0x96, !PT ;  /* 0x00000015ad0e7c12 */ /* 0x000fe4000f8e96b0 */
[----:B------:R-:W-:Y:S02]  /*221b0*/  PRMT R29, R25, 0x5410, R24 ;  /* 0x00005410191d7816 */ /* 0x000fe40000000018 */
[----:B------:R-:W-:Y:S02]  /*221c0*/  LOP3.LUT R25, R148, 0xff, RZ, 0xc0, !PT ;  /* 0x000000ff94197812 */ /* 0x000fe400078ec0ff */
[----:B------:R-:W-:Y:S02]  /*221d0*/  SHF.R.U32.HI R24, RZ, 0x8, R26 ;  /* 0x00000008ff187819 */ /* 0x000fe4000001161a */
[----:B------:R-:W-:Y:S02]  /*221e0*/  PRMT R172, R15, 0x5410, R172 ;  /* 0x000054100fac7816 */ /* 0x000fe400000000ac */
[C---:B------:R-:W-:Y:S02]  /*221f0*/  LOP3.LUT R15, R14.reuse, 0xffff, RZ, 0xc0, !PT ;  /* 0x0000ffff0e0f7812 */ /* 0x040fe400078ec0ff */
[----:B------:R-:W-:Y:S02]  /*22200*/  PRMT R30, R25, 0x5410, R24 ;  /* 0x00005410191e7816 */ /* 0x000fe40000000018 */
[----:B------:R-:W-:Y:S02]  /*22210*/  LOP3.LUT R24, R14, 0xff, RZ, 0xc0, !PT ;  /* 0x000000ff0e187812 */ /* 0x000fe400078ec0ff */
[----:B------:R-:W-:Y:S02]  /*22220*/  SHF.R.U32.HI R15, RZ, 0x8, R15 ;  /* 0x00000008ff0f7819 */ /* 0x000fe4000001160f */
[----:B------:R-:W-:Y:S02]  /*22230*/  LOP3.LUT R0, R155, UR21, R158, 0x96, !PT ;  /* 0x000000159b007c12 */ /* 0x000fe4000f8e969e */
[----:B------:R-:W-:Y:S02]  /*22240*/  PRMT R26, R24, 0x5410, R15 ;  /* 0x00005410181a7816 */ /* 0x000fe4000000000f */
[--C-:B------:R-:W-:Y:S02]  /*22250*/  SHF.R.U32.HI R25, RZ, 0x10, R14.reuse ;  /* 0x00000010ff197819 */ /* 0x100fe4000001160e */
[----:B------:R-:W-:Y:S02]  /*22260*/  LOP3.LUT R12, R0, 0xff, RZ, 0xc0, !PT ;  /* 0x000000ff000c7812 */ /* 0x000fe400078ec0ff */
[----:B------:R-:W-:Y:S02]  /*22270*/  SHF.R.U32.HI R15, RZ, 0x18, R14 ;  /* 0x00000018ff0f7819 */ /* 0x000fe4000001160e */
[----:B------:R-:W-:Y:S02]  /*22280*/  LOP3.LUT R14, R25, 0xff, RZ, 0xc0, !PT ;  /* 0x000000ff190e7812 */ /* 0x000fe400078ec0ff */
[----:B------:R-:W-:Y:S02]  /*22290*/  LOP3.LUT R3, R13, 0xffff, RZ, 0xc0, !PT ;  /* 0x0000ffff0d037812 */ /* 0x000fe400078ec0ff */
[----:B------:R-:W-:Y:S02]  /*222a0*/  PRMT R25, R14, 0x5410, R15 ;  /* 0x000054100e197816 */ /* 0x000fe4000000000f */
[----:B------:R-:W-:Y:S02]  /*222b0*/  SHF.R.U32.HI R14, RZ, 0x8, R3 ;  /* 0x00000008ff0e7819 */ /* 0x000fe40000011603 */
[--C-:B------:R-:W-:Y:S02]  /*222c0*/  SHF.R.U32.HI R15, RZ, 0x18, R13.reuse ;  /* 0x00000018ff0f7819 */ /* 0x100fe4000001160d */
[----:B------:R-:W-:Y:S02]  /*222d0*/  SHF.R.U32.HI R148, RZ, 0x18, R148 ;  /* 0x00000018ff947819 */ /* 0x000fe40000011694 */
[----:B------:R-:W-:Y:S02]  /*222e0*/  HSET2.LE.AND R30, R30, R194, PT ;  /* 0x000000c21e1e7233 */ /* 0x000fe40003803000 */
[----:B------:R-:W-:Y:S03]  /*222f0*/  PRMT R47, R47, 0x5410, R148 ;  /* 0x000054102f2f7816 */ /* 0x000fe60000000094 */
[----:B------:R-:W-:Y:S01]  /*22300*/  LOP3.LUT R30, R30, R46, RZ, 0xc0, !PT ;  /* 0x0000002e1e1e7212 */ /* 0x000fe200078ec0ff */
[----:B---3--:R-:W-:Y:S05]  /*22310*/  @!P5 HFMA2.BF16_V2 R42, -RZ.H0_H0, RZ.H0_H0, -R2.H0_H0 ;  /* 0x200000ffff2ad231 */ /* 0x008fea0000340902 */
[----:B------:R-:W-:Y:S01]  /*22320*/  PRMT R24, R42, 0x7610, R24 ;  /* 0x000076102a187816 */ /* 0x000fe20000000018 */
[----:B------:R-:W-:Y:S03]  /*22330*/  @!P5 STL.S16 [R1+0xe8], R42 ;  /* 0x0000e82a0100d387 */ /* 0x000fe60000100600 */
[----:B------:R-:W-:Y:S01]  /*22340*/  @!P5 PRMT R2, R24, 0x5410, RZ ;  /* 0x000054101802d816 */ /* 0x000fe200000000ff */
[----:B------:R2:W3:Y:S01]  /*22350*/  LDL.S16 R163, [R1+0xe0] ;  /* 0x0000e00001a37983 */ /* 0x0004e20000100600 */
[----:B------:R-:W-:Y:S02]  /*22360*/  ISETP.LE.U32.AND P5, PT, R12, UR12, PT ;  /* 0x0000000c0c007c0c */ /* 0x000fe4000bfa3070 */
[----:B------:R-:W-:Y:S01]  /*22370*/  SHF.R.U32.HI R12, RZ, 0x10, R13 ;  /* 0x00000010ff0c7819 */ /* 0x000fe2000001160d */
[----:B------:R2:W4:Y:S01]  /*22380*/  LDL.S16 R149, [R1+0xe4] ;  /* 0x0000e40001957983 */ /* 0x0005220000100600 */
[----:B------:R-:W-:Y:S02]  /*22390*/  LOP3.LUT R24, R13, 0xff, RZ, 0xc0, !PT ;  /* 0x000000ff0d187812 */ /* 0x000fe400078ec0ff */
[----:B------:R-:W-:Y:S01]  /*223a0*/  LOP3.LUT R3, R12, 0xff, RZ, 0xc0, !PT ;  /* 0x000000ff0c037812 */ /* 0x000fe200078ec0ff */
[----:B------:R2:W5:Y:S01]  /*223b0*/  LDL.S16 R162, [R1+0xcc] ;  /* 0x0000cc0001a27983 */ /* 0x0005620000100600 */
[--C-:B------:R-:W-:Y:S02]  /*223c0*/  HSET2.LE.AND R12, R26, R194.reuse, PT ;  /* 0x000000c21a0c7233 */ /* 0x100fe40003803000 */
[----:B------:R-:W-:Y:S01]  /*223d0*/  PRMT R28, R24, 0x5410, R14 ;  /* 0x00005410181c7816 */ /* 0x000fe2000000000e */
[----:B------:R2:W2:Y:S01]  /*223e0*/  LDL.S16 R161, [R1+0x9c] ;  /* 0x00009c0001a17983 */ /* 0x0004a20000100600 */
[--C-:B------:R-:W-:Y:S02]  /*223f0*/  HSET2.LE.AND R13, R25, R194.reuse, PT ;  /* 0x000000c2190d7233 */ /* 0x100fe40003803000 */
[----:B------:R-:W-:Y:S01]  /*22400*/  LOP3.LUT R12, R12, R136, RZ, 0xc0, !PT ;  /* 0x000000880c0c7212 */ /* 0x000fe200078ec0ff */
[----:B------:R1:W2:Y:S01]  /*22410*/  LDL.S16 R159, [R1+0x78] ;  /* 0x00007800019f7983 */ /* 0x0002a20000100600 */
[----:B------:R-:W-:Y:S02]  /*22420*/  PRMT R136, R132, 0x7632, R136 ;  /* 0x0000763284887816 */ /* 0x000fe40000000088 */
[--C-:B------:R-:W-:Y:S01]  /*22430*/  HSET2.LE.AND R28, R28, R194.reuse, PT ;  /* 0x000000c21c1c7233 */ /* 0x100fe20003803000 */
[----:B------:R-:W1:Y:S01]  /*22440*/  LDSM.16.MT88.4 R24, [R188+0x9000] ;  /* 0x00900000bc18783b */ /* 0x000e620000004200 */
[----:B------:R-:W-:Y:S02]  /*22450*/  PRMT R3, R3, 0x5410, R15 ;  /* 0x0000541003037816 */ /* 0x000fe4000000000f */
[--C-:B------:R-:W-:Y:S02]  /*22460*/  HSET2.LE.AND R14, R29, R194.reuse, PT ;  /* 0x000000c21d0e7233 */ /* 0x100fe40003803000 */
[----:B------:R-:W-:Y:S02]  /*22470*/  LOP3.LUT R28, R28, R137, RZ, 0xc0, !PT ;  /* 0x000000891c1c7212 */ /* 0x000fe400078ec0ff */
[--C-:B------:R-:W-:Y:S01]  /*22480*/  HSET2.LE.AND R15, R172, R194.reuse, PT ;  /* 0x000000c2ac0f7233 */ /* 0x100fe20003803000 */
[----:B------:R1:W-:Y:S01]  /*22490*/  STG.E.U16 desc[UR22][R182.64+0x30], R2 ;  /* 0x00003002b6007986 */ /* 0x0003e2000c101516 */
[--C-:B------:R-:W-:Y:S02]  /*224a0*/  HSET2.LE.AND R29, R3, R194.reuse, PT ;  /* 0x000000c2031d7233 */ /* 0x100fe40003803000 */
[----:B------:R-:W-:Y:S02]  /*224b0*/  LOP3.LUT R13, R13, R134, RZ, 0xc0, !PT ;  /* 0x000000860d0d7212 */ /* 0x000fe400078ec0ff */
[----:B------:R-:W-:Y:S02]  /*224c0*/  LOP3.LUT R15, R15, R40, RZ, 0xc0, !PT ;  /* 0x000000280f0f7212 */ /* 0x000fe400078ec0ff */
[----:B------:R-:W-:Y:S02]  /*224d0*/  LOP3.LUT R29, R29, R41, RZ, 0xc0, !PT ;  /* 0x000000291d1d7212 */ /* 0x000fe400078ec0ff */
[----:B------:R-:W-:Y:S01]  /*224e0*/  LOP3.LUT R14, R14, R31, RZ, 0xc0, !PT ;  /* 0x0000001f0e0e7212 */ /* 0x000fe200078ec0ff */
[----:B------:R-:W1:Y:S01]  /*224f0*/  LDSM.16.MT88.4 R40, [R190+0x9000] ;  /* 0x00900000be28783b */ /* 0x000e620000004200 */
[----:B------:R-:W-:Y:S02]  /*22500*/  HSET2.LE.AND R31, R47, R194, PT ;  /* 0x000000c22f1f7233 */ /* 0x000fe40003803000 */
[----:B------:R-:W-:Y:S02]  /*22510*/  LOP3.LUT R3, R0, 0xffff, RZ, 0xc0, !PT ;  /* 0x0000ffff00037812 */ /* 0x000fe400078ec0ff */
[----:B------:R-:W-:Y:S02]  /*22520*/  PRMT R134, R135, 0x7632, R134 ;  /* 0x0000763287867816 */ /* 0x000fe40000000086 */
[----:B------:R-:W-:Y:S02]  /*22530*/  LOP3.LUT R31, R31, R45, RZ, 0xc0, !PT ;  /* 0x0000002d1f1f7212 */ /* 0x000fe400078ec0ff */
[----:B------:R-:W-:Y:S02]  /*22540*/  SHF.R.U32.HI R3, RZ, 0x8, R3 ;  /* 0x00000008ff037819 */ /* 0x000fe40000011603 */
[----:B------:R-:W-:Y:S02]  /*22550*/  PRMT R148, R135, 0x5410, R134 ;  /* 0x0000541087947816 */ /* 0x000fe40000000086 */
[----:B------:R-:W-:Y:S02]  /*22560*/  LOP3.LUT R3, R3, 0xffff, RZ, 0xc0, !PT ;  /* 0x0000ffff03037812 */ /* 0x000fe400078ec0ff */
[----:B-1----:R-:W-:Y:S02]  /*22570*/  LOP3.LUT R2, R57, 0xff, RZ, 0xc0, !PT ;  /* 0x000000ff39027812 */ /* 0x002fe400078ec0ff */
[----:B------:R-:W-:Y:S02]  /*22580*/  PRMT R57, R171, 0x7610, R57 ;  /* 0x00007610ab397816 */ /* 0x000fe40000000039 */
[----:B------:R-:W-:Y:S01]  /*22590*/  PRMT R150, R2, 0x5410, R150 ;  /* 0x0000541002967816 */ /* 0x000fe20000000096 */
[-C--:B------:R-:W-:Y:S06]  /*225a0*/  HMMA.16816.F32.BF16 R4, R12, R24.reuse, R4 ;  /* 0x000000180c04723c */ /* 0x080fec0000041804 */
[C---:B------:R-:W-:Y:S06]  /*225b0*/  HMMA.16816.F32.BF16 R8, R28.reuse, R24, R8 ;  /* 0x000000181c08723c */ /* 0x040fec0000041808 */
[-C--:B------:R-:W-:Y:S06]  /*225c0*/  HMMA.16816.F32.BF16 R16, R28, R26.reuse, R16 ;  /* 0x0000001a1c10723c */ /* 0x080fec0000041810 */
[C---:B------:R-:W-:Y:S06]  /*225d0*/  HMMA.16816.F32.BF16 R20, R12.reuse, R26, R20 ;  /* 0x0000001a0c14723c */ /* 0x040fec0000041814 */
[-C--:B------:R-:W-:Y:S06]  /*225e0*/  HMMA.16816.F32.BF16 R32, R12, R40.reuse, R32 ;  /* 0x000000280c20723c */ /* 0x080fec0000041820 */
[C---:B------:R-:W-:Y:S06]  /*225f0*/  HMMA.16816.F32.BF16 R36, R28.reuse, R40, R36 ;  /* 0x000000281c24723c */ /* 0x040fec0000041824 */
[-C--:B------:R-:W-:Y:S05]  /*22600*/  HMMA.16816.F32.BF16 R48, R28, R42.reuse, R48 ;  /* 0x0000002a1c30723c */ /* 0x080fea0000041830 */
[----:B------:R-:W-:Y:S01]  /*22610*/  LOP3.LUT R40, R146, 0xffff, RZ, 0xc0, !PT ;  /* 0x0000ffff92287812 */ /* 0x000fe200078ec0ff */
[C---:B------:R-:W-:Y:S05]  /*22620*/  HMMA.16816.F32.BF16 R52, R12.reuse, R42, R52 ;  /* 0x0000002a0c34723c */ /* 0x040fea0000041834 */
[----:B------:R-:W-:Y:S02]  /*22630*/  SHF.R.U32.HI R40, RZ, 0x8, R40 ;  /* 0x00000008ff287819 */ /* 0x000fe40000011628 */
[----:B------:R-:W-:Y:S04]  /*22640*/  SHF.R.U32.HI R41, RZ, 0x18, R146 ;  /* 0x00000018ff297819 */ /* 0x000fe80000011692 */
[----:B------:R-:W-:Y:S01]  /*22650*/  LOP3.LUT R40, R40, 0xffff, RZ, 0xc0, !PT ;  /* 0x0000ffff28287812 */ /* 0x000fe200078ec0ff */
[----:B---3--:R-:W-:Y:S02]  /*22660*/  @!P3 HFMA2.BF16_V2 R163, -RZ.H0_H0, RZ.H0_H0, -R133.H0_H0 ;  /* 0x200000ffffa3b231 */ /* 0x008fe40000340985 */
[----:B----4-:R-:W-:Y:S03]  /*22670*/  @!P1 HFMA2.BF16_V2 R149, -RZ.H0_H0, RZ.H0_H0, -R132.H0_H0 ;  /* 0x200000ffff959231 */ /* 0x010fe60000340984 */
[----:B------:R-:W-:Y:S01]  /*22680*/  PRMT R45, R163, 0x7610, R45 ;  /* 0x00007610a32d7816 */ /* 0x000fe2000000002d */
[----:B------:R1:W-:Y:S01]  /*22690*/  @!P3 STL.S16 [R1+0xe0], R163 ;  /* 0x0000e0a30100b387 */ /* 0x0003e20000100600 */
[----:B-----5:R-:W-:Y:S01]  /*226a0*/  @!P4 HFMA2.BF16_V2 R162, -RZ.H0_H0, RZ.H0_H0, -R136.H0_H0 ;  /* 0x200000ffffa2c231 */ /* 0x020fe20000340988 */
[----:B------:R-:W-:Y:S02]  /*226b0*/  PRMT R137, R149, 0x7610, R137 ;  /* 0x0000761095897816 */ /* 0x000fe40000000089 */
[----:B------:R3:W-:Y:S01]  /*226c0*/  @!P1 STL.S16 [R1+0xe4], R149 ;  /* 0x0000e49501009387 */ /* 0x0007e20000100600 */
[----:B------:R-:W-:Y:S01]  /*226d0*/  @!P3 PRMT R133, R45, 0x5410, RZ ;  /* 0x000054102d85b816 */ /* 0x000fe200000000ff */
[----:B--2---:R-:W-:Y:S01]  /*226e0*/  @!P6 HFMA2.BF16_V2 R161, -RZ.H0_H0, RZ.H0_H0, -R135.H0_H0 ;  /* 0x200000ffffa1e231 */ /* 0x004fe20000340987 */
[----:B------:R-:W-:Y:S01]  /*226f0*/  ISETP.LE.U32.AND P3, PT, R3, UR12, PT ;  /* 0x0000000c03007c0c */ /* 0x000fe2000bf63070 */
[----:B------:R2:W-:Y:S01]  /*22700*/  @!P4 STL.S16 [R1+0xcc], R162 ;  /* 0x0000cca20100c387 */ /* 0x0005e20000100600 */
[--C-:B------:R-:W-:Y:S01]  /*22710*/  SHF.R.U32.HI R3, RZ, 0x18, R0.reuse ;  /* 0x00000018ff037819 */ /* 0x100fe20000011600 */
[----:B------:R-:W-:Y:S01]  /*22720*/  @!P2 HFMA2.BF16_V2 R159, -RZ.H0_H0, RZ.H0_H0, -R134.H0_H0 ;  /* 0x200000ffff9fa231 */ /* 0x000fe20000340986 */
[----:B------:R-:W-:Y:S01]  /*22730*/  SHF.R.U32.HI R0, RZ, 0x10, R0 ;  /* 0x00000010ff007819 */ /* 0x000fe20000011600 */
[----:B------:R-:W4:Y:S01]  /*22740*/  LDSM.16.MT88.4 R44, [R188+0xa000] ;  /* 0x00a00000bc2c783b */ /* 0x000f220000004200 */
[----:B------:R-:W-:Y:S02]  /*22750*/  PRMT R26, R162, 0x7610, R26 ;  /* 0x00007610a21a7816 */ /* 0x000fe4000000001a */
[----:B------:R-:W-:Y:S02]  /*22760*/  PRMT R24, R159, 0x7610, R24 ;  /* 0x000076109f187816 */ /* 0x000fe40000000018 */
[----:B------:R-:W-:Y:S02]  /*22770*/  LOP3.LUT R0, R0, 0xff, RZ, 0xc0, !PT ;  /* 0x000000ff00007812 */ /* 0x000fe400078ec0ff */
[----:B------:R-:W-:Y:S01]  /*22780*/  @!P2 PRMT R134, R24, 0x5410, RZ ;  /* 0x000054101886a816 */ /* 0x000fe200000000ff */
[----:B------:R5:W-:Y:S01]  /*22790*/  STG.E.U16 desc[UR22][R182.64+0x32], R133 ;  /* 0x00003285b6007986 */ /* 0x000be2000c101516 */
[----:B------:R-:W-:Y:S04]  /*227a0*/  PRMT R25, R161, 0x7610, R25 ;  /* 0x00007610a1197816 */ /* 0x000fe80000000019 */
[----:B------:R-:W-:Y:S02]  /*227b0*/  @!P6 PRMT R135, R25, 0x5410, RZ ;  /* 0x000054101987e816 */ /* 0x000fe400000000ff */
[----:B-1----:R-:W-:Y:S02]  /*227c0*/  LOP3.LUT R163, R146, 0xff, RZ, 0xc0, !PT ;  /* 0x000000ff92a37812 */ /* 0x002fe400078ec0ff */
[----:B---3--:R-:W-:Y:S02]  /*227d0*/  PRMT R149, R132, 0x5410, R136 ;  /* 0x0000541084957816 */ /* 0x008fe40000000088 */
[----:B------:R-:W-:Y:S02]  /*227e0*/  @!P1 PRMT R132, R137, 0x5410, RZ ;  /* 0x0000541089849816 */ /* 0x000fe400000000ff */
[----:B------:R-:W-:Y:S01]  /*227f0*/  @!P4 PRMT R136, R26, 0x5410, RZ ;  /* 0x000054101a88c816 */ /* 0x000fe200000000ff */
[----:B------:R3:W3:Y:S01]  /*22800*/  LDL.S16 R137, [R1+0xc4] ;  /* 0x0000c40001897983 */ /* 0x0006e20000100600 */
[----:B------:R-:W-:Y:S02]  /*22810*/  ISETP.LE.U32.AND P1, PT, R3, UR12, PT ;  /* 0x0000000c03007c0c */ /* 0x000fe4000bf23070 */
[----:B------:R-:W-:Y:S01]  /*22820*/  LOP3.LUT R3, R146, 0xff, RZ, 0xc0, !PT ;  /* 0x000000ff92037812 */ /* 0x000fe200078ec0ff */
[----:B------:R1:W-:Y:S01]  /*22830*/  @!P6 STL.S16 [R1+0x9c], R161 ;  /* 0x00009ca10100e387 */ /* 0x0003e20000100600 */
[----:B--2---:R-:W-:Y:S02]  /*22840*/  SHF.R.U32.HI R162, RZ, 0x18, R146 ;  /* 0x00000018ffa27819 */ /* 0x004fe40000011692 */
[----:B------:R-:W-:Y:S01]  /*22850*/  ISETP.LE.U32.AND P4, PT, R3, UR12, PT ;  /* 0x0000000c03007c0c */ /* 0x000fe2000bf83070 */
[----:B------:R2:W-:Y:S01]  /*22860*/  @!P2 STL.S16 [R1+0x78], R159 ;  /* 0x0000789f0100a387 */ /* 0x0005e20000100600 */
[----:B------:R-:W-:Y:S02]  /*22870*/  ISETP.LE.U32.AND P2, PT, R0, UR12, PT ;  /* 0x0000000c00007c0c */ /* 0x000fe4000bf43070 */
[----:B------:R-:W-:Y:S01]  /*22880*/  PRMT R0, R165, 0x7610, R0 ;  /* 0x00007610a5007816 */ /* 0x000fe20000000000 */
[----:B------:R2:W3:Y:S01]  /*22890*/  LDL.S16 R185, [R1+0x8c] ;  /* 0x00008c0001b97983 */ /* 0x0004e20000100600 */
[----:B------:R-:W-:Y:S02]  /*228a0*/  SHF.R.U32.HI R3, RZ, 0x10, R146 ;  /* 0x00000010ff037819 */ /* 0x000fe40000011692 */
[----:B-----5:R-:W-:Y:S01]  /*228b0*/  LOP3.LUT R133, R154, 0xff, RZ, 0xc0, !PT ;  /* 0x000000ff9a857812 */ /* 0x020fe200078ec0ff */
[----:B------:R2:W5:Y:S01]  /*228c0*/  LDL.S16 R172, [R1+0x88] ;  /* 0x0000880001ac7983 */ /* 0x0005620000100600 */
[----:B------:R-:W-:Y:S01]  /*228d0*/  LOP3.LUT R3, R3, 0xff, RZ, 0xc0, !PT ;  /* 0x000000ff03037812 */ /* 0x000fe200078ec0ff */
[-C--:B----4-:R-:W-:Y:S02]  /*228e0*/  HMMA.16816.F32.BF16 R64, R12, R44.reuse, R64 ;  /* 0x0000002c0c40723c */ /* 0x090fe40000041840 */
[----:B------:R-:W4:Y:S01]  /*228f0*/  LDSM.16.MT88.4 R24, [R190+0xa000] ;  /* 0x00a00000be18783b */ /* 0x000f220000004200 */
[----:B------:R-:W-:Y:S02]  /*22900*/  ISETP.LE.U32.AND P6, PT, R3, UR12, PT ;  /* 0x0000000c03007c0c */ /* 0x000fe4000bfc3070 */
[----:B------:R-:W-:Y:S01]  /*22910*/  LOP3.LUT R3, R153, UR33, R164, 0x96, !PT ;  /* 0x0000002199037c12 */ /* 0x000fe2000f8e96a4 */
[C---:B------:R-:W-:Y:S04]  /*22920*/  HMMA.16816.F32.BF16 R68, R28.reuse, R44, R68 ;  /* 0x0000002c1c44723c */ /* 0x040fe80000041844 */
[----:B------:R4:W-:Y:S01]  /*22930*/  STG.E.U16 desc[UR22][R178.64+0x40], R132 ;  /* 0x00004084b2007986 */ /* 0x0009e2000c101516 */
[----:B-1----:R-:W-:Y:S01]  /*22940*/  SHF.R.U32.HI R161, RZ, 0x10, R146 ;  /* 0x00000010ffa17819 */ /* 0x002fe20000011692 */
[-C--:B------:R-:W-:Y:S02]  /*22950*/  HMMA.16816.F32.BF16 R72, R28, R46.reuse, R72 ;  /* 0x0000002e1c48723c */ /* 0x080fe40000041848 */
[----:B------:R-:W-:Y:S03]  /*22960*/  STG.E.U16 desc[UR22][R178.64+0x42], R136 ;  /* 0x00004288b2007986 */ /* 0x000fe6000c101516 */
[C---:B------:R-:W-:Y:S01]  /*22970*/  LOP3.LUT R44, R152.reuse, 0xffff, RZ, 0xc0, !PT ;  /* 0x0000ffff982c7812 */ /* 0x040fe200078ec0ff */
[C---:B------:R-:W-:Y:S01]  /*22980*/  HMMA.16816.F32.BF16 R76, R12.reuse, R46, R76 ;  /* 0x0000002e0c4c723c */ /* 0x040fe2000004184c */
[----:B------:R-:W-:Y:S04]  /*22990*/  STG.E.U16 desc[UR22][R180.64+0x40], R135 ;  /* 0x00004087b4007986 */ /* 0x000fe8000c101516 */
[----:B------:R-:W-:Y:S01]  /*229a0*/  LOP3.LUT R45, R152, 0xff, RZ, 0xc0, !PT ;  /* 0x000000ff982d7812 */ /* 0x000fe200078ec0ff */
[----:B------:R1:W-:Y:S01]  /*229b0*/  STG.E.U16 desc[UR22][R180.64+0x42], R134 ;  /* 0x00004286b4007986 */ /* 0x0003e2000c101516 */
[----:B------:R-:W-:Y:S04]  /*229c0*/  SHF.R.U32.HI R2, RZ, 0x8, R44 ;  /* 0x00000008ff027819 */ /* 0x000fe8000001162c */
[----:B--2---:R-:W-:Y:S02]  /*229d0*/  LOP3.LUT R159, R146, 0xffff, RZ, 0xc0, !PT ;  /* 0x0000ffff929f7812 */ /* 0x004fe400078ec0ff */
[----:B------:R-:W-:Y:S02]  /*229e0*/  PRMT R147, R0, 0x5410, R62 ;  /* 0x0000541000937816 */ /* 0x000fe4000000003e */
[----:B------:R-:W-:Y:S02]  /*229f0*/  PRMT R146, R59, 0x5410, R60 ;  /* 0x000054103b927816 */ /* 0x000fe4000000003c */
[--C-:B------:R-:W-:Y:S02]  /*22a00*/  SHF.R.U32.HI R46, RZ, 0x10, R152.reuse ;  /* 0x00000010ff2e7819 */ /* 0x100fe40000011698 */
[----:B------:R-:W-:Y:S02]  /*22a10*/  SHF.R.U32.HI R152, RZ, 0x18, R152 ;  /* 0x00000018ff987819 */ /* 0x000fe40000011698 */
[----:B------:R-:W-:Y:S02]  /*22a20*/  LOP3.LUT R44, R154, 0xffff, RZ, 0xc0, !PT ;  /* 0x0000ffff9a2c7812 */ /* 0x000fe400078ec0ff */
[----:B----4-:R-:W-:Y:S01]  /*22a30*/  SHF.R.U32.HI R132, RZ, 0x10, R154 ;  /* 0x00000010ff847819 */ /* 0x010fe2000001169a */
[-C--:B------:R-:W-:Y:S03]  /*22a40*/  HMMA.16816.F32.BF16 R80, R12, R24.reuse, R80 ;  /* 0x000000180c50723c */ /* 0x080fe60000041850 */
[----:B------:R-:W-:Y:S03]  /*22a50*/  SHF.R.U32.HI R44, RZ, 0x8, R44 ;  /* 0x00000008ff2c7819 */ /* 0x000fe6000001162c */
[C---:B------:R-:W-:Y:S05]  /*22a60*/  HMMA.16816.F32.BF16 R84, R28.reuse, R24, R84 ;  /* 0x000000181c54723c */ /* 0x040fea0000041854 */
[----:B------:R-:W-:Y:S01]  /*22a70*/  LOP3.LUT R44, R44, 0xffff, RZ, 0xc0, !PT ;  /* 0x0000ffff2c2c7812 */ /* 0x000fe200078ec0ff */
[-C--:B------:R-:W-:Y:S05]  /*22a80*/  HMMA.16816.F32.BF16 R88, R28, R26.reuse, R88 ;  /* 0x0000001a1c58723c */ /* 0x080fea0000041858 */
[----:B------:R-:W-:Y:S01]  /*22a90*/  SHF.R.U32.HI R24, RZ, 0x8, R56 ;  /* 0x00000008ff187819 */ /* 0x000fe20000011638 */
[C---:B------:R-:W-:Y:S05]  /*22aa0*/  HMMA.16816.F32.BF16 R92, R12.reuse, R26, R92 ;  /* 0x0000001a0c5c723c */ /* 0x040fea000004185c */
[----:B------:R-:W-:Y:S02]  /*22ab0*/  PRMT R56, R45, 0x5410, R2 ;  /* 0x000054102d387816 */ /* 0x000fe40000000002 */
[----:B------:R-:W-:Y:S02]  /*22ac0*/  PRMT R58, R58, 0x5410, R24 ;  /* 0x000054103a3a7816 */ /* 0x000fe40000000018 */
[----:B------:R-:W-:Y:S02]  /*22ad0*/  LDSM.16.MT88.4 R24, [R190+0xb000] ;  /* 0x00b00000be18783b */ /* 0x000fe40000004200 */
[----:B------:R-:W-:Y:S02]  /*22ae0*/  LOP3.LUT R2, R157, 0xffff, RZ, 0xc0, !PT ;  /* 0x0000ffff9d027812 */ /* 0x000fe400078ec0ff */
[----:B-1----:R-:W-:Y:S02]  /*22af0*/  LOP3.LUT R134, R156, 0xff, RZ, 0xc0, !PT ;  /* 0x000000ff9c867812 */ /* 0x002fe400078ec0ff */
[----:B------:R-:W-:Y:S01]  /*22b00*/  SHF.R.U32.HI R2, RZ, 0x8, R2 ;  /* 0x00000008ff027819 */ /* 0x000fe20000011602 */
[----:B---3--:R-:W-:Y:S05]  /*22b10*/  @!P5 HFMA2.BF16_V2 R137, -RZ.H0_H0, RZ.H0_H0, -R0.H0_H0 ;  /* 0x200000ffff89d231 */ /* 0x008fea0000340900 */
[----:B------:R-:W-:Y:S01]  /*22b20*/  PRMT R43, R137, 0x7610, R43 ;  /* 0x00007610892b7816 */ /* 0x000fe2000000002b */
[----:B------:R1:W-:Y:S03]  /*22b30*/  @!P5 STL.S16 [R1+0xc4], R137 ;  /* 0x0000c4890100d387 */ /* 0x0003e60000100600 */
[----:B------:R-:W-:Y:S02]  /*22b40*/  @!P5 PRMT R0, R43, 0x5410, RZ ;  /* 0x000054102b00d816 */ /* 0x000fe400000000ff */
[----:B------:R-:W-:Y:S01]  /*22b50*/  ISETP.LE.U32.AND P5, PT, R40, UR12, PT ;  /* 0x0000000c28007c0c */ /* 0x000fe2000bfa3070 */
[----:B------:R-:W-:Y:S02]  /*22b60*/  @!P3 HFMA2.BF16_V2 R185, -RZ.H0_H0, RZ.H0_H0, -R62.H0_H0 ;  /* 0x200000ffffb9b231 */ /* 0x000fe4000034093e */
[----:B------:R-:W-:Y:S01]  /*22b70*/  STG.E.U16 desc[UR22][R186.64+0x3e], R0 ;  /* 0x00003e00ba007986 */ /* 0x000fe2000c101516 */
[----:B-----5:R-:W-:Y:S02]  /*22b80*/  @!P2 HFMA2.BF16_V2 R172, -RZ.H0_H0, RZ.H0_H0, -R59.H0_H0 ;  /* 0x200000ffffaca231 */ /* 0x020fe4000034093b */
[----:B------:R-:W-:Y:S03]  /*22b90*/  PRMT R40, R185, 0x7610, R40 ;  /* 0x00007610b9287816 */ /* 0x000fe60000000028 */
[----:B------:R-:W-:Y:S02]  /*22ba0*/  PRMT R42, R172, 0x7610, R42 ;  /* 0x00007610ac2a7816 */ /* 0x000fe4000000002a */
[----:B------:R-:W-:Y:S02]  /*22bb0*/  @!P3 PRMT R62, R40, 0x5410, RZ ;  /* 0x00005410283eb816 */ /* 0x000fe400000000ff */
[----:B------:R-:W-:Y:S02]  /*22bc0*/  LOP3.LUT R40, R154, 0xff, RZ, 0xc0, !PT ;  /* 0x000000ff9a287812 */ /* 0x000fe400078ec0ff */
[----:B------:R-:W-:Y:S01]  /*22bd0*/  @!P2 PRMT R59, R42, 0x5410, RZ ;  /* 0x000054102a3ba816 */ /* 0x000fe200000000ff */
[----:B------:R2:W-:Y:S04]  /*22be0*/  STG.E.U16 desc[UR22][R186.64+0x40], R62 ;  /* 0x0000403eba007986 */ /* 0x0005e8000c101516 */
[----:B-1----:R3:W4:Y:S04]  /*22bf0*/  LDL.S16 R137, [R1+0x84] ;  /* 0x0000840001897983 */ /* 0x0027280000100600 */
[----:B------:R1:W-:Y:S01]  /*22c00*/  @!P3 STL.S16 [R1+0x8c], R185 ;  /* 0x00008cb90100b387 */ /* 0x0003e20000100600 */
[----:B------:R-:W-:Y:S03]  /*22c10*/  ISETP.LE.U32.AND P3, PT, R41, UR12, PT ;  /* 0x0000000c29007c0c */ /* 0x000fe6000bf63070 */
[----:B------:R5:W-:Y:S01]  /*22c20*/  @!P2 STL.S16 [R1+0x88], R172 ;  /* 0x000088ac0100a387 */ /* 0x000be20000100600 */
[----:B------:R-:W-:Y:S03]  /*22c30*/  ISETP.LE.U32.AND P2, PT, R40, UR12, PT ;  /* 0x0000000c28007c0c */ /* 0x000fe6000bf43070 */
[----:B------:R-:W3:Y:S08]  /*22c40*/  LDSM.16.MT88.4 R40, [R188+0xb000] ;  /* 0x00b00000bc28783b */ /* 0x000ef00000004200 */
[----:B------:R3:W-:Y:S01]  /*22c50*/  STG.E.U16 desc[UR22][R182.64+0x40], R59 ;  /* 0x0000403bb6007986 */ /* 0x0007e2000c101516 */
[----:B--2---:R-:W-:Y:S01]  /*22c60*/  PRMT R62, R175, 0x7632, R62 ;  /* 0x00007632af3e7816 */ /* 0x004fe2000000003e */
[----:B-1----:R-:W-:Y:S01]  /*22c70*/  IMAD.WIDE.U32 R184, R184, -0x2daee0ad, RZ ;  /* 0xd2511f53b8b87825 */ /* 0x002fe200078e00ff */
[----:B-----5:R-:W1:Y:S04]  /*22c80*/  MUFU.EX2 R172, R244 ;  /* 0x000000f400ac7308 */ /* 0x020e680000000800 */
[----:B---3--:R-:W-:Y:S01]  /*22c90*/  LOP3.LUT R59, R185, UR33, R168, 0x96, !PT ;  /* 0x00000021b93b7c12 */ /* 0x008fe2000f8e96a8 */
[-C--:B------:R-:W-:Y:S06]  /*22ca0*/  HMMA.16816.F32.BF16 R96, R12, R40.reuse, R96 ;  /* 0x000000280c60723c */ /* 0x080fec0000041860 */
[C---:B------:R-:W-:Y:S06]  /*22cb0*/  HMMA.16816.F32.BF16 R100, R28.reuse, R40, R100 ;  /* 0x000000281c64723c */ /* 0x040fec0000041864 */
[-C--:B------:R-:W-:Y:S05]  /*22cc0*/  HMMA.16816.F32.BF16 R104, R28, R42.reuse, R104 ;  /* 0x0000002a1c68723c */ /* 0x080fea0000041868 */
[----:B------:R-:W-:Y:S01]  /*22cd0*/  LOP3.LUT R40, R46, 0xff, RZ, 0xc0, !PT ;  /* 0x000000ff2e287812 */ /* 0x000fe200078ec0ff */
[C---:B------:R-:W-:Y:S05]  /*22ce0*/  HMMA.16816.F32.BF16 R108, R12.reuse, R42, R108 ;  /* 0x0000002a0c6c723c */ /* 0x040fea000004186c */
[----:B------:R-:W-:Y:S01]  /*22cf0*/  LOP3.LUT R41, R157, 0xff, RZ, 0xc0, !PT ;  /* 0x000000ff9d297812 */ /* 0x000fe200078ec0ff */
[-C--:B------:R-:W-:Y:S05]  /*22d00*/  HMMA.16816.F32.BF16 R112, R12, R24.reuse, R112 ;  /* 0x000000180c70723c */ /* 0x080fea0000041870 */
[----:B------:R-:W-:Y:S01]  /*22d10*/  PRMT R152, R40, 0x5410, R152 ;  /* 0x0000541028987816 */ /* 0x000fe20000000098 */
[C---:B------:R-:W-:Y:S05]  /*22d20*/  HMMA.16816.F32.BF16 R116, R28.reuse, R24, R116 ;  /* 0x000000181c74723c */ /* 0x040fea0000041874 */
[----:B------:R-:W-:Y:S01]  /*22d30*/  PRMT R40, R41, 0x5410, R2 ;  /* 0x0000541029287816 */ /* 0x000fe20000000002 */
[-C--:B------:R-:W-:Y:S01]  /*22d40*/  HMMA.16816.F32.BF16 R120, R28, R26.reuse, R120 ;  /* 0x0000001a1c78723c */ /* 0x080fe20000041878 */
[----:B------:R-:W-:Y:S04]  /*22d50*/  LDSM.16.MT88.4 R28, [R190+0x9400] ;  /* 0x00940000be1c783b */ /* 0x000fe80000004200 */
[--C-:B------:R-:W-:Y:S01]  /*22d60*/  SHF.R.U32.HI R2, RZ, 0x10, R157.reuse ;  /* 0x00000010ff027819 */ /* 0x100fe2000001169d */
[----:B------:R-:W-:Y:S05]  /*22d70*/  HMMA.16816.F32.BF16 R124, R12, R26, R124 ;  /* 0x0000001a0c7c723c */ /* 0x000fea000004187c */
[----:B------:R-:W-:Y:S02]  /*22d80*/  SHF.R.U32.HI R157, RZ, 0x18, R157 ;  /* 0x00000018ff9d7819 */ /* 0x000fe4000001169d */
[----:B------:R-:W-:Y:S04]  /*22d90*/  LOP3.LUT R2, R2, 0xff, RZ, 0xc0, !PT ;  /* 0x000000ff02027812 */ /* 0x000fe800078ec0ff */
[----:B------:R-:W-:Y:S02]  /*22da0*/  PRMT R157, R2, 0x5410, R157 ;  /* 0x00005410029d7816 */ /* 0x000fe4000000009d */
[C---:B------:R-:W-:Y:S02]  /*22db0*/  LOP3.LUT R2, R3.reuse, 0xffff, RZ, 0xc0, !PT ;  /* 0x0000ffff03027812 */ /* 0x040fe400078ec0ff */
[--C-:B------:R-:W-:Y:S02]  /*22dc0*/  SHF.R.U32.HI R24, RZ, 0x10, R3.reuse ;  /* 0x00000010ff187819 */ /* 0x100fe40000011603 */
[----:B------:R-:W-:Y:S02]  /*22dd0*/  LOP3.LUT R41, R3, 0xff, RZ, 0xc0, !PT ;  /* 0x000000ff03297812 */ /* 0x000fe400078ec0ff */
[----:B------:R-:W-:Y:S02]  /*22de0*/  SHF.R.U32.HI R25, RZ, 0x18, R3 ;  /* 0x00000018ff197819 */ /* 0x000fe40000011603 */
[----:B------:R-:W-:Y:S02]  /*22df0*/  SHF.R.U32.HI R3, RZ, 0x8, R2 ;  /* 0x00000008ff037819 */ /* 0x000fe40000011602 */
[--C-:B------:R-:W-:Y:S02]  /*22e00*/  HSET2.LE.AND R42, R58, R194.reuse, PT ;  /* 0x000000c23a2a7233 */ /* 0x100fe40003803000 */
[----:B------:R-:W-:Y:S02]  /*22e10*/  PRMT R3, R41, 0x5410, R3 ;  /* 0x0000541029037816 */ /* 0x000fe40000000003 */
[C---:B------:R-:W-:Y:S02]  /*22e20*/  PRMT R58, R170.reuse, 0x7632, R58 ;  /* 0x00007632aa3a7816 */ /* 0x040fe4000000003a */
[--C-:B------:R-:W-:Y:S02]  /*22e30*/  HSET2.LE.AND R15, R152, R194.reuse, PT ;  /* 0x000000c2980f7233 */ /* 0x100fe40003803000 */
[--C-:B------:R-:W-:Y:S02]  /*22e40*/  HSET2.LE.AND R12, R3, R194.reuse, PT ;  /* 0x000000c2030c7233 */ /* 0x100fe40003803000 */
[----:B------:R-:W-:Y:S02]  /*22e50*/  PRMT R3, R170, 0x7610, R3 ;  /* 0x00007610aa037816 */ /* 0x000fe40000000003 */
[--C-:B------:R-:W-:Y:S02]  /*22e60*/  HSET2.LE.AND R43, R150, R194.reuse, PT ;  /* 0x000000c2962b7233 */ /* 0x100fe40003803000 */
[--C-:B------:R-:W-:Y:S02]  /*22e70*/  HSET2.LE.AND R14, R56, R194.reuse, PT ;  /* 0x000000c2380e7233 */ /* 0x100fe40003803000 */
[----:B------:R-:W-:Y:S02]  /*22e80*/  LOP3.LUT R15, R15, R142, RZ, 0xc0, !PT ;  /* 0x0000008e0f0f7212 */ /* 0x000fe400078ec0ff */
[----:B------:R-:W-:Y:S02]  /*22e90*/  LOP3.LUT R43, R43, R139, RZ, 0xc0, !PT ;  /* 0x0000008b2b2b7212 */ /* 0x000fe400078ec0ff */
[----:B------:R-:W-:Y:S02]  /*22ea0*/  LOP3.LUT R14, R14, R143, RZ, 0xc0, !PT ;  /* 0x0000008f0e0e7212 */ /* 0x000fe400078ec0ff */
[----:B------:R-:W-:Y:S02]  /*22eb0*/  LOP3.LUT R2, R24, 0xff, RZ, 0xc0, !PT ;  /* 0x000000ff18027812 */ /* 0x000fe400078ec0ff */
[--C-:B------:R-:W-:Y:S02]  /*22ec0*/  HSET2.LE.AND R40, R40, R194.reuse, PT ;  /* 0x000000c228287233 */ /* 0x100fe40003803000 */
[--C-:B------:R-:W-:Y:S02]  /*22ed0*/  HSET2.LE.AND R41, R157, R194.reuse, PT ;  /* 0x000000c29d297233 */ /* 0x100fe40003803000 */
[----:B------:R-:W-:Y:S02]  /*22ee0*/  PRMT R2, R2, 0x5410, R25 ;  /* 0x0000541002027816 */ /* 0x000fe40000000019 */
[----:B------:R-:W-:Y:S02]  /*22ef0*/  LOP3.LUT R40, R40, R138, RZ, 0xc0, !PT ;  /* 0x0000008a28287212 */ /* 0x000fe400078ec0ff */
[----:B------:R-:W-:Y:S02]  /*22f00*/  LOP3.LUT R41, R41, R141, RZ, 0xc0, !PT ;  /* 0x0000008d29297212 */ /* 0x000fe400078ec0ff */
[----:B------:R-:W-:Y:S01]  /*22f10*/  LOP3.LUT R42, R42, R140, RZ, 0xc0, !PT ;  /* 0x0000008c2a2a7212 */ /* 0x000fe200078ec0ff */
[----:B------:R-:W-:Y:S01]  /*22f20*/  IMAD.WIDE.U32 R140, R167, -0x2daee0ad, RZ ;  /* 0xd2511f53a78c7825 */ /* 0x000fe200078e00ff */
[----:B------:R-:W-:Y:S02]  /*22f30*/  HSET2.LE.AND R13, R2, R194, PT ;  /* 0x000000c2020d7233 */ /* 0x000fe40003803000 */
[----:B------:R-:W-:Y:S02]  /*22f40*/  LOP3.LUT R12, R12, R144, RZ, 0xc0, !PT ;  /* 0x000000900c0c7212 */ /* 0x000fe400078ec0ff */
[----:B------:R-:W-:Y:S02]  /*22f50*/  SHF.R.U32.HI R2, RZ, 0x10, R154 ;  /* 0x00000010ff027819 */ /* 0x000fe4000001169a */
[----:B------:R-:W-:Y:S02]  /*22f60*/  LOP3.LUT R13, R13, R145, RZ, 0xc0, !PT ;  /* 0x000000910d0d7212 */ /* 0x000fe400078ec0ff */
[----:B------:R-:W-:Y:S02]  /*22f70*/  LOP3.LUT R2, R2, 0xff, RZ, 0xc0, !PT ;  /* 0x000000ff02027812 */ /* 0x000fe400078ec0ff */
[----:B------:R-:W-:Y:S02]  /*22f80*/  PRMT R56, R171, 0x7632, R56 ;  /* 0x00007632ab387816 */ /* 0x000fe40000000038 */
[----:B------:R-:W-:Y:S02]  /*22f90*/  LOP3.LUT R138, R155, UR21, R158, 0x96, !PT ;  /* 0x000000159b8a7c12 */ /* 0x000fe4000f8e969e */
[----:B------:R-:W-:Y:S01]  /*22fa0*/  PRMT R136, R57, 0x5410, R56 ;  /* 0x0000541039887816 */ /* 0x000fe20000000038 */
[----:B----4-:R-:W-:Y:S05]  /*22fb0*/  @!P1 HFMA2.BF16_V2 R137, -RZ.H0_H0, RZ.H0_H0, -R60.H0_H0 ;  /* 0x200000ffff899231 */ /* 0x010fea000034093c */
[----:B------:R-:W-:Y:S01]  /*22fc0*/  PRMT R45, R137, 0x7610, R45 ;  /* 0x00007610892d7816 */ /* 0x000fe2000000002d */
[----:B------:R2:W-:Y:S03]  /*22fd0*/  @!P1 STL.S16 [R1+0x84], R137 ;  /* 0x0000848901009387 */ /* 0x0005e60000100600 */
[----:B------:R-:W-:Y:S01]  /*22fe0*/  @!P1 PRMT R60, R45, 0x5410, RZ ;  /* 0x000054102d3c9816 */ /* 0x000fe200000000ff */
[----:B------:R3:W4:Y:S01]  /*22ff0*/  LDL.S16 R151, [R1+0x48] ;  /* 0x0000480001977983 */ /* 0x0007220000100600 */
[----:B------:R-:W-:Y:S03]  /*23000*/  ISETP.LE.U32.AND P1, PT, R44, UR12, PT ;  /* 0x0000000c2c007c0c */ /* 0x000fe6000bf23070 */
[----:B------:R3:W5:Y:S04]  /*23010*/  LDL.S16 R153, [R1+0x50] ;  /* 0x0000500001997983 */ /* 0x0007680000100600 */
[----:B------:R-:W1:Y:S08]  /*23020*/  LDSM.16.MT88.4 R44, [R188+0x9400] ;  /* 0x00940000bc2c783b */ /* 0x000e700000004200 */
[----:B------:R3:W-:Y:S04]  /*23030*/  STG.E.U16 desc[UR22][R182.64+0x42], R60 ;  /* 0x0000423cb6007986 */ /* 0x0007e8000c101516 */
[----:B--2---:R2:W2:Y:S01]  /*23040*/  LDL.S16 R137, [R1+0x54] ;  /* 0x0000540001897983 */ /* 0x0044a20000100600 */
[----:B---3--:R-:W-:Y:S01]  /*23050*/  PRMT R60, R175, 0x7610, R60 ;  /* 0x00007610af3c7816 */ /* 0x008fe2000000003c */
[-C--:B-1----:R-:W-:Y:S06]  /*23060*/  HMMA.16816.F32.BF16 R4, R40, R44.reuse, R4 ;  /* 0x0000002c2804723c */ /* 0x082fec0000041804 */
[C---:B------:R-:W-:Y:S06]  /*23070*/  HMMA.16816.F32.BF16 R8, R12.reuse, R44, R8 ;  /* 0x0000002c0c08723c */ /* 0x040fec0000041808 */
[-C--:B------:R-:W-:Y:S05]  /*23080*/  HMMA.16816.F32.BF16 R16, R12, R46.reuse, R16 ;  /* 0x0000002e0c10723c */ /* 0x080fea0000041810 */
[----:B------:R-:W-:Y:S01]  /*23090*/  LOP3.LUT R45, R154, 0xffff, RZ, 0xc0, !PT ;  /* 0x0000ffff9a2d7812 */ /* 0x000fe200078ec0ff */
[C---:B------:R-:W-:Y:S05]  /*230a0*/  HMMA.16816.F32.BF16 R20, R40.reuse, R46, R20 ;  /* 0x0000002e2814723c */ /* 0x040fea0000041814 */
[--C-:B------:R-:W-:Y:S01]  /*230b0*/  SHF.R.U32.HI R44, RZ, 0x18, R154.reuse ;  /* 0x00000018ff2c7819 */ /* 0x100fe2000001169a */
[-C--:B------:R-:W-:Y:S05]  /*230c0*/  HMMA.16816.F32.BF16 R32, R40, R28.reuse, R32 ;  /* 0x0000001c2820723c */ /* 0x080fea0000041820 */
[----:B------:R-:W-:Y:S01]  /*230d0*/  SHF.R.U32.HI R154, RZ, 0x18, R154 ;  /* 0x00000018ff9a7819 */ /* 0x000fe2000001169a */
[C---:B------:R-:W-:Y:S06]  /*230e0*/  HMMA.16816.F32.BF16 R36, R12.reuse, R28, R36 ;  /* 0x0000001c0c24723c */ /* 0x040fec0000041824 */
[-C--:B------:R-:W-:Y:S05]  /*230f0*/  HMMA.16816.F32.BF16 R48, R12, R30.reuse, R48 ;  /* 0x0000001e0c30723c */ /* 0x080fea0000041830 */
[----:B------:R-:W-:Y:S01]  /*23100*/  LOP3.LUT R28, R141, UR33, R160, 0x96, !PT ;  /* 0x000000218d1c7c12 */ /* 0x000fe2000f8e96a0 */
[C---:B------:R-:W-:Y:S05]  /*23110*/  HMMA.16816.F32.BF16 R52, R40.reuse, R30, R52 ;  /* 0x0000001e2834723c */ /* 0x040fea0000041834 */
[----:B------:R-:W-:Y:S02]  /*23120*/  LOP3.LUT R0, R28, 0xff, RZ, 0xc0, !PT ;  /* 0x000000ff1c007812 */ /* 0x000fe400078ec0ff */
[----:B------:R-:W-:Y:S04]  /*23130*/  SHF.R.U32.HI R29, RZ, 0x8, R45 ;  /* 0x00000008ff1d7819 */ /* 0x000fe8000001162d */
[----:B------:R-:W-:Y:S02]  /*23140*/  PRMT R145, R133, 0x5410, R29 ;  /* 0x0000541085917816 */ /* 0x000fe4000000001d */
[----:B------:R-:W-:Y:S01]  /*23150*/  LOP3.LUT R133, R138, 0xff, RZ, 0xc0, !PT ;  /* 0x000000ff8a857812 */ /* 0x000fe200078ec0ff */
[----:B----4-:R-:W-:Y:S02]  /*23160*/  @!P5 HFMA2.BF16_V2 R151, -RZ.H0_H0, RZ.H0_H0, -R58.H0_H0 ;  /* 0x200000ffff97d231 */ /* 0x010fe4000034093a */
[----:B-----5:R-:W-:Y:S03]  /*23170*/  @!P6 HFMA2.BF16_V2 R153, -RZ.H0_H0, RZ.H0_H0, -R57.H0_H0 ;  /* 0x200000ffff99e231 */ /* 0x020fe60000340939 */
[----:B------:R-:W-:Y:S02]  /*23180*/  PRMT R139, R151, 0x7610, R139 ;  /* 0x00007610978b7816 */ /* 0x000fe4000000008b */
[----:B------:R-:W-:Y:S04]  /*23190*/  PRMT R144, R153, 0x7610, R144 ;  /* 0x0000761099907816 */ /* 0x000fe80000000090 */
[----:B------:R-:W-:Y:S01]  /*231a0*/  @!P6 PRMT R57, R144, 0x5410, RZ ;  /* 0x000054109039e816 */ /* 0x000fe200000000ff */
[----:B--2---:R-:W-:Y:S05]  /*231b0*/  @!P4 HFMA2.BF16_V2 R137, -RZ.H0_H0, RZ.H0_H0, -R3.H0_H0 ;  /* 0x200000ffff89c231 */ /* 0x004fea0000340903 */
[----:B------:R-:W-:Y:S01]  /*231c0*/  PRMT R24, R137, 0x7610, R24 ;  /* 0x0000761089187816 */ /* 0x000fe20000000018 */
[----:B------:R1:W-:Y:S04]  /*231d0*/  @!P4 STL.S16 [R1+0x54], R137 ;  /* 0x000054890100c387 */ /* 0x0003e80000100600 */
[----:B------:R2:W-:Y:S04]  /*231e0*/  @!P5 STL.S16 [R1+0x48], R151 ;  /* 0x000048970100d387 */ /* 0x0005e80000100600 */
[----:B------:R3:W4:Y:S04]  /*231f0*/  LDL.S16 R142, [R1+0x44] ;  /* 0x00004400018e7983 */ /* 0x0007280000100600 */
[----:B------:R3:W5:Y:S01]  /*23200*/  LDL.S16 R143, [R1+0x40] ;  /* 0x00004000018f7983 */ /* 0x0007620000100600 */
[----:B-1----:R-:W-:Y:S02]  /*23210*/  PRMT R137, R3, 0x5410, R58 ;  /* 0x0000541003897816 */ /* 0x002fe4000000003a */
[----:B------:R-:W-:Y:S02]  /*23220*/  @!P5 PRMT R58, R139, 0x5410, RZ ;  /* 0x000054108b3ad816 */ /* 0x000fe400000000ff */
[----:B------:R-:W-:Y:S01]  /*23230*/  @!P4 PRMT R3, R24, 0x5410, RZ ;  /* 0x000054101803c816 */ /* 0x000fe200000000ff */
[----:B------:R3:W3:Y:S01]  /*23240*/  LDL.S16 R139, [R1+0x28] ;  /* 0x00002800018b7983 */ /* 0x0006e20000100600 */
[----:B------:R-:W-:Y:S02]  /*23250*/  ISETP.LE.U32.AND P4, PT, R2, UR12, PT ;  /* 0x0000000c02007c0c */ /* 0x000fe4000bf83070 */
[----:B------:R-:W-:Y:S01]  /*23260*/  SHF.R.U32.HI R2, RZ, 0x8, R159 ;  /* 0x00000008ff027819 */ /* 0x000fe2000001169f */
[----:B------:R-:W-:Y:S01]  /*23270*/  @!P6 STL.S16 [R1+0x50], R153 ;  /* 0x000050990100e387 */ /* 0x000fe20000100600 */
[----:B------:R-:W-:Y:S02]  /*23280*/  ISETP.LE.U32.AND P6, PT, R0, UR12, PT ;  /* 0x0000000c00007c0c */ /* 0x000fe4000bfc3070 */
[----:B------:R-:W-:Y:S01]  /*23290*/  PRMT R150, R163, 0x5410, R2 ;  /* 0x00005410a3967816 */ /* 0x000fe20000000002 */
[----:B------:R-:W1:Y:S01]  /*232a0*/  LDSM.16.MT88.4 R24, [R188+0xa400] ;  /* 0x00a40000bc18783b */ /* 0x000e620000004200 */
[----:B------:R-:W-:Y:S02]  /*232b0*/  LOP3.LUT R2, R132, 0xff, RZ, 0xc0, !PT ;  /* 0x000000ff84027812 */ /* 0x000fe400078ec0ff */
[----:B------:R-:W-:Y:S02]  /*232c0*/  LOP3.LUT R0, R28, 0xffff, RZ, 0xc0, !PT ;  /* 0x0000ffff1c007812 */ /* 0x000fe400078ec0ff */
[----:B------:R-:W-:Y:S02]  /*232d0*/  PRMT R154, R2, 0x5410, R154 ;  /* 0x00005410029a7816 */ /* 0x000fe4000000009a */
[--C-:B------:R-:W-:Y:S01]  /*232e0*/  SHF.R.U32.HI R29, RZ, 0x8, R0.reuse ;  /* 0x00000008ff1d7819 */ /* 0x100fe20000011600 */
[----:B------:R1:W3:Y:S01]  /*232f0*/  LDL.S16 R132, [R1+0x30] ;  /* 0x0000300001847983 */ /* 0x0002e20000100600 */
[C---:B------:R-:W-:Y:S02]  /*23300*/  PRMT R0, R174.reuse, 0x7610, R0 ;  /* 0x00007610ae007816 */ /* 0x040fe40000000000 */
[----:B------:R-:W-:Y:S01]  /*23310*/  PRMT R2, R174, 0x7632, R2 ;  /* 0x00007632ae027816 */ /* 0x000fe20000000002 */
[----:B------:R1:W-:Y:S01]  /*23320*/  STG.E.U16 desc[UR22][R178.64+0x50], R3 ;  /* 0x00005003b2007986 */ /* 0x0003e2000c101516 */
[----:B------:R-:W-:Y:S02]  /*23330*/  LOP3.LUT R29, R29, 0xffff, RZ, 0xc0, !PT ;  /* 0x0000ffff1d1d7812 */ /* 0x000fe400078ec0ff */
[----:B------:R-:W-:Y:S01]  /*23340*/  ISETP.LE.U32.AND P5, PT, R44, UR12, PT ;  /* 0x0000000c2c007c0c */ /* 0x000fe2000bfa3070 */
[----:B------:R-:W-:Y:S01]  /*23350*/  STG.E.U16 desc[UR22][R178.64+0x52], R58 ;  /* 0x0000523ab2007986 */ /* 0x000fe2000c101516 */
[----:B------:R-:W-:Y:S02]  /*23360*/  LOP3.LUT R44, R161, 0xff, RZ, 0xc0, !PT ;  /* 0x000000ffa12c7812 */ /* 0x000fe400078ec0ff */
[----:B------:R-:W-:Y:S01]  /*23370*/  PRMT R135, R0, 0x5410, R2 ;  /* 0x0000541000877816 */ /* 0x000fe20000000002 */
[----:B------:R-:W-:Y:S01]  /*23380*/  STG.E.U16 desc[UR22][R180.64+0x50], R57 ;  /* 0x00005039b4007986 */ /* 0x000fe2000c101516 */
[----:B--2---:R-:W-:Y:S03]  /*23390*/  PRMT R151, R44, 0x5410, R162 ;  /* 0x000054102c977816 */ /* 0x004fe600000000a2 */
[----:B------:R-:W2:Y:S01]  /*233a0*/  LDSM.16.MT88.4 R44, [R190+0xa400] ;  /* 0x00a40000be2c783b */ /* 0x000ea20000004200 */
[----:B-1----:R-:W-:Y:S01]  /*233b0*/  LOP3.LUT R3, R59, 0xff, RZ, 0xc0, !PT ;  /* 0x000000ff3b037812 */ /* 0x002fe200078ec0ff */
[-C--:B------:R-:W-:Y:S06]  /*233c0*/  HMMA.16816.F32.BF16 R64, R40, R24.reuse, R64 ;  /* 0x000000182840723c */ /* 0x080fec0000041840 */
[C---:B------:R-:W-:Y:S06]  /*233d0*/  HMMA.16816.F32.BF16 R68, R12.reuse, R24, R68 ;  /* 0x000000180c44723c */ /* 0x040fec0000041844 */
[-C--:B------:R-:W-:Y:S05]  /*233e0*/  HMMA.16816.F32.BF16 R72, R12, R26.reuse, R72 ;  /* 0x0000001a0c48723c */ /* 0x080fea0000041848 */
[--C-:B------:R-:W-:Y:S01]  /*233f0*/  SHF.R.U32.HI R24, RZ, 0x18, R28.reuse ;  /* 0x00000018ff187819 */ /* 0x100fe2000001161c */
[C---:B------:R-:W-:Y:S05]  /*23400*/  HMMA.16816.F32.BF16 R76, R40.reuse, R26, R76 ;  /* 0x0000001a284c723c */ /* 0x040fea000004184c */
[----:B------:R-:W-:Y:S01]  /*23410*/  SHF.R.U32.HI R28, RZ, 0x10, R28 ;  /* 0x00000010ff1c7819 */ /* 0x000fe2000001161c */
[-C--:B--2---:R-:W-:Y:S05]  /*23420*/  HMMA.16816.F32.BF16 R80, R40, R44.reuse, R80 ;  /* 0x0000002c2850723c */ /* 0x084fea0000041850 */
[----:B------:R-:W-:Y:S01]  /*23430*/  LOP3.LUT R28, R28, 0xff, RZ, 0xc0, !PT ;  /* 0x000000ff1c1c7812 */ /* 0x000fe200078ec0ff */
[C---:B------:R-:W-:Y:S06]  /*23440*/  HMMA.16816.F32.BF16 R84, R12.reuse, R44, R84 ;  /* 0x0000002c0c54723c */ /* 0x040fec0000041854 */
[-C--:B------:R-:W-:Y:S06]  /*23450*/  HMMA.16816.F32.BF16 R88, R12, R46.reuse, R88 ;  /* 0x0000002e0c58723c */ /* 0x080fec0000041858 */
[C---:B------:R-:W-:Y:S05]  /*23460*/  HMMA.16816.F32.BF16 R92, R40.reuse, R46, R92 ;  /* 0x0000002e285c723c */ /* 0x040fea000004185c */
[----:B----4-:R-:W-:Y:S02]  /*23470*/  @!P3 HFMA2.BF16_V2 R142, -RZ.H0_H0, RZ.H0_H0, -R56.H0_H0 ;  /* 0x200000ffff8eb231 */ /* 0x010fe40000340938 */
[----:B-----5:R-:W-:Y:S04]  /*23480*/  @!P2 HFMA2.BF16_V2 R143, -RZ.H0_H0, RZ.H0_H0, -R0.H0_H0 ;  /* 0x200000ffff8fa231 */ /* 0x020fe80000340900 */
[----:B------:R-:W-:Y:S01]  /*23490*/  PRMT R31, R142, 0x7610, R31 ;  /* 0x000076108e1f7816 */ /* 0x000fe2000000001f */
[----:B------:R1:W-:Y:S01]  /*234a0*/  @!P3 STL.S16 [R1+0x44], R142 ;  /* 0x0000448e0100b387 */ /* 0x0003e20000100600 */
[----:B------:R-:W-:Y:S03]  /*234b0*/  PRMT R30, R143, 0x7610, R30 ;  /* 0x000076108f1e7816 */ /* 0x000fe6000000001e */
[----:B------:R2:W-:Y:S01]  /*234c0*/  @!P2 STL.S16 [R1+0x40], R143 ;  /* 0x0000408f0100a387 */ /* 0x0005e20000100600 */
[----:B------:R-:W-:Y:S02]  /*234d0*/  @!P3 PRMT R56, R31, 0x5410, RZ ;  /* 0x000054101f38b816 */ /* 0x000fe400000000ff */
[----:B------:R-:W-:Y:S02]  /*234e0*/  ISETP.LE.U32.AND P3, PT, R29, UR12, PT ;  /* 0x0000000c1d007c0c */ /* 0x000fe4000bf63070 */
[----:B------:R-:W-:Y:S01]  /*234f0*/  @!P2 PRMT R0, R30, 0x5410, RZ ;  /* 0x000054101e00a816 */ /* 0x000fe200000000ff */
[----:B------:R-:W-:Y:S01]  /*23500*/  STG.E.U16 desc[UR22][R180.64+0x52], R56 ;  /* 0x00005238b4007986 */ /* 0x000fe2000c101516 */
[----:B------:R-:W-:Y:S03]  /*23510*/  ISETP.LE.U32.AND P2, PT, R24, UR12, PT ;  /* 0x0000000c18007c0c */ /* 0x000fe6000bf43070 */
[----:B------:R-:W4:Y:S01]  /*23520*/  LDSM.16.MT88.4 R24, [R188+0xb400] ;  /* 0x00b40000bc18783b */ /* 0x000f220000004200 */
[----:B---3--:R-:W-:Y:S05]  /*23530*/  @!P1 HFMA2.BF16_V2 R139, -RZ.H0_H0, RZ.H0_H0, -R2.H0_H0 ;  /* 0x200000ffff8b9231 */ /* 0x008fea0000340902 */
[----:B------:R-:W-:Y:S02]  /*23540*/  PRMT R29, R139, 0x7610, R29 ;  /* 0x000076108b1d7816 */ /* 0x000fe4000000001d */
[----:B------:R3:W-:Y:S02]  /*23550*/  @!P1 STL.S16 [R1+0x28], R139 ;  /* 0x0000288b01009387 */ /* 0x0007e40000100600 */
[----:B------:R-:W-:Y:S02]  /*23560*/  @!P1 PRMT R2, R29, 0x5410, RZ ;  /* 0x000054101d029816 */ /* 0x000fe400000000ff */
[----:B------:R3:W5:Y:S01]  /*23570*/  LDL.S16 R157, [R1+0x4c] ;  /* 0x00004c00019d7983 */ /* 0x0007620000100600 */
[----:B------:R-:W-:Y:S02]  /*23580*/  ISETP.LE.U32.AND P1, PT, R28, UR12, PT ;  /* 0x0000000c1c007c0c */ /* 0x000fe4000bf23070 */
[----:B------:R-:W-:Y:S01]  /*23590*/  SHF.R.U32.HI R29, RZ, 0x10, R156 ;  /* 0x00000010ff1d7819 */ /* 0x000fe2000001169c */
[----:B------:R4:W-:Y:S01]  /*235a0*/  STG.E.U16 desc[UR22][R186.64+0x4e], R0 ;  /* 0x00004e00ba007986 */ /* 0x0009e2000c101516 */
[----:B-1----:R-:W-:Y:S01]  /*235b0*/  LOP3.LUT R142, R141, UR33, R160, 0x96, !PT ;  /* 0x000000218d8e7c12 */ /* 0x002fe2000f8e96a0 */
[----:B------:R-:W-:Y:S01]  /*235c0*/  @!P4 HFMA2.BF16_V2 R132, -RZ.H0_H0, RZ.H0_H0, -R60.H0_H0 ;  /* 0x200000ffff84c231 */ /* 0x000fe2000034093c */
[----:B------:R-:W-:Y:S01]  /*235d0*/  LOP3.LUT R45, R29, 0xff, RZ, 0xc0, !PT ;  /* 0x000000ff1d2d7812 */ /* 0x000fe200078ec0ff */
[----:B------:R-:W-:Y:S03]  /*235e0*/  STG.E.U16 desc[UR22][R186.64+0x50], R2 ;  /* 0x00005002ba007986 */ /* 0x000fe6000c101516 */
[----:B------:R-:W-:Y:S01]  /*235f0*/  PRMT R28, R132, 0x7610, R28 ;  /* 0x00007610841c7816 */ /* 0x000fe2000000001c */
[----:B------:R1:W-:Y:S04]  /*23600*/  @!P4 STL.S16 [R1+0x30], R132 ;  /* 0x000030840100c387 */ /* 0x0003e80000100600 */
[----:B--2---:R2:W2:Y:S04]  /*23610*/  LDL.S16 R143, [R1+0x3c] ;  /* 0x00003c00018f7983 */ /* 0x0044a80000100600 */
[----:B------:R2:W2:Y:S04]  /*23620*/  LDL.S16 R153, [R1+0x34] ;  /* 0x0000340001997983 */ /* 0x0004a80000100600 */
[----:B---3--:R3:W3:Y:S01]  /*23630*/  LDL.S16 R139, [R1+0x38] ;  /* 0x00003800018b7983 */ /* 0x0086e20000100600 */
[-C--:B----4-:R-:W-:Y:S03]  /*23640*/  HMMA.16816.F32.BF16 R96, R40, R24.reuse, R96 ;  /* 0x000000182860723c */ /* 0x090fe60000041860 */
[----:B------:R-:W-:Y:S03]  /*23650*/  SHF.R.U32.HI R0, RZ, 0x10, R140 ;  /* 0x00000010ff007819 */ /* 0x000fe6000001168c */
[C---:B------:R-:W-:Y:S05]  /*23660*/  HMMA.16816.F32.BF16 R100, R12.reuse, R24, R100 ;  /* 0x000000180c64723c */ /* 0x040fea0000041864 */
[----:B-1----:R-:W-:Y:S01]  /*23670*/  PRMT R132, R60, 0x5410, R62 ;  /* 0x000054103c847816 */ /* 0x002fe2000000003e */
[-C--:B------:R-:W-:Y:S05]  /*23680*/  HMMA.16816.F32.BF16 R104, R12, R26.reuse, R104 ;  /* 0x0000001a0c68723c */ /* 0x080fea0000041868 */
[----:B------:R-:W-:Y:S01]  /*23690*/  @!P4 PRMT R60, R28, 0x5410, RZ ;  /* 0x000054101c3cc816 */ /* 0x000fe200000000ff */
[C---:B------:R-:W-:Y:S04]  /*236a0*/  HMMA.16816.F32.BF16 R108, R40.reuse, R26, R108 ;  /* 0x0000001a286c723c */ /* 0x040fe8000004186c */
[----:B------:R-:W-:Y:S01]  /*236b0*/  ISETP.LE.U32.AND P4, PT, R3, UR12, PT ;  /* 0x0000000c03007c0c */ /* 0x000fe2000bf83070 */
[----:B------:R1:W-:Y:S01]  /*236c0*/  STG.E.U16 desc[UR22][R182.64+0x50], R60 ;  /* 0x0000503cb6007986 */ /* 0x0003e2000c101516 */
[----:B------:R-:W-:Y:S02]  /*236d0*/  LOP3.LUT R3, R138, 0xffff, RZ, 0xc0, !PT ;  /* 0x0000ffff8a037812 */ /* 0x000fe400078ec0ff */
[----:B------:R-:W-:Y:S03]  /*236e0*/  LOP3.LUT R28, R156, 0xffff, RZ, 0xc0, !PT ;  /* 0x0000ffff9c1c7812 */ /* 0x000fe600078ec0ff */
[----:B------:R-:W-:Y:S02]  /*236f0*/  SHF.R.U32.HI R44, RZ, 0x8, R3 ;  /* 0x00000008ff2c7819 */ /* 0x000fe40000011603 */
[----:B------:R-:W-:Y:S02]  /*23700*/  LOP3.LUT R3, R59, 0xffff, RZ, 0xc0, !PT ;  /* 0x0000ffff3b037812 */ /* 0x000fe400078ec0ff */
[----:B------:R-:W-:Y:S02]  /*23710*/  SHF.R.U32.HI R58, RZ, 0x8, R28 ;  /* 0x00000008ff3a7819 */ /* 0x000fe4000001161c */
[----:B------:R-:W-:Y:S01]  /*23720*/  SHF.R.U32.HI R3, RZ, 0x8, R3 ;  /* 0x00000008ff037819 */ /* 0x000fe20000011603 */
[----:B------:R-:W4:Y:S01]  /*23730*/  LDSM.16.MT88.4 R28, [R190+0xb400] ;  /* 0x00b40000be1c783b */ /* 0x000f220000004200 */
[----:B------:R-:W-:Y:S02]  /*23740*/  PRMT R144, R133, 0x5410, R44 ;  /* 0x0000541085907816 */ /* 0x000fe4000000002c */
[----:B------:R-:W-:Y:S02]  /*23750*/  LOP3.LUT R44, R3, 0xffff, RZ, 0xc0, !PT ;  /* 0x0000ffff032c7812 */ /* 0x000fe400078ec0ff */
[C---:B------:R-:W-:Y:S02]  /*23760*/  PRMT R3, R177.reuse, 0x7610, R3 ;  /* 0x00007610b1037816 */ /* 0x040fe40000000003 */
[----:B------:R-:W-:Y:S01]  /*23770*/  PRMT R133, R177, 0x7632, R133 ;  /* 0x00007632b1857816 */ /* 0x000fe20000000085 */
[----:B------:R-:W-:Y:S01]  /*23780*/  FADD.FTZ R177, R172, R202 ;  /* 0x000000caacb17221 */ /* 0x000fe20000010000 */
[----:B------:R-:W-:Y:S02]  /*23790*/  PRMT R58, R134, 0x5410, R58 ;  /* 0x00005410863a7816 */ /* 0x000fe4000000003a */
[----:B------:R-:W-:Y:S02]  /*237a0*/  PRMT R134, R63, 0x7632, R134 ;  /* 0x000076323f867816 */ /* 0x000fe40000000086 */
[----:B------:R-:W-:Y:S02]  /*237b0*/  SHF.R.U32.HI R156, RZ, 0x18, R156 ;  /* 0x00000018ff9c7819 */ /* 0x000fe4000001169c */
[--C-:B------:R-:W-:Y:S02]  /*237c0*/  SHF.R.U32.HI R24, RZ, 0x18, R59.reuse ;  /* 0x00000018ff187819 */ /* 0x100fe4000001163b */
[--C-:B------:R-:W-:Y:S02]  /*237d0*/  HSET2.LE.AND R26, R150, R194.reuse, PT ;  /* 0x000000c2961a7233 */ /* 0x100fe40003803000 */
[--C-:B------:R-:W-:Y:S02]  /*237e0*/  HSET2.LE.AND R27, R151, R194.reuse, PT ;  /* 0x000000c2971b7233 */ /* 0x100fe40003803000 */
[----:B------:R-:W-:Y:S02]  /*237f0*/  PRMT R156, R45, 0x5410, R156 ;  /* 0x000054102d9c7816 */ /* 0x000fe4000000009c */
[----:B------:R-:W-:Y:S02]  /*23800*/  LOP3.LUT R2, R0, 0xff, RZ, 0xc0, !PT ;  /* 0x000000ff00027812 */ /* 0x000fe400078ec0ff */
[----:B------:R-:W-:Y:S02]  /*23810*/  SHF.R.U32.HI R0, RZ, 0x10, R59 ;  /* 0x00000010ff007819 */ /* 0x000fe4000001163b */
[C---:B-1----:R-:W-:Y:S02]  /*23820*/  PRMT R60, R61.reuse, 0x7632, R60 ;  /* 0x000076323d3c7816 */ /* 0x042fe4000000003c */
[----:B------:R-:W-:Y:S02]  /*23830*/  LOP3.LUT R0, R0, 0xff, RZ, 0xc0, !PT ;  /* 0x000000ff00007812 */ /* 0x000fe400078ec0ff */
[----:B------:R-:W-:Y:S02]  /*23840*/  LOP3.LUT R26, R26, R137, RZ, 0xc0, !PT ;  /* 0x000000891a1a7212 */ /* 0x000fe400078ec0ff */
[----:B------:R-:W-:Y:S02]  /*23850*/  PRMT R137, R61, 0x5410, R60 ;  /* 0x000054103d897816 */ /* 0x000fe4000000003c */
[----:B------:R-:W-:Y:S02]  /*23860*/  LOP3.LUT R27, R27, R136, RZ, 0xc0, !PT ;  /* 0x000000881b1b7212 */ /* 0x000fe400078ec0ff */
[----:B------:R-:W-:Y:S01]  /*23870*/  F2FP.BF16.F32.PACK_AB R172, R200, R172 ;  /* 0x000000acc8ac723e */ /* 0x000fe200000010ff */
[-C--:B----4-:R-:W-:Y:S03]  /*23880*/  HMMA.16816.F32.BF16 R112, R40, R28.reuse, R112 ;  /* 0x0000001c2870723c */ /* 0x090fe60000041870 */
[----:B------:R-:W-:Y:S03]  /*23890*/  PRMT R176, R172, 0x7632, R176 ;  /* 0x00007632acb07816 */ /* 0x000fe600000000b0 */
[C---:B------:R-:W-:Y:S06]  /*238a0*/  HMMA.16816.F32.BF16 R116, R12.reuse, R28, R116 ;  /* 0x0000001c0c74723c */ /* 0x040fec0000041874 */
[-C--:B------:R-:W-:Y:S06]  /*238b0*/  HMMA.16816.F32.BF16 R120, R12, R30.reuse, R120 ;  /* 0x0000001e0c78723c */ /* 0x080fec0000041878 */
[----:B------:R-:W-:Y:S05]  /*238c0*/  HMMA.16816.F32.BF16 R124, R40, R30, R124 ;  /* 0x0000001e287c723c */ /* 0x000fea000004187c */
[--C-:B------:R-:W-:Y:S02]  /*238d0*/  HSET2.LE.AND R12, R144, R194.reuse, PT ;  /* 0x000000c2900c7233 */ /* 0x100fe40003803000 */
[--C-:B------:R-:W-:Y:S04]  /*238e0*/  HSET2.LE.AND R14, R145, R194.reuse, PT ;  /* 0x000000c2910e7233 */ /* 0x100fe80003803000 */
[----:B------:R-:W-:Y:S02]  /*238f0*/  HSET2.LE.AND R15, R154, R194, PT ;  /* 0x000000c29a0f7233 */ /* 0x000fe40003803000 */
[----:B------:R-:W-:Y:S02]  /*23900*/  LOP3.LUT R12, R12, R147, RZ, 0xc0, !PT ;  /* 0x000000930c0c7212 */ /* 0x000fe400078ec0ff */
[----:B------:R-:W-:Y:S02]  /*23910*/  LOP3.LUT R14, R14, R135, RZ, 0xc0, !PT ;  /* 0x000000870e0e7212 */ /* 0x000fe400078ec0ff */
[----:B------:R-:W-:Y:S02]  /*23920*/  LOP3.LUT R15, R15, R132, RZ, 0xc0, !PT ;  /* 0x000000840f0f7212 */ /* 0x000fe400078ec0ff */
[----:B------:R-:W-:Y:S02]  /*23930*/  PRMT R132, R197, 0x7632, R132 ;  /* 0x00007632c5847816 */ /* 0x000fe40000000084 */
[----:B------:R-:W-:Y:S02]  /*23940*/  LOP3.LUT R40, R140, 0xffff, RZ, 0xc0, !PT ;  /* 0x0000ffff8c287812 */ /* 0x000fe400078ec0ff */
[----:B------:R-:W-:Y:S01]  /*23950*/  LOP3.LUT R135, R185, UR33, R168, 0x96, !PT ;  /* 0x00000021b9877c12 */ /* 0x000fe2000f8e96a8 */
[----:B-----5:R-:W-:Y:S05]  /*23960*/  @!P5 HFMA2.BF16_V2 R157, -RZ.H0_H0, RZ.H0_H0, -R62.H0_H0 ;  /* 0x200000ffff9dd231 */ /* 0x020fea000034093e */
[----:B------:R-:W-:Y:S01]  /*23970*/  @!P5 STL.S16 [R1+0x4c], R157 ;  /* 0x00004c9d0100d387 */ /* 0x000fe20000100600 */
[----:B------:R-:W-:Y:S03]  /*23980*/  PRMT R155, R157, 0x7610, R155 ;  /* 0x000076109d9b7816 */ /* 0x000fe6000000009b */
[----:B------:R4:W5:Y:S01]  /*23990*/  LDL.S16 R57, [R1+0x2c] ;  /* 0x00002c0001397983 */ /* 0x0009620000100600 */
[----:B------:R-:W-:Y:S02]  /*239a0*/  @!P5 PRMT R62, R155, 0x5410, RZ ;  /* 0x000054109b3ed816 */ /* 0x000fe400000000ff */
[----:B------:R-:W-:Y:S02]  /*239b0*/  ISETP.LE.U32.AND P5, PT, R44, UR12, PT ;  /* 0x0000000c2c007c0c */ /* 0x000fe4000bfa3070 */
[--C-:B------:R-:W-:Y:S01]  /*239c0*/  SHF.R.U32.HI R44, RZ, 0x10, R138.reuse ;  /* 0x00000010ff2c7819 */ /* 0x100fe2000001168a */
[----:B------:R1:W-:Y:S01]  /*239d0*/  STG.E.U16 desc[UR22][R182.64+0x52], R62 ;  /* 0x0000523eb6007986 */ /* 0x0003e2000c101516 */
[----:B--2---:R-:W-:Y:S01]  /*239e0*/  @!P6 HFMA2.BF16_V2 R143, -RZ.H0_H0, RZ.H0_H0, -R3.H0_H0 ;  /* 0x200000ffff8fe231 */ /* 0x004fe20000340903 */
[----:B------:R-:W-:Y:S02]  /*239f0*/  SHF.R.U32.HI R138, RZ, 0x18, R138 ;  /* 0x00000018ff8a7819 */ /* 0x000fe4000001168a */
[----:B------:R-:W-:Y:S01]  /*23a00*/  LOP3.LUT R25, R44, 0xff, RZ, 0xc0, !PT ;  /* 0x000000ff2c197812 */ /* 0x000fe200078ec0ff */
[----:B------:R-:W-:Y:S01]  /*23a10*/  @!P1 HFMA2.BF16_V2 R153, -RZ.H0_H0, RZ.H0_H0, -R63.H0_H0 ;  /* 0x200000ffff999231 */ /* 0x000fe2000034093f */
[----:B------:R2:W-:Y:S01]  /*23a20*/  @!P6 STL.S16 [R1+0x3c], R143 ;  /* 0x00003c8f0100e387 */ /* 0x0005e20000100600 */
[----:B------:R-:W-:Y:S01]  /*23a30*/  PRMT R46, R143, 0x7610, R46 ;  /* 0x000076108f2e7816 */ /* 0x000fe2000000002e */
[----:B---3--:R-:W-:Y:S05]  /*23a40*/  @!P3 HFMA2.BF16_V2 R139, -RZ.H0_H0, RZ.H0_H0, -R133.H0_H0 ;  /* 0x200000ffff8bb231 */ /* 0x008fea0000340985 */
[----:B------:R3:W-:Y:S01]  /*23a50*/  @!P3 STL.S16 [R1+0x38], R139 ;  /* 0x0000388b0100b387 */ /* 0x0007e20000100600 */
[----:B------:R-:W-:Y:S03]  /*23a60*/  PRMT R45, R139, 0x7610, R45 ;  /* 0x000076108b2d7816 */ /* 0x000fe6000000002d */
[----:B------:R-:W-:Y:S01]  /*23a70*/  @!P1 STL.S16 [R1+0x34], R153 ;  /* 0x0000349901009387 */ /* 0x000fe20000100600 */
[----:B-1----:R-:W-:Y:S01]  /*23a80*/  MUFU.EX2 R62, R241 ;  /* 0x000000f1003e7308 */ /* 0x002fe20000000800 */
[----:B--2---:R-:W-:Y:S02]  /*23a90*/  PRMT R143, R25, 0x5410, R138 ;  /* 0x00005410198f7816 */ /* 0x004fe4000000008a */
[----:B------:R-:W-:Y:S02]  /*23aa0*/  PRMT R138, R63, 0x5410, R134 ;  /* 0x000054103f8a7816 */ /* 0x000fe40000000086 */
[--C-:B------:R-:W-:Y:S02]  /*23ab0*/  HSET2.LE.AND R25, R156, R194.reuse, PT ;  /* 0x000000c29c197233 */ /* 0x100fe40003803000 */
[--C-:B------:R-:W-:Y:S02]  /*23ac0*/  HSET2.LE.AND R13, R143, R194.reuse, PT ;  /* 0x000000c28f0d7233 */ /* 0x100fe40003803000 */
[----:B---3--:R-:W-:Y:S02]  /*23ad0*/  PRMT R139, R3, 0x5410, R133 ;  /* 0x00005410038b7816 */ /* 0x008fe40000000085 */
[----:B------:R-:W-:Y:S02]  /*23ae0*/  @!P6 PRMT R3, R46, 0x5410, RZ ;  /* 0x000054102e03e816 */ /* 0x000fe400000000ff */
[----:B------:R-:W-:Y:S02]  /*23af0*/  ISETP.LE.U32.AND P6, PT, R24, UR12, PT ;  /* 0x0000000c18007c0c */ /* 0x000fe4000bfc3070 */
[----:B------:R-:W-:Y:S01]  /*23b00*/  LOP3.LUT R24, R140, 0xff, RZ, 0xc0, !PT ;  /* 0x000000ff8c187812 */ /* 0x000fe200078ec0ff */
[----:B------:R1:W-:Y:S01]  /*23b10*/  STG.E.U16 desc[UR22][R178.64+0x60], R3 ;  /* 0x00006003b2007986 */ /* 0x0003e2000c101516 */
[----:B------:R-:W-:Y:S02]  /*23b20*/  @!P3 PRMT R133, R45, 0x5410, RZ ;  /* 0x000054102d85b816 */ /* 0x000fe400000000ff */
[----:B------:R-:W-:Y:S01]  /*23b30*/  ISETP.LE.U32.AND P3, PT, R24, UR12, PT ;  /* 0x0000000c18007c0c */ /* 0x000fe2000bf63070 */
[----:B------:R-:W2:Y:S01]  /*23b40*/  LDSM.16.MT88.4 R44, [R188+0x9800] ;  /* 0x00980000bc2c783b */ /* 0x000ea20000004200 */
[----:B------:R-:W-:Y:S02]  /*23b50*/  PRMT R24, R153, 0x7610, R24 ;  /* 0x0000761099187816 */ /* 0x000fe40000000018 */
[----:B------:R-:W-:Y:S02]  /*23b60*/  LOP3.LUT R25, R25, R148, RZ, 0xc0, !PT ;  /* 0x0000009419197212 */ /* 0x000fe400078ec0ff */
[----:B------:R-:W-:Y:S02]  /*23b70*/  @!P1 PRMT R63, R24, 0x5410, RZ ;  /* 0x00005410183f9816 */ /* 0x000fe400000000ff */
[----:B------:R-:W-:Y:S01]  /*23b80*/  ISETP.LE.U32.AND P1, PT, R2, UR12, PT ;  /* 0x0000000c02007c0c */ /* 0x000fe2000bf23070 */
[----:B------:R-:W-:Y:S01]  /*23b90*/  STG.E.U16 desc[UR22][R178.64+0x62], R133 ;  /* 0x00006285b2007986 */ /* 0x000fe2000c101516 */
[----:B------:R-:W-:Y:S02]  /*23ba0*/  HSET2.LE.AND R24, R58, R194, PT ;  /* 0x000000c23a187233 */ /* 0x000fe40003803000 */
[----:B------:R-:W-:Y:S01]  /*23bb0*/  LOP3.LUT R13, R13, R146, RZ, 0xc0, !PT ;  /* 0x000000920d0d7212 */ /* 0x000fe200078ec0ff */
[----:B------:R-:W-:Y:S01]  /*23bc0*/  STG.E.U16 desc[UR22][R180.64+0x60], R63 ;  /* 0x0000603fb4007986 */ /* 0x000fe2000c101516 */
[----:B------:R-:W-:Y:S02]  /*23bd0*/  LOP3.LUT R143, R140, 0xff, RZ, 0xc0, !PT ;  /* 0x000000ff8c8f7812 */ /* 0x000fe400078ec0ff */
[----:B------:R-:W-:Y:S02]  /*23be0*/  LOP3.LUT R24, R24, R149, RZ, 0xc0, !PT ;  /* 0x0000009518187212 */ /* 0x000fe400078ec0ff */
[--C-:B-1----:R-:W-:Y:S05]  /*23bf0*/  SHF.R.U32.HI R3, RZ, 0x10, R184.reuse ;  /* 0x00000010ff037819 */ /* 0x102fea00000116b8 */
[-C--:B--2---:R-:W-:Y:S06]  /*23c00*/  HMMA.16816.F32.BF16 R4, R24, R44.reuse, R4 ;  /* 0x0000002c1804723c */ /* 0x084fec0000041804 */
[C---:B------:R-:W-:Y:S06]  /*23c10*/  HMMA.16816.F32.BF16 R8, R12.reuse, R44, R8 ;  /* 0x0000002c0c08723c */ /* 0x040fec0000041808 */
[-C--:B------:R-:W-:Y:S05]  /*23c20*/  HMMA.16816.F32.BF16 R16, R12, R46.reuse, R16 ;  /* 0x0000002e0c10723c */ /* 0x080fea0000041810 */
[----:B------:R-:W-:Y:S01]  /*23c30*/  SHF.R.U32.HI R45, RZ, 0x18, R184 ;  /* 0x00000018ff2d7819 */ /* 0x000fe200000116b8 */
[C---:B------:R-:W-:Y:S07]  /*23c40*/  HMMA.16816.F32.BF16 R20, R24.reuse, R46, R20 ;  /* 0x0000002e1814723c */ /* 0x040fee0000041814 */
[----:B------:R-:W-:Y:S04]  /*23c50*/  SHF.R.U32.HI R47, RZ, 0x8, R40 ;  /* 0x00000008ff2f7819 */ /* 0x000fe80000011628 */
[----:B------:R-:W-:Y:S01]  /*23c60*/  PRMT R144, R143, 0x5410, R47 ;  /* 0x000054108f907816 */ /* 0x000fe2000000002f */
[----:B-----5:R-:W-:Y:S05]  /*23c70*/  @!P2 HFMA2.BF16_V2 R57, -RZ.H0_H0, RZ.H0_H0, -R134.H0_H0 ;  /* 0x200000ffff39a231 */ /* 0x020fea0000340986 */
[----:B------:R-:W-:Y:S01]  /*23c80*/  @!P2 STL.S16 [R1+0x2c], R57 ;  /* 0x00002c390100a387 */ /* 0x000fe20000100600 */
[----:B------:R-:W-:Y:S03]  /*23c90*/  PRMT R2, R57, 0x7610, R2 ;  /* 0x0000761039027816 */ /* 0x000fe60000000002 */
[----:B------:R4:W2:Y:S01]  /*23ca0*/  LDL.S16 R28, [R1+0x14] ;  /* 0x00001400011c7983 */ /* 0x0008a20000100600 */
[----:B------:R-:W-:Y:S02]  /*23cb0*/  @!P2 PRMT R134, R2, 0x5410, RZ ;  /* 0x000054100286a816 */ /* 0x000fe400000000ff */
[----:B------:R-:W-:Y:S01]  /*23cc0*/  ISETP.LE.U32.AND P2, PT, R0, UR12, PT ;  /* 0x0000000c00007c0c */ /* 0x000fe2000bf43070 */
[----:B------:R4:W3:Y:S01]  /*23cd0*/  LDL.S16 R153, [R1+0x20] ;  /* 0x0000200001997983 */ /* 0x0008e20000100600 */
[----:B------:R-:W-:Y:S02]  /*23ce0*/  LOP3.LUT R0, R140, 0xffff, RZ, 0xc0, !PT ;  /* 0x0000ffff8c007812 */ /* 0x000fe400078ec0ff */
[----:B------:R-:W-:Y:S01]  /*23cf0*/  SHF.R.U32.HI R2, RZ, 0x18, R140 ;  /* 0x00000018ff027819 */ /* 0x000fe2000001168c */
[----:B------:R4:W5:Y:S01]  /*23d00*/  LDL.S16 R150, [R1+0x10] ;  /* 0x0000100001967983 */ /* 0x0009620000100600 */
[----:B------:R-:W-:Y:S02]  /*23d10*/  SHF.R.U32.HI R0, RZ, 0x8, R0 ;  /* 0x00000008ff007819 */ /* 0x000fe40000011600 */
[--C-:B------:R-:W-:Y:S01]  /*23d20*/  SHF.R.U32.HI R141, RZ, 0x10, R140.reuse ;  /* 0x00000010ff8d7819 */ /* 0x100fe2000001168c */
[----:B------:R-:W1:Y:S01]  /*23d30*/  LDSM.16.MT88.4 R56, [R190+0x9800] ;  /* 0x00980000be38783b */ /* 0x000e620000004200 */
[----:B------:R-:W-:Y:S02]  /*23d40*/  LOP3.LUT R0, R0, 0xffff, RZ, 0xc0, !PT ;  /* 0x0000ffff00007812 */ /* 0x000fe400078ec0ff */
[----:B------:R-:W-:Y:S02]  /*23d50*/  SHF.R.U32.HI R140, RZ, 0x18, R140 ;  /* 0x00000018ff8c7819 */ /* 0x000fe4000001168c */
[----:B------:R-:W-:Y:S03]  /*23d60*/  LOP3.LUT R46, R141, 0xff, RZ, 0xc0, !PT ;  /* 0x000000ff8d2e7812 */ /* 0x000fe600078ec0ff */
[----:B------:R-:W-:Y:S01]  /*23d70*/  STG.E.U16 desc[UR22][R180.64+0x62], R134 ;  /* 0x00006286b4007986 */ /* 0x000fe2000c101516 */
[----:B------:R-:W-:Y:S01]  /*23d80*/  PRMT R145, R46, 0x5410, R140 ;  /* 0x000054102e917816 */ /* 0x000fe2000000008c */
[-C--:B-1----:R-:W-:Y:S06]  /*23d90*/  HMMA.16816.F32.BF16 R32, R24, R56.reuse, R32 ;  /* 0x000000381820723c */ /* 0x082fec0000041820 */
[C---:B------:R-:W-:Y:S06]  /*23da0*/  HMMA.16816.F32.BF16 R36, R12.reuse, R56, R36 ;  /* 0x000000380c24723c */ /* 0x040fec0000041824 */
[-C--:B------:R-:W-:Y:S05]  /*23db0*/  HMMA.16816.F32.BF16 R48, R12, R58.reuse, R48 ;  /* 0x0000003a0c30723c */ /* 0x080fea0000041830 */
[----:B------:R-:W-:Y:S01]  /*23dc0*/  LOP3.LUT R56, R184, 0xff, RZ, 0xc0, !PT ;  /* 0x000000ffb8387812 */ /* 0x000fe200078ec0ff */
[C---:B------:R-:W-:Y:S05]  /*23dd0*/  HMMA.16816.F32.BF16 R52, R24.reuse, R58, R52 ;  /* 0x0000003a1834723c */ /* 0x040fea0000041834 */
[----:B--2---:R-:W-:Y:S02]  /*23de0*/  @!P4 HFMA2.BF16_V2 R28, -RZ.H0_H0, RZ.H0_H0, -R61.H0_H0 ;  /* 0x200000ffff1cc231 */ /* 0x004fe4000034093d */
[----:B---3--:R-:W-:Y:S04]  /*23df0*/  @!P5 HFMA2.BF16_V2 R153, -RZ.H0_H0, RZ.H0_H0, -R60.H0_H0 ;  /* 0x200000ffff99d231 */ /* 0x008fe8000034093c */
[----:B------:R-:W-:Y:S01]  /*23e00*/  PRMT R43, R28, 0x7610, R43 ;  /* 0x000076101c2b7816 */ /* 0x000fe2000000002b */
[----:B------:R-:W-:Y:S03]  /*23e10*/  @!P4 STL.S16 [R1+0x14], R28 ;  /* 0x0000141c0100c387 */ /* 0x000fe60000100600 */
[----:B------:R-:W-:Y:S01]  /*23e20*/  @!P4 PRMT R61, R43, 0x5410, RZ ;  /* 0x000054102b3dc816 */ /* 0x000fe200000000ff */
[----:B------:R-:W-:Y:S01]  /*23e30*/  @!P5 STL.S16 [R1+0x20], R153 ;  /* 0x000020990100d387 */ /* 0x000fe20000100600 */
[----:B------:R-:W-:Y:S02]  /*23e40*/  ISETP.LE.U32.AND P4, PT, R0, UR12, PT ;  /* 0x0000000c00007c0c */ /* 0x000fe4000bf83070 */
[----:B------:R-:W-:Y:S01]  /*23e50*/  PRMT R0, R197, 0x7610, R0 ;  /* 0x00007610c5007816 */ /* 0x000fe20000000000 */
[----:B------:R4:W2:Y:S01]  /*23e60*/  LDL.S16 R149, [R1+0x18] ;  /* 0x0000180001957983 */ /* 0x0008a20000100600 */
[----:B------:R-:W-:Y:S01]  /*23e70*/  PRMT R42, R153, 0x7610, R42 ;  /* 0x00007610992a7816 */ /* 0x000fe2000000002a */
[----:B------:R-:W1:Y:S01]  /*23e80*/  MUFU.EX2 R197, R234 ;  /* 0x000000ea00c57308 */ /* 0x000e620000000800 */
[----:B------:R-:W-:Y:S01]  /*23e90*/  PRMT R136, R0, 0x5410, R132 ;  /* 0x0000541000887816 */ /* 0x000fe20000000084 */
[----:B-----5:R-:W-:Y:S01]  /*23ea0*/  @!P2 HFMA2.BF16_V2 R150, -RZ.H0_H0, RZ.H0_H0, -R0.H0_H0 ;  /* 0x200000ffff96a231 */ /* 0x020fe20000340900 */
[----:B------:R-:W-:Y:S01]  /*23eb0*/  @!P5 PRMT R60, R42, 0x5410, RZ ;  /* 0x000054102a3cd816 */ /* 0x000fe200000000ff */
[----:B------:R-:W3:Y:S01]  /*23ec0*/  LDSM.16.MT88.4 R28, [R188+0xa800] ;  /* 0x00a80000bc1c783b */ /* 0x000ee20000004200 */
[----:B------:R-:W-:Y:S02]  /*23ed0*/  ISETP.LE.U32.AND P5, PT, R2, UR12, PT ;  /* 0x0000000c02007c0c */ /* 0x000fe4000bfa3070 */
[----:B------:R-:W-:Y:S02]  /*23ee0*/  PRMT R41, R150, 0x7610, R41 ;  /* 0x0000761096297816 */ /* 0x000fe40000000029 */
[----:B------:R-:W-:Y:S02]  /*23ef0*/  LOP3.LUT R2, R184, 0xff, RZ, 0xc0, !PT ;  /* 0x000000ffb8027812 */ /* 0x000fe400078ec0ff */
[----:B------:R-:W-:Y:S01]  /*23f00*/  @!P2 PRMT R0, R41, 0x5410, RZ ;  /* 0x000054102900a816 */ /* 0x000fe200000000ff */
[----:B------:R-:W-:Y:S01]  /*23f10*/  @!P2 STL.S16 [R1+0x10], R150 ;  /* 0x000010960100a387 */ /* 0x000fe20000100600 */
[----:B------:R-:W-:Y:S02]  /*23f20*/  ISETP.LE.U32.AND P2, PT, R2, UR12, PT ;  /* 0x0000000c02007c0c */ /* 0x000fe4000bf43070 */
[----:B------:R-:W-:Y:S01]  /*23f30*/  LOP3.LUT R2, R184, 0xffff, RZ, 0xc0, !PT ;  /* 0x0000ffffb8027812 */ /* 0x000fe200078ec0ff */
[----:B------:R4:W5:Y:S01]  /*23f40*/  LDL.S16 R148, [R1+0x1c] ;  /* 0x00001c0001947983 */ /* 0x0009620000100600 */
[----:B-1----:R-:W-:Y:S01]  /*23f50*/  F2FP.BF16.F32.PACK_AB R175, R196, R197 ;  /* 0x000000c5c4af723e */ /* 0x002fe200000010ff */
[----:B------:R-:W-:Y:S01]  /*23f60*/  FADD.FTZ R234, R200, R177 ;  /* 0x000000b1c8ea7221 */ /* 0x000fe20000010000 */
[----:B------:R-:W-:Y:S01]  /*23f70*/  SHF.R.U32.HI R44, RZ, 0x8, R2 ;  /* 0x00000008ff2c7819 */ /* 0x000fe20000011602 */
[----:B------:R-:W1:Y:S01]  /*23f80*/  LDSM.16.MT88.4 R40, [R190+0xa800] ;  /* 0x00a80000be28783b */ /* 0x000e620000004200 */
[----:B------:R-:W-:Y:S02]  /*23f90*/  LOP3.LUT R2, R3, 0xff, RZ, 0xc0, !PT ;  /* 0x000000ff03027812 */ /* 0x000fe400078ec0ff */
[----:B------:R-:W-:Y:S02]  /*23fa0*/  PRMT R146, R56, 0x5410, R44 ;  /* 0x0000541038927816 */ /* 0x000fe4000000002c */
[----:B------:R-:W-:Y:S02]  /*23fb0*/  PRMT R147, R2, 0x5410, R45 ;  /* 0x0000541002937816 */ /* 0x000fe4000000002d */
[----:B------:R-:W-:Y:S01]  /*23fc0*/  F2FP.BF16.F32.PACK_AB R2, R201, R62 ;  /* 0x0000003ec902723e */ /* 0x000fe200000010ff */
[----:B------:R-:W-:Y:S01]  /*23fd0*/  STG.E.U16 desc[UR22][R186.64+0x5e], R61 ;  /* 0x00005e3dba007986 */ /* 0x000fe2000c101516 */
[----:B------:R-:W-:Y:S02]  /*23fe0*/  LOP3.LUT R56, R142, 0xff, RZ, 0xc0, !PT ;  /* 0x000000ff8e387812 */ /* 0x000fe400078ec0ff */
[----:B------:R-:W-:Y:S01]  /*23ff0*/  PRMT R174, R175, 0x7632, R174 ;  /* 0x00007632afae7816 */ /* 0x000fe200000000ae */
[----:B------:R-:W-:Y:S01]  /*24000*/  STG.E.U16 desc[UR22][R186.64+0x60], R60 ;  /* 0x0000603cba007986 */ /* 0x000fe2000c101516 */
[----:B------:R-:W-:Y:S01]  /*24010*/  LOP3.LUT R3, R184, 0xffff, RZ, 0xc0, !PT ;  /* 0x0000ffffb8037812 */ /* 0x000fe200078ec0ff */
[----:B------:R-:W-:Y:S02]  /*24020*/  FADD.FTZ R185, R62, R198 ;  /* 0x000000c63eb97221 */ /* 0x000fe40000010000 */
[----:B------:R4:W-:Y:S01]  /*24030*/  STG.E.U16 desc[UR22][R182.64+0x60], R0 ;  /* 0x00006000b6007986 */ /* 0x0009e2000c101516 */
[----:B------:R-:W4:Y:S01]  /*24040*/  MUFU.EX2 R198, R248 ;  /* 0x000000f800c67308 */ /* 0x000f220000000800 */
[----:B------:R-:W-:Y:S04]  /*24050*/  SHF.R.U32.HI R3, RZ, 0x8, R3 ;  /* 0x00000008ff037819 */ /* 0x000fe80000011603 */
[----:B------:R-:W-:Y:S01]  /*24060*/  LOP3.LUT R3, R3, 0xffff, RZ, 0xc0, !PT ;  /* 0x0000ffff03037812 */ /* 0x000fe200078ec0ff */
[-C--:B---3--:R-:W-:Y:S06]  /*24070*/  HMMA.16816.F32.BF16 R64, R24, R28.reuse, R64 ;  /* 0x0000001c1840723c */ /* 0x088fec0000041840 */
[C---:B------:R-:W-:Y:S06]  /*24080*/  HMMA.16816.F32.BF16 R68, R12.reuse, R28, R68 ;  /* 0x0000001c0c44723c */ /* 0x040fec0000041844 */
        /* <DEDUP_REMOVED lines=9> */
[----:B------:R-:W-:Y:S01]  /*24120*/  SHF.R.U32.HI R30, RZ, 0x8, R28 ;  /* 0x00000008ff1e7819 */ /* 0x000fe2000001161c */
[C---:B------:R-:W-:Y:S05]  /*24130*/  HMMA.16816.F32.BF16 R92, R24.reuse, R42, R92 ;  /* 0x0000002a185c723c */ /* 0x040fea000004185c */
[----:B------:R-:W-:Y:S02]  /*24140*/  SHF.R.U32.HI R142, RZ, 0x18, R142 ;  /* 0x00000018ff8e7819 */ /* 0x000fe4000001168e */
[----:B------:R-:W-:Y:S04]  /*24150*/  LOP3.LUT R28, R29, 0xff, RZ, 0xc0, !PT ;  /* 0x000000ff1d1c7812 */ /* 0x000fe800078ec0ff */
[----:B------:R-:W-:Y:S02]  /*24160*/  PRMT R58, R56, 0x5410, R30 ;  /* 0x00005410383a7816 */ /* 0x000fe4000000001e */
[----:B------:R-:W-:Y:S02]  /*24170*/  PRMT R59, R28, 0x5410, R142 ;  /* 0x000054101c3b7816 */ /* 0x000fe4000000008e */
[----:B------:R-:W-:Y:S01]  /*24180*/  LDSM.16.MT88.4 R140, [R190+0x9c00] ;  /* 0x009c0000be8c783b */ /* 0x000fe20000004200 */
[----:B------:R-:W-:Y:S02]  /*24190*/  LOP3.LUT R40, R135, 0xffff, RZ, 0xc0, !PT ;  /* 0x0000ffff87287812 */ /* 0x000fe400078ec0ff */
[----:B------:R-:W-:Y:S02]  /*241a0*/  SHF.R.U32.HI R41, RZ, 0x10, R135 ;  /* 0x00000010ff297819 */ /* 0x000fe40000011687 */
[----:B------:R-:W-:Y:S02]  /*241b0*/  SHF.R.U32.HI R56, RZ, 0x8, R40 ;  /* 0x00000008ff387819 */ /* 0x000fe40000011628 */
[----:B------:R-:W-:Y:S02]  /*241c0*/  LOP3.LUT R40, R41, 0xff, RZ, 0xc0, !PT ;  /* 0x000000ff29287812 */ /* 0x000fe400078ec0ff */
[--C-:B------:R-:W-:Y:S02]  /*241d0*/  HSET2.LE.AND R41, R59, R194.reuse, PT ;  /* 0x000000c23b297233 */ /* 0x100fe40003803000 */
[--C-:B------:R-:W-:Y:S02]  /*241e0*/  HSET2.LE.AND R42, R144, R194.reuse, PT ;  /* 0x000000c2902a7233 */ /* 0x100fe40003803000 */
[----:B------:R-:W-:Y:S02]  /*241f0*/  SHF.R.U32.HI R184, RZ, 0x18, R184 ;  /* 0x00000018ffb87819 */ /* 0x000fe400000116b8 */
[----:B------:R-:W-:Y:S02]  /*24200*/  LOP3.LUT R41, R41, R138, RZ, 0xc0, !PT ;  /* 0x0000008a29297212 */ /* 0x000fe400078ec0ff */
[----:B------:R-:W-:Y:S01]  /*24210*/  HSET2.LE.AND R43, R145, R194, PT ;  /* 0x000000c2912b7233 */ /* 0x000fe20003803000 */
[----:B--2---:R-:W-:Y:S05]  /*24220*/  @!P6 HFMA2.BF16_V2 R149, -RZ.H0_H0, RZ.H0_H0, -R132.H0_H0 ;  /* 0x200000ffff95e231 */ /* 0x004fea0000340984 */
[----:B------:R-:W-:Y:S01]  /*24230*/  @!P6 STL.S16 [R1+0x18], R149 ;  /* 0x000018950100e387 */ /* 0x000fe20000100600 */
[----:B------:R-:W-:Y:S04]  /*24240*/  PRMT R44, R149, 0x7610, R44 ;  /* 0x00007610952c7816 */ /* 0x000fe8000000002c */
[----:B------:R-:W-:Y:S02]  /*24250*/  @!P6 PRMT R132, R44, 0x5410, RZ ;  /* 0x000054102c84e816 */ /* 0x000fe400000000ff */
[----:B------:R-:W1:Y:S01]  /*24260*/  LDSM.16.MT88.4 R44, [R188+0xb800] ;  /* 0x00b80000bc2c783b */ /* 0x000e620000004200 */
[----:B------:R-:W-:Y:S02]  /*24270*/  ISETP.LE.U32.AND P6, PT, R3, UR12, PT ;  /* 0x0000000c03007c0c */ /* 0x000fe4000bfc3070 */
[C---:B------:R-:W-:Y:S01]  /*24280*/  PRMT R3, R2.reuse, 0x7632, R3 ;  /* 0x0000763202037816 */ /* 0x040fe20000000003 */
[----:B-----5:R-:W-:Y:S03]  /*24290*/  @!P3 HFMA2.BF16_V2 R148, -RZ.H0_H0, RZ.H0_H0, -R2.H0_H0 ;  /* 0x200000ffff94b231 */ /* 0x020fe60000340902 */
[----:B------:R-:W-:Y:S01]  /*242a0*/  PRMT R62, R2, 0x5410, R3 ;  /* 0x00005410023e7816 */ /* 0x000fe20000000003 */
[----:B------:R-:W-:Y:S01]  /*242b0*/  STG.E.U16 desc[UR22][R182.64+0x62], R132 ;  /* 0x00006284b6007986 */ /* 0x000fe2000c101516 */
[----:B------:R-:W-:Y:S03]  /*242c0*/  PRMT R57, R148, 0x7610, R57 ;  /* 0x0000761094397816 */ /* 0x000fe60000000039 */
[----:B------:R-:W-:Y:S01]  /*242d0*/  @!P3 STL.S16 [R1+0x1c], R148 ;  /* 0x00001c940100b387 */ /* 0x000fe20000100600 */
[----:B------:R-:W-:Y:S02]  /*242e0*/  LOP3.LUT R42, R42, R62, RZ, 0xc0, !PT ;  /* 0x0000003e2a2a7212 */ /* 0x000fe400078ec0ff */
[----:B------:R-:W-:Y:S01]  /*242f0*/  @!P3 PRMT R2, R57, 0x5410, RZ ;  /* 0x000054103902b816 */ /* 0x000fe200000000ff */
[----:B------:R2:W3:Y:S01]  /*24300*/  LDL.S16 R63, [R1+0x24] ;  /* 0x00002400013f7983 */ /* 0x0004e20000100600 */
[----:B------:R-:W-:Y:S02]  /*24310*/  ISETP.LE.U32.AND P3, PT, R31, UR12, PT ;  /* 0x0000000c1f007c0c */ /* 0x000fe4000bf63070 */
[----:B------:R-:W-:Y:S01]  /*24320*/  LOP3.LUT R57, R135, 0xff, RZ, 0xc0, !PT ;  /* 0x000000ff87397812 */ /* 0x000fe200078ec0ff */
[----:B------:R-:W5:Y:S01]  /*24330*/  LDSM.16.MT88.4 R28, [R190+0xb800] ;  /* 0x00b80000be1c783b */ /* 0x000f620000004200 */
[----:B------:R-:W-:Y:S02]  /*24340*/  SHF.R.U32.HI R135, RZ, 0x18, R135 ;  /* 0x00000018ff877819 */ /* 0x000fe40000011687 */
[----:B------:R-:W-:Y:S02]  /*24350*/  PRMT R133, R57, 0x5410, R56 ;  /* 0x0000541039857816 */ /* 0x000fe40000000038 */
[----:B------:R-:W-:Y:S02]  /*24360*/  PRMT R135, R40, 0x5410, R135 ;  /* 0x0000541028877816 */ /* 0x000fe40000000087 */
[----:B----4-:R-:W-:Y:S01]  /*24370*/  F2FP.BF16.F32.PACK_AB R40, R198, R199 ;  /* 0x000000c7c628723e */ /* 0x010fe200000010ff */
[----:B------:R2:W4:Y:S02]  /*24380*/  LDL.S16 R205, [R1+0xc] ;  /* 0x00000c0001cd7983 */ /* 0x0005240000100600 */
[----:B------:R-:W-:Y:S01]  /*24390*/  @!P3 HFMA2.BF16_V2 R252, -RZ.H0_H0, RZ.H0_H0, -R175.H0_H0 ;  /* 0x200000fffffcb231 */ /* 0x000fe200003409af */
[C---:B------:R-:W-:Y:S01]  /*243a0*/  PRMT R0, R40.reuse, 0x7610, R0 ;  /* 0x0000761028007816 */ /* 0x040fe20000000000 */
[----:B------:R-:W2:Y:S01]  /*243b0*/  LDSM.16.MT88.4 R148, [R188+0x9c00] ;  /* 0x009c0000bc94783b */ /* 0x000ea20000004200 */
[----:B------:R-:W-:Y:S02]  /*243c0*/  PRMT R173, R40, 0x7632, R173 ;  /* 0x0000763228ad7816 */ /* 0x000fe400000000ad */
[--C-:B------:R-:W-:Y:S01]  /*243d0*/  HSET2.LE.AND R40, R58, R194.reuse, PT ;  /* 0x000000c23a287233 */ /* 0x100fe20003803000 */
[-C--:B-1----:R-:W-:Y:S04]  /*243e0*/  HMMA.16816.F32.BF16 R96, R24, R44.reuse, R96 ;  /* 0x0000002c1860723c */ /* 0x082fe80000041860 */
[----:B------:R-:W1:Y:S01]  /*243f0*/  LDSM.16.MT88.4 R56, [R188+0xac00] ;  /* 0x00ac0000bc38783b */ /* 0x000e620000004200 */
[----:B------:R-:W-:Y:S01]  /*24400*/  LOP3.LUT R40, R40, R139, RZ, 0xc0, !PT ;  /* 0x0000008b28287212 */ /* 0x000fe200078ec0ff */
[C---:B------:R-:W-:Y:S06]  /*24410*/  HMMA.16816.F32.BF16 R100, R12.reuse, R44, R100 ;  /* 0x0000002c0c64723c */ /* 0x040fec0000041864 */
[----:B------:R2:W-:Y:S01]  /*24420*/  STG.E.U16 desc[UR22][R178.64+0x70], R2 ;  /* 0x00007002b2007986 */ /* 0x0005e2000c101516 */
[-C--:B------:R-:W-:Y:S04]  /*24430*/  HMMA.16816.F32.BF16 R104, R12, R46.reuse, R104 ;  /* 0x0000002e0c68723c */ /* 0x080fe80000041868 */
[--C-:B------:R-:W-:Y:S02]  /*24440*/  HSET2.LE.AND R44, R133, R194.reuse, PT ;  /* 0x000000c2852c7233 */ /* 0x100fe40003803000 */
[C---:B------:R-:W-:Y:S05]  /*24450*/  HMMA.16816.F32.BF16 R108, R24.reuse, R46, R108 ;  /* 0x0000002e186c723c */ /* 0x040fea000004186c */
[--C-:B------:R-:W-:Y:S01]  /*24460*/  HSET2.LE.AND R45, R135, R194.reuse, PT ;  /* 0x000000c2872d7233 */ /* 0x100fe20003803000 */
[-C--:B-----5:R-:W-:Y:S01]  /*24470*/  HMMA.16816.F32.BF16 R112, R24, R28.reuse, R112 ;  /* 0x0000001c1870723c */ /* 0x0a0fe20000041870 */
[----:B------:R-:W-:Y:S04]  /*24480*/  LDSM.16.MT88.4 R132, [R188+0xbc00] ;  /* 0x00bc0000bc84783b */ /* 0x000fe80000004200 */
[----:B------:R-:W-:Y:S01]  /*24490*/  PRMT R46, R172, 0x5410, R176 ;  /* 0x00005410ac2e7816 */ /* 0x000fe200000000b0 */
[C---:B------:R-:W-:Y:S05]  /*244a0*/  HMMA.16816.F32.BF16 R116, R12.reuse, R28, R116 ;  /* 0x0000001c0c74723c */ /* 0x040fea0000041874 */
[----:B------:R-:W-:Y:S01]  /*244b0*/  LOP3.LUT R43, R43, R46, RZ, 0xc0, !PT ;  /* 0x0000002e2b2b7212 */ /* 0x000fe200078ec0ff */
[-C--:B------:R-:W-:Y:S01]  /*244c0*/  HMMA.16816.F32.BF16 R120, R12, R30.reuse, R120 ;  /* 0x0000001e0c78723c */ /* 0x080fe20000041878 */
[----:B------:R-:W-:Y:S04]  /*244d0*/  LDSM.16.MT88.4 R12, [R190+0xbc00] ;  /* 0x00bc0000be0c783b */ /* 0x000fe80000004200 */
[--C-:B------:R-:W-:Y:S01]  /*244e0*/  HSET2.LE.AND R46, R146, R194.reuse, PT ;  /* 0x000000c2922e7233 */ /* 0x100fe20003803000 */
[----:B------:R-:W-:Y:S05]  /*244f0*/  HMMA.16816.F32.BF16 R124, R24, R30, R124 ;  /* 0x0000001e187c723c */ /* 0x000fea000004187c */
[----:B--2---:R-:W-:Y:S02]  /*24500*/  PRMT R2, R0, 0x5410, R173 ;  /* 0x0000541000027816 */ /* 0x004fe400000000ad */
[----:B------:R-:W-:Y:S04]  /*24510*/  HSET2.LE.AND R47, R147, R194, PT ;  /* 0x000000c2932f7233 */ /* 0x000fe80003803000 */
[----:B------:R-:W-:Y:S02]  /*24520*/  LOP3.LUT R46, R46, R2, RZ, 0xc0, !PT ;  /* 0x000000022e2e7212 */ /* 0x000fe400078ec0ff */
[----:B------:R-:W-:Y:S02]  /*24530*/  PRMT R2, R175, 0x5410, R174 ;  /* 0x00005410af027816 */ /* 0x000fe400000000ae */
[----:B------:R-:W-:Y:S02]  /*24540*/  LOP3.LUT R44, R44, R137, RZ, 0xc0, !PT ;  /* 0x000000892c2c7212 */ /* 0x000fe400078ec0ff */
[----:B------:R-:W-:Y:S02]  /*24550*/  LOP3.LUT R47, R47, R2, RZ, 0xc0, !PT ;  /* 0x000000022f2f7212 */ /* 0x000fe400078ec0ff */
[----:B------:R-:W-:Y:S02]  /*24560*/  LOP3.LUT R45, R45, R136, RZ, 0xc0, !PT ;  /* 0x000000882d2d7212 */ /* 0x000fe400078ec0ff */
[----:B------:R-:W-:Y:S01]  /*24570*/  @!P3 PRMT R175, R252, 0x5410, RZ ;  /* 0x00005410fcafb816 */ /* 0x000fe200000000ff */
[----:B---3--:R-:W-:Y:S05]  /*24580*/  @!P4 HFMA2.BF16_V2 R63, -RZ.H0_H0, RZ.H0_H0, -R3.H0_H0 ;  /* 0x200000ffff3fc231 */ /* 0x008fea0000340903 */
[----:B------:R-:W-:Y:S01]  /*24590*/  @!P4 STL.S16 [R1+0x24], R63 ;  /* 0x0000243f0100c387 */ /* 0x000fe20000100600 */
[----:B------:R-:W-:Y:S03]  /*245a0*/  PRMT R152, R63, 0x7610, R152 ;  /* 0x000076103f987816 */ /* 0x000fe60000000098 */
[----:B------:R2:W3:Y:S01]  /*245b0*/  LDL.S16 R202, [R1+0x8] ;  /* 0x0000080001ca7983 */ /* 0x0004e20000100600 */
[----:B------:R-:W-:Y:S02]  /*245c0*/  @!P4 PRMT R3, R152, 0x5410, RZ ;  /* 0x000054109803c816 */ /* 0x000fe400000000ff */
[-C--:B------:R-:W-:Y:S01]  /*245d0*/  HMMA.16816.F32.BF16 R152, R40, R148.reuse, R4 ;  /* 0x000000942898723c */ /* 0x080fe20000041804 */
[----:B------:R2:W5:Y:S04]  /*245e0*/  LDL.S16 R29, [R1+0x4] ;  /* 0x00000400011d7983 */ /* 0x0005680000100600 */
[----:B------:R2:W2:Y:S01]  /*245f0*/  LDL.S16 R28, [R1] ;  /* 0x00000000011c7983 */ /* 0x0004a20000100600 */
[C---:B------:R-:W-:Y:S03]  /*24600*/  HMMA.16816.F32.BF16 R168, R44.reuse, R148, R8 ;  /* 0x000000942ca8723c */ /* 0x040fe60000041808 */
[----:B------:R-:W1:Y:S02]  /*24610*/  LDSM.16.MT88.4 R60, [R190+0xac00] ;  /* 0x00ac0000be3c783b */ /* 0x000e640000004200 */
[----:B----4-:R-:W-:Y:S01]  /*24620*/  @!P1 HFMA2.BF16_V2 R205, -RZ.H0_H0, RZ.H0_H0, -R172.H0_H0 ;  /* 0x200000ffffcd9231 */ /* 0x010fe200003409ac */
[-C--:B------:R-:W-:Y:S05]  /*24630*/  HMMA.16816.F32.BF16 R164, R44, R150.reuse, R16 ;  /* 0x000000962ca4723c */ /* 0x080fea0000041810 */
[----:B------:R4:W-:Y:S01]  /*24640*/  STG.E.U16 desc[UR22][R178.64+0x72], R3 ;  /* 0x00007203b2007986 */ /* 0x0009e2000c101516 */
[C---:B------:R-:W-:Y:S03]  /*24650*/  HMMA.16816.F32.BF16 R148, R40.reuse, R150, R20 ;  /* 0x000000962894723c */ /* 0x040fe60000041814 */
[----:B------:R-:W-:Y:S02]  /*24660*/  @!P1 STL.S16 [R1+0xc], R205 ;  /* 0x00000ccd01009387 */ /* 0x000fe40000100600 */
[----:B------:R-:W-:Y:S01]  /*24670*/  PRMT R5, R205, 0x7610, R5 ;  /* 0x00007610cd057816 */ /* 0x000fe20000000005 */
[-C--:B------:R-:W-:Y:S05]  /*24680*/  HMMA.16816.F32.BF16 R144, R40, R140.reuse, R32 ;  /* 0x0000008c2890723c */ /* 0x080fea0000041820 */
[----:B------:R-:W-:Y:S01]  /*24690*/  @!P1 PRMT R172, R5, 0x5410, RZ ;  /* 0x0000541005ac9816 */ /* 0x000fe200000000ff */
[C---:B------:R-:W-:Y:S04]  /*246a0*/  HMMA.16816.F32.BF16 R160, R44.reuse, R140, R36 ;  /* 0x0000008c2ca0723c */ /* 0x040fe80000041824 */
[----:B------:R-:W-:Y:S01]  /*246b0*/  STG.E.U16 desc[UR22][R180.64+0x70], R172 ;  /* 0x000070acb4007986 */ /* 0x000fe2000c101516 */
[----:B------:R-:W-:Y:S01]  /*246c0*/  ISETP.LE.U32.AND P1, PT, R184, UR12, PT ;  /* 0x0000000cb8007c0c */ /* 0x000fe2000bf23070 */
[-C--:B------:R-:W-:Y:S06]  /*246d0*/  HMMA.16816.F32.BF16 R156, R44, R142.reuse, R48 ;  /* 0x0000008e2c9c723c */ /* 0x080fec0000041830 */
[C---:B------:R-:W-:Y:S06]  /*246e0*/  HMMA.16816.F32.BF16 R140, R40.reuse, R142, R52 ;  /* 0x0000008e288c723c */ /* 0x040fec0000041834 */
[-C--:B-1----:R-:W-:Y:S05]  /*246f0*/  HMMA.16816.F32.BF16 R136, R40, R56.reuse, R64 ;  /* 0x000000382888723c */ /* 0x082fea0000041840 */
[----:B------:R-:W-:Y:S01]  /*24700*/  @!P1 HFMA2.BF16_V2 R249, -RZ.H0_H0, RZ.H0_H0, -R174.H0_H0 ;  /* 0x200000fffff99231 */ /* 0x000fe200003409ae */
[C---:B------:R-:W-:Y:S05]  /*24710*/  HMMA.16816.F32.BF16 R68, R44.reuse, R56, R68 ;  /* 0x000000382c44723c */ /* 0x040fea0000041844 */
[----:B------:R-:W-:Y:S01]  /*24720*/  @!P1 PRMT R174, R249, 0x5410, RZ ;  /* 0x00005410f9ae9816 */ /* 0x000fe200000000ff */
[-C--:B------:R-:W-:Y:S05]  /*24730*/  HMMA.16816.F32.BF16 R72, R44, R58.reuse, R72 ;  /* 0x0000003a2c48723c */ /* 0x080fea0000041848 */
[----:B------:R-:W-:Y:S01]  /*24740*/  IADD3 R236, P1, R178, -0x80, RZ ;  /* 0xffffff80b2ec7810 */ /* 0x000fe20007f3e0ff */
[C---:B------:R-:W-:Y:S05]  /*24750*/  HMMA.16816.F32.BF16 R76, R40.reuse, R58, R76 ;  /* 0x0000003a284c723c */ /* 0x040fea000004184c */
[----:B------:R-:W-:Y:S01]  /*24760*/  IADD3.X R235, R179, -0x1, RZ, P1, !PT ;  /* 0xffffffffb3eb7810 */ /* 0x000fe20000ffe4ff */
[-C--:B------:R-:W-:Y:S01]  /*24770*/  HMMA.16816.F32.BF16 R80, R40, R60.reuse, R80 ;  /* 0x0000003c2850723c */ /* 0x080fe20000041850 */
[----:B------:R-:W-:Y:S01]  /*24780*/  ISETP.LT.AND P1, PT, RZ, UR44, PT ;  /* 0x0000002cff007c0c */ /* 0x000fe2000bf21270 */
[----:B------:R-:W-:Y:S04]  /*24790*/  UIADD3 UR44, UR44, -0x1, URZ ;  /* 0xffffffff2c2c7890 */ /* 0x000fe8000fffe03f */
[C---:B------:R-:W-:Y:S06]  /*247a0*/  HMMA.16816.F32.BF16 R84, R44.reuse, R60, R84 ;  /* 0x0000003c2c54723c */ /* 0x040fec0000041854 */
[-C--:B------:R-:W-:Y:S06]  /*247b0*/  HMMA.16816.F32.BF16 R88, R44, R62.reuse, R88 ;  /* 0x0000003e2c58723c */ /* 0x080fec0000041858 */
[C---:B------:R-:W-:Y:S06]  /*247c0*/  HMMA.16816.F32.BF16 R92, R40.reuse, R62, R92 ;  /* 0x0000003e285c723c */ /* 0x040fec000004185c */
[-C--:B------:R-:W-:Y:S06]  /*247d0*/  HMMA.16816.F32.BF16 R96, R40, R132.reuse, R96 ;  /* 0x000000842860723c */ /* 0x080fec0000041860 */
[C---:B------:R-:W-:Y:S06]  /*247e0*/  HMMA.16816.F32.BF16 R100, R44.reuse, R132, R100 ;  /* 0x000000842c64723c */ /* 0x040fec0000041864 */
[-C--:B------:R-:W-:Y:S05]  /*247f0*/  HMMA.16816.F32.BF16 R104, R44, R134.reuse, R104 ;  /* 0x000000862c68723c */ /* 0x080fea0000041868 */
[----:B------:R-:W-:Y:S01]  /*24800*/  IMAD.MOV.U32 R133, RZ, RZ, R128 ;  /* 0x000000ffff857224 */ /* 0x000fe200078e0080 */
[C---:B------:R-:W-:Y:S05]  /*24810*/  HMMA.16816.F32.BF16 R108, R40.reuse, R134, R108 ;  /* 0x00000086286c723c */ /* 0x040fea000004186c */
[----:B------:R-:W-:Y:S01]  /*24820*/  IMAD.MOV.U32 R132, RZ, RZ, R129 ;  /* 0x000000ffff847224 */ /* 0x000fe200078e0081 */
[-C--:B------:R-:W-:Y:S06]  /*24830*/  HMMA.16816.F32.BF16 R112, R40, R12.reuse, R112 ;  /* 0x0000000c2870723c */ /* 0x080fec0000041870 */
[C---:B------:R-:W-:Y:S06]  /*24840*/  HMMA.16816.F32.BF16 R116, R44.reuse, R12, R116 ;  /* 0x0000000c2c74723c */ /* 0x040fec0000041874 */
[-C--:B------:R-:W-:Y:S06]  /*24850*/  HMMA.16816.F32.BF16 R120, R44, R14.reuse, R120 ;  /* 0x0000000e2c78723c */ /* 0x080fec0000041878 */
[----:B------:R-:W-:Y:S05]  /*24860*/  HMMA.16816.F32.BF16 R124, R40, R14, R124 ;  /* 0x0000000e287c723c */ /* 0x000fea000004187c */
[----:B---3--:R-:W-:Y:S02]  /*24870*/  @!P5 HFMA2.BF16_V2 R202, -RZ.H0_H0, RZ.H0_H0, -R176.H0_H0 ;  /* 0x200000ffffcad231 */ /* 0x008fe400003409b0 */
[----:B-----5:R-:W-:Y:S03]  /*24880*/  @!P2 HFMA2.BF16_V2 R29, -RZ.H0_H0, RZ.H0_H0, -R0.H0_H0 ;  /* 0x200000ffff1da231 */ /* 0x020fe60000340900 */
[----:B------:R-:W-:Y:S01]  /*24890*/  @!P5 STL.S16 [R1+0x8], R202 ;  /* 0x000008ca0100d387 */ /* 0x000fe20000100600 */
[----:B------:R-:W-:Y:S01]  /*248a0*/  PRMT R4, R202, 0x7610, R4 ;  /* 0x00007610ca047816 */ /* 0x000fe20000000004 */
[----:B--2---:R-:W-:Y:S02]  /*248b0*/  @!P6 HFMA2.BF16_V2 R28, -RZ.H0_H0, RZ.H0_H0, -R173.H0_H0 ;  /* 0x200000ffff1ce231 */ /* 0x004fe400003409ad */
[----:B------:R-:W-:Y:S01]  /*248c0*/  @!P2 STL.S16 [R1+0x4], R29 ;  /* 0x0000041d0100a387 */ /* 0x000fe20000100600 */
[----:B------:R-:W-:Y:S02]  /*248d0*/  @!P5 PRMT R176, R4, 0x5410, RZ ;  /* 0x0000541004b0d816 */ /* 0x000fe400000000ff */
[----:B----4-:R-:W-:Y:S01]  /*248e0*/  PRMT R3, R29, 0x7610, R3 ;  /* 0x000076101d037816 */ /* 0x010fe20000000003 */
[----:B------:R-:W-:Y:S01]  /*248f0*/  @!P6 STL.S16 [R1], R28 ;  /* 0x0000001c0100e387 */ /* 0x000fe20000100600 */
[----:B------:R-:W-:Y:S02]  /*24900*/  PRMT R2, R28, 0x7610, R2 ;  /* 0x000076101c027816 */ /* 0x000fe40000000002 */
[----:B------:R-:W-:Y:S01]  /*24910*/  @!P2 PRMT R0, R3, 0x5410, RZ ;  /* 0x000054100300a816 */ /* 0x000fe200000000ff */
[----:B------:R-:W-:Y:S01]  /*24920*/  STG.E.U16 desc[UR22][R180.64+0x72], R176 ;  /* 0x000072b0b4007986 */ /* 0x000fe2000c101516 */
[----:B------:R-:W-:Y:S01]  /*24930*/  FADD.FTZ R3, R201, R185 ;  /* 0x000000b9c9037221 */ /* 0x000fe20000010000 */
[----:B------:R-:W-:Y:S01]  /*24940*/  @!P6 PRMT R173, R2, 0x5410, RZ ;  /* 0x0000541002ade816 */ /* 0x000fe200000000ff */
[----:B------:R-:W-:Y:S01]  /*24950*/  FADD.FTZ R2, R199, R204 ;  /* 0x000000ccc7027221 */ /* 0x000fe20000010000 */
[----:B------:R1:W-:Y:S03]  /*24960*/  STG.E.U16 desc[UR22][R186.64+0x6e], R0 ;  /* 0x00006e00ba007986 */ /* 0x0003e6000c101516 */
[----:B------:R-:W-:Y:S01]  /*24970*/  FADD.FTZ R237, R198, R2 ;  /* 0x00000002c6ed7221 */ /* 0x000fe20000010000 */
[----:B------:R2:W-:Y:S04]  /*24980*/  STL [R1+0x6c], R3 ;  /* 0x00006c0301007387 */ /* 0x0005e80000100800 */
[----:B------:R3:W-:Y:S04]  /*24990*/  STG.E.U16 desc[UR22][R186.64+0x70], R173 ;  /* 0x000070adba007986 */ /* 0x0007e8000c101516 */
[----:B------:R3:W-:Y:S04]  /*249a0*/  STG.E.U16 desc[UR22][R182.64+0x70], R175 ;  /* 0x000070afb6007986 */ /* 0x0007e8000c101516 */
[----:B------:R3:W-:Y:S01]  /*249b0*/  STG.E.U16 desc[UR22][R182.64+0x72], R174 ;  /* 0x000072aeb6007986 */ /* 0x0007e2000c101516 */
[----:B-1----:R-:W-:Y:S01]  /*249c0*/  FADD.FTZ R0, R197, R203 ;  /* 0x000000cbc5007221 */ /* 0x002fe20000010000 */
[----:B--2---:R-:W-:Y:S03]  /*249d0*/  IMAD.MOV.U32 R3, RZ, RZ, R130 ;  /* 0x000000ffff037224 */ /* 0x004fe600078e0082 */
[----:B------:R-:W-:Y:S01]  /*249e0*/  FADD.FTZ R240, R196, R0 ;  /* 0x00000000c4f07221 */ /* 0x000fe20000010000 */
[----:B------:R-:W-:Y:S01]  /*249f0*/  IMAD.MOV.U32 R0, RZ, RZ, R131 ;  /* 0x000000ffff007224 */ /* 0x000fe200078e0083 */
[----:B------:R-:W-:Y:S06]  /*24a00*/  @P1 BRA `(.L_x_572) ;  /* 0xffffff9400701947 */ /* 0x000fec000383ffff */
.L_x_571:
[----:B------:R-:W2:Y:S01]  /*24a10*/  LDL.LU R4, [R1+0x6c] ;  /* 0x00006c0001047983 */ /* 0x000ea20000300800 */
[----:B------:R-:W1:Y:S01]  /*24a20*/  S2UR UR4, SR_CgaCtaId ;  /* 0x00000000000479c3 */ /* 0x000e620000008800 */
[----:B------:R-:W-:Y:S01]  /*24a30*/  UISETP.NE.AND UP0, UPT, UR13, -0x1, UPT ;  /* 0xffffffff0d00788c */ /* 0x000fe2000bf05270 */
[----:B-----5:R-:W4:Y:S01]  /*24a40*/  S2R R59, SR_TID.X ;  /* 0x00000000003b7919 */ /* 0x020f220000002100 */
[----:B------:R-:W3:Y:S04]  /*24a50*/  SHFL.BFLY PT, R2, R234, 0x2, 0x1f ;  /* 0x0c401f00ea027f89 */ /* 0x000ee800000e0000 */
[----:B------:R-:W-:Y:S01]  /*24a60*/  PLOP3.LUT P1, PT, PT, PT, UP0, 0x80, 0x0 ;  /* 0x000000000000781c */ /* 0x000fe20003f2f008 */
[----:B------:R-:W4:Y:S04]  /*24a70*/  SHFL.BFLY PT, R3, R237, 0x2, 0x1f ;  /* 0x0c401f00ed037f89 */ /* 0x000f2800000e0000 */
[----:B------:R-:W-:-:S02]  /*24a80*/  @UP0 ULDC.64 UR6, c[0x0][0x298] ;  /* 0x0000a60000060ab9 */ /* 0x000fc40000000a00 */
[----:B------:R-:W-:Y:S01]  /*24a90*/  @UP0 UIMAD.WIDE.U32 UR10, UR13, UR6, URZ ;  /* 0x000000060d0a02a5 */ /* 0x000fe2000f8e003f */
[----:B------:R-:W4:Y:S02]  /*24aa0*/  SHFL.BFLY PT, R5, R240, 0x2, 0x1f ;  /* 0x0c401f00f0057f89 */ /* 0x000f2400000e0000 */
[----:B------:R-:W-:Y:S01]  /*24ab0*/  UMOV UR6, 0x400 ;  /* 0x0000040000067882 */ /* 0x000fe20000000000 */
[----:B------:R-:W-:-:S03]  /*24ac0*/  @UP0 UIMAD UR8, UR13, UR7, UR11 ;  /* 0x000000070d0802a4 */ /* 0x000fc6000f8e020b */
[----:B------:R-:W-:Y:S01]  /*24ad0*/  ULDC UR7, c[0x0][0x38c] ;  /* 0x0000e30000077ab9 */ /* 0x000fe20000000800 */
[----:B-1----:R-:W-:Y:S01]  /*24ae0*/  ULEA UR4, UR4, UR6, 0x18 ;  /* 0x0000000604047291 */ /* 0x002fe2000f8ec03f */
[----:B---3--:R-:W-:Y:S01]  /*24af0*/  FADD.FTZ R234, R2, R234 ;  /* 0x000000ea02ea7221 */ /* 0x008fe20000010000 */
[----:B----4-:R-:W-:Y:S01]  /*24b00*/  FADD.FTZ R237, R3, R237 ;  /* 0x000000ed03ed7221 */ /* 0x010fe20000010000 */
[----:B------:R-:W-:Y:S01]  /*24b10*/  SHF.R.S32.HI R10, RZ, 0x1f, R59 ;  /* 0x0000001fff0a7819 */ /* 0x000fe2000001143b */
[----:B------:R-:W-:-:S03]  /*24b20*/  FADD.FTZ R240, R5, R240 ;  /* 0x000000f005f07221 */ /* 0x000fc60000010000 */
[----:B------:R-:W1:Y:S01]  /*24b30*/  SHFL.BFLY PT, R2, R237, 0x1, 0x1f ;  /* 0x0c201f00ed027f89 */ /* 0x000e6200000e0000 */
[CC--:B------:R-:W-:Y:S02]  /*24b40*/  LEA.HI R58, R10.reuse, R59.reuse, RZ, 0x2 ;  /* 0x0000003b0a3a7211 */ /* 0x0c0fe400078f10ff */
[----:B------:R-:W-:Y:S01]  /*24b50*/  LEA.HI R10, R10, R59, RZ, 0x5 ;  /* 0x0000003b0a0a7211 */ /* 0x000fe200078f28ff */
[----:B------:R-:W3:Y:S01]  /*24b60*/  SHFL.BFLY PT, R3, R240, 0x1, 0x1f ;  /* 0x0c201f00f0037f89 */ /* 0x000ee200000e0000 */
[----:B------:R-:W-:Y:S02]  /*24b70*/  SHF.R.S32.HI R60, RZ, 0x2, R58 ;  /* 0x00000002ff3c7819 */ /* 0x000fe4000001143a */
[----:B------:R-:W-:Y:S02]  /*24b80*/  LOP3.LUT R6, R58, 0xfffffffc, RZ, 0xc0, !PT ;  /* 0xfffffffc3a067812 */ /* 0x000fe400078ec0ff */
[----:B------:R-:W-:-:S03]  /*24b90*/  SHF.R.S32.HI R7, RZ, 0x5, R10 ;  /* 0x00000005ff077819 */ /* 0x000fc6000001140a */
[----:B------:R-:W-:-:S05]  /*24ba0*/  IMAD.IADD R6, R59, 0x1, -R6 ;  /* 0x000000013b067824 */ /* 0x000fca00078e0a06 */
[----:B------:R-:W-:Y:S01]  /*24bb0*/  LEA R9, R7, R6, 0x8 ;  /* 0x0000000607097211 */ /* 0x000fe200078e40ff */
[----:B------:R-:W-:Y:S02]  /*24bc0*/  IMAD.MOV.U32 R6, RZ, RZ, 0x3f800000 ;  /* 0x3f800000ff067424 */ /* 0x000fe400078e00ff */
[----:B-1----:R-:W-:Y:S01]  /*24bd0*/  FADD.FTZ R54, R237, R2 ;  /* 0x00000002ed367221 */ /* 0x002fe20000010000 */
[----:B------:R-:W-:Y:S02]  /*24be0*/  IMAD.MOV.U32 R2, RZ, RZ, 0x3f800000 ;  /* 0x3f800000ff027424 */ /* 0x000fe400078e00ff */
[----:B---3--:R-:W-:Y:S02]  /*24bf0*/  FADD.FTZ R55, R240, R3 ;  /* 0x00000003f0377221 */ /* 0x008fe40000010000 */
[----:B------:R-:W-:Y:S01]  /*24c00*/  FSETP.NE.FTZ.AND P4, PT, R54, RZ, PT ;  /* 0x000000ff3600720b */ /* 0x000fe20003f95000 */
[----:B------:R-:W-:Y:S02]  /*24c10*/  IMAD.MOV.U32 R3, RZ, RZ, 0x3f800000 ;  /* 0x3f800000ff037424 */ /* 0x000fe400078e00ff */
[----:B------:R-:W-:-:S10]  /*24c20*/  FSETP.NE.FTZ.AND P3, PT, R55, RZ, PT ;  /* 0x000000ff3700720b */ /* 0x000fd40003f75000 */
[----:B------:R-:W1:Y:S08]  /*24c30*/  @P4 MUFU.RCP R2, R54 ;  /* 0x0000003600024308 */ /* 0x000e700000001000 */
[----:B------:R-:W-:Y:S01]  /*24c40*/  @P3 MUFU.RCP R6, R55 ;  /* 0x0000003700063308 */ /* 0x000fe20000001000 */
[----:B-1----:R-:W-:Y:S01]  /*24c50*/  FMUL.FTZ R2, R2, UR7 ;  /* 0x0000000702027c20 */ /* 0x002fe20008410000 */
[----:B--2---:R-:W1:Y:S02]  /*24c60*/  SHFL.BFLY PT, R0, R4, 0x2, 0x1f ;  /* 0x0c401f0004007f89 */ /* 0x004e6400000e0000 */
[----:B-1----:R-:W-:-:S02]  /*24c70*/  FADD.FTZ R0, R0, R4 ;  /* 0x0000000400007221 */ /* 0x002fc40000010000 */
[----:B------:R-:W1:Y:S04]  /*24c80*/  SHFL.BFLY PT, R4, R234, 0x1, 0x1f ;  /* 0x0c201f00ea047f89 */ /* 0x000e6800000e0000 */
[----:B------:R-:W2:Y:S01]  /*24c90*/  SHFL.BFLY PT, R51, R0, 0x1, 0x1f ;  /* 0x0c201f0000337f89 */ /* 0x000ea200000e0000 */
[----:B-1----:R-:W-:Y:S01]  /*24ca0*/  FADD.FTZ R234, R234, R4 ;  /* 0x00000004eaea7221 */ /* 0x002fe20000010000 */
[----:B------:R-:W-:Y:S02]  /*24cb0*/  IMAD.MOV.U32 R4, RZ, RZ, 0x3f800000 ;  /* 0x3f800000ff047424 */ /* 0x000fe400078e00ff */
[----:B--2---:R-:W-:Y:S01]  /*24cc0*/  FADD.FTZ R51, R0, R51 ;  /* 0x0000003300337221 */ /* 0x004fe20000010000 */
[----:B------:R-:W-:Y:S02]  /*24cd0*/  SHF.R.S32.HI R0, RZ, 0x1f, R60 ;  /* 0x0000001fff007819 */ /* 0x000fe4000001143c */
[----:B------:R-:W-:-:S02]  /*24ce0*/  FSETP.NE.FTZ.AND P5, PT, R234, RZ, PT ;  /* 0x000000ffea00720b */ /* 0x000fc40003fb5000 */
[----:B------:R-:W-:Y:S02]  /*24cf0*/  LEA.HI R0, R0, R60, RZ, 0x3 ;  /* 0x0000003c00007211 */ /* 0x000fe400078f18ff */
[----:B------:R-:W-:Y:S02]  /*24d00*/  FSETP.NE.FTZ.AND P6, PT, R51, RZ, PT ;  /* 0x000000ff3300720b */ /* 0x000fe40003fd5000 */
[----:B------:R-:W-:-:S05]  /*24d10*/  LOP3.LUT R0, R0, 0xfffffff8, RZ, 0xc0, !PT ;  /* 0xfffffff800007812 */ /* 0x000fca00078ec0ff */
[----:B------:R-:W-:Y:S02]  /*24d20*/  IMAD.IADD R0, R60, 0x1, -R0 ;  /* 0x000000013c007824 */ /* 0x000fe400078e0a00 */
[----:B------:R-:W1:Y:S03]  /*24d30*/  @P5 MUFU.RCP R3, R234 ;  /* 0x000000ea00035308 */ /* 0x000e660000001000 */
[----:B------:R-:W-:-:S04]  /*24d40*/  LEA.HI R5, R0, R0, RZ, 0x1 ;  /* 0x0000000000057211 */ /* 0x000fc800078f08ff */
[----:B------:R-:W-:Y:S01]  /*24d50*/  LOP3.LUT R8, R5, 0x3fffffe, RZ, 0xc0, !PT ;  /* 0x03fffffe05087812 */ /* 0x000fe200078ec0ff */
[----:B------:R-:W2:Y:S01]  /*24d60*/  @P6 MUFU.RCP R4, R51 ;  /* 0x0000003300046308 */ /* 0x000ea20000001000 */
[----:B------:R-:W-:-:S03]  /*24d70*/  SHF.R.S32.HI R5, RZ, 0x1, R5 ;  /* 0x00000001ff057819 */ /* 0x000fc60000011405 */
[----:B------:R-:W-:Y:S01]  /*24d80*/  IMAD.IADD R0, R0, 0x1, -R8 ;  /* 0x0000000100007824 */ /* 0x000fe200078e0a08 */
[C---:B------:R-:W-:Y:S01]  /*24d90*/  LOP3.LUT R8, R5.reuse, 0x1, RZ, 0xc0, !PT ;  /* 0x0000000105087812 */ /* 0x040fe200078ec0ff */
[----:B------:R-:W-:-:S03]  /*24da0*/  IMAD.SHL.U32 R7, R5, 0x40, RZ ;  /* 0x0000004005077824 */ /* 0x000fc600078e00ff */
[----:B------:R-:W-:Y:S01]  /*24db0*/  LEA R0, R0, R9, 0x4 ;  /* 0x0000000900007211 */ /* 0x000fe200078e20ff */
[----:B-1----:R-:W-:Y:S01]  /*24dc0*/  FMUL.FTZ R3, R3, UR7 ;  /* 0x0000000703037c20 */ /* 0x002fe20008410000 */
[----:B------:R-:W-:Y:S02]  /*24dd0*/  LOP3.LUT R7, R7, 0xc0, RZ, 0xc0, !PT ;  /* 0x000000c007077812 */ /* 0x000fe400078ec0ff */
[----:B------:R-:W-:Y:S02]  /*24de0*/  ISETP.NE.U32.AND P0, PT, R8, 0x1, PT ;  /* 0x000000010800780c */ /* 0x000fe40003f05070 */
[----:B------:R-:W-:Y:S01]  /*24df0*/  LEA.HI R7, R7, R7, RZ, 0x1d ;  /* 0x0000000707077211 */ /* 0x000fe200078fe8ff */
[----:B--2---:R-:W-:-:S04]  /*24e00*/  FMUL.FTZ R4, R4, UR7 ;  /* 0x0000000704047c20 */ /* 0x004fc80008410000 */
[----:B------:R-:W-:Y:S02]  /*24e10*/  IMAD.U32 R7, R0, 0x2, R7 ;  /* 0x0000000200077824 */ /* 0x000fe400078e0007 */
[----:B------:R-:W-:-:S03]  /*24e20*/  FMUL.FTZ R0, R6, UR7 ;  /* 0x0000000706007c20 */ /* 0x000fc60008410000 */
[----:B------:R-:W-:Y:S01]  /*24e30*/  LEA R16, R7, UR4, 0x1 ;  /* 0x0000000407107c11 */ /* 0x000fe2000f8e08ff */
[----:B------:R-:W-:Y:S06]  /*24e40*/  @P1 BRA `(.L_x_575) ;  /* 0x00000000001c1947 */ /* 0x000fec0003800000 */
[----:B------:R-:W1:Y:S01]  /*24e50*/  S2UR UR8, SR_CTAID.Y ;  /* 0x00000000000879c3 */ /* 0x000e620000002600 */
[----:B------:R-:W-:Y:S01]  /*24e60*/  ULDC.64 UR6, c[0x0][0x290] ;  /* 0x0000a40000067ab9 */ /* 0x000fe20000000a00 */
[----:B-1----:R-:W-:Y:S02]  /*24e70*/  USHF.R.S32.HI UR4, URZ, 0x1f, UR8 ;  /* 0x0000001f3f047899 */ /* 0x002fe40008011408 */
[----:B------:R-:W-:Y:S02]  /*24e80*/  UIMAD.WIDE.U32 UR10, UR8, UR6, URZ ;  /* 0x00000006080a72a5 */ /* 0x000fe4000f8e003f */
[----:B------:R-:W-:-:S04]  /*24e90*/  UIMAD UR4, UR4, UR6, URZ ;  /* 0x00000006040472a4 */ /* 0x000fc8000f8e023f */
[----:B------:R-:W-:-:S04]  /*24ea0*/  UIMAD UR4, UR8, UR7, UR4 ;  /* 0x00000007080472a4 */ /* 0x000fc8000f8e0204 */
[----:B------:R-:W-:-:S12]  /*24eb0*/  UIADD3 UR8, UR11, UR4, URZ ;  /* 0x000000040b087290 */ /* 0x000fd8000fffe03f */
.L_x_575:
[----:B------:R-:W-:Y:S01]  /*24ec0*/  ULDC.U8 UR4, c[0x0][0x3d8] ;  /* 0x0000f60000047ab9 */ /* 0x000fe20000000000 */
[C---:B------:R-:W-:Y:S01]  /*24ed0*/  VIADD R18, R16.reuse, 0xfffffff0 ;  /* 0xfffffff010127836 */ /* 0x040fe20000000000 */
[----:B------:R-:W-:Y:S01]  /*24ee0*/  ISETP.NE.AND P2, PT, RZ, UR4, PT ;  /* 0x00000004ff007c0c */ /* 0x000fe2000bf45270 */
[----:B------:R-:W-:Y:S01]  /*24ef0*/  ULDC.U8 UR7, c[0x0][0x3d9] ;  /* 0x0000f64000077ab9 */ /* 0x000fe20000000000 */
[----:B------:R-:W-:Y:S01]  /*24f00*/  @P0 VIADD R18, R16, 0x10 ;  /* 0x0000001010120836 */ /* 0x000fe20000000000 */
[----:B------:R-:W-:Y:S01]  /*24f10*/  LOP3.LUT P1, RZ, R5, 0x2, RZ, 0xc0, !PT ;  /* 0x0000000205ff7812 */ /* 0x000fe2000782c0ff */
[----:B------:R-:W-:Y:S01]  /*24f20*/  IMAD.MOV.U32 R56, RZ, RZ, 0x20 ;  /* 0x00000020ff387424 */ /* 0x000fe200078e00ff */
[----:B------:R-:W-:Y:S02]  /*24f30*/  ISETP.NE.OR P0, PT, RZ, UR7, !P2 ;  /* 0x00000007ff007c0c */ /* 0x000fe4000d705670 */
[----:B------:R-:W-:Y:S02]  /*24f40*/  CS2R R52, SRZ ;  /* 0x0000000000347805 */ /* 0x000fe4000001ff00 */
[----:B------:R-:W-:-:S02]  /*24f50*/  SEL R56, R56, 0xffffffe0, !P1 ;  /* 0xffffffe038387807 */ /* 0x000fc40004800000 */
[----:B------:R-:W-:-:S04]  /*24f60*/  PLOP3.LUT P1, PT, PT, PT, PT, 0x8, 0x0 ;  /* 0x000000000000781c */ /* 0x000fc80003f2e170 */
[----:B------:R-:W-:-:S03]  /*24f70*/  P2R R57, PR, RZ, 0x2 ;  /* 0x00000002ff397803 */ /* 0x000fc60000000000 */
[----:B------:R-:W-:Y:S06]  /*24f80*/  @P0 BRA `(.L_x_576) ;  /* 0x0000000000240947 */ /* 0x000fec0003800000 */
[----:B------:R-:W1:Y:S01]  /*24f90*/  S2UR UR4, SR_CTAID.Y ;  /* 0x00000000000479c3 */ /* 0x000e620000002600 */
[----:B------:R-:W-:Y:S01]  /*24fa0*/  ULDC UR6, c[0x0][0x2c4] ;  /* 0x0000b10000067ab9 */ /* 0x000fe20000000800 */
[----:B------:R-:W-:-:S04]  /*24fb0*/  PLOP3.LUT P0, PT, PT, PT, PT, 0x80, 0x0 ;  /* 0x000000000000781c */ /* 0x000fc80003f0f070 */
[----:B------:R-:W-:Y:S01]  /*24fc0*/  P2R R57, PR, RZ, 0x1 ;  /* 0x00000001ff397803 */ /* 0x000fe20000000000 */
[----:B-1----:R-:W-:-:S04]  /*24fd0*/  UIMAD UR4, UR4, UR6, URZ ;  /* 0x00000006040472a4 */ /* 0x002fc8000f8e023f */
[----:B------:R-:W-:-:S04]  /*24fe0*/  USEL UR13, UR4, UR13, !UP0 ;  /* 0x0000000d040d7287 */ /* 0x000fc8000c000000 */
[----:B------:R-:W-:Y:S02]  /*24ff0*/  USHF.R.S32.HI UR4, URZ, 0x1f, UR13 ;  /* 0x0000001f3f047899 */ /* 0x000fe4000801140d */
[----:B------:R-:W-:-:S04]  /*25000*/  IMAD.U32 R52, RZ, RZ, UR13 ;  /* 0x0000000dff347e24 */ /* 0x000fc8000f8e00ff */
[----:B------:R-:W-:-:S07]  /*25010*/  IMAD.U32 R53, RZ, RZ, UR4 ;  /* 0x00000004ff357e24 */ /* 0x000fce000f8e00ff */
.L_x_576:
[----:B------:R-:W-:Y:S01]  /*25020*/  LOP3.LUT R10, R10, 0xffffffe0, RZ, 0xc0, !PT ;  /* 0xffffffe00a0a7812 */ /* 0x000fe200078ec0ff */
        /* <DEDUP_REMOVED lines=24> */
[C---:B------:R-:W-:Y:S01]  /*251b0*/  FMUL.FTZ R154, R3.reuse, R154 ;  /* 0x0000009a039a7220 */ /* 0x040fe20000410000 */
[C---:B------:R-:W-:Y:S01]  /*251c0*/  FMUL.FTZ R4, R3.reuse, R155 ;  /* 0x0000009b03047220 */ /* 0x040fe20000410000 */
[C---:B------:R-:W-:Y:S01]  /*251d0*/  FMUL.FTZ R150, R3.reuse, R150 ;  /* 0x0000009603967220 */ /* 0x040fe20000410000 */
[C---:B------:R-:W-:Y:S01]  /*251e0*/  FMUL.FTZ R151, R3.reuse, R151 ;  /* 0x0000009703977220 */ /* 0x040fe20000410000 */
[----:B------:R-:W-:Y:S01]  /*251f0*/  IADD3 R59, -R10, R59, RZ ;  /* 0x0000003b0a3b7210 */ /* 0x000fe20007ffe1ff */
        /* <DEDUP_REMOVED lines=46> */
[----:B------:R-:W-:Y:S01]  /*254e0*/  F2FP.BF16.F32.PACK_AB R5, R5, R152 ;  /* 0x000000980505723e */ /* 0x000fe200000010ff */
        /* <DEDUP_REMOVED lines=24> */
[----:B------:R1:W-:Y:S01]  /*25670*/  STS [R16], R5 ;  /* 0x0000000510007388 */ /* 0x0003e20000000800 */
[----:B------:R-:W-:Y:S01]  /*25680*/  F2FP.BF16.F32.PACK_AB R0, R151, R150 ;  /* 0x000000969700723e */ /* 0x000fe200000010ff */
[----:B------:R-:W2:Y:S01]  /*25690*/  S2UR UR4, SR_CTAID.X ;  /* 0x00000000000479c3 */ /* 0x000ea20000002500 */
[----:B------:R-:W-:Y:S01]  /*256a0*/  F2FP.BF16.F32.PACK_AB R3, R3, R168 ;  /* 0x000000a80303723e */ /* 0x000fe200000010ff */
[----:B------:R3:W-:Y:S01]  /*256b0*/  STS [R16+0x200], R4 ;  /* 0x0002000410007388 */ /* 0x0007e20000000800 */
[----:B------:R-:W-:Y:S01]  /*256c0*/  F2FP.BF16.F32.PACK_AB R6, R6, R170 ;  /* 0x000000aa0606723e */ /* 0x000fe200000010ff */
[----:B------:R-:W-:Y:S01]  /*256d0*/  BSSY B0, `(.L_x_577) ;  /* 0x00000ca000007945 */ /* 0x000fe20003800000 */
[----:B------:R-:W-:Y:S01]  /*256e0*/  F2FP.BF16.F32.PACK_AB R31, R31, R164 ;  /* 0x000000a41f1f723e */ /* 0x000fe200000010ff */
[----:B------:R4:W-:Y:S01]  /*256f0*/  STS [R18], R2 ;  /* 0x0000000212007388 */ /* 0x0009e20000000800 */
[----:B------:R-:W-:-:S02]  /*25700*/  F2FP.BF16.F32.PACK_AB R30, R30, R166 ;  /* 0x000000a61e1e723e */ /* 0x000fc400000010ff */
[----:B------:R-:W-:Y:S01]  /*25710*/  ISETP.NE.AND P1, PT, RZ, UR7, PT ;  /* 0x00000007ff007c0c */ /* 0x000fe2000bf25270 */
[----:B------:R5:W-:Y:S01]  /*25720*/  STS [R18+0x200], R0 ;  /* 0x0002000012007388 */ /* 0x000be20000000800 */
        /* <DEDUP_REMOVED lines=8> */
[----:B------:R-:W-:Y:S01]  /*257b0*/  STS [R18+0x1000], R31 ;  /* 0x0010001f12007388 */ /* 0x000fe20000000800 */
[----:B------:R-:W-:Y:S01]  /*257c0*/  F2FP.BF16.F32.PACK_AB R23, R23, R156 ;  /* 0x0000009c1717723e */ /* 0x000fe200000010ff */
[----:B-1----:R-:W1:Y:S01]  /*257d0*/  @P6 LDC R5, c[0x0][0x2e8] ;  /* 0x0000ba00ff056b82 */ /* 0x002e620000000800 */
[----:B------:R-:W-:Y:S01]  /*257e0*/  F2FP.BF16.F32.PACK_AB R22, R22, R158 ;  /* 0x0000009e1616723e */ /* 0x000fe200000010ff */
[----:B------:R-:W-:Y:S01]  /*257f0*/  STS [R18+0x1200], R30 ;  /* 0x0012001e12007388 */ /* 0x000fe20000000800 */
[----:B------:R-:W-:Y:S01]  /*25800*/  F2FP.BF16.F32.PACK_AB R21, R21, R136 ;  /* 0x000000881515723e */ /* 0x000fe200000010ff */
[----:B---3--:R-:W3:Y:S01]  /*25810*/  @P6 MUFU.LG2 R4, R51 ;  /* 0x0000003300046308 */ /* 0x008ee20000000c00 */
[----:B------:R-:W-:Y:S01]  /*25820*/  F2FP.BF16.F32.PACK_AB R20, R20, R138 ;  /* 0x0000008a1414723e */ /* 0x000fe200000010ff */
[----:B--2---:R-:W-:Y:S01]  /*25830*/  UIMAD UR6, UR4, -0x80, UR15 ;  /* 0xffffff80040678a4 */ /* 0x004fe2000f8e020f */
[----:B----4-:R-:W-:-:S02]  /*25840*/  IADD3 R2, R16, R56, RZ ;  /* 0x0000003810027210 */ /* 0x010fc40007ffe0ff */
[----:B------:R-:W-:Y:S02]  /*25850*/  F2FP.BF16.F32.PACK_AB R15, R15, R76 ;  /* 0x0000004c0f0f723e */ /* 0x000fe400000010ff */
[----:B-----5:R-:W-:Y:S01]  /*25860*/  IADD3 R0, R56, R18, RZ ;  /* 0x0000001238007210 */ /* 0x020fe20007ffe0ff */
[----:B------:R-:W-:Y:S01]  /*25870*/  STS [R2], R29 ;  /* 0x0000001d02007388 */ /* 0x000fe20000000800 */
[----:B------:R-:W-:Y:S02]  /*25880*/  F2FP.BF16.F32.PACK_AB R14, R14, R78 ;  /* 0x0000004e0e0e723e */ /* 0x000fe400000010ff */
[----:B------:R-:W-:Y:S01]  /*25890*/  F2FP.BF16.F32.PACK_AB R19, R19, R68 ;  /* 0x000000441313723e */ /* 0x000fe200000010ff */
[----:B------:R-:W-:Y:S01]  /*258a0*/  STS [R2+0x200], R28 ;  /* 0x0002001c02007388 */ /* 0x000fe20000000800 */
[----:B------:R-:W-:Y:S01]  /*258b0*/  F2FP.BF16.F32.PACK_AB R17, R17, R70 ;  /* 0x000000461111723e */ /* 0x000fe200000010ff */
[----:B------:R-:W2:Y:S01]  /*258c0*/  @!P1 LDC R3, c[0x0][0x2c4] ;  /* 0x0000b100ff039b82 */ /* 0x000ea20000000800 */
[----:B------:R-:W-:Y:S01]  /*258d0*/  F2FP.BF16.F32.PACK_AB R13, R13, R72 ;  /* 0x000000480d0d723e */ /* 0x000fe200000010ff */
[----:B------:R-:W-:Y:S01]  /*258e0*/  STS [R0], R25 ;  /* 0x0000001900007388 */ /* 0x000fe20000000800 */
[----:B------:R-:W-:-:S02]  /*258f0*/  F2FP.BF16.F32.PACK_AB R12, R12, R74 ;  /* 0x0000004a0c0c723e */ /* 0x000fc400000010ff */
[----:B------:R-:W-:Y:S01]  /*25900*/  F2FP.BF16.F32.PACK_AB R11, R11, R80 ;  /* 0x000000500b0b723e */ /* 0x000fe200000010ff */
[----:B------:R-:W-:Y:S01]  /*25910*/  STS [R0+0x200], R24 ;  /* 0x0002001800007388 */ /* 0x000fe20000000800 */
[----:B------:R-:W-:Y:S02]  /*25920*/  F2FP.BF16.F32.PACK_AB R10, R10, R82 ;  /* 0x000000520a0a723e */ /* 0x000fe400000010ff */
        /* <DEDUP_REMOVED lines=31> */
[----:B------:R1:W-:Y:S01]  /*25b20*/  STS [R18+0x3000], R13 ;  /* 0x0030000d12007388 */ /* 0x0003e20000000800 */
[----:B------:R-:W-:-:S02]  /*25b30*/  F2FP.BF16.F32.PACK_AB R50, R50, R122 ;  /* 0x0000007a3232723e */ /* 0x000fc400000010ff */
[----:B------:R-:W-:Y:S01]  /*25b40*/  PLOP3.LUT P0, PT, PT, PT, PT, 0x8, 0x0 ;  /* 0x000000000000781c */ /* 0x000fe20003f0e170 */
[----:B------:R1:W-:Y:S01]  /*25b50*/  STS [R18+0x3200], R12 ;  /* 0x0032000c12007388 */ /* 0x0003e20000000800 */
[----:B------:R-:W-:Y:S02]  /*25b60*/  @!P1 PLOP3.LUT P0, PT, P2, PT, PT, 0x80, 0x0 ;  /* 0x000000000000981c */ /* 0x000fe4000170f070 */
[----:B----4-:R-:W-:Y:S01]  /*25b70*/  MOV R22, 0x7f800000 ;  /* 0x7f80000000167802 */ /* 0x010fe20000000f00 */
[----:B------:R4:W-:Y:S01]  /*25b80*/  STS [R2+0x2000], R11 ;  /* 0x0020000b02007388 */ /* 0x0009e20000000800 */
[----:B-----5:R-:W-:Y:S02]  /*25b90*/  MOV R21, 0x7f800000 ;  /* 0x7f80000000157802 */ /* 0x020fe40000000f00 */
[----:B---3--:R-:W-:Y:S01]  /*25ba0*/  MOV R20, 0x7f800000 ;  /* 0x7f80000000147802 */ /* 0x008fe20000000f00 */
[----:B------:R-:W-:Y:S01]  /*25bb0*/  STS [R2+0x2200], R10 ;  /* 0x0022000a02007388 */ /* 0x000fe20000000800 */
[----:B------:R-:W-:-:S03]  /*25bc0*/  ISETP.GE.AND P2, PT, R60, UR6, PT ;  /* 0x000000063c007c0c */ /* 0x000fc6000bf46270 */
[----:B------:R3:W-:Y:S02]  /*25bd0*/  STS [R0+0x2000], R8 ;  /* 0x0020000800007388 */ /* 0x0007e40000000800 */
[----:B--2---:R-:W2:Y:S02]  /*25be0*/  @P0 LDC R3, c[0x0][0x2e4] ;  /* 0x0000b900ff030b82 */ /* 0x004ea40000000800 */
[----:B------:R5:W-:Y:S04]  /*25bf0*/  STS [R0+0x2200], R7 ;  /* 0x0022000700007388 */ /* 0x000be80000000800 */
[----:B------:R5:W-:Y:S01]  /*25c00*/  STS [R2+0x3000], R9 ;  /* 0x0030000902007388 */ /* 0x000be20000000800 */
[----:B-1----:R-:W1:Y:S01]  /*25c10*/  S2R R13, SR_TID.X ;  /* 0x00000000000d7919 */ /* 0x002e620000002100 */
[----:B------:R-:W2:Y:S02]  /*25c20*/  @!P1 LDC R12, c[0x0][0x270] ;  /* 0x00009c00ff0c9b82 */ /* 0x000ea40000000800 */
[----:B------:R-:W-:Y:S04]  /*25c30*/  STS [R2+0x3200], R40 ;  /* 0x0032002802007388 */ /* 0x000fe80000000800 */
[----:B------:R-:W-:Y:S02]  /*25c40*/  STS [R0+0x3000], R39 ;  /* 0x0030002700007388 */ /* 0x000fe40000000800 */
[----:B----4-:R-:W4:Y:S02]  /*25c50*/  @P1 LDC R11, c[0x0][0x2c0] ;  /* 0x0000b000ff0b1b82 */ /* 0x010f240000000800 */
[----:B------:R-:W-:Y:S01]  /*25c60*/  STS [R0+0x3200], R38 ;  /* 0x0032002600007388 */ /* 0x000fe20000000800 */
[----:B---3--:R-:W3:Y:S03]  /*25c70*/  @P4 MUFU.LG2 R8, R54 ;  /* 0x0000003600084308 */ /* 0x008ee60000000c00 */
[----:B------:R-:W-:Y:S02]  /*25c80*/  STS [R16+0x4000], R37 ;  /* 0x0040002510007388 */ /* 0x000fe40000000800 */
[----:B-----5:R-:W5:Y:S02]  /*25c90*/  @P1 LDC.64 R6, c[0x0][0x2c0] ;  /* 0x0000b000ff061b82 */ /* 0x020f640000000a00 */
[----:B------:R-:W-:Y:S04]  /*25ca0*/  STS [R16+0x4200], R36 ;  /* 0x0042002410007388 */ /* 0x000fe80000000800 */
[----:B------:R-:W-:Y:S02]  /*25cb0*/  STS [R18+0x4000], R33 ;  /* 0x0040002112007388 */ /* 0x000fe40000000800 */
[----:B------:R-:W4:Y:S02]  /*25cc0*/  @P5 LDC R9, c[0x0][0x2e8] ;  /* 0x0000ba00ff095b82 */ /* 0x000f240000000800 */
[----:B------:R-:W-:Y:S04]  /*25cd0*/  STS [R18+0x4200], R32 ;  /* 0x0042002012007388 */ /* 0x000fe80000000800 */
[----:B------:R-:W-:Y:S01]  /*25ce0*/  STS [R16+0x5000], R35 ;  /* 0x0050002310007388 */ /* 0x000fe20000000800 */
[----:B-1----:R-:W-:Y:S01]  /*25cf0*/  SHF.R.S32.HI R23, RZ, 0x1f, R13 ;  /* 0x0000001fff177819 */ /* 0x002fe2000001140d */
[----:B------:R-:W1:Y:S01]  /*25d00*/  @P4 LDC R10, c[0x0][0x2e8] ;  /* 0x0000ba00ff0a4b82 */ /* 0x000e620000000800 */
[----:B------:R-:W-:Y:S01]  /*25d10*/  @!P1 MOV R11, 0x1 ;  /* 0x00000001000b9802 */ /* 0x000fe20000000f00 */
[----:B------:R3:W-:Y:S01]  /*25d20*/  STS [R16+0x5200], R34 ;  /* 0x0052002210007388 */ /* 0x0007e20000000800 */
[----:B------:R-:W-:-:S03]  /*25d30*/  LEA.HI R23, R23, R13, RZ, 0x2 ;  /* 0x0000000d17177211 */ /* 0x000fc600078f10ff */
[----:B------:R-:W-:Y:S04]  /*25d40*/  STS [R18+0x5000], R41 ;  /* 0x0050002912007388 */ /* 0x000fe80000000800 */
[----:B------:R-:W-:Y:S04]  /*25d50*/  STS [R18+0x5200], R49 ;  /* 0x0052003112007388 */ /* 0x000fe80000000800 */
[----:B------:R-:W-:Y:S04]  /*25d60*/  STS [R2+0x4000], R48 ;  /* 0x0040003002007388 */ /* 0x000fe80000000800 */
[----:B------:R-:W-:Y:S04]  /*25d70*/  STS [R2+0x4200], R47 ;  /* 0x0042002f02007388 */ /* 0x000fe80000000800 */
[----:B------:R-:W-:Y:S04]  /*25d80*/  STS [R0+0x4000], R44 ;  /* 0x0040002c00007388 */ /* 0x000fe80000000800 */
[----:B------:R-:W-:Y:S01]  /*25d90*/  STS [R0+0x4200], R43 ;  /* 0x0042002b00007388 */ /* 0x000fe20000000800 */
[----:B---3--:R-:W-:-:S03]  /*25da0*/  MOV R16, 0x7f800000 ;  /* 0x7f80000000107802 */ /* 0x008fc60000000f00 */
[----:B------:R-:W-:Y:S04]  /*25db0*/  STS [R2+0x5000], R46 ;  /* 0x0050002e02007388 */ /* 0x000fe80000000800 */
[----:B------:R3:W-:Y:S04]  /*25dc0*/  STS [R2+0x5200], R45 ;  /* 0x0052002d02007388 */ /* 0x0007e80000000800 */
[----:B------:R-:W-:Y:S04]  /*25dd0*/  STS [R0+0x5000], R42 ;  /* 0x0050002a00007388 */ /* 0x000fe80000000800 */
[----:B------:R4:W-:Y:S01]  /*25de0*/  STS [R0+0x5200], R50 ;  /* 0x0052003200007388 */ /* 0x0009e20000000800 */
[----:B------:R-:W-:Y:S06]  /*25df0*/  BAR.SYNC.DEFER_BLOCKING 0x0 ;  /* 0x0000000000007b1d */ /* 0x000fec0000010000 */
[----:B------:R-:W1:Y:S01]  /*25e00*/  S2R R14, SR_CTAID.Y ;  /* 0x00000000000e7919 */ /* 0x000e620000002600 */
[----:B------:R-:W1:Y:S01]  /*25e10*/  S2R R25, SR_CTAID.Z ;  /* 0x0000000000197919 */ /* 0x000e620000002700 */
[----:B---3--:R-:W-:-:S04]  /*25e20*/  LOP3.LUT R2, R23, 0xfffffffc, RZ, 0xc0, !PT ;  /* 0xfffffffc17027812 */ /* 0x008fc800078ec0ff */
[----:B------:R-:W-:Y:S01]  /*25e30*/  IADD3 R13, -R2, R13, RZ ;  /* 0x0000000d020d7210 */ /* 0x000fe20007ffe1ff */
[----:B-----5:R-:W-:Y:S01]  /*25e40*/  @P1 IMAD R2, R7, R6, RZ ;  /* 0x0000000607021224 */ /* 0x020fe200078e02ff */
[----:B--2---:R-:W-:Y:S01]  /*25e50*/  @!P1 MOV R2, R3 ;  /* 0x0000000300029202 */ /* 0x004fe20000000f00 */
[----:B------:R-:W2:Y:S01]  /*25e60*/  @P3 LDC R6, c[0x0][0x2e8] ;  /* 0x0000ba00ff063b82 */ /* 0x000ea20000000800 */
[----:B----4-:R-:W-:Y:S01]  /*25e70*/  @P6 FMUL.FTZ R0, R4, 0.69314718246459960938 ;  /* 0x3f31721804006820 */ /* 0x010fe20000410000 */
[C---:B------:R-:W-:Y:S01]  /*25e80*/  LEA.HI.SX32 R7, R58.reuse, 0x40, 0x1e ;  /* 0x000000403a077811 */ /* 0x040fe200078ff2ff */
[----:B------:R-:W3:Y:S01]  /*25e90*/  @P5 MUFU.LG2 R4, R234 ;  /* 0x000000ea00045308 */ /* 0x000ee20000000c00 */
[----:B------:R4:W2:Y:S01]  /*25ea0*/  LDS.128 R32, [R195+0x1800] ;  /* 0x00180000c3207984 */ /* 0x0008a20000000c00 */
[----:B------:R-:W-:Y:S01]  /*25eb0*/  @P6 FFMA.FTZ R16, R131, R5, R0 ;  /* 0x0000000583106223 */ /* 0x000fe20000010000 */
[----:B------:R-:W-:Y:S02]  /*25ec0*/  LEA.HI.SX32 R5, R58, 0x20, 0x1e ;  /* 0x000000203a057811 */ /* 0x000fe400078ff2ff */
[----:B------:R4:W2:Y:S01]  /*25ed0*/  LDS.128 R28, [R195+0x3800] ;  /* 0x00380000c31c7984 */ /* 0x0008a20000000c00 */
[----:B------:R-:W-:Y:S01]  /*25ee0*/  @P1 MOV R0, 0x1 ;  /* 0x0000000100001802 */ /* 0x000fe20000000f00 */
[----:B------:R-:W-:Y:S01]  /*25ef0*/  @!P1 IMAD R0, R3, R12, RZ ;  /* 0x0000000c03009224 */ /* 0x000fe200078e02ff */
[----:B------:R-:W-:Y:S01]  /*25f00*/  ISETP.GE.AND P0, PT, R5, UR6, PT ;  /* 0x0000000605007c0c */ /* 0x000fe2000bf06270 */
[----:B------:R-:W-:Y:S01]  /*25f10*/  @P4 FMUL.FTZ R3, R8, 0.69314718246459960938 ;  /* 0x3f31721808034820 */ /* 0x000fe20000410000 */
[----:B------:R-:W5:Y:S01]  /*25f20*/  @P3 MUFU.LG2 R5, R55 ;  /* 0x0000003700053308 */ /* 0x000f620000000c00 */
[----:B------:R-:W-:-:S02]  /*25f30*/  ISETP.NE.AND P6, PT, R57, RZ, PT ;  /* 0x000000ff3900720c */ /* 0x000fc40003fc5270 */
[----:B-1----:R-:W-:Y:S01]  /*25f40*/  @P4 FFMA.FTZ R21, R129, R10, R3 ;  /* 0x0000000a81154223 */ /* 0x002fe20000010003 */
[----:B------:R-:W-:Y:S02]  /*25f50*/  ISETP.GE.AND P1, PT, R7, UR6, PT ;  /* 0x0000000607007c0c */ /* 0x000fe4000bf26270 */
[----:B------:R-:W-:Y:S01]  /*25f60*/  SHF.L.U32 R24, R13, 0x3, RZ ;  /* 0x000000030d187819 */ /* 0x000fe200000006ff */
[----:B---3--:R-:W-:Y:S01]  /*25f70*/  @P5 FMUL.FTZ R4, R4, 0.69314718246459960938 ;  /* 0x3f31721804045820 */ /* 0x008fe20000410000 */
[----:B------:R-:W-:-:S03]  /*25f80*/  IMAD R0, R14, R0, RZ ;  /* 0x000000000e007224 */ /* 0x000fc600078e02ff */
[----:B------:R-:W-:Y:S01]  /*25f90*/  @P5 FFMA.FTZ R22, R130, R9, R4 ;  /* 0x0000000982165223 */ /* 0x000fe20000010004 */
[----:B------:R-:W-:Y:S02]  /*25fa0*/  LOP3.LUT P5, RZ, R59, 0x3, RZ, 0xc0, !PT ;  /* 0x000000033bff7812 */ /* 0x000fe400078ac0ff */
[----:B------:R-:W-:Y:S01]  /*25fb0*/  SEL R4, R0, RZ, !P6 ;  /* 0x000000ff00047207 */ /* 0x000fe20007000000 */
[----:B------:R-:W-:-:S04]  /*25fc0*/  IMAD R0, R11, UR4, RZ ;  /* 0x000000040b007c24 */ /* 0x000fc8000f8e02ff */
[----:B------:R-:W-:Y:S01]  /*25fd0*/  IMAD R2, R25, R2, R4 ;  /* 0x0000000219027224 */ /* 0x000fe200078e0204 */
[----:B------:R-:W-:Y:S01]  /*25fe0*/  SHF.L.U32 R0, R0, 0x7, RZ ;  /* 0x0000000700007819 */ /* 0x000fe200000006ff */
[----:B-----5:R-:W-:-:S03]  /*25ff0*/  @P3 FMUL.FTZ R4, R5, 0.69314718246459960938 ;  /* 0x3f31721805043820 */ /* 0x020fc60000410000 */
[----:B------:R-:W-:Y:S01]  /*26000*/  IADD3 R12, P6, P4, R0, R52, R2 ;  /* 0x00000034000c7210 */ /* 0x000fe20007cde002 */
[----:B--2---:R-:W-:Y:S01]  /*26010*/  @P3 FFMA.FTZ R20, R128, R6, R4 ;  /* 0x0000000680143223 */ /* 0x004fe20000010004 */
[----:B------:R-:W-:Y:S02]  /*26020*/  SHF.R.S32.HI R3, RZ, 0x1f, R0 ;  /* 0x0000001fff037819 */ /* 0x000fe40000011400 */
[----:B------:R-:W-:-:S04]  /*26030*/  SHF.R.S32.HI R2, RZ, 0x1f, R2 ;  /* 0x0000001fff027819 */ /* 0x000fc80000011402 */
[----:B------:R-:W-:Y:S01]  /*26040*/  IADD3.X R10, R3, R53, R2, P6, P4 ;  /* 0x00000035030a7210 */ /* 0x000fe200037e8402 */
[----:B----4-:R-:W-:Y:S06]  /*26050*/  @P5 BRA `(.L_x_578) ;  /* 0x0000000000c45947 */ /* 0x010fec0003800000 */
[----:B------:R-:W1:Y:S02]  /*26060*/  S2R R4, SR_TID.X ;  /* 0x0000000000047919 */ /* 0x000e640000002100 */
[----:B-1----:R-:W-:-:S04]  /*26070*/  SHF.R.S32.HI R2, RZ, 0x1f, R4 ;  /* 0x0000001fff027819 */ /* 0x002fc80000011404 */
[----:B------:R-:W-:-:S04]  /*26080*/  LEA.HI R2, R2, R4, RZ, 0x5 ;  /* 0x0000000402027211 */ /* 0x000fc800078f28ff */
[----:B------:R-:W-:Y:S02]  /*26090*/  LOP3.LUT R0, R2, 0xffffffe0, RZ, 0xc0, !PT ;  /* 0xffffffe002007812 */ /* 0x000fe400078ec0ff */
[--C-:B------:R-:W-:Y:S02]  /*260a0*/  SHF.R.S32.HI R3, RZ, 0x5, R2.reuse ;  /* 0x00000005ff037819 */ /* 0x100fe40000011402 */
[----:B------:R-:W-:Y:S01]  /*260b0*/  SHF.R.S32.HI R2, RZ, 0x1f, R2 ;  /* 0x0000001fff027819 */ /* 0x000fe20000011402 */
[----:B------:R-:W-:-:S03]  /*260c0*/  IMAD.IADD R0, R4, 0x1, -R0 ;  /* 0x0000000104007824 */ /* 0x000fc600078e0a00 */
[----:B------:R-:W-:Y:S02]  /*260d0*/  LEA.HI R2, R2, R3, RZ, 0x2 ;  /* 0x0000000302027211 */ /* 0x000fe400078f10ff */
        /* <DEDUP_REMOVED lines=11> */
[----:B------:R-:W-:-:S07]  /*26190*/  ISETP.GE.AND P5, PT, R5, UR5, PT ;  /* 0x0000000505007c0c */ /* 0x000fce000bfa6270 */
[----:B------:R-:W1:Y:S01]  /*261a0*/  @!P3 LDC.64 R6, c[0x0][0x2b0] ;  /* 0x0000ac00ff06bb82 */ /* 0x000e620000000a00 */
[----:B------:R-:W-:-:S03]  /*261b0*/  @!P3 IMAD R2, R0, R11, RZ ;  /* 0x0000000b0002b224 */ /* 0x000fc600078e02ff */
[----:B------:R-:W-:Y:S02]  /*261c0*/  @!P6 IMAD R4, R4, R11, RZ ;  /* 0x0000000b0404e224 */ /* 0x000fe400078e02ff */
[C---:B------:R-:W-:Y:S02]  /*261d0*/  @!P3 IADD3 R3, P4, R2.reuse, R12, RZ ;  /* 0x0000000c0203b210 */ /* 0x040fe40007f9e0ff */
[----:B------:R-:W2:Y:S02]  /*261e0*/  @!P6 LDC.64 R18, c[0x0][0x2b0] ;  /* 0x0000ac00ff12eb82 */ /* 0x000ea40000000a00 */
[----:B------:R-:W-:-:S06]  /*261f0*/  @!P3 LEA.HI.X.SX32 R9, R2, R10, 0x1, P4 ;  /* 0x0000000a0209b211 */ /* 0x000fcc00020f0eff */
[----:B------:R-:W3:Y:S01]  /*26200*/  @!P5 LDC.64 R14, c[0x0][0x2b0] ;  /* 0x0000ac00ff0edb82 */ /* 0x000ee20000000a00 */
[----:B-1----:R-:W-:-:S04]  /*26210*/  @!P3 LEA R2, P4, R3, R6, 0x2 ;  /* 0x000000060302b211 */ /* 0x002fc800078810ff */
[----:B------:R-:W-:Y:S02]  /*26220*/  @!P3 LEA.HI.X R3, R3, R7, R9, 0x2, P4 ;  /* 0x000000070303b211 */ /* 0x000fe400020f1409 */
[----:B------:R-:W-:-:S03]  /*26230*/  ISETP.GE.AND P4, PT, R8, UR5, PT ;  /* 0x0000000508007c0c */ /* 0x000fc6000bf86270 */
[----:B------:R1:W-:Y:S01]  /*26240*/  @!P3 STG.E desc[UR22][R2.64], R16 ;  /* 0x000000100200b986 */ /* 0x0003e2000c101916 */
[----:B------:R-:W-:-:S09]  /*26250*/  @!P6 IADD3 R0, P3, R4, R12, RZ ;  /* 0x0000000c0400e210 */ /* 0x000fd20007f7e0ff */
[----:B-1----:R-:W1:Y:S01]  /*26260*/  @!P4 LDC.64 R16, c[0x0][0x2b0] ;  /* 0x0000ac00ff10cb82 */ /* 0x002e620000000a00 */
[----:B------:R-:W-:Y:S01]  /*26270*/  @!P6 LEA.HI.X.SX32 R2, R4, R10, 0x1, P3 ;  /* 0x0000000a0402e211 */ /* 0x000fe200018f0eff */
[----:B------:R-:W-:Y:S01]  /*26280*/  @!P5 IMAD R3, R5, R11, RZ ;  /* 0x0000000b0503d224 */ /* 0x000fe200078e02ff */
[----:B--2---:R-:W-:-:S04]  /*26290*/  @!P6 LEA R6, P3, R0, R18, 0x2 ;  /* 0x000000120006e211 */ /* 0x004fc800078610ff */
[----:B------:R-:W-:Y:S01]  /*262a0*/  @!P6 LEA.HI.X R7, R0, R19, R2, 0x2, P3 ;  /* 0x000000130007e211 */ /* 0x000fe200018f1402 */
[----:B------:R-:W-:Y:S01]  /*262b0*/  @!P4 IMAD R2, R8, R11, RZ ;  /* 0x0000000b0802c224 */ /* 0x000fe200078e02ff */
        /* <DEDUP_REMOVED lines=11> */
.L_x_578:
[----:B------:R-:W-:Y:S05]  /*26370*/  BSYNC B0 ;  /* 0x0000000000007941 */ /* 0x000fea0003800000 */
.L_x_577:
[----:B------:R1:W5:Y:S04]  /*26380*/  LDL R27, [R1+0xfc] ;  /* 0x0000fc00011b7983 */ /* 0x0003680000100800 */
[----:B------:R1:W5:Y:S01]  /*26390*/  LDL R26, [R1+0x128] ;  /* 0x00012800011a7983 */ /* 0x0003620000100800 */
[----:B--2---:R-:W-:Y:S01]  /*263a0*/  SHF.R.S32.HI R2, RZ, 0x2, R23 ;  /* 0x00000002ff027819 */ /* 0x004fe20000011417 */
[----:B------:R-:W-:Y:S01]  /*263b0*/  ULDC.64 UR4, c[0x0][0x2a0] ;  /* 0x0000a80000047ab9 */ /* 0x000fe20000000a00 */
[----:B------:R-:W-:Y:S01]  /*263c0*/  SHF.R.S32.HI R6, RZ, 0x1f, R25 ;  /* 0x0000001fff067819 */ /* 0x000fe20000011419 */
[----:B------:R1:W2:Y:S01]  /*263d0*/  LDS.128 R20, [R195] ;  /* 0x00000000c3147984 */ /* 0x0002a20000000c00 */
[----:B------:R-:W-:Y:S01]  /*263e0*/  SHF.R.S32.HI R0, RZ, 0x1f, R24 ;  /* 0x0000001fff007819 */ /* 0x000fe20000011418 */
[----:B------:R-:W-:Y:S01]  /*263f0*/  BSSY B0, `(.L_x_579) ;  /* 0x000001f000007945 */ /* 0x000fe20003800000 */
[----:B------:R-:W-:Y:S01]  /*26400*/  IADD3 R4, P3, R24, UR10, RZ ;  /* 0x0000000a18047c10 */ /* 0x000fe2000ff7e0ff */
[----:B------:R1:W3:Y:S01]  /*26410*/  LDS.128 R16, [R195+0x2000] ;  /* 0x00200000c3107984 */ /* 0x0002e20000000c00 */
[----:B------:R-:W-:-:S02]  /*26420*/  LEA.HI.SX32 R3, R58, 0x60, 0x1e ;  /* 0x000000603a037811 */ /* 0x000fc400078ff2ff */
[----:B------:R-:W-:Y:S01]  /*26430*/  IADD3.X R5, R0, UR8, RZ, P3, !PT ;  /* 0x0000000800057c10 */ /* 0x000fe20009ffe4ff */
[----:B------:R1:W4:Y:S01]  /*26440*/  LDS.128 R12, [R195+0x4000] ;  /* 0x00400000c30c7984 */ /* 0x0003220000000c00 */
[----:B------:R-:W-:Y:S01]  /*26450*/  IMAD R0, R6, UR4, RZ ;  /* 0x0000000406007c24 */ /* 0x000fe2000f8e02ff */
[----:B------:R-:W-:Y:S01]  /*26460*/  ISETP.GE.AND P3, PT, R3, UR6, PT ;  /* 0x0000000603007c0c */ /* 0x000fe2000bf66270 */
[----:B------:R-:W-:Y:S01]  /*26470*/  IMAD.U32 R6, RZ, RZ, UR14 ;  /* 0x0000000eff067e24 */ /* 0x000fe2000f8e00ff */
[----:B------:R-:W-:Y:S01]  /*26480*/  SHF.R.S32.HI R3, RZ, 0x1f, R2 ;  /* 0x0000001fff037819 */ /* 0x000fe20000011402 */
[C---:B------:R-:W-:Y:S02]  /*26490*/  IMAD R0, R25.reuse, UR5, R0 ;  /* 0x0000000519007c24 */ /* 0x040fe4000f8e0200 */
[----:B------:R-:W-:-:S04]  /*264a0*/  IMAD.WIDE.U32 R10, R25, UR4, R4 ;  /* 0x00000004190a7c25 */ /* 0x000fc8000f8e0004 */
[----:B------:R-:W-:-:S04]  /*264b0*/  IMAD.WIDE R2, R6, 0x80, R2 ;  /* 0x0000008006027825 */ /* 0x000fc800078e0202 */
[----:B------:R-:W-:Y:S01]  /*264c0*/  IMAD.IADD R9, R11, 0x1, R0 ;  /* 0x000000010b097824 */ /* 0x000fe200078e0200 */
[----:B------:R-:W-:Y:S06]  /*264d0*/  @P2 BRA `(.L_x_580) ;  /* 0x0000000000402947 */ /* 0x000fec0003800000 */
[----:B------:R-:W-:Y:S01]  /*264e0*/  ULDC.64 UR4, c[0x0][0x298] ;  /* 0x0000a60000047ab9 */ /* 0x000fe20000000a00 */
[----:B------:R-:W-:Y:S01]  /*264f0*/  IMAD.MOV.U32 R8, RZ, RZ, R10 ;  /* 0x000000ffff087224 */ /* 0x000fe200078e000a */
[----:B------:R-:W-:Y:S01]  /*26500*/  ULDC UR7, c[0x0][0x2d0] ;  /* 0x0000b40000077ab9 */ /* 0x000fe20000000800 */
[----:B------:R-:W-:Y:S01]  /*26510*/  IMAD R0, R3, UR4, RZ ;  /* 0x0000000403007c24 */ /* 0x000fe2000f8e02ff */
[----:B------:R-:W-:Y:S01]  /*26520*/  ISETP.GE.AND P6, PT, R24, UR7, PT ;  /* 0x0000000718007c0c */ /* 0x000fe2000bfc6270 */
[----:B------:R-:W-:Y:S01]  /*26530*/  IMAD.WIDE.U32 R6, R2, UR4, R8 ;  /* 0x0000000402067c25 */ /* 0x000fe2000f8e0008 */
[----:B-----5:R-:W-:Y:S02]  /*26540*/  ISETP.GE.AND P5, PT, R27, UR7, PT ;  /* 0x000000071b007c0c */ /* 0x020fe4000bfa6270 */
        /* <DEDUP_REMOVED lines=9> */
.L_x_580:
[----:B------:R-:W-:Y:S05]  /*265e0*/  BSYNC B0 ;  /* 0x0000000000007941 */ /* 0x000fea0003800000 */
.L_x_579:
[----:B--2---:R2:W1:Y:S01]  /*265f0*/  LDS.128 R20, [R195+0x800] ;  /* 0x00080000c3147984 */ /* 0x0044620000000c00 */
[----:B------:R-:W-:Y:S03]  /*26600*/  BSSY B0, `(.L_x_581) ;  /* 0x0000017000007945 */ /* 0x000fe60003800000 */
[----:B---3--:R2:W3:Y:S04]  /*26610*/  LDS.128 R16, [R195+0x2800] ;  /* 0x00280000c3107984 */ /* 0x0084e80000000c00 */
        /* <DEDUP_REMOVED lines=10> */
[----:B-----5:R-:W-:Y:S02]  /*266c0*/  ISETP.GE.AND P2, PT, R27, UR7, PT ;  /* 0x000000071b007c0c */ /* 0x020fe4000bf46270 */
        /* <DEDUP_REMOVED lines=8> */
[----:B---3--:R1:W-:Y:S04]  /*26750*/  @!P2 STG.E.128 desc[UR22][R4.64+0x40], R16 ;  /* 0x000040100400a986 */ /* 0x0083e8000c101d16 */
[----:B----4-:R1:W-:Y:S02]  /*26760*/  @!P0 STG.E.128 desc[UR22][R4.64+0x80], R12 ;  /* 0x0000800c04008986 */ /* 0x0103e4000c101d16 */
.L_x_582:
[----:B------:R-:W-:Y:S05]  /*26770*/  BSYNC B0 ;  /* 0x0000000000007941 */ /* 0x000fea0003800000 */
.L_x_581:
        /* <DEDUP_REMOVED lines=24> */
.L_x_584:
[----:B------:R-:W-:Y:S05]  /*26900*/  BSYNC B0 ;  /* 0x0000000000007941 */ /* 0x000fea0003800000 */
.L_x_583:
[----:B-1--4-:R1:W4:Y:S01]  /*26910*/  LDS.128 R12, [R195+0x5800] ;  /* 0x00580000c30c7984 */ /* 0x0123220000000c00 */
[----:B------:R-:W-:Y:S05]  /*26920*/  @P3 EXIT ;  /* 0x000000000000394d */ /* 0x000fea0003800000 */
[----:B------:R-:W-:Y:S01]  /*26930*/  IADD3 R0, P0, R2, 0x60, RZ ;  /* 0x0000006002007810 */ /* 0x000fe20007f1e0ff */
[----:B------:R-:W-:Y:S01]  /*26940*/  ULDC.64 UR4, c[0x0][0x298] ;  /* 0x0000a60000047ab9 */ /* 0x000fe20000000a00 */
[----:B------:R-:W-:Y:S02]  /*26950*/  ULDC UR6, c[0x0][0x2d0] ;  /* 0x0000b40000067ab9 */ /* 0x000fe40000000800 */
[----:B------:R-:W-:Y:S01]  /*26960*/  ISETP.GE.AND P2, PT, R24, UR6, PT ;  /* 0x0000000618007c0c */ /* 0x000fe2000bf46270 */
[----:B------:R-:W-:Y:S01]  /*26970*/  IMAD.X R2, RZ, RZ, R3, P0 ;  /* 0x000000ffff027224 */ /* 0x000fe200000e0603 */
[----:B------:R-:W-:Y:S02]  /*26980*/  MOV R3, R9 ;  /* 0x0000000900037202 */ /* 0x000fe40000000f00 */
[----:B-----5:R-:W-:Y:S01]  /*26990*/  ISETP.GE.AND P1, PT, R27, UR6, PT ;  /* 0x000000061b007c0c */ /* 0x020fe2000bf26270 */
[----:B------:R-:W-:Y:S01]  /*269a0*/  IMAD R6, R2, UR4, RZ ;  /* 0x0000000402067c24 */ /* 0x000fe2000f8e02ff */
[----:B------:R-:W-:Y:S01]  /*269b0*/  ISETP.GE.AND P0, PT, R26, UR6, PT ;  /* 0x000000061a007c0c */ /* 0x000fe2000bf06270 */
[----:B------:R-:W-:-:S04]  /*269c0*/  IMAD.MOV.U32 R2, RZ, RZ, R10 ;  /* 0x000000ffff027224 */ /* 0x000fc800078e000a */
[----:B------:R-:W-:-:S04]  /*269d0*/  IMAD.WIDE.U32 R4, R0, UR4, R2 ;  /* 0x0000000400047c25 */ /* 0x000fc8000f8e0002 */
        /* <DEDUP_REMOVED lines=10> */
.L_x_541:
[----:B------:R-:W-:Y:S01]  /*26a80*/  UISETP.NE.AND UP2, UPT, UR13, -0x1, UPT ;  /* 0xffffffff0d00788c */ /* 0x000fe2000bf45270 */
[----:B------:R-:W-:Y:S01]  /*26a90*/  LEA.HI R10, R24, R151, RZ, 0x2 ;  /* 0x00000097180a7211 */ /* 0x000fe200078f10ff */
[----:B------:R-:W-:Y:S01]  /*26aa0*/  ULDC.U8 UR8, c[0x0][0x3d8] ;  /* 0x0000f60000087ab9 */ /* 0x000fe20000000000 */
[----:B------:R-:W-:Y:S01]  /*26ab0*/  ULDC.U8 UR9, c[0x0][0x3d9] ;  /* 0x0000f64000097ab9 */ /* 0x000fe20000000000 */
[----:B------:R-:W-:Y:S01]  /*26ac0*/  UISETP.NE.AND UP3, UPT, UR8, URZ, UPT ;  /* 0x0000003f0800728c */ /* 0x000fe2000bf65270 */
[----:B------:R-:W-:Y:S01]  /*26ad0*/  LOP3.LUT R0, R10, 0xfffffffc, RZ, 0xc0, !PT ;  /* 0xfffffffc0a007812 */ /* 0x000fe200078ec0ff */
[----:B------:R-:W-:Y:S01]  /*26ae0*/  UISETP.NE.AND UP1, UPT, UR9, URZ, UPT ;  /* 0x0000003f0900728c */ /* 0x000fe2000bf25270 */
[----:B------:R-:W-:Y:S01]  /*26af0*/  IMAD.U32 R6, RZ, RZ, UR14 ;  /* 0x0000000eff067e24 */ /* 0x000fe2000f8e00ff */
[----:B------:R-:W-:Y:S01]  /*26b00*/  UISETP.EQ.AND UP3, UPT, UR9, URZ, UP3 ;  /* 0x0000003f0900728c */ /* 0x000fe20009f62270 */
[----:B------:R-:W-:Y:S02]  /*26b10*/  SHF.R.S32.HI R10, RZ, 0x2, R10 ;  /* 0x00000002ff0a7819 */ /* 0x000fe4000001140a */
[----:B------:R-:W-:Y:S01]  /*26b20*/  @UP2 ULDC.64 UR6, c[0x0][0x298] ;  /* 0x0000a60000062ab9 */ /* 0x000fe20000000a00 */
[----:B------:R-:W-:Y:S01]  /*26b30*/  UISETP.NE.OR UP0, UPT, UR13, -0x1, !UP3 ;  /* 0xffffffff0d00788c */ /* 0x000fe2000df05670 */
[----:B------:R-:W-:Y:S01]  /*26b40*/  PLOP3.LUT P0, PT, PT, PT, UP1, 0x80, 0x0 ;  /* 0x000000000000781c */ /* 0x000fe20003f0f018 */
[----:B------:R-:W-:Y:S01]  /*26b50*/  @UP2 UIMAD.WIDE.U32 UR10, UR13, UR6, URZ ;  /* 0x000000060d0a22a5 */ /* 0x000fe2000f8e003f */
[----:B------:R-:W-:-:S02]  /*26b60*/  SHF.R.S32.HI R11, RZ, 0x1f, R10 ;  /* 0x0000001fff0b7819 */ /* 0x000fc4000001140a */
[----:B------:R-:W-:Y:S01]  /*26b70*/  @UP1 ULDC UR14, c[0x0][0x2c0] ;  /* 0x0000b000000e1ab9 */ /* 0x000fe20000000800 */
[----:B------:R-:W-:Y:S02]  /*26b80*/  @UP2 UIMAD UR5, UR13, UR7, UR11 ;  /* 0x000000070d0522a4 */ /* 0x000fe4000f8e020b */
[----:B------:R-:W-:Y:S01]  /*26b90*/  @!UP2 USHF.R.S32.HI UR11, URZ, 0x1f, UR17 ;  /* 0x0000001f3f0ba899 */ /* 0x000fe20008011411 */
[----:B------:R-:W-:Y:S01]  /*26ba0*/  @!UP2 ULDC.64 UR6, c[0x0][0x290] ;  /* 0x0000a4000006aab9 */ /* 0x000fe20000000a00 */
[----:B------:R-:W-:Y:S02]  /*26bb0*/  @!UP3 UMOV UR20, URZ ;  /* 0x0000003f0014bc82 */ /* 0x000fe40008000000 */
[----:B------:R-:W-:Y:S02]  /*26bc0*/  @!UP2 UIMAD UR9, UR11, UR6, URZ ;  /* 0x000000060b09a2a4 */ /* 0x000fe4000f8e023f */
[----:B------:R-:W-:Y:S02]  /*26bd0*/  @!UP2 UIMAD.WIDE.U32 UR18, UR17, UR6, URZ ;  /* 0x000000061112a2a5 */ /* 0x000fe4000f8e003f */
[----:B------:R-:W-:Y:S01]  /*26be0*/  @!UP2 UIMAD UR9, UR17, UR7, UR9 ;  /* 0x000000071109a2a4 */ /* 0x000fe2000f8e0209 */
[----:B------:R-:W-:-:S02]  /*26bf0*/  @!UP3 UMOV UR21, URZ ;  /* 0x0000003f0015bc82 */ /* 0x000fc40008000000 */
[----:B------:R-:W-:Y:S01]  /*26c00*/  @UP1 ULDC.64 UR6, c[0x0][0x2c0] ;  /* 0x0000b00000061ab9 */ /* 0x000fe20000000a00 */
[----:B------:R-:W-:Y:S01]  /*26c10*/  @UP1 UMOV UR12, 0x1 ;  /* 0x00000001000c1882 */ /* 0x000fe20000000000 */
[----:B------:R-:W-:Y:S02]  /*26c20*/  @UP1 UIMAD UR11, UR7, UR6, URZ ;  /* 0x00000006070b12a4 */ /* 0x000fe4000f8e023f */
[----:B------:R-:W-:Y:S01]  /*26c30*/  @!UP2 UIADD3 UR5, UR19, UR9, URZ ;  /* 0x000000091305a290 */ /* 0x000fe2000fffe03f */
[----:B------:R-:W-:Y:S01]  /*26c40*/  @UP3 ULDC UR6, c[0x0][0x2c4] ;  /* 0x0000b10000063ab9 */ /* 0x000fe20000000800 */
[----:B------:R-:W-:Y:S01]  /*26c50*/  @!UP2 UMOV UR10, UR18 ;  /* 0x00000012000aac82 */ /* 0x000fe20008000000 */
[----:B------:R-:W-:-:S04]  /*26c60*/  @!UP0 UIMAD UR13, UR17, UR6, URZ ;  /* 0x00000006110d82a4 */ /* 0x000fc8000f8e023f */
[----:B------:R-:W-:-:S03]  /*26c70*/  @UP3 USHF.R.S32.HI UR6, URZ, 0x1f, UR13 ;  /* 0x0000001f3f063899 */ /* 0x000fc6000801140d */
[----:B------:R-:W-:-:S04]  /*26c80*/  @UP3 UMOV UR20, UR13 ;  /* 0x0000000d00143c82 */ /* 0x000fc80008000000 */
[----:B------:R-:W-:Y:S01]  /*26c90*/  @UP3 UMOV UR21, UR6 ;  /* 0x0000000600153c82 */ /* 0x000fe20008000000 */
[----:B------:R-:W-:Y:S05]  /*26ca0*/  @P0 BRA `(.L_x_585) ;  /* 0x0000000000180947 */ /* 0x000fea0003800000 */
[----:B------:R-:W-:Y:S01]  /*26cb0*/  UISETP.NE.AND UP0, UPT, UR8, URZ, UPT ;  /* 0x0000003f0800728c */ /* 0x000fe2000bf05270 */
[----:B------:R-:W-:Y:S01]  /*26cc0*/  ULDC UR11, c[0x0][0x2c4] ;  /* 0x0000b100000b7ab9 */ /* 0x000fe20000000800 */
[----:B------:R-:W-:Y:S01]  /*26cd0*/  ULDC UR12, c[0x0][0x270] ;  /* 0x00009c00000c7ab9 */ /* 0x000fe20000000800 */
[----:B------:R-:W-:-:S08]  /*26ce0*/  UMOV UR14, 0x1 ;  /* 0x00000001000e7882 */ /* 0x000fd00000000000 */
[----:B------:R-:W-:Y:S02]  /*26cf0*/  @UP0 ULDC UR11, c[0x0][0x2e4] ;  /* 0x0000b900000b0ab9 */ /* 0x000fe40000000800 */
[----:B------:R-:W-:-:S12]  /*26d00*/  UIMAD UR12, UR11, UR12, URZ ;  /* 0x0000000c0b0c72a4 */ /* 0x000fd8000f8e023f */
.L_x_585:
[----:B------:R-:W-:Y:S01]  /*26d10*/  IMAD.IADD R0, R151, 0x1, -R0 ;  /* 0x0000000197007824 */ /* 0x000fe200078e0a00 */
[----:B------:R-:W-:Y:S01]  /*26d20*/  UIADD3 UR15, -UR24, UR15, URZ ;  /* 0x0000000f180f7290 */ /* 0x000fe2000fffe13f */
[C---:B------:R-:W-:Y:S01]  /*26d30*/  VIADD R14, R10.reuse, 0x20 ;  /* 0x000000200a0e7836 */ /* 0x040fe20000000000 */
[----:B------:R-:W-:Y:S01]  /*26d40*/  UIMAD UR12, UR17, UR12, URZ ;  /* 0x0000000c110c72a4 */ /* 0x000fe2000f8e023f */
[----:B------:R-:W-:Y:S01]  /*26d50*/  IADD3 R15, R10, 0x40, RZ ;  /* 0x000000400a0f7810 */ /* 0x000fe20007ffe0ff */
[----:B------:R-:W-:Y:S01]  /*26d60*/  USHF.R.S32.HI UR8, URZ, 0x1f, UR4 ;  /* 0x0000001f3f087899 */ /* 0x000fe20008011404 */
[C---:B------:R-:W-:Y:S01]  /*26d70*/  ISETP.NE.AND P3, PT, R0.reuse, RZ, PT ;  /* 0x000000ff0000720c */ /* 0x040fe20003f65270 */
[----:B------:R-:W-:Y:S01]  /*26d80*/  ULDC.64 UR6, c[0x0][0x2a0] ;  /* 0x0000a80000067ab9 */ /* 0x000fe20000000a00 */
[----:B------:R-:W-:Y:S01]  /*26d90*/  SHF.L.U32 R0, R0, 0x3, RZ ;  /* 0x0000000300007819 */ /* 0x000fe200000006ff */
[----:B------:R-:W-:Y:S01]  /*26da0*/  USEL UR12, UR12, URZ, !UP3 ;  /* 0x0000003f0c0c7287 */ /* 0x000fe2000d800000 */
[----:B------:R-:W-:Y:S01]  /*26db0*/  ISETP.GE.AND P0, PT, R10, UR15, PT ;  /* 0x0000000f0a007c0c */ /* 0x000fe2000bf06270 */
[----:B------:R-:W-:Y:S01]  /*26dc0*/  UIMAD UR8, UR8, UR6, URZ ;  /* 0x00000006080872a4 */ /* 0x000fe2000f8e023f */
[C---:B------:R-:W-:Y:S01]  /*26dd0*/  IADD3 R2, P1, R0.reuse, UR10, RZ ;  /* 0x0000000a00027c10 */ /* 0x040fe2000ff3e0ff */
[----:B------:R-:W-:Y:S01]  /*26de0*/  IMAD.U32 R12, RZ, RZ, UR6 ;  /* 0x00000006ff0c7e24 */ /* 0x000fe2000f8e00ff */
[----:B------:R-:W-:Y:S01]  /*26df0*/  UIMAD UR6, UR24, UR14, URZ ;  /* 0x0000000e180672a4 */ /* 0x000fe2000f8e023f */
[----:B------:R-:W-:Y:S01]  /*26e00*/  BSSY B0, `(.L_x_586) ;  /* 0x0000021000007945 */ /* 0x000fe20003800000 */
[----:B------:R-:W-:Y:S01]  /*26e10*/  LEA.HI.X.SX32 R3, R0, UR5, 0x1, P1 ;  /* 0x0000000500037c11 */ /* 0x000fe200088f0eff */
[----:B------:R-:W-:Y:S01]  /*26e20*/  UIMAD UR12, UR4, UR11, UR12 ;  /* 0x0000000b040c72a4 */ /* 0x000fe2000f8e020c */
[----:B------:R-:W-:Y:S01]  /*26e30*/  IMAD.WIDE R6, R6, 0x80, R10 ;  /* 0x0000008006067825 */ /* 0x000fe200078e020a */
[----:B------:R-:W-:Y:S01]  /*26e40*/  UIMAD UR7, UR4, UR7, UR8 ;  /* 0x00000007040772a4 */ /* 0x000fe2000f8e0208 */
[----:B------:R-:W-:Y:S01]  /*26e50*/  ISETP.GE.AND P2, PT, R14, UR15, PT ;  /* 0x0000000f0e007c0c */ /* 0x000fe2000bf46270 */
[----:B------:R-:W-:Y:S01]  /*26e60*/  USHF.R.S32.HI UR5, URZ, 0x1f, UR6 ;  /* 0x0000001f3f057899 */ /* 0x000fe20008011406 */
[----:B------:R-:W-:Y:S01]  /*26e70*/  IMAD.WIDE.U32 R12, R12, UR4, R2 ;  /* 0x000000040c0c7c25 */ /* 0x000fe2000f8e0002 */
[----:B------:R-:W-:Y:S01]  /*26e80*/  USHF.R.S32.HI UR8, URZ, 0x1f, UR12 ;  /* 0x0000001f3f087899 */ /* 0x000fe2000801140c */
[----:B------:R-:W-:Y:S01]  /*26e90*/  ISETP.GE.AND P1, PT, R15, UR15, PT ;  /* 0x0000000f0f007c0c */ /* 0x000fe2000bf26270 */
[----:B------:R-:W-:Y:S01]  /*26ea0*/  UIADD3 UR6, UP1, UP0, UR6, UR20, UR12 ;  /* 0x0000001406067290 */ /* 0x000fe2000f83e00c */
[----:B------:R-:W-:Y:S01]  /*26eb0*/  VIADD R16, R10, 0x60 ;  /* 0x000000600a107836 */ /* 0x000fe20000000000 */
[----:B------:R-:W-:Y:S01]  /*26ec0*/  IADD3 R9, R13, UR7, RZ ;  /* 0x000000070d097c10 */ /* 0x000fe2000fffe0ff */
[C---:B------:R-:W-:Y:S01]  /*26ed0*/  VIADD R17, R0.reuse, 0x40 ;  /* 0x0000004000117836 */ /* 0x040fe20000000000 */
[----:B------:R-:W-:Y:S01]  /*26ee0*/  UIADD3.X UR20, UR5, UR21, UR8, UP1, UP0 ;  /* 0x0000001505147290 */ /* 0x000fe20008fe0408 */
[----:B------:R-:W-:Y:S01]  /*26ef0*/  IADD3 R18, R0, 0x20, RZ ;  /* 0x0000002000127810 */ /* 0x000fe20007ffe0ff */
[----:B------:R-:W-:Y:S10]  /*26f00*/  @P0 BRA `(.L_x_587) ;  /* 0x0000000000400947 */ /* 0x000ff40003800000 */
        /* <DEDUP_REMOVED lines=16> */
.L_x_587:
[----:B------:R-:W-:Y:S05]  /*27010*/  BSYNC B0 ;  /* 0x0000000000007941 */ /* 0x000fea0003800000 */
.L_x_586:
[----:B------:R-:W-:Y:S01]  /*27020*/  BSSY B0, `(.L_x_588) ;  /* 0x0000016000007945 */ /* 0x000fe20003800000 */
[----:B------:R-:W-:-:S03]  /*27030*/  ISETP.GE.AND P0, PT, R16, UR15, PT ;  /* 0x0000000f10007c0c */ /* 0x000fc6000bf06270 */
[----:B------:R-:W-:Y:S10]  /*27040*/  @P2 BRA `(.L_x_589) ;  /* 0x00000000004c2947 */ /* 0x000ff40003800000 */
[----:B-1----:R-:W-:Y:S01]  /*27050*/  IADD3 R2, P2, R6, 0x20, RZ ;  /* 0x0000002006027810 */ /* 0x002fe20007f5e0ff */
        /* <DEDUP_REMOVED lines=18> */
.L_x_589:
[----:B------:R-:W-:Y:S05]  /*27180*/  BSYNC B0 ;  /* 0x0000000000007941 */ /* 0x000fea0003800000 */
.L_x_588:
[----:B------:R-:W-:Y:S01]  /*27190*/  BSSY B0, `(.L_x_590) ;  /* 0x0000016000007945 */ /* 0x000fe20003800000 */
[----:B------:R-:W-:-:S03]  /*271a0*/  ISETP.GE.OR P6, PT, R10, UR15, P3 ;  /* 0x0000000f0a007c0c */ /* 0x000fc60009fc6670 */
[----:B------:R-:W-:Y:S10]  /*271b0*/  @P1 BRA `(.L_x_591) ;  /* 0x00000000004c1947 */ /* 0x000ff40003800000 */
[----:B-12---:R-:W-:Y:S01]  /*271c0*/  IADD3 R2, P1, R6, 0x40, RZ ;  /* 0x0000004006027810 */ /* 0x006fe20007f3e0ff */
        /* <DEDUP_REMOVED lines=18> */
.L_x_591:
[----:B------:R-:W-:Y:S05]  /*272f0*/  BSYNC B0 ;  /* 0x0000000000007941 */ /* 0x000fea0003800000 */
.L_x_590:
[----:B------:R-:W-:Y:S01]  /*27300*/  BSSY B0, `(.L_x_592) ;  /* 0x0000018000007945 */ /* 0x000fe20003800000 */
[----:B------:R-:W-:Y:S02]  /*27310*/  ISETP.GE.OR P5, PT, R14, UR15, P3 ;  /* 0x0000000f0e007c0c */ /* 0x000fe40009fa6670 */
[----:B------:R-:W-:Y:S02]  /*27320*/  ISETP.GE.OR P4, PT, R15, UR15, P3 ;  /* 0x0000000f0f007c0c */ /* 0x000fe40009f86670 */
[----:B------:R-:W-:Y:S01]  /*27330*/  ISETP.GE.OR P3, PT, R16, UR15, P3 ;  /* 0x0000000f10007c0c */ /* 0x000fe20009f66670 */
[----:B------:R-:W-:-:S12]  /*27340*/  @P0 BRA `(.L_x_593) ;  /* 0x00000000004c0947 */ /* 0x000fd80003800000 */
[----:B------:R-:W-:Y:S01]  /*27350*/  IADD3 R8, P0, R6, 0x60, RZ ;  /* 0x0000006006087810 */ /* 0x000fe20007f1e0ff */
[----:B------:R-:W-:Y:S01]  /*27360*/  ULDC.64 UR4, c[0x0][0x298] ;  /* 0x0000a60000047ab9 */ /* 0x000fe20000000a00 */
[----:B-123--:R-:W-:Y:S01]  /*27370*/  MOV R3, R9 ;  /* 0x0000000900037202 */ /* 0x00efe20000000f00 */
[----:B------:R-:W-:Y:S01]  /*27380*/  IMAD.MOV.U32 R2, RZ, RZ, R12 ;  /* 0x000000ffff027224 */ /* 0x000fe200078e000c */
[----:B------:R-:W-:Y:S01]  /*27390*/  ULDC UR7, c[0x0][0x2d0] ;  /* 0x0000b40000077ab9 */ /* 0x000fe20000000800 */
        /* <DEDUP_REMOVED lines=14> */
.L_x_593:
[----:B------:R-:W-:Y:S05]  /*27480*/  BSYNC B0 ;  /* 0x0000000000007941 */ /* 0x000fea0003800000 */
.L_x_592:
[----:B------:R-:W-:Y:S04]  /*27490*/  BSSY B0, `(.L_x_594) ;  /* 0x000000a000007945 */ /* 0x000fe80003800000 */
[----:B------:R-:W-:Y:S05]  /*274a0*/  @P6 BRA `(.L_x_595) ;  /* 0x0000000000206947 */ /* 0x000fea0003800000 */
[----:B------:R-:W-:Y:S01]  /*274b0*/  IMAD R0, R10, UR14, RZ ;  /* 0x0000000e0a007c24 */ /* 0x000fe2000f8e02ff */
[----:B------:R-:W-:-:S04]  /*274c0*/  ULDC.64 UR4, c[0x0][0x2b0] ;  /* 0x0000ac0000047ab9 */ /* 0x000fc80000000a00 */
[----:B-1234-:R-:W-:-:S04]  /*274d0*/  IADD3 R3, P0, R0, UR6, RZ ;  /* 0x0000000600037c10 */ /* 0x01efc8000ff1e0ff */
[----:B------:R-:W-:Y:S02]  /*274e0*/  LEA.HI.X.SX32 R0, R0, UR20, 0x1, P0 ;  /* 0x0000001400007c11 */ /* 0x000fe400080f0eff */
[----:B------:R-:W-:-:S04]  /*274f0*/  LEA R2, P0, R3, UR4, 0x2 ;  /* 0x0000000403027c11 */ /* 0x000fc8000f8010ff */
[----:B------:R-:W-:Y:S01]  /*27500*/  LEA.HI.X R3, R3, UR5, R0, 0x2, P0 ;  /* 0x0000000503037c11 */ /* 0x000fe200080f1400 */
[----:B------:R-:W-:-:S05]  /*27510*/  IMAD.MOV.U32 R0, RZ, RZ, 0x7f800000 ;  /* 0x7f800000ff007424 */ /* 0x000fca00078e00ff */
[----:B------:R1:W-:Y:S03]  /*27520*/  STG.E desc[UR22][R2.64], R0 ;  /* 0x0000000002007986 */ /* 0x0003e6000c101916 */
.L_x_595:
[----:B------:R-:W-:Y:S05]  /*27530*/  BSYNC B0 ;  /* 0x0000000000007941 */ /* 0x000fea0003800000 */
.L_x_594:
[----:B------:R-:W-:Y:S04]  /*27540*/  BSSY B0, `(.L_x_596) ;  /* 0x000000a000007945 */ /* 0x000fe80003800000 */
[----:B------:R-:W-:Y:S05]  /*27550*/  @P5 BRA `(.L_x_597) ;  /* 0x0000000000205947 */ /* 0x000fea0003800000 */
[----:B-1----:R-:W-:Y:S01]  /*27560*/  IMAD R0, R14, UR14, RZ ;  /* 0x0000000e0e007c24 */ /* 0x002fe2000f8e02ff */
[----:B------:R-:W-:-:S04]  /*27570*/  ULDC.64 UR4, c[0x0][0x2b0] ;  /* 0x0000ac0000047ab9 */ /* 0x000fc80000000a00 */
[----:B--234-:R-:W-:-:S04]  /*27580*/  IADD3 R3, P0, R0, UR6, RZ ;  /* 0x0000000600037c10 */ /* 0x01cfc8000ff1e0ff */
[----:B------:R-:W-:Y:S02]  /*27590*/  LEA.HI.X.SX32 R0, R0, UR20, 0x1, P0 ;  /* 0x0000001400007c11 */ /* 0x000fe400080f0eff */
[----:B------:R-:W-:-:S04]  /*275a0*/  LEA R2, P0, R3, UR4, 0x2 ;  /* 0x0000000403027c11 */ /* 0x000fc8000f8010ff */
[----:B------:R-:W-:Y:S01]  /*275b0*/  LEA.HI.X R3, R3, UR5, R0, 0x2, P0 ;  /* 0x0000000503037c11 */ /* 0x000fe200080f1400 */
[----:B------:R-:W-:-:S05]  /*275c0*/  IMAD.MOV.U32 R0, RZ, RZ, 0x7f800000 ;  /* 0x7f800000ff007424 */ /* 0x000fca00078e00ff */
[----:B------:R1:W-:Y:S03]  /*275d0*/  STG.E desc[UR22][R2.64], R0 ;  /* 0x0000000002007986 */ /* 0x0003e6000c101916 */
.L_x_597:
[----:B------:R-:W-:Y:S05]  /*275e0*/  BSYNC B0 ;  /* 0x0000000000007941 */ /* 0x000fea0003800000 */
.L_x_596:
        /* <DEDUP_REMOVED lines=10> */
.L_x_599:
[----:B------:R-:W-:Y:S05]  /*27690*/  BSYNC B0 ;  /* 0x0000000000007941 */ /* 0x000fea0003800000 */
.L_x_598:
[----:B------:R-:W-:Y:S05]  /*276a0*/  @P3 EXIT ;  /* 0x000000000000394d */ /* 0x000fea0003800000 */
[----:B-1----:R-:W-:Y:S01]  /*276b0*/  IMAD R0, R16, UR14, RZ ;  /* 0x0000000e10007c24 */ /* 0x002fe2000f8e02ff */
[----:B------:R-:W-:-:S04]  /*276c0*/  ULDC.64 UR4, c[0x0][0x2b0] ;  /* 0x0000ac0000047ab9 */ /* 0x000fc80000000a00 */
[----:B--234-:R-:W-:-:S04]  /*276d0*/  IADD3 R3, P0, R0, UR6, RZ ;  /* 0x0000000600037c10 */ /* 0x01cfc8000ff1e0ff */
[----:B------:R-:W-:Y:S02]  /*276e0*/  LEA.HI.X.SX32 R0, R0, UR20, 0x1, P0 ;  /* 0x0000001400007c11 */ /* 0x000fe400080f0eff */
[----:B------:R-:W-:-:S04]  /*276f0*/  LEA R2, P0, R3, UR4, 0x2 ;  /* 0x0000000403027c11 */ /* 0x000fc8000f8010ff */
[----:B------:R-:W-:Y:S01]  /*27700*/  LEA.HI.X R3, R3, UR5, R0, 0x2, P0 ;  /* 0x0000000503037c11 */ /* 0x000fe200080f1400 */
[----:B------:R-:W-:-:S05]  /*27710*/  IMAD.MOV.U32 R0, RZ, RZ, 0x7f800000 ;  /* 0x7f800000ff007424 */ /* 0x000fca00078e00ff */
[----:B------:R-:W-:Y:S01]  /*27720*/  STG.E desc[UR22][R2.64], R0 ;  /* 0x0000000002007986 */ /* 0x000fe2000c101916 */
[----:B------:R-:W-:Y:S05]  /*27730*/  EXIT ;  /* 0x000000000000794d */ /* 0x000fea0003800000 */
.L_x_600:
        /* <DEDUP_REMOVED lines=12> */
.L_x_1155:


//--------------------- .text._ZN5flash16flash_fwd_kernelI23Flash_fwd_kernel_traitsILi96ELi128ELi64ELi4ELb0ELb0EN7cutlass10bfloat16_tE19Flash_kernel_traitsILi96ELi128ELi64ELi4ES3_EELb0ELb1ELb0ELb0ELb0ELb0ELb1ELb0EEEvNS_16Flash_fwd_paramsE --------------------------
	.section	.text._ZN5flash16flash_fwd_kernelI23Flash_fwd_kernel_traitsILi96ELi128ELi64ELi4ELb0ELb0EN7cutlass10bfloat16_tE19Flash_kernel_traitsILi96ELi128ELi64ELi4ES3_EELb0ELb1ELb0ELb0ELb0ELb0ELb1ELb0EEEvNS_16Flash_fwd_paramsE,"ax",@progbits
	.align	128
        .global         _ZN5flash16flash_fwd_kernelI23Flash_fwd_kernel_traitsILi96ELi128ELi64ELi4ELb0ELb0EN7cutlass10bfloat16_tE19Flash_kernel_traitsILi96ELi128ELi64ELi4ES3_EELb0ELb1ELb0ELb0ELb0ELb0ELb1ELb0EEEvNS_16Flash_fwd_paramsE
        .type           _ZN5flash16flash_fwd_kernelI23Flash_fwd_kernel_traitsILi96ELi128ELi64ELi4ELb0ELb0EN7cutlass10bfloat16_tE19Flash_kernel_traitsILi96ELi128ELi64ELi4ES3_EELb0ELb1ELb0ELb0ELb0ELb0ELb1ELb0EEEvNS_16Flash_fwd_paramsE,@function
        .size           _ZN5flash16flash_fwd_kernelI23Flash_fwd_kernel_traitsILi96ELi128ELi64ELi4ELb0ELb0EN7cutlass10bfloat16_tE19Flash_kernel_traitsILi96ELi128ELi64ELi4ES3_EELb0ELb1ELb0ELb0ELb0ELb0ELb1ELb0EEEvNS_16Flash_fwd_paramsE,(.L_x_1156 - _ZN5flash16flash_fwd_kernelI23Flash_fwd_kernel_traitsILi96ELi128ELi64ELi4ELb0ELb0EN7cutlass10bfloat16_tE19Flash_kernel_traitsILi96ELi128ELi64ELi4ES3_EELb0ELb1ELb0ELb0ELb0ELb0ELb1ELb0EEEvNS_16Flash_fwd_paramsE)
        .other          _ZN5flash16flash_fwd_kernelI23Flash_fwd_kernel_traitsILi96ELi128ELi64ELi4ELb0ELb0EN7cutlass10bfloat16_tE19Flash_kernel_traitsILi96ELi128ELi64ELi4ES3_EELb0ELb1ELb0ELb0ELb0ELb0ELb1ELb0EEEvNS_16Flash_fwd_paramsE,@"STO_CUDA_ENTRY STV_DEFAULT"
_ZN5flash16flash_fwd_kernelI23Flash_fwd_kernel_traitsILi96ELi128ELi64ELi4ELb0ELb0EN7cutlass10bfloat16_tE19Flash_kernel_traitsILi96ELi128ELi64ELi4ES3_EELb0ELb1ELb0ELb0ELb0ELb0ELb1ELb0EEEvNS_16Flash_fwd_paramsE:
.text._ZN5flash16flash_fwd_kernelI23Flash_fwd_kernel_traitsILi96ELi128ELi64ELi4ELb0ELb0EN7cutlass10bfloat16_tE19Flash_kernel_traitsILi96ELi128ELi64ELi4ES3_EELb0ELb1ELb0ELb0ELb0ELb0ELb1ELb0EEEvNS_16Flash_fwd_paramsE:
[----:B------:R-:W1:Y:S08]  /*0000*/  LDC R1, c[0x0][0x28] ;  /* 0x00000a00ff017b82 */ /* 0x000e700000000800 */
[----:B------:R-:W2:Y:S01]  /*0010*/  S2UR UR11, SR_CTAID.Y ;  /* 0x00000000000b79c3 */ /* 0x000ea20000002600 */
[----:B------:R-:W-:Y:S01]  /*0020*/  ULDC.64 UR4, c[0x0][0x300] ;  /* 0x0000c00000047ab9 */ /* 0x000fe20000000a00 */
[----:B------:R-:W-:Y:S01]  /*0030*/  ULDC.64 UR6, c[0x0][0x2f0] ;  /* 0x0000bc0000067ab9 */ /* 0x000fe20000000a00 */
[----:B------:R-:W-:Y:S01]  /*0040*/  UISETP.NE.U32.AND UP1, UPT, UR4, URZ, UPT ;  /* 0x0000003f0400728c */ /* 0x000fe2000bf25070 */
[----:B-1----:R-:W-:Y:S01]  /*0050*/  VIADD R1, R1, 0xffffffb8 ;  /* 0xffffffb801017836 */ /* 0x002fe20000000000 */
[----:B------:R-:W-:-:S02]  /*0060*/  UISETP.NE.U32.AND UP2, UPT, UR6, URZ, UPT ;  /* 0x0000003f0600728c */ /* 0x000fc4000bf45070 */
[----:B------:R-:W-:Y:S01]  /*0070*/  UISETP.NE.AND.EX UP1, UPT, UR5, URZ, UPT, UP1 ;  /* 0x0000003f0500728c */ /* 0x000fe2000bf25310 */
[----:B------:R-:W-:Y:S01]  /*0080*/  ULDC.64 UR8, c[0x0][0x2f0] ;  /* 0x0000bc0000087ab9 */ /* 0x000fe20000000a00 */
[----:B------:R-:W-:Y:S01]  /*0090*/  UISETP.NE.AND.EX UP2, UPT, UR7, URZ, UPT, UP2 ;  /* 0x0000003f0700728c */ /* 0x000fe2000bf45320 */
[----:B------:R-:W-:-:S03]  /*00a0*/  ULDC.U8 UR6, c[0x0][0x3c2] ;  /* 0x0000f08000067ab9 */ /* 0x000fc60000000000 */
[----:B------:R-:W-:Y:S01]  /*00b0*/  PLOP3.LUT P0, PT, PT, PT, UP1, 0x80, 0x0 ;  /* 0x000000000000781c */ /* 0x000fe20003f0f018 */
[----:B------:R-:W-:Y:S01]  /*00c0*/  ULDC.64 UR4, c[0x0][0x2f8] ;  /* 0x0000be0000047ab9 */ /* 0x000fe20000000a00 */
[----:B------:R-:W-:Y:S01]  /*00d0*/  UISETP.NE.AND UP3, UPT, UR6, URZ, UPT ;  /* 0x0000003f0600728c */ /* 0x000fe2000bf65270 */
[----:B------:R-:W-:Y:S01]  /*00e0*/  PLOP3.LUT P2, PT, PT, PT, UP2, 0x80, 0x0 ;  /* 0x000000000000781c */ /* 0x000fe20003f4f028 */
[----:B------:R-:W-:Y:S01]  /*00f0*/  UISETP.EQ.U32.AND UP0, UPT, UR4, URZ, UPT ;  /* 0x0000003f0400728c */ /* 0x000fe2000bf02070 */
[----:B------:R-:W-:Y:S01]  /*0100*/  ULDC.64 UR22, c[0x0][0x208] ;  /* 0x0000820000167ab9 */ /* 0x000fe20000000a00 */
[----:B------:R-:W-:Y:S02]  /*0110*/  ULDC.64 UR6, c[0x0][0x2f8] ;  /* 0x0000be0000067ab9 */ /* 0x000fe40000000a00 */
[----:B------:R-:W-:Y:S02]  /*0120*/  UISETP.EQ.OR.EX UP0, UPT, UR5, URZ, !UP3, UP0 ;  /* 0x0000003f0500728c */ /* 0x000fe4000df02700 */
[----:B--2---:R-:W-:-:S06]  /*0130*/  UIMAD.WIDE UR8, UR11, 0x4, UR8 ;  /* 0x000000040b0878a5 */ /* 0x004fcc000f8e0208 */
[----:B------:R-:W-:Y:S02]  /*0140*/  IMAD.U32 R2, RZ, RZ, UR8 ;  /* 0x00000008ff027e24 */ /* 0x000fe4000f8e00ff */
[----:B------:R-:W-:Y:S01]  /*0150*/  IMAD.U32 R3, RZ, RZ, UR9 ;  /* 0x00000009ff037e24 */ /* 0x000fe2000f8e00ff */
[----:B------:R-:W-:Y:S02]  /*0160*/  @UP1 ULDC.64 UR8, c[0x0][0x300] ;  /* 0x0000c00000081ab9 */ /* 0x000fe40000000a00 */
[----:B------:R-:W-:Y:S02]  /*0170*/  @UP1 UIMAD.WIDE UR8, UR11, 0x4, UR8 ;  /* 0x000000040b0818a5 */ /* 0x000fe4000f8e0208 */
[----:B------:R-:W2:Y:S04]  /*0180*/  @P2 LDG.E R7, desc[UR22][R2.64] ;  /* 0x0000001602072981 */ /* 0x000ea8000c1e1900 */
[----:B------:R-:W-:Y:S01]  /*0190*/  IMAD.U32 R4, RZ, RZ, UR8 ;  /* 0x00000008ff047e24 */ /* 0x000fe2000f8e00ff */
[----:B------:R1:W3:Y:S01]  /*01a0*/  @P2 LDG.E R6, desc[UR22][R2.64+0x4] ;  /* 0x0000041602062981 */ /* 0x0002e2000c1e1900 */
[----:B------:R-:W-:Y:S01]  /*01b0*/  IMAD.U32 R5, RZ, RZ, UR9 ;  /* 0x00000009ff057e24 */ /* 0x000fe2000f8e00ff */
[----:B------:R-:W-:Y:S01]  /*01c0*/  PLOP3.LUT P1, PT, PT, PT, UP0, 0x80, 0x0 ;  /* 0x000000000000781c */ /* 0x000fe20003f2f008 */
[----:B------:R-:W-:-:S03]  /*01d0*/  UIMAD.WIDE UR6, UR11, 0x4, UR6 ;  /* 0x000000040b0678a5 */ /* 0x000fc6000f8e0206 */
[----:B------:R-:W4:Y:S03]  /*01e0*/  @P0 LDG.E R4, desc[UR22][R4.64] ;  /* 0x0000001604040981 */ /* 0x000f26000c1e1900 */
[----:B-1----:R-:W-:Y:S02]  /*01f0*/  IMAD.U32 R2, RZ, RZ, UR6 ;  /* 0x00000006ff027e24 */ /* 0x002fe4000f8e00ff */
        /* <DEDUP_REMOVED lines=12> */
[----:B------:R-:W-:-:S07]  /*02c0*/  @UP2 UIADD3 UR17, UR17, -UR15, URZ ;  /* 0x8000000f11112290 */ /* 0x000fce000fffe03f */
[----:B------:R-:W-:Y:S01]  /*02d0*/  @!UP2 ULDC UR17, c[0x0][0x2c4] ;  /* 0x0000b1000011aab9 */ /* 0x000fe20000000800 */
[----:B-----5:R-:W-:Y:S01]  /*02e0*/  @!P1 R2UR UR6, R0 ;  /* 0x00000000000692ca */ /* 0x020fe200000e0000 */
[----:B-1----:R-:W-:-:S14]  /*02f0*/  @!P0 BRA `(.L_x_601) ;  /* 0x00000000001c8947 */ /* 0x002fdc0003800000 */
[----:B------:R-:W-:-:S13]  /*0300*/  PLOP3.LUT P0, PT, PT, PT, UP3, 0x80, 0x0 ;  /* 0x000000000000781c */ /* 0x000fda0003f0f038 */
[----:B------:R-:W2:Y:S04]  /*0310*/  @P0 LDG.E R0, desc[UR22][R2.64+0x4] ;  /* 0x0000041602000981 */ /* 0x000ea8000c1e1900 */
[----:B------:R-:W3:Y:S01]  /*0320*/  @!P0 LDG.E R2, desc[UR22][R2.64] ;  /* 0x0000001602028981 */ /* 0x000ee2000c1e1900 */
[----:B--2---:R-:W-:-:S13]  /*0330*/  @P0 R2UR UR7, R0 ;  /* 0x00000000000702ca */ /* 0x004fda00000e0000 */
[----:B------:R-:W-:-:S07]  /*0340*/  @UP3 UIADD3 UR7, UR7, -UR6, URZ ;  /* 0x8000000607073290 */ /* 0x000fce000fffe03f */
[----:B---3--:R-:W-:Y:S01]  /*0350*/  @!P0 R2UR UR7, R2 ;  /* 0x00000000020782ca */ /* 0x008fe200000e0000 */
[----:B------:R-:W-:-:S14]  /*0360*/  BRA `(.L_x_602) ;  /* 0x0000000000047947 */ /* 0x000fdc0003800000 */
.L_x_601:
[----:B------:R-:W-:-:S05]  /*0370*/  ULDC UR7, c[0x0][0x2c8] ;  /* 0x0000b20000077ab9 */ /* 0x000fca0000000800 */
.L_x_602:
        /* <DEDUP_REMOVED lines=43> */
[CC--:B------:R-:W-:Y:S02]  /*0630*/  LEA.HI R8, R20.reuse, R153.reuse, RZ, 0x2 ;  /* 0x0000009914087211 */ /* 0x0c0fe400078f10ff */
[----:B------:R-:W-:Y:S02]  /*0640*/  LEA.HI R28, R20, R153, RZ, 0x3 ;  /* 0x00000099141c7211 */ /* 0x000fe400078f18ff */
[----:B------:R-:W-:-:S02]  /*0650*/  PLOP3.LUT P1, PT, PT, PT, UP0, 0x80, 0x0 ;  /* 0x000000000000781c */ /* 0x000fc40003f2f008 */
[----:B------:R-:W-:Y:S01]  /*0660*/  @UP1 ULDC.64 UR4, c[0x0][0x240] ;  /* 0x0000900000041ab9 */ /* 0x000fe20000000a00 */
[----:B------:R-:W-:Y:S01]  /*0670*/  @!UP1 USHF.R.S32.HI UR7, URZ, 0x1f, UR11 ;  /* 0x0000001f3f079899 */ /* 0x000fe2000801140b */
[----:B------:R-:W-:Y:S01]  /*0680*/  SHF.R.S32.HI R25, RZ, 0x3, R28 ;  /* 0x00000003ff197819 */ /* 0x000fe2000001141c */
[----:B------:R-:W-:Y:S02]  /*0690*/  @UP1 UIMAD.WIDE.U32 UR28, UR15, UR4, URZ ;  /* 0x000000040f1c12a5 */ /* 0x000fe4000f8e003f */
[----:B------:R-:W-:Y:S02]  /*06a0*/  @UP0 UIADD3 UR13, UR12, UR6, URZ ;  /* 0x000000060c0d0290 */ /* 0x000fe4000fffe03f */
[----:B------:R-:W-:Y:S01]  /*06b0*/  @UP1 UIMAD UR10, UR15, UR5, UR29 ;  /* 0x000000050f0a12a4 */ /* 0x000fe2000f8e021d */
[----:B------:R-:W-:Y:S02]  /*06c0*/  @UP0 ULDC.64 UR8, c[0x0][0x248] ;  /* 0x0000920000080ab9 */ /* 0x000fe40000000a00 */
[----:B------:R-:W-:Y:S01]  /*06d0*/  @!UP1 ULDC.64 UR4, c[0x0][0x228] ;  /* 0x00008a0000049ab9 */ /* 0x000fe20000000a00 */
[----:B-1----:R-:W-:Y:S01]  /*06e0*/  IABS R0, R12 ;  /* 0x0000000c00007213 */ /* 0x002fe20000000000 */
[----:B------:R-:W-:-:S02]  /*06f0*/  @!UP1 UIMAD UR7, UR7, UR4, URZ ;  /* 0x00000004070792a4 */ /* 0x000fc4000f8e023f */
[----:B------:R-:W-:Y:S02]  /*0700*/  @!UP1 UIMAD.WIDE.U32 UR26, UR11, UR4, URZ ;  /* 0x000000040b1a92a5 */ /* 0x000fe4000f8e003f */
[----:B------:R-:W-:Y:S01]  /*0710*/  IMAD.MOV.U32 R10, RZ, RZ, R0 ;  /* 0x000000ffff0a7224 */ /* 0x000fe200078e0000 */
[----:B------:R-:W-:Y:S02]  /*0720*/  @UP0 UIMAD.WIDE.U32 UR30, UR13, UR8, URZ ;  /* 0x000000080d1e02a5 */ /* 0x000fe4000f8e003f */
[----:B------:R-:W-:Y:S01]  /*0730*/  @!UP1 UIMAD UR5, UR11, UR5, UR7 ;  /* 0x000000050b0592a4 */ /* 0x000fe2000f8e0207 */
[----:B------:R-:W1:Y:S01]  /*0740*/  I2F.RP R2, R10 ;  /* 0x0000000a00027306 */ /* 0x000e620000209400 */
[----:B--2---:R-:W-:Y:S01]  /*0750*/  IABS R4, R4 ;  /* 0x0000000400047213 */ /* 0x004fe20000000000 */
[----:B------:R-:W-:Y:S01]  /*0760*/  @UP0 UIMAD UR13, UR13, UR9, URZ ;  /* 0x000000090d0d02a4 */ /* 0x000fe2000f8e023f */
[----:B------:R-:W-:Y:S01]  /*0770*/  @UP1 UMOV UR18, UR28 ;  /* 0x0000001c00121c82 */ /* 0x000fe20008000000 */
[----:B------:R-:W-:-:S02]  /*0780*/  @UP0 UMOV UR28, UR30 ;  /* 0x0000001e001c0c82 */ /* 0x000fc40008000000 */
        /* <DEDUP_REMOVED lines=10> */
[----:B------:R-:W-:Y:S01]  /*0830*/  IMAD.MOV.U32 R2, RZ, RZ, R4 ;  /* 0x000000ffff027224 */ /* 0x000fe200078e0004 */
[----:B------:R-:W-:-:S03]  /*0840*/  LOP3.LUT R4, R8, 0xfffffffc, RZ, 0xc0, !PT ;  /* 0xfffffffc08047812 */ /* 0x000fc600078ec0ff */
[----:B------:R-:W-:-:S04]  /*0850*/  IMAD.HI.U32 R0, R0, R2, RZ ;  /* 0x0000000200007227 */ /* 0x000fc800078e00ff */
[----:B------:R-:W-:Y:S01]  /*0860*/  IMAD.IADD R5, R153, 0x1, -R4 ;  /* 0x0000000199057824 */ /* 0x000fe200078e0a04 */
[----:B------:R-:W-:Y:S01]  /*0870*/  IADD3 R3, -R0, RZ, RZ ;  /* 0x000000ff00037210 */ /* 0x000fe20007ffe1ff */
[----:B------:R-:W-:-:S03]  /*0880*/  IMAD.SHL.U32 R4, R25, 0x40, RZ ;  /* 0x0000004019047824 */ /* 0x000fc600078e00ff */
[----:B------:R-:W-:Y:S01]  /*0890*/  SHF.L.U32 R106, R5, 0x3, RZ ;  /* 0x00000003056a7819 */ /* 0x000fe200000006ff */
[----:B------:R-:W-:Y:S01]  /*08a0*/  IMAD R3, R10, R3, R2 ;  /* 0x000000030a037224 */ /* 0x000fe200078e0202 */
[----:B------:R-:W-:Y:S02]  /*08b0*/  SHF.R.S32.HI R2, RZ, 0x2, R8 ;  /* 0x00000002ff027819 */ /* 0x000fe40000011408 */
[----:B------:R-:W-:Y:S02]  /*08c0*/  LOP3.LUT R4, R4, 0xc0, RZ, 0xc0, !PT ;  /* 0x000000c004047812 */ /* 0x000fe400078ec0ff */
[----:B------:R-:W-:Y:S01]  /*08d0*/  ISETP.GT.U32.AND P3, PT, R10, R3, PT ;  /* 0x000000030a00720c */ /* 0x000fe20003f64070 */
[----:B------:R-:W-:Y:S01]  /*08e0*/  VIADD R5, R2, 0x40 ;  /* 0x0000004002057836 */ /* 0x000fe20000000000 */
[----:B------:R-:W-:Y:S02]  /*08f0*/  LOP3.LUT R6, R4, 0x18, R106, 0xf8, !PT ;  /* 0x0000001804067812 */ /* 0x000fe400078ef86a */
[----:B------:R-:W-:Y:S01]  /*0900*/  SHF.R.U32.HI R4, RZ, 0x3, R4 ;  /* 0x00000003ff047819 */ /* 0x000fe20000011604 */
[----:B------:R-:W-:Y:S08]  /*0910*/  @P1 BRA `(.L_x_604) ;  /* 0x0000000000301947 */ /* 0x000ff00003800000 */
        /* <DEDUP_REMOVED lines=12> */
.L_x_604:
[----:B------:R-:W-:Y:S01]  /*09e0*/  @UP0 UIADD3 UR29, UR12, UR6, URZ ;  /* 0x000000060c1d0290 */ /* 0x000fe2000fffe03f */
[----:B------:R-:W-:Y:S01]  /*09f0*/  LOP3.LUT R9, R6, R4, RZ, 0x3c, !PT ;  /* 0x0000000406097212 */ /* 0x000fe200078e3cff */
[----:B------:R-:W-:Y:S01]  /*0a00*/  @!P3 IMAD.IADD R3, R3, 0x1, -R10 ;  /* 0x000000010303b824 */ /* 0x000fe200078e0a0a */
[----:B------:R-:W-:Y:S01]  /*0a10*/  @UP0 ULDC.64 UR6, c[0x0][0x250] ;  /* 0x0000940000060ab9 */ /* 0x000fe20000000a00 */
[----:B------:R-:W-:Y:S01]  /*0a20*/  LEA.HI R4, R8, R2, RZ, 0x1 ;  /* 0x0000000208047211 */ /* 0x000fe200078f08ff */
[----:B------:R-:W-:Y:S01]  /*0a30*/  @UP0 UIMAD.WIDE.U32 UR4, UR29, UR6, URZ ;  /* 0x000000061d0402a5 */ /* 0x000fe2000f8e003f */
[----:B------:R-:W-:Y:S01]  /*0a40*/  LOP3.LUT R7, R12, UR25, RZ, 0x3c, !PT ;  /* 0x000000190c077c12 */ /* 0x000fe2000f8e3cff */
[----:B------:R-:W-:Y:S01]  /*0a50*/  @UP0 UIMAD UR29, UR29, UR7, URZ ;  /* 0x000000071d1d02a4 */ /* 0x000fe2000f8e023f */
[----:B------:R-:W-:Y:S01]  /*0a60*/  LOP3.LUT R4, R4, 0x7fffffe, RZ, 0xc0, !PT ;  /* 0x07fffffe04047812 */ /* 0x000fe200078ec0ff */
[----:B------:R-:W-:Y:S01]  /*0a70*/  USHF.R.S32.HI UR26, URZ, 0x1f, UR25 ;  /* 0x0000001f3f1a7899 */ /* 0x000fe20008011419 */
[----:B------:R-:W-:Y:S01]  /*0a80*/  LEA.HI R16, R20, R153, RZ, 0x5 ;  /* 0x0000009914107211 */ /* 0x000fe200078f28ff */
[----:B------:R-:W-:Y:S01]  /*0a90*/  @UP0 UIADD3 UR29, UR5, UR29, URZ ;  /* 0x0000001d051d0290 */ /* 0x000fe2000fffe03f */
[----:B------:R-:W-:Y:S01]  /*0aa0*/  ISETP.GE.AND P2, PT, R7, RZ, PT ;  /* 0x000000ff0700720c */ /* 0x000fe20003f46270 */
[----:B------:R-:W-:Y:S01]  /*0ab0*/  IMAD.IADD R7, R2, 0x1, -R4 ;  /* 0x0000000102077824 */ /* 0x000fe200078e0a04 */
[----:B------:R-:W-:Y:S01]  /*0ac0*/  ISETP.GE.U32.AND P5, PT, R3, R10, PT ;  /* 0x0000000a0300720c */ /* 0x000fe20003fa6070 */
[----:B------:R-:W-:Y:S01]  /*0ad0*/  IMAD.U32 R10, RZ, RZ, UR16 ;  /* 0x00000010ff0a7e24 */ /* 0x000fe2000f8e00ff */
[----:B------:R-:W-:Y:S01]  /*0ae0*/  ISETP.GE.AND P0, PT, R5, UR14, PT ;  /* 0x0000000e05007c0c */ /* 0x000fe2000bf06270 */
        /* <DEDUP_REMOVED lines=19> */
.L_x_605:
[----:B------:R-:W-:Y:S01]  /*0c20*/  IMAD R6, R3, UR8, RZ ;  /* 0x0000000803067c24 */ /* 0x000fe2000f8e02ff */
[----:B------:R-:W-:Y:S01]  /*0c30*/  LEA R7, R24, R7, 0x3 ;  /* 0x0000000718077211 */ /* 0x000fe200078e18ff */
[----:B------:R-:W-:Y:S01]  /*0c40*/  IMAD.WIDE.U32 R4, R2, UR8, R106 ;  /* 0x0000000802047c25 */ /* 0x000fe2000f8e006a */
[----:B------:R-:W-:Y:S01]  /*0c50*/  @P5 IADD3 R0, R0, 0x1, RZ ;  /* 0x0000000100005810 */ /* 0x000fe20007ffe0ff */
[----:B------:R-:W1:Y:S01]  /*0c60*/  S2UR UR27, SR_CgaCtaId ;  /* 0x00000000001b79c3 */ /* 0x000e620000008800 */
[C---:B------:R-:W-:Y:S01]  /*0c70*/  IADD3 R23, R2.reuse, 0x20, RZ ;  /* 0x0000002002177810 */ /* 0x040fe20007ffe0ff */
[----:B------:R-:W-:Y:S01]  /*0c80*/  IMAD R6, R2, UR9, R6 ;  /* 0x0000000902067c24 */ /* 0x000fe2000f8e0206 */
[----:B------:R-:W-:Y:S01]  /*0c90*/  IADD3 R8, P1, R4, UR28, RZ ;  /* 0x0000001c04087c10 */ /* 0x000fe2000ff3e0ff */
[----:B------:R-:W-:Y:S01]  /*0ca0*/  IMAD.U32 R230, R7, 0x20, R9 ;  /* 0x0000002007e67824 */ /* 0x000fe200078e0009 */
[----:B------:R-:W-:Y:S01]  /*0cb0*/  @!P2 IADD3 R0, -R0, RZ, RZ ;  /* 0x000000ff0000a210 */ /* 0x000fe20007ffe1ff */
[----:B------:R-:W-:Y:S01]  /*0cc0*/  IMAD R7, R3, UR6, RZ ;  /* 0x0000000603077c24 */ /* 0x000fe2000f8e02ff */
[----:B------:R-:W-:Y:S01]  /*0cd0*/  IADD3.X R9, R5, UR13, R6, P1, !PT ;  /* 0x0000000d05097c10 */ /* 0x000fe20008ffe406 */
[----:B------:R-:W-:Y:S01]  /*0ce0*/  IMAD.WIDE.U32 R4, R2, UR6, R106 ;  /* 0x0000000602047c25 */ /* 0x000fe2000f8e006a */
[----:B------:R-:W-:Y:S01]  /*0cf0*/  @!P4 LOP3.LUT R0, RZ, R12, RZ, 0x33, !PT ;  /* 0x0000000cff00c212 */ /* 0x000fe200078e33ff */
[----:B------:R-:W-:Y:S01]  /*0d00*/  ULDC.64 UR12, c[0x0][0x260] ;  /* 0x00009800000c7ab9 */ /* 0x000fe20000000a00 */
[----:B------:R-:W-:Y:S01]  /*0d10*/  IADD3 R6, P1, R106, UR18, RZ ;  /* 0x000000126a067c10 */ /* 0x000fe2000ff3e0ff */
[----:B------:R-:W-:Y:S01]  /*0d20*/  IMAD R12, R2, UR7, R7 ;  /* 0x00000007020c7c24 */ /* 0x000fe2000f8e0207 */
[----:B------:R-:W-:Y:S01]  /*0d30*/  IADD3 R4, P2, R4, UR4, RZ ;  /* 0x0000000404047c10 */ /* 0x000fe2000ff5e0ff */
[C---:B------:R-:W-:Y:S01]  /*0d40*/  IMAD.WIDE.U32 R32, R0.reuse, UR12, R8 ;  /* 0x0000000c00207c25 */ /* 0x040fe2000f8e0008 */
[----:B------:R-:W-:Y:S01]  /*0d50*/  IADD3.X R7, R107, UR10, RZ, P1, !PT ;  /* 0x0000000a6b077c10 */ /* 0x000fe20008ffe4ff */
[----:B------:R-:W-:Y:S01]  /*0d60*/  ULDC.64 UR10, c[0x0][0x268] ;  /* 0x00009a00000a7ab9 */ /* 0x000fe20000000a00 */
[----:B------:R-:W-:Y:S01]  /*0d70*/  IADD3.X R5, R5, UR29, R12, P2, !PT ;  /* 0x0000001d05057c10 */ /* 0x000fe200097fe40c */
[----:B------:R-:W-:Y:S01]  /*0d80*/  ULDC.64 UR4, c[0x0][0x258] ;  /* 0x0000960000047ab9 */ /* 0x000fe20000000a00 */
[----:B------:R2:W-:Y:S01]  /*0d90*/  STL.64 [R1+0x40], R32 ;  /* 0x0000402001007387 */ /* 0x0005e20000100a00 */
[----:B------:R-:W-:Y:S01]  /*0da0*/  IMAD.U32 R14, RZ, RZ, UR4 ;  /* 0x00000004ff0e7e24 */ /* 0x000fe2000f8e00ff */
[----:B------:R-:W-:Y:S01]  /*0db0*/  SHF.R.S32.HI R12, RZ, 0x1f, R0 ;  /* 0x0000001fff0c7819 */ /* 0x000fe20000011400 */
[----:B------:R-:W-:Y:S01]  /*0dc0*/  IMAD.WIDE.U32 R30, R0, UR10, R4 ;  /* 0x0000000a001e7c25 */ /* 0x000fe2000f8e0004 */
[----:B------:R-:W-:Y:S01]  /*0dd0*/  ISETP.GE.AND P2, PT, R2, UR14, PT ;  /* 0x0000000e02007c0c */ /* 0x000fe2000bf46270 */
[----:B------:R-:W-:Y:S01]  /*0de0*/  UIMAD UR26, UR26, UR4, URZ ;  /* 0x000000041a1a72a4 */ /* 0x000fe2000f8e023f */
[----:B------:R-:W-:Y:S01]  /*0df0*/  BSSY B0, `(.L_x_606) ;  /* 0x000003b000007945 */ /* 0x000fe20003800000 */
[----:B------:R-:W-:Y:S01]  /*0e00*/  IMAD.WIDE.U32 R14, R14, UR25, R6 ;  /* 0x000000190e0e7c25 */ /* 0x000fe2000f8e0006 */
[----:B------:R2:W-:Y:S01]  /*0e10*/  STL.64 [R1+0x8], R30 ;  /* 0x0000081e01007387 */ /* 0x0005e20000100a00 */
[----:B------:R-:W-:Y:S01]  /*0e20*/  UIADD3 UR18, UR19, -0x1, URZ ;  /* 0xffffffff13127890 */ /* 0x000fe2000fffe03f */
[----:B------:R-:W-:Y:S01]  /*0e30*/  ISETP.GE.AND P1, PT, R23, UR14, PT ;  /* 0x0000000e17007c0c */ /* 0x000fe2000bf26270 */
[----:B------:R-:W-:Y:S01]  /*0e40*/  IMAD R6, R12, UR12, RZ ;  /* 0x0000000c0c067c24 */ /* 0x000fe2000f8e02ff */
[----:B------:R-:W-:Y:S01]  /*0e50*/  UIMAD UR5, UR25, UR5, UR26 ;  /* 0x00000005190572a4 */ /* 0x000fe2000f8e021a */
[----:B------:R-:W-:Y:S01]  /*0e60*/  IMAD.WIDE R10, R10, 0x80, R2 ;  /* 0x000000800a0a7825 */ /* 0x000fe200078e0202 */
[----:B------:R-:W-:Y:S01]  /*0e70*/  UIMAD UR12, UR18, -0x40, UR24 ;  /* 0xffffffc0120c78a4 */ /* 0x000fe2000f8e0218 */
[----:B------:R-:W-:-:S02]  /*0e80*/  LEA.HI R20, R20, R153, RZ, 0x4 ;  /* 0x0000009914147211 */ /* 0x000fc400078f20ff */
[----:B------:R-:W-:Y:S01]  /*0e90*/  IMAD R26, R0, UR13, R6 ;  /* 0x0000000d001a7c24 */ /* 0x000fe2000f8e0206 */
[----:B------:R-:W-:Y:S01]  /*0ea0*/  LOP3.LUT R16, R16, 0xffffffe0, RZ, 0xc0, !PT ;  /* 0xffffffe010107812 */ /* 0x000fe200078ec0ff */
[----:B------:R-:W-:Y:S01]  /*0eb0*/  IMAD R6, R12, UR10, RZ ;  /* 0x0000000a0c067c24 */ /* 0x000fe2000f8e02ff */
[----:B------:R-:W-:Y:S01]  /*0ec0*/  UMOV UR10, 0x400 ;  /* 0x00000400000a7882 */ /* 0x000fe20000000000 */
[----:B------:R-:W-:Y:S01]  /*0ed0*/  VIADD R13, R15, UR5 ;  /* 0x000000050f0d7c36 */ /* 0x000fe20008000000 */
[----:B-1----:R-:W-:Y:S01]  /*0ee0*/  ULEA UR4, UR27, UR10, 0x18 ;  /* 0x0000000a1b047291 */ /* 0x002fe2000f8ec03f */
[----:B------:R-:W-:Y:S01]  /*0ef0*/  IMAD R27, R0, UR11, R6 ;  /* 0x0000000b001b7c24 */ /* 0x000fe2000f8e0206 */
[----:B------:R-:W-:Y:S01]  /*0f00*/  ISETP.GE.AND P6, PT, R2, UR12, PT ;  /* 0x0000000c02007c0c */ /* 0x000fe2000bfc6270 */
[C---:B------:R-:W-:Y:S01]  /*0f10*/  VIADD R181, R106.reuse, 0x20 ;  /* 0x000000206ab57836 */ /* 0x040fe20000000000 */
[----:B------:R-:W-:Y:S02]  /*0f20*/  IADD3 R180, R106, 0x40, RZ ;  /* 0x000000406ab47810 */ /* 0x000fe40007ffe0ff */
[----:B------:R-:W-:Y:S01]  /*0f30*/  LEA R230, R230, UR4, 0x1 ;  /* 0x00000004e6e67c11 */ /* 0x000fe2000f8e08ff */
[----:B------:R-:W-:Y:S08]  /*0f40*/  @P2 BRA `(.L_x_607) ;  /* 0x0000000000942947 */ /* 0x000ff00003800000 */
        /* <DEDUP_REMOVED lines=37> */
.L_x_607:
[----:B------:R-:W-:Y:S05]  /*11a0*/  BSYNC B0 ;  /* 0x0000000000007941 */ /* 0x000fea0003800000 */
.L_x_606:
[----:B------:R-:W-:Y:S01]  /*11b0*/  SHF.R.S32.HI R19, RZ, 0x4, R20 ;  /* 0x00000004ff137819 */ /* 0x000fe20000011414 */
[----:B------:R-:W-:Y:S01]  /*11c0*/  BSSY B0, `(.L_x_608) ;  /* 0x000002c000007945 */ /* 0x000fe20003800000 */
[----:B------:R-:W-:Y:S01]  /*11d0*/  ISETP.GE.AND P5, PT, R2, UR12, PT ;  /* 0x0000000c02007c0c */ /* 0x000fe2000bfa6270 */
[----:B---3--:R-:W-:Y:S01]  /*11e0*/  IMAD.IADD R8, R153, 0x1, -R16 ;  /* 0x0000000199087824 */ /* 0x008fe200078e0a10 */
[----:B------:R-:W-:Y:S01]  /*11f0*/  LEA.HI R18, R20, R19, RZ, 0x1 ;  /* 0x0000001314127211 */ /* 0x000fe200078f08ff */
[----:B------:R-:W-:Y:S01]  /*1200*/  VIADD R9, R2, 0x60 ;  /* 0x0000006002097836 */ /* 0x000fe20000000000 */
[----:B------:R-:W-:Y:S09]  /*1210*/  @P1 BRA `(.L_x_609) ;  /* 0x0000000000981947 */ /* 0x000ff20003800000 */
[----:B------:R-:W-:Y:S01]  /*1220*/  ULDC UR5, c[0x0][0x2d0] ;  /* 0x0000b40000057ab9 */ /* 0x000fe20000000800 */
[----:B-1----:R-:W-:Y:S01]  /*1230*/  IADD3 R4, P1, R10, 0x20, RZ ;  /* 0x000000200a047810 */ /* 0x002fe20007f3e0ff */
        /* <DEDUP_REMOVED lines=36> */
.L_x_609:
[----:B------:R-:W-:Y:S05]  /*1480*/  BSYNC B0 ;  /* 0x0000000000007941 */ /* 0x000fea0003800000 */
.L_x_608:
[----:B------:R-:W-:Y:S01]  /*1490*/  LOP3.LUT R2, R18, 0xfffffffe, RZ, 0xc0, !PT ;  /* 0xfffffffe12027812 */ /* 0x000fe200078ec0ff */
[----:B------:R-:W-:Y:S01]  /*14a0*/  BSSY B0, `(.L_x_610) ;  /* 0x000002e000007945 */ /* 0x000fe20003800000 */
[----:B------:R-:W-:Y:S02]  /*14b0*/  SHF.R.S32.HI R0, RZ, 0x1f, R8 ;  /* 0x0000001fff007819 */ /* 0x000fe40000011408 */
[----:B------:R-:W-:Y:S01]  /*14c0*/  ISETP.GE.AND P4, PT, R9, UR14, PT ;  /* 0x0000000e09007c0c */ /* 0x000fe2000bf86270 */
[----:B------:R-:W-:Y:S01]  /*14d0*/  IMAD.IADD R22, R19, 0x1, -R2 ;  /* 0x0000000113167824 */ /* 0x000fe200078e0a02 */
[----:B------:R-:W-:Y:S02]  /*14e0*/  LEA.HI R21, R0, R8, RZ, 0x2 ;  /* 0x0000000800157211 */ /* 0x000fe400078f10ff */
[----:B------:R-:W-:Y:S02]  /*14f0*/  LOP3.LUT R18, R20, 0xfffffff0, RZ, 0xc0, !PT ;  /* 0xfffffff014127812 */ /* 0x000fe400078ec0ff */
[----:B------:R-:W-:Y:S01]  /*1500*/  LOP3.LUT R19, R28, 0xfffffff8, RZ, 0xc0, !PT ;  /* 0xfffffff81c137812 */ /* 0x000fe200078ec0ff */
[----:B------:R-:W-:Y:S06]  /*1510*/  @P0 BRA `(.L_x_611) ;  /* 0x0000000000980947 */ /* 0x000fec0003800000 */
        /* <DEDUP_REMOVED lines=38> */
.L_x_611:
[----:B------:R-:W-:Y:S05]  /*1780*/  BSYNC B0 ;  /* 0x0000000000007941 */ /* 0x000fea0003800000 */
.L_x_610:
        /* <DEDUP_REMOVED lines=40> */
.L_x_613:
[----:B------:R-:W-:Y:S05]  /*1a10*/  BSYNC B0 ;  /* 0x0000000000007941 */ /* 0x000fea0003800000 */
.L_x_612:
[----:B------:R-:W-:Y:S01]  /*1a20*/  IMAD.IADD R187, R33, 0x1, R26 ;  /* 0x0000000121bb7824 */ /* 0x000fe200078e021a */
[----:B------:R-:W-:Y:S01]  /*1a30*/  USHF.L.U32 UR26, UR8, 0x6, URZ ;  /* 0x00000006081a7899 */ /* 0x000fe2000800063f */
[----:B------:R-:W-:Y:S01]  /*1a40*/  IMAD.MOV.U32 R186, RZ, RZ, R32 ;  /* 0x000000ffffba7224 */ /* 0x000fe200078e0020 */
[----:B------:R-:W-:Y:S01]  /*1a50*/  USHF.L.U64.HI UR25, UR8, 0x6, UR9 ;  /* 0x0000000608197899 */ /* 0x000fe20008010209 */
[C---:B------:R-:W-:Y:S01]  /*1a60*/  IMAD.IADD R8, R153.reuse, 0x1, -R18 ;  /* 0x0000000199087824 */ /* 0x040fe200078e0a12 */
[----:B------:R-:W-:Y:S01]  /*1a70*/  USHF.R.S32.HI UR28, URZ, 0x1f, UR18 ;  /* 0x0000001f3f1c7899 */ /* 0x000fe20008011412 */
[----:B------:R-:W-:Y:S01]  /*1a80*/  IMAD.IADD R10, R153, 0x1, -R19 ;  /* 0x00000001990a7824 */ /* 0x000fe200078e0a13 */
[----:B------:R2:W-:Y:S01]  /*1a90*/  STL.64 [R1+0x38], R186 ;  /* 0x000038ba01007387 */ /* 0x0005e20000100a00 */
[----:B------:R-:W-:Y:S01]  /*1aa0*/  UIMAD UR5, UR25, UR18, URZ ;  /* 0x00000012190572a4 */ /* 0x000fe2000f8e023f */
[----:B------:R-:W-:Y:S01]  /*1ab0*/  LEA.HI R0, R8, R8, RZ, 0x1 ;  /* 0x0000000808007211 */ /* 0x000fe200078f08ff */
[----:B------:R-:W-:Y:S01]  /*1ac0*/  IMAD.U32 R155, RZ, RZ, UR26 ;  /* 0x0000001aff9b7e24 */ /* 0x000fe2000f8e00ff */
[----:B-1-3--:R-:W-:Y:S01]  /*1ad0*/  SHF.R.S32.HI R3, RZ, 0x1f, R8 ;  /* 0x0000001fff037819 */ /* 0x00afe20000011408 */
[----:B------:R-:W-:Y:S01]  /*1ae0*/  UIMAD UR5, UR28, UR26, UR5 ;  /* 0x0000001a1c0572a4 */ /* 0x000fe2000f8e0205 */
[--C-:B----4-:R-:W-:Y:S01]  /*1af0*/  SHF.R.S32.HI R4, RZ, 0x1, R0.reuse ;  /* 0x00000001ff047819 */ /* 0x110fe20000011400 */
[----:B------:R-:W-:Y:S01]  /*1b00*/  BSSY B0, `(.L_x_614) ;  /* 0x0000031000007945 */ /* 0x000fe20003800000 */
[----:B------:R-:W-:-:S02]  /*1b10*/  SHF.R.S32.HI R2, RZ, 0x1f, R0 ;  /* 0x0000001fff027819 */ /* 0x000fc40000011400 */
[----:B------:R-:W-:Y:S02]  /*1b20*/  LOP3.LUT R7, R0, 0x7fffffe, RZ, 0xc0, !PT ;  /* 0x07fffffe00077812 */ /* 0x000fe400078ec0ff */
[----:B------:R-:W-:Y:S02]  /*1b30*/  LEA.HI R9, R10, R10, RZ, 0x1 ;  /* 0x0000000a0a097211 */ /* 0x000fe400078f08ff */
[----:B------:R-:W-:Y:S01]  /*1b40*/  LEA.HI R0, R2, R4, RZ, 0x2 ;  /* 0x0000000402007211 */ /* 0x000fe200078f10ff */
[----:B------:R-:W-:Y:S01]  /*1b50*/  IMAD.IADD R152, R8, 0x1, -R7 ;  /* 0x0000000108987824 */ /* 0x000fe200078e0a07 */
[----:B------:R-:W-:Y:S01]  /*1b60*/  LEA.HI R13, R3, R8, RZ, 0x3 ;  /* 0x00000008030d7211 */ /* 0x000fe200078f18ff */
[----:B------:R-:W-:Y:S01]  /*1b70*/  IMAD.WIDE.U32 R2, R155, UR18, R186 ;  /* 0x000000129b027c25 */ /* 0x000fe2000f8e00ba */
[----:B------:R-:W-:Y:S02]  /*1b80*/  LOP3.LUT R6, R9, 0x7fffffe, RZ, 0xc0, !PT ;  /* 0x07fffffe09067812 */ /* 0x000fe400078ec0ff */
[----:B------:R-:W-:Y:S01]  /*1b90*/  LOP3.LUT R0, R0, 0xfffffffc, RZ, 0xc0, !PT ;  /* 0xfffffffc00007812 */ /* 0x000fe200078ec0ff */
[----:B------:R-:W-:Y:S01]  /*1ba0*/  VIADD R8, R3, UR5 ;  /* 0x0000000503087c36 */ /* 0x000fe20008000000 */
[----:B------:R-:W-:Y:S01]  /*1bb0*/  LEA R11, R24, UR21, 0x4 ;  /* 0x00000015180b7c11 */ /* 0x000fe2000f8e20ff */
[----:B------:R-:W-:Y:S01]  /*1bc0*/  IMAD.IADD R12, R10, 0x1, -R6 ;  /* 0x000000010a0c7824 */ /* 0x000fe200078e0a06 */
[----:B------:R-:W-:Y:S01]  /*1bd0*/  SHF.R.S32.HI R5, RZ, 0x2, R21 ;  /* 0x00000002ff057819 */ /* 0x000fe20000011415 */
[----:B------:R-:W-:Y:S01]  /*1be0*/  IMAD.IADD R15, R4, 0x1, -R0 ;  /* 0x00000001040f7824 */ /* 0x000fe200078e0a00 */
[----:B------:R-:W-:-:S02]  /*1bf0*/  ISETP.GE.AND P0, PT, R23, UR12, PT ;  /* 0x0000000c17007c0c */ /* 0x000fc4000bf06270 */
[----:B------:R-:W-:Y:S01]  /*1c00*/  IADD3 R14, R11, 0x1, R5 ;  /* 0x000000010b0e7810 */ /* 0x000fe20007ffe005 */
[----:B--2---:R-:W-:Y:S10]  /*1c10*/  @P6 BRA `(.L_x_615) ;  /* 0x00000000007c6947 */ /* 0x004ff40003800000 */
        /* <DEDUP_REMOVED lines=31> */
.L_x_615:
[----:B------:R-:W-:Y:S05]  /*1e10*/  BSYNC B0 ;  /* 0x0000000000007941 */ /* 0x000fea0003800000 */
.L_x_614:
        /* <DEDUP_REMOVED lines=9> */
[----:B--2---:R-:W-:Y:S02]  /*1eb0*/  IADD3.X R6, R8, UR5, RZ, P0, !PT ;  /* 0x0000000508067c10 */ /* 0x004fe400087fe4ff */
[----:B------:R-:W-:-:S07]  /*1ec0*/  ISETP.GE.AND P0, PT, R180, UR10, PT ;  /* 0x0000000ab4007c0c */ /* 0x000fce000bf06270 */
[----:B-1----:R-:W1:Y:S01]  /*1ed0*/  @!P3 LDC.64 R4, c[0x0][0x218] ;  /* 0x00008600ff04bb82 */ /* 0x002e620000000a00 */
[----:B------:R3:W-:Y:S07]  /*1ee0*/  @P3 STS.128 [R230+0x6800], RZ ;  /* 0x006800ffe6003388 */ /* 0x0007ee0000000c00 */
[----:B------:R-:W2:Y:S01]  /*1ef0*/  @!P2 LDC.64 R10, c[0x0][0x218] ;  /* 0x00008600ff0aab82 */ /* 0x000ea20000000a00 */
        /* <DEDUP_REMOVED lines=22> */
.L_x_617:
[----:B------:R-:W-:Y:S05]  /*2060*/  BSYNC B0 ;  /* 0x0000000000007941 */ /* 0x000fea0003800000 */
.L_x_616:
[----:B------:R-:W0:Y:S01]  /*2070*/  LDGDEPBAR ;  /* 0x00000000000079af */ /* 0x000e220000000000 */
[----:B------:R-:W-:Y:S01]  /*2080*/  IMAD.SHL.U32 R0, R9, 0x40, RZ ;  /* 0x0000004009007824 */ /* 0x000fe200078e00ff */
[----:B------:R-:W-:Y:S01]  /*2090*/  IADD3 R11, R31, R27, RZ ;  /* 0x0000001b1f0b7210 */ /* 0x000fe20007ffe0ff */
[----:B---34-:R-:W-:Y:S01]  /*20a0*/  IMAD.SHL.U32 R3, R13, 0x20, RZ ;  /* 0x000000200d037824 */ /* 0x018fe200078e00ff */
[----:B------:R-:W-:Y:S01]  /*20b0*/  MOV R10, R30 ;  /* 0x0000001e000a7202 */ /* 0x000fe20000000f00 */
[----:B------:R-:W-:Y:S01]  /*20c0*/  IMAD.SHL.U32 R2, R15, 0x40, RZ ;  /* 0x000000400f027824 */ /* 0x000fe200078e00ff */
[----:B------:R-:W-:Y:S01]  /*20d0*/  LOP3.LUT R0, R0, 0xc0, RZ, 0xc0, !PT ;  /* 0x000000c000007812 */ /* 0x000fe200078ec0ff */
[----:B-12---:R-:W-:Y:S01]  /*20e0*/  IMAD.SHL.U32 R5, R25, 0x8, RZ ;  /* 0x0000000819057824 */ /* 0x006fe200078e00ff */
[----:B------:R-:W-:Y:S01]  /*20f0*/  LOP3.LUT R105, R3, 0xffffff00, RZ, 0xc0, !PT ;  /* 0xffffff0003697812 */ /* 0x000fe200078ec0ff */
[----:B------:R-:W-:Y:S01]  /*2100*/  IMAD.SHL.U32 R4, R22, 0x8, RZ ;  /* 0x0000000816047824 */ /* 0x000fe200078e00ff */
[----:B------:R-:W-:Y:S01]  /*2110*/  LOP3.LUT R2, R2, 0xc0, RZ, 0xc0, !PT ;  /* 0x000000c002027812 */ /* 0x000fe200078ec0ff */
[----:B------:R1:W-:Y:S01]  /*2120*/  STL.64 [R1], R10 ;  /* 0x0000000a01007387 */ /* 0x0003e20000100a00 */
[----:B------:R-:W-:Y:S01]  /*2130*/  LOP3.LUT R3, R0, 0x8, R5, 0xf8, !PT ;  /* 0x0000000800037812 */ /* 0x000fe200078ef805 */
[----:B------:R-:W-:Y:S01]  /*2140*/  USHF.L.U64.HI UR21, UR6, 0x6, UR7 ;  /* 0x0000000606157899 */ /* 0x000fe20008010207 */
[----:B------:R-:W-:Y:S01]  /*2150*/  SHF.R.U32.HI R0, RZ, 0x3, R0 ;  /* 0x00000003ff007819 */ /* 0x000fe20000011600 */
[----:B------:R-:W-:Y:S01]  /*2160*/  USHF.L.U32 UR27, UR6, 0x6, URZ ;  /* 0x00000006061b7899 */ /* 0x000fe2000800063f */
[----:B------:R-:W-:Y:S01]  /*2170*/  LOP3.LUT R6, R2, 0x8, R4, 0xf8, !PT ;  /* 0x0000000802067812 */ /* 0x000fe200078ef804 */
[----:B------:R-:W-:Y:S01]  /*2180*/  IMAD R4, R24, 0x200, R105 ;  /* 0x0000020018047824 */ /* 0x000fe200078e0269 */
[----:B------:R-:W-:Y:S01]  /*2190*/  SHF.R.U32.HI R5, RZ, 0x3, R2 ;  /* 0x00000003ff057819 */ /* 0x000fe20000011602 */
[----:B------:R-:W-:Y:S01]  /*21a0*/  UIMAD UR10, UR21, UR18, URZ ;  /* 0x00000012150a72a4 */ /* 0x000fe2000f8e023f */
[----:B------:R-:W-:Y:S01]  /*21b0*/  LOP3.LUT R2, R3, R0, RZ, 0x3c, !PT ;  /* 0x0000000003027212 */ /* 0x000fe200078e3cff */
[----:B------:R-:W-:Y:S01]  /*21c0*/  IMAD.U32 R0, RZ, RZ, UR24 ;  /* 0x00000018ff007e24 */ /* 0x000fe2000f8e00ff */
[----:B------:R-:W-:Y:S01]  /*21d0*/  LEA R7, R22, R12, 0x3 ;  /* 0x0000000c16077211 */ /* 0x000fe200078e18ff */
[----:B------:R-:W-:Y:S01]  /*21e0*/  UIMAD UR10, UR28, UR27, UR10 ;  /* 0x0000001b1c0a72a4 */ /* 0x000fe2000f8e020a */
[----:B------:R-:W-:-:S04]  /*21f0*/  DEPBAR.LE SB0, 0x0 ;  /* 0x000080000000791a */ /* 0x000fc80000000000 */
[----:B------:R-:W-:Y:S01]  /*2200*/  BAR.SYNC.DEFER_BLOCKING 0x0 ;  /* 0x0000000000007b1d */ /* 0x000fe20000010000 */
[----:B------:R-:W-:Y:S02]  /*2210*/  LOP3.LUT R154, R6, R5, RZ, 0x3c, !PT ;  /* 0x00000005069a7212 */ /* 0x000fe400078e3cff */
[----:B------:R-:W-:Y:S02]  /*2220*/  LEA R3, R152, R4, 0x5 ;  /* 0x0000000498037211 */ /* 0x000fe400078e28ff */
[----:B------:R-:W-:Y:S01]  /*2230*/  IADD3 R4, R0, -UR17, R14 ;  /* 0x8000001100047c10 */ /* 0x000fe2000fffe00e */
[----:B------:R-:W-:Y:S01]  /*2240*/  IMAD.U32 R0, R7, 0x20, R2 ;  /* 0x0000002007007824 */ /* 0x000fe200078e0002 */
[----:B------:R-:W-:Y:S01]  /*2250*/  BSSY B0, `(.L_x_618) ;  /* 0x000002d000007945 */ /* 0x000fe20003800000 */
[----:B------:R-:W-:Y:S01]  /*2260*/  IMAD.IADD R2, R154, 0x1, R3 ;  /* 0x000000019a027824 */ /* 0x000fe200078e0203 */
[----:B------:R-:W-:Y:S01]  /*2270*/  ISETP.GE.AND P0, PT, R23, UR12, PT ;  /* 0x0000000c17007c0c */ /* 0x000fe2000bf06270 */
[----:B------:R-:W-:-:S02]  /*2280*/  IMAD.U32 R3, RZ, RZ, UR18 ;  /* 0x00000012ff037e24 */ /* 0x000fc4000f8e00ff */
[----:B------:R-:W-:Y:S01]  /*2290*/  VIADD R104, R4, UR20 ;  /* 0x0000001404687c36 */ /* 0x000fe20008000000 */
[----:B------:R-:W-:Y:S01]  /*22a0*/  LEA R228, R2, UR4, 0x1 ;  /* 0x0000000402e47c11 */ /* 0x000fe2000f8e08ff */
[----:B------:R-:W-:-:S04]  /*22b0*/  IMAD.WIDE.U32 R2, R3, UR27, R10 ;  /* 0x0000001b03027c25 */ /* 0x000fc8000f8e000a */
        /* <DEDUP_REMOVED lines=38> */
.L_x_619:
[----:B------:R-:W-:Y:S05]  /*2520*/  BSYNC B0 ;  /* 0x0000000000007941 */ /* 0x000fea0003800000 */
.L_x_618:
        /* <DEDUP_REMOVED lines=12> */
[----:B---3--:R-:W-:Y:S02]  /*25f0*/  IADD3.X R6, R8, UR12, RZ, P0, !PT ;  /* 0x0000000c08067c10 */ /* 0x008fe400087fe4ff */
        /* <DEDUP_REMOVED lines=26> */
.L_x_621:
[----:B------:R-:W-:Y:S05]  /*27a0*/  BSYNC B0 ;  /* 0x0000000000007941 */ /* 0x000fea0003800000 */
.L_x_620:
[----:B------:R-:W-:Y:S01]  /*27b0*/  LDSM.16.M88.4 R28, [R225+0x6000] ;  /* 0x00600000e11c783b */ /* 0x000fe20000000200 */
[----:B-1-3--:R-:W-:Y:S01]  /*27c0*/  IMAD.MOV.U32 R2, RZ, RZ, 0x10 ;  /* 0x00000010ff027424 */ /* 0x00afe200078e00ff */
[----:B------:R-:W-:Y:S01]  /*27d0*/  LOP3.LUT P0, RZ, R9, 0x2, RZ, 0xc0, !PT ;  /* 0x0000000209ff7812 */ /* 0x000fe2000780c0ff */
[----:B------:R-:W-:Y:S01]  /*27e0*/  ULDC UR28, c[0x0][0x39c] ;  /* 0x0000e700001c7ab9 */ /* 0x000fe20000000800 */
[----:B------:R-:W1:Y:S01]  /*27f0*/  LDSM.16.M88.4 R20, [R228+0x1000] ;  /* 0x00100000e414783b */ /* 0x000e620000000200 */
[----:B------:R-:W-:Y:S01]  /*2800*/  LOP3.LUT P1, RZ, R15, 0x2, RZ, 0xc0, !PT ;  /* 0x000000020fff7812 */ /* 0x000fe2000782c0ff */
[----:B------:R-:W-:Y:S01]  /*2810*/  UISETP.GE.AND UP0, UPT, UR19, 0x2, UPT ;  /* 0x000000021300788c */ /* 0x000fe2000bf06270 */
[C---:B------:R-:W-:Y:S01]  /*2820*/  SEL R0, R2.reuse, 0xfffffff0, !P0 ;  /* 0xfffffff002007807 */ /* 0x040fe20004000000 */
[----:B------:R-:W3:Y:S01]  /*2830*/  LDSM.16.M88.4 R24, [R228] ;  /* 0x00000000e418783b */ /* 0x000ee20000000200 */
[----:B------:R-:W-:-:S03]  /*2840*/  SEL R2, R2, 0xfffffff0, !P1 ;  /* 0xfffffff002027807 */ /* 0x000fc60004800000 */
[----:B------:R-:W-:Y:S01]  /*2850*/  IMAD R227, R0, 0x2, R225 ;  /* 0x0000000200e37824 */ /* 0x000fe200078e02e1 */
[----:B--2---:R-:W-:Y:S01]  /*2860*/  LDSM.16.M88.4 R4, [R228+0x3000] ;  /* 0x00300000e404783b */ /* 0x004fe20000000200 */
[----:B------:R-:W-:-:S03]  /*2870*/  IMAD R229, R2, 0x2, R228 ;  /* 0x0000000202e57824 */ /* 0x000fc600078e02e4 */
[----:B------:R-:W-:Y:S04]  /*2880*/  LDSM.16.M88.4 R44, [R227+0x6000] ;  /* 0x00600000e32c783b */ /* 0x000fe80000000200 */
[----:B------:R-:W2:Y:S04]  /*2890*/  LDSM.16.M88.4 R8, [R229+0x1000] ;  /* 0x00100000e508783b */ /* 0x000ea80000000200 */
[----:B------:R-:W5:Y:S04]  /*28a0*/  LDSM.16.M88.4 R12, [R229] ;  /* 0x00000000e50c783b */ /* 0x000f680000000200 */
[----:B------:R-:W-:Y:S04]  /*28b0*/  LDSM.16.M88.4 R60, [R225+0x7000] ;  /* 0x00700000e13c783b */ /* 0x000fe80000000200 */
[----:B------:R-:W-:Y:S04]  /*28c0*/  LDSM.16.M88.4 R16, [R228+0x2000] ;  /* 0x00200000e410783b */ /* 0x000fe80000000200 */
[----:B------:R-:W4:Y:S04]  /*28d0*/  LDSM.16.M88.4 R36, [R225+0x6400] ;  /* 0x00640000e124783b */ /* 0x000f280000000200 */
[----:B------:R-:W-:Y:S01]  /*28e0*/  LDSM.16.M88.4 R76, [R227+0x7000] ;  /* 0x00700000e34c783b */ /* 0x000fe20000000200 */
[-C--:B-1----:R-:W-:Y:S03]  /*28f0*/  HMMA.16816.F32.BF16 R40, R20, R28.reuse, RZ ;  /* 0x0000001c1428723c */ /* 0x082fe600000418ff */
[----:B------:R-:W-:Y:S04]  /*2900*/  LDSM.16.M88.4 R48, [R225+0x6800] ;  /* 0x00680000e130783b */ /* 0x000fe80000000200 */
[----:B------:R-:W-:Y:S01]  /*2910*/  LDSM.16.M88.4 R52, [R225+0x6c00] ;  /* 0x006c0000e134783b */ /* 0x000fe20000000200 */
[----:B---3--:R-:W-:Y:S03]  /*2920*/  HMMA.16816.F32.BF16 R32, R24, R28, RZ ;  /* 0x0000001c1820723c */ /* 0x008fe600000418ff */
[----:B------:R-:W-:Y:S03]  /*2930*/  LDSM.16.M88.4 R68, [R225+0x8000] ;  /* 0x00800000e144783b */ /* 0x000fe60000000200 */
[----:B------:R-:W-:Y:S01]  /*2940*/  HMMA.16816.F32.BF16 R88, R20, R30, RZ ;  /* 0x0000001e1458723c */ /* 0x000fe200000418ff */
[----:B------:R-:W-:Y:S04]  /*2950*/  LDSM.16.M88.4 R72, [R227+0x6400] ;  /* 0x00640000e348783b */ /* 0x000fe80000000200 */
[----:B------:R-:W-:Y:S04]  /*2960*/  LDSM.16.M88.4 R64, [R227+0x6800] ;  /* 0x00680000e340783b */ /* 0x000fe80000000200 */
[----:B------:R-:W-:Y:S01]  /*2970*/  LDSM.16.M88.4 R124, [R227+0x6c00] ;  /* 0x006c0000e37c783b */ /* 0x000fe20000000200 */
[-C--:B--2---:R-:W-:Y:S03]  /*2980*/  HMMA.16816.F32.BF16 R56, R8, R44.reuse, R40 ;  /* 0x0000002c0838723c */ /* 0x084fe60000041828 */
[----:B------:R-:W0:Y:S05]  /*2990*/  LDGDEPBAR ;  /* 0x00000000000079af */ /* 0x000e2a0000000000 */
[----:B-----5:R-:W-:Y:S01]  /*29a0*/  HMMA.16816.F32.BF16 R40, R12, R44, R32 ;  /* 0x0000002c0c28723c */ /* 0x020fe20000041820 */
[----:B------:R-:W1:Y:S05]  /*29b0*/  LDSM.16.M88.4 R32, [R229+0x2000] ;  /* 0x00200000e520783b */ /* 0x000e6a0000000200 */
[C---:B----4-:R-:W-:Y:S06]  /*29c0*/  HMMA.16816.F32.BF16 R92, R20.reuse, R36, RZ ;  /* 0x00000024145c723c */ /* 0x050fec00000418ff */
[----:B------:R-:W-:Y:S06]  /*29d0*/  HMMA.16816.F32.BF16 R120, R20, R38, RZ ;  /* 0x000000261478723c */ /* 0x000fec00000418ff */
[----:B------:R-:W-:Y:S06]  /*29e0*/  HMMA.16816.F32.BF16 R96, R4, R60, R56 ;  /* 0x0000003c0460723c */ /* 0x000fec0000041838 */
[----:B------:R-:W-:Y:S01]  /*29f0*/  HMMA.16816.F32.BF16 R56, R24, R30, RZ ;  /* 0x0000001e1838723c */ /* 0x000fe200000418ff */
[----:B------:R-:W-:Y:S05]  /*2a00*/  LDSM.16.M88.4 R28, [R228+0x4000] ;  /* 0x00400000e41c783b */ /* 0x000fea0000000200 */
[----:B------:R-:W-:Y:S01]  /*2a10*/  HMMA.16816.F32.BF16 R80, R16, R60, R40 ;  /* 0x0000003c1050723c */ /* 0x000fe20000041828 */
[----:B------:R-:W2:Y:S05]  /*2a20*/  LDSM.16.M88.4 R40, [R229+0x3000] ;  /* 0x00300000e528783b */ /* 0x000eaa0000000200 */
[C---:B------:R-:W-:Y:S06]  /*2a30*/  HMMA.16816.F32.BF16 R128, R24.reuse, R36, RZ ;  /* 0x000000241880723c */ /* 0x040fec00000418ff */
[----:B------:R-:W-:Y:S01]  /*2a40*/  HMMA.16816.F32.BF16 R144, R24, R38, RZ ;  /* 0x000000261890723c */ /* 0x000fe200000418ff */
[----:B------:R-:W3:Y:S05]  /*2a50*/  LDSM.16.M88.4 R36, [R228+0x5000] ;  /* 0x00500000e424783b */ /* 0x000eea0000000200 */
[----:B------:R-:W-:Y:S01]  /*2a60*/  HMMA.16816.F32.BF16 R84, R12, R46, R56 ;  /* 0x0000002e0c54723c */ /* 0x000fe20000041838 */
[----:B------:R-:W-:Y:S05]  /*2a70*/  LDSM.16.M88.4 R56, [R227+0x8000] ;  /* 0x00800000e338783b */ /* 0x000fea0000000200 */
[----:B-1----:R-:W-:Y:S06]  /*2a80*/  HMMA.16816.F32.BF16 R80, R32, R76, R80 ;  /* 0x0000004c2050723c */ /* 0x002fec0000041850 */
[----:B------:R-:W-:Y:S06]  /*2a90*/  HMMA.16816.F32.BF16 R44, R8, R46, R88 ;  /* 0x0000002e082c723c */ /* 0x000fec0000041858 */
[C---:B------:R-:W-:Y:S06]  /*2aa0*/  HMMA.16816.F32.BF16 R116, R20.reuse, R48, RZ ;  /* 0x000000301474723c */ /* 0x040fec00000418ff */
[C---:B------:R-:W-:Y:S06]  /*2ab0*/  HMMA.16816.F32.BF16 R108, R20.reuse, R52, RZ ;  /* 0x00000034146c723c */ /* 0x040fec00000418ff */
[C---:B------:R-:W-:Y:S06]  /*2ac0*/  HMMA.16816.F32.BF16 R112, R20.reuse, R50, RZ ;  /* 0x000000321470723c */ /* 0x040fec00000418ff */
[----:B------:R-:W-:Y:S01]  /*2ad0*/  HMMA.16816.F32.BF16 R100, R20, R54, RZ ;  /* 0x000000361464723c */ /* 0x000fe200000418ff */
[----:B------:R-:W1:Y:S05]  /*2ae0*/  LDSM.16.M88.4 R20, [R229+0x4000] ;  /* 0x00400000e514783b */ /* 0x000e6a0000000200 */
[C---:B------:R-:W-:Y:S06]  /*2af0*/  HMMA.16816.F32.BF16 R136, R24.reuse, R48, RZ ;  /* 0x000000301888723c */ /* 0x040fec00000418ff */
[C---:B------:R-:W-:Y:S06]  /*2b00*/  HMMA.16816.F32.BF16 R140, R24.reuse, R50, RZ ;  /* 0x00000032188c723c */ /* 0x040fec00000418ff */
[C---:B------:R-:W-:Y:S06]  /*2b10*/  HMMA.16816.F32.BF16 R132, R24.reuse, R52, RZ ;  /* 0x000000341884723c */ /* 0x040fec00000418ff */
[----:B------:R-:W-:Y:S01]  /*2b20*/  HMMA.16816.F32.BF16 R148, R24, R54, RZ ;  /* 0x000000361894723c */ /* 0x000fe200000418ff */
[----:B------:R-:W4:Y:S04]  /*2b30*/  LDSM.16.M88.4 R52, [R225+0x7400] ;  /* 0x00740000e134783b */ /* 0x000f280000000200 */
[----:B------:R-:W5:Y:S01]  /*2b40*/  LDSM.16.M88.4 R24, [R229+0x5000] ;  /* 0x00500000e518783b */ /* 0x000f620000000200 */
[----:B--2---:R-:W-:Y:S06]  /*2b50*/  HMMA.16816.F32.BF16 R48, R40, R76, R96 ;  /* 0x0000004c2830723c */ /* 0x004fec0000041860 */
[----:B------:R-:W-:Y:S06]  /*2b60*/  HMMA.16816.F32.BF16 R88, R16, R62, R84 ;  /* 0x0000003e1058723c */ /* 0x000fec0000041854 */
[----:B------:R-:W-:Y:S06]  /*2b70*/  HMMA.16816.F32.BF16 R84, R28, R68, R80 ;  /* 0x000000441c54723c */ /* 0x000fec0000041850 */
[----:B------:R-:W-:Y:S01]  /*2b80*/  HMMA.16816.F32.BF16 R80, R4, R62, R44 ;  /* 0x0000003e0450723c */ /* 0x000fe2000004182c */
[----:B------:R-:W2:Y:S05]  /*2b90*/  LDSM.16.M88.4 R44, [R227+0x7400] ;  /* 0x00740000e32c783b */ /* 0x000eaa0000000200 */
[C---:B------:R-:W-:Y:S06]  /*2ba0*/  HMMA.16816.F32.BF16 R96, R8.reuse, R72, R92 ;  /* 0x000000480860723c */ /* 0x040fec000004185c */
[C---:B------:R-:W-:Y:S06]  /*2bb0*/  HMMA.16816.F32.BF16 R116, R8.reuse, R64, R116 ;  /* 0x000000400874723c */ /* 0x040fec0000041874 */
[C---:B------:R-:W-:Y:S06]  /*2bc0*/  HMMA.16816.F32.BF16 R108, R8.reuse, R124, R108 ;  /* 0x0000007c086c723c */ /* 0x040fec000004186c */
[C---:B------:R-:W-:Y:S06]  /*2bd0*/  HMMA.16816.F32.BF16 R120, R8.reuse, R74, R120 ;  /* 0x0000004a0878723c */ /* 0x040fec0000041878 */
[C---:B------:R-:W-:Y:S06]  /*2be0*/  HMMA.16816.F32.BF16 R112, R8.reuse, R66, R112 ;  /* 0x000000420870723c */ /* 0x040fec0000041870 */
[----:B------:R-:W-:Y:S06]  /*2bf0*/  HMMA.16816.F32.BF16 R100, R8, R126, R100 ;  /* 0x0000007e0864723c */ /* 0x000fec0000041864 */
[----:B------:R-:W-:Y:S06]  /*2c00*/  HMMA.16816.F32.BF16 R8, R12, R72, R128 ;  /* 0x000000480c08723c */ /* 0x000fec0000041880 */
[----:B---3--:R-:W-:Y:S06]  /*2c10*/  HMMA.16816.F32.BF16 R48, R36, R68, R48 ;  /* 0x000000442430723c */ /* 0x008fec0000041830 */
[-C--:B------:R-:W-:Y:S06]  /*2c20*/  HMMA.16816.F32.BF16 R60, R32, R78.reuse, R88 ;  /* 0x0000004e203c723c */ /* 0x080fec0000041858 */
[----:B------:R-:W-:Y:S06]  /*2c30*/  HMMA.16816.F32.BF16 R76, R40, R78, R80 ;  /* 0x0000004e284c723c */ /* 0x000fec0000041850 */
[----:B-1----:R-:W-:Y:S06]  /*2c40*/  HMMA.16816.F32.BF16 R84, R20, R56, R84 ;  /* 0x000000381454723c */ /* 0x002fec0000041854 */
[C---:B------:R-:W-:Y:S06]  /*2c50*/  HMMA.16816.F32.BF16 R136, R12.reuse, R64, R136 ;  /* 0x000000400c88723c */ /* 0x040fec0000041888 */
[----:B------:R-:W-:Y:S06]  /*2c60*/  HMMA.16816.F32.BF16 R140, R12, R66, R140 ;  /* 0x000000420c8c723c */ /* 0x000fec000004188c */
[----:B----4-:R-:W-:Y:S06]  /*2c70*/  HMMA.16816.F32.BF16 R64, R16, R52, R8 ;  /* 0x000000341040723c */ /* 0x010fec0000041808 */
[----:B-----5:R-:W-:Y:S01]  /*2c80*/  HMMA.16816.F32.BF16 R80, R24, R56, R48 ;  /* 0x000000381850723c */ /* 0x020fe20000041830 */
[----:B------:R-:W1:Y:S01]  /*2c90*/  LDSM.16.M88.4 R48, [R225+0x8400] ;  /* 0x00840000e130783b */ /* 0x000e620000000200 */
[----:B------:R-:W-:-:S04]  /*2ca0*/  FMUL.FTZ R0, R84, UR28 ;  /* 0x0000001c54007c20 */ /* 0x000fc80008410000 */
[----:B------:R-:W-:Y:S01]  /*2cb0*/  HMMA.16816.F32.BF16 R8, R4, R52, R96 ;  /* 0x000000340408723c */ /* 0x000fe20000041860 */
[----:B------:R3:W-:Y:S05]  /*2cc0*/  MUFU.TANH R178, R0 ;  /* 0x0000000000b27308 */ /* 0x0007ea0000002400 */
[-C--:B------:R-:W-:Y:S06]  /*2cd0*/  HMMA.16816.F32.BF16 R60, R28, R70.reuse, R60 ;  /* 0x000000461c3c723c */ /* 0x080fec000004183c */
[----:B------:R-:W-:Y:S06]  /*2ce0*/  HMMA.16816.F32.BF16 R68, R36, R70, R76 ;  /* 0x000000462444723c */ /* 0x000fec000004184c */
[----:B------:R-:W-:Y:S01]  /*2cf0*/  HMMA.16816.F32.BF16 R92, R12, R74, R144 ;  /* 0x0000004a0c5c723c */ /* 0x000fe20000041890 */
[----:B---3--:R-:W-:-:S04]  /*2d00*/  FMUL.FTZ R0, R85, UR28 ;  /* 0x0000001c55007c20 */ /* 0x008fc80008410000 */
[----:B------:R3:W4:Y:S01]  /*2d10*/  MUFU.TANH R160, R0 ;  /* 0x0000000000a07308 */ /* 0x0007220000002400 */
[-C--:B--2---:R-:W-:Y:S06]  /*2d20*/  HMMA.16816.F32.BF16 R72, R32, R44.reuse, R64 ;  /* 0x0000002c2048723c */ /* 0x084fec0000041840 */
[----:B------:R-:W-:Y:S01]  /*2d30*/  HMMA.16816.F32.BF16 R64, R40, R44, R8 ;  /* 0x0000002c2840723c */ /* 0x000fe20000041808 */
[----:B------:R-:W2:Y:S05]  /*2d40*/  LDSM.16.M88.4 R8, [R227+0x8400] ;  /* 0x00840000e308783b */ /* 0x000eaa0000000200 */
[----:B------:R-:W-:Y:S01]  /*2d50*/  HMMA.16816.F32.BF16 R76, R20, R58, R60 ;  /* 0x0000003a144c723c */ /* 0x000fe2000004183c */
[----:B------:R-:W5:Y:S01]  /*2d60*/  LDSM.16.M88.4 R60, [R225+0x7800] ;  /* 0x00780000e13c783b */ /* 0x000f620000000200 */
[----:B---3--:R-:W-:-:S04]  /*2d70*/  FMUL.FTZ R0, R86, UR28 ;  /* 0x0000001c56007c20 */ /* 0x008fc80008410000 */
[----:B------:R-:W-:Y:S01]  /*2d80*/  HMMA.16816.F32.BF16 R88, R24, R58, R68 ;  /* 0x0000003a1858723c */ /* 0x000fe20000041844 */
[----:B------:R3:W-:Y:S05]  /*2d90*/  MUFU.TANH R167, R0 ;  /* 0x0000000000a77308 */ /* 0x0007ea0000002400 */
[----:B------:R-:W-:Y:S06]  /*2da0*/  HMMA.16816.F32.BF16 R56, R16, R54, R92 ;  /* 0x000000361038723c */ /* 0x000fec000004185c */
[----:B-1----:R-:W-:Y:S06]  /*2db0*/  HMMA.16816.F32.BF16 R68, R28, R48, R72 ;  /* 0x000000301c44723c */ /* 0x002fec0000041848 */
[----:B------:R-:W-:Y:S01]  /*2dc0*/  HMMA.16816.F32.BF16 R72, R4, R54, R120 ;  /* 0x000000360448723c */ /* 0x000fe20000041878 */
[----:B---3--:R-:W-:-:S04]  /*2dd0*/  FMUL.FTZ R0, R87, UR28 ;  /* 0x0000001c57007c20 */ /* 0x008fc80008410000 */
[----:B------:R1:W3:Y:S01]  /*2de0*/  MUFU.TANH R159, R0 ;  /* 0x00000000009f7308 */ /* 0x0002e20000002400 */
[----:B------:R-:W-:Y:S06]  /*2df0*/  HMMA.16816.F32.BF16 R52, R36, R48, R64 ;  /* 0x000000302434723c */ /* 0x000fec0000041840 */
[----:B------:R-:W-:Y:S01]  /*2e00*/  HMMA.16816.F32.BF16 R64, R32, R46, R56 ;  /* 0x0000002e2040723c */ /* 0x000fe20000041838 */
[----:B------:R-:W4:Y:S05]  /*2e10*/  LDSM.16.M88.4 R56, [R227+0x7800] ;  /* 0x00780000e338783b */ /* 0x000f2a0000000200 */
[----:B------:R-:W-:Y:S01]  /*2e20*/  HMMA.16816.F32.BF16 R132, R12, R124, R132 ;  /* 0x0000007c0c84723c */ /* 0x000fe20000041884 */
[----:B-1----:R-:W-:-:S05]  /*2e30*/  FMUL.FTZ R0, R80, UR28 ;  /* 0x0000001c50007c20 */ /* 0x002fca0008410000 */
[----:B------:R-:W-:Y:S01]  /*2e40*/  HMMA.16816.F32.BF16 R72, R40, R46, R72 ;  /* 0x0000002e2848723c */ /* 0x000fe20000041848 */
[----:B------:R1:W-:Y:S05]  /*2e50*/  MUFU.TANH R166, R0 ;  /* 0x0000000000a67308 */ /* 0x0003ea0000002400 */
[----:B--2---:R-:W-:Y:S01]  /*2e60*/  HMMA.16816.F32.BF16 R84, R24, R8, R52 ;  /* 0x000000081854723c */ /* 0x004fe20000041834 */
[----:B------:R-:W2:Y:S05]  /*2e70*/  LDSM.16.M88.4 R52, [R225+0x8800] ;  /* 0x00880000e134783b */ /* 0x000eaa0000000200 */
[----:B------:R-:W-:Y:S06]  /*2e80*/  HMMA.16816.F32.BF16 R44, R28, R50, R64 ;  /* 0x000000321c2c723c */ /* 0x000fec0000041840 */
[----:B------:R-:W-:Y:S01]  /*2e90*/  HMMA.16816.F32.BF16 R124, R12, R126, R148 ;  /* 0x0000007e0c7c723c */ /* 0x000fe20000041894 */
[----:B-1----:R-:W-:-:S04]  /*2ea0*/  FMUL.FTZ R0, R81, UR28 ;  /* 0x0000001c51007c20 */ /* 0x002fc80008410000 */
[----:B------:R1:W3:Y:S01]  /*2eb0*/  MUFU.TANH R158, R0 ;  /* 0x00000000009e7308 */ /* 0x0002e20000002400 */
[----:B------:R-:W-:Y:S01]  /*2ec0*/  HMMA.16816.F32.BF16 R48, R36, R50, R72 ;  /* 0x000000322430723c */ /* 0x000fe20000041848 */
[----:B-1----:R-:W-:-:S06]  /*2ed0*/  FMUL.FTZ R0, R82, UR28 ;  /* 0x0000001c52007c20 */ /* 0x002fcc0008410000 */
[----:B------:R1:W-:-:S15]  /*2ee0*/  MUFU.TANH R165, R0 ;  /* 0x0000000000a57308 */ /* 0x0003de0000002400 */
[----:B------:R-:W-:-:S02]  /*2ef0*/  NOP ;  /* 0x0000000000007918 */ /* 0x000fc40000000000 */
[----:B------:R-:W-:Y:S01]  /*2f00*/  HMMA.16816.F32.BF16 R72, R24, R10, R48 ;  /* 0x0000000a1848723c */ /* 0x000fe20000041830 */
[----:B-1----:R-:W-:-:S05]  /*2f10*/  FMUL.FTZ R0, R83, UR28 ;  /* 0x0000001c53007c20 */ /* 0x002fca0008410000 */
[----:B------:R-:W-:Y:S01]  /*2f20*/  HMMA.16816.F32.BF16 R80, R20, R8, R68 ;  /* 0x000000081450723c */ /* 0x000fe20000041844 */
[----:B------:R1:W3:Y:S05]  /*2f30*/  MUFU.TANH R147, R0 ;  /* 0x0000000000937308 */ /* 0x0002ea0000002400 */
[----:B-----5:R-:W-:Y:S01]  /*2f40*/  HMMA.16816.F32.BF16 R68, R16, R60, R136 ;  /* 0x0000003c1044723c */ /* 0x020fe20000041888 */
[----:B-1----:R-:W-:-:S04]  /*2f50*/  FMUL.FTZ R0, R76, UR28 ;  /* 0x0000001c4c007c20 */ /* 0x002fc80008410000 */
[----:B------:R1:W5:-:S15]  /*2f60*/  MUFU.TANH R145, R0 ;  /* 0x0000000000917308 */ /* 0x00035e0000002400 */
[----:B------:R-:W-:-:S04]  /*2f70*/  NOP ;  /* 0x0000000000007918 */ /* 0x000fc80000000000 */
[----:B----4-:R-:W-:Y:S06]  /*2f80*/  HMMA.16816.F32.BF16 R64, R32, R56, R68 ;  /* 0x000000382040723c */ /* 0x010fec0000041844 */
[----:B------:R-:W-:Y:S01]  /*2f90*/  HMMA.16816.F32.BF16 R68, R20, R10, R44 ;  /* 0x0000000a1444723c */ /* 0x000fe2000004182c */
[----:B------:R-:W4:Y:S01]  /*2fa0*/  LDSM.16.M88.4 R44, [R227+0x8800] ;  /* 0x00880000e32c783b */ /* 0x000f220000000200 */
[----:B-1----:R-:W-:-:S03]  /*2fb0*/  FMUL.FTZ R0, R77, UR28 ;  /* 0x0000001c4d007c20 */ /* 0x002fc60008410000 */
[----:B------:R-:W1:Y:S01]  /*2fc0*/  LDSM.16.M88.4 R8, [R225+0x7c00] ;  /* 0x007c0000e108783b */ /* 0x000e620000000200 */
[----:B------:R3:W-:-:S12]  /*2fd0*/  MUFU.TANH R157, R0 ;  /* 0x00000000009d7308 */ /* 0x0007d80000002400 */
[----:B--2---:R-:W-:Y:S06]  /*2fe0*/  HMMA.16816.F32.BF16 R48, R28, R52, R64 ;  /* 0x000000341c30723c */ /* 0x004fec0000041840 */
[----:B------:R-:W-:Y:S01]  /*2ff0*/  HMMA.16816.F32.BF16 R64, R16, R62, R140 ;  /* 0x0000003e1040723c */ /* 0x000fe2000004188c */
[----:B---3--:R-:W-:-:S04]  /*3000*/  FMUL.FTZ R0, R78, UR28 ;  /* 0x0000001c4e007c20 */ /* 0x008fc80008410000 */
[----:B------:R2:W3:Y:S02]  /*3010*/  MUFU.TANH R144, R0 ;  /* 0x0000000000907308 */ /* 0x0004e40000002400 */
[----:B--2---:R-:W-:Y:S02]  /*3020*/  FMUL.FTZ R0, R79, UR28 ;  /* 0x0000001c4f007c20 */ /* 0x004fe40008410000 */
[C---:B------:R-:W-:Y:S04]  /*3030*/  HMMA.16816.F32.BF16 R76, R4.reuse, R60, R116 ;  /* 0x0000003c044c723c */ /* 0x040fe80000041874 */
[----:B------:R2:W-:Y:S02]  /*3040*/  MUFU.TANH R146, R0 ;  /* 0x0000000000927308 */ /* 0x0005e40000002400 */
[----:B------:R-:W-:Y:S09]  /*3050*/  HMMA.16816.F32.BF16 R60, R4, R62, R112 ;  /* 0x0000003e043c723c */ /* 0x000ff20000041870 */
[----:B------:R-:W-:Y:S01]  /*3060*/  HMMA.16816.F32.BF16 R64, R32, R58, R64 ;  /* 0x0000003a2040723c */ /* 0x000fe20000041840 */
[----:B--2---:R-:W-:Y:S01]  /*3070*/  FMUL.FTZ R0, R88, UR28 ;  /* 0x0000001c58007c20 */ /* 0x004fe20008410000 */
[----:B------:R-:W-:-:S03]  /*3080*/  IMAD R88, R152, 0x20, R105 ;  /* 0x0000002098587824 */ /* 0x000fc600078e0269 */
[----:B------:R2:W3:Y:S04]  /*3090*/  MUFU.TANH R130, R0 ;  /* 0x0000000000827308 */ /* 0x0004e80000002400 */
[C---:B------:R-:W-:Y:S06]  /*30a0*/  HMMA.16816.F32.BF16 R12, R40.reuse, R56, R76 ;  /* 0x00000038280c723c */ /* 0x040fec000004184c */
[----:B------:R-:W-:Y:S01]  /*30b0*/  HMMA.16816.F32.BF16 R60, R40, R58, R60 ;  /* 0x0000003a283c723c */ /* 0x000fe2000004183c */
[----:B--2---:R-:W-:-:S04]  /*30c0*/  FMUL.FTZ R0, R89, UR28 ;  /* 0x0000001c59007c20 */ /* 0x004fc80008410000 */
[----:B------:R2:W-:-:S13]  /*30d0*/  MUFU.TANH R131, R0 ;  /* 0x0000000000837308 */ /* 0x0005da0000002400 */
[----:B------:R-:W-:Y:S01]  /*30e0*/  HMMA.16816.F32.BF16 R12, R36, R52, R12 ;  /* 0x00000034240c723c */ /* 0x000fe2000004180c */
[----:B--2---:R-:W-:-:S04]  /*30f0*/  FMUL.FTZ R0, R90, UR28 ;  /* 0x0000001c5a007c20 */ /* 0x004fc80008410000 */
[----:B------:R2:W3:-:S15]  /*3100*/  MUFU.TANH R122, R0 ;  /* 0x00000000007a7308 */ /* 0x0004de0000002400 */
[----:B------:R-:W-:-:S04]  /*3110*/  NOP ;  /* 0x0000000000007918 */ /* 0x000fc80000000000 */
[----:B----4-:R-:W-:Y:S06]  /*3120*/  HMMA.16816.F32.BF16 R56, R24, R44, R12 ;  /* 0x0000002c1838723c */ /* 0x010fec000004180c */
[----:B------:R-:W-:Y:S01]  /*3130*/  HMMA.16816.F32.BF16 R12, R28, R54, R64 ;  /* 0x000000361c0c723c */ /* 0x000fe20000041840 */
[----:B------:R-:W-:Y:S01]  /*3140*/  LDSM.16.M88.4 R64, [R225+0x8c00] ;  /* 0x008c0000e140783b */ /* 0x000fe20000000200 */
[----:B--2---:R-:W-:-:S04]  /*3150*/  FMUL.FTZ R0, R91, UR28 ;  /* 0x0000001c5b007c20 */ /* 0x004fc80008410000 */
[----:B------:R2:W4:-:S12]  /*3160*/  MUFU.TANH R129, R0 ;  /* 0x0000000000817308 */ /* 0x0005180000002400 */
[----:B------:R-:W-:-:S04]  /*3170*/  FMUL.FTZ R3, R58, UR28 ;  /* 0x0000001c3a037c20 */ /* 0x000fc80008410000 */
[----:B------:R5:W-:Y:S02]  /*3180*/  MUFU.TANH R171, R3 ;  /* 0x0000000300ab7308 */ /* 0x000be40000002400 */
[----:B------:R-:W-:Y:S01]  /*3190*/  HMMA.16816.F32.BF16 R76, R20, R46, R12 ;  /* 0x0000002e144c723c */ /* 0x000fe2000004180c */
[----:B--2---:R-:W-:-:S05]  /*31a0*/  FMUL.FTZ R0, R80, UR28 ;  /* 0x0000001c50007c20 */ /* 0x004fca0008410000 */
[----:B------:R2:W4:Y:S01]  /*31b0*/  MUFU.TANH R123, R0 ;  /* 0x00000000007b7308 */ /* 0x0005220000002400 */
[----:B------:R-:W-:Y:S01]  /*31c0*/  VIMNMX R14, R104, UR24, PT ;  /* 0x00000018680e7c48 */ /* 0x000fe2000bfe0100 */
[----:B-----5:R-:W-:Y:S01]  /*31d0*/  IMAD.U32 R3, RZ, RZ, UR24 ;  /* 0x00000018ff037e24 */ /* 0x020fe2000f8e00ff */
[----:B------:R-:W-:-:S04]  /*31e0*/  UMOV UR24, UR18 ;  /* 0x0000001200187c82 */ /* 0x000fc80008000000 */
[----:B------:R-:W-:Y:S01]  /*31f0*/  VIADDMNMX R15, R104, 0x8, R3, PT ;  /* 0x00000008680f7846 */ /* 0x000fe20003800103 */
[----:B--2---:R-:W-:-:S10]  /*3200*/  FMUL.FTZ R0, R81, UR28 ;  /* 0x0000001c51007c20 */ /* 0x004fd40008410000 */
[----:B------:R-:W-:Y:S01]  /*3210*/  FMUL.FTZ R12, R79, UR28 ;  /* 0x0000001c4f0c7c20 */ /* 0x000fe20008410000 */
[----:B------:R-:W-:Y:S01]  /*3220*/  FMUL.FTZ R13, R78, UR28 ;  /* 0x0000001c4e0d7c20 */ /* 0x000fe20008410000 */
[----:B------:R2:W-:Y:S02]  /*3230*/  MUFU.TANH R128, R0 ;  /* 0x0000000000807308 */ /* 0x0005e40000002400 */
[----:B--2---:R-:W-:-:S06]  /*3240*/  FMUL.FTZ R0, R82, UR28 ;  /* 0x0000001c52007c20 */ /* 0x004fcc0008410000 */
[----:B------:R2:W5:Y:S02]  /*3250*/  MUFU.TANH R121, R0 ;  /* 0x0000000000797308 */ /* 0x0005640000002400 */
[----:B--2---:R-:W-:Y:S02]  /*3260*/  FMUL.FTZ R0, R83, UR28 ;  /* 0x0000001c53007c20 */ /* 0x004fe40008410000 */
[----:B-1----:R-:W-:Y:S04]  /*3270*/  HMMA.16816.F32.BF16 R80, R4, R8, R108 ;  /* 0x000000080450723c */ /* 0x002fe8000004186c */
[----:B------:R1:W-:Y:S02]  /*3280*/  MUFU.TANH R156, R0 ;  /* 0x00000000009c7308 */ /* 0x0003e40000002400 */
[----:B-1----:R-:W-:-:S06]  /*3290*/  FMUL.FTZ R0, R84, UR28 ;  /* 0x0000001c54007c20 */ /* 0x002fcc0008410000 */
[----:B------:R1:W2:Y:S02]  /*32a0*/  MUFU.TANH R120, R0 ;  /* 0x0000000000787308 */ /* 0x0002a40000002400 */
[----:B-1----:R-:W-:-:S06]  /*32b0*/  FMUL.FTZ R0, R85, UR28 ;  /* 0x0000001c55007c20 */ /* 0x002fcc0008410000 */
[----:B------:R1:W-:Y:S02]  /*32c0*/  MUFU.TANH R119, R0 ;  /* 0x0000000000777308 */ /* 0x0003e40000002400 */
[----:B-1----:R-:W-:-:S06]  /*32d0*/  FMUL.FTZ R0, R86, UR28 ;  /* 0x0000001c56007c20 */ /* 0x002fcc0008410000 */
[----:B------:R1:W2:Y:S02]  /*32e0*/  MUFU.TANH R137, R0 ;  /* 0x0000000000897308 */ /* 0x0002a40000002400 */
[----:B-1----:R-:W-:Y:S02]  /*32f0*/  FMUL.FTZ R0, R87, UR28 ;  /* 0x0000001c57007c20 */ /* 0x002fe40008410000 */
[----:B------:R-:W-:Y:S04]  /*3300*/  HMMA.16816.F32.BF16 R84, R4, R10, R100 ;  /* 0x0000000a0454723c */ /* 0x000fe80000041864 */
[----:B------:R1:W2:Y:S03]  /*3310*/  MUFU.TANH R117, R0 ;  /* 0x0000000000757308 */ /* 0x0002a60000002400 */
[----:B------:R-:W-:-:S02]  /*3320*/  IMAD.SHL.U32 R4, R153, 0x2, RZ ;  /* 0x0000000299047824 */ /* 0x000fc400078e00ff */
[----:B------:R-:W-:-:S03]  /*3330*/  FMUL.FTZ R5, R59, UR28 ;  /* 0x0000001c3b057c20 */ /* 0x000fc60008410000 */
[----:B------:R-:W-:Y:S01]  /*3340*/  LOP3.LUT R4, R4, 0x6, RZ, 0xc0, !PT ;  /* 0x0000000604047812 */ /* 0x000fe200078ec0ff */
[----:B------:R3:W-:Y:S01]  /*3350*/  MUFU.TANH R91, R5 ;  /* 0x00000005005b7308 */ /* 0x0007e20000002400 */
[----:B-1----:R-:W-:-:S07]  /*3360*/  FMUL.FTZ R0, R68, UR28 ;  /* 0x0000001c44007c20 */ /* 0x002fce0008410000 */
[----:B------:R1:W2:Y:S01]  /*3370*/  MUFU.TANH R116, R0 ;  /* 0x0000000000747308 */ /* 0x0002a20000002400 */
[----:B---3--:R-:W-:-:S07]  /*3380*/  FMUL.FTZ R5, R76, UR28 ;  /* 0x0000001c4c057c20 */ /* 0x008fce0008410000 */
[----:B------:R-:W-:Y:S01]  /*3390*/  MUFU.TANH R76, R13 ;  /* 0x0000000d004c7308 */ /* 0x000fe20000002400 */
[----:B-1----:R-:W-:-:S07]  /*33a0*/  FMUL.FTZ R0, R69, UR28 ;  /* 0x0000001c45007c20 */ /* 0x002fce0008410000 */
[----:B------:R-:W-:Y:S08]  /*33b0*/  MUFU.TANH R89, R5 ;  /* 0x0000000500597308 */ /* 0x000ff00000002400 */
[----:B------:R1:W-:Y:S02]  /*33c0*/  MUFU.TANH R118, R0 ;  /* 0x0000000000767308 */ /* 0x0003e40000002400 */
[----:B-1----:R-:W-:-:S06]  /*33d0*/  FMUL.FTZ R0, R70, UR28 ;  /* 0x0000001c46007c20 */ /* 0x002fcc0008410000 */
[----:B------:R1:W3:Y:S02]  /*33e0*/  MUFU.TANH R139, R0 ;  /* 0x00000000008b7308 */ /* 0x0002e40000002400 */
[----:B-1----:R-:W-:Y:S02]  /*33f0*/  FMUL.FTZ R0, R71, UR28 ;  /* 0x0000001c47007c20 */ /* 0x002fe40008410000 */
[----:B------:R-:W-:Y:S04]  /*3400*/  HMMA.16816.F32.BF16 R68, R20, R44, R48 ;  /* 0x0000002c1444723c */ /* 0x000fe80000041830 */
[----:B------:R1:W-:Y:S02]  /*3410*/  MUFU.TANH R138, R0 ;  /* 0x00000000008a7308 */ /* 0x0003e40000002400 */
[----:B------:R-:W-:Y:S07]  /*3420*/  HMMA.16816.F32.BF16 R48, R16, R8, R132 ;  /* 0x000000081030723c */ /* 0x000fee0000041884 */
[----:B------:R-:W-:-:S02]  /*3430*/  FMUL.FTZ R8, R77, UR28 ;  /* 0x0000001c4d087c20 */ /* 0x000fc40008410000 */
[----:B------:R-:W-:Y:S01]  /*3440*/  MUFU.TANH R77, R12 ;  /* 0x0000000c004d7308 */ /* 0x000fe20000002400 */
[----:B-1----:R-:W-:-:S07]  /*3450*/  FMUL.FTZ R0, R72, UR28 ;  /* 0x0000001c48007c20 */ /* 0x002fce0008410000 */
[----:B------:R1:W3:Y:S08]  /*3460*/  MUFU.TANH R98, R0 ;  /* 0x0000000000627308 */ /* 0x0002f00000002400 */
[----:B------:R-:W-:Y:S01]  /*3470*/  MUFU.TANH R90, R8 ;  /* 0x00000008005a7308 */ /* 0x000fe20000002400 */
[----:B-1----:R-:W-:-:S07]  /*3480*/  FMUL.FTZ R0, R73, UR28 ;  /* 0x0000001c49007c20 */ /* 0x002fce0008410000 */
[----:B------:R1:W-:Y:S02]  /*3490*/  MUFU.TANH R99, R0 ;  /* 0x0000000000637308 */ /* 0x0003e40000002400 */
[----:B-1----:R-:W-:-:S06]  /*34a0*/  FMUL.FTZ R0, R74, UR28 ;  /* 0x0000001c4a007c20 */ /* 0x002fcc0008410000 */
[----:B------:R1:W3:Y:S02]  /*34b0*/  MUFU.TANH R95, R0 ;  /* 0x00000000005f7308 */ /* 0x0002e40000002400 */
[----:B-1----:R-:W-:Y:S02]  /*34c0*/  FMUL.FTZ R0, R75, UR28 ;  /* 0x0000001c4b007c20 */ /* 0x002fe40008410000 */
[----:B------:R-:W1:Y:S04]  /*34d0*/  LDSM.16.M88.4 R72, [R227+0x7c00] ;  /* 0x007c0000e348783b */ /* 0x000e680000000200 */
[----:B------:R4:W3:Y:S02]  /*34e0*/  MUFU.TANH R96, R0 ;  /* 0x0000000000607308 */ /* 0x0008e40000002400 */
[----:B----4-:R-:W-:-:S06]  /*34f0*/  FMUL.FTZ R0, R68, UR28 ;  /* 0x0000001c44007c20 */ /* 0x010fcc0008410000 */
[----:B------:R4:W3:Y:S02]  /*3500*/  MUFU.TANH R94, R0 ;  /* 0x00000000005e7308 */ /* 0x0008e40000002400 */
[----:B----4-:R-:W-:Y:S01]  /*3510*/  FMUL.FTZ R0, R69, UR28 ;  /* 0x0000001c45007c20 */ /* 0x010fe20008410000 */
[----:B-1----:R-:W-:Y:S05]  /*3520*/  HMMA.16816.F32.BF16 R48, R32, R72, R48 ;  /* 0x000000482030723c */ /* 0x002fea0000041830 */
[----:B------:R1:W-:Y:S02]  /*3530*/  MUFU.TANH R97, R0 ;  /* 0x0000000000617308 */ /* 0x0003e40000002400 */
[----:B-1----:R-:W-:-:S06]  /*3540*/  FMUL.FTZ R0, R70, UR28 ;  /* 0x0000001c46007c20 */ /* 0x002fcc0008410000 */
[----:B------:R1:W4:Y:S02]  /*3550*/  MUFU.TANH R93, R0 ;  /* 0x00000000005d7308 */ /* 0x0003240000002400 */
[----:B-1----:R-:W-:Y:S02]  /*3560*/  FMUL.FTZ R0, R71, UR28 ;  /* 0x0000001c47007c20 */ /* 0x002fe40008410000 */
[----:B------:R-:W-:Y:S01]  /*3570*/  HMMA.16816.F32.BF16 R68, R36, R54, R60 ;  /* 0x000000362444723c */ /* 0x000fe2000004183c */
[----:B------:R-:W1:Y:S03]  /*3580*/  LDSM.16.M88.4 R52, [R227+0x8c00] ;  /* 0x008c0000e334783b */ /* 0x000e660000000200 */
[----:B------:R5:W-:Y:S01]  /*3590*/  MUFU.TANH R92, R0 ;  /* 0x00000000005c7308 */ /* 0x000be20000002400 */
[----:B------:R-:W-:-:S04]  /*35a0*/  DEPBAR.LE SB0, 0x0 ;  /* 0x000080000000791a */ /* 0x000fc80000000000 */
[----:B------:R-:W-:Y:S06]  /*35b0*/  HMMA.16816.F32.BF16 R60, R16, R10, R124 ;  /* 0x0000000a103c723c */ /* 0x000fec000004187c */
[----:B------:R-:W-:Y:S01]  /*35c0*/  HMMA.16816.F32.BF16 R8, R40, R72, R80 ;  /* 0x000000482808723c */ /* 0x000fe20000041850 */
[C-C-:B------:R-:W-:Y:S02]  /*35d0*/  VIADDMNMX R16, R104.reuse, 0x40, R3.reuse, PT ;  /* 0x0000004068107846 */ /* 0x140fe40003800103 */
[----:B------:R-:W-:Y:S01]  /*35e0*/  VIADDMNMX R17, R104, 0x48, R3, PT ;  /* 0x0000004868117846 */ /* 0x000fe20003800103 */
[----:B-----5:R-:W-:-:S02]  /*35f0*/  FMUL.FTZ R0, R56, UR28 ;  /* 0x0000001c38007c20 */ /* 0x020fc40008410000 */
[-C--:B------:R-:W-:Y:S02]  /*3600*/  HMMA.16816.F32.BF16 R40, R40, R74.reuse, R84 ;  /* 0x0000004a2828723c */ /* 0x080fe40000041854 */
[----:B------:R5:W4:Y:S10]  /*3610*/  MUFU.TANH R162, R0 ;  /* 0x0000000000a27308 */ /* 0x000b340000002400 */
[----:B------:R-:W-:Y:S01]  /*3620*/  HMMA.16816.F32.BF16 R32, R32, R74, R60 ;  /* 0x0000004a2020723c */ /* 0x000fe2000004183c */
[----:B-----5:R-:W-:-:S05]  /*3630*/  FMUL.FTZ R0, R57, UR28 ;  /* 0x0000001c39007c20 */ /* 0x020fca0008410000 */
[----:B------:R-:W-:Y:S01]  /*3640*/  HMMA.16816.F32.BF16 R56, R24, R46, R68 ;  /* 0x0000002e1838723c */ /* 0x000fe20000041844 */
[----:B------:R5:W4:Y:S02]  /*3650*/  MUFU.TANH R163, R0 ;  /* 0x0000000000a37308 */ /* 0x000b240000002400 */
[----:B-----5:R-:W-:-:S04]  /*3660*/  IMAD.U32 R0, RZ, RZ, UR18 ;  /* 0x00000012ff007e24 */ /* 0x020fc8000f8e00ff */
[----:B------:R-:W-:-:S15]  /*3670*/  IMAD R0, R0, 0x40, R4 ;  /* 0x0000004000007824 */ /* 0x000fde00078e0204 */
[----:B------:R-:W-:-:S02]  /*3680*/  NOP ;  /* 0x0000000000007918 */ /* 0x000fc40000000000 */
[----:B------:R-:W-:Y:S01]  /*3690*/  FMUL.FTZ R12, R56, UR28 ;  /* 0x0000001c380c7c20 */ /* 0x000fe20008410000 */
[----:B------:R-:W-:-:S03]  /*36a0*/  VIADD R4, R0, 0x1 ;  /* 0x0000000100047836 */ /* 0x000fc60000000000 */
[----:B------:R5:W4:Y:S01]  /*36b0*/  MUFU.TANH R62, R12 ;  /* 0x0000000c003e7308 */ /* 0x000b220000002400 */
[----:B------:R-:W-:Y:S01]  /*36c0*/  VIADD R3, R0, 0x8 ;  /* 0x0000000800037836 */ /* 0x000fe20000000000 */
[C---:B------:R-:W-:Y:S02]  /*36d0*/  ISETP.GE.AND P1, PT, R4.reuse, R14, PT ;  /* 0x0000000e0400720c */ /* 0x040fe40003f26270 */
[C---:B------:R-:W-:Y:S02]  /*36e0*/  ISETP.GE.AND P0, PT, R4.reuse, R15, PT ;  /* 0x0000000f0400720c */ /* 0x040fe40003f06270 */
[C---:B------:R-:W-:Y:S01]  /*36f0*/  ISETP.GE.AND P4, PT, R4.reuse, R16, PT ;  /* 0x000000100400720c */ /* 0x040fe20003f86270 */
[----:B------:R-:W-:Y:S01]  /*3700*/  BAR.SYNC.DEFER_BLOCKING 0x0 ;  /* 0x0000000000007b1d */ /* 0x000fe20000010000 */
[----:B------:R-:W-:Y:S02]  /*3710*/  ISETP.GE.AND P2, PT, R4, R17, PT ;  /* 0x000000110400720c */ /* 0x000fe40003f46270 */
[----:B------:R-:W-:Y:S01]  /*3720*/  HMMA.16816.F32.BF16 R4, R28, R64, R48 ;  /* 0x000000401c04723c */ /* 0x000fe20000041830 */
[----:B------:R-:W-:-:S02]  /*3730*/  FSEL R69, R160, -INF , !P1 ;  /* 0xff800000a0457808 */ /* 0x000fc40004800000 */
[C---:B------:R-:W-:Y:S02]  /*3740*/  ISETP.GE.AND P6, PT, R3.reuse, R14, PT ;  /* 0x0000000e0300720c */ /* 0x040fe40003fc6270 */
[C---:B------:R-:W-:Y:S01]  /*3750*/  ISETP.GE.AND P5, PT, R3.reuse, R15, PT ;  /* 0x0000000f0300720c */ /* 0x040fe20003fa6270 */
[----:B------:R-:W-:Y:S01]  /*3760*/  HMMA.16816.F32.BF16 R28, R28, R66, R32 ;  /* 0x000000421c1c723c */ /* 0x000fe20000041820 */
[----:B------:R-:W-:Y:S01]  /*3770*/  ISETP.GE.AND P3, PT, R3, R16, PT ;  /* 0x000000100300720c */ /* 0x000fe20003f66270 */
[----:B-----5:R-:W-:Y:S01]  /*3780*/  FMUL.FTZ R12, R57, UR28 ;  /* 0x0000001c390c7c20 */ /* 0x020fe20008410000 */
[----:B------:R-:W-:Y:S01]  /*3790*/  ISETP.GE.AND P1, PT, R3, R17, PT ;  /* 0x000000110300720c */ /* 0x000fe20003f26270 */
[----:B------:R-:W-:Y:S01]  /*37a0*/  VIADD R3, R0, 0x9 ;  /* 0x0000000900037836 */ /* 0x000fe20000000000 */
[----:B------:R-:W-:Y:S01]  /*37b0*/  FSEL R71, R159, -INF , !P0 ;  /* 0xff8000009f477808 */ /* 0x000fe20004000000 */
[----:B------:R-:W-:Y:S01]  /*37c0*/  MUFU.TANH R61, R12 ;  /* 0x0000000c003d7308 */ /* 0x000fe20000002400 */
[----:B------:R-:W-:-:S02]  /*37d0*/  FSEL R50, R158, -INF , !P4 ;  /* 0xff8000009e327808 */ /* 0x000fc40006000000 */
[----:B------:R-:W-:Y:S02]  /*37e0*/  FSEL R68, R147, -INF , !P2 ;  /* 0xff80000093447808 */ /* 0x000fe40005000000 */
[----:B------:R-:W-:Y:S02]  /*37f0*/  FSEL R70, R145, -INF , !P6 ;  /* 0xff80000091467808 */ /* 0x000fe40007000000 */
[C---:B------:R-:W-:Y:S02]  /*3800*/  ISETP.GE.AND P0, PT, R3.reuse, R14, PT ;  /* 0x0000000e0300720c */ /* 0x040fe40003f06270 */
[C---:B------:R-:W-:Y:S02]  /*3810*/  ISETP.GE.AND P4, PT, R3.reuse, R15, PT ;  /* 0x0000000f0300720c */ /* 0x040fe40003f86270 */
[C---:B------:R-:W-:Y:S01]  /*3820*/  ISETP.GE.AND P2, PT, R3.reuse, R16, PT ;  /* 0x000000100300720c */ /* 0x040fe20003f46270 */
[----:B-1----:R-:W-:Y:S01]  /*3830*/  HMMA.16816.F32.BF16 R44, R20, R52, R4 ;  /* 0x00000034142c723c */ /* 0x002fe20000041804 */
[----:B------:R-:W-:Y:S01]  /*3840*/  ISETP.GE.AND P6, PT, R3, R17, PT ;  /* 0x000000110300720c */ /* 0x000fe20003fc6270 */
[----:B------:R-:W-:Y:S01]  /*3850*/  VIADD R3, R0, 0x10 ;  /* 0x0000001000037836 */ /* 0x000fe20000000000 */
[----:B------:R-:W-:-:S02]  /*3860*/  FSEL R72, R144, -INF , !P5 ;  /* 0xff80000090487808 */ /* 0x000fc40006800000 */
[----:B------:R-:W-:Y:S01]  /*3870*/  FSEL R49, R130, -INF , !P3 ;  /* 0xff80000082317808 */ /* 0x000fe20005800000 */
[C---:B------:R-:W-:Y:S01]  /*3880*/  HMMA.16816.F32.BF16 R4, R36.reuse, R64, R8 ;  /* 0x000000402404723c */ /* 0x040fe20000041808 */
[----:B------:R-:W-:Y:S02]  /*3890*/  FSEL R56, R122, -INF , !P1 ;  /* 0xff8000007a387808 */ /* 0x000fe40004800000 */
[----:B------:R-:W-:Y:S02]  /*38a0*/  FSEL R60, R157, -INF , !P0 ;  /* 0xff8000009d3c7808 */ /* 0x000fe40004000000 */
[C---:B------:R-:W-:Y:S01]  /*38b0*/  ISETP.GE.AND P5, PT, R3.reuse, R14, PT ;  /* 0x0000000e0300720c */ /* 0x040fe20003fa6270 */
[----:B------:R-:W-:Y:S01]  /*38c0*/  HMMA.16816.F32.BF16 R36, R36, R66, R40 ;  /* 0x000000422424723c */ /* 0x000fe20000041828 */
[C---:B------:R-:W-:Y:S01]  /*38d0*/  ISETP.GE.AND P3, PT, R3.reuse, R15, PT ;  /* 0x0000000f0300720c */ /* 0x040fe20003f66270 */
[----:B------:R-:W-:Y:S01]  /*38e0*/  FMUL.FTZ R8, R58, UR28 ;  /* 0x0000001c3a087c20 */ /* 0x000fe20008410000 */
[----:B------:R-:W-:-:S02]  /*38f0*/  ISETP.GE.AND P1, PT, R3, R16, PT ;  /* 0x000000100300720c */ /* 0x000fc40003f26270 */
[----:B------:R-:W-:Y:S01]  /*3900*/  ISETP.GE.AND P0, PT, R3, R17, PT ;  /* 0x000000110300720c */ /* 0x000fe20003f06270 */
[----:B------:R-:W-:Y:S01]  /*3910*/  VIADD R3, R0, 0x11 ;  /* 0x0000001100037836 */ /* 0x000fe20000000000 */
[----:B------:R-:W-:Y:S01]  /*3920*/  FSEL R64, R146, -INF , !P4 ;  /* 0xff80000092407808 */ /* 0x000fe20006000000 */
[----:B------:R1:W5:Y:S01]  /*3930*/  MUFU.TANH R57, R8 ;  /* 0x0000000800397308 */ /* 0x0003620000002400 */
[----:B------:R-:W-:Y:S01]  /*3940*/  FSEL R48, R131, -INF , !P2 ;  /* 0xff80000083307808 */ /* 0x000fe20005000000 */
[----:B------:R-:W-:Y:S01]  /*3950*/  HMMA.16816.F32.BF16 R20, R20, R54, R28 ;  /* 0x000000361414723c */ /* 0x000fe2000004181c */
[----:B------:R-:W-:Y:S01]  /*3960*/  FSEL R51, R129, -INF , !P6 ;  /* 0xff80000081337808 */ /* 0x000fe20007000000 */
[----:B------:R-:W-:Y:S01]  /*3970*/  FMUL.FTZ R47, R47, UR28 ;  /* 0x0000001c2f2f7c20 */ /* 0x000fe20008410000 */
[----:B------:R-:W-:Y:S02]  /*3980*/  FSEL R58, R123, -INF , !P5 ;  /* 0xff8000007b3a7808 */ /* 0x000fe40006800000 */
[----:B------:R-:W-:-:S02]  /*3990*/  ISETP.GE.AND P4, PT, R3, R14, PT ;  /* 0x0000000e0300720c */ /* 0x000fc40003f86270 */
[C---:B------:R-:W-:Y:S01]  /*39a0*/  ISETP.GE.AND P2, PT, R3.reuse, R15, PT ;  /* 0x0000000f0300720c */ /* 0x040fe20003f46270 */
[C---:B------:R-:W-:Y:S01]  /*39b0*/  HMMA.16816.F32.BF16 R4, R24.reuse, R52, R4 ;  /* 0x000000341804723c */ /* 0x040fe20000041804 */
[C---:B------:R-:W-:Y:S01]  /*39c0*/  ISETP.GE.AND P6, PT, R3.reuse, R16, PT ;  /* 0x000000100300720c */ /* 0x040fe20003fc6270 */
[----:B------:R-:W-:Y:S01]  /*39d0*/  MUFU.TANH R47, R47 ;  /* 0x0000002f002f7308 */ /* 0x000fe20000002400 */
[----:B------:R-:W-:Y:S01]  /*39e0*/  ISETP.GE.AND P5, PT, R3, R17, PT ;  /* 0x000000110300720c */ /* 0x000fe20003fa6270 */
[----:B------:R-:W-:Y:S01]  /*39f0*/  VIADD R3, R0, 0x18 ;  /* 0x0000001800037836 */ /* 0x000fe20000000000 */
[----:B------:R-:W-:Y:S01]  /*3a00*/  FSEL R152, R121, -INF , !P3 ;  /* 0xff80000079987808 */ /* 0x000fe20005800000 */
[----:B------:R-:W-:Y:S01]  /*3a10*/  HMMA.16816.F32.BF16 R24, R24, R54, R36 ;  /* 0x000000361818723c */ /* 0x000fe20000041824 */
[----:B--2---:R-:W-:Y:S01]  /*3a20*/  FSEL R73, R120, -INF , !P1 ;  /* 0xff80000078497808 */ /* 0x004fe20004800000 */
[----:B-1----:R-:W-:Y:S01]  /*3a30*/  FMUL.FTZ R8, R59, UR28 ;  /* 0x0000001c3b087c20 */ /* 0x002fe20008410000 */
[----:B------:R-:W-:-:S02]  /*3a40*/  FSEL R137, R137, -INF , !P0 ;  /* 0xff80000089897808 */ /* 0x000fc40004000000 */
[----:B------:R-:W-:Y:S01]  /*3a50*/  FSEL R33, R128, -INF , !P4 ;  /* 0xff80000080217808 */ /* 0x000fe20006000000 */
[----:B------:R1:W2:Y:S01]  /*3a60*/  MUFU.TANH R19, R8 ;  /* 0x0000000800137308 */ /* 0x0002a20000002400 */
[C---:B------:R-:W-:Y:S02]  /*3a70*/  ISETP.GE.AND P3, PT, R3.reuse, R14, PT ;  /* 0x0000000e0300720c */ /* 0x040fe40003f66270 */
[C---:B------:R-:W-:Y:S01]  /*3a80*/  ISETP.GE.AND P1, PT, R3.reuse, R15, PT ;  /* 0x0000000f0300720c */ /* 0x040fe20003f26270 */
[----:B------:R-:W-:Y:S01]  /*3a90*/  FMUL.FTZ R20, R20, UR28 ;  /* 0x0000001c14147c20 */ /* 0x000fe20008410000 */
[C---:B------:R-:W-:Y:S02]  /*3aa0*/  ISETP.GE.AND P0, PT, R3.reuse, R16, PT ;  /* 0x000000100300720c */ /* 0x040fe40003f06270 */
[----:B------:R-:W-:Y:S01]  /*3ab0*/  ISETP.GE.AND P4, PT, R3, R17, PT ;  /* 0x000000110300720c */ /* 0x000fe20003f86270 */
[----:B------:R-:W-:Y:S01]  /*3ac0*/  VIADD R3, R0, 0x19 ;  /* 0x0000001900037836 */ /* 0x000fe20000000000 */
[----:B------:R-:W-:Y:S01]  /*3ad0*/  FSEL R156, R156, -INF , !P2 ;  /* 0xff8000009c9c7808 */ /* 0x000fe20005000000 */
[----:B------:R-:W-:Y:S01]  /*3ae0*/  MUFU.TANH R20, R20 ;  /* 0x0000001400147308 */ /* 0x000fe20000002400 */
[----:B------:R-:W-:Y:S01]  /*3af0*/  FSEL R65, R119, -INF , !P6 ;  /* 0xff80000077417808 */ /* 0x000fe20007000000 */
[----:B------:R-:W-:Y:S01]  /*3b00*/  FMUL.FTZ R4, R4, UR28 ;  /* 0x0000001c04047c20 */ /* 0x000fe20008410000 */
[----:B------:R-:W-:Y:S01]  /*3b10*/  FSEL R105, R117, -INF , !P5 ;  /* 0xff80000075697808 */ /* 0x000fe20006800000 */
[----:B------:R-:W-:Y:S01]  /*3b20*/  FMUL.FTZ R6, R6, UR28 ;  /* 0x0000001c06067c20 */ /* 0x000fe20008410000 */
[----:B------:R-:W-:Y:S01]  /*3b30*/  FSEL R35, R116, -INF , !P3 ;  /* 0xff80000074237808 */ /* 0x000fe20005800000 */
[----:B------:R-:W-:Y:S01]  /*3b40*/  FMUL.FTZ R5, R5, UR28 ;  /* 0x0000001c05057c20 */ /* 0x000fe20008410000 */
[----:B-1----:R-:W-:Y:S01]  /*3b50*/  FMUL.FTZ R8, R44, UR28 ;  /* 0x0000001c2c087c20 */ /* 0x002fe20008410000 */
[C---:B------:R-:W-:Y:S01]  /*3b60*/  ISETP.GE.AND P2, PT, R3.reuse, R14, PT ;  /* 0x0000000e0300720c */ /* 0x040fe20003f46270 */
[----:B------:R1:W-:Y:S01]  /*3b70*/  MUFU.TANH R10, R4 ;  /* 0x00000004000a7308 */ /* 0x0003e20000002400 */
[C---:B------:R-:W-:Y:S01]  /*3b80*/  ISETP.GE.AND P6, PT, R3.reuse, R15, PT ;  /* 0x0000000f0300720c */ /* 0x040fe20003fc6270 */
[----:B------:R-:W-:Y:S01]  /*3b90*/  FMUL.FTZ R24, R24, UR28 ;  /* 0x0000001c18187c20 */ /* 0x000fe20008410000 */
[----:B------:R-:W-:Y:S01]  /*3ba0*/  ISETP.GE.AND P5, PT, R3, R16, PT ;  /* 0x000000100300720c */ /* 0x000fe20003fa6270 */
[----:B------:R-:W-:Y:S01]  /*3bb0*/  FMUL.FTZ R25, R25, UR28 ;  /* 0x0000001c19197c20 */ /* 0x000fe20008410000 */
[----:B------:R-:W-:Y:S01]  /*3bc0*/  ISETP.GE.AND P3, PT, R3, R17, PT ;  /* 0x000000110300720c */ /* 0x000fe20003f66270 */
[----:B------:R-:W-:Y:S01]  /*3bd0*/  VIADD R3, R0, 0x20 ;  /* 0x0000002000037836 */ /* 0x000fe20000000000 */
[----:B---3--:R-:W-:Y:S01]  /*3be0*/  FSEL R139, R139, -INF , !P1 ;  /* 0xff8000008b8b7808 */ /* 0x008fe20004800000 */
[----:B------:R3:W2:Y:S01]  /*3bf0*/  MUFU.TANH R18, R8 ;  /* 0x0000000800127308 */ /* 0x0006a20000002400 */
[----:B------:R-:W-:-:S02]  /*3c00*/  FSEL R63, R98, -INF , !P0 ;  /* 0xff800000623f7808 */ /* 0x000fc40004000000 */
[----:B------:R-:W-:Y:S02]  /*3c10*/  FSEL R100, R95, -INF , !P4 ;  /* 0xff8000005f647808 */ /* 0x000fe40006000000 */
[----:B------:R-:W-:Y:S02]  /*3c20*/  FSEL R34, R118, -INF , !P2 ;  /* 0xff80000076227808 */ /* 0x000fe40005000000 */
[C---:B------:R-:W-:Y:S01]  /*3c30*/  ISETP.GE.AND P1, PT, R3.reuse, R14, PT ;  /* 0x0000000e0300720c */ /* 0x040fe20003f26270 */
[----:B------:R4:W-:Y:S01]  /*3c40*/  MUFU.TANH R11, R5 ;  /* 0x00000005000b7308 */ /* 0x0009e20000002400 */
[C---:B------:R-:W-:Y:S01]  /*3c50*/  ISETP.GE.AND P0, PT, R3.reuse, R15, PT ;  /* 0x0000000f0300720c */ /* 0x040fe20003f06270 */
[C---:B-1----:R-:W-:Y:S01]  /*3c60*/  VIADD R4, R0.reuse, 0x28 ;  /* 0x0000002800047836 */ /* 0x042fe20000000000 */
[C---:B------:R-:W-:Y:S02]  /*3c70*/  ISETP.GE.AND P4, PT, R3.reuse, R16, PT ;  /* 0x000000100300720c */ /* 0x040fe40003f86270 */
[----:B------:R-:W-:Y:S01]  /*3c80*/  ISETP.GE.AND P2, PT, R3, R17, PT ;  /* 0x000000110300720c */ /* 0x000fe20003f46270 */
[----:B------:R-:W-:Y:S01]  /*3c90*/  VIADD R3, R0, 0x21 ;  /* 0x0000002100037836 */ /* 0x000fe20000000000 */
[----:B------:R-:W-:Y:S01]  /*3ca0*/  FSEL R138, R138, -INF , !P6 ;  /* 0xff8000008a8a7808 */ /* 0x000fe20007000000 */
[----:B------:R-:W-:Y:S01]  /*3cb0*/  MUFU.TANH R24, R24 ;  /* 0x0000001800187308 */ /* 0x000fe20000002400 */
[----:B---3--:R-:W-:Y:S01]  /*3cc0*/  FMUL.FTZ R8, R45, UR28 ;  /* 0x0000001c2d087c20 */ /* 0x008fe20008410000 */
[----:B------:R-:W-:-:S02]  /*3cd0*/  FSEL R59, R99, -INF , !P5 ;  /* 0xff800000633b7808 */ /* 0x000fc40006800000 */
[----:B------:R-:W-:Y:S02]  /*3ce0*/  FSEL R136, R96, -INF , !P3 ;  /* 0xff80000060887808 */ /* 0x000fe40005800000 */
[----:B------:R-:W-:Y:S02]  /*3cf0*/  FSEL R164, R94, -INF , !P1 ;  /* 0xff8000005ea47808 */ /* 0x000fe40004800000 */
[----:B------:R1:W-:Y:S01]  /*3d00*/  MUFU.TANH R13, R8 ;  /* 0x00000008000d7308 */ /* 0x0003e20000002400 */
[----:B------:R-:W-:Y:S01]  /*3d10*/  ISETP.GE.AND P6, PT, R3, R14, PT ;  /* 0x0000000e0300720c */ /* 0x000fe20003fc6270 */
[----:B----4-:R-:W-:Y:S01]  /*3d20*/  FMUL.FTZ R5, R7, UR28 ;  /* 0x0000001c07057c20 */ /* 0x010fe20008410000 */
[C---:B------:R-:W-:Y:S02]  /*3d30*/  ISETP.GE.AND P5, PT, R3.reuse, R15, PT ;  /* 0x0000000f0300720c */ /* 0x040fe40003fa6270 */
[C---:B------:R-:W-:Y:S02]  /*3d40*/  ISETP.GE.AND P3, PT, R3.reuse, R16, PT ;  /* 0x000000100300720c */ /* 0x040fe40003f66270 */
[----:B------:R-:W-:Y:S01]  /*3d50*/  ISETP.GE.AND P1, PT, R3, R17, PT ;  /* 0x000000110300720c */ /* 0x000fe20003f26270 */
[----:B------:R-:W-:Y:S01]  /*3d60*/  VIADD R3, R0, 0x29 ;  /* 0x0000002900037836 */ /* 0x000fe20000000000 */
[----:B------:R-:W-:Y:S01]  /*3d70*/  FSEL R184, R93, -INF , !P0 ;  /* 0xff8000005db87808 */ /* 0x000fe20004000000 */
[----:B------:R3:W-:Y:S01]  /*3d80*/  MUFU.TANH R9, R5 ;  /* 0x0000000500097308 */ /* 0x0007e20000002400 */
[----:B------:R-:W-:-:S02]  /*3d90*/  ISETP.GE.AND P0, PT, R4, R14, PT ;  /* 0x0000000e0400720c */ /* 0x000fc40003f06270 */
[----:B------:R-:W-:Y:S02]  /*3da0*/  FSEL R162, R162, -INF , !P4 ;  /* 0xff800000a2a27808 */ /* 0x000fe40006000000 */
[----:B------:R-:W-:Y:S01]  /*3db0*/  FSEL R171, R171, -INF , !P2 ;  /* 0xff800000abab7808 */ /* 0x000fe20005000000 */
[----:B-1----:R-:W-:Y:S01]  /*3dc0*/  FMUL.FTZ R8, R46, UR28 ;  /* 0x0000001c2e087c20 */ /* 0x002fe20008410000 */
[----:B------:R-:W-:Y:S01]  /*3dd0*/  FSEL R175, R97, -INF , !P6 ;  /* 0xff80000061af7808 */ /* 0x000fe20007000000 */
[----:B------:R-:W-:Y:S01]  /*3de0*/  MUFU.TANH R25, R25 ;  /* 0x0000001900197308 */ /* 0x000fe20000002400 */
[----:B------:R-:W-:Y:S02]  /*3df0*/  FSEL R188, R92, -INF , !P5 ;  /* 0xff8000005cbc7808 */ /* 0x000fe40006800000 */
[----:B------:R-:W-:Y:S02]  /*3e00*/  FSEL R163, R163, -INF , !P3 ;  /* 0xff800000a3a37808 */ /* 0x000fe40005800000 */
[----:B------:R-:W-:-:S02]  /*3e10*/  FSEL R170, R91, -INF , !P1 ;  /* 0xff8000005baa7808 */ /* 0x000fc40004800000 */
[----:B------:R-:W-:Y:S01]  /*3e20*/  FSEL R177, R89, -INF , !P0 ;  /* 0xff80000059b17808 */ /* 0x000fe20004000000 */
[----:B------:R-:W1:Y:S01]  /*3e30*/  MUFU.TANH R12, R8 ;  /* 0x00000008000c7308 */ /* 0x000e620000002400 */
[C---:B------:R-:W-:Y:S01]  /*3e40*/  ISETP.GE.AND P4, PT, R4.reuse, R15, PT ;  /* 0x0000000f0400720c */ /* 0x040fe20003f86270 */
[----:B---3--:R-:W-:Y:S01]  /*3e50*/  FMUL.FTZ R5, R23, UR28 ;  /* 0x0000001c17057c20 */ /* 0x008fe20008410000 */
[C---:B------:R-:W-:Y:S02]  /*3e60*/  ISETP.GE.AND P2, PT, R4.reuse, R16, PT ;  /* 0x000000100400720c */ /* 0x040fe40003f46270 */
[----:B------:R-:W-:Y:S01]  /*3e70*/  ISETP.GE.AND P6, PT, R4, R17, PT ;  /* 0x000000110400720c */ /* 0x000fe20003fc6270 */
[----:B------:R-:W-:Y:S01]  /*3e80*/  FMUL.FTZ R4, R21, UR28 ;  /* 0x0000001c15047c20 */ /* 0x000fe20008410000 */
[C---:B------:R-:W-:Y:S01]  /*3e90*/  ISETP.GE.AND P5, PT, R3.reuse, R14, PT ;  /* 0x0000000e0300720c */ /* 0x040fe20003fa6270 */
[----:B------:R3:W4:Y:S01]  /*3ea0*/  MUFU.TANH R8, R6 ;  /* 0x0000000600087308 */ /* 0x0007220000002400 */
[----:B------:R-:W-:-:S02]  /*3eb0*/  ISETP.GE.AND P3, PT, R3, R15, PT ;  /* 0x0000000f0300720c */ /* 0x000fc40003f66270 */
[C---:B------:R-:W-:Y:S02]  /*3ec0*/  ISETP.GE.AND P1, PT, R3.reuse, R16, PT ;  /* 0x000000100300720c */ /* 0x040fe40003f26270 */
[----:B------:R-:W-:Y:S01]  /*3ed0*/  ISETP.GE.AND P0, PT, R3, R17, PT ;  /* 0x000000110300720c */ /* 0x000fe20003f06270 */
[----:B------:R-:W-:Y:S01]  /*3ee0*/  VIADD R3, R0, 0x30 ;  /* 0x0000003000037836 */ /* 0x000fe20000000000 */
[----:B------:R-:W-:Y:S01]  /*3ef0*/  FSEL R182, R76, -INF , !P4 ;  /* 0xff8000004cb67808 */ /* 0x000fe20006000000 */
[----:B------:R2:W-:Y:S01]  /*3f00*/  MUFU.TANH R7, R4 ;  /* 0x0000000400077308 */ /* 0x0005e20000002400 */
[----:B------:R-:W-:Y:S02]  /*3f10*/  FSEL R161, R62, -INF , !P2 ;  /* 0xff8000003ea17808 */ /* 0x000fe40005000000 */
[----:B------:R-:W-:Y:S02]  /*3f20*/  ISETP.GE.AND P4, PT, R3, R14, PT ;  /* 0x0000000e0300720c */ /* 0x000fe40003f86270 */
[----:B-----5:R-:W-:-:S02]  /*3f30*/  FSEL R168, R57, -INF , !P6 ;  /* 0xff80000039a87808 */ /* 0x020fc40007000000 */
[----:B------:R-:W-:Y:S01]  /*3f40*/  FSEL R176, R90, -INF , !P5 ;  /* 0xff8000005ab07808 */ /* 0x000fe20006800000 */
[----:B------:R-:W-:Y:S01]  /*3f50*/  MUFU.TANH R5, R5 ;  /* 0x0000000500057308 */ /* 0x000fe20000002400 */
[C---:B------:R-:W-:Y:S01]  /*3f60*/  ISETP.GE.AND P2, PT, R3.reuse, R15, PT ;  /* 0x0000000f0300720c */ /* 0x040fe20003f46270 */
[----:B---3--:R-:W-:Y:S01]  /*3f70*/  FMUL.FTZ R6, R22, UR28 ;  /* 0x0000001c16067c20 */ /* 0x008fe20008410000 */
[C---:B------:R-:W-:Y:S02]  /*3f80*/  ISETP.GE.AND P6, PT, R3.reuse, R16, PT ;  /* 0x000000100300720c */ /* 0x040fe40003fc6270 */
[----:B------:R-:W-:Y:S01]  /*3f90*/  ISETP.GE.AND P5, PT, R3, R17, PT ;  /* 0x000000110300720c */ /* 0x000fe20003fa6270 */
[C---:B------:R-:W-:Y:S01]  /*3fa0*/  VIADD R3, R0.reuse, 0x38 ;  /* 0x0000003800037836 */ /* 0x040fe20000000000 */
[----:B------:R-:W-:Y:S01]  /*3fb0*/  FSEL R179, R77, -INF , !P3 ;  /* 0xff8000004db37808 */ /* 0x000fe20005800000 */
[----:B------:R-:W3:Y:S01]  /*3fc0*/  MUFU.TANH R6, R6 ;  /* 0x0000000600067308 */ /* 0x000ee20000002400 */
[----:B--2---:R-:W-:Y:S01]  /*3fd0*/  VIADD R4, R0, 0x31 ;  /* 0x0000003100047836 */ /* 0x004fe20000000000 */
[----:B------:R-:W-:-:S02]  /*3fe0*/  FSEL R160, R61, -INF , !P1 ;  /* 0xff8000003da07808 */ /* 0x000fc40004800000 */
[----:B------:R-:W-:Y:S02]  /*3ff0*/  FSEL R169, R19, -INF , !P0 ;  /* 0xff80000013a97808 */ /* 0x000fe40004000000 */
[----:B------:R-:W-:Y:S02]  /*4000*/  FSEL R174, R18, -INF , !P4 ;  /* 0xff80000012ae7808 */ /* 0x000fe40006000000 */
[C---:B------:R-:W-:Y:S02]  /*4010*/  ISETP.GE.AND P3, PT, R4.reuse, R14, PT ;  /* 0x0000000e0400720c */ /* 0x040fe40003f66270 */
[C---:B------:R-:W-:Y:S02]  /*4020*/  ISETP.GE.AND P1, PT, R4.reuse, R15, PT ;  /* 0x0000000f0400720c */ /* 0x040fe40003f26270 */
[C---:B------:R-:W-:Y:S02]  /*4030*/  ISETP.GE.AND P0, PT, R4.reuse, R16, PT ;  /* 0x000000100400720c */ /* 0x040fe40003f06270 */
[----:B------:R-:W-:Y:S01]  /*4040*/  ISETP.GE.AND P4, PT, R4, R17, PT ;  /* 0x000000110400720c */ /* 0x000fe20003f86270 */
[----:B------:R-:W-:Y:S01]  /*4050*/  FMUL.FTZ R4, R26, UR28 ;  /* 0x0000001c1a047c20 */ /* 0x000fe20008410000 */
[----:B-1----:R-:W-:-:S02]  /*4060*/  FSEL R183, R12, -INF , !P2 ;  /* 0xff8000000cb77808 */ /* 0x002fc40005000000 */
[----:B------:R-:W-:Y:S02]  /*4070*/  FSEL R203, R10, -INF , !P6 ;  /* 0xff8000000acb7808 */ /* 0x000fe40007000000 */
[----:B----4-:R-:W-:Y:S01]  /*4080*/  FSEL R206, R8, -INF , !P5 ;  /* 0xff80000008ce7808 */ /* 0x010fe20006800000 */
[----:B------:R-:W1:Y:S01]  /*4090*/  MUFU.TANH R4, R4 ;  /* 0x0000000400047308 */ /* 0x000e620000002400 */
[----:B------:R-:W-:Y:S02]  /*40a0*/  FSEL R173, R13, -INF , !P3 ;  /* 0xff8000000dad7808 */ /* 0x000fe40005800000 */
[C---:B------:R-:W-:Y:S02]  /*40b0*/  ISETP.GE.AND P2, PT, R3.reuse, R14, PT ;  /* 0x0000000e0300720c */ /* 0x040fe40003f46270 */
[C---:B------:R-:W-:Y:S02]  /*40c0*/  ISETP.GE.AND P6, PT, R3.reuse, R15, PT ;  /* 0x0000000f0300720c */ /* 0x040fe40003fc6270 */
[----:B------:R-:W-:-:S02]  /*40d0*/  ISETP.GE.AND P5, PT, R3, R16, PT ;  /* 0x000000100300720c */ /* 0x000fc40003fa6270 */
[----:B------:R-:W-:Y:S01]  /*40e0*/  ISETP.GE.AND P3, PT, R3, R17, PT ;  /* 0x000000110300720c */ /* 0x000fe20003f66270 */
[----:B------:R-:W-:Y:S01]  /*40f0*/  FMUL.FTZ R3, R27, UR28 ;  /* 0x0000001c1b037c20 */ /* 0x000fe20008410000 */
[----:B------:R-:W-:Y:S02]  /*4100*/  FSEL R202, R11, -INF , !P0 ;  /* 0xff8000000bca7808 */ /* 0x000fe40004000000 */
[----:B------:R-:W-:Y:S02]  /*4110*/  ISETP.GE.AND P0, PT, R0, R15, PT ;  /* 0x0000000f0000720c */ /* 0x000fe40003f06270 */
[----:B------:R-:W-:Y:S01]  /*4120*/  FSEL R208, R47, -INF , !P1 ;  /* 0xff8000002fd07808 */ /* 0x000fe20004800000 */
[----:B------:R-:W2:Y:S01]  /*4130*/  MUFU.TANH R3, R3 ;  /* 0x0000000300037308 */ /* 0x000ea20000002400 */
[----:B------:R-:W-:Y:S02]  /*4140*/  FSEL R32, R167, -INF , !P0 ;  /* 0xff800000a7207808 */ /* 0x000fe40004000000 */
[----:B------:R-:W-:-:S02]  /*4150*/  PLOP3.LUT P0, PT, PT, PT, UP0, 0x80, 0x0 ;  /* 0x000000000000781c */ /* 0x000fc40003f0f008 */
[----:B------:R-:W-:Y:S02]  /*4160*/  FSEL R204, R9, -INF , !P4 ;  /* 0xff80000009cc7808 */ /* 0x000fe40006000000 */
[----:B------:R-:W-:Y:S02]  /*4170*/  FSEL R172, R20, -INF , !P2 ;  /* 0xff80000014ac7808 */ /* 0x000fe40005000000 */
[C---:B------:R-:W-:Y:S02]  /*4180*/  ISETP.GE.AND P1, PT, R0.reuse, R14, PT ;  /* 0x0000000e0000720c */ /* 0x040fe40003f26270 */
[C---:B------:R-:W-:Y:S02]  /*4190*/  ISETP.GE.AND P4, PT, R0.reuse, R16, PT ;  /* 0x000000100000720c */ /* 0x040fe40003f86270 */
[C---:B------:R-:W-:Y:S01]  /*41a0*/  ISETP.GE.AND P2, PT, R0.reuse, R17, PT ;  /* 0x000000110000720c */ /* 0x040fe20003f46270 */
[----:B------:R-:W-:Y:S01]  /*41b0*/  VIADD R0, R0, 0x39 ;  /* 0x0000003900007836 */ /* 0x000fe20000000000 */
[----:B---3--:R-:W-:-:S02]  /*41c0*/  FSEL R209, R6, -INF , !P6 ;  /* 0xff80000006d17808 */ /* 0x008fc40007000000 */
[----:B------:R-:W-:Y:S02]  /*41d0*/  FSEL R201, R24, -INF , !P5 ;  /* 0xff80000018c97808 */ /* 0x000fe40006800000 */
[----:B-1----:R-:W-:Y:S02]  /*41e0*/  FSEL R205, R4, -INF , !P3 ;  /* 0xff80000004cd7808 */ /* 0x002fe40005800000 */
[----:B------:R-:W-:Y:S02]  /*41f0*/  FSEL R20, R178, -INF , !P1 ;  /* 0xff800000b2147808 */ /* 0x000fe40004800000 */
[C---:B------:R-:W-:Y:S02]  /*4200*/  ISETP.GE.AND P6, PT, R0.reuse, R14, PT ;  /* 0x0000000e0000720c */ /* 0x040fe40003fc6270 */
[C---:B------:R-:W-:Y:S02]  /*4210*/  ISETP.GE.AND P5, PT, R0.reuse, R15, PT ;  /* 0x0000000f0000720c */ /* 0x040fe40003fa6270 */
[----:B------:R-:W-:-:S02]  /*4220*/  ISETP.GE.AND P3, PT, R0, R16, PT ;  /* 0x000000100000720c */ /* 0x000fc40003f66270 */
[----:B------:R-:W-:Y:S01]  /*4230*/  ISETP.GE.AND P1, PT, R0, R17, PT ;  /* 0x000000110000720c */ /* 0x000fe20003f26270 */
[----:B------:R-:W-:Y:S01]  /*4240*/  IMAD.IADD R0, R154, 0x1, R88 ;  /* 0x000000019a007824 */ /* 0x000fe200078e0258 */
[----:B------:R-:W-:Y:S02]  /*4250*/  FSEL R21, R166, -INF , !P4 ;  /* 0xff800000a6157808 */ /* 0x000fe40006000000 */
[----:B------:R-:W-:Y:S02]  /*4260*/  FSEL R22, R165, -INF , !P2 ;  /* 0xff800000a5167808 */ /* 0x000fe40005000000 */
[----:B------:R-:W-:Y:S02]  /*4270*/  FSEL R178, R7, -INF , !P6 ;  /* 0xff80000007b27808 */ /* 0x000fe40007000000 */
[----:B------:R-:W-:Y:S02]  /*4280*/  FSEL R210, R5, -INF , !P5 ;  /* 0xff80000005d27808 */ /* 0x000fe40006800000 */
[----:B------:R-:W-:-:S02]  /*4290*/  FSEL R200, R25, -INF , !P3 ;  /* 0xff80000019c87808 */ /* 0x000fc40005800000 */
[----:B--2---:R-:W-:Y:S01]  /*42a0*/  FSEL R207, R3, -INF , !P1 ;  /* 0xff80000003cf7808 */ /* 0x004fe20004800000 */
        /* <DEDUP_REMOVED lines=65> */
.L_x_624:
[----:B------:R-:W-:Y:S05]  /*46c0*/  BSYNC B0 ;  /* 0x0000000000007941 */ /* 0x000fea0003800000 */
.L_x_623:
[----:B------:R-:W0:Y:S02]  /*46d0*/  LDGDEPBAR ;  /* 0x00000000000079af */ /* 0x000e240000000000 */
.L_x_622:
[----:B------:R-:W-:Y:S01]  /*46e0*/  FMNMX.FTZ R3, R20, R69, !PT ;  /* 0x0000004514037209 */ /* 0x000fe20007810000 */
[----:B------:R-:W-:Y:S01]  /*46f0*/  ULDC UR18, c[0x0][0x2ec] ;  /* 0x0000bb0000127ab9 */ /* 0x000fe20000000800 */
[----:B------:R-:W-:Y:S02]  /*4700*/  LEA R224, R0, UR4, 0x1 ;  /* 0x0000000400e07c11 */ /* 0x000fe4000f8e08ff */
        /* <DEDUP_REMOVED lines=40> */
[----:B------:R-:W3:Y:S01]  /*4990*/  SHFL.BFLY PT, R5, R3, 0x2, 0x1f ;  /* 0x0c401f0003057f89 */ /* 0x000ee200000e0000 */
[----:B------:R-:W-:Y:S02]  /*49a0*/  FMNMX.FTZ R104, R178, R104, !PT ;  /* 0x00000068b2687209 */ /* 0x000fe40007810000 */
[----:B------:R-:W-:Y:S02]  /*49b0*/  FMNMX.FTZ R4, R169, R4, !PT ;  /* 0x00000004a9047209 */ /* 0x000fe40007810000 */
[----:B------:R-:W-:Y:S01]  /*49c0*/  LEA R226, R2, R224, 0x1 ;  /* 0x000000e002e27211 */ /* 0x000fe200078e08ff */
[----:B-12---:R-:W1:Y:S01]  /*49d0*/  SHFL.BFLY PT, R6, R104, 0x2, 0x1f ;  /* 0x0c401f0068067f89 */ /* 0x006e6200000e0000 */
[----:B------:R-:W-:-:S03]  /*49e0*/  FMNMX.FTZ R4, R206, R4, !PT ;  /* 0x00000004ce047209 */ /* 0x000fc60007810000 */
[----:B------:R-:W-:Y:S01]  /*49f0*/  LDSM.16.MT88.4 R24, [R226+0x9000] ;  /* 0x00900000e218783b */ /* 0x000fe20000004200 */
[----:B------:R-:W-:-:S03]  /*4a00*/  FMNMX.FTZ R4, R204, R4, !PT ;  /* 0x00000004cc047209 */ /* 0x000fc60007810000 */
[----:B------:R-:W-:Y:S01]  /*4a10*/  LDSM.16.MT88.4 R40, [R226+0xa000] ;  /* 0x00a00000e228783b */ /* 0x000fe20000004200 */
[----:B------:R-:W-:-:S03]  /*4a20*/  FMNMX.FTZ R4, R205, R4, !PT ;  /* 0x00000004cd047209 */ /* 0x000fc60007810000 */
[----:B------:R-:W-:Y:S01]  /*4a30*/  LDSM.16.MT88.4 R52, [R226+0xb000] ;  /* 0x00b00000e234783b */ /* 0x000fe20000004200 */
[----:B------:R-:W-:-:S05]  /*4a40*/  FMNMX.FTZ R4, R207, R4, !PT ;  /* 0x00000004cf047209 */ /* 0x000fca0007810000 */
[----:B------:R-:W2:Y:S01]  /*4a50*/  SHFL.BFLY PT, R101, R4, 0x2, 0x1f ;  /* 0x0c401f0004657f89 */ /* 0x000ea200000e0000 */
[----:B---3--:R-:W-:Y:S02]  /*4a60*/  FMNMX.FTZ R3, R3, R5, !PT ;  /* 0x0000000503037209 */ /* 0x008fe40007810000 */
[----:B------:R-:W-:Y:S02]  /*4a70*/  FMNMX.FTZ R5, R32, R71, !PT ;  /* 0x0000004720057209 */ /* 0x000fe40007810000 */
[----:B-1----:R-:W-:Y:S01]  /*4a80*/  FMNMX.FTZ R104, R104, R6, !PT ;  /* 0x0000000668687209 */ /* 0x002fe20007810000 */
[----:B------:R-:W1:Y:S01]  /*4a90*/  SHFL.BFLY PT, R102, R3, 0x1, 0x1f ;  /* 0x0c201f0003667f89 */ /* 0x000e6200000e0000 */
[----:B------:R-:W-:-:S03]  /*4aa0*/  FMNMX.FTZ R5, R72, R5, !PT ;  /* 0x0000000548057209 */ /* 0x000fc60007810000 */
[----:B------:R-:W3:Y:S01]  /*4ab0*/  SHFL.BFLY PT, R6, R104, 0x1, 0x1f ;  /* 0x0c201f0068067f89 */ /* 0x000ee200000e0000 */
[----:B------:R-:W-:-:S04]  /*4ac0*/  FMNMX.FTZ R5, R64, R5, !PT ;  /* 0x0000000540057209 */ /* 0x000fc80007810000 */
[----:B------:R-:W-:-:S04]  /*4ad0*/  FMNMX.FTZ R5, R152, R5, !PT ;  /* 0x0000000598057209 */ /* 0x000fc80007810000 */
[----:B------:R-:W-:-:S04]  /*4ae0*/  FMNMX.FTZ R5, R156, R5, !PT ;  /* 0x000000059c057209 */ /* 0x000fc80007810000 */
[----:B------:R-:W-:Y:S02]  /*4af0*/  FMNMX.FTZ R5, R139, R5, !PT ;  /* 0x000000058b057209 */ /* 0x000fe40007810000 */
[----:B--2---:R-:W-:Y:S02]  /*4b00*/  FMNMX.FTZ R101, R4, R101, !PT ;  /* 0x0000006504657209 */ /* 0x004fe40007810000 */
[----:B------:R-:W-:Y:S02]  /*4b10*/  FMNMX.FTZ R4, R138, R5, !PT ;  /* 0x000000058a047209 */ /* 0x000fe40007810000 */
[----:B-1----:R-:W-:Y:S02]  /*4b20*/  FMNMX.FTZ R102, R3, R102, !PT ;  /* 0x0000006603667209 */ /* 0x002fe40007810000 */
[----:B------:R-:W-:Y:S02]  /*4b30*/  FMNMX.FTZ R4, R184, R4, !PT ;  /* 0x00000004b8047209 */ /* 0x000fe40007810000 */
[----:B---3--:R-:W-:Y:S01]  /*4b40*/  FMNMX.FTZ R104, R104, R6, !PT ;  /* 0x0000000668687209 */ /* 0x008fe20007810000 */
[----:B------:R-:W-:Y:S01]  /*4b50*/  FMUL.FTZ R13, R102, UR18 ;  /* 0x00000012660d7c20 */ /* 0x000fe20008410000 */
[----:B------:R-:W-:Y:S01]  /*4b60*/  FMNMX.FTZ R4, R188, R4, !PT ;  /* 0x00000004bc047209 */ /* 0x000fe20007810000 */
[----:B------:R-:W1:Y:S01]  /*4b70*/  SHFL.BFLY PT, R6, R101, 0x1, 0x1f ;  /* 0x0c201f0065067f89 */ /* 0x000e6200000e0000 */
[C---:B------:R-:W-:Y:S01]  /*4b80*/  FSETP.NEU.FTZ.AND P1, PT, R104.reuse, -INF , PT ;  /* 0xff8000006800780b */ /* 0x040fe20003f3d000 */
[----:B------:R-:W-:Y:S01]  /*4b90*/  FMUL.FTZ R5, R104, UR18 ;  /* 0x0000001268057c20 */ /* 0x000fe20008410000 */
[----:B------:R-:W-:-:S04]  /*4ba0*/  FMNMX.FTZ R4, R182, R4, !PT ;  /* 0x00000004b6047209 */ /* 0x000fc80007810000 */
[----:B------:R-:W-:Y:S02]  /*4bb0*/  FMNMX.FTZ R4, R179, R4, !PT ;  /* 0x00000004b3047209 */ /* 0x000fe40007810000 */
[----:B------:R-:W-:Y:S02]  /*4bc0*/  FSEL R3, R5, RZ, P1 ;  /* 0x000000ff05037208 */ /* 0x000fe40000800000 */
[----:B------:R-:W-:Y:S02]  /*4bd0*/  FMNMX.FTZ R4, R183, R4, !PT ;  /* 0x00000004b7047209 */ /* 0x000fe40007810000 */
[----:B------:R-:W-:Y:S01]  /*4be0*/  FSETP.NEU.FTZ.AND P1, PT, R102, -INF , PT ;  /* 0xff8000006600780b */ /* 0x000fe20003f3d000 */
[----:B------:R-:W-:Y:S01]  /*4bf0*/  FFMA.FTZ R5, R20, UR18, -R3 ;  /* 0x0000001214057c23 */ /* 0x000fe20008010803 */
[----:B------:R-:W-:Y:S02]  /*4c00*/  FMNMX.FTZ R4, R208, R4, !PT ;  /* 0x00000004d0047209 */ /* 0x000fe40007810000 */
[----:B------:R-:W-:Y:S01]  /*4c10*/  FSEL R13, R13, RZ, P1 ;  /* 0x000000ff0d0d7208 */ /* 0x000fe20000800000 */
[----:B------:R2:W-:Y:S01]  /*4c20*/  MUFU.EX2 R18, R5 ;  /* 0x0000000500127308 */ /* 0x0005e20000000800 */
[----:B------:R-:W-:-:S04]  /*4c30*/  FMNMX.FTZ R4, R209, R4, !PT ;  /* 0x00000004d1047209 */ /* 0x000fc80007810000 */
[----:B------:R-:W-:Y:S02]  /*4c40*/  FMNMX.FTZ R4, R210, R4, !PT ;  /* 0x00000004d2047209 */ /* 0x000fe40007810000 */
[----:B-1----:R-:W-:-:S03]  /*4c50*/  FMNMX.FTZ R101, R101, R6, !PT ;  /* 0x0000000665657209 */ /* 0x002fc60007810000 */
[----:B------:R-:W1:Y:S01]  /*4c60*/  SHFL.BFLY PT, R6, R4, 0x2, 0x1f ;  /* 0x0c401f0004067f89 */ /* 0x000e6200000e0000 */
[C---:B------:R-:W-:Y:S01]  /*4c70*/  FSETP.NEU.FTZ.AND P1, PT, R101.reuse, -INF , PT ;  /* 0xff8000006500780b */ /* 0x040fe20003f3d000 */
[----:B------:R-:W-:-:S05]  /*4c80*/  FMUL.FTZ R12, R101, UR18 ;  /* 0x00000012650c7c20 */ /* 0x000fca0008410000 */
[----:B------:R-:W-:Y:S01]  /*4c90*/  FSEL R12, R12, RZ, P1 ;  /* 0x000000ff0c0c7208 */ /* 0x000fe20000800000 */
[----:B--2---:R-:W-:-:S04]  /*4ca0*/  FFMA.FTZ R5, R21, UR18, -R13 ;  /* 0x0000001215057c23 */ /* 0x004fc8000801080d */
[--C-:B------:R-:W-:Y:S01]  /*4cb0*/  FFMA.FTZ R0, R68, UR18, -R12.reuse ;  /* 0x0000001244007c23 */ /* 0x100fe2000801080c */
[----:B------:R-:W-:Y:S01]  /*4cc0*/  FFMA.FTZ R2, R51, UR18, -R12 ;  /* 0x0000001233027c23 */ /* 0x000fe2000801080c */
[----:B------:R2:W-:Y:S08]  /*4cd0*/  MUFU.EX2 R186, R5 ;  /* 0x0000000500ba7308 */ /* 0x0005f00000000800 */
[----:B------:R3:W-:Y:S08]  /*4ce0*/  MUFU.EX2 R190, R0 ;  /* 0x0000000000be7308 */ /* 0x0007f00000000800 */
[----:B------:R4:W-:Y:S01]  /*4cf0*/  MUFU.EX2 R216, R2 ;  /* 0x0000000200d87308 */ /* 0x0009e20000000800 */
[----:B--2---:R-:W-:-:S07]  /*4d00*/  FFMA.FTZ R5, R50, UR18, -R13 ;  /* 0x0000001232057c23 */ /* 0x004fce000801080d */
[----:B------:R2:W5:Y:S01]  /*4d10*/  MUFU.EX2 R19, R5 ;  /* 0x0000000500137308 */ /* 0x0005620000000800 */
[----:B---3--:R-:W-:-:S07]  /*4d20*/  FFMA.FTZ R0, R56, UR18, -R12 ;  /* 0x0000001238007c23 */ /* 0x008fce000801080c */
[----:B------:R1:W3:Y:S01]  /*4d30*/  MUFU.EX2 R189, R0 ;  /* 0x0000000000bd7308 */ /* 0x0002e20000000800 */
[----:B----4-:R-:W-:-:S07]  /*4d40*/  FFMA.FTZ R2, R69, UR18, -R3 ;  /* 0x0000001245027c23 */ /* 0x010fce0008010803 */
[----:B------:R4:W4:Y:S01]  /*4d50*/  MUFU.EX2 R250, R2 ;  /* 0x0000000200fa7308 */ /* 0x0009220000000800 */
[----:B--2---:R-:W-:-:S07]  /*4d60*/  FFMA.FTZ R5, R49, UR18, -R13 ;  /* 0x0000001231057c23 */ /* 0x004fce000801080d */
[----:B------:R2:W-:Y:S01]  /*4d70*/  MUFU.EX2 R191, R5 ;  /* 0x0000000500bf7308 */ /* 0x0005e20000000800 */
[----:B-1----:R-:W-:Y:S02]  /*4d80*/  FMNMX.FTZ R0, R4, R6, !PT ;  /* 0x0000000604007209 */ /* 0x002fe40007810000 */
[----:B-----5:R-:W-:Y:S02]  /*4d90*/  F2FP.BF16.F32.PACK_AB R4, R19, R186 ;  /* 0x000000ba1304723e */ /* 0x020fe400000010ff */
[----:B---3--:R-:W-:Y:S01]  /*4da0*/  F2FP.BF16.F32.PACK_AB R7, R216, R189 ;  /* 0x000000bdd807723e */ /* 0x008fe200000010ff */
[----:B------:R-:W1:Y:S01]  /*4db0*/  SHFL.BFLY PT, R8, R0, 0x1, 0x1f ;  /* 0x0c201f0000087f89 */ /* 0x000e6200000e0000 */
[----:B----4-:R-:W-:-:S04]  /*4dc0*/  FFMA.FTZ R2, R70, UR18, -R3 ;  /* 0x0000001246027c23 */ /* 0x010fc80008010803 */
[----:B------:R3:W-:Y:S01]  /*4dd0*/  MUFU.EX2 R212, R2 ;  /* 0x0000000200d47308 */ /* 0x0007e20000000800 */
[----:B--2---:R-:W-:Y:S02]  /*4de0*/  FFMA.FTZ R5, R48, UR18, -R13 ;  /* 0x0000001230057c23 */ /* 0x004fe4000801080d */
[----:B------:R-:W-:Y:S05]  /*4df0*/  LDSM.16.MT88.4 R48, [R226+0xb400] ;  /* 0x00b40000e230783b */ /* 0x000fea0000004200 */
[----:B------:R2:W4:Y:S01]  /*4e00*/  MUFU.EX2 R217, R5 ;  /* 0x0000000500d97308 */ /* 0x0005220000000800 */
[----:B---3--:R-:W-:Y:S01]  /*4e10*/  FFMA.FTZ R2, R60, UR18, -R3 ;  /* 0x000000123c027c23 */ /* 0x008fe20008010803 */
[----:B-1----:R-:W-:-:S02]  /*4e20*/  FMNMX.FTZ R103, R0, R8, !PT ;  /* 0x0000000800677209 */ /* 0x002fc40007810000 */
[----:B------:R-:W-:-:S04]  /*4e30*/  F2FP.BF16.F32.PACK_AB R8, R250, R18 ;  /* 0x00000012fa08723e */ /* 0x000fc800000010ff */
[----:B------:R1:W3:Y:S01]  /*4e40*/  MUFU.EX2 R187, R2 ;  /* 0x0000000200bb7308 */ /* 0x0002e20000000800 */
[C---:B------:R-:W-:Y:S01]  /*4e50*/  FSETP.NEU.FTZ.AND P1, PT, R103.reuse, -INF , PT ;  /* 0xff8000006700780b */ /* 0x040fe20003f3d000 */
[----:B------:R-:W-:Y:S01]  /*4e60*/  FMUL.FTZ R0, R103, UR18 ;  /* 0x0000001267007c20 */ /* 0x000fe20008410000 */
[----:B--2---:R-:W-:Y:S01]  /*4e70*/  FFMA.FTZ R5, R22, UR18, -R12 ;  /* 0x0000001216057c23 */ /* 0x004fe2000801080c */
[----:B----4-:R-:W-:Y:S01]  /*4e80*/  F2FP.BF16.F32.PACK_AB R6, R217, R191 ;  /* 0x000000bfd906723e */ /* 0x010fe200000010ff */
[----:B------:R-:W2:Y:S02]  /*4e90*/  LDSM.16.MT88.4 R20, [R224+0x9000] ;  /* 0x00900000e014783b */ /* 0x000ea40000004200 */
[----:B------:R-:W-:Y:S01]  /*4ea0*/  FSEL R0, R0, RZ, P1 ;  /* 0x000000ff00007208 */ /* 0x000fe20000800000 */
[----:B------:R-:W4:Y:S01]  /*4eb0*/  MUFU.EX2 R211, R5 ;  /* 0x0000000500d37308 */ /* 0x000f220000000800 */
[----:B-1----:R-:W-:Y:S01]  /*4ec0*/  FFMA.FTZ R2, R58, UR18, -R3 ;  /* 0x000000123a027c23 */ /* 0x002fe20008010803 */
[----:B---3--:R-:W-:-:S06]  /*4ed0*/  F2FP.BF16.F32.PACK_AB R10, R187, R212 ;  /* 0x000000d4bb0a723e */ /* 0x008fcc00000010ff */
[----:B------:R1:W-:Y:S01]  /*4ee0*/  MUFU.EX2 R215, R2 ;  /* 0x0000000200d77308 */ /* 0x0003e20000000800 */
[----:B----4-:R-:W-:-:S07]  /*4ef0*/  F2FP.BF16.F32.PACK_AB R5, R190, R211 ;  /* 0x000000d3be05723e */ /* 0x010fce00000010ff */
[----:B------:R-:W-:Y:S01]  /*4f00*/  HMMA.16816.F32.BF16 R120, R4, R28, RZ ;  /* 0x0000001c0478723c */ /* 0x000fe200000418ff */
[----:B-1----:R-:W-:-:S05]  /*4f10*/  FFMA.FTZ R2, R33, UR18, -R3 ;  /* 0x0000001221027c23 */ /* 0x002fca0008010803 */
[C---:B------:R-:W-:Y:S01]  /*4f20*/  HMMA.16816.F32.BF16 R88, R4.reuse, R30, RZ ;  /* 0x0000001e0458723c */ /* 0x040fe200000418ff */
[----:B------:R1:W-:Y:S05]  /*4f30*/  MUFU.EX2 R214, R2 ;  /* 0x0000000200d67308 */ /* 0x0003ea0000000800 */
[C---:B------:R-:W-:Y:S06]  /*4f40*/  HMMA.16816.F32.BF16 R124, R4.reuse, R24, RZ ;  /* 0x00000018047c723c */ /* 0x040fec00000418ff */
[C---:B--2---:R-:W-:Y:S06]  /*4f50*/  HMMA.16816.F32.BF16 R128, R4.reuse, R20, RZ ;  /* 0x000000140480723c */ /* 0x044fec00000418ff */
[----:B------:R-:W-:Y:S01]  /*4f60*/  HMMA.16816.F32.BF16 R96, R4, R22, RZ ;  /* 0x000000160460723c */ /* 0x000fe200000418ff */
[----:B-1----:R-:W-:-:S04]  /*4f70*/  FFMA.FTZ R2, R32, UR18, -R0 ;  /* 0x0000001220027c23 */ /* 0x002fc80008010800 */
[----:B------:R1:W-:Y:S01]  /*4f80*/  MUFU.EX2 R247, R2 ;  /* 0x0000000200f77308 */ /* 0x0003e20000000800 */
[C---:B------:R-:W-:Y:S06]  /*4f90*/  HMMA.16816.F32.BF16 R92, R4.reuse, R26, RZ ;  /* 0x0000001a045c723c */ /* 0x040fec00000418ff */
[C---:B------:R-:W-:Y:S06]  /*4fa0*/  HMMA.16816.F32.BF16 R116, R4.reuse, R40, RZ ;  /* 0x000000280474723c */ /* 0x040fec00000418ff */
[----:B------:R-:W-:Y:S01]  /*4fb0*/  HMMA.16816.F32.BF16 R84, R4, R42, RZ ;  /* 0x0000002a0454723c */ /* 0x000fe200000418ff */
[----:B-1----:R-:W-:-:S05]  /*4fc0*/  FFMA.FTZ R2, R71, UR18, -R0 ;  /* 0x0000001247027c23 */ /* 0x002fca0008010800 */
[C---:B------:R-:W-:Y:S01]  /*4fd0*/  HMMA.16816.F32.BF16 R80, R4.reuse, R46, RZ ;  /* 0x0000002e0450723c */ /* 0x040fe200000418ff */
[----:B------:R1:W2:Y:S05]  /*4fe0*/  MUFU.EX2 R245, R2 ;  /* 0x0000000200f57308 */ /* 0x0002aa0000000800 */
[C---:B------:R-:W-:Y:S06]  /*4ff0*/  HMMA.16816.F32.BF16 R76, R4.reuse, R54, RZ ;  /* 0x00000036044c723c */ /* 0x040fec00000418ff */
[C---:B------:R-:W-:Y:S06]  /*5000*/  HMMA.16816.F32.BF16 R112, R4.reuse, R44, RZ ;  /* 0x0000002c0470723c */ /* 0x040fec00000418ff */
[----:B------:R-:W-:Y:S01]  /*5010*/  HMMA.16816.F32.BF16 R108, R4, R52, RZ ;  /* 0x00000034046c723c */ /* 0x000fe200000418ff */
[----:B-1----:R-:W-:Y:S01]  /*5020*/  FFMA.FTZ R2, R72, UR18, -R0 ;  /* 0x0000001248027c23 */ /* 0x002fe20008010800 */
[----:B--2---:R-:W-:-:S03]  /*5030*/  F2FP.BF16.F32.PACK_AB R9, R245, R247 ;  /* 0x000000f7f509723e */ /* 0x004fc600000010ff */
[----:B------:R1:W-:Y:S02]  /*5040*/  MUFU.EX2 R246, R2 ;  /* 0x0000000200f67308 */ /* 0x0003e40000000800 */
[----:B-1----:R-:W-:-:S06]  /*5050*/  FFMA.FTZ R2, R64, UR18, -R0 ;  /* 0x0000001240027c23 */ /* 0x002fcc0008010800 */
[----:B------:R1:W2:Y:S02]  /*5060*/  MUFU.EX2 R249, R2 ;  /* 0x0000000200f97308 */ /* 0x0002a40000000800 */
[----:B-1----:R-:W-:Y:S01]  /*5070*/  FFMA.FTZ R2, R35, UR18, -R3 ;  /* 0x0000001223027c23 */ /* 0x002fe20008010803 */
[----:B--2---:R-:W-:-:S05]  /*5080*/  F2FP.BF16.F32.PACK_AB R11, R249, R246 ;  /* 0x000000f6f90b723e */ /* 0x004fca00000010ff */
[----:B------:R1:W-:Y:S02]  /*5090*/  MUFU.EX2 R36, R2 ;  /* 0x0000000200247308 */ /* 0x0003e40000000800 */
[C---:B------:R-:W-:Y:S06]  /*50a0*/  HMMA.16816.F32.BF16 R132, R8.reuse, R22, RZ ;  /* 0x000000160884723c */ /* 0x040fec00000418ff */
[C---:B------:R-:W-:Y:S06]  /*50b0*/  HMMA.16816.F32.BF16 R144, R8.reuse, R30, RZ ;  /* 0x0000001e0890723c */ /* 0x040fec00000418ff */
[----:B------:R-:W-:Y:S01]  /*50c0*/  HMMA.16816.F32.BF16 R68, R8, R24, RZ ;  /* 0x000000180844723c */ /* 0x000fe200000418ff */
[----:B-1----:R-:W-:-:S02]  /*50d0*/  FFMA.FTZ R2, R34, UR18, -R3 ;  /* 0x0000001222027c23 */ /* 0x002fc40008010803 */
[----:B------:R-:W1:Y:S02]  /*50e0*/  LDSM.16.MT88.4 R32, [R226+0xa400] ;  /* 0x00a40000e220783b */ /* 0x000e640000004200 */
[----:B------:R2:W-:Y:S01]  /*50f0*/  MUFU.EX2 R185, R2 ;  /* 0x0000000200b97308 */ /* 0x0005e20000000800 */
[C---:B------:R-:W-:Y:S01]  /*5100*/  HMMA.16816.F32.BF16 R140, R8.reuse, R26, RZ ;  /* 0x0000001a088c723c */ /* 0x040fe200000418ff */
[----:B------:R-:W3:Y:S05]  /*5110*/  LDSM.16.MT88.4 R24, [R224+0x9400] ;  /* 0x00940000e018783b */ /* 0x000eea0000004200 */
[----:B------:R-:W-:Y:S01]  /*5120*/  HMMA.16816.F32.BF16 R148, R8, R42, RZ ;  /* 0x0000002a0894723c */ /* 0x000fe200000418ff */
[----:B--2---:R-:W-:-:S05]  /*5130*/  FFMA.FTZ R2, R73, UR18, -R13 ;  /* 0x0000001249027c23 */ /* 0x004fca000801080d */
[C---:B------:R-:W-:Y:S01]  /*5140*/  HMMA.16816.F32.BF16 R72, R8.reuse, R20, RZ ;  /* 0x000000140848723c */ /* 0x040fe200000418ff */
[----:B------:R-:W-:Y:S01]  /*5150*/  LDSM.16.MT88.4 R20, [R226+0x9400] ;  /* 0x00940000e214783b */ /* 0x000fe20000004200 */
[----:B------:R2:W-:Y:S02]  /*5160*/  MUFU.EX2 R248, R2 ;  /* 0x0000000200f87308 */ /* 0x0005e40000000800 */
[--C-:B--2---:R-:W-:Y:S02]  /*5170*/  FFMA.FTZ R2, R65, UR18, -R13.reuse ;  /* 0x0000001241027c23 */ /* 0x104fe4000801080d */
[C---:B------:R-:W-:Y:S01]  /*5180*/  HMMA.16816.F32.BF16 R64, R8.reuse, R28, RZ ;  /* 0x0000001c0840723c */ /* 0x040fe200000418ff */
[----:B------:R-:W2:Y:S03]  /*5190*/  LDSM.16.MT88.4 R28, [R224+0xa400] ;  /* 0x00a40000e01c783b */ /* 0x000ea60000004200 */
[----:B------:R4:W5:Y:S02]  /*51a0*/  MUFU.EX2 R213, R2 ;  /* 0x0000000200d57308 */ /* 0x0009640000000800 */
[--C-:B----4-:R-:W-:Y:S01]  /*51b0*/  FFMA.FTZ R2, R63, UR18, -R13.reuse ;  /* 0x000000123f027c23 */ /* 0x110fe2000801080d */
[----:B-----5:R-:W-:Y:S01]  /*51c0*/  F2FP.BF16.F32.PACK_AB R4, R213, R248 ;  /* 0x000000f8d504723e */ /* 0x020fe200000010ff */
[C---:B------:R-:W-:Y:S04]  /*51d0*/  HMMA.16816.F32.BF16 R60, R8.reuse, R40, RZ ;  /* 0x00000028083c723c */ /* 0x040fe800000418ff */
[----:B------:R4:W-:Y:S02]  /*51e0*/  MUFU.EX2 R252, R2 ;  /* 0x0000000200fc7308 */ /* 0x0009e40000000800 */
[----:B------:R-:W-:Y:S01]  /*51f0*/  HMMA.16816.F32.BF16 R40, R8, R52, RZ ;  /* 0x000000340828723c */ /* 0x000fe200000418ff */
[----:B----4-:R-:W-:-:S05]  /*5200*/  FFMA.FTZ R2, R59, UR18, -R13 ;  /* 0x000000123b027c23 */ /* 0x010fca000801080d */
[----:B------:R-:W-:Y:S01]  /*5210*/  HMMA.16816.F32.BF16 R56, R8, R44, RZ ;  /* 0x0000002c0838723c */ /* 0x000fe200000418ff */
[----:B------:R4:W5:Y:S02]  /*5220*/  MUFU.EX2 R251, R2 ;  /* 0x0000000200fb7308 */ /* 0x0009640000000800 */
[----:B----4-:R-:W-:Y:S01]  /*5230*/  FFMA.FTZ R2, R137, UR18, -R12 ;  /* 0x0000001289027c23 */ /* 0x010fe2000801080c */
[----:B-----5:R-:W-:-:S05]  /*5240*/  F2FP.BF16.F32.PACK_AB R6, R251, R252 ;  /* 0x000000fcfb06723e */ /* 0x020fca00000010ff */
[----:B------:R4:W-:Y:S02]  /*5250*/  MUFU.EX2 R241, R2 ;  /* 0x0000000200f17308 */ /* 0x0009e40000000800 */
[----:B----4-:R-:W-:Y:S01]  /*5260*/  FFMA.FTZ R2, R105, UR18, -R12 ;  /* 0x0000001269027c23 */ /* 0x010fe2000801080c */
[----:B------:R-:W-:-:S05]  /*5270*/  IMAD.MOV.U32 R105, RZ, RZ, R212 ;  /* 0x000000ffff697224 */ /* 0x000fca00078e00d4 */
[----:B------:R4:W5:Y:S02]  /*5280*/  MUFU.EX2 R244, R2 ;  /* 0x0000000200f47308 */ /* 0x0009640000000800 */
[--C-:B----4-:R-:W-:Y:S01]  /*5290*/  FFMA.FTZ R2, R100, UR18, -R12.reuse ;  /* 0x0000001264027c23 */ /* 0x110fe2000801080c */
[----:B------:R-:W-:Y:S02]  /*52a0*/  MOV R100, R36 ;  /* 0x0000002400647202 */ /* 0x000fe40000000f00 */
[----:B------:R-:W4:Y:S03]  /*52b0*/  LDSM.16.MT88.4 R36, [R224+0xb400] ;  /* 0x00b40000e024783b */ /* 0x000f260000004200 */
[----:B------:R1:W-:Y:S01]  /*52c0*/  MUFU.EX2 R243, R2 ;  /* 0x0000000200f37308 */ /* 0x0003e20000000800 */
[----:B-----5:R-:W-:Y:S01]  /*52d0*/  F2FP.BF16.F32.PACK_AB R5, R244, R241 ;  /* 0x000000f1f405723e */ /* 0x020fe200000010ff */
[----:B-1----:R-:W-:-:S06]  /*52e0*/  FFMA.FTZ R2, R136, UR18, -R12 ;  /* 0x0000001288027c23 */ /* 0x002fcc000801080c */
[----:B------:R1:W5:Y:S02]  /*52f0*/  MUFU.EX2 R242, R2 ;  /* 0x0000000200f27308 */ /* 0x0003640000000800 */
[--C-:B-1----:R-:W-:Y:S01]  /*5300*/  FFMA.FTZ R2, R152, UR18, -R0.reuse ;  /* 0x0000001298027c23 */ /* 0x102fe20008010800 */
[----:B-----5:R-:W-:Y:S01]  /*5310*/  F2FP.BF16.F32.PACK_AB R7, R242, R243 ;  /* 0x000000f3f207723e */ /* 0x020fe200000010ff */
[----:B------:R-:W-:Y:S01]  /*5320*/  HMMA.16816.F32.BF16 R152, R8, R46, RZ ;  /* 0x0000002e0898723c */ /* 0x000fe200000418ff */
[----:B------:R-:W-:Y:S03]  /*5330*/  LDSM.16.MT88.4 R44, [R226+0x9800] ;  /* 0x00980000e22c783b */ /* 0x000fe60000004200 */
[----:B------:R1:W-:Y:S02]  /*5340*/  MUFU.EX2 R239, R2 ;  /* 0x0000000200ef7308 */ /* 0x0003e40000000800 */
[C---:B------:R-:W-:Y:S06]  /*5350*/  HMMA.16816.F32.BF16 R116, R4.reuse, R32, R116 ;  /* 0x000000200474723c */ /* 0x040fec0000041874 */
[C---:B---3--:R-:W-:Y:S06]  /*5360*/  HMMA.16816.F32.BF16 R128, R4.reuse, R24, R128 ;  /* 0x000000180480723c */ /* 0x048fec0000041880 */
[----:B------:R-:W-:Y:S01]  /*5370*/  HMMA.16816.F32.BF16 R96, R4, R26, R96 ;  /* 0x0000001a0460723c */ /* 0x000fe20000041860 */
[----:B-1----:R-:W-:-:S04]  /*5380*/  FFMA.FTZ R2, R156, UR18, -R0 ;  /* 0x000000129c027c23 */ /* 0x002fc80008010800 */
[----:B------:R1:W3:Y:S01]  /*5390*/  MUFU.EX2 R240, R2 ;  /* 0x0000000200f07308 */ /* 0x0002e20000000800 */
[----:B------:R-:W-:Y:S01]  /*53a0*/  HMMA.16816.F32.BF16 R156, R8, R54, RZ ;  /* 0x00000036089c723c */ /* 0x000fe200000418ff */
[----:B------:R-:W-:Y:S05]  /*53b0*/  LDSM.16.MT88.4 R52, [R224+0x9800] ;  /* 0x00980000e034783b */ /* 0x000fea0000004200 */
[----:B--2---:R-:W-:Y:S01]  /*53c0*/  HMMA.16816.F32.BF16 R120, R4, R28, R120 ;  /* 0x0000001c0478723c */ /* 0x004fe20000041878 */
[----:B------:R-:W-:Y:S02]  /*53d0*/  F2FP.BF16.F32.PACK_AB R8, R214, R215 ;  /* 0x000000d7d608723e */ /* 0x000fe400000010ff */
[----:B------:R-:W-:-:S03]  /*53e0*/  F2FP.BF16.F32.PACK_AB R10, R185, R100 ;  /* 0x00000064b90a723e */ /* 0x000fc600000010ff */
[----:B------:R-:W-:Y:S01]  /*53f0*/  HMMA.16816.F32.BF16 R124, R4, R20, R124 ;  /* 0x00000014047c723c */ /* 0x000fe2000004187c */
[----:B-1----:R-:W-:Y:S01]  /*5400*/  FFMA.FTZ R2, R139, UR18, -R0 ;  /* 0x000000128b027c23 */ /* 0x002fe20008010800 */
[----:B---3--:R-:W-:-:S04]  /*5410*/  F2FP.BF16.F32.PACK_AB R9, R240, R239 ;  /* 0x000000eff009723e */ /* 0x008fc800000010ff */
[C---:B----4-:R-:W-:Y:S01]  /*5420*/  HMMA.16816.F32.BF16 R112, R4.reuse, R36, R112 ;  /* 0x000000240470723c */ /* 0x050fe20000041870 */
[----:B------:R1:W-:Y:S05]  /*5430*/  MUFU.EX2 R238, R2 ;  /* 0x0000000200ee7308 */ /* 0x0003ea0000000800 */
[----:B------:R-:W-:Y:S01]  /*5440*/  HMMA.16816.F32.BF16 R108, R4, R48, R108 ;  /* 0x00000030046c723c */ /* 0x000fe2000004186c */
[----:B-1----:R-:W-:-:S05]  /*5450*/  FFMA.FTZ R2, R138, UR18, -R0 ;  /* 0x000000128a027c23 */ /* 0x002fca0008010800 */
[C---:B------:R-:W-:Y:S01]  /*5460*/  HMMA.16816.F32.BF16 R136, R4.reuse, R22, R92 ;  /* 0x000000160488723c */ /* 0x040fe2000004185c */
[----:B------:R1:W2:Y:S05]  /*5470*/  MUFU.EX2 R237, R2 ;  /* 0x0000000200ed7308 */ /* 0x0002aa0000000800 */
[C---:B------:R-:W-:Y:S06]  /*5480*/  HMMA.16816.F32.BF16 R92, R4.reuse, R30, R88 ;  /* 0x0000001e045c723c */ /* 0x040fec0000041858 */
[C---:B------:R-:W-:Y:S06]  /*5490*/  HMMA.16816.F32.BF16 R88, R4.reuse, R34, R84 ;  /* 0x000000220458723c */ /* 0x040fec0000041854 */
[----:B------:R-:W-:Y:S01]  /*54a0*/  HMMA.16816.F32.BF16 R84, R4, R38, R80 ;  /* 0x000000260454723c */ /* 0x000fe20000041850 */
[----:B-1----:R-:W-:Y:S01]  /*54b0*/  FFMA.FTZ R2, R164, UR18, -R3 ;  /* 0x00000012a4027c23 */ /* 0x002fe20008010803 */
[----:B--2---:R-:W-:-:S03]  /*54c0*/  F2FP.BF16.F32.PACK_AB R11, R237, R238 ;  /* 0x000000eeed0b723e */ /* 0x004fc600000010ff */
[----:B------:R1:W-:Y:S01]  /*54d0*/  MUFU.EX2 R236, R2 ;  /* 0x0000000200ec7308 */ /* 0x0003e20000000800 */
[----:B------:R-:W-:Y:S06]  /*54e0*/  HMMA.16816.F32.BF16 R80, R4, R50, R76 ;  /* 0x000000320450723c */ /* 0x000fec000004184c */
[C---:B------:R-:W-:Y:S06]  /*54f0*/  HMMA.16816.F32.BF16 R164, R8.reuse, R32, R60 ;  /* 0x0000002008a4723c */ /* 0x040fec000004183c */
[----:B------:R-:W-:Y:S01]  /*5500*/  HMMA.16816.F32.BF16 R32, R8, R34, R148 ;  /* 0x000000220820723c */ /* 0x000fe20000041894 */
[----:B-1----:R-:W-:-:S05]  /*5510*/  FFMA.FTZ R2, R162, UR18, -R13 ;  /* 0x00000012a2027c23 */ /* 0x002fca000801080d */
[C---:B------:R-:W-:Y:S01]  /*5520*/  HMMA.16816.F32.BF16 R76, R8.reuse, R24, R72 ;  /* 0x00000018084c723c */ /* 0x040fe20000041848 */
[----:B------:R-:W-:Y:S01]  /*5530*/  MOV R149, R217 ;  /* 0x000000d900957202 */ /* 0x000fe20000000f00 */
[----:B------:R1:W-:Y:S01]  /*5540*/  MUFU.EX2 R235, R2 ;  /* 0x0000000200eb7308 */ /* 0x0003e20000000800 */
[----:B------:R-:W-:Y:S02]  /*5550*/  MOV R150, R185 ;  /* 0x000000b900967202 */ /* 0x000fe40000000f00 */
[----:B------:R-:W-:Y:S01]  /*5560*/  MOV R151, R187 ;  /* 0x000000bb00977202 */ /* 0x000fe20000000f00 */
[C---:B------:R-:W-:Y:S06]  /*5570*/  HMMA.16816.F32.BF16 R72, R8.reuse, R20, R68 ;  /* 0x000000140848723c */ /* 0x040fec0000041844 */
[C---:B------:R-:W-:Y:S06]  /*5580*/  HMMA.16816.F32.BF16 R68, R8.reuse, R28, R64 ;  /* 0x0000001c0844723c */ /* 0x040fec0000041840 */
[C---:B------:R-:W-:Y:S01]  /*5590*/  HMMA.16816.F32.BF16 R64, R8.reuse, R26, R132 ;  /* 0x0000001a0840723c */ /* 0x040fe20000041884 */
[----:B-1----:R-:W-:Y:S01]  /*55a0*/  FFMA.FTZ R2, R163, UR18, -R13 ;  /* 0x00000012a3027c23 */ /* 0x002fe2000801080d */
[----:B------:R-:W1:Y:S03]  /*55b0*/  LDSM.16.MT88.4 R24, [R226+0xa800] ;  /* 0x00a80000e218783b */ /* 0x000e660000004200 */
[----:B------:R2:W3:Y:S01]  /*55c0*/  MUFU.EX2 R234, R2 ;  /* 0x0000000200ea7308 */ /* 0x0004e20000000800 */
[----:B------:R-:W-:Y:S01]  /*55d0*/  HMMA.16816.F32.BF16 R196, R8, R48, R40 ;  /* 0x0000003008c4723c */ /* 0x000fe20000041828 */
[----:B------:R-:W-:Y:S01]  /*55e0*/  IMAD.MOV.U32 R135, RZ, RZ, R216 ;  /* 0x000000ffff877224 */ /* 0x000fe200078e00d8 */
[----:B------:R-:W-:Y:S01]  /*55f0*/  MOV R134, R215 ;  /* 0x000000d700867202 */ /* 0x000fe20000000f00 */
[----:B------:R-:W4:Y:S01]  /*5600*/  LDSM.16.MT88.4 R40, [R224+0xa800] ;  /* 0x00a80000e028783b */ /* 0x000f220000004200 */
[----:B------:R-:W-:-:S02]  /*5610*/  MOV R133, R214 ;  /* 0x000000d600857202 */ /* 0x000fc40000000f00 */
[----:B------:R-:W-:Y:S01]  /*5620*/  HMMA.16816.F32.BF16 R60, R8, R22, R140 ;  /* 0x00000016083c723c */ /* 0x000fe2000004188c */
[----:B------:R-:W5:Y:S01]  /*5630*/  LDSM.16.MT88.4 R20, [R224+0xb800] ;  /* 0x00b80000e014783b */ /* 0x000f620000004200 */
[----:B------:R-:W-:-:S04]  /*5640*/  MOV R132, R213 ;  /* 0x000000d500847202 */ /* 0x000fc80000000f00 */
[C---:B------:R-:W-:Y:S01]  /*5650*/  HMMA.16816.F32.BF16 R192, R8.reuse, R36, R56 ;  /* 0x0000002408c0723c */ /* 0x040fe20000041838 */
[----:B------:R-:W-:Y:S02]  /*5660*/  MOV R141, R211 ;  /* 0x000000d3008d7202 */ /* 0x000fe40000000f00 */
[----:B------:R-:W-:Y:S01]  /*5670*/  MOV R140, R191 ;  /* 0x000000bf008c7202 */ /* 0x000fe20000000f00 */
[--C-:B--2---:R-:W-:Y:S01]  /*5680*/  FFMA.FTZ R2, R161, UR18, -R13.reuse ;  /* 0x00000012a1027c23 */ /* 0x104fe2000801080d */
[----:B---3--:R-:W-:Y:S01]  /*5690*/  F2FP.BF16.F32.PACK_AB R4, R234, R235 ;  /* 0x000000ebea04723e */ /* 0x008fe200000010ff */
[C---:B------:R-:W-:Y:S01]  /*56a0*/  HMMA.16816.F32.BF16 R56, R8.reuse, R30, R144 ;  /* 0x0000001e0838723c */ /* 0x040fe20000041890 */
[----:B------:R-:W2:Y:S01]  /*56b0*/  LDSM.16.MT88.4 R28, [R226+0xb800] ;  /* 0x00b80000e21c783b */ /* 0x000ea20000004200 */
[----:B------:R3:W-:Y:S01]  /*56c0*/  MUFU.EX2 R233, R2 ;  /* 0x0000000200e97308 */ /* 0x0007e20000000800 */
[----:B------:R-:W-:Y:S02]  /*56d0*/  MOV R142, R190 ;  /* 0x000000be008e7202 */ /* 0x000fe40000000f00 */
[----:B------:R-:W-:Y:S01]  /*56e0*/  MOV R143, R186 ;  /* 0x000000ba008f7202 */ /* 0x000fe20000000f00 */
[C---:B------:R-:W-:Y:S06]  /*56f0*/  HMMA.16816.F32.BF16 R36, R8.reuse, R38, R152 ;  /* 0x000000260824723c */ /* 0x040fec0000041898 */
[----:B------:R-:W-:Y:S01]  /*5700*/  HMMA.16816.F32.BF16 R48, R8, R50, R156 ;  /* 0x000000320830723c */ /* 0x000fe2000004189c */
[----:B------:R-:W-:Y:S01]  /*5710*/  LDSM.16.MT88.4 R156, [R224+0xac00] ;  /* 0x00ac0000e09c783b */ /* 0x000fe20000004200 */
[----:B---3--:R-:W-:-:S04]  /*5720*/  FFMA.FTZ R2, R160, UR18, -R13 ;  /* 0x00000012a0027c23 */ /* 0x008fc8000801080d */
[----:B------:R3:W1:Y:S02]  /*5730*/  MUFU.EX2 R232, R2 ;  /* 0x0000000200e87308 */ /* 0x0006640000000800 */
[----:B---3--:R-:W-:Y:S01]  /*5740*/  FFMA.FTZ R2, R171, UR18, -R12 ;  /* 0x00000012ab027c23 */ /* 0x008fe2000801080c */
[----:B-1----:R-:W-:-:S05]  /*5750*/  F2FP.BF16.F32.PACK_AB R6, R232, R233 ;  /* 0x000000e9e806723e */ /* 0x002fca00000010ff */
        /* <DEDUP_REMOVED lines=9> */
[----:B------:R-:W-:Y:S01]  /*57f0*/  IMAD.MOV.U32 R175, RZ, RZ, R189 ;  /* 0x000000ffffaf7224 */ /* 0x000fe200078e00bd */
[----:B---3--:R-:W-:-:S04]  /*5800*/  F2FP.BF16.F32.PACK_AB R7, R221, R222 ;  /* 0x000000dedd07723e */ /* 0x008fc800000010ff */
[----:B------:R1:W3:Y:S03]  /*5810*/  MUFU.EX2 R220, R2 ;  /* 0x0000000200dc7308 */ /* 0x0002e60000000800 */
[C---:B------:R-:W-:Y:S06]  /*5820*/  HMMA.16816.F32.BF16 R168, R4.reuse, R24, R116 ;  /* 0x0000001804a8723c */ /* 0x040fec0000041874 */
[----:B------:R-:W-:Y:S01]  /*5830*/  HMMA.16816.F32.BF16 R128, R4, R52, R128 ;  /* 0x000000340480723c */ /* 0x000fe20000041880 */
[----:B-1----:R-:W-:Y:S01]  /*5840*/  FFMA.FTZ R2, R177, UR18, -R3 ;  /* 0x00000012b1027c23 */ /* 0x002fe20008010803 */
[----:B---3--:R-:W-:-:S04]  /*5850*/  F2FP.BF16.F32.PACK_AB R8, R220, R236 ;  /* 0x000000ecdc08723e */ /* 0x008fc800000010ff */
[C---:B----4-:R-:W-:Y:S01]  /*5860*/  HMMA.16816.F32.BF16 R160, R4.reuse, R40, R120 ;  /* 0x0000002804a0723c */ /* 0x050fe20000041878 */
[----:B------:R1:W-:Y:S05]  /*5870*/  MUFU.EX2 R219, R2 ;  /* 0x0000000200db7308 */ /* 0x0003ea0000000800 */
[C---:B------:R-:W-:Y:S06]  /*5880*/  HMMA.16816.F32.BF16 R120, R4.reuse, R54, R96 ;  /* 0x000000360478723c */ /* 0x040fec0000041860 */
[C---:B------:R-:W-:Y:S01]  /*5890*/  HMMA.16816.F32.BF16 R144, R4.reuse, R44, R124 ;  /* 0x0000002c0490723c */ /* 0x040fe2000004187c */
[----:B------:R-:W3:Y:S05]  /*58a0*/  LDSM.16.MT88.4 R124, [R224+0x9c00] ;  /* 0x009c0000e07c783b */ /* 0x000eea0000004200 */
[----:B------:R-:W-:Y:S01]  /*58b0*/  HMMA.16816.F32.BF16 R136, R4, R46, R136 ;  /* 0x0000002e0488723c */ /* 0x000fe20000041888 */
[----:B-1----:R-:W-:-:S04]  /*58c0*/  FFMA.FTZ R2, R176, UR18, -R3 ;  /* 0x00000012b0027c23 */ /* 0x002fc80008010803 */
[----:B------:R1:W4:Y:S01]  /*58d0*/  MUFU.EX2 R218, R2 ;  /* 0x0000000200da7308 */ /* 0x0003220000000800 */
[C---:B------:R-:W-:Y:S06]  /*58e0*/  HMMA.16816.F32.BF16 R152, R4.reuse, R42, R92 ;  /* 0x0000002a0498723c */ /* 0x040fec000004185c */
[----:B------:R-:W-:Y:S01]  /*58f0*/  HMMA.16816.F32.BF16 R88, R4, R26, R88 ;  /* 0x0000001a0458723c */ /* 0x000fe20000041858 */
[----:B-1----:R-:W-:Y:S01]  /*5900*/  FFMA.FTZ R2, R174, UR18, -R3 ;  /* 0x00000012ae027c23 */ /* 0x002fe20008010803 */
[----:B----4-:R-:W-:-:S03]  /*5910*/  F2FP.BF16.F32.PACK_AB R10, R218, R219 ;  /* 0x000000dbda0a723e */ /* 0x010fc600000010ff */
[----:B------:R1:W-:Y:S02]  /*5920*/  MUFU.EX2 R217, R2 ;  /* 0x0000000200d97308 */ /* 0x0003e40000000800 */
[----:B-1----:R-:W-:-:S06]  /*5930*/  FFMA.FTZ R2, R173, UR18, -R3 ;  /* 0x00000012ad027c23 */ /* 0x002fcc0008010803 */
[----:B------:R1:W4:Y:S02]  /*5940*/  MUFU.EX2 R216, R2 ;  /* 0x0000000200d87308 */ /* 0x0003240000000800 */
[--C-:B-1----:R-:W-:Y:S01]  /*5950*/  FFMA.FTZ R2, R172, UR18, -R3.reuse ;  /* 0x00000012ac027c23 */ /* 0x102fe20008010803 */
[----:B------:R-:W-:Y:S01]  /*5960*/  FFMA.FTZ R3, R178, UR18, -R3 ;  /* 0x00000012b2037c23 */ /* 0x000fe20008010803 */
[----:B----4-:R-:W-:-:S04]  /*5970*/  F2FP.BF16.F32.PACK_AB R96, R216, R217 ;  /* 0x000000d9d860723e */ /* 0x010fc800000010ff */
[----:B------:R1:W-:Y:S08]  /*5980*/  MUFU.EX2 R215, R2 ;  /* 0x0000000200d77308 */ /* 0x0003f00000000800 */
[----:B------:R4:W2:Y:S01]  /*5990*/  MUFU.EX2 R213, R3 ;  /* 0x0000000300d57308 */ /* 0x0008a20000000800 */
[----:B-1----:R-:W-:Y:S02]  /*59a0*/  FFMA.FTZ R2, R184, UR18, -R0 ;  /* 0x00000012b8027c23 */ /* 0x002fe40008010800 */
[----:B-----5:R-:W-:Y:S05]  /*59b0*/  HMMA.16816.F32.BF16 R184, R4, R20, R112 ;  /* 0x0000001404b8723c */ /* 0x020fea0000041870 */
[----:B------:R1:W-:Y:S01]  /*59c0*/  MUFU.EX2 R214, R2 ;  /* 0x0000000200d67308 */ /* 0x0003e20000000800 */
[----:B----4-:R-:W-:-:S02]  /*59d0*/  MOV R3, R18 ;  /* 0x0000001200037202 */ /* 0x010fc40000000f00 */
[----:B--2---:R-:W-:-:S03]  /*59e0*/  F2FP.BF16.F32.PACK_AB R98, R213, R215 ;  /* 0x000000d7d562723e */ /* 0x004fc600000010ff */
[----:B------:R-:W-:Y:S01]  /*59f0*/  FADD.FTZ R3, R3, R250 ;  /* 0x000000fa03037221 */ /* 0x000fe20000010000 */
[--C-:B-1----:R-:W-:Y:S02]  /*5a00*/  FFMA.FTZ R2, R188, UR18, -R0.reuse ;  /* 0x00000012bc027c23 */ /* 0x102fe40008010800 */
[C---:B------:R-:W-:Y:S02]  /*5a10*/  HMMA.16816.F32.BF16 R188, R4.reuse, R28, R108 ;  /* 0x0000001c04bc723c */ /* 0x040fe4000004186c */
[----:B------:R1:W2:Y:S04]  /*5a20*/  MUFU.EX2 R212, R2 ;  /* 0x0000000200d47308 */ /* 0x0002a80000000800 */
[----:B------:R-:W-:Y:S01]  /*5a30*/  HMMA.16816.F32.BF16 R108, R4, R30, R80 ;  /* 0x0000001e046c723c */ /* 0x000fe20000041850 */
[----:B------:R-:W-:Y:S01]  /*5a40*/  LDSM.16.MT88.4 R80, [R224+0xbc00] ;  /* 0x00bc0000e050783b */ /* 0x000fe20000004200 */
[----:B-1----:R-:W-:Y:S01]  /*5a50*/  FFMA.FTZ R2, R182, UR18, -R0 ;  /* 0x00000012b6027c23 */ /* 0x002fe20008010800 */
[----:B--2---:R-:W-:-:S03]  /*5a60*/  F2FP.BF16.F32.PACK_AB R9, R212, R214 ;  /* 0x000000d6d409723e */ /* 0x004fc600000010ff */
[----:B------:R1:W-:Y:S02]  /*5a70*/  MUFU.EX2 R211, R2 ;  /* 0x0000000200d37308 */ /* 0x0003e40000000800 */
[--C-:B-1----:R-:W-:Y:S02]  /*5a80*/  FFMA.FTZ R2, R179, UR18, -R0.reuse ;  /* 0x00000012b3027c23 */ /* 0x102fe40008010800 */
[----:B------:R-:W-:Y:S01]  /*5a90*/  HMMA.16816.F32.BF16 R176, R4, R22, R84 ;  /* 0x0000001604b0723c */ /* 0x000fe20000041854 */
[----:B------:R-:W-:Y:S03]  /*5aa0*/  LDSM.16.MT88.4 R4, [R226+0xbc00] ;  /* 0x00bc0000e204783b */ /* 0x000fe60000004200 */
[----:B------:R1:W2:Y:S02]  /*5ab0*/  MUFU.EX2 R182, R2 ;  /* 0x0000000200b67308 */ /* 0x0002a40000000800 */
[----:B-1----:R-:W-:Y:S01]  /*5ac0*/  FFMA.FTZ R2, R183, UR18, -R0 ;  /* 0x00000012b7027c23 */ /* 0x002fe20008010800 */
[----:B------:R-:W-:Y:S01]  /*5ad0*/  IMAD.MOV.U32 R183, RZ, RZ, R150 ;  /* 0x000000ffffb77224 */ /* 0x000fe200078e0096 */
[----:B------:R-:W-:-:S02]  /*5ae0*/  MOV R150, R151 ;  /* 0x0000009700967202 */ /* 0x000fc40000000f00 */
[----:B------:R-:W-:Y:S02]  /*5af0*/  MOV R151, R175 ;  /* 0x000000af00977202 */ /* 0x000fe40000000f00 */
[----:B------:R-:W-:Y:S01]  /*5b00*/  MOV R175, R140 ;  /* 0x0000008c00af7202 */ /* 0x000fe20000000f00 */
[----:B------:R-:W-:Y:S01]  /*5b10*/  IMAD.MOV.U32 R140, RZ, RZ, R105 ;  /* 0x000000ffff8c7224 */ /* 0x000fe200078e0069 */
[----:B--2---:R-:W-:Y:S01]  /*5b20*/  F2FP.BF16.F32.PACK_AB R11, R182, R211 ;  /* 0x000000d3b60b723e */ /* 0x004fe200000010ff */
[----:B------:R1:W-:Y:S06]  /*5b30*/  MUFU.EX2 R105, R2 ;  /* 0x0000000200697308 */ /* 0x0003ec0000000800 */
[C---:B------:R-:W-:Y:S06]  /*5b40*/  HMMA.16816.F32.BF16 R116, R8.reuse, R52, R76 ;  /* 0x000000340874723c */ /* 0x040fec000004184c */
[----:B------:R-:W-:Y:S01]  /*5b50*/  HMMA.16816.F32.BF16 R64, R8, R54, R64 ;  /* 0x000000360840723c */ /* 0x000fe20000041840 */
[----:B-1----:R-:W-:Y:S01]  /*5b60*/  FFMA.FTZ R2, R203, UR18, -R13 ;  /* 0x00000012cb027c23 */ /* 0x002fe2000801080d */
[----:B------:R-:W-:-:S05]  /*5b70*/  MOV R203, R100 ;  /* 0x0000006400cb7202 */ /* 0x000fca0000000f00 */
[----:B------:R-:W-:Y:S01]  /*5b80*/  IMAD.MOV.U32 R54, RZ, RZ, R134 ;  /* 0x000000ffff367224 */ /* 0x000fe200078e0086 */
[----:B------:R-:W-:Y:S01]  /*5b90*/  MOV R55, R133 ;  /* 0x0000008500377202 */ /* 0x000fe20000000f00 */
[----:B------:R1:W-:Y:S01]  /*5ba0*/  MUFU.EX2 R100, R2 ;  /* 0x0000000200647308 */ /* 0x0003e20000000800 */
[C---:B------:R-:W-:Y:S06]  /*5bb0*/  HMMA.16816.F32.BF16 R60, R8.reuse, R46, R60 ;  /* 0x0000002e083c723c */ /* 0x040fec000004183c */
[----:B------:R-:W-:Y:S01]  /*5bc0*/  HMMA.16816.F32.BF16 R56, R8, R42, R56 ;  /* 0x0000002a0838723c */ /* 0x000fe20000041838 */
[----:B------:R-:W-:Y:S01]  /*5bd0*/  MOV R47, R150 ;  /* 0x00000096002f7202 */ /* 0x000fe20000000f00 */
[----:B------:R-:W-:-:S04]  /*5be0*/  IMAD.MOV.U32 R46, RZ, RZ, R151 ;  /* 0x000000ffff2e7224 */ /* 0x000fc800078e0097 */
[C---:B------:R-:W-:Y:S01]  /*5bf0*/  HMMA.16816.F32.BF16 R84, R8.reuse, R28, R196 ;  /* 0x0000001c0854723c */ /* 0x040fe200000418c4 */
[----:B------:R-:W-:Y:S01]  /*5c00*/  IMAD.MOV.U32 R43, RZ, RZ, R142 ;  /* 0x000000ffff2b7224 */ /* 0x000fe200078e008e */
[----:B------:R-:W-:Y:S01]  /*5c10*/  MOV R42, R143 ;  /* 0x0000008f002a7202 */ /* 0x000fe20000000f00 */
[--C-:B-1----:R-:W-:Y:S01]  /*5c20*/  FFMA.FTZ R2, R202, UR18, -R13.reuse ;  /* 0x00000012ca027c23 */ /* 0x102fe2000801080d */
[----:B------:R-:W-:Y:S02]  /*5c30*/  MOV R202, R132 ;  /* 0x0000008400ca7202 */ /* 0x000fe40000000f00 */
[C---:B------:R-:W-:Y:S01]  /*5c40*/  HMMA.16816.F32.BF16 R164, R8.reuse, R24, R164 ;  /* 0x0000001808a4723c */ /* 0x040fe200000418a4 */
[----:B------:R1:W2:Y:S05]  /*5c50*/  MUFU.EX2 R53, R2 ;  /* 0x0000000200357308 */ /* 0x0002aa0000000800 */
[C---:B------:R-:W-:Y:S06]  /*5c60*/  HMMA.16816.F32.BF16 R32, R8.reuse, R26, R32 ;  /* 0x0000001a0820723c */ /* 0x040fec0000041820 */
[C---:B------:R-:W-:Y:S06]  /*5c70*/  HMMA.16816.F32.BF16 R36, R8.reuse, R22, R36 ;  /* 0x000000160824723c */ /* 0x040fec0000041824 */
[----:B------:R-:W-:Y:S01]  /*5c80*/  HMMA.16816.F32.BF16 R28, R8, R30, R48 ;  /* 0x0000001e081c723c */ /* 0x000fe20000041830 */
[----:B-1----:R-:W-:Y:S01]  /*5c90*/  FFMA.FTZ R2, R201, UR18, -R13 ;  /* 0x00000012c9027c23 */ /* 0x002fe2000801080d */
[----:B------:R-:W-:-:S02]  /*5ca0*/  MOV R201, R135 ;  /* 0x0000008700c97202 */ /* 0x000fc40000000f00 */
[----:B--2---:R-:W-:Y:S01]  /*5cb0*/  F2FP.BF16.F32.PACK_AB R92, R53, R100 ;  /* 0x00000064355c723e */ /* 0x004fe200000010ff */
[----:B------:R1:W-:Y:S01]  /*5cc0*/  MUFU.EX2 R52, R2 ;  /* 0x0000000200347308 */ /* 0x0003e20000000800 */
[----:B------:R-:W-:Y:S01]  /*5cd0*/  HMMA.16816.F32.BF16 R132, R8, R44, R72 ;  /* 0x0000002c0884723c */ /* 0x000fe20000041848 */
[----:B-1----:R-:W-:Y:S01]  /*5ce0*/  FFMA.FTZ R2, R200, UR18, -R13 ;  /* 0x00000012c8027c23 */ /* 0x002fe2000801080d */
[----:B------:R-:W-:-:S04]  /*5cf0*/  MOV R200, R149 ;  /* 0x0000009500c87202 */ /* 0x000fc80000000f00 */
[C---:B------:R-:W-:Y:S01]  /*5d00*/  HMMA.16816.F32.BF16 R148, R8.reuse, R40, R68 ;  /* 0x000000280894723c */ /* 0x040fe20000041844 */
[----:B------:R1:W2:Y:S05]  /*5d10*/  MUFU.EX2 R45, R2 ;  /* 0x00000002002d7308 */ /* 0x0002aa0000000800 */
[----:B------:R-:W-:Y:S01]  /*5d20*/  HMMA.16816.F32.BF16 R68, R8, R20, R192 ;  /* 0x000000140844723c */ /* 0x000fe200000418c0 */
[----:B------:R-:W-:-:S05]  /*5d30*/  MOV R41, R140 ;  /* 0x0000008c00297202 */ /* 0x000fca0000000f00 */
[----:B------:R-:W-:-:S04]  /*5d40*/  FADD.FTZ R3, R41, R3 ;  /* 0x0000000329037221 */ /* 0x000fc80000010000 */
[----:B------:R-:W-:Y:S01]  /*5d50*/  FADD.FTZ R3, R47, R3 ;  /* 0x000000032f037221 */ /* 0x000fe20000010000 */
[--C-:B-1----:R-:W-:Y:S01]  /*5d60*/  FFMA.FTZ R2, R206, UR18, -R12.reuse ;  /* 0x00000012ce027c23 */ /* 0x102fe2000801080c */
[----:B------:R-:W-:Y:S02]  /*5d70*/  MOV R206, R175 ;  /* 0x000000af00ce7202 */ /* 0x000fe40000000f00 */
[----:B------:R-:W-:Y:S01]  /*5d80*/  FADD.FTZ R3, R54, R3 ;  /* 0x0000000336037221 */ /* 0x000fe20000010000 */
[----:B------:R-:W-:Y:S01]  /*5d90*/  LDSM.16.MT88.4 R172, [R226+0xac00] ;  /* 0x00ac0000e2ac783b */ /* 0x000fe20000004200 */
[----:B------:R1:W-:Y:S01]  /*5da0*/  MUFU.EX2 R44, R2 ;  /* 0x00000002002c7308 */ /* 0x0003e20000000800 */
[----:B--2---:R-:W-:Y:S01]  /*5db0*/  F2FP.BF16.F32.PACK_AB R94, R45, R52 ;  /* 0x000000342d5e723e */ /* 0x004fe200000010ff */
[----:B------:R-:W-:Y:S01]  /*5dc0*/  FADD.FTZ R3, R55, R3 ;  /* 0x0000000337037221 */ /* 0x000fe20000010000 */
[----:B-1----:R-:W-:Y:S01]  /*5dd0*/  FFMA.FTZ R2, R204, UR18, -R12 ;  /* 0x00000012cc027c23 */ /* 0x002fe2000801080c */
[----:B------:R-:W-:-:S02]  /*5de0*/  MOV R204, R141 ;  /* 0x0000008d00cc7202 */ /* 0x000fc40000000f00 */
[----:B------:R-:W1:Y:S02]  /*5df0*/  LDSM.16.MT88.4 R140, [R226+0x9c00] ;  /* 0x009c0000e28c783b */ /* 0x000e640000004200 */
[----:B------:R2:W4:Y:S01]  /*5e00*/  MUFU.EX2 R40, R2 ;  /* 0x0000000200287308 */ /* 0x0005220000000800 */
[----:B------:R-:W-:-:S04]  /*5e10*/  FADD.FTZ R8, R204, R43 ;  /* 0x0000002bcc087221 */ /* 0x000fc80000010000 */
[----:B------:R-:W-:Y:S01]  /*5e20*/  FADD.FTZ R8, R46, R8 ;  /* 0x000000082e087221 */ /* 0x000fe20000010000 */
[--C-:B--2---:R-:W-:Y:S01]  /*5e30*/  FFMA.FTZ R2, R205, UR18, -R12.reuse ;  /* 0x00000012cd027c23 */ /* 0x104fe2000801080c */
[----:B------:R-:W-:Y:S02]  /*5e40*/  MOV R205, R19 ;  /* 0x0000001300cd7202 */ /* 0x000fe40000000f00 */
[----:B----4-:R-:W-:Y:S01]  /*5e50*/  F2FP.BF16.F32.PACK_AB R93, R40, R44 ;  /* 0x0000002c285d723e */ /* 0x010fe200000010ff */
[----:B------:R2:W-:Y:S02]  /*5e60*/  MUFU.EX2 R19, R2 ;  /* 0x0000000200137308 */ /* 0x0005e40000000800 */
[----:B--2---:R-:W-:-:S06]  /*5e70*/  FFMA.FTZ R2, R207, UR18, -R12 ;  /* 0x00000012cf027c23 */ /* 0x004fcc000801080c */
[----:B------:R2:W4:Y:S02]  /*5e80*/  MUFU.EX2 R18, R2 ;  /* 0x0000000200127308 */ /* 0x0005240000000800 */
[----:B--2---:R-:W-:Y:S01]  /*5e90*/  FFMA.FTZ R2, R208, UR18, -R0 ;  /* 0x00000012d0027c23 */ /* 0x004fe20008010800 */
[----:B----4-:R-:W-:-:S05]  /*5ea0*/  F2FP.BF16.F32.PACK_AB R95, R18, R19 ;  /* 0x00000013125f723e */ /* 0x010fca00000010ff */
[----:B------:R2:W4:Y:S02]  /*5eb0*/  MUFU.EX2 R13, R2 ;  /* 0x00000002000d7308 */ /* 0x0005240000000800 */
[C---:B---3--:R-:W-:Y:S06]  /*5ec0*/  HMMA.16816.F32.BF16 R112, R92.reuse, R124, R128 ;  /* 0x0000007c5c70723c */ /* 0x048fec0000041880 */
[C---:B-1----:R-:W-:Y:S06]  /*5ed0*/  HMMA.16816.F32.BF16 R128, R92.reuse, R140, R144 ;  /* 0x0000008c5c80723c */ /* 0x042fec0000041890 */
[----:B------:R-:W-:Y:S01]  /*5ee0*/  HMMA.16816.F32.BF16 R144, R92, R156, R160 ;  /* 0x0000009c5c90723c */ /* 0x000fe200000418a0 */
[--C-:B--2---:R-:W-:Y:S01]  /*5ef0*/  FFMA.FTZ R2, R209, UR18, -R0.reuse ;  /* 0x00000012d1027c23 */ /* 0x104fe20008010800 */
[----:B------:R-:W-:Y:S01]  /*5f00*/  FFMA.FTZ R0, R210, UR18, -R0 ;  /* 0x00000012d2007c23 */ /* 0x000fe20008010800 */
[----:B----4-:R-:W-:-:S02]  /*5f10*/  F2FP.BF16.F32.PACK_AB R97, R13, R105 ;  /* 0x000000690d61723e */ /* 0x010fc400000010ff */
[----:B------:R1:W-:Y:S01]  /*5f20*/  MUFU.EX2 R12, R2 ;  /* 0x00000002000c7308 */ /* 0x0003e20000000800 */
[C---:B------:R-:W-:Y:S06]  /*5f30*/  HMMA.16816.F32.BF16 R160, R92.reuse, R172, R168 ;  /* 0x000000ac5ca0723c */ /* 0x040fec00000418a8 */
[C---:B------:R-:W-:Y:S01]  /*5f40*/  HMMA.16816.F32.BF16 R168, R92.reuse, R174, R88 ;  /* 0x000000ae5ca8723c */ /* 0x040fe20000041858 */
[----:B------:R2:W3:Y:S05]  /*5f50*/  MUFU.EX2 R9, R0 ;  /* 0x0000000000097308 */ /* 0x0004ea0000000800 */
[----:B------:R-:W-:Y:S01]  /*5f60*/  HMMA.16816.F32.BF16 R88, R92, R4, R188 ;  /* 0x000000045c58723c */ /* 0x000fe200000418bc */
[----:B-1----:R-:W-:-:S05]  /*5f70*/  FADD.FTZ R2, R247, R245 ;  /* 0x000000f5f7027221 */ /* 0x002fca0000010000 */
[C---:B------:R-:W-:Y:S01]  /*5f80*/  HMMA.16816.F32.BF16 R120, R92.reuse, R126, R120 ;  /* 0x0000007e5c78723c */ /* 0x040fe20000041878 */
[----:B------:R-:W-:Y:S01]  /*5f90*/  FADD.FTZ R2, R246, R2 ;  /* 0x00000002f6027221 */ /* 0x000fe20000010000 */
[----:B--2---:R-:W-:Y:S01]  /*5fa0*/  FADD.FTZ R0, R42, R205 ;  /* 0x000000cd2a007221 */ /* 0x004fe20000010000 */
[----:B---3--:R-:W-:Y:S02]  /*5fb0*/  F2FP.BF16.F32.PACK_AB R99, R9, R12 ;  /* 0x0000000c0963723e */ /* 0x008fe400000010ff */
[----:B------:R-:W-:Y:S01]  /*5fc0*/  FADD.FTZ R2, R249, R2 ;  /* 0x00000002f9027221 */ /* 0x000fe20000010000 */
[----:B------:R-:W-:Y:S01]  /*5fd0*/  HMMA.16816.F32.BF16 R136, R92, R142, R136 ;  /* 0x0000008e5c88723c */ /* 0x000fe20000041888 */
[----:B------:R-:W-:Y:S02]  /*5fe0*/  FADD.FTZ R0, R206, R0 ;  /* 0x00000000ce007221 */ /* 0x000fe40000010000 */
[----:B------:R-:W-:Y:S02]  /*5ff0*/  FADD.FTZ R2, R239, R2 ;  /* 0x00000002ef027221 */ /* 0x000fe40000010000 */
[----:B------:R-:W-:Y:S01]  /*6000*/  FADD.FTZ R0, R200, R0 ;  /* 0x00000000c8007221 */ /* 0x000fe20000010000 */
[----:B------:R-:W-:Y:S01]  /*6010*/  HMMA.16816.F32.BF16 R84, R96, R4, R84 ;  /* 0x000000046054723c */ /* 0x000fe20000041854 */
[----:B------:R-:W-:-:S02]  /*6020*/  FADD.FTZ R2, R240, R2 ;  /* 0x00000002f0027221 */ /* 0x000fc40000010000 */
[----:B------:R-:W-:-:S03]  /*6030*/  FADD.FTZ R0, R248, R0 ;  /* 0x00000000f8007221 */ /* 0x000fc60000010000 */
[C---:B------:R-:W-:Y:S01]  /*6040*/  HMMA.16816.F32.BF16 R152, R92.reuse, R158, R152 ;  /* 0x0000009e5c98723c */ /* 0x040fe20000041898 */
        /* <DEDUP_REMOVED lines=45> */
[----:B------:R1:W-:Y:S02]  /*6320*/  STL [R1+0x14], R3 ;  /* 0x0000140301007387 */ /* 0x0003e40000100800 */
[----:B------:R-:W-:Y:S01]  /*6330*/  FADD.FTZ R0, R18, R0 ;  /* 0x0000000012007221 */ /* 0x000fe20000010000 */
[C---:B------:R-:W-:Y:S01]  /*6340*/  HMMA.16816.F32.BF16 R116, R96.reuse, R124, R116 ;  /* 0x0000007c6074723c */ /* 0x040fe20000041874 */
[----:B------:R1:W-:Y:S04]  /*6350*/  STL [R1+0x18], R252 ;  /* 0x000018fc01007387 */ /* 0x0003e80000100800 */
[----:B------:R1:W-:Y:S01]  /*6360*/  STL [R1+0x10], R2 ;  /* 0x0000100201007387 */ /* 0x0003e20000100800 */
[C---:B------:R-:W-:Y:S03]  /*6370*/  HMMA.16816.F32.BF16 R132, R96.reuse, R140, R132 ;  /* 0x0000008c6084723c */ /* 0x040fe60000041884 */
[----:B------:R1:W-:Y:S03]  /*6380*/  STL [R1+0x1c], R0 ;  /* 0x00001c0001007387 */ /* 0x0003e60000100800 */
        /* <DEDUP_REMOVED lines=12> */
[----:B------:R-:W2:Y:S01]  /*6450*/  LDL.64 R202, [R1] ;  /* 0x0000000001ca7983 */ /* 0x000ea20000100a00 */
        /* <DEDUP_REMOVED lines=43> */
[C---:B------:R-:W-:Y:S01]  /*6710*/  @!P5 LEA.HI.X R7, R0.reuse, R7, R3, 0x1, P2 ;  /* 0x000000070007d211 */ /* 0x040fe200010f0c03 */
        /* <DEDUP_REMOVED lines=9> */
[----:B------:R-:W-:Y:S01]  /*67b0*/  @!P5 LDGSTS.E.BYPASS.LTC128B.128 [R230+0x9800], desc[UR22][R6.64] ;  /* 0x0980000006e6dfae */ /* 0x000fe2000b901d56 */
[----:B-1----:R-:W-:-:S03]  /*67c0*/  @!P4 LEA R4, P1, R0, R12, 0x1 ;  /* 0x0000000c0004c211 */ /* 0x002fc600078208ff */
[----:B------:R-:W-:Y:S01]  /*67d0*/  @P4 STS.128 [R230+0xa800], RZ ;  /* 0x00a800ffe6004388 */ /* 0x000fe20000000c00 */
[C-C-:B------:R-:W-:Y:S02]  /*67e0*/  @!P4 LEA.HI.X R5, R0.reuse, R13, R3.reuse, 0x1, P1 ;  /* 0x0000000d0005c211 */ /* 0x140fe400008f0c03 */
[----:B------:R-:W-:-:S03]  /*67f0*/  @!P3 LEA.HI.X R3, R0, R19, R3, 0x1, P0 ;  /* 0x000000130003b211 */ /* 0x000fc600000f0c03 */
        /* <DEDUP_REMOVED lines=10> */
[----:B------:R-:W4:Y:S04]  /*68a0*/  LDSM.16.M88.4 R24, [R225+0x6000] ;  /* 0x00600000e118783b */ /* 0x000f280000000200 */
[----:B--2---:R-:W2:Y:S04]  /*68b0*/  LDSM.16.M88.4 R8, [R228+0x1000] ;  /* 0x00100000e408783b */ /* 0x004ea80000000200 */
[----:B------:R-:W5:Y:S04]  /*68c0*/  LDSM.16.M88.4 R48, [R225+0x6c00] ;  /* 0x006c0000e130783b */ /* 0x000f680000000200 */
[----:B------:R-:W3:Y:S04]  /*68d0*/  LDSM.16.M88.4 R32, [R225+0x6400] ;  /* 0x00640000e120783b */ /* 0x000ee80000000200 */
[----:B------:R-:W3:Y:S04]  /*68e0*/  LDSM.16.M88.4 R28, [R225+0x6800] ;  /* 0x00680000e11c783b */ /* 0x000ee80000000200 */
[----:B------:R-:W-:Y:S04]  /*68f0*/  LDSM.16.M88.4 R40, [R229] ;  /* 0x00000000e528783b */ /* 0x000fe80000000200 */
[----:B------:R-:W3:Y:S04]  /*6900*/  LDSM.16.M88.4 R64, [R227+0x6000] ;  /* 0x00600000e340783b */ /* 0x000ee80000000200 */
[----:B-1----:R-:W-:Y:S04]  /*6910*/  LDSM.16.M88.4 R4, [R229+0x1000] ;  /* 0x00100000e504783b */ /* 0x002fe80000000200 */
[----:B------:R-:W1:Y:S04]  /*6920*/  LDSM.16.M88.4 R176, [R227+0x6c00] ;  /* 0x006c0000e3b0783b */ /* 0x000e680000000200 */
[----:B------:R-:W-:Y:S01]  /*6930*/  LDSM.16.M88.4 R180, [R225+0x7000] ;  /* 0x00700000e1b4783b */ /* 0x000fe20000000200 */
[-C--:B----4-:R-:W-:Y:S03]  /*6940*/  HMMA.16816.F32.BF16 R52, R20, R24.reuse, RZ ;  /* 0x000000181434723c */ /* 0x090fe600000418ff */
[----:B------:R-:W4:Y:S04]  /*6950*/  LDSM.16.M88.4 R44, [R228+0x2000] ;  /* 0x00200000e42c783b */ /* 0x000f280000000200 */
[----:B------:R-:W4:Y:S01]  /*6960*/  LDSM.16.M88.4 R60, [R227+0x6400] ;  /* 0x00640000e33c783b */ /* 0x000f220000000200 */
[C---:B--2---:R-:W-:Y:S03]  /*6970*/  HMMA.16816.F32.BF16 R192, R8.reuse, R24, RZ ;  /* 0x0000001808c0723c */ /* 0x044fe600000418ff */
[----:B------:R-:W2:Y:S03]  /*6980*/  LDSM.16.M88.4 R108, [R227+0x6800] ;  /* 0x00680000e36c783b */ /* 0x000ea60000000200 */
[C---:B-----5:R-:W-:Y:S01]  /*6990*/  HMMA.16816.F32.BF16 R184, R8.reuse, R50, RZ ;  /* 0x0000003208b8723c */ /* 0x060fe200000418ff */
[----:B------:R-:W5:Y:S04]  /*69a0*/  LDSM.16.M88.4 R36, [R228+0x3000] ;  /* 0x00300000e424783b */ /* 0x000f680000000200 */
[----:B------:R-:W-:Y:S01]  /*69b0*/  LDSM.16.M88.4 R56, [R227+0x7000] ;  /* 0x00700000e338783b */ /* 0x000fe20000000200 */
[C---:B------:R-:W-:Y:S03]  /*69c0*/  HMMA.16816.F32.BF16 R196, R8.reuse, R48, RZ ;  /* 0x0000003008c4723c */ /* 0x040fe600000418ff */
[----:B------:R-:W0:Y:S03]  /*69d0*/  LDGDEPBAR ;  /* 0x00000000000079af */ /* 0x000e260000000000 */
[C---:B------:R-:W-:Y:S06]  /*69e0*/  HMMA.16816.F32.BF16 R220, R8.reuse, R26, RZ ;  /* 0x0000001a08dc723c */ /* 0x040fec00000418ff */
[C---:B---3--:R-:W-:Y:S06]  /*69f0*/  HMMA.16816.F32.BF16 R212, R8.reuse, R32, RZ ;  /* 0x0000002008d4723c */ /* 0x048fec00000418ff */
[C---:B------:R-:W-:Y:S06]  /*6a00*/  HMMA.16816.F32.BF16 R204, R8.reuse, R28, RZ ;  /* 0x0000001c08cc723c */ /* 0x040fec00000418ff */
[C---:B------:R-:W-:Y:S06]  /*6a10*/  HMMA.16816.F32.BF16 R208, R8.reuse, R34, RZ ;  /* 0x0000002208d0723c */ /* 0x040fec00000418ff */
[----:B------:R-:W-:Y:S06]  /*6a20*/  HMMA.16816.F32.BF16 R200, R8, R30, RZ ;  /* 0x0000001e08c8723c */ /* 0x000fec00000418ff */
[----:B------:R-:W-:Y:S01]  /*6a30*/  HMMA.16816.F32.BF16 R8, R40, R64, R52 ;  /* 0x000000402808723c */ /* 0x000fe20000041834 */
[----:B------:R-:W-:Y:S05]  /*6a40*/  LDSM.16.M88.4 R52, [R225+0x8000] ;  /* 0x00800000e134783b */ /* 0x000fea0000000200 */
[C---:B------:R-:W-:Y:S06]  /*6a50*/  HMMA.16816.F32.BF16 R188, R20.reuse, R28, RZ ;  /* 0x0000001c14bc723c */ /* 0x040fec00000418ff */
[C---:B------:R-:W-:Y:S06]  /*6a60*/  HMMA.16816.F32.BF16 R244, R20.reuse, R30, RZ ;  /* 0x0000001e14f4723c */ /* 0x040fec00000418ff */
[----:B------:R-:W-:Y:S06]  /*6a70*/  HMMA.16816.F32.BF16 R240, R20, R26, RZ ;  /* 0x0000001a14f0723c */ /* 0x000fec00000418ff */
[----:B-1----:R-:W-:Y:S06]  /*6a80*/  HMMA.16816.F32.BF16 R28, R4, R178, R184 ;  /* 0x000000b2041c723c */ /* 0x002fec00000418b8 */
[C---:B------:R-:W-:Y:S06]  /*6a90*/  HMMA.16816.F32.BF16 R24, R20.reuse, R32, RZ ;  /* 0x000000201418723c */ /* 0x040fec00000418ff */
[----:B------:R-:W-:Y:S01]  /*6aa0*/  HMMA.16816.F32.BF16 R236, R20, R34, RZ ;  /* 0x0000002214ec723c */ /* 0x000fe200000418ff */
[----:B------:R-:W1:Y:S05]  /*6ab0*/  LDSM.16.M88.4 R32, [R229+0x2000] ;  /* 0x00200000e520783b */ /* 0x000e6a0000000200 */
[----:B------:R-:W-:Y:S06]  /*6ac0*/  HMMA.16816.F32.BF16 R248, R4, R176, R196 ;  /* 0x000000b004f8723c */ /* 0x000fec00000418c4 */
[----:B------:R-:W-:Y:S01]  /*6ad0*/  HMMA.16816.F32.BF16 R216, R20, R48, RZ ;  /* 0x0000003014d8723c */ /* 0x000fe200000418ff */
[----:B------:R-:W-:-:S02]  /*6ae0*/  IMAD.MOV.U32 R105, RZ, RZ, R28 ;  /* 0x000000ffff697224 */ /* 0x000fc400078e001c */
[----:B------:R-:W-:Y:S02]  /*6af0*/  IMAD.MOV.U32 R19, RZ, RZ, R29 ;  /* 0x000000ffff137224 */ /* 0x000fe400078e001d */
[----:B------:R-:W-:Y:S01]  /*6b00*/  IMAD.MOV.U32 R13, RZ, RZ, R30 ;  /* 0x000000ffff0d7224 */ /* 0x000fe200078e001e */
[----:B------:R-:W-:Y:S01]  /*6b10*/  HMMA.16816.F32.BF16 R232, R20, R50, RZ ;  /* 0x0000003214e8723c */ /* 0x000fe200000418ff */
[----:B------:R-:W-:Y:S02]  /*6b20*/  IMAD.MOV.U32 R3, RZ, RZ, R31 ;  /* 0x000000ffff037224 */ /* 0x000fe400078e001f */
[----:B------:R-:W3:Y:S03]  /*6b30*/  LDSM.16.M88.4 R28, [R229+0x3000] ;  /* 0x00300000e51c783b */ /* 0x000ee60000000200 */
[----:B------:R-:W-:Y:S06]  /*6b40*/  HMMA.16816.F32.BF16 R20, R4, R64, R192 ;  /* 0x000000400414723c */ /* 0x000fec00000418c0 */
[----:B----4-:R-:W-:Y:S01]  /*6b50*/  HMMA.16816.F32.BF16 R8, R44, R180, R8 ;  /* 0x000000b42c08723c */ /* 0x010fe20000041808 */
[----:B------:R-:W-:-:S02]  /*6b60*/  IMAD.MOV.U32 R106, RZ, RZ, R248 ;  /* 0x000000ffff6a7224 */ /* 0x000fc400078e00f8 */
[----:B------:R-:W-:Y:S02]  /*6b70*/  IMAD.MOV.U32 R18, RZ, RZ, R249 ;  /* 0x000000ffff127224 */ /* 0x000fe400078e00f9 */
[----:B------:R-:W-:Y:S01]  /*6b80*/  IMAD.MOV.U32 R12, RZ, RZ, R250 ;  /* 0x000000ffff0c7224 */ /* 0x000fe200078e00fa */
[----:B------:R-:W-:Y:S01]  /*6b90*/  HMMA.16816.F32.BF16 R196, R40, R60, R24 ;  /* 0x0000003c28c4723c */ /* 0x000fe20000041818 */
[----:B------:R-:W4:Y:S01]  /*6ba0*/  LDSM.16.M88.4 R24, [R228+0x4000] ;  /* 0x00400000e418783b */ /* 0x000f220000000200 */
[----:B------:R-:W-:-:S04]  /*6bb0*/  IMAD.MOV.U32 R2, RZ, RZ, R251 ;  /* 0x000000ffff027224 */ /* 0x000fc800078e00fb */
[C---:B------:R-:W-:Y:S06]  /*6bc0*/  HMMA.16816.F32.BF16 R212, R4.reuse, R60, R212 ;  /* 0x0000003c04d4723c */ /* 0x040fec00000418d4 */
[C---:B--2---:R-:W-:Y:S06]  /*6bd0*/  HMMA.16816.F32.BF16 R204, R4.reuse, R108, R204 ;  /* 0x0000006c04cc723c */ /* 0x044fec00000418cc */
[C---:B------:R-:W-:Y:S06]  /*6be0*/  HMMA.16816.F32.BF16 R220, R4.reuse, R66, R220 ;  /* 0x0000004204dc723c */ /* 0x040fec00000418dc */
[C---:B------:R-:W-:Y:S06]  /*6bf0*/  HMMA.16816.F32.BF16 R208, R4.reuse, R62, R208 ;  /* 0x0000003e04d0723c */ /* 0x040fec00000418d0 */
[----:B------:R-:W-:Y:S06]  /*6c00*/  HMMA.16816.F32.BF16 R248, R4, R110, R200 ;  /* 0x0000006e04f8723c */ /* 0x000fec00000418c8 */
[----:B------:R-:W-:Y:S01]  /*6c10*/  HMMA.16816.F32.BF16 R184, R40, R66, R240 ;  /* 0x0000004228b8723c */ /* 0x000fe200000418f0 */
[----:B------:R-:W-:Y:S05]  /*6c20*/  LDSM.16.M88.4 R64, [R227+0x8000] ;  /* 0x00800000e340783b */ /* 0x000fea0000000200 */
[----:B-----5:R-:W-:Y:S01]  /*6c30*/  HMMA.16816.F32.BF16 R4, R36, R180, R20 ;  /* 0x000000b42404723c */ /* 0x020fe20000041814 */
[----:B------:R-:W2:Y:S05]  /*6c40*/  LDSM.16.M88.4 R20, [R228+0x5000] ;  /* 0x00500000e414783b */ /* 0x000eaa0000000200 */
[----:B-1----:R-:W-:Y:S01]  /*6c50*/  HMMA.16816.F32.BF16 R48, R32, R56, R8 ;  /* 0x000000382030723c */ /* 0x002fe20000041808 */
[----:B------:R-:W1:Y:S05]  /*6c60*/  LDSM.16.M88.4 R8, [R229+0x4000] ;  /* 0x00400000e508783b */ /* 0x000e6a0000000200 */
[C---:B------:R-:W-:Y:S06]  /*6c70*/  HMMA.16816.F32.BF16 R200, R40.reuse, R108, R188 ;  /* 0x0000006c28c8723c */ /* 0x040fec00000418bc */
[C---:B------:R-:W-:Y:S06]  /*6c80*/  HMMA.16816.F32.BF16 R216, R40.reuse, R176, R216 ;  /* 0x000000b028d8723c */ /* 0x040fec00000418d8 */
[C---:B------:R-:W-:Y:S01]  /*6c90*/  HMMA.16816.F32.BF16 R236, R40.reuse, R62, R236 ;  /* 0x0000003e28ec723c */ /* 0x040fe200000418ec */
[----:B------:R-:W5:Y:S05]  /*6ca0*/  LDSM.16.M88.4 R60, [R225+0x7400] ;  /* 0x00740000e13c783b */ /* 0x000f6a0000000200 */
[C---:B------:R-:W-:Y:S06]  /*6cb0*/  HMMA.16816.F32.BF16 R244, R40.reuse, R110, R244 ;  /* 0x0000006e28f4723c */ /* 0x040fec00000418f4 */
[----:B------:R-:W-:Y:S06]  /*6cc0*/  HMMA.16816.F32.BF16 R232, R40, R178, R232 ;  /* 0x000000b228e8723c */ /* 0x000fec00000418e8 */
[----:B---3--:R-:W-:Y:S01]  /*6cd0*/  HMMA.16816.F32.BF16 R40, R28, R56, R4 ;  /* 0x000000381c28723c */ /* 0x008fe20000041804 */
[----:B------:R-:W3:Y:S05]  /*6ce0*/  LDSM.16.M88.4 R4, [R229+0x5000] ;  /* 0x00500000e504783b */ /* 0x000eea0000000200 */
[----:B------:R-:W-:Y:S06]  /*6cf0*/  HMMA.16816.F32.BF16 R108, R44, R182, R184 ;  /* 0x000000b62c6c723c */ /* 0x000fec00000418b8 */
[----:B----4-:R-:W-:Y:S06]  /*6d00*/  HMMA.16816.F32.BF16 R48, R24, R52, R48 ;  /* 0x000000341830723c */ /* 0x010fec0000041830 */
[----:B------:R-:W-:Y:S06]  /*6d10*/  HMMA.16816.F32.BF16 R180, R36, R182, R220 ;  /* 0x000000b624b4723c */ /* 0x000fec00000418dc */
[----:B--2---:R-:W-:Y:S06]  /*6d20*/  HMMA.16816.F32.BF16 R40, R20, R52, R40 ;  /* 0x000000341428723c */ /* 0x004fec0000041828 */
[----:B------:R-:W-:Y:S06]  /*6d30*/  HMMA.16816.F32.BF16 R108, R32, R58, R108 ;  /* 0x0000003a206c723c */ /* 0x000fec000004186c */
[----:B-1----:R-:W-:Y:S01]  /*6d40*/  HMMA.16816.F32.BF16 R184, R8, R64, R48 ;  /* 0x0000004008b8723c */ /* 0x002fe20000041830 */
[----:B------:R-:W1:Y:S05]  /*6d50*/  LDSM.16.M88.4 R48, [R227+0x7400] ;  /* 0x00740000e330783b */ /* 0x000e6a0000000200 */
[----:B------:R-:W-:Y:S01]  /*6d60*/  HMMA.16816.F32.BF16 R180, R28, R58, R180 ;  /* 0x0000003a1cb4723c */ /* 0x000fe200000418b4 */
[----:B------:R-:W2:Y:S05]  /*6d70*/  LDSM.16.M88.4 R56, [R225+0x8400] ;  /* 0x00840000e138783b */ /* 0x000eaa0000000200 */
[----:B-----5:R-:W-:Y:S06]  /*6d80*/  HMMA.16816.F32.BF16 R176, R44, R60, R196 ;  /* 0x0000003c2cb0723c */ /* 0x020fec00000418c4 */
[----:B---3--:R-:W-:Y:S06]  /*6d90*/  HMMA.16816.F32.BF16 R192, R4, R64, R40 ;  /* 0x0000004004c0723c */ /* 0x008fec0000041828 */
[----:B------:R-:W-:Y:S01]  /*6da0*/  HMMA.16816.F32.BF16 R108, R24, R54, R108 ;  /* 0x00000036186c723c */ /* 0x000fe2000004186c */
[----:B------:R-:W-:-:S04]  /*6db0*/  FMUL.FTZ R0, R184, UR28 ;  /* 0x0000001cb8007c20 */ /* 0x000fc80008410000 */
[----:B------:R3:W-:Y:S01]  /*6dc0*/  MUFU.TANH R240, R0 ;  /* 0x0000000000f07308 */ /* 0x0007e20000002400 */
[----:B------:R-:W-:Y:S06]  /*6dd0*/  HMMA.16816.F32.BF16 R40, R36, R60, R212 ;  /* 0x0000003c2428723c */ /* 0x000fec00000418d4 */
[----:B------:R-:W-:Y:S06]  /*6de0*/  HMMA.16816.F32.BF16 R52, R20, R54, R180 ;  /* 0x000000361434723c */ /* 0x000fec00000418b4 */
[----:B-1----:R-:W-:Y:S01]  /*6df0*/  HMMA.16816.F32.BF16 R180, R32, R48, R176 ;  /* 0x0000003020b4723c */ /* 0x002fe200000418b0 */
[----:B---3--:R-:W-:-:S05]  /*6e00*/  FMUL.FTZ R0, R185, UR28 ;  /* 0x0000001cb9007c20 */ /* 0x008fca0008410000 */
[----:B------:R-:W-:Y:S01]  /*6e10*/  HMMA.16816.F32.BF16 R188, R8, R66, R108 ;  /* 0x0000004208bc723c */ /* 0x000fe2000004186c */
[----:B------:R1:W3:Y:S05]  /*6e20*/  MUFU.TANH R221, R0 ;  /* 0x0000000000dd7308 */ /* 0x0002ea0000002400 */
[----:B------:R-:W-:Y:S01]  /*6e30*/  HMMA.16816.F32.BF16 R108, R28, R48, R40 ;  /* 0x000000301c6c723c */ /* 0x000fe20000041828 */
[----:B------:R-:W-:Y:S05]  /*6e40*/  LDSM.16.M88.4 R40, [R227+0x8400] ;  /* 0x00840000e328783b */ /* 0x000fea0000000200 */
[----:B------:R-:W-:Y:S01]  /*6e50*/  HMMA.16816.F32.BF16 R196, R4, R66, R52 ;  /* 0x0000004204c4723c */ /* 0x000fe20000041834 */
[----:B------:R-:W4:Y:S05]  /*6e60*/  LDSM.16.M88.4 R52, [R225+0x7800] ;  /* 0x00780000e134783b */ /* 0x000f2a0000000200 */
[----:B------:R-:W-:Y:S01]  /*6e70*/  HMMA.16816.F32.BF16 R176, R44, R62, R236 ;  /* 0x0000003e2cb0723c */ /* 0x000fe200000418ec */
[----:B-1----:R-:W-:-:S04]  /*6e80*/  FMUL.FTZ R0, R186, UR28 ;  /* 0x0000001cba007c20 */ /* 0x002fc80008410000 */
[----:B------:R1:W-:Y:S01]  /*6e90*/  MUFU.TANH R231, R0 ;  /* 0x0000000000e77308 */ /* 0x0003e20000002400 */
[-C--:B--2---:R-:W-:Y:S01]  /*6ea0*/  HMMA.16816.F32.BF16 R180, R24, R56.reuse, R180 ;  /* 0x0000003818b4723c */ /* 0x084fe200000418b4 */
[----:B------:R-:W-:Y:S02]  /*6eb0*/  IMAD.MOV.U32 R236, RZ, RZ, R105 ;  /* 0x000000ffffec7224 */ /* 0x000fe400078e0069 */
[----:B------:R-:W-:Y:S02]  /*6ec0*/  IMAD.MOV.U32 R238, RZ, RZ, R13 ;  /* 0x000000ffffee7224 */ /* 0x000fe400078e000d */
[----:B------:R-:W-:Y:S01]  /*6ed0*/  IMAD.MOV.U32 R239, RZ, RZ, R3 ;  /* 0x000000ffffef7224 */ /* 0x000fe200078e0003 */
[----:B------:R-:W-:Y:S01]  /*6ee0*/  HMMA.16816.F32.BF16 R64, R20, R56, R108 ;  /* 0x000000381440723c */ /* 0x000fe2000004186c */
[----:B------:R-:W-:Y:S02]  /*6ef0*/  IMAD.MOV.U32 R237, RZ, RZ, R19 ;  /* 0x000000ffffed7224 */ /* 0x000fe400078e0013 */
[----:B-1----:R-:W-:-:S03]  /*6f00*/  FMUL.FTZ R0, R187, UR28 ;  /* 0x0000001cbb007c20 */ /* 0x002fc60008410000 */
[----:B------:R-:W-:Y:S01]  /*6f10*/  HMMA.16816.F32.BF16 R184, R36, R62, R208 ;  /* 0x0000003e24b8723c */ /* 0x000fe200000418d0 */
[----:B------:R-:W1:Y:S01]  /*6f20*/  LDSM.16.M88.4 R60, [R227+0x7800] ;  /* 0x00780000e33c783b */ /* 0x000e620000000200 */
[----:B------:R2:W5:Y:S04]  /*6f30*/  MUFU.TANH R100, R0 ;  /* 0x0000000000647308 */ /* 0x0005680000002400 */
[----:B------:R-:W-:Y:S06]  /*6f40*/  HMMA.16816.F32.BF16 R108, R32, R50, R176 ;  /* 0x00000032206c723c */ /* 0x000fec00000418b0 */
[----:B----4-:R-:W-:Y:S01]  /*6f50*/  HMMA.16816.F32.BF16 R176, R44, R52, R200 ;  /* 0x000000342cb0723c */ /* 0x010fe200000418c8 */
[----:B--2---:R-:W-:-:S04]  /*6f60*/  FMUL.FTZ R0, R192, UR28 ;  /* 0x0000001cc0007c20 */ /* 0x004fc80008410000 */
[----:B------:R2:W-:Y:S02]  /*6f70*/  MUFU.TANH R223, R0 ;  /* 0x0000000000df7308 */ /* 0x0005e40000002400 */
[----:B--2---:R-:W-:-:S15]  /*6f80*/  FMUL.FTZ R0, R193, UR28 ;  /* 0x0000001cc1007c20 */ /* 0x004fde0008410000 */
[----:B------:R-:W-:-:S02]  /*6f90*/  NOP ;  /* 0x0000000000007918 */ /* 0x000fc40000000000 */
[----:B-1----:R-:W-:Y:S01]  /*6fa0*/  HMMA.16816.F32.BF16 R176, R32, R60, R176 ;  /* 0x0000003c20b0723c */ /* 0x002fe200000418b0 */
[----:B------:R1:W2:Y:S02]  /*6fb0*/  MUFU.TANH R220, R0 ;  /* 0x0000000000dc7308 */ /* 0x0002a40000002400 */
[----:B-1----:R-:W-:-:S06]  /*6fc0*/  FMUL.FTZ R0, R194, UR28 ;  /* 0x0000001cc2007c20 */ /* 0x002fcc0008410000 */
[----:B------:R1:W-:Y:S02]  /*6fd0*/  MUFU.TANH R222, R0 ;  /* 0x0000000000de7308 */ /* 0x0003e40000002400 */
[----:B-1----:R-:W-:Y:S02]  /*6fe0*/  FMUL.FTZ R0, R195, UR28 ;  /* 0x0000001cc3007c20 */ /* 0x002fe40008410000 */
[----:B------:R-:W-:Y:S04]  /*6ff0*/  HMMA.16816.F32.BF16 R192, R4, R40, R64 ;  /* 0x0000002804c0723c */ /* 0x000fe80000041840 */
[----:B------:R1:W4:Y:S02]  /*7000*/  MUFU.TANH R213, R0 ;  /* 0x0000000000d57308 */ /* 0x0003240000002400 */
[----:B------:R-:W-:Y:S01]  /*7010*/  HMMA.16816.F32.BF16 R64, R24, R58, R108 ;  /* 0x0000003a1840723c */ /* 0x000fe2000004186c */
[----:B-1----:R-:W-:-:S05]  /*7020*/  FMUL.FTZ R0, R188, UR28 ;  /* 0x0000001cbc007c20 */ /* 0x002fca0008410000 */
[----:B------:R1:W4:Y:S02]  /*7030*/  MUFU.TANH R214, R0 ;  /* 0x0000000000d67308 */ /* 0x0003240000002400 */
[----:B-1----:R-:W-:-:S06]  /*7040*/  FMUL.FTZ R0, R189, UR28 ;  /* 0x0000001cbd007c20 */ /* 0x002fcc0008410000 */
[----:B------:R1:W-:Y:S02]  /*7050*/  MUFU.TANH R215, R0 ;  /* 0x0000000000d77308 */ /* 0x0003e40000002400 */
[----:B-1----:R-:W-:-:S06]  /*7060*/  FMUL.FTZ R0, R190, UR28 ;  /* 0x0000001cbe007c20 */ /* 0x002fcc0008410000 */
[----:B------:R1:W4:Y:S02]  /*7070*/  MUFU.TANH R105, R0 ;  /* 0x0000000000697308 */ /* 0x0003240000002400 */
[----:B-1----:R-:W-:Y:S02]  /*7080*/  FMUL.FTZ R0, R191, UR28 ;  /* 0x0000001cbf007c20 */ /* 0x002fe40008410000 */
[----:B------:R-:W-:Y:S04]  /*7090*/  HMMA.16816.F32.BF16 R188, R8, R40, R180 ;  /* 0x0000002808bc723c */ /* 0x000fe800000418b4 */
[----:B------:R1:W-:Y:S02]  /*70a0*/  MUFU.TANH R212, R0 ;  /* 0x0000000000d47308 */ /* 0x0003e40000002400 */
[----:B------:R-:W-:Y:S01]  /*70b0*/  HMMA.16816.F32.BF16 R180, R28, R50, R184 ;  /* 0x000000321cb4723c */ /* 0x000fe200000418b8 */
[----:B------:R-:W3:Y:S05]  /*70c0*/  LDSM.16.M88.4 R48, [R225+0x8800] ;  /* 0x00880000e130783b */ /* 0x000eea0000000200 */
[----:B------:R-:W-:Y:S01]  /*70d0*/  HMMA.16816.F32.BF16 R184, R36, R52, R204 ;  /* 0x0000003424b8723c */ /* 0x000fe200000418cc */
[----:B-1----:R-:W-:-:S04]  /*70e0*/  FMUL.FTZ R0, R196, UR28 ;  /* 0x0000001cc4007c20 */ /* 0x002fc80008410000 */
[----:B------:R1:W4:-:S13]  /*70f0*/  MUFU.TANH R210, R0 ;  /* 0x0000000000d27308 */ /* 0x00031a0000002400 */
[----:B------:R-:W-:Y:S01]  /*7100*/  HMMA.16816.F32.BF16 R108, R20, R58, R180 ;  /* 0x0000003a146c723c */ /* 0x000fe200000418b4 */
[----:B------:R-:W5:Y:S05]  /*7110*/  LDSM.16.M88.4 R56, [R227+0x8800] ;  /* 0x00880000e338783b */ /* 0x000f6a0000000200 */
[----:B------:R-:W-:Y:S01]  /*7120*/  HMMA.16816.F32.BF16 R180, R8, R42, R64 ;  /* 0x0000002a08b4723c */ /* 0x000fe20000041840 */
[----:B-1----:R-:W-:-:S05]  /*7130*/  FMUL.FTZ R0, R197, UR28 ;  /* 0x0000001cc5007c20 */ /* 0x002fca0008410000 */
[----:B------:R-:W-:Y:S01]  /*7140*/  HMMA.16816.F32.BF16 R184, R28, R60, R184 ;  /* 0x0000003c1cb8723c */ /* 0x000fe200000418b8 */
[----:B------:R1:W-:Y:S05]  /*7150*/  MUFU.TANH R211, R0 ;  /* 0x0000000000d37308 */ /* 0x0003ea0000002400 */
[----:B------:R-:W-:Y:S07]  /*7160*/  HMMA.16816.F32.BF16 R64, R44, R54, R244 ;  /* 0x000000362c40723c */ /* 0x000fee00000418f4 */
[----:B------:R-:W-:-:S02]  /*7170*/  IMAD.MOV.U32 R246, RZ, RZ, R12 ;  /* 0x000000fffff67224 */ /* 0x000fc400078e000c */
[----:B------:R-:W2:Y:S01]  /*7180*/  S2R R12, SR_TID.X ;  /* 0x00000000000c7919 */ /* 0x000ea20000002100 */
[----:B------:R-:W-:Y:S02]  /*7190*/  IMAD.MOV.U32 R245, RZ, RZ, R18 ;  /* 0x000000fffff57224 */ /* 0x000fe400078e0012 */
[----:B------:R-:W-:Y:S02]  /*71a0*/  IMAD.MOV.U32 R244, RZ, RZ, R106 ;  /* 0x000000fffff47224 */ /* 0x000fe400078e006a */
[----:B-1----:R-:W-:Y:S01]  /*71b0*/  FMUL.FTZ R0, R198, UR28 ;  /* 0x0000001cc6007c20 */ /* 0x002fe20008410000 */
[----:B------:R-:W-:-:S03]  /*71c0*/  IMAD.MOV.U32 R247, RZ, RZ, R2 ;  /* 0x000000fffff77224 */ /* 0x000fc600078e0002 */
[----:B------:R1:W4:Y:S02]  /*71d0*/  MUFU.TANH R13, R0 ;  /* 0x00000000000d7308 */ /* 0x0003240000002400 */
[----:B-1----:R-:W-:-:S06]  /*71e0*/  FMUL.FTZ R0, R199, UR28 ;  /* 0x0000001cc7007c20 */ /* 0x002fcc0008410000 */
[----:B------:R1:W4:Y:S02]  /*71f0*/  MUFU.TANH R208, R0 ;  /* 0x0000000000d07308 */ /* 0x0003240000002400 */
[----:B-1----:R-:W-:-:S06]  /*7200*/  FMUL.FTZ R0, R188, UR28 ;  /* 0x0000001cbc007c20 */ /* 0x002fcc0008410000 */
        /* <DEDUP_REMOVED lines=8> */
[----:B---3--:R-:W-:Y:S06]  /*7290*/  HMMA.16816.F32.BF16 R40, R24, R48, R176 ;  /* 0x000000301828723c */ /* 0x008fec00000418b0 */
[----:B------:R-:W-:Y:S06]  /*72a0*/  HMMA.16816.F32.BF16 R108, R36, R54, R248 ;  /* 0x00000036246c723c */ /* 0x000fec00000418f8 */
[----:B------:R-:W-:Y:S01]  /*72b0*/  HMMA.16816.F32.BF16 R176, R20, R48, R184 ;  /* 0x0000003014b0723c */ /* 0x000fe200000418b8 */
[----:B-1----:R-:W-:-:S04]  /*72c0*/  FMUL.FTZ R0, R192, UR28 ;  /* 0x0000001cc0007c20 */ /* 0x002fc80008410000 */
[----:B------:R1:W3:Y:S01]  /*72d0*/  MUFU.TANH R202, R0 ;  /* 0x0000000000ca7308 */ /* 0x0002e20000002400 */
[----:B------:R-:W-:Y:S06]  /*72e0*/  HMMA.16816.F32.BF16 R52, R32, R62, R64 ;  /* 0x0000003e2034723c */ /* 0x000fec0000041840 */
[----:B-----5:R-:W-:Y:S01]  /*72f0*/  HMMA.16816.F32.BF16 R184, R8, R56, R40 ;  /* 0x0000003808b8723c */ /* 0x020fe20000041828 */
[----:B------:R-:W5:Y:S05]  /*7300*/  LDSM.16.M88.4 R40, [R225+0x7c00] ;  /* 0x007c0000e128783b */ /* 0x000f6a0000000200 */
[----:B------:R-:W-:Y:S01]  /*7310*/  HMMA.16816.F32.BF16 R64, R28, R62, R108 ;  /* 0x0000003e1c40723c */ /* 0x000fe2000004186c */
[----:B-1----:R-:W-:-:S04]  /*7320*/  FMUL.FTZ R0, R193, UR28 ;  /* 0x0000001cc1007c20 */ /* 0x002fc80008410000 */
[----:B------:R1:W-:Y:S07]  /*7330*/  MUFU.TANH R204, R0 ;  /* 0x0000000000cc7308 */ /* 0x0003ee0000002400 */
[-C--:B------:R-:W-:Y:S01]  /*7340*/  HMMA.16816.F32.BF16 R60, R24, R50.reuse, R52 ;  /* 0x00000032183c723c */ /* 0x080fe20000041834 */
[----:B------:R-:W4:Y:S11]  /*7350*/  LDSM.16.M88.4 R52, [R227+0x7c00] ;  /* 0x007c0000e334783b */ /* 0x000f360000000200 */
[----:B------:R-:W-:Y:S01]  /*7360*/  HMMA.16816.F32.BF16 R64, R20, R50, R64 ;  /* 0x000000321440723c */ /* 0x000fe20000041840 */
[----:B-1----:R-:W-:Y:S01]  /*7370*/  FMUL.FTZ R0, R194, UR28 ;  /* 0x0000001cc2007c20 */ /* 0x002fe20008410000 */
[----:B------:R-:W1:Y:S03]  /*7380*/  LDSM.16.M88.4 R48, [R225+0x8c00] ;  /* 0x008c0000e130783b */ /* 0x000e660000000200 */
[----:B------:R2:W3:Y:S01]  /*7390*/  MUFU.TANH R3, R0 ;  /* 0x0000000000037308 */ /* 0x0004e20000002400 */
[----:B-----5:R-:W-:Y:S01]  /*73a0*/  HMMA.16816.F32.BF16 R108, R44, R40, R216 ;  /* 0x000000282c6c723c */ /* 0x020fe200000418d8 */
[----:B--2---:R-:W-:-:S15]  /*73b0*/  FMUL.FTZ R0, R195, UR28 ;  /* 0x0000001cc3007c20 */ /* 0x004fde0008410000 */
[----:B------:R-:W-:-:S02]  /*73c0*/  NOP ;  /* 0x0000000000007918 */ /* 0x000fc40000000000 */
[----:B------:R-:W-:Y:S01]  /*73d0*/  HMMA.16816.F32.BF16 R64, R4, R58, R64 ;  /* 0x0000003a0440723c */ /* 0x000fe20000041840 */
[----:B------:R2:W5:Y:S02]  /*73e0*/  MUFU.TANH R19, R0 ;  /* 0x0000000000137308 */ /* 0x0005640000002400 */
[----:B--2---:R-:W-:-:S06]  /*73f0*/  FMUL.FTZ R0, R180, UR28 ;  /* 0x0000001cb4007c20 */ /* 0x004fcc0008410000 */
[----:B------:R2:W5:-:S15]  /*7400*/  MUFU.TANH R201, R0 ;  /* 0x0000000000c97308 */ /* 0x00055e0000002400 */
[----:B------:R-:W-:Y:S01]  /*7410*/  FMUL.FTZ R64, R64, UR28 ;  /* 0x0000001c40407c20 */ /* 0x000fe20008410000 */
[----:B------:R-:W-:Y:S01]  /*7420*/  FMUL.FTZ R66, R66, UR28 ;  /* 0x0000001c42427c20 */ /* 0x000fe20008410000 */
[----:B------:R-:W-:Y:S01]  /*7430*/  FMUL.FTZ R65, R65, UR28 ;  /* 0x0000001c41417c20 */ /* 0x000fe20008410000 */
[----:B------:R-:W-:-:S04]  /*7440*/  FMUL.FTZ R67, R67, UR28 ;  /* 0x0000001c43437c20 */ /* 0x000fc80008410000 */
[----:B------:R-:W-:Y:S08]  /*7450*/  MUFU.TANH R66, R66 ;  /* 0x0000004200427308 */ /* 0x000ff00000002400 */
[----:B------:R-:W-:Y:S01]  /*7460*/  MUFU.TANH R65, R65 ;  /* 0x0000004100417308 */ /* 0x000fe20000002400 */
[----:B--2---:R-:W-:-:S07]  /*7470*/  FMUL.FTZ R0, R181, UR28 ;  /* 0x0000001cb5007c20 */ /* 0x004fce0008410000 */
[----:B------:R2:W-:Y:S08]  /*7480*/  MUFU.TANH R203, R0 ;  /* 0x0000000000cb7308 */ /* 0x0005f00000002400 */
[----:B------:R-:W-:Y:S01]  /*7490*/  MUFU.TANH R67, R67 ;  /* 0x0000004300437308 */ /* 0x000fe20000002400 */
[----:B--2---:R-:W-:-:S07]  /*74a0*/  FMUL.FTZ R0, R182, UR28 ;  /* 0x0000001cb6007c20 */ /* 0x004fce0008410000 */
[----:B------:R2:W5:Y:S02]  /*74b0*/  MUFU.TANH R199, R0 ;  /* 0x0000000000c77308 */ /* 0x0005640000002400 */
[----:B--2---:R-:W-:Y:S02]  /*74c0*/  FMUL.FTZ R0, R183, UR28 ;  /* 0x0000001cb7007c20 */ /* 0x004fe40008410000 */
[----:B------:R-:W-:Y:S04]  /*74d0*/  HMMA.16816.F32.BF16 R180, R4, R56, R176 ;  /* 0x0000003804b4723c */ /* 0x000fe800000418b0 */
[----:B------:R2:W-:Y:S02]  /*74e0*/  MUFU.TANH R200, R0 ;  /* 0x0000000000c87308 */ /* 0x0005e40000002400 */
[----:B------:R-:W-:Y:S07]  /*74f0*/  HMMA.16816.F32.BF16 R176, R36, R40, R244 ;  /* 0x0000002824b0723c */ /* 0x000fee00000418f4 */
[----:B------:R-:W-:-:S02]  /*7500*/  IMAD.SHL.U32 R40, R12, 0x2, RZ ;  /* 0x000000020c287824 */ /* 0x000fc400078e00ff */
[----:B--2---:R-:W-:-:S04]  /*7510*/  FMUL.FTZ R0, R188, UR28 ;  /* 0x0000001cbc007c20 */ /* 0x004fc80008410000 */
[----:B------:R2:W-:Y:S05]  /*7520*/  MUFU.TANH R197, R0 ;  /* 0x0000000000c57308 */ /* 0x0005ea0000002400 */
[----:B------:R-:W-:-:S04]  /*7530*/  FMUL.FTZ R2, R182, UR28 ;  /* 0x0000001cb6027c20 */ /* 0x000fc80008410000 */
[----:B------:R3:W-:Y:S01]  /*7540*/  MUFU.TANH R12, R2 ;  /* 0x00000002000c7308 */ /* 0x0007e20000002400 */
[----:B--2---:R-:W-:-:S07]  /*7550*/  FMUL.FTZ R0, R189, UR28 ;  /* 0x0000001cbd007c20 */ /* 0x004fce0008410000 */
[----:B------:R2:W-:Y:S01]  /*7560*/  MUFU.TANH R198, R0 ;  /* 0x0000000000c67308 */ /* 0x0005e20000002400 */
[----:B---3--:R-:W-:-:S07]  /*7570*/  FMUL.FTZ R2, R183, UR28 ;  /* 0x0000001cb7027c20 */ /* 0x008fce0008410000 */
[----:B------:R-:W-:Y:S01]  /*7580*/  MUFU.TANH R106, R2 ;  /* 0x00000002006a7308 */ /* 0x000fe20000002400 */
[----:B--2---:R-:W-:-:S07]  /*7590*/  FMUL.FTZ R0, R190, UR28 ;  /* 0x0000001cbe007c20 */ /* 0x004fce0008410000 */
[----:B------:R2:W3:Y:S02]  /*75a0*/  MUFU.TANH R18, R0 ;  /* 0x0000000000127308 */ /* 0x0004e40000002400 */
[----:B--2---:R-:W-:Y:S02]  /*75b0*/  FMUL.FTZ R0, R191, UR28 ;  /* 0x0000001cbf007c20 */ /* 0x004fe40008410000 */
[----:B------:R-:W-:Y:S04]  /*75c0*/  HMMA.16816.F32.BF16 R188, R8, R58, R60 ;  /* 0x0000003a08bc723c */ /* 0x000fe8000004183c */
[----:B------:R2:W3:Y:S02]  /*75d0*/  MUFU.TANH R195, R0 ;  /* 0x0000000000c37308 */ /* 0x0004e40000002400 */
[----:B----4-:R-:W-:Y:S06]  /*75e0*/  HMMA.16816.F32.BF16 R60, R32, R52, R108 ;  /* 0x00000034203c723c */ /* 0x010fec000004186c */
[----:B------:R-:W-:Y:S01]  /*75f0*/  HMMA.16816.F32.BF16 R108, R44, R42, R232 ;  /* 0x0000002a2c6c723c */ /* 0x000fe200000418e8 */
[----:B--2---:R-:W-:-:S04]  /*7600*/  FMUL.FTZ R0, R184, UR28 ;  /* 0x0000001cb8007c20 */ /* 0x004fc80008410000 */
[----:B------:R2:W4:Y:S07]  /*7610*/  MUFU.TANH R194, R0 ;  /* 0x0000000000c27308 */ /* 0x00052e0000002400 */
[----:B------:R-:W-:Y:S01]  /*7620*/  FMUL.FTZ R188, R188, UR28 ;  /* 0x0000001cbcbc7c20 */ /* 0x000fe20008410000 */
[----:B------:R-:W-:Y:S01]  /*7630*/  FMUL.FTZ R190, R190, UR28 ;  /* 0x0000001cbebe7c20 */ /* 0x000fe20008410000 */
[----:B------:R-:W-:Y:S01]  /*7640*/  FMUL.FTZ R189, R189, UR28 ;  /* 0x0000001cbdbd7c20 */ /* 0x000fe20008410000 */
[----:B------:R-:W-:-:S03]  /*7650*/  FMUL.FTZ R191, R191, UR28 ;  /* 0x0000001cbfbf7c20 */ /* 0x000fc60008410000 */
[----:B-1----:R-:W-:Y:S01]  /*7660*/  HMMA.16816.F32.BF16 R44, R24, R48, R60 ;  /* 0x00000030182c723c */ /* 0x002fe2000004183c */
[----:B------:R-:W-:Y:S05]  /*7670*/  MUFU.TANH R188, R188 ;  /* 0x000000bc00bc7308 */ /* 0x000fea0000002400 */
[----:B------:R-:W-:Y:S03]  /*7680*/  HMMA.16816.F32.BF16 R32, R32, R54, R108 ;  /* 0x000000362020723c */ /* 0x000fe6000004186c */
[----:B------:R-:W-:Y:S01]  /*7690*/  MUFU.TANH R190, R190 ;  /* 0x000000be00be7308 */ /* 0x000fe20000002400 */
[----:B--2---:R-:W-:-:S07]  /*76a0*/  FMUL.FTZ R0, R185, UR28 ;  /* 0x0000001cb9007c20 */ /* 0x004fce0008410000 */
[----:B------:R1:W-:Y:S08]  /*76b0*/  MUFU.TANH R196, R0 ;  /* 0x0000000000c47308 */ /* 0x0003f00000002400 */
[----:B------:R-:W-:Y:S05]  /*76c0*/  MUFU.TANH R189, R189 ;  /* 0x000000bd00bd7308 */ /* 0x000fea0000002400 */
[----:B------:R-:W-:Y:S03]  /*76d0*/  HMMA.16816.F32.BF16 R24, R24, R50, R32 ;  /* 0x000000321818723c */ /* 0x000fe60000041820 */
[----:B------:R-:W-:Y:S01]  /*76e0*/  MUFU.TANH R191, R191 ;  /* 0x000000bf00bf7308 */ /* 0x000fe20000002400 */
[----:B-1----:R-:W-:-:S07]  /*76f0*/  FMUL.FTZ R0, R186, UR28 ;  /* 0x0000001cba007c20 */ /* 0x002fce0008410000 */
[----:B------:R1:W2:Y:S02]  /*7700*/  MUFU.TANH R192, R0 ;  /* 0x0000000000c07308 */ /* 0x0002a40000002400 */
[----:B-1----:R-:W-:Y:S02]  /*7710*/  FMUL.FTZ R0, R187, UR28 ;  /* 0x0000001cbb007c20 */ /* 0x002fe40008410000 */
[----:B------:R-:W-:Y:S04]  /*7720*/  HMMA.16816.F32.BF16 R184, R36, R42, R236 ;  /* 0x0000002a24b8723c */ /* 0x000fe800000418ec */
[----:B------:R1:W-:Y:S03]  /*7730*/  MUFU.TANH R193, R0 ;  /* 0x0000000000c17308 */ /* 0x0003e60000002400 */
[----:B------:R-:W-:-:S02]  /*7740*/  LOP3.LUT R36, R40, 0x6, RZ, 0xc0, !PT ;  /* 0x0000000628247812 */ /* 0x000fc400078ec0ff */
[----:B------:R-:W-:Y:S01]  /*7750*/  HMMA.16816.F32.BF16 R40, R28, R52, R176 ;  /* 0x000000341c28723c */ /* 0x000fe200000418b0 */
[----:B-1----:R-:W-:-:S04]  /*7760*/  FMUL.FTZ R0, R180, UR28 ;  /* 0x0000001cb4007c20 */ /* 0x002fc80008410000 */
[----:B------:R1:W2:Y:S10]  /*7770*/  MUFU.TANH R180, R0 ;  /* 0x0000000000b47308 */ /* 0x0002b40000002400 */
[----:B------:R-:W-:Y:S09]  /*7780*/  HMMA.16816.F32.BF16 R56, R28, R54, R184 ;  /* 0x000000361c38723c */ /* 0x000ff200000418b8 */
[----:B------:R-:W-:Y:S01]  /*7790*/  HMMA.16816.F32.BF16 R28, R20, R48, R40 ;  /* 0x00000030141c723c */ /* 0x000fe20000041828 */
[----:B-1----:R-:W-:-:S04]  /*77a0*/  FMUL.FTZ R0, R181, UR28 ;  /* 0x0000001cb5007c20 */ /* 0x002fc80008410000 */
[----:B------:R1:W2:Y:S10]  /*77b0*/  MUFU.TANH R107, R0 ;  /* 0x00000000006b7308 */ /* 0x0002b40000002400 */
[----:B------:R-:W-:Y:S01]  /*77c0*/  HMMA.16816.F32.BF16 R20, R20, R50, R56 ;  /* 0x000000321414723c */ /* 0x000fe20000041838 */
[----:B-1----:R-:W-:-:S04]  /*77d0*/  IMAD.U32 R0, RZ, RZ, UR24 ;  /* 0x00000018ff007e24 */ /* 0x002fc8000f8e00ff */
[----:B------:R-:W-:Y:S02]  /*77e0*/  IMAD R0, R0, 0x40, R36 ;  /* 0x0000004000007824 */ /* 0x000fe400078e0224 */
[----:B------:R-:W1:Y:S01]  /*77f0*/  LDSM.16.M88.4 R36, [R227+0x8c00] ;  /* 0x008c0000e324783b */ /* 0x000e620000000200 */
[----:B------:R-:W-:-:S04]  /*7800*/  DEPBAR.LE SB0, 0x0 ;  /* 0x000080000000791a */ /* 0x000fc80000000000 */
[----:B------:R-:W-:Y:S01]  /*7810*/  VIADD R2, R0, 0x1 ;  /* 0x0000000100027836 */ /* 0x000fe20000000000 */
[----:B------:R-:W-:Y:S04]  /*7820*/  BAR.SYNC.DEFER_BLOCKING 0x0 ;  /* 0x0000000000007b1d */ /* 0x000fe80000010000 */
[C---:B------:R-:W-:Y:S02]  /*7830*/  ISETP.GE.AND P0, PT, R2.reuse, R14, PT ;  /* 0x0000000e0200720c */ /* 0x040fe40003f06270 */
[C---:B------:R-:W-:Y:S02]  /*7840*/  ISETP.GE.AND P6, PT, R2.reuse, R15, PT ;  /* 0x0000000f0200720c */ /* 0x040fe40003fc6270 */
[C---:B------:R-:W-:Y:S02]  /*7850*/  ISETP.GE.AND P2, PT, R2.reuse, R16, PT ;  /* 0x000000100200720c */ /* 0x040fe40003f46270 */
        /* <DEDUP_REMOVED lines=9> */
[----:B------:R-:W-:Y:S01]  /*78f0*/  ISETP.GE.AND P1, PT, R2, R17, PT ;  /* 0x000000110200720c */ /* 0x000fe20003f26270 */
[----:B------:R-:W-:Y:S01]  /*7900*/  VIADD R2, R0, 0x9 ;  /* 0x0000000900027836 */ /* 0x000fe20000000000 */
[----:B------:R-:W-:Y:S02]  /*7910*/  FSEL R52, R214, -INF , !P0 ;  /* 0xff800000d6347808 */ /* 0x000fe40004000000 */
[----:B------:R-:W-:Y:S02]  /*7920*/  FSEL R105, R105, -INF , !P6 ;  /* 0xff80000069697808 */ /* 0x000fe40007000000 */
[----:B------:R-:W-:Y:S01]  /*7930*/  FSEL R60, R210, -INF , !P2 ;  /* 0xff800000d23c7808 */ /* 0x000fe20005000000 */
[-C--:B-1----:R-:W-:Y:S01]  /*7940*/  HMMA.16816.F32.BF16 R44, R8, R36.reuse, R44 ;  /* 0x00000024082c723c */ /* 0x082fe2000004182c */
[----:B------:R-:W-:Y:S02]  /*7950*/  FSEL R61, R13, -INF , !P1 ;  /* 0xff8000000d3d7808 */ /* 0x000fe40004800000 */
[C---:B------:R-:W-:Y:S01]  /*7960*/  ISETP.GE.AND P0, PT, R2.reuse, R14, PT ;  /* 0x0000000e0200720c */ /* 0x040fe20003f06270 */
[----:B------:R1:W2:Y:S01]  /*7970*/  MUFU.TANH R13, R64 ;  /* 0x00000040000d7308 */ /* 0x0002a20000002400 */
[C---:B------:R-:W-:Y:S01]  /*7980*/  ISETP.GE.AND P6, PT, R2.reuse, R15, PT ;  /* 0x0000000f0200720c */ /* 0x040fe20003fc6270 */
[----:B------:R-:W-:Y:S01]  /*7990*/  HMMA.16816.F32.BF16 R28, R4, R36, R28 ;  /* 0x00000024041c723c */ /* 0x000fe2000004181c */
[----:B------:R-:W-:-:S02]  /*79a0*/  ISETP.GE.AND P2, PT, R2, R16, PT ;  /* 0x000000100200720c */ /* 0x000fc40003f46270 */
[----:B------:R-:W-:Y:S01]  /*79b0*/  ISETP.GE.AND P1, PT, R2, R17, PT ;  /* 0x000000110200720c */ /* 0x000fe20003f26270 */
[----:B------:R-:W-:Y:S01]  /*79c0*/  VIADD R2, R0, 0x10 ;  /* 0x0000001000027836 */ /* 0x000fe20000000000 */
[----:B------:R-:W-:Y:S01]  /*79d0*/  FSEL R41, R215, -INF , !P0 ;  /* 0xff800000d7297808 */ /* 0x000fe20004000000 */
[-C--:B------:R-:W-:Y:S01]  /*79e0*/  HMMA.16816.F32.BF16 R8, R8, R38.reuse, R24 ;  /* 0x000000260808723c */ /* 0x080fe20000041818 */
[----:B------:R-:W-:Y:S02]  /*79f0*/  FSEL R48, R212, -INF , !P6 ;  /* 0xff800000d4307808 */ /* 0x000fe40007000000 */
[----:B------:R-:W-:Y:S02]  /*7a00*/  FSEL R42, R211, -INF , !P2 ;  /* 0xff800000d32a7808 */ /* 0x000fe40005000000 */
[----:B------:R-:W-:Y:S01]  /*7a10*/  FSEL R43, R208, -INF , !P1 ;  /* 0xff800000d02b7808 */ /* 0x000fe20004800000 */
[----:B------:R-:W-:Y:S01]  /*7a20*/  HMMA.16816.F32.BF16 R4, R4, R38, R20 ;  /* 0x000000260404723c */ /* 0x000fe20000041814 */
[----:B------:R-:W-:-:S02]  /*7a30*/  ISETP.GE.AND P0, PT, R2, R14, PT ;  /* 0x0000000e0200720c */ /* 0x000fc40003f06270 */
[C---:B------:R-:W-:Y:S02]  /*7a40*/  ISETP.GE.AND P6, PT, R2.reuse, R15, PT ;  /* 0x0000000f0200720c */ /* 0x040fe40003fc6270 */
[C---:B------:R-:W-:Y:S01]  /*7a50*/  ISETP.GE.AND P2, PT, R2.reuse, R16, PT ;  /* 0x000000100200720c */ /* 0x040fe20003f46270 */
[----:B------:R-:W-:Y:S01]  /*7a60*/  FMUL.FTZ R45, R45, UR28 ;  /* 0x0000001c2d2d7c20 */ /* 0x000fe20008410000 */
[----:B------:R-:W-:Y:S01]  /*7a70*/  ISETP.GE.AND P1, PT, R2, R17, PT ;  /* 0x000000110200720c */ /* 0x000fe20003f26270 */
[----:B------:R-:W-:Y:S01]  /*7a80*/  VIADD R2, R0, 0x11 ;  /* 0x0000001100027836 */ /* 0x000fe20000000000 */
[----:B------:R-:W-:Y:S01]  /*7a90*/  FSEL R40, R209, -INF , !P0 ;  /* 0xff800000d1287808 */ /* 0x000fe20004000000 */
[----:B------:R-:W-:Y:S01]  /*7aa0*/  FMUL.FTZ R46, R46, UR28 ;  /* 0x0000001c2e2e7c20 */ /* 0x000fe20008410000 */
[----:B------:R-:W-:Y:S01]  /*7ab0*/  FSEL R111, R205, -INF , !P6 ;  /* 0xff800000cd6f7808 */ /* 0x000fe20007000000 */
[----:B------:R-:W-:Y:S01]  /*7ac0*/  FMUL.FTZ R28, R28, UR28 ;  /* 0x0000001c1c1c7c20 */ /* 0x000fe20008410000 */
[----:B-1----:R-:W-:Y:S01]  /*7ad0*/  FSEL R64, R202, -INF , !P2 ;  /* 0xff800000ca407808 */ /* 0x002fe20005000000 */
[----:B------:R-:W-:Y:S01]  /*7ae0*/  FMUL.FTZ R30, R30, UR28 ;  /* 0x0000001c1e1e7c20 */ /* 0x000fe20008410000 */
[----:B------:R-:W-:Y:S01]  /*7af0*/  FSEL R108, R3, -INF , !P1 ;  /* 0xff800000036c7808 */ /* 0x000fe20004800000 */
[----:B------:R-:W-:Y:S01]  /*7b00*/  FMUL.FTZ R3, R44, UR28 ;  /* 0x0000001c2c037c20 */ /* 0x000fe20008410000 */
[C---:B------:R-:W-:Y:S01]  /*7b10*/  ISETP.GE.AND P0, PT, R2.reuse, R14, PT ;  /* 0x0000000e0200720c */ /* 0x040fe20003f06270 */
[----:B------:R-:W-:Y:S01]  /*7b20*/  FMUL.FTZ R47, R47, UR28 ;  /* 0x0000001c2f2f7c20 */ /* 0x000fe20008410000 */
[C---:B------:R-:W-:Y:S01]  /*7b30*/  ISETP.GE.AND P6, PT, R2.reuse, R15, PT ;  /* 0x0000000f0200720c */ /* 0x040fe20003fc6270 */
[----:B------:R1:W2:Y:S01]  /*7b40*/  MUFU.TANH R37, R3 ;  /* 0x0000000300257308 */ /* 0x0002a20000002400 */
[C---:B------:R-:W-:Y:S01]  /*7b50*/  ISETP.GE.AND P2, PT, R2.reuse, R16, PT ;  /* 0x000000100200720c */ /* 0x040fe20003f46270 */
[----:B------:R-:W-:Y:S01]  /*7b60*/  FMUL.FTZ R29, R29, UR28 ;  /* 0x0000001c1d1d7c20 */ /* 0x000fe20008410000 */
[----:B------:R-:W-:Y:S01]  /*7b70*/  ISETP.GE.AND P1, PT, R2, R17, PT ;  /* 0x000000110200720c */ /* 0x000fe20003f26270 */
[----:B------:R-:W-:Y:S01]  /*7b80*/  VIADD R2, R0, 0x18 ;  /* 0x0000001800027836 */ /* 0x000fe20000000000 */
[----:B------:R-:W-:Y:S01]  /*7b90*/  FSEL R36, R207, -INF , !P0 ;  /* 0xff800000cf247808 */ /* 0x000fe20004000000 */
[----:B------:R-:W-:Y:S01]  /*7ba0*/  FMUL.FTZ R8, R8, UR28 ;  /* 0x0000001c08087c20 */ /* 0x000fe20008410000 */
[----:B------:R-:W-:Y:S01]  /*7bb0*/  FSEL R177, R206, -INF , !P6 ;  /* 0xff800000ceb17808 */ /* 0x000fe20007000000 */
[----:B------:R-:W-:Y:S01]  /*7bc0*/  MUFU.TANH R28, R28 ;  /* 0x0000001c001c7308 */ /* 0x000fe20000002400 */
[----:B------:R-:W-:Y:S01]  /*7bd0*/  FSEL R44, R204, -INF , !P2 ;  /* 0xff800000cc2c7808 */ /* 0x000fe20005000000 */
[----:B------:R-:W-:Y:S01]  /*7be0*/  FMUL.FTZ R4, R4, UR28 ;  /* 0x0000001c04047c20 */ /* 0x000fe20008410000 */
[----:B-----5:R-:W-:Y:S01]  /*7bf0*/  FSEL R109, R19, -INF , !P1 ;  /* 0xff800000136d7808 */ /* 0x020fe20004800000 */
[----:B------:R-:W-:Y:S01]  /*7c00*/  FMUL.FTZ R9, R9, UR28 ;  /* 0x0000001c09097c20 */ /* 0x000fe20008410000 */
[C---:B------:R-:W-:Y:S01]  /*7c10*/  ISETP.GE.AND P0, PT, R2.reuse, R14, PT ;  /* 0x0000000e0200720c */ /* 0x040fe20003f06270 */
[----:B------:R-:W-:Y:S01]  /*7c20*/  FMUL.FTZ R11, R11, UR28 ;  /* 0x0000001c0b0b7c20 */ /* 0x000fe20008410000 */
[C---:B------:R-:W-:Y:S01]  /*7c30*/  ISETP.GE.AND P6, PT, R2.reuse, R15, PT ;  /* 0x0000000f0200720c */ /* 0x040fe20003fc6270 */
[----:B------:R5:W-:Y:S01]  /*7c40*/  MUFU.TANH R19, R45 ;  /* 0x0000002d00137308 */ /* 0x000be20000002400 */
[----:B------:R-:W-:Y:S01]  /*7c50*/  ISETP.GE.AND P2, PT, R2, R16, PT ;  /* 0x000000100200720c */ /* 0x000fe20003f46270 */
[----:B-1----:R-:W-:Y:S01]  /*7c60*/  VIADD R3, R0, 0x30 ;  /* 0x0000003000037836 */ /* 0x002fe20000000000 */
[----:B------:R-:W-:Y:S01]  /*7c70*/  ISETP.GE.AND P1, PT, R2, R17, PT ;  /* 0x000000110200720c */ /* 0x000fe20003f26270 */
[----:B------:R-:W-:Y:S01]  /*7c80*/  VIADD R2, R0, 0x19 ;  /* 0x0000001900027836 */ /* 0x000fe20000000000 */
[----:B------:R-:W-:Y:S01]  /*7c90*/  FSEL R33, R201, -INF , !P0 ;  /* 0xff800000c9217808 */ /* 0x000fe20004000000 */
[----:B------:R-:W-:Y:S01]  /*7ca0*/  FMUL.FTZ R5, R5, UR28 ;  /* 0x0000001c05057c20 */ /* 0x000fe20008410000 */
[----:B------:R-:W-:Y:S01]  /*7cb0*/  FSEL R178, R199, -INF , !P6 ;  /* 0xff800000c7b27808 */ /* 0x000fe20007000000 */
[----:B------:R-:W-:Y:S01]  /*7cc0*/  MUFU.TANH R30, R30 ;  /* 0x0000001e001e7308 */ /* 0x000fe20000002400 */
[----:B---3--:R-:W-:-:S02]  /*7cd0*/  FSEL R110, R18, -INF , !P1 ;  /* 0xff800000126e7808 */ /* 0x008fc40004800000 */
[C---:B------:R-:W-:Y:S02]  /*7ce0*/  ISETP.GE.AND P0, PT, R2.reuse, R14, PT ;  /* 0x0000000e0200720c */ /* 0x040fe40003f06270 */
[C---:B------:R-:W-:Y:S02]  /*7cf0*/  ISETP.GE.AND P6, PT, R2.reuse, R15, PT ;  /* 0x0000000f0200720c */ /* 0x040fe40003fc6270 */
[C---:B------:R-:W-:Y:S01]  /*7d00*/  ISETP.GE.AND P1, PT, R2.reuse, R17, PT ;  /* 0x000000110200720c */ /* 0x040fe20003f26270 */
[----:B------:R1:W3:Y:S01]  /*7d10*/  MUFU.TANH R18, R46 ;  /* 0x0000002e00127308 */ /* 0x0002e20000002400 */
[----:B-----5:R-:W-:Y:S02]  /*7d20*/  FSEL R45, R197, -INF , !P2 ;  /* 0xff800000c52d7808 */ /* 0x020fe40005000000 */
[----:B------:R-:W-:Y:S01]  /*7d30*/  ISETP.GE.AND P2, PT, R2, R16, PT ;  /* 0x000000100200720c */ /* 0x000fe20003f46270 */
[----:B------:R-:W-:Y:S01]  /*7d40*/  VIADD R2, R0, 0x20 ;  /* 0x0000002000027836 */ /* 0x000fe20000000000 */
[----:B------:R-:W-:-:S02]  /*7d50*/  FSEL R32, R203, -INF , !P0 ;  /* 0xff800000cb207808 */ /* 0x000fc40004000000 */
[----:B------:R-:W-:Y:S01]  /*7d60*/  FSEL R176, R200, -INF , !P6 ;  /* 0xff800000c8b07808 */ /* 0x000fe20007000000 */
[----:B------:R-:W5:Y:S01]  /*7d70*/  MUFU.TANH R47, R47 ;  /* 0x0000002f002f7308 */ /* 0x000f620000002400 */
[----:B------:R-:W-:Y:S02]  /*7d80*/  FSEL R51, R195, -INF , !P1 ;  /* 0xff800000c3337808 */ /* 0x000fe40004800000 */
[C---:B------:R-:W-:Y:S02]  /*7d90*/  ISETP.GE.AND P0, PT, R2.reuse, R14, PT ;  /* 0x0000000e0200720c */ /* 0x040fe40003f06270 */
[C---:B------:R-:W-:Y:S02]  /*7da0*/  ISETP.GE.AND P6, PT, R2.reuse, R15, PT ;  /* 0x0000000f0200720c */ /* 0x040fe40003fc6270 */
[----:B------:R-:W-:Y:S01]  /*7db0*/  ISETP.GE.AND P1, PT, R2, R17, PT ;  /* 0x000000110200720c */ /* 0x000fe20003f26270 */
[----:B------:R-:W5:Y:S01]  /*7dc0*/  MUFU.TANH R29, R29 ;  /* 0x0000001d001d7308 */ /* 0x000f620000002400 */
[----:B-1----:R-:W-:-:S02]  /*7dd0*/  FSEL R46, R198, -INF , !P2 ;  /* 0xff800000c62e7808 */ /* 0x002fc40005000000 */
[----:B------:R-:W-:Y:S01]  /*7de0*/  ISETP.GE.AND P2, PT, R2, R16, PT ;  /* 0x000000100200720c */ /* 0x000fe20003f46270 */
[----:B------:R-:W-:Y:S01]  /*7df0*/  VIADD R2, R0, 0x21 ;  /* 0x0000002100027836 */ /* 0x000fe20000000000 */
[----:B----4-:R-:W-:Y:S02]  /*7e00*/  FSEL R182, R194, -INF , !P0 ;  /* 0xff800000c2b67808 */ /* 0x010fe40004000000 */
[----:B--2---:R-:W-:Y:S01]  /*7e10*/  FSEL R203, R192, -INF , !P6 ;  /* 0xff800000c0cb7808 */ /* 0x004fe20007000000 */
[----:B------:R-:W-:Y:S01]  /*7e20*/  MUFU.TANH R4, R4 ;  /* 0x0000000400047308 */ /* 0x000fe20000002400 */
[----:B------:R-:W-:Y:S02]  /*7e30*/  FSEL R184, R180, -INF , !P2 ;  /* 0xff800000b4b87808 */ /* 0x000fe40005000000 */
[----:B------:R-:W-:Y:S01]  /*7e40*/  FSEL R187, R12, -INF , !P1 ;  /* 0xff8000000cbb7808 */ /* 0x000fe20004800000 */
[----:B------:R-:W-:Y:S01]  /*7e50*/  FMUL.FTZ R12, R31, UR28 ;  /* 0x0000001c1f0c7c20 */ /* 0x000fe20008410000 */
[----:B------:R-:W-:-:S02]  /*7e60*/  ISETP.GE.AND P0, PT, R2, R14, PT ;  /* 0x0000000e0200720c */ /* 0x000fc40003f06270 */
[C---:B------:R-:W-:Y:S01]  /*7e70*/  ISETP.GE.AND P6, PT, R2.reuse, R15, PT ;  /* 0x0000000f0200720c */ /* 0x040fe20003fc6270 */
[----:B------:R-:W-:Y:S01]  /*7e80*/  MUFU.TANH R9, R9 ;  /* 0x0000000900097308 */ /* 0x000fe20000002400 */
[C---:B------:R-:W-:Y:S02]  /*7e90*/  ISETP.GE.AND P2, PT, R2.reuse, R16, PT ;  /* 0x000000100200720c */ /* 0x040fe40003f46270 */
[----:B------:R-:W-:Y:S01]  /*7ea0*/  ISETP.GE.AND P1, PT, R2, R17, PT ;  /* 0x000000110200720c */ /* 0x000fe20003f26270 */
[----:B------:R-:W-:Y:S01]  /*7eb0*/  VIADD R2, R0, 0x28 ;  /* 0x0000002800027836 */ /* 0x000fe20000000000 */
[----:B------:R-:W-:Y:S02]  /*7ec0*/  FSEL R181, R196, -INF , !P0 ;  /* 0xff800000c4b57808 */ /* 0x000fe40004000000 */
[----:B------:R-:W-:Y:S01]  /*7ed0*/  FSEL R201, R193, -INF , !P6 ;  /* 0xff800000c1c97808 */ /* 0x000fe20007000000 */
[----:B------:R-:W1:Y:S01]  /*7ee0*/  MUFU.TANH R12, R12 ;  /* 0x0000000c000c7308 */ /* 0x000e620000002400 */
[----:B------:R-:W-:-:S02]  /*7ef0*/  FSEL R183, R107, -INF , !P2 ;  /* 0xff8000006bb77808 */ /* 0x000fc40005000000 */
[----:B------:R-:W-:Y:S02]  /*7f00*/  FSEL R192, R106, -INF , !P1 ;  /* 0xff8000006ac07808 */ /* 0x000fe40004800000 */
        /* <DEDUP_REMOVED lines=8> */
[----:B------:R-:W-:Y:S01]  /*7f90*/  FSEL R185, R66, -INF , !P1 ;  /* 0xff80000042b97808 */ /* 0x000fe20004800000 */
[----:B------:R2:W4:Y:S01]  /*7fa0*/  MUFU.TANH R13, R8 ;  /* 0x00000008000d7308 */ /* 0x0005220000002400 */
[C---:B------:R-:W-:Y:S02]  /*7fb0*/  ISETP.GE.AND P0, PT, R2.reuse, R14, PT ;  /* 0x0000000e0200720c */ /* 0x040fe40003f06270 */
[C---:B------:R-:W-:Y:S02]  /*7fc0*/  ISETP.GE.AND P6, PT, R2.reuse, R15, PT ;  /* 0x0000000f0200720c */ /* 0x040fe40003fc6270 */
[----:B------:R-:W-:-:S02]  /*7fd0*/  ISETP.GE.AND P2, PT, R2, R16, PT ;  /* 0x000000100200720c */ /* 0x000fc40003f46270 */
[----:B------:R-:W-:Y:S01]  /*7fe0*/  ISETP.GE.AND P1, PT, R2, R17, PT ;  /* 0x000000110200720c */ /* 0x000fe20003f26270 */
[----:B------:R-:W-:Y:S01]  /*7ff0*/  VIADD R2, R0, 0x31 ;  /* 0x0000003100027836 */ /* 0x000fe20000000000 */
[----:B------:R-:W-:Y:S02]  /*8000*/  FSEL R189, R189, -INF , !P0 ;  /* 0xff800000bdbd7808 */ /* 0x000fe40004000000 */
[----:B------:R-:W-:Y:S02]  /*8010*/  FSEL R195, R191, -INF , !P6 ;  /* 0xff800000bfc37808 */ /* 0x000fe40007000000 */
[----:B------:R-:W-:Y:S02]  /*8020*/  FSEL R179, R65, -INF , !P2 ;  /* 0xff80000041b37808 */ /* 0x000fe40005000000 */
[----:B------:R-:W-:Y:S02]  /*8030*/  FSEL R186, R67, -INF , !P1 ;  /* 0xff80000043ba7808 */ /* 0x000fe40004800000 */
[C---:B------:R-:W-:Y:S01]  /*8040*/  ISETP.GE.AND P0, PT, R3.reuse, R14, PT ;  /* 0x0000000e0300720c */ /* 0x040fe20003f06270 */
[----:B--2---:R-:W-:Y:S01]  /*8050*/  FMUL.FTZ R8, R10, UR28 ;  /* 0x0000001c0a087c20 */ /* 0x004fe20008410000 */
[----:B------:R-:W-:-:S02]  /*8060*/  ISETP.GE.AND P6, PT, R3, R15, PT ;  /* 0x0000000f0300720c */ /* 0x000fc40003fc6270 */
[C---:B------:R-:W-:Y:S02]  /*8070*/  ISETP.GE.AND P2, PT, R3.reuse, R16, PT ;  /* 0x000000100300720c */ /* 0x040fe40003f46270 */
[----:B------:R-:W-:Y:S01]  /*8080*/  ISETP.GE.AND P1, PT, R3, R17, PT ;  /* 0x000000110300720c */ /* 0x000fe20003f26270 */
[----:B------:R-:W-:Y:S01]  /*8090*/  FMUL.FTZ R3, R6, UR28 ;  /* 0x0000001c06037c20 */ /* 0x000fe20008410000 */
[----:B------:R-:W2:Y:S01]  /*80a0*/  MUFU.TANH R8, R8 ;  /* 0x0000000800087308 */ /* 0x000ea20000002400 */
[----:B------:R-:W-:Y:S02]  /*80b0*/  FSEL R188, R37, -INF , !P0 ;  /* 0xff80000025bc7808 */ /* 0x000fe40004000000 */
[----:B---3--:R-:W-:Y:S02]  /*80c0*/  FSEL R197, R18, -INF , !P6 ;  /* 0xff80000012c57808 */ /* 0x008fe40007000000 */
[----:B------:R-:W-:Y:S02]  /*80d0*/  FSEL R202, R28, -INF , !P2 ;  /* 0xff8000001cca7808 */ /* 0x000fe40005000000 */
[----:B------:R-:W-:Y:S01]  /*80e0*/  FSEL R207, R30, -INF , !P1 ;  /* 0xff8000001ecf7808 */ /* 0x000fe20004800000 */
[----:B------:R-:W3:Y:S01]  /*80f0*/  MUFU.TANH R3, R3 ;  /* 0x0000000300037308 */ /* 0x000ee20000002400 */
[----:B------:R-:W-:-:S02]  /*8100*/  ISETP.GE.AND P0, PT, R2, R14, PT ;  /* 0x0000000e0200720c */ /* 0x000fc40003f06270 */
[C---:B------:R-:W-:Y:S02]  /*8110*/  ISETP.GE.AND P6, PT, R2.reuse, R15, PT ;  /* 0x0000000f0200720c */ /* 0x040fe40003fc6270 */
[C---:B------:R-:W-:Y:S02]  /*8120*/  ISETP.GE.AND P2, PT, R2.reuse, R16, PT ;  /* 0x000000100200720c */ /* 0x040fe40003f46270 */
[----:B------:R-:W-:Y:S01]  /*8130*/  ISETP.GE.AND P1, PT, R2, R17, PT ;  /* 0x000000110200720c */ /* 0x000fe20003f26270 */
[----:B------:R-:W-:Y:S01]  /*8140*/  VIADD R2, R0, 0x38 ;  /* 0x0000003800027836 */ /* 0x000fe20000000000 */
[----:B------:R-:W-:Y:S01]  /*8150*/  FSEL R190, R19, -INF , !P0 ;  /* 0xff80000013be7808 */ /* 0x000fe20004000000 */
[----:B------:R-:W3:Y:S01]  /*8160*/  MUFU.TANH R6, R11 ;  /* 0x0000000b00067308 */ /* 0x000ee20000002400 */
[----:B-----5:R-:W-:Y:S02]  /*8170*/  FSEL R208, R47, -INF , !P6 ;  /* 0xff8000002fd07808 */ /* 0x020fe40007000000 */
[----:B------:R-:W-:-:S02]  /*8180*/  FSEL R200, R29, -INF , !P2 ;  /* 0xff8000001dc87808 */ /* 0x000fc40005000000 */
[----:B-1----:R-:W-:Y:S02]  /*8190*/  FSEL R205, R12, -INF , !P1 ;  /* 0xff8000000ccd7808 */ /* 0x002fe40004800000 */
[C---:B------:R-:W-:Y:S02]  /*81a0*/  ISETP.GE.AND P0, PT, R2.reuse, R14, PT ;  /* 0x0000000e0200720c */ /* 0x040fe40003f06270 */
[C---:B------:R-:W-:Y:S02]  /*81b0*/  ISETP.GE.AND P6, PT, R2.reuse, R15, PT ;  /* 0x0000000f0200720c */ /* 0x040fe40003fc6270 */
[C---:B------:R-:W-:Y:S02]  /*81c0*/  ISETP.GE.AND P2, PT, R2.reuse, R16, PT ;  /* 0x000000100200720c */ /* 0x040fe40003f46270 */
[----:B------:R-:W-:Y:S01]  /*81d0*/  ISETP.GE.AND P1, PT, R2, R17, PT ;  /* 0x000000110200720c */ /* 0x000fe20003f26270 */
[----:B------:R-:W-:Y:S01]  /*81e0*/  FMUL.FTZ R2, R7, UR28 ;  /* 0x0000001c07027c20 */ /* 0x000fe20008410000 */
[----:B----4-:R-:W-:-:S02]  /*81f0*/  FSEL R191, R13, -INF , !P0 ;  /* 0xff8000000dbf7808 */ /* 0x010fc40004000000 */
[----:B--2---:R-:W-:Y:S02]  /*8200*/  FSEL R209, R8, -INF , !P6 ;  /* 0xff80000008d17808 */ /* 0x004fe40007000000 */
[----:B------:R-:W-:Y:S01]  /*8210*/  FSEL R199, R4, -INF , !P2 ;  /* 0xff80000004c77808 */ /* 0x000fe20005000000 */
[----:B------:R-:W-:Y:S01]  /*8220*/  MUFU.TANH R2, R2 ;  /* 0x0000000200027308 */ /* 0x000fe20000002400 */
[----:B---3--:R-:W-:Y:S02]  /*8230*/  FSEL R204, R3, -INF , !P1 ;  /* 0xff80000003cc7808 */ /* 0x008fe40004800000 */
[C---:B------:R-:W-:Y:S02]  /*8240*/  ISETP.GE.AND P0, PT, R0.reuse, R14, PT ;  /* 0x0000000e0000720c */ /* 0x040fe40003f06270 */
[C---:B------:R-:W-:Y:S02]  /*8250*/  ISETP.GE.AND P6, PT, R0.reuse, R15, PT ;  /* 0x0000000f0000720c */ /* 0x040fe40003fc6270 */
[C---:B------:R-:W-:Y:S01]  /*8260*/  ISETP.GE.AND P2, PT, R0.reuse, R16, PT ;  /* 0x000000100000720c */ /* 0x040fe20003f46270 */
[----:B------:R-:W1:Y:S01]  /*8270*/  MUFU.TANH R4, R5 ;  /* 0x0000000500047308 */ /* 0x000e620000002400 */
        /* <DEDUP_REMOVED lines=8> */
[----:B------:R-:W-:-:S02]  /*8300*/  FSEL R23, R222, -INF , !P1 ;  /* 0xff800000de177808 */ /* 0x000fc40004800000 */
[C---:B------:R-:W-:Y:S02]  /*8310*/  ISETP.GE.AND P6, PT, R0.reuse, R15, PT ;  /* 0x0000000f0000720c */ /* 0x040fe40003fc6270 */
[C---:B------:R-:W-:Y:S02]  /*8320*/  ISETP.GE.AND P2, PT, R0.reuse, R16, PT ;  /* 0x000000100000720c */ /* 0x040fe40003f46270 */
[----:B------:R-:W-:Y:S02]  /*8330*/  ISETP.GE.AND P1, PT, R0, R17, PT ;  /* 0x000000110000720c */ /* 0x000fe40003f26270 */
[----:B------:R-:W-:Y:S02]  /*8340*/  FSEL R210, R6, -INF , !P6 ;  /* 0xff80000006d27808 */ /* 0x000fe40007000000 */
[----:B-1----:R-:W-:Y:S02]  /*8350*/  FSEL R198, R4, -INF , !P2 ;  /* 0xff80000004c67808 */ /* 0x002fe40005000000 */
[----:B------:R-:W-:Y:S01]  /*8360*/  FSEL R206, R2, -INF , !P1 ;  /* 0xff80000002ce7808 */ /* 0x000fe20004800000 */
[----:B------:R-:W-:Y:S06]  /*8370*/  @P0 BRA `(.L_x_626) ;  /* 0x0000000400140947 */ /* 0x000fec0003800000 */
[----:B------:R-:W2:Y:S04]  /*8380*/  LDL.64 R238, [R1+0x40] ;  /* 0x0000400001ee7983 */ /* 0x000ea80000100a00 */
[----:B------:R-:W3:Y:S01]  /*8390*/  LDL.64 R242, [R1+0x38] ;  /* 0x0000380001f27983 */ /* 0x000ee20000100a00 */
[----:B------:R-:W-:Y:S01]  /*83a0*/  UIADD3 UR10, UR19, -0x3, URZ ;  /* 0xfffffffd130a7890 */ /* 0x000fe2000fffe03f */
[----:B------:R-:W1:Y:S01]  /*83b0*/  @!P5 LDC.64 R18, c[0x0][0x218] ;  /* 0x00008600ff12db82 */ /* 0x000e620000000a00 */
[----:B------:R-:W-:Y:S01]  /*83c0*/  BSSY B0, `(.L_x_627) ;  /* 0x000003f000007945 */ /* 0x000fe20003800000 */
[----:B------:R4:W-:Y:S01]  /*83d0*/  @P5 STS [R230+0x6000], RZ ;  /* 0x006000ffe6005388 */ /* 0x0009e20000000800 */
[----:B------:R-:W-:Y:S02]  /*83e0*/  USHF.R.S32.HI UR4, URZ, 0x1f, UR10 ;  /* 0x0000001f3f047899 */ /* 0x000fe4000801140a */
[----:B------:R-:W-:Y:S01]  /*83f0*/  UIMAD.WIDE.U32 UR30, UR10, UR8, URZ ;  /* 0x000000080a1e72a5 */ /* 0x000fe2000f8e003f */
[----:B------:R4:W-:Y:S01]  /*8400*/  @P5 STS [R230+0x6004], RZ ;  /* 0x006004ffe6005388 */ /* 0x0009e20000000800 */
[----:B------:R-:W-:Y:S01]  /*8410*/  UIMAD UR4, UR4, UR8, URZ ;  /* 0x00000008040472a4 */ /* 0x000fe2000f8e023f */
[----:B------:R-:W5:Y:S02]  /*8420*/  @!P4 LDC.64 R10, c[0x0][0x218] ;  /* 0x00008600ff0acb82 */ /* 0x000f640000000a00 */
[----:B------:R4:W-:Y:S01]  /*8430*/  @P5 STS.64 [R230+0x6008], RZ ;  /* 0x006008ffe6005388 */ /* 0x0009e20000000a00 */
[----:B------:R-:W-:Y:S01]  /*8440*/  UIMAD UR4, UR10, UR9, UR4 ;  /* 0x000000090a0472a4 */ /* 0x000fe2000f8e0204 */
[----:B------:R-:W-:-:S02]  /*8450*/  IMAD.U32 R0, RZ, RZ, UR30 ;  /* 0x0000001eff007e24 */ /* 0x000fc4000f8e00ff */
[----:B------:R-:W-:Y:S01]  /*8460*/  IMAD.U32 R2, RZ, RZ, UR30 ;  /* 0x0000001eff027e24 */ /* 0x000fe2000f8e00ff */
[----:B------:R-:W-:Y:S01]  /*8470*/  UIADD3 UR4, UR31, UR4, URZ ;  /* 0x000000041f047290 */ /* 0x000fe2000fffe03f */
[----:B------:R-:W4:Y:S05]  /*8480*/  @!P3 LDC.64 R8, c[0x0][0x218] ;  /* 0x00008600ff08bb82 */ /* 0x000f2a0000000a00 */
[----:B------:R-:W-:-:S03]  /*8490*/  IMAD.U32 R3, RZ, RZ, UR4 ;  /* 0x00000004ff037e24 */ /* 0x000fc6000f8e00ff */
[----:B------:R-:W4:Y:S08]  /*84a0*/  @!P5 LDC.64 R12, c[0x0][0x218] ;  /* 0x00008600ff0cdb82 */ /* 0x000f300000000a00 */
[----:B------:R-:W4:Y:S01]  /*84b0*/  @!P4 LDC.64 R6, c[0x0][0x218] ;  /* 0x00008600ff06cb82 */ /* 0x000f220000000a00 */
[----:B--2---:R-:W-:-:S04]  /*84c0*/  LEA R0, P0, R0, R238, 0x6 ;  /* 0x000000ee00007211 */ /* 0x004fc800078030ff */
[----:B---3--:R-:W-:Y:S02]  /*84d0*/  LEA.HI.X R3, R2, R243, R3, 0x6, P0 ;  /* 0x000000f302037211 */ /* 0x008fe400000f3403 */
[C---:B-1----:R-:W-:Y:S02]  /*84e0*/  @!P5 LEA R18, P1, R0.reuse, R18, 0x1 ;  /* 0x000000120012d211 */ /* 0x042fe400078208ff */
[C---:B-----5:R-:W-:Y:S02]  /*84f0*/  @!P4 LEA R10, P0, R0.reuse, R10, 0x1 ;  /* 0x0000000a000ac211 */ /* 0x060fe400078008ff */
[C---:B------:R-:W-:Y:S02]  /*8500*/  IADD3 R2, P6, R0.reuse, UR13, RZ ;  /* 0x0000000d00027c10 */ /* 0x040fe4000ffde0ff */
[C---:B------:R-:W-:Y:S02]  /*8510*/  @!P5 LEA.HI.X R19, R0.reuse, R19, R3, 0x1, P1 ;  /* 0x000000130013d211 */ /* 0x040fe400008f0c03 */
[----:B----4-:R-:W-:-:S02]  /*8520*/  @!P3 LEA R8, P1, R0, R8, 0x1 ;  /* 0x000000080008b211 */ /* 0x010fc400078208ff */
[--C-:B------:R-:W-:Y:S01]  /*8530*/  @!P4 LEA.HI.X R11, R0, R11, R3.reuse, 0x1, P0 ;  /* 0x0000000b000bc211 */ /* 0x100fe200000f0c03 */
[----:B------:R-:W-:Y:S01]  /*8540*/  @!PT LDS RZ, [RZ] ;  /* 0x00000000fffff984 */ /* 0x000fe20000000800 */
[----:B------:R-:W-:Y:S01]  /*8550*/  @!PT LDS RZ, [RZ] ;  /* 0x00000000fffff984 */ /* 0x000fe20000000800 */
[----:B------:R-:W-:Y:S01]  /*8560*/  @!PT LDS RZ, [RZ] ;  /* 0x00000000fffff984 */ /* 0x000fe20000000800 */
[----:B------:R1:W-:Y:S01]  /*8570*/  @!P5 LDGSTS.E.BYPASS.LTC128B.128 [R230+0x6000], desc[UR22][R18.64] ;  /* 0x0600000012e6dfae */ /* 0x0003e2000b901d56 */
[C---:B------:R-:W-:Y:S02]  /*8580*/  @!P5 LEA R12, P2, R2.reuse, R12, 0x1 ;  /* 0x0000000c020cd211 */ /* 0x040fe400078408ff */
[----:B------:R-:W-:Y:S01]  /*8590*/  IADD3.X R4, R3, UR5, RZ, P6, !PT ;  /* 0x0000000503047c10 */ /* 0x000fe2000b7fe4ff */
[----:B------:R1:W-:Y:S01]  /*85a0*/  @P4 STS.128 [R230+0x7000], RZ ;  /* 0x007000ffe6004388 */ /* 0x0003e20000000c00 */
[----:B------:R-:W-:Y:S02]  /*85b0*/  @!P4 LEA R6, P0, R2, R6, 0x1 ;  /* 0x000000060206c211 */ /* 0x000fe400078008ff */
[----:B------:R-:W-:Y:S01]  /*85c0*/  @!P3 LEA.HI.X R9, R0, R9, R3, 0x1, P1 ;  /* 0x000000090009b211 */ /* 0x000fe200008f0c03 */
[----:B------:R-:W-:Y:S01]  /*85d0*/  @!PT LDS RZ, [RZ] ;  /* 0x00000000fffff984 */ /* 0x000fe20000000800 */
[----:B------:R-:W-:Y:S01]  /*85e0*/  @!PT LDS RZ, [RZ] ;  /* 0x00000000fffff984 */ /* 0x000fe20000000800 */
[----:B------:R-:W-:Y:S01]  /*85f0*/  @!PT LDS RZ, [RZ] ;  /* 0x00000000fffff984 */ /* 0x000fe20000000800 */
[----:B------:R1:W-:Y:S01]  /*8600*/  @!P4 LDGSTS.E.BYPASS.LTC128B.128 [R230+0x7000], desc[UR22][R10.64+0x40] ;  /* 0x070000400ae6cfae */ /* 0x0003e2000b901d56 */
[----:B------:R-:W-:-:S02]  /*8610*/  @!P5 LEA.HI.X R13, R2, R13, R4, 0x1, P2 ;  /* 0x0000000d020dd211 */ /* 0x000fc400010f0c04 */
        /* <DEDUP_REMOVED lines=25> */
.L_x_628:
[----:B------:R-:W-:Y:S05]  /*87b0*/  BSYNC B0 ;  /* 0x0000000000007941 */ /* 0x000fea0003800000 */
.L_x_627:
[----:B------:R-:W0:Y:S02]  /*87c0*/  LDGDEPBAR ;  /* 0x00000000000079af */ /* 0x000e240000000000 */
.L_x_626:
[----:B-1----:R-:W3:Y:S04]  /*87d0*/  LDL.LU R10, [R1+0x1c] ;  /* 0x00001c00010a7983 */ /* 0x002ee80000300800 */
[----:B------:R-:W4:Y:S04]  /*87e0*/  LDL.LU R11, [R1+0x10] ;  /* 0x00001000010b7983 */ /* 0x000f280000300800 */
[----:B------:R-:W5:Y:S01]  /*87f0*/  LDL.LU R19, [R1+0x14] ;  /* 0x0000140001137983 */ /* 0x000f620000300800 */
        /* <DEDUP_REMOVED lines=51> */
[----:B--2---:R-:W1:Y:S01]  /*8b30*/  SHFL.BFLY PT, R6, R0, 0x1, 0x1f ;  /* 0x0c201f0000067f89 */ /* 0x004e6200000e0000 */
        /* <DEDUP_REMOVED lines=10> */
[----:B------:R-:W-:Y:S01]  /*8be0*/  MOV R66, R252 ;  /* 0x000000fc00427202 */ /* 0x000fe20000000f00 */
[----:B------:R-:W2:Y:S01]  /*8bf0*/  SHFL.BFLY PT, R7, R3, 0x2, 0x1f ;  /* 0x0c401f0003077f89 */ /* 0x000ea200000e0000 */
[----:B------:R-:W-:Y:S02]  /*8c00*/  FMNMX.FTZ R4, R198, R4, !PT ;  /* 0x00000004c6047209 */ /* 0x000fe40007810000 */
[----:B-1----:R-:W-:Y:S02]  /*8c10*/  FMNMX.FTZ R246, R0, R6, !PT ;  /* 0x0000000600f67209 */ /* 0x002fe40007810000 */
[----:B------:R-:W-:Y:S01]  /*8c20*/  FMNMX.FTZ R0, R185, R2, !PT ;  /* 0x00000002b9007209 */ /* 0x000fe20007810000 */
[----:B------:R-:W1:Y:S01]  /*8c30*/  SHFL.BFLY PT, R8, R4, 0x2, 0x1f ;  /* 0x0c401f0004087f89 */ /* 0x000e6200000e0000 */
[C---:B------:R-:W-:Y:S01]  /*8c40*/  FSETP.NEU.FTZ.AND P6, PT, R246.reuse, -INF , PT ;  /* 0xff800000f600780b */ /* 0x040fe20003fdd000 */
[----:B------:R-:W-:Y:S01]  /*8c50*/  FMUL.FTZ R2, R246, UR18 ;  /* 0x00000012f6027c20 */ /* 0x000fe20008410000 */
[----:B------:R-:W-:-:S04]  /*8c60*/  FMNMX.FTZ R0, R186, R0, !PT ;  /* 0x00000000ba007209 */ /* 0x000fc80007810000 */
[----:B------:R-:W-:Y:S02]  /*8c70*/  FMNMX.FTZ R0, R207, R0, !PT ;  /* 0x00000000cf007209 */ /* 0x000fe40007810000 */
[----:B------:R-:W-:Y:S02]  /*8c80*/  FSEL R2, R2, RZ, P6 ;  /* 0x000000ff02027208 */ /* 0x000fe40003000000 */
[----:B------:R-:W-:-:S03]  /*8c90*/  FMNMX.FTZ R0, R205, R0, !PT ;  /* 0x00000000cd007209 */ /* 0x000fc60007810000 */
[----:B------:R-:W-:Y:S01]  /*8ca0*/  FFMA.FTZ R5, R20, UR18, -R2 ;  /* 0x0000001214057c23 */ /* 0x000fe20008010802 */
[----:B------:R-:W-:Y:S02]  /*8cb0*/  FMNMX.FTZ R6, R204, R0, !PT ;  /* 0x00000000cc067209 */ /* 0x000fe40007810000 */
[----:B--2---:R-:W-:Y:S01]  /*8cc0*/  FMNMX.FTZ R0, R3, R7, !PT ;  /* 0x0000000703007209 */ /* 0x004fe20007810000 */
[----:B------:R2:W-:Y:S01]  /*8cd0*/  MUFU.EX2 R107, R5 ;  /* 0x00000005006b7308 */ /* 0x0005e20000000800 */
[----:B------:R-:W-:-:S03]  /*8ce0*/  FMNMX.FTZ R3, R206, R6, !PT ;  /* 0x00000006ce037209 */ /* 0x000fc60007810000 */
[----:B------:R-:W2:Y:S01]  /*8cf0*/  SHFL.BFLY PT, R7, R0, 0x1, 0x1f ;  /* 0x0c201f0000077f89 */ /* 0x000ea200000e0000 */
[----:B-1----:R-:W-:-:S03]  /*8d00*/  FMNMX.FTZ R4, R4, R8, !PT ;  /* 0x0000000804047209 */ /* 0x002fc60007810000 */
[----:B------:R-:W1:Y:S04]  /*8d10*/  SHFL.BFLY PT, R6, R3, 0x2, 0x1f ;  /* 0x0c401f0003067f89 */ /* 0x000e6800000e0000 */
[----:B------:R-:W1:Y:S01]  /*8d20*/  SHFL.BFLY PT, R8, R4, 0x1, 0x1f ;  /* 0x0c201f0004087f89 */ /* 0x000e6200000e0000 */
[----:B--2---:R-:W-:-:S04]  /*8d30*/  FFMA.FTZ R5, R53, UR18, -R2 ;  /* 0x0000001235057c23 */ /* 0x004fc80008010802 */
[----:B------:R2:W-:Y:S01]  /*8d40*/  MUFU.EX2 R67, R5 ;  /* 0x0000000500437308 */ /* 0x0005e20000000800 */
[----:B------:R-:W-:Y:S02]  /*8d50*/  FMNMX.FTZ R245, R0, R7, !PT ;  /* 0x0000000700f57209 */ /* 0x000fe40007810000 */
[----:B-1----:R-:W-:Y:S01]  /*8d60*/  FMNMX.FTZ R0, R3, R6, !PT ;  /* 0x0000000603007209 */ /* 0x002fe20007810000 */
[--C-:B------:R-:W-:Y:S02]  /*8d70*/  FFMA.FTZ R3, R32, UR18, -R2.reuse ;  /* 0x0000001220037c23 */ /* 0x100fe40008010802 */
[C---:B------:R-:W-:Y:S01]  /*8d80*/  FMUL.FTZ R13, R245.reuse, UR18 ;  /* 0x00000012f50d7c20 */ /* 0x040fe20008410000 */
[----:B------:R-:W-:Y:S02]  /*8d90*/  FSETP.NEU.FTZ.AND P2, PT, R245, -INF , PT ;  /* 0xff800000f500780b */ /* 0x000fe40003f5d000 */
[----:B------:R-:W-:Y:S01]  /*8da0*/  FMNMX.FTZ R244, R4, R8, !PT ;  /* 0x0000000804f47209 */ /* 0x000fe20007810000 */
[----:B--2---:R-:W-:Y:S01]  /*8db0*/  FFMA.FTZ R5, R52, UR18, -R2 ;  /* 0x0000001234057c23 */ /* 0x004fe20008010802 */
[----:B------:R1:W-:Y:S01]  /*8dc0*/  MUFU.EX2 R106, R3 ;  /* 0x00000003006a7308 */ /* 0x0003e20000000800 */
[----:B------:R-:W-:Y:S01]  /*8dd0*/  FSEL R13, R13, RZ, P2 ;  /* 0x000000ff0d0d7208 */ /* 0x000fe20001000000 */
[----:B------:R-:W-:Y:S01]  /*8de0*/  LDSM.16.MT88.4 R52, [R226+0xb000] ;  /* 0x00b00000e234783b */ /* 0x000fe20000004200 */
[----:B------:R-:W-:-:S03]  /*8df0*/  FSETP.NEU.FTZ.AND P1, PT, R244, -INF , PT ;  /* 0xff800000f400780b */ /* 0x000fc60003f3d000 */
[----:B------:R-:W-:Y:S02]  /*8e00*/  FFMA.FTZ R4, R21, UR18, -R13 ;  /* 0x0000001215047c23 */ /* 0x000fe4000801080d */
[----:B------:R2:W-:Y:S08]  /*8e10*/  MUFU.EX2 R252, R5 ;  /* 0x0000000500fc7308 */ /* 0x0005f00000000800 */
[----:B------:R2:W-:Y:S01]  /*8e20*/  MUFU.EX2 R250, R4 ;  /* 0x0000000400fa7308 */ /* 0x0005e20000000800 */
[----:B-1----:R-:W-:-:S05]  /*8e30*/  FMUL.FTZ R3, R244, UR18 ;  /* 0x00000012f4037c20 */ /* 0x002fca0008410000 */
[----:B------:R-:W-:Y:S01]  /*8e40*/  FSEL R3, R3, RZ, P1 ;  /* 0x000000ff03037208 */ /* 0x000fe20000800000 */
[----:B--2---:R-:W-:-:S04]  /*8e50*/  FFMA.FTZ R5, R41, UR18, -R2 ;  /* 0x0000001229057c23 */ /* 0x004fc80008010802 */
[----:B------:R1:W-:Y:S01]  /*8e60*/  MUFU.EX2 R18, R5 ;  /* 0x0000000500127308 */ /* 0x0003e20000000800 */
[----:B------:R-:W-:-:S07]  /*8e70*/  FFMA.FTZ R4, R100, UR18, -R13 ;  /* 0x0000001264047c23 */ /* 0x000fce000801080d */
[----:B------:R2:W-:Y:S01]  /*8e80*/  MUFU.EX2 R251, R4 ;  /* 0x0000000400fb7308 */ /* 0x0005e20000000800 */
[----:B-1----:R-:W-:-:S07]  /*8e90*/  FFMA.FTZ R5, R40, UR18, -R2 ;  /* 0x0000001228057c23 */ /* 0x002fce0008010802 */
[----:B------:R1:W-:Y:S01]  /*8ea0*/  MUFU.EX2 R65, R5 ;  /* 0x0000000500417308 */ /* 0x0003e20000000800 */
[----:B--2---:R-:W-:-:S07]  /*8eb0*/  FFMA.FTZ R4, R22, UR18, -R3 ;  /* 0x0000001216047c23 */ /* 0x004fce0008010803 */
[----:B------:R2:W-:Y:S01]  /*8ec0*/  MUFU.EX2 R247, R4 ;  /* 0x0000000400f77308 */ /* 0x0005e20000000800 */
[----:B-1----:R-:W-:Y:S02]  /*8ed0*/  FFMA.FTZ R5, R36, UR18, -R2 ;  /* 0x0000001224057c23 */ /* 0x002fe40008010802 */
[----:B------:R-:W-:Y:S05]  /*8ee0*/  LDSM.16.MT88.4 R36, [R224+0xb000] ;  /* 0x00b00000e024783b */ /* 0x000fea0000004200 */
[----:B------:R1:W-:Y:S01]  /*8ef0*/  MUFU.EX2 R212, R5 ;  /* 0x0000000500d47308 */ /* 0x0003e20000000800 */
[----:B--2---:R-:W-:-:S05]  /*8f00*/  FSEL R4, R244, RZ, P1 ;  /* 0x000000fff4047208 */ /* 0x004fca0000800000 */
[----:B------:R-:W-:-:S04]  /*8f10*/  FADD.FTZ R4, R102, -R4 ;  /* 0x8000000466047221 */ /* 0x000fc80000010000 */
[----:B------:R-:W-:Y:S01]  /*8f20*/  FMUL.FTZ R4, R4, UR18 ;  /* 0x0000001204047c20 */ /* 0x000fe20008410000 */
[----:B-1----:R-:W-:-:S03]  /*8f30*/  FFMA.FTZ R5, R33, UR18, -R2 ;  /* 0x0000001221057c23 */ /* 0x002fc60008010802 */
[----:B------:R1:W2:Y:S01]  /*8f40*/  MUFU.EX2 R50, R4 ;  /* 0x0000000400327308 */ /* 0x0002a20000000800 */
[----:B------:R-:W-:Y:S07]  /*8f50*/  LDSM.16.MT88.4 R32, [R226+0xa000] ;  /* 0x00a00000e220783b */ /* 0x000fee0000004200 */
[----:B------:R4:W-:Y:S01]  /*8f60*/  MUFU.EX2 R47, R5 ;  /* 0x00000005002f7308 */ /* 0x0009e20000000800 */
[----:B-1----:R-:W-:Y:S01]  /*8f70*/  FSEL R4, R245, RZ, P2 ;  /* 0x000000fff5047208 */ /* 0x002fe20001000000 */
[-C--:B--2---:R-:W-:Y:S01]  /*8f80*/  FMUL.FTZ R120, R120, R50.reuse ;  /* 0x0000003278787220 */ /* 0x084fe20000410000 */
[-C--:B------:R-:W-:Y:S01]  /*8f90*/  FMUL.FTZ R121, R121, R50.reuse ;  /* 0x0000003279797220 */ /* 0x080fe20000410000 */
[-C--:B------:R-:W-:Y:S01]  /*8fa0*/  FMUL.FTZ R128, R128, R50.reuse ;  /* 0x0000003280807220 */ /* 0x080fe20000410000 */
[----:B------:R-:W-:Y:S01]  /*8fb0*/  FMUL.FTZ R129, R129, R50 ;  /* 0x0000003281817220 */ /* 0x000fe20000410000 */
[----:B------:R-:W-:Y:S01]  /*8fc0*/  FADD.FTZ R9, R103, -R4 ;  /* 0x8000000467097221 */ /* 0x000fe20000010000 */
[----:B---3--:R-:W-:Y:S01]  /*8fd0*/  MOV R211, R10 ;  /* 0x0000000a00d37202 */ /* 0x008fe20000000f00 */
[-C--:B------:R-:W-:Y:S01]  /*8fe0*/  FMUL.FTZ R144, R144, R50.reuse ;  /* 0x0000003290907220 */ /* 0x080fe20000410000 */
[----:B----4-:R-:W1:Y:S01]  /*8ff0*/  SHFL.BFLY PT, R5, R0, 0x1, 0x1f ;  /* 0x0c201f0000057f89 */ /* 0x010e6200000e0000 */
[-C--:B------:R-:W-:Y:S01]  /*9000*/  FMUL.FTZ R145, R145, R50.reuse ;  /* 0x0000003291917220 */ /* 0x080fe20000410000 */
[-C--:B------:R-:W-:Y:S01]  /*9010*/  FMUL.FTZ R152, R152, R50.reuse ;  /* 0x0000003298987220 */ /* 0x080fe20000410000 */
[-C--:B------:R-:W-:Y:S01]  /*9020*/  FMUL.FTZ R153, R153, R50.reuse ;  /* 0x0000003299997220 */ /* 0x080fe20000410000 */
[-C--:B------:R-:W-:Y:S01]  /*9030*/  FMUL.FTZ R88, R88, R50.reuse ;  /* 0x0000003258587220 */ /* 0x080fe20000410000 */
[----:B------:R-:W-:Y:S01]  /*9040*/  FMUL.FTZ R89, R89, R50 ;  /* 0x0000003259597220 */ /* 0x000fe20000410000 */
[----:B------:R-:W-:Y:S01]  /*9050*/  F2FP.BF16.F32.PACK_AB R10, R18, R252 ;  /* 0x000000fc120a723e */ /* 0x000fe200000010ff */
        /* <DEDUP_REMOVED lines=14> */
[----:B-1----:R-:W-:Y:S01]  /*9140*/  FMNMX.FTZ R231, R0, R5, !PT ;  /* 0x0000000500e77209 */ /* 0x002fe20007810000 */
[----:B------:R-:W-:-:S03]  /*9150*/  FFMA.FTZ R0, R62, UR18, -R3 ;  /* 0x000000123e007c23 */ /* 0x000fc60008010803 */
[C---:B------:R-:W-:Y:S01]  /*9160*/  FSETP.NEU.FTZ.AND P0, PT, R231.reuse, -INF , PT ;  /* 0xff800000e700780b */ /* 0x040fe20003f1d000 */
[----:B------:R1:W2:Y:S01]  /*9170*/  MUFU.EX2 R243, R0 ;  /* 0x0000000000f37308 */ /* 0x0002a20000000800 */
[----:B------:R-:W-:-:S05]  /*9180*/  FMUL.FTZ R12, R231, UR18 ;  /* 0x00000012e70c7c20 */ /* 0x000fca0008410000 */
[----:B------:R-:W-:-:S05]  /*9190*/  FSEL R12, R12, RZ, P0 ;  /* 0x000000ff0c0c7208 */ /* 0x000fca0000000000 */
[----:B------:R-:W-:-:S04]  /*91a0*/  FFMA.FTZ R5, R43, UR18, -R12 ;  /* 0x000000122b057c23 */ /* 0x000fc8000801080c */
[----:B------:R3:W-:Y:S01]  /*91b0*/  MUFU.EX2 R241, R5 ;  /* 0x0000000500f17308 */ /* 0x0007e20000000800 */
[----:B-1----:R-:W-:Y:S01]  /*91c0*/  FFMA.FTZ R0, R60, UR18, -R3 ;  /* 0x000000123c007c23 */ /* 0x002fe20008010803 */
[----:B--2---:R-:W-:-:S06]  /*91d0*/  F2FP.BF16.F32.PACK_AB R4, R243, R247 ;  /* 0x000000f7f304723e */ /* 0x004fcc00000010ff */
[----:B------:R1:W-:Y:S01]  /*91e0*/  MUFU.EX2 R248, R0 ;  /* 0x0000000000f87308 */ /* 0x0003e20000000800 */
[----:B---3--:R-:W-:-:S05]  /*91f0*/  FSEL R5, R246, RZ, P6 ;  /* 0x000000fff6057208 */ /* 0x008fca0003000000 */
[----:B------:R-:W-:Y:S01]  /*9200*/  FADD.FTZ R8, R104, -R5 ;  /* 0x8000000568087221 */ /* 0x000fe20000010000 */
[----:B-1----:R-:W-:Y:S02]  /*9210*/  FFMA.FTZ R0, R42, UR18, -R3 ;  /* 0x000000122a007c23 */ /* 0x002fe40008010803 */
[----:B------:R-:W-:Y:S02]  /*9220*/  LDSM.16.MT88.4 R40, [R224+0xb400] ;  /* 0x00b40000e028783b */ /* 0x000fe40000004200 */
[----:B------:R1:W2:Y:S02]  /*9230*/  MUFU.EX2 R249, R0 ;  /* 0x0000000000f97308 */ /* 0x0002a40000000800 */
[--C-:B-1----:R-:W-:Y:S01]  /*9240*/  FFMA.FTZ R0, R23, UR18, -R12.reuse ;  /* 0x0000001217007c23 */ /* 0x102fe2000801080c */
[----:B--2---:R-:W-:Y:S01]  /*9250*/  F2FP.BF16.F32.PACK_AB R6, R249, R248 ;  /* 0x000000f8f906723e */ /* 0x004fe200000010ff */
[----:B------:R-:W1:Y:S04]  /*9260*/  LDSM.16.MT88.4 R20, [R224+0x9000] ;  /* 0x00900000e014783b */ /* 0x000e680000004200 */
[----:B------:R2:W-:Y:S02]  /*9270*/  MUFU.EX2 R239, R0 ;  /* 0x0000000000ef7308 */ /* 0x0005e40000000800 */
[----:B--2---:R-:W-:-:S06]  /*9280*/  FFMA.FTZ R0, R63, UR18, -R12 ;  /* 0x000000123f007c23 */ /* 0x004fcc000801080c */
[----:B------:R2:W3:Y:S02]  /*9290*/  MUFU.EX2 R240, R0 ;  /* 0x0000000000f07308 */ /* 0x0004e40000000800 */
[----:B--2---:R-:W-:Y:S01]  /*92a0*/  FFMA.FTZ R0, R61, UR18, -R12 ;  /* 0x000000123d007c23 */ /* 0x004fe2000801080c */
[----:B---3--:R-:W-:-:S05]  /*92b0*/  F2FP.BF16.F32.PACK_AB R5, R240, R239 ;  /* 0x000000eff005723e */ /* 0x008fca00000010ff */
[----:B------:R2:W3:Y:S02]  /*92c0*/  MUFU.EX2 R242, R0 ;  /* 0x0000000000f27308 */ /* 0x0004e40000000800 */
[----:B--2---:R-:W-:Y:S02]  /*92d0*/  FSEL R0, R231, RZ, P0 ;  /* 0x000000ffe7007208 */ /* 0x004fe40000000000 */
[----:B---3--:R-:W-:Y:S02]  /*92e0*/  F2FP.BF16.F32.PACK_AB R7, R241, R242 ;  /* 0x000000f2f107723e */ /* 0x008fe400000010ff */
[----:B------:R-:W-:Y:S01]  /*92f0*/  PLOP3.LUT P0, PT, PT, PT, UP0, 0x40, 0x0 ;  /* 0x000000000000781c */ /* 0x000fe20003f0e808 */
[----:B------:R-:W-:-:S04]  /*9300*/  FADD.FTZ R0, R101, -R0 ;  /* 0x8000000065007221 */ /* 0x000fc80000010000 */
[----:B------:R-:W-:-:S04]  /*9310*/  FMUL.FTZ R0, R0, UR18 ;  /* 0x0000001200007c20 */ /* 0x000fc80008410000 */
[----:B------:R2:W3:Y:S02]  /*9320*/  MUFU.EX2 R49, R0 ;  /* 0x0000000000317308 */ /* 0x0004e40000000800 */
[----:B--2---:R-:W-:Y:S01]  /*9330*/  FFMA.FTZ R0, R105, UR18, -R13 ;  /* 0x0000001269007c23 */ /* 0x004fe2000801080d */
[-C--:B---3--:R-:W-:Y:S01]  /*9340*/  FMUL.FTZ R122, R122, R49.reuse ;  /* 0x000000317a7a7220 */ /* 0x088fe20000410000 */
[-C--:B------:R-:W-:Y:S01]  /*9350*/  FMUL.FTZ R123, R123, R49.reuse ;  /* 0x000000317b7b7220 */ /* 0x080fe20000410000 */
[----:B------:R-:W-:-:S03]  /*9360*/  FMUL.FTZ R130, R130, R49 ;  /* 0x0000003182827220 */ /* 0x000fc60000410000 */
[----:B------:R2:W-:Y:S01]  /*9370*/  MUFU.EX2 R238, R0 ;  /* 0x0000000000ee7308 */ /* 0x0005e20000000800 */
        /* <DEDUP_REMOVED lines=9> */
[----:B------:R-:W-:Y:S01]  /*9410*/  FMUL.FTZ R139, R139, R49 ;  /* 0x000000318b8b7220 */ /* 0x000fe20000410000 */
[C---:B------:R-:W-:Y:S01]  /*9420*/  HMMA.16816.F32.BF16 R60, R4.reuse, R24, R128 ;  /* 0x00000018043c723c */ /* 0x040fe20000041880 */
[----:B-----5:R-:W-:Y:S01]  /*9430*/  MOV R120, R19 ;  /* 0x0000001300787202 */ /* 0x020fe20000000f00 */
[----:B------:R-:W-:Y:S01]  /*9440*/  FMUL.FTZ R114, R114, R49 ;  /* 0x0000003172727220 */ /* 0x000fe20000410000 */
[----:B------:R-:W-:Y:S01]  /*9450*/  MOV R123, R107 ;  /* 0x0000006b007b7202 */ /* 0x000fe20000000f00 */
[----:B------:R-:W-:Y:S01]  /*9460*/  FMUL.FTZ R115, R115, R49 ;  /* 0x0000003173737220 */ /* 0x000fe20000410000 */
[----:B------:R-:W-:Y:S01]  /*9470*/  MOV R121, R106 ;  /* 0x0000006a00797202 */ /* 0x000fe20000000f00 */
[----:B--2---:R-:W-:Y:S01]  /*9480*/  FFMA.FTZ R0, R48, UR18, -R13 ;  /* 0x0000001230007c23 */ /* 0x004fe2000801080d */
[----:B------:R-:W-:Y:S01]  /*9490*/  MOV R129, R67 ;  /* 0x0000004300817202 */ /* 0x000fe20000000f00 */
[C---:B------:R-:W-:Y:S01]  /*94a0*/  HMMA.16816.F32.BF16 R144, R4.reuse, R28, R144 ;  /* 0x0000001c0490723c */ /* 0x040fe20000041890 */
[----:B------:R-:W-:Y:S01]  /*94b0*/  MOV R131, R11 ;  /* 0x0000000b00837202 */ /* 0x000fe20000000f00 */
[----:B------:R1:W2:Y:S01]  /*94c0*/  MUFU.EX2 R237, R0 ;  /* 0x0000000000ed7308 */ /* 0x0002a20000000800 */
[----:B------:R-:W-:Y:S01]  /*94d0*/  MOV R122, R66 ;  /* 0x00000042007a7202 */ /* 0x000fe20000000f00 */
[----:B------:R-:W-:Y:S01]  /*94e0*/  FMUL.FTZ R162, R162, R49 ;  /* 0x00000031a2a27220 */ /* 0x000fe20000410000 */
[----:B------:R-:W-:Y:S01]  /*94f0*/  MOV R128, R65 ;  /* 0x0000004100807202 */ /* 0x000fe20000000f00 */
[C---:B------:R-:W-:Y:S01]  /*9500*/  HMMA.16816.F32.BF16 R152, R4.reuse, R30, R152 ;  /* 0x0000001e0498723c */ /* 0x040fe20000041898 */
[----:B------:R-:W-:Y:S01]  /*9510*/  MOV R130, R211 ;  /* 0x000000d300827202 */ /* 0x000fe20000000f00 */
        /* <DEDUP_REMOVED lines=10> */
[----:B------:R-:W-:Y:S01]  /*95c0*/  HMMA.16816.F32.BF16 R136, R4, R26, R136 ;  /* 0x0000001a0488723c */ /* 0x000fe20000041888 */
[----:B-1----:R-:W-:Y:S01]  /*95d0*/  FFMA.FTZ R0, R64, UR18, -R3 ;  /* 0x0000001240007c23 */ /* 0x002fe20008010803 */
[----:B--2---:R-:W-:-:S03]  /*95e0*/  F2FP.BF16.F32.PACK_AB R11, R237, R238 ;  /* 0x000000eeed0b723e */ /* 0x004fc600000010ff */
[----:B------:R1:W-:Y:S01]  /*95f0*/  MUFU.EX2 R236, R0 ;  /* 0x0000000000ec7308 */ /* 0x0003e20000000800 */
[C---:B------:R-:W-:Y:S06]  /*9600*/  HMMA.16816.F32.BF16 R112, R4.reuse, R20, R112 ;  /* 0x000000140470723c */ /* 0x040fec0000041870 */
[C---:B------:R-:W-:Y:S06]  /*9610*/  HMMA.16816.F32.BF16 R160, R4.reuse, R32, R160 ;  /* 0x0000002004a0723c */ /* 0x040fec00000418a0 */
[----:B------:R-:W-:Y:S01]  /*9620*/  HMMA.16816.F32.BF16 R168, R4, R34, R168 ;  /* 0x0000002204a8723c */ /* 0x000fe200000418a8 */
[----:B-1----:R-:W-:-:S05]  /*9630*/  FFMA.FTZ R0, R44, UR18, -R3 ;  /* 0x000000122c007c23 */ /* 0x002fca0008010803 */
[C---:B------:R-:W-:Y:S01]  /*9640*/  HMMA.16816.F32.BF16 R72, R4.reuse, R36, R72 ;  /* 0x000000240448723c */ /* 0x040fe20000041848 */
[----:B------:R1:W2:Y:S05]  /*9650*/  MUFU.EX2 R235, R0 ;  /* 0x0000000000eb7308 */ /* 0x0002aa0000000800 */
[C---:B------:R-:W-:Y:S06]  /*9660*/  HMMA.16816.F32.BF16 R76, R4.reuse, R38, R76 ;  /* 0x00000026044c723c */ /* 0x040fec000004184c */
[----:B------:R-:W-:Y:S01]  /*9670*/  HMMA.16816.F32.BF16 R92, R4, R54, R92 ;  /* 0x00000036045c723c */ /* 0x000fe2000004185c */
[----:B-1----:R-:W-:Y:S01]  /*9680*/  FMUL.FTZ R0, R8, UR18 ;  /* 0x0000001208007c20 */ /* 0x002fe20008410000 */
[----:B------:R-:W-:-:S05]  /*9690*/  F2FP.BF16.F32.PACK_AB R8, R129, R123 ;  /* 0x0000007b8108723e */ /* 0x000fca00000010ff */
[----:B--2---:R-:W-:Y:S01]  /*96a0*/  F2FP.BF16.F32.PACK_AB R4, R235, R236 ;  /* 0x000000eceb04723e */ /* 0x004fe200000010ff */
[----:B------:R1:W2:Y:S02]  /*96b0*/  MUFU.EX2 R48, R0 ;  /* 0x0000000000307308 */ /* 0x0002a40000000800 */
[----:B-1----:R-:W-:Y:S01]  /*96c0*/  FMUL.FTZ R0, R9, UR18 ;  /* 0x0000001209007c20 */ /* 0x002fe20008410000 */
[----:B------:R-:W-:Y:S01]  /*96d0*/  F2FP.BF16.F32.PACK_AB R9, R251, R250 ;  /* 0x000000fafb09723e */ /* 0x000fe200000010ff */
[-C--:B--2---:R-:W-:Y:S01]  /*96e0*/  FMUL.FTZ R148, R148, R48.reuse ;  /* 0x0000003094947220 */ /* 0x084fe20000410000 */
[----:B------:R-:W-:-:S03]  /*96f0*/  FMUL.FTZ R149, R149, R48 ;  /* 0x0000003095957220 */ /* 0x000fc60000410000 */
        /* <DEDUP_REMOVED lines=17> */
[--C-:B-1----:R-:W-:Y:S01]  /*9810*/  FFMA.FTZ R0, R45, UR18, -R3.reuse ;  /* 0x000000122d007c23 */ /* 0x102fe20008010803 */
[-C--:B--2---:R-:W-:Y:S01]  /*9820*/  FMUL.FTZ R150, R150, R19.reuse ;  /* 0x0000001396967220 */ /* 0x084fe20000410000 */
        /* <DEDUP_REMOVED lines=19> */
[----:B-1----:R-:W-:Y:S01]  /*9960*/  FFMA.FTZ R0, R46, UR18, -R3 ;  /* 0x000000122e007c23 */ /* 0x002fe20008010803 */
[-C--:B------:R-:W-:Y:S01]  /*9970*/  FMUL.FTZ R70, R70, R19.reuse ;  /* 0x0000001346467220 */ /* 0x080fe20000410000 */
[-C--:B------:R-:W-:Y:S01]  /*9980*/  FMUL.FTZ R71, R71, R19.reuse ;  /* 0x0000001347477220 */ /* 0x080fe20000410000 */
[C---:B------:R-:W-:Y:S01]  /*9990*/  HMMA.16816.F32.BF16 R132, R8.reuse, R24, R132 ;  /* 0x000000180884723c */ /* 0x040fe20000041884 */
[----:B------:R1:W3:Y:S01]  /*99a0*/  MUFU.EX2 R233, R0 ;  /* 0x0000000000e97308 */ /* 0x0002e20000000800 */
[-C--:B------:R-:W-:Y:S01]  /*99b0*/  FMUL.FTZ R80, R80, R48.reuse ;  /* 0x0000003050507220 */ /* 0x080fe20000410000 */
[-C--:B------:R-:W-:Y:S01]  /*99c0*/  FMUL.FTZ R81, R81, R48.reuse ;  /* 0x0000003051517220 */ /* 0x080fe20000410000 */
[-C--:B------:R-:W-:Y:S01]  /*99d0*/  FMUL.FTZ R82, R82, R19.reuse ;  /* 0x0000001352527220 */ /* 0x080fe20000410000 */
[-C--:B------:R-:W-:Y:S01]  /*99e0*/  FMUL.FTZ R83, R83, R19.reuse ;  /* 0x0000001353537220 */ /* 0x080fe20000410000 */
[C---:B------:R-:W-:Y:S01]  /*99f0*/  HMMA.16816.F32.BF16 R88, R8.reuse, R26, R140 ;  /* 0x0000001a0858723c */ /* 0x040fe2000004188c */
[----:B------:R-:W4:Y:S01]  /*9a00*/  LDSM.16.MT88.4 R24, [R224+0xa400] ;  /* 0x00a40000e018783b */ /* 0x000f220000004200 */
        /* <DEDUP_REMOVED lines=9> */
[----:B------:R-:W-:Y:S01]  /*9aa0*/  LDSM.16.MT88.4 R140, [R226+0x9c00] ;  /* 0x009c0000e28c783b */ /* 0x000fe20000004200 */
[----:B-1----:R-:W-:Y:S01]  /*9ab0*/  FFMA.FTZ R0, R108, UR18, -R12 ;  /* 0x000000126c007c23 */ /* 0x002fe2000801080c */
[----:B------:R-:W-:Y:S01]  /*9ac0*/  MOV R127, R212 ;  /* 0x000000d4007f7202 */ /* 0x000fe20000000f00 */
[----:B------:R-:W-:Y:S01]  /*9ad0*/  HMMA.16816.F32.BF16 R116, R8, R20, R116 ;  /* 0x000000140874723c */ /* 0x000fe20000041874 */
[----:B------:R-:W-:Y:S01]  /*9ae0*/  MOV R126, R47 ;  /* 0x0000002f007e7202 */ /* 0x000fe20000000f00 */
[----:B------:R1:W-:Y:S01]  /*9af0*/  MUFU.EX2 R232, R0 ;  /* 0x0000000000e87308 */ /* 0x0003e20000000800 */
[----:B------:R-:W5:Y:S01]  /*9b00*/  LDSM.16.MT88.4 R44, [R226+0xb400] ;  /* 0x00b40000e22c783b */ /* 0x000f620000004200 */
[----:B---3--:R-:W-:-:S02]  /*9b10*/  F2FP.BF16.F32.PACK_AB R6, R233, R234 ;  /* 0x000000eae906723e */ /* 0x008fc400000010ff */
[C---:B------:R-:W-:Y:S01]  /*9b20*/  HMMA.16816.F32.BF16 R164, R8.reuse, R32, R164 ;  /* 0x0000002008a4723c */ /* 0x040fe200000418a4 */
[----:B------:R-:W3:Y:S05]  /*9b30*/  LDSM.16.MT88.4 R20, [R226+0x9400] ;  /* 0x00940000e214783b */ /* 0x000eea0000004200 */
[C---:B------:R-:W-:Y:S01]  /*9b40*/  HMMA.16816.F32.BF16 R172, R8.reuse, R34, R172 ;  /* 0x0000002208ac723c */ /* 0x040fe200000418ac */
[----:B------:R-:W3:Y:S05]  /*9b50*/  LDSM.16.MT88.4 R32, [R226+0xa400] ;  /* 0x00a40000e220783b */ /* 0x000eea0000004200 */
[----:B------:R-:W-:Y:S01]  /*9b60*/  HMMA.16816.F32.BF16 R68, R8, R36, R68 ;  /* 0x000000240844723c */ /* 0x000fe20000041844 */
[----:B-1----:R-:W-:-:S04]  /*9b70*/  FFMA.FTZ R0, R109, UR18, -R12 ;  /* 0x000000126d007c23 */ /* 0x002fc8000801080c */
[----:B------:R1:W2:Y:S01]  /*9b80*/  MUFU.EX2 R223, R0 ;  /* 0x0000000000df7308 */ /* 0x0002a20000000800 */
[C---:B------:R-:W-:Y:S01]  /*9b90*/  HMMA.16816.F32.BF16 R80, R8.reuse, R38, R80 ;  /* 0x000000260850723c */ /* 0x040fe20000041850 */
[----:B------:R-:W-:Y:S05]  /*9ba0*/  LDSM.16.MT88.4 R36, [R226+0x9800] ;  /* 0x00980000e224783b */ /* 0x000fea0000004200 */
[C---:B------:R-:W-:Y:S06]  /*9bb0*/  HMMA.16816.F32.BF16 R84, R8.reuse, R52, R84 ;  /* 0x000000340854723c */ /* 0x040fec0000041854 */
[----:B------:R-:W-:Y:S01]  /*9bc0*/  HMMA.16816.F32.BF16 R96, R8, R54, R96 ;  /* 0x000000360860723c */ /* 0x000fe20000041860 */
[----:B-1----:R-:W-:Y:S01]  /*9bd0*/  FFMA.FTZ R0, R110, UR18, -R12 ;  /* 0x000000126e007c23 */ /* 0x002fe2000801080c */
[----:B--2---:R-:W-:-:S05]  /*9be0*/  F2FP.BF16.F32.PACK_AB R5, R223, R232 ;  /* 0x000000e8df05723e */ /* 0x004fca00000010ff */
[----:B------:R-:W-:Y:S01]  /*9bf0*/  F2FP.BF16.F32.PACK_AB R8, R127, R128 ;  /* 0x000000807f08723e */ /* 0x000fe200000010ff */
[----:B------:R1:W-:Y:S01]  /*9c00*/  MUFU.EX2 R222, R0 ;  /* 0x0000000000de7308 */ /* 0x0003e20000000800 */
[----:B------:R-:W-:Y:S01]  /*9c10*/  F2FP.BF16.F32.PACK_AB R10, R121, R126 ;  /* 0x0000007e790a723e */ /* 0x000fe200000010ff */
[----:B-1----:R-:W-:-:S06]  /*9c20*/  FFMA.FTZ R0, R51, UR18, -R12 ;  /* 0x0000001233007c23 */ /* 0x002fcc000801080c */
[----:B------:R1:W2:Y:S02]  /*9c30*/  MUFU.EX2 R221, R0 ;  /* 0x0000000000dd7308 */ /* 0x0002a40000000800 */
[----:B-1----:R-:W-:Y:S01]  /*9c40*/  FFMA.FTZ R0, R111, UR18, -R13 ;  /* 0x000000126f007c23 */ /* 0x002fe2000801080d */
[----:B--2---:R-:W-:-:S05]  /*9c50*/  F2FP.BF16.F32.PACK_AB R7, R221, R222 ;  /* 0x000000dedd07723e */ /* 0x004fca00000010ff */
[----:B------:R1:W-:Y:S02]  /*9c60*/  MUFU.EX2 R220, R0 ;  /* 0x0000000000dc7308 */ /* 0x0003e40000000800 */
[C---:B------:R-:W-:Y:S06]  /*9c70*/  HMMA.16816.F32.BF16 R52, R4.reuse, R28, R112 ;  /* 0x0000001c0434723c */ /* 0x040fec0000041870 */
[C---:B------:R-:W-:Y:S06]  /*9c80*/  HMMA.16816.F32.BF16 R56, R4.reuse, R30, R56 ;  /* 0x0000001e0438723c */ /* 0x040fec0000041838 */
[----:B----4-:R-:W-:Y:S01]  /*9c90*/  HMMA.16816.F32.BF16 R144, R4, R24, R144 ;  /* 0x000000180490723c */ /* 0x010fe20000041890 */
[----:B-1----:R-:W-:-:S04]  /*9ca0*/  FFMA.FTZ R0, R177, UR18, -R13 ;  /* 0x00000012b1007c23 */ /* 0x002fc8000801080d */
[----:B------:R1:W2:Y:S01]  /*9cb0*/  MUFU.EX2 R219, R0 ;  /* 0x0000000000db7308 */ /* 0x0002a20000000800 */
[C---:B------:R-:W-:Y:S06]  /*9cc0*/  HMMA.16816.F32.BF16 R152, R4.reuse, R26, R152 ;  /* 0x0000001a0498723c */ /* 0x040fec0000041898 */
[C---:B-----5:R-:W-:Y:S06]  /*9cd0*/  HMMA.16816.F32.BF16 R104, R4.reuse, R44, R104 ;  /* 0x0000002c0468723c */ /* 0x060fec0000041868 */
[----:B------:R-:W-:Y:S01]  /*9ce0*/  HMMA.16816.F32.BF16 R100, R4, R46, R92 ;  /* 0x0000002e0464723c */ /* 0x000fe2000004185c */
[----:B-1----:R-:W-:Y:S01]  /*9cf0*/  FFMA.FTZ R0, R178, UR18, -R13 ;  /* 0x00000012b2007c23 */ /* 0x002fe2000801080d */
[----:B--2---:R-:W-:-:S04]  /*9d00*/  F2FP.BF16.F32.PACK_AB R9, R219, R220 ;  /* 0x000000dcdb09723e */ /* 0x004fc800000010ff */
[C---:B---3--:R-:W-:Y:S01]  /*9d10*/  HMMA.16816.F32.BF16 R60, R4.reuse, R20, R60 ;  /* 0x00000014043c723c */ /* 0x048fe2000004183c */
[----:B------:R1:W-:Y:S05]  /*9d20*/  MUFU.EX2 R218, R0 ;  /* 0x0000000000da7308 */ /* 0x0003ea0000000800 */
[C---:B------:R-:W-:Y:S06]  /*9d30*/  HMMA.16816.F32.BF16 R136, R4.reuse, R22, R136 ;  /* 0x000000160488723c */ /* 0x040fec0000041888 */
[C---:B------:R-:W-:Y:S06]  /*9d40*/  HMMA.16816.F32.BF16 R160, R4.reuse, R32, R160 ;  /* 0x0000002004a0723c */ /* 0x040fec00000418a0 */
[----:B------:R-:W-:Y:S01]  /*9d50*/  HMMA.16816.F32.BF16 R168, R4, R34, R168 ;  /* 0x0000002204a8723c */ /* 0x000fe200000418a8 */
[----:B-1----:R-:W-:-:S04]  /*9d60*/  FFMA.FTZ R0, R176, UR18, -R13 ;  /* 0x00000012b0007c23 */ /* 0x002fc8000801080d */
[----:B------:R1:W2:Y:S01]  /*9d70*/  MUFU.EX2 R217, R0 ;  /* 0x0000000000d97308 */ /* 0x0002a20000000800 */
[C---:B------:R-:W-:Y:S06]  /*9d80*/  HMMA.16816.F32.BF16 R72, R4.reuse, R40, R72 ;  /* 0x000000280448723c */ /* 0x040fec0000041848 */
[----:B------:R-:W-:Y:S01]  /*9d90*/  HMMA.16816.F32.BF16 R76, R4, R42, R76 ;  /* 0x0000002a044c723c */ /* 0x000fe2000004184c */
[----:B-1----:R-:W-:Y:S01]  /*9da0*/  FFMA.FTZ R0, R182, UR18, -R2 ;  /* 0x00000012b6007c23 */ /* 0x002fe20008010802 */
[----:B--2---:R-:W-:-:S03]  /*9db0*/  F2FP.BF16.F32.PACK_AB R11, R217, R218 ;  /* 0x000000dad90b723e */ /* 0x004fc600000010ff */
[----:B------:R1:W-:Y:S04]  /*9dc0*/  MUFU.EX2 R216, R0 ;  /* 0x0000000000d87308 */ /* 0x0003e80000000800 */
[C---:B------:R-:W-:Y:S06]  /*9dd0*/  HMMA.16816.F32.BF16 R116, R8.reuse, R28, R116 ;  /* 0x0000001c0874723c */ /* 0x040fec0000041874 */
[C---:B------:R-:W-:Y:S01]  /*9de0*/  HMMA.16816.F32.BF16 R64, R8.reuse, R30, R64 ;  /* 0x0000001e0840723c */ /* 0x040fe20000041840 */
[----:B------:R-:W2:Y:S05]  /*9df0*/  LDSM.16.MT88.4 R28, [R224+0x9800] ;  /* 0x00980000e01c783b */ /* 0x000eaa0000004200 */
[----:B------:R-:W-:Y:S01]  /*9e00*/  HMMA.16816.F32.BF16 R148, R8, R24, R148 ;  /* 0x000000180894723c */ /* 0x000fe20000041894 */
[----:B-1----:R-:W-:-:S04]  /*9e10*/  FFMA.FTZ R0, R181, UR18, -R2 ;  /* 0x00000012b5007c23 */ /* 0x002fc80008010802 */
[----:B------:R1:W3:Y:S01]  /*9e20*/  MUFU.EX2 R215, R0 ;  /* 0x0000000000d77308 */ /* 0x0002e20000000800 */
[C---:B------:R-:W-:Y:S01]  /*9e30*/  HMMA.16816.F32.BF16 R156, R8.reuse, R26, R156 ;  /* 0x0000001a089c723c */ /* 0x040fe2000004189c */
[----:B------:R-:W4:Y:S05]  /*9e40*/  LDSM.16.MT88.4 R24, [R226+0xb800] ;  /* 0x00b80000e218783b */ /* 0x000f2a0000004200 */
[C---:B------:R-:W-:Y:S06]  /*9e50*/  HMMA.16816.F32.BF16 R132, R8.reuse, R20, R132 ;  /* 0x000000140884723c */ /* 0x040fec0000041884 */
[----:B------:R-:W-:Y:S01]  /*9e60*/  HMMA.16816.F32.BF16 R88, R8, R22, R88 ;  /* 0x000000160858723c */ /* 0x000fe20000041858 */
[----:B------:R-:W-:Y:S01]  /*9e70*/  LDSM.16.MT88.4 R20, [R224+0xb800] ;  /* 0x00b80000e014783b */ /* 0x000fe20000004200 */
[----:B-1----:R-:W-:-:S04]  /*9e80*/  FFMA.FTZ R0, R184, UR18, -R3 ;  /* 0x00000012b8007c23 */ /* 0x002fc80008010803 */
[C---:B------:R-:W-:Y:S01]  /*9e90*/  HMMA.16816.F32.BF16 R164, R8.reuse, R32, R164 ;  /* 0x0000002008a4723c */ /* 0x040fe200000418a4 */
[----:B------:R1:W-:Y:S05]  /*9ea0*/  MUFU.EX2 R214, R0 ;  /* 0x0000000000d67308 */ /* 0x0003ea0000000800 */
[C---:B------:R-:W-:Y:S01]  /*9eb0*/  HMMA.16816.F32.BF16 R172, R8.reuse, R34, R172 ;  /* 0x0000002208ac723c */ /* 0x040fe200000418ac */
[----:B------:R-:W5:Y:S05]  /*9ec0*/  LDSM.16.MT88.4 R32, [R224+0xa800] ;  /* 0x00a80000e020783b */ /* 0x000f6a0000004200 */
[C---:B------:R-:W-:Y:S06]  /*9ed0*/  HMMA.16816.F32.BF16 R68, R8.reuse, R40, R68 ;  /* 0x000000280844723c */ /* 0x040fec0000041844 */
[C---:B------:R-:W-:Y:S01]  /*9ee0*/  HMMA.16816.F32.BF16 R92, R8.reuse, R42, R80 ;  /* 0x0000002a085c723c */ /* 0x040fe20000041850 */
[--C-:B-1----:R-:W-:Y:S01]  /*9ef0*/  FFMA.FTZ R0, R183, UR18, -R3.reuse ;  /* 0x00000012b7007c23 */ /* 0x102fe20008010803 */
[----:B------:R-:W1:Y:S03]  /*9f00*/  LDSM.16.MT88.4 R40, [R226+0xa800] ;  /* 0x00a80000e228783b */ /* 0x000e660000004200 */
[----:B------:R2:W4:Y:S01]  /*9f10*/  MUFU.EX2 R213, R0 ;  /* 0x0000000000d57308 */ /* 0x0005220000000800 */
[C---:B------:R-:W-:Y:S01]  /*9f20*/  HMMA.16816.F32.BF16 R84, R8.reuse, R44, R84 ;  /* 0x0000002c0854723c */ /* 0x040fe20000041854 */
[----:B------:R-:W-:Y:S05]  /*9f30*/  LDSM.16.MT88.4 R80, [R224+0xbc00] ;  /* 0x00bc0000e050783b */ /* 0x000fea0000004200 */
[----:B------:R-:W-:Y:S07]  /*9f40*/  HMMA.16816.F32.BF16 R96, R8, R46, R96 ;  /* 0x0000002e0860723c */ /* 0x000fee0000041860 */
[----:B---3--:R-:W-:Y:S01]  /*9f50*/  F2FP.BF16.F32.PACK_AB R8, R215, R216 ;  /* 0x000000d8d708723e */ /* 0x008fe200000010ff */
[----:B--2---:R-:W-:Y:S01]  /*9f60*/  FFMA.FTZ R0, R180, UR18, -R3 ;  /* 0x00000012b4007c23 */ /* 0x004fe20008010803 */
[----:B----4-:R-:W-:-:S03]  /*9f70*/  F2FP.BF16.F32.PACK_AB R4, R213, R214 ;  /* 0x000000d6d504723e */ /* 0x010fc600000010ff */
[----:B------:R2:W-:Y:S02]  /*9f80*/  MUFU.EX2 R212, R0 ;  /* 0x0000000000d47308 */ /* 0x0005e40000000800 */
[----:B--2---:R-:W-:-:S06]  /*9f90*/  FFMA.FTZ R0, R179, UR18, -R3 ;  /* 0x00000012b3007c23 */ /* 0x004fcc0008010803 */
[----:B------:R2:W3:Y:S02]  /*9fa0*/  MUFU.EX2 R211, R0 ;  /* 0x0000000000d37308 */ /* 0x0004e40000000800 */
[----:B--2---:R-:W-:Y:S01]  /*9fb0*/  FFMA.FTZ R0, R187, UR18, -R12 ;  /* 0x00000012bb007c23 */ /* 0x004fe2000801080c */
[----:B---3--:R-:W-:-:S05]  /*9fc0*/  F2FP.BF16.F32.PACK_AB R6, R211, R212 ;  /* 0x000000d4d306723e */ /* 0x008fca00000010ff */
[----:B------:R2:W-:Y:S02]  /*9fd0*/  MUFU.EX2 R187, R0 ;  /* 0x0000000000bb7308 */ /* 0x0005e40000000800 */
[----:B--2---:R-:W-:Y:S01]  /*9fe0*/  FFMA.FTZ R0, R192, UR18, -R12 ;  /* 0x00000012c0007c23 */ /* 0x004fe2000801080c */
[----:B------:R-:W-:-:S05]  /*9ff0*/  MOV R192, R121 ;  /* 0x0000007900c07202 */ /* 0x000fca0000000f00 */
[----:B------:R2:W3:Y:S02]  /*a000*/  MUFU.EX2 R184, R0 ;  /* 0x0000000000b87308 */ /* 0x0004e40000000800 */
[----:B--2---:R-:W-:Y:S01]  /*a010*/  FFMA.FTZ R0, R185, UR18, -R12 ;  /* 0x00000012b9007c23 */ /* 0x004fe2000801080c */
[----:B---3--:R-:W-:Y:S02]  /*a020*/  F2FP.BF16.F32.PACK_AB R5, R184, R187 ;  /* 0x000000bbb805723e */ /* 0x008fe400000010ff */
[----:B------:R-:W-:-:S03]  /*a030*/  MOV R185, R126 ;  /* 0x0000007e00b97202 */ /* 0x000fc60000000f00 */
[----:B------:R2:W-:Y:S02]  /*a040*/  MUFU.EX2 R183, R0 ;  /* 0x0000000000b77308 */ /* 0x0005e40000000800 */
[----:B--2---:R-:W-:Y:S01]  /*a050*/  FFMA.FTZ R0, R186, UR18, -R12 ;  /* 0x00000012ba007c23 */ /* 0x004fe2000801080c */
[----:B------:R-:W-:Y:S02]  /*a060*/  MOV R186, R127 ;  /* 0x0000007f00ba7202 */ /* 0x000fe40000000f00 */
[----:B------:R-:W-:Y:S03]  /*a070*/  LDSM.16.MT88.4 R124, [R224+0x9c00] ;  /* 0x009c0000e07c783b */ /* 0x000fe60000004200 */
[----:B------:R2:W3:Y:S02]  /*a080*/  MUFU.EX2 R182, R0 ;  /* 0x0000000000b67308 */ /* 0x0004e40000000800 */
[----:B--2---:R-:W-:Y:S01]  /*a090*/  FFMA.FTZ R0, R193, UR18, -R2 ;  /* 0x00000012c1007c23 */ /* 0x004fe20008010802 */
[----:B---3--:R-:W-:-:S02]  /*a0a0*/  F2FP.BF16.F32.PACK_AB R7, R182, R183 ;  /* 0x000000b7b607723e */ /* 0x008fc400000010ff */
[----:B------:R-:W-:-:S03]  /*a0b0*/  MOV R193, R128 ;  /* 0x0000008000c17202 */ /* 0x000fc60000000f00 */
[----:B------:R2:W-:Y:S02]  /*a0c0*/  MUFU.EX2 R181, R0 ;  /* 0x0000000000b57308 */ /* 0x0005e40000000800 */
[C---:B------:R-:W-:Y:S06]  /*a0d0*/  HMMA.16816.F32.BF16 R112, R4.reuse, R28, R52 ;  /* 0x0000001c0470723c */ /* 0x040fec0000041834 */
[C---:B------:R-:W-:Y:S06]  /*a0e0*/  HMMA.16816.F32.BF16 R52, R4.reuse, R24, R104 ;  /* 0x000000180434723c */ /* 0x040fec0000041868 */
[C---:B------:R-:W-:Y:S01]  /*a0f0*/  HMMA.16816.F32.BF16 R44, R4.reuse, R26, R100 ;  /* 0x0000001a042c723c */ /* 0x040fe20000041864 */
[--C-:B--2---:R-:W-:Y:S01]  /*a100*/  FFMA.FTZ R0, R189, UR18, -R2.reuse ;  /* 0x00000012bd007c23 */ /* 0x104fe20008010802 */
[----:B------:R-:W-:Y:S01]  /*a110*/  MOV R189, R18 ;  /* 0x0000001200bd7202 */ /* 0x000fe20000000f00 */
[----:B------:R-:W-:Y:S01]  /*a120*/  FFMA.FTZ R18, R188, UR18, -R2 ;  /* 0x00000012bc127c23 */ /* 0x000fe20008010802 */
[----:B------:R-:W-:Y:S01]  /*a130*/  MOV R188, R129 ;  /* 0x0000008100bc7202 */ /* 0x000fe20000000f00 */
[----:B------:R2:W3:Y:S01]  /*a140*/  MUFU.EX2 R180, R0 ;  /* 0x0000000000b47308 */ /* 0x0004e20000000800 */
[----:B------:R-:W-:Y:S01]  /*a150*/  HMMA.16816.F32.BF16 R56, R4, R30, R56 ;  /* 0x0000001e0438723c */ /* 0x000fe20000041838 */
[----:B------:R-:W-:-:S05]  /*a160*/  MOV R103, R245 ;  /* 0x000000f500677202 */ /* 0x000fca0000000f00 */
[C---:B------:R-:W-:Y:S01]  /*a170*/  HMMA.16816.F32.BF16 R60, R4.reuse, R36, R60 ;  /* 0x00000024043c723c */ /* 0x040fe2000004183c */
[----:B------:R-:W-:Y:S05]  /*a180*/  MUFU.EX2 R179, R18 ;  /* 0x0000001200b37308 */ /* 0x000fea0000000800 */
[----:B------:R-:W-:Y:S01]  /*a190*/  HMMA.16816.F32.BF16 R136, R4, R38, R136 ;  /* 0x000000260488723c */ /* 0x000fe20000041888 */
[----:B--2---:R-:W-:Y:S01]  /*a1a0*/  FFMA.FTZ R0, R190, UR18, -R2 ;  /* 0x00000012be007c23 */ /* 0x004fe20008010802 */
[----:B---3--:R-:W-:-:S04]  /*a1b0*/  F2FP.BF16.F32.PACK_AB R10, R180, R181 ;  /* 0x000000b5b40a723e */ /* 0x008fc800000010ff */
[C---:B-----5:R-:W-:Y:S01]  /*a1c0*/  HMMA.16816.F32.BF16 R144, R4.reuse, R32, R144 ;  /* 0x000000200490723c */ /* 0x060fe20000041890 */
[----:B------:R-:W-:Y:S01]  /*a1d0*/  MOV R190, R130 ;  /* 0x0000008200be7202 */ /* 0x000fe20000000f00 */
[----:B------:R2:W-:Y:S04]  /*a1e0*/  MUFU.EX2 R178, R0 ;  /* 0x0000000000b27308 */ /* 0x0005e80000000800 */
[C---:B------:R-:W-:Y:S06]  /*a1f0*/  HMMA.16816.F32.BF16 R152, R4.reuse, R34, R152 ;  /* 0x000000220498723c */ /* 0x040fec0000041898 */
[C---:B-1----:R-:W-:Y:S06]  /*a200*/  HMMA.16816.F32.BF16 R160, R4.reuse, R40, R160 ;  /* 0x0000002804a0723c */ /* 0x042fec00000418a0 */
[----:B------:R-:W-:Y:S01]  /*a210*/  HMMA.16816.F32.BF16 R168, R4, R42, R168 ;  /* 0x0000002a04a8723c */ /* 0x000fe200000418a8 */
[----:B--2---:R-:W-:Y:S01]  /*a220*/  FFMA.FTZ R0, R191, UR18, -R2 ;  /* 0x00000012bf007c23 */ /* 0x004fe20008010802 */
[----:B------:R-:W-:-:S03]  /*a230*/  MOV R191, R131 ;  /* 0x0000008300bf7202 */ /* 0x000fc60000000f00 */
[----:B------:R1:W-:Y:S01]  /*a240*/  MUFU.EX2 R177, R0 ;  /* 0x0000000000b17308 */ /* 0x0003e20000000800 */
[C---:B------:R-:W-:Y:S06]  /*a250*/  HMMA.16816.F32.BF16 R72, R4.reuse, R20, R72 ;  /* 0x000000140448723c */ /* 0x040fec0000041848 */
[----:B------:R-:W-:Y:S01]  /*a260*/  HMMA.16816.F32.BF16 R76, R4, R22, R76 ;  /* 0x00000016044c723c */ /* 0x000fe2000004184c */
[----:B------:R-:W2:Y:S01]  /*a270*/  LDSM.16.MT88.4 R4, [R226+0xbc00] ;  /* 0x00bc0000e204783b */ /* 0x000ea20000004200 */
[----:B-1----:R-:W-:Y:S01]  /*a280*/  FFMA.FTZ R0, R203, UR18, -R13 ;  /* 0x00000012cb007c23 */ /* 0x002fe2000801080d */
[----:B------:R-:W-:-:S03]  /*a290*/  MOV R203, R120 ;  /* 0x0000007800cb7202 */ /* 0x000fc60000000f00 */
[----:B------:R1:W-:Y:S02]  /*a2a0*/  MUFU.EX2 R176, R0 ;  /* 0x0000000000b07308 */ /* 0x0003e40000000800 */
[----:B-1----:R-:W-:Y:S01]  /*a2b0*/  FFMA.FTZ R0, R201, UR18, -R13 ;  /* 0x00000012c9007c23 */ /* 0x002fe2000801080d */
[----:B------:R-:W-:-:S05]  /*a2c0*/  MOV R201, R122 ;  /* 0x0000007a00c97202 */ /* 0x000fca0000000f00 */
[----:B------:R1:W3:Y:S02]  /*a2d0*/  MUFU.EX2 R110, R0 ;  /* 0x00000000006e7308 */ /* 0x0002e40000000800 */
[----:B-1----:R-:W-:Y:S01]  /*a2e0*/  FFMA.FTZ R0, R196, UR18, -R13 ;  /* 0x00000012c4007c23 */ /* 0x002fe2000801080d */
[----:B---3--:R-:W-:Y:S02]  /*a2f0*/  F2FP.BF16.F32.PACK_AB R9, R110, R176 ;  /* 0x000000b06e09723e */ /* 0x008fe400000010ff */
[----:B------:R-:W-:-:S03]  /*a300*/  MOV R196, R123 ;  /* 0x0000007b00c47202 */ /* 0x000fc60000000f00 */
[----:B------:R1:W-:Y:S02]  /*a310*/  MUFU.EX2 R109, R0 ;  /* 0x00000000006d7308 */ /* 0x0003e40000000800 */
[----:B-1----:R-:W-:-:S06]  /*a320*/  FFMA.FTZ R0, R195, UR18, -R13 ;  /* 0x00000012c3007c23 */ /* 0x002fcc000801080d */
[----:B------:R1:W3:Y:S02]  /*a330*/  MUFU.EX2 R108, R0 ;  /* 0x00000000006c7308 */ /* 0x0002e40000000800 */
[----:B-1----:R-:W-:Y:S01]  /*a340*/  FFMA.FTZ R0, R194, UR18, -R2 ;  /* 0x00000012c2007c23 */ /* 0x002fe20008010802 */
[----:B---3--:R-:W-:Y:S01]  /*a350*/  F2FP.BF16.F32.PACK_AB R11, R108, R109 ;  /* 0x0000006d6c0b723e */ /* 0x008fe200000010ff */
[----:B------:R-:W-:-:S04]  /*a360*/  FFMA.FTZ R2, R190, R49, R239 ;  /* 0x00000031be027223 */ /* 0x000fc800000100ef */
[----:B------:R1:W-:Y:S02]  /*a370*/  MUFU.EX2 R111, R0 ;  /* 0x00000000006f7308 */ /* 0x0003e40000000800 */
[C---:B------:R-:W-:Y:S06]  /*a380*/  HMMA.16816.F32.BF16 R116, R8.reuse, R28, R116 ;  /* 0x0000001c0874723c */ /* 0x040fec0000041874 */
[C---:B------:R-:W-:Y:S06]  /*a390*/  HMMA.16816.F32.BF16 R28, R8.reuse, R30, R64 ;  /* 0x0000001e081c723c */ /* 0x040fec0000041840 */
[----:B------:R-:W-:Y:S01]  /*a3a0*/  HMMA.16816.F32.BF16 R132, R8, R36, R132 ;  /* 0x000000240884723c */ /* 0x000fe20000041884 */
[----:B-1----:R-:W-:-:S04]  /*a3b0*/  FFMA.FTZ R0, R197, UR18, -R13 ;  /* 0x00000012c5007c23 */ /* 0x002fc8000801080d */
[----:B------:R1:W-:Y:S01]  /*a3c0*/  MUFU.EX2 R104, R0 ;  /* 0x0000000000687308 */ /* 0x0003e20000000800 */
[C---:B------:R-:W-:Y:S06]  /*a3d0*/  HMMA.16816.F32.BF16 R148, R8.reuse, R32, R148 ;  /* 0x000000200894723c */ /* 0x040fec0000041894 */
[C---:B------:R-:W-:Y:S06]  /*a3e0*/  HMMA.16816.F32.BF16 R164, R8.reuse, R40, R164 ;  /* 0x0000002808a4723c */ /* 0x040fec00000418a4 */
[----:B------:R-:W-:Y:S01]  /*a3f0*/  HMMA.16816.F32.BF16 R68, R8, R20, R68 ;  /* 0x000000140844723c */ /* 0x000fe20000041844 */
[----:B-1----:R-:W-:-:S05]  /*a400*/  FFMA.FTZ R0, R202, UR18, -R3 ;  /* 0x00000012ca007c23 */ /* 0x002fca0008010803 */
[C---:B------:R-:W-:Y:S01]  /*a410*/  HMMA.16816.F32.BF16 R84, R8.reuse, R24, R84 ;  /* 0x000000180854723c */ /* 0x040fe20000041854 */
[----:B------:R1:W-:Y:S05]  /*a420*/  MUFU.EX2 R102, R0 ;  /* 0x0000000000667308 */ /* 0x0003ea0000000800 */
[C---:B------:R-:W-:Y:S06]  /*a430*/  HMMA.16816.F32.BF16 R36, R8.reuse, R38, R88 ;  /* 0x000000260824723c */ /* 0x040fec0000041858 */
[C---:B------:R-:W-:Y:S01]  /*a440*/  HMMA.16816.F32.BF16 R32, R8.reuse, R34, R156 ;  /* 0x000000220820723c */ /* 0x040fe2000004189c */
[----:B------:R-:W3:Y:S05]  /*a450*/  LDSM.16.MT88.4 R156, [R224+0xac00] ;  /* 0x00ac0000e09c783b */ /* 0x000eea0000004200 */
[C---:B------:R-:W-:Y:S01]  /*a460*/  HMMA.16816.F32.BF16 R40, R8.reuse, R42, R172 ;  /* 0x0000002a0828723c */ /* 0x040fe200000418ac */
[--C-:B-1----:R-:W-:Y:S01]  /*a470*/  FFMA.FTZ R0, R200, UR18, -R3.reuse ;  /* 0x00000012c8007c23 */ /* 0x102fe20008010803 */
[----:B------:R-:W1:Y:S03]  /*a480*/  LDSM.16.MT88.4 R172, [R226+0xac00] ;  /* 0x00ac0000e2ac783b */ /* 0x000e660000004200 */
[----:B------:R4:W5:Y:S01]  /*a490*/  MUFU.EX2 R101, R0 ;  /* 0x0000000000657308 */ /* 0x0009620000000800 */
[C---:B------:R-:W-:Y:S06]  /*a4a0*/  HMMA.16816.F32.BF16 R20, R8.reuse, R22, R92 ;  /* 0x000000160814723c */ /* 0x040fec000004185c */
[----:B------:R-:W-:Y:S07]  /*a4b0*/  HMMA.16816.F32.BF16 R24, R8, R26, R96 ;  /* 0x0000001a0818723c */ /* 0x000fee0000041860 */
[----:B------:R-:W-:Y:S01]  /*a4c0*/  FFMA.FTZ R8, R201, R48, R196 ;  /* 0x00000030c9087223 */ /* 0x000fe200000100c4 */
[----:B------:R-:W-:Y:S01]  /*a4d0*/  F2FP.BF16.F32.PACK_AB R96, R178, R179 ;  /* 0x000000b3b260723e */ /* 0x000fe200000010ff */
[----:B------:R-:W-:Y:S01]  /*a4e0*/  FADD.FTZ R10, R240, R2 ;  /* 0x00000002f00a7221 */ /* 0x000fe20000010000 */
[--C-:B----4-:R-:W-:Y:S01]  /*a4f0*/  FFMA.FTZ R0, R199, UR18, -R3.reuse ;  /* 0x00000012c7007c23 */ /* 0x110fe20008010803 */
[----:B-----5:R-:W-:Y:S01]  /*a500*/  F2FP.BF16.F32.PACK_AB R92, R101, R102 ;  /* 0x00000066655c723e */ /* 0x020fe200000010ff */
[----:B------:R-:W-:Y:S01]  /*a510*/  FADD.FTZ R9, R188, R8 ;  /* 0x00000008bc097221 */ /* 0x000fe20000010000 */
[----:B------:R-:W-:Y:S01]  /*a520*/  F2FP.BF16.F32.PACK_AB R98, R111, R177 ;  /* 0x000000b16f62723e */ /* 0x000fe200000010ff */
[----:B------:R4:W-:Y:S02]  /*a530*/  MUFU.EX2 R100, R0 ;  /* 0x0000000000647308 */ /* 0x0009e40000000800 */
[----:B----4-:R-:W-:Y:S01]  /*a540*/  FFMA.FTZ R0, R198, UR18, -R3 ;  /* 0x00000012c6007c23 */ /* 0x010fe20008010803 */
[----:B------:R-:W-:-:S05]  /*a550*/  FFMA.FTZ R3, R191, R50, R247 ;  /* 0x00000032bf037223 */ /* 0x000fca00000100f7 */
[----:B------:R4:W5:Y:S02]  /*a560*/  MUFU.EX2 R67, R0 ;  /* 0x0000000000437308 */ /* 0x0009640000000800 */
[----:B----4-:R-:W-:Y:S01]  /*a570*/  FFMA.FTZ R0, R207, UR18, -R12 ;  /* 0x00000012cf007c23 */ /* 0x010fe2000801080c */
[----:B-----5:R-:W-:-:S05]  /*a580*/  F2FP.BF16.F32.PACK_AB R94, R67, R100 ;  /* 0x00000064435e723e */ /* 0x020fca00000010ff */
[----:B------:R4:W-:Y:S02]  /*a590*/  MUFU.EX2 R66, R0 ;  /* 0x0000000000427308 */ /* 0x0009e40000000800 */
[----:B----4-:R-:W-:-:S06]  /*a5a0*/  FFMA.FTZ R0, R205, UR18, -R12 ;  /* 0x00000012cd007c23 */ /* 0x010fcc000801080c */
        /* <DEDUP_REMOVED lines=8> */
[----:B------:R4:W5:Y:S02]  /*a630*/  MUFU.EX2 R18, R0 ;  /* 0x0000000000127308 */ /* 0x0009640000000800 */
[C---:B--2---:R-:W-:Y:S06]  /*a640*/  HMMA.16816.F32.BF16 R88, R92.reuse, R4, R52 ;  /* 0x000000045c58723c */ /* 0x044fec0000041834 */
[C---:B------:R-:W-:Y:S06]  /*a650*/  HMMA.16816.F32.BF16 R112, R92.reuse, R124, R112 ;  /* 0x0000007c5c70723c */ /* 0x040fec0000041870 */
[----:B------:R-:W-:Y:S01]  /*a660*/  HMMA.16816.F32.BF16 R120, R92, R126, R56 ;  /* 0x0000007e5c78723c */ /* 0x000fe20000041838 */
[----:B----4-:R-:W-:Y:S01]  /*a670*/  FFMA.FTZ R0, R209, UR18, -R13 ;  /* 0x00000012d1007c23 */ /* 0x010fe2000801080d */
[----:B-----5:R-:W-:-:S03]  /*a680*/  F2FP.BF16.F32.PACK_AB R97, R18, R104 ;  /* 0x000000681261723e */ /* 0x020fc600000010ff */
[----:B------:R2:W-:Y:S01]  /*a690*/  MUFU.EX2 R12, R0 ;  /* 0x00000000000c7308 */ /* 0x0005e20000000800 */
[C---:B------:R-:W-:Y:S06]  /*a6a0*/  HMMA.16816.F32.BF16 R128, R92.reuse, R140, R60 ;  /* 0x0000008c5c80723c */ /* 0x040fec000004183c */
[C---:B------:R-:W-:Y:S06]  /*a6b0*/  HMMA.16816.F32.BF16 R136, R92.reuse, R142, R136 ;  /* 0x0000008e5c88723c */ /* 0x040fec0000041888 */
[----:B---3--:R-:W-:Y:S01]  /*a6c0*/  HMMA.16816.F32.BF16 R144, R92, R156, R144 ;  /* 0x0000009c5c90723c */ /* 0x008fe20000041890 */
[----:B--2---:R-:W-:-:S05]  /*a6d0*/  FFMA.FTZ R0, R210, UR18, -R13 ;  /* 0x00000012d2007c23 */ /* 0x004fca000801080d */
[C---:B------:R-:W-:Y:S01]  /*a6e0*/  HMMA.16816.F32.BF16 R152, R92.reuse, R158, R152 ;  /* 0x0000009e5c98723c */ /* 0x040fe20000041898 */
[----:B------:R2:W3:Y:S05]  /*a6f0*/  MUFU.EX2 R11, R0 ;  /* 0x00000000000b7308 */ /* 0x0004ea0000000800 */
[C---:B-1----:R-:W-:Y:S06]  /*a700*/  HMMA.16816.F32.BF16 R160, R92.reuse, R172, R160 ;  /* 0x000000ac5ca0723c */ /* 0x042fec00000418a0 */
[C---:B------:R-:W-:Y:S06]  /*a710*/  HMMA.16816.F32.BF16 R168, R92.reuse, R174, R168 ;  /* 0x000000ae5ca8723c */ /* 0x040fec00000418a8 */
[----:B------:R-:W-:Y:S01]  /*a720*/  HMMA.16816.F32.BF16 R72, R92, R80, R72 ;  /* 0x000000505c48723c */ /* 0x000fe20000041848 */
[----:B--2---:R-:W-:Y:S01]  /*a730*/  FFMA.FTZ R0, R203, R19, R250 ;  /* 0x00000013cb007223 */ /* 0x004fe200000100fa */
[----:B---3--:R-:W-:-:S03]  /*a740*/  F2FP.BF16.F32.PACK_AB R99, R11, R12 ;  /* 0x0000000c0b63723e */ /* 0x008fc600000010ff */
        /* <DEDUP_REMOVED lines=60> */
[----:B------:R1:W-:Y:S01]  /*ab10*/  STL [R1+0x14], R3 ;  /* 0x0000140301007387 */ /* 0x0003e20000100800 */
[----:B------:R-:W-:Y:S01]  /*ab20*/  FADD.FTZ R0, R64, R0 ;  /* 0x0000000040007221 */ /* 0x000fe20000010000 */
[----:B------:R-:W-:Y:S01]  /*ab30*/  FADD.FTZ R252, R111, R4 ;  /* 0x000000046ffc7221 */ /* 0x000fe20000010000 */
[----:B------:R-:W-:-:S02]  /*ab40*/  MOV R104, R246 ;  /* 0x000000f600687202 */ /* 0x000fc40000000f00 */
[----:B------:R-:W-:Y:S01]  /*ab50*/  FADD.FTZ R0, R51, R0 ;  /* 0x0000000033007221 */ /* 0x000fe20000010000 */
[C---:B------:R-:W-:Y:S01]  /*ab60*/  HMMA.16816.F32.BF16 R164, R96.reuse, R172, R164 ;  /* 0x000000ac60a4723c */ /* 0x040fe200000418a4 */
[----:B------:R1:W-:Y:S01]  /*ab70*/  STL [R1+0x18], R252 ;  /* 0x000018fc01007387 */ /* 0x0003e20000100800 */
[----:B------:R-:W-:Y:S02]  /*ab80*/  MOV R101, R231 ;  /* 0x000000e700657202 */ /* 0x000fe40000000f00 */
[----:B------:R-:W-:Y:S01]  /*ab90*/  MOV R102, R244 ;  /* 0x000000f400667202 */ /* 0x000fe20000000f00 */
[----:B------:R1:W-:Y:S01]  /*aba0*/  STL [R1+0x10], R2 ;  /* 0x0000100201007387 */ /* 0x0003e20000100800 */
[C---:B------:R-:W-:Y:S03]  /*abb0*/  HMMA.16816.F32.BF16 R68, R96.reuse, R80, R68 ;  /* 0x000000506044723c */ /* 0x040fe60000041844 */
[----:B------:R1:W-:Y:S03]  /*abc0*/  STL [R1+0x1c], R0 ;  /* 0x00001c0001007387 */ /* 0x0003e60000100800 */
        /* <DEDUP_REMOVED lines=9> */
[----:B------:R-:W2:Y:S04]  /*ac60*/  LDL.64 R188, [R1+0x8] ;  /* 0x0000080001bc7983 */ /* 0x000ea80000100a00 */
[----:B------:R-:W3:Y:S01]  /*ac70*/  LDL.64 R192, [R1] ;  /* 0x0000000001c07983 */ /* 0x000ee20000100a00 */
        /* <DEDUP_REMOVED lines=10> */
[----:B------:R-:W-:Y:S01]  /*ad20*/  IMAD.U32 R2, RZ, RZ, UR24 ;  /* 0x00000018ff027e24 */ /* 0x000fe2000f8e00ff */
[----:B------:R-:W-:Y:S01]  /*ad30*/  UIADD3 UR24, UR19, -0x3, URZ ;  /* 0xfffffffd13187890 */ /* 0x000fe2000fffe03f */
[----:B------:R-:W-:Y:S01]  /*ad40*/  IMAD.U32 R3, RZ, RZ, UR25 ;  /* 0x00000019ff037e24 */ /* 0x000fe2000f8e00ff */
[----:B------:R-:W-:-:S03]  /*ad50*/  UIADD3 UR10, UR25, UR10, URZ ;  /* 0x0000000a190a7290 */ /* 0x000fc6000fffe03f */
[----:B------:R-:W5:Y:S03]  /*ad60*/  @!P3 LDC.64 R10, c[0x0][0x220] ;  /* 0x00008800ff0abb82 */ /* 0x000f660000000a00 */
[----:B------:R-:W-:-:S05]  /*ad70*/  IMAD.U32 R3, RZ, RZ, UR10 ;  /* 0x0000000aff037e24 */ /* 0x000fca000f8e00ff */
[----:B------:R-:W5:Y:S01]  /*ad80*/  @!P5 LDC.64 R8, c[0x0][0x220] ;  /* 0x00008800ff08db82 */ /* 0x000f620000000a00 */
[----:B------:R-:W-:Y:S04]  /*ad90*/  @P5 STS [R230+0x9000], RZ ;  /* 0x009000ffe6005388 */ /* 0x000fe80000000800 */
[----:B------:R-:W-:Y:S03]  /*ada0*/  @P5 STS [R230+0x9004], RZ ;  /* 0x009004ffe6005388 */ /* 0x000fe60000000800 */
[----:B------:R-:W5:Y:S01]  /*adb0*/  @!P4 LDC.64 R6, c[0x0][0x220] ;  /* 0x00008800ff06cb82 */ /* 0x000f620000000a00 */
[----:B------:R-:W-:Y:S07]  /*adc0*/  @P5 STS.64 [R230+0x9008], RZ ;  /* 0x009008ffe6005388 */ /* 0x000fee0000000a00 */
[----:B------:R-:W5:Y:S01]  /*add0*/  @!P3 LDC.64 R18, c[0x0][0x220] ;  /* 0x00008800ff12bb82 */ /* 0x000f620000000a00 */
[----:B--2---:R-:W-:-:S04]  /*ade0*/  LEA R0, P0, R2, R188, 0x6 ;  /* 0x000000bc02007211 */ /* 0x004fc800078030ff */
[----:B---3--:R-:W-:Y:S02]  /*adf0*/  LEA.HI.X R3, R2, R193, R3, 0x6, P0 ;  /* 0x000000c102037211 */ /* 0x008fe400000f3403 */
[C---:B-1----:R-:W-:Y:S02]  /*ae00*/  @!P5 LEA R4, P0, R0.reuse, R4, 0x1 ;  /* 0x000000040004d211 */ /* 0x042fe400078008ff */
[C---:B----4-:R-:W-:Y:S02]  /*ae10*/  @!P4 LEA R12, P1, R0.reuse, R12, 0x1 ;  /* 0x0000000c000cc211 */ /* 0x050fe400078208ff */
[C-C-:B------:R-:W-:Y:S02]  /*ae20*/  @!P5 LEA.HI.X R5, R0.reuse, R5, R3.reuse, 0x1, P0 ;  /* 0x000000050005d211 */ /* 0x140fe400000f0c03 */
[C---:B-----5:R-:W-:Y:S02]  /*ae30*/  @!P3 LEA R10, P0, R0.reuse, R10, 0x1 ;  /* 0x0000000a000ab211 */ /* 0x060fe400078008ff */
        /* <DEDUP_REMOVED lines=13> */
[----:B------:R-:W-:Y:S01]  /*af10*/  @!P4 LDGSTS.E.BYPASS.LTC128B.128 [R230+0xa000], desc[UR22][R12.64+0x40] ;  /* 0x0a0000400ce6cfae */ /* 0x000fe2000b901d56 */
        /* <DEDUP_REMOVED lines=26> */
[----:B------:R-:W3:Y:S04]  /*b0c0*/  LDSM.16.M88.4 R28, [R225+0x6000] ;  /* 0x00600000e11c783b */ /* 0x000ee80000000200 */
[----:B--2---:R-:W2:Y:S04]  /*b0d0*/  LDSM.16.M88.4 R8, [R228+0x1000] ;  /* 0x00100000e408783b */ /* 0x004ea80000000200 */
[----:B------:R-:W4:Y:S04]  /*b0e0*/  LDSM.16.M88.4 R48, [R225+0x6c00] ;  /* 0x006c0000e130783b */ /* 0x000f280000000200 */
[----:B------:R-:W5:Y:S04]  /*b0f0*/  LDSM.16.M88.4 R24, [R225+0x6400] ;  /* 0x00640000e118783b */ /* 0x000f680000000200 */
[----:B------:R-:W5:Y:S04]  /*b100*/  LDSM.16.M88.4 R56, [R225+0x6800] ;  /* 0x00680000e138783b */ /* 0x000f680000000200 */
[----:B------:R-:W-:Y:S04]  /*b110*/  LDSM.16.M88.4 R40, [R229] ;  /* 0x00000000e528783b */ /* 0x000fe80000000200 */
[----:B------:R-:W5:Y:S04]  /*b120*/  LDSM.16.M88.4 R52, [R227+0x6000] ;  /* 0x00600000e334783b */ /* 0x000f680000000200 */
[----:B-1----:R-:W-:Y:S04]  /*b130*/  LDSM.16.M88.4 R4, [R229+0x1000] ;  /* 0x00100000e504783b */ /* 0x002fe80000000200 */
[----:B------:R-:W1:Y:S04]  /*b140*/  LDSM.16.M88.4 R104, [R227+0x6c00] ;  /* 0x006c0000e368783b */ /* 0x000e680000000200 */
[----:B------:R-:W-:Y:S01]  /*b150*/  LDSM.16.M88.4 R108, [R225+0x7000] ;  /* 0x00700000e16c783b */ /* 0x000fe20000000200 */
[-C--:B---3--:R-:W-:Y:S03]  /*b160*/  HMMA.16816.F32.BF16 R32, R20, R28.reuse, RZ ;  /* 0x0000001c1420723c */ /* 0x088fe600000418ff */
[----:B------:R-:W3:Y:S04]  /*b170*/  LDSM.16.M88.4 R44, [R228+0x2000] ;  /* 0x00200000e42c783b */ /* 0x000ee80000000200 */
[----:B------:R-:W3:Y:S01]  /*b180*/  LDSM.16.M88.4 R60, [R227+0x6800] ;  /* 0x00680000e33c783b */ /* 0x000ee20000000200 */
[C---:B--2---:R-:W-:Y:S03]  /*b190*/  HMMA.16816.F32.BF16 R176, R8.reuse, R28, RZ ;  /* 0x0000001c08b0723c */ /* 0x044fe600000418ff */
[----:B------:R-:W-:Y:S03]  /*b1a0*/  LDSM.16.M88.4 R100, [R227+0x7000] ;  /* 0x00700000e364783b */ /* 0x000fe60000000200 */
[-C--:B------:R-:W-:Y:S01]  /*b1b0*/  HMMA.16816.F32.BF16 R200, R8, R30.reuse, RZ ;  /* 0x0000001e08c8723c */ /* 0x080fe200000418ff */
[----:B------:R-:W-:Y:S04]  /*b1c0*/  LDSM.16.M88.4 R64, [R227+0x6400] ;  /* 0x00640000e340783b */ /* 0x000fe80000000200 */
[----:B------:R-:W-:Y:S01]  /*b1d0*/  LDSM.16.M88.4 R36, [R228+0x3000] ;  /* 0x00300000e424783b */ /* 0x000fe20000000200 */
[----:B------:R-:W-:Y:S03]  /*b1e0*/  HMMA.16816.F32.BF16 R208, R20, R30, RZ ;  /* 0x0000001e14d0723c */ /* 0x000fe600000418ff */
[----:B------:R-:W0:Y:S03]  /*b1f0*/  LDGDEPBAR ;  /* 0x00000000000079af */ /* 0x000e260000000000 */
[C---:B----4-:R-:W-:Y:S06]  /*b200*/  HMMA.16816.F32.BF16 R28, R8.reuse, R50, RZ ;  /* 0x00000032081c723c */ /* 0x050fec00000418ff */
[C---:B-----5:R-:W-:Y:S06]  /*b210*/  HMMA.16816.F32.BF16 R196, R8.reuse, R24, RZ ;  /* 0x0000001808c4723c */ /* 0x060fec00000418ff */
[C---:B------:R-:W-:Y:S06]  /*b220*/  HMMA.16816.F32.BF16 R192, R8.reuse, R26, RZ ;  /* 0x0000001a08c0723c */ /* 0x040fec00000418ff */
[C---:B------:R-:W-:Y:S06]  /*b230*/  HMMA.16816.F32.BF16 R180, R8.reuse, R48, RZ ;  /* 0x0000003008b4723c */ /* 0x040fec00000418ff */
[C---:B------:R-:W-:Y:S06]  /*b240*/  HMMA.16816.F32.BF16 R188, R8.reuse, R56, RZ ;  /* 0x0000003808bc723c */ /* 0x040fec00000418ff */
[----:B------:R-:W-:Y:S06]  /*b250*/  HMMA.16816.F32.BF16 R184, R8, R58, RZ ;  /* 0x0000003a08b8723c */ /* 0x000fec00000418ff */
[----:B------:R-:W-:Y:S01]  /*b260*/  HMMA.16816.F32.BF16 R8, R40, R52, R32 ;  /* 0x000000342808723c */ /* 0x000fe20000041820 */
[----:B------:R-:W2:Y:S05]  /*b270*/  LDSM.16.M88.4 R32, [R229+0x2000] ;  /* 0x00200000e520783b */ /* 0x000eaa0000000200 */
[C---:B------:R-:W-:Y:S06]  /*b280*/  HMMA.16816.F32.BF16 R232, R20.reuse, R24, RZ ;  /* 0x0000001814e8723c */ /* 0x040fec00000418ff */
[----:B------:R-:W-:Y:S06]  /*b290*/  HMMA.16816.F32.BF16 R216, R20, R26, RZ ;  /* 0x0000001a14d8723c */ /* 0x000fec00000418ff */
[----:B-1----:R-:W-:Y:S01]  /*b2a0*/  HMMA.16816.F32.BF16 R24, R4, R106, R28 ;  /* 0x0000006a0418723c */ /* 0x002fe2000004181c */
[----:B------:R-:W-:Y:S05]  /*b2b0*/  LDSM.16.M88.4 R28, [R229+0x3000] ;  /* 0x00300000e51c783b */ /* 0x000fea0000000200 */
[----:B---3--:R-:W-:Y:S06]  /*b2c0*/  HMMA.16816.F32.BF16 R8, R44, R108, R8 ;  /* 0x0000006c2c08723c */ /* 0x008fec0000041808 */
[----:B------:R-:W-:Y:S06]  /*b2d0*/  HMMA.16816.F32.BF16 R248, R4, R62, R184 ;  /* 0x0000003e04f8723c */ /* 0x000fec00000418b8 */
[C---:B------:R-:W-:Y:S06]  /*b2e0*/  HMMA.16816.F32.BF16 R212, R20.reuse, R48, RZ ;  /* 0x0000003014d4723c */ /* 0x040fec00000418ff */
[----:B------:R-:W-:Y:S01]  /*b2f0*/  HMMA.16816.F32.BF16 R236, R20, R50, RZ ;  /* 0x0000003214ec723c */ /* 0x000fe200000418ff */
[----:B------:R-:W-:Y:S01]  /*b300*/  IMAD.MOV.U32 R184, RZ, RZ, R25 ;  /* 0x000000ffffb87224 */ /* 0x000fe200078e0019 */
[----:B------:R-:W-:Y:S01]  /*b310*/  LDSM.16.M88.4 R48, [R225+0x8000] ;  /* 0x00800000e130783b */ /* 0x000fe20000000200 */
[----:B------:R-:W-:-:S02]  /*b320*/  IMAD.MOV.U32 R0, RZ, RZ, R24 ;  /* 0x000000ffff007224 */ /* 0x000fc400078e0018 */
[----:B------:R-:W-:Y:S01]  /*b330*/  IMAD.MOV.U32 R19, RZ, RZ, R26 ;  /* 0x000000ffff137224 */ /* 0x000fe200078e001a */
[----:B------:R-:W-:Y:S01]  /*b340*/  HMMA.16816.F32.BF16 R240, R4, R104, R180 ;  /* 0x0000006804f0723c */ /* 0x000fe200000418b4 */
[----:B------:R-:W-:Y:S02]  /*b350*/  IMAD.MOV.U32 R18, RZ, RZ, R27 ;  /* 0x000000ffff127224 */ /* 0x000fe400078e001b */
[----:B------:R-:W1:Y:S03]  /*b360*/  LDSM.16.M88.4 R24, [R228+0x4000] ;  /* 0x00400000e418783b */ /* 0x000e660000000200 */
[C---:B------:R-:W-:Y:S06]  /*b370*/  HMMA.16816.F32.BF16 R204, R20.reuse, R56, RZ ;  /* 0x0000003814cc723c */ /* 0x040fec00000418ff */
[----:B------:R-:W-:Y:S06]  /*b380*/  HMMA.16816.F32.BF16 R220, R20, R58, RZ ;  /* 0x0000003a14dc723c */ /* 0x000fec00000418ff */
[----:B------:R-:W-:Y:S06]  /*b390*/  HMMA.16816.F32.BF16 R20, R4, R52, R176 ;  /* 0x000000340414723c */ /* 0x000fec00000418b0 */
[----:B------:R-:W-:Y:S01]  /*b3a0*/  HMMA.16816.F32.BF16 R176, R40, R54, R208 ;  /* 0x0000003628b0723c */ /* 0x000fe200000418d0 */
[----:B------:R-:W-:-:S02]  /*b3b0*/  IMAD.MOV.U32 R13, RZ, RZ, R240 ;  /* 0x000000ffff0d7224 */ /* 0x000fc400078e00f0 */
[----:B------:R-:W-:Y:S02]  /*b3c0*/  IMAD.MOV.U32 R12, RZ, RZ, R241 ;  /* 0x000000ffff0c7224 */ /* 0x000fe400078e00f1 */
[----:B------:R-:W-:Y:S01]  /*b3d0*/  IMAD.MOV.U32 R3, RZ, RZ, R242 ;  /* 0x000000ffff037224 */ /* 0x000fe200078e00f2 */
[----:B------:R-:W-:Y:S01]  /*b3e0*/  HMMA.16816.F32.BF16 R200, R4, R54, R200 ;  /* 0x0000003604c8723c */ /* 0x000fe200000418c8 */
[----:B------:R-:W-:Y:S01]  /*b3f0*/  LDSM.16.M88.4 R52, [R227+0x8000] ;  /* 0x00800000e334783b */ /* 0x000fe20000000200 */
[----:B------:R-:W-:-:S04]  /*b400*/  IMAD.MOV.U32 R2, RZ, RZ, R243 ;  /* 0x000000ffff027224 */ /* 0x000fc800078e00f3 */
[----:B--2---:R-:W-:Y:S01]  /*b410*/  HMMA.16816.F32.BF16 R56, R32, R100, R8 ;  /* 0x000000642038723c */ /* 0x004fe20000041808 */
[----:B------:R-:W2:Y:S05]  /*b420*/  LDSM.16.M88.4 R8, [R229+0x4000] ;  /* 0x00400000e508783b */ /* 0x000eaa0000000200 */
[C---:B------:R-:W-:Y:S06]  /*b430*/  HMMA.16816.F32.BF16 R196, R4.reuse, R64, R196 ;  /* 0x0000004004c4723c */ /* 0x040fec00000418c4 */
[C---:B------:R-:W-:Y:S06]  /*b440*/  HMMA.16816.F32.BF16 R192, R4.reuse, R66, R192 ;  /* 0x0000004204c0723c */ /* 0x040fec00000418c0 */
[----:B------:R-:W-:Y:S06]  /*b450*/  HMMA.16816.F32.BF16 R240, R4, R60, R188 ;  /* 0x0000003c04f0723c */ /* 0x000fec00000418bc */
[----:B------:R-:W-:Y:S06]  /*b460*/  HMMA.16816.F32.BF16 R212, R40, R104, R212 ;  /* 0x0000006828d4723c */ /* 0x000fec00000418d4 */
[----:B------:R-:W-:Y:S01]  /*b470*/  HMMA.16816.F32.BF16 R4, R36, R108, R20 ;  /* 0x0000006c2404723c */ /* 0x000fe20000041814 */
[----:B------:R-:W3:Y:S05]  /*b480*/  LDSM.16.M88.4 R20, [R228+0x5000] ;  /* 0x00500000e414783b */ /* 0x000eea0000000200 */
[----:B------:R-:W-:Y:S06]  /*b490*/  HMMA.16816.F32.BF16 R236, R40, R106, R236 ;  /* 0x0000006a28ec723c */ /* 0x000fec00000418ec */
[----:B------:R-:W-:Y:S06]  /*b4a0*/  HMMA.16816.F32.BF16 R104, R44, R110, R176 ;  /* 0x0000006e2c68723c */ /* 0x000fec00000418b0 */
[C---:B------:R-:W-:Y:S06]  /*b4b0*/  HMMA.16816.F32.BF16 R180, R40.reuse, R64, R232 ;  /* 0x0000004028b4723c */ /* 0x040fec00000418e8 */
[C---:B------:R-:W-:Y:S06]  /*b4c0*/  HMMA.16816.F32.BF16 R216, R40.reuse, R66, R216 ;  /* 0x0000004228d8723c */ /* 0x040fec00000418d8 */
[C---:B------:R-:W-:Y:S06]  /*b4d0*/  HMMA.16816.F32.BF16 R204, R40.reuse, R60, R204 ;  /* 0x0000003c28cc723c */ /* 0x040fec00000418cc */
[----:B------:R-:W-:Y:S01]  /*b4e0*/  HMMA.16816.F32.BF16 R220, R40, R62, R220 ;  /* 0x0000003e28dc723c */ /* 0x000fe200000418dc */
[----:B------:R-:W4:Y:S05]  /*b4f0*/  LDSM.16.M88.4 R40, [R225+0x7400] ;  /* 0x00740000e128783b */ /* 0x000f2a0000000200 */
[----:B-1----:R-:W-:Y:S06]  /*b500*/  HMMA.16816.F32.BF16 R56, R24, R48, R56 ;  /* 0x000000301838723c */ /* 0x002fec0000041838 */
[----:B------:R-:W-:Y:S06]  /*b510*/  HMMA.16816.F32.BF16 R108, R36, R110, R200 ;  /* 0x0000006e246c723c */ /* 0x000fec00000418c8 */
[----:B------:R-:W-:Y:S01]  /*b520*/  HMMA.16816.F32.BF16 R60, R28, R100, R4 ;  /* 0x000000641c3c723c */ /* 0x000fe20000041804 */
[----:B------:R-:W1:Y:S01]  /*b530*/  LDSM.16.M88.4 R4, [R229+0x5000] ;  /* 0x00500000e504783b */ /* 0x000e620000000200 */
[----:B------:R-:W-:-:S02]  /*b540*/  IMAD.MOV.U32 R201, RZ, RZ, R184 ;  /* 0x000000ffffc97224 */ /* 0x000fc400078e00b8 */
[----:B------:R-:W-:Y:S02]  /*b550*/  IMAD.MOV.U32 R200, RZ, RZ, R0 ;  /* 0x000000ffffc87224 */ /* 0x000fe400078e0000 */
[----:B------:R-:W-:Y:S06]  /*b560*/  HMMA.16816.F32.BF16 R104, R32, R102, R104 ;  /* 0x000000662068723c */ /* 0x000fec0000041868 */
[----:B--2---:R-:W-:Y:S01]  /*b570*/  HMMA.16816.F32.BF16 R176, R8, R52, R56 ;  /* 0x0000003408b0723c */ /* 0x004fe20000041838 */
[----:B------:R-:W2:Y:S05]  /*b580*/  LDSM.16.M88.4 R56, [R227+0x7400] ;  /* 0x00740000e338783b */ /* 0x000eaa0000000200 */
[----:B------:R-:W-:Y:S06]  /*b590*/  HMMA.16816.F32.BF16 R100, R28, R102, R108 ;  /* 0x000000661c64723c */ /* 0x000fec000004186c */
[----:B---3--:R-:W-:Y:S06]  /*b5a0*/  HMMA.16816.F32.BF16 R64, R20, R48, R60 ;  /* 0x000000301440723c */ /* 0x008fec000004183c */
[----:B------:R-:W-:Y:S06]  /*b5b0*/  HMMA.16816.F32.BF16 R60, R24, R50, R104 ;  /* 0x00000032183c723c */ /* 0x000fec0000041868 */
[----:B----4-:R-:W-:Y:S01]  /*b5c0*/  HMMA.16816.F32.BF16 R180, R44, R40, R180 ;  /* 0x000000282cb4723c */ /* 0x010fe200000418b4 */
[----:B------:R-:W-:-:S04]  /*b5d0*/  FMUL.FTZ R0, R176, UR28 ;  /* 0x0000001cb0007c20 */ /* 0x000fc80008410000 */
[----:B------:R3:W-:Y:S01]  /*b5e0*/  MUFU.TANH R235, R0 ;  /* 0x0000000000eb7308 */ /* 0x0007e20000002400 */
[----:B------:R-:W-:Y:S01]  /*b5f0*/  HMMA.16816.F32.BF16 R100, R20, R50, R100 ;  /* 0x000000321464723c */ /* 0x000fe20000041864 */
[----:B------:R-:W4:Y:S05]  /*b600*/  LDSM.16.M88.4 R48, [R225+0x8400] ;  /* 0x00840000e130783b */ /* 0x000f2a0000000200 */
[----:B-1----:R-:W-:Y:S06]  /*b610*/  HMMA.16816.F32.BF16 R184, R4, R52, R64 ;  /* 0x0000003404b8723c */ /* 0x002fec0000041840 */
[----:B------:R-:W-:Y:S01]  /*b620*/  HMMA.16816.F32.BF16 R64, R44, R42, R216 ;  /* 0x0000002a2c40723c */ /* 0x000fe200000418d8 */
[----:B---3--:R-:W-:-:S05]  /*b630*/  FMUL.FTZ R0, R177, UR28 ;  /* 0x0000001cb1007c20 */ /* 0x008fca0008410000 */
[----:B------:R-:W-:Y:S01]  /*b640*/  HMMA.16816.F32.BF16 R108, R8, R54, R60 ;  /* 0x00000036086c723c */ /* 0x000fe2000004183c */
[----:B------:R1:W-:Y:S05]  /*b650*/  MUFU.TANH R232, R0 ;  /* 0x0000000000e87308 */ /* 0x0003ea0000002400 */
[----:B--2---:R-:W-:Y:S06]  /*b660*/  HMMA.16816.F32.BF16 R60, R32, R56, R180 ;  /* 0x00000038203c723c */ /* 0x004fec00000418b4 */
[----:B------:R-:W-:Y:S06]  /*b670*/  HMMA.16816.F32.BF16 R188, R36, R40, R196 ;  /* 0x0000002824bc723c */ /* 0x000fec00000418c4 */
[----:B------:R-:W-:Y:S01]  /*b680*/  HMMA.16816.F32.BF16 R104, R32, R58, R64 ;  /* 0x0000003a2068723c */ /* 0x000fe20000041840 */
[----:B-1----:R-:W-:-:S04]  /*b690*/  FMUL.FTZ R0, R178, UR28 ;  /* 0x0000001cb2007c20 */ /* 0x002fc80008410000 */
[----:B------:R1:W2:Y:S01]  /*b6a0*/  MUFU.TANH R234, R0 ;  /* 0x0000000000ea7308 */ /* 0x0002a20000002400 */
[----:B------:R-:W-:Y:S01]  /*b6b0*/  HMMA.16816.F32.BF16 R180, R4, R54, R100 ;  /* 0x0000003604b4723c */ /* 0x000fe20000041864 */
[----:B------:R-:W3:Y:S05]  /*b6c0*/  LDSM.16.M88.4 R52, [R225+0x7800] ;  /* 0x00780000e134783b */ /* 0x000eea0000000200 */
[----:B----4-:R-:W-:Y:S06]  /*b6d0*/  HMMA.16816.F32.BF16 R64, R24, R48, R60 ;  /* 0x000000301840723c */ /* 0x010fec000004183c */
[----:B------:R-:W-:Y:S01]  /*b6e0*/  HMMA.16816.F32.BF16 R60, R28, R56, R188 ;  /* 0x000000381c3c723c */ /* 0x000fe200000418bc */
[----:B-1----:R-:W-:-:S05]  /*b6f0*/  FMUL.FTZ R0, R179, UR28 ;  /* 0x0000001cb3007c20 */ /* 0x002fca0008410000 */
[----:B------:R-:W-:Y:S01]  /*b700*/  HMMA.16816.F32.BF16 R176, R36, R42, R192 ;  /* 0x0000002a24b0723c */ /* 0x000fe200000418c0 */
[----:B------:R-:W1:Y:S01]  /*b710*/  LDSM.16.M88.4 R40, [R227+0x8400] ;  /* 0x00840000e328783b */ /* 0x000e620000000200 */
[----:B------:R4:W-:Y:S04]  /*b720*/  MUFU.TANH R218, R0 ;  /* 0x0000000000da7308 */ /* 0x0009e80000002400 */
[----:B------:R-:W-:-:S12]  /*b730*/  HMMA.16816.F32.BF16 R100, R24, R50, R104 ;  /* 0x000000321864723c */ /* 0x000fd80000041868 */
[----:B------:R-:W-:Y:S01]  /*b740*/  HMMA.16816.F32.BF16 R104, R20, R48, R60 ;  /* 0x000000301468723c */ /* 0x000fe2000004183c */
[----:B----4-:R-:W-:Y:S01]  /*b750*/  FMUL.FTZ R0, R184, UR28 ;  /* 0x0000001cb8007c20 */ /* 0x010fe20008410000 */
[----:B------:R-:W4:Y:S03]  /*b760*/  LDSM.16.M88.4 R60, [R227+0x7800] ;  /* 0x00780000e33c783b */ /* 0x000f260000000200 */
[----:B------:R5:W-:Y:S01]  /*b770*/  MUFU.TANH R233, R0 ;  /* 0x0000000000e97308 */ /* 0x000be20000002400 */
[----:B------:R-:W-:Y:S06]  /*b780*/  HMMA.16816.F32.BF16 R56, R28, R58, R176 ;  /* 0x0000003a1c38723c */ /* 0x000fec00000418b0 */
[----:B---3--:R-:W-:Y:S07]  /*b790*/  HMMA.16816.F32.BF16 R188, R36, R52, R240 ;  /* 0x0000003424bc723c */ /* 0x008fee00000418f0 */
[----:B------:R-:W-:-:S02]  /*b7a0*/  IMAD.MOV.U32 R240, RZ, RZ, R13 ;  /* 0x000000fffff07224 */ /* 0x000fc400078e000d */
[----:B------:R-:W3:Y:S01]  /*b7b0*/  S2R R13, SR_TID.X ;  /* 0x00000000000d7919 */ /* 0x000ee20000002100 */
[----:B-----5:R-:W-:Y:S01]  /*b7c0*/  FMUL.FTZ R0, R185, UR28 ;  /* 0x0000001cb9007c20 */ /* 0x020fe20008410000 */
[----:B-1----:R-:W-:Y:S01]  /*b7d0*/  HMMA.16816.F32.BF16 R176, R8, R40, R64 ;  /* 0x0000002808b0723c */ /* 0x002fe20000041840 */
[----:B------:R-:W-:Y:S02]  /*b7e0*/  IMAD.MOV.U32 R241, RZ, RZ, R12 ;  /* 0x000000fffff17224 */ /* 0x000fe400078e000c */
[----:B------:R1:W-:Y:S01]  /*b7f0*/  MUFU.TANH R219, R0 ;  /* 0x0000000000db7308 */ /* 0x0003e20000002400 */
[----:B------:R-:W-:Y:S02]  /*b800*/  IMAD.MOV.U32 R242, RZ, RZ, R3 ;  /* 0x000000fffff27224 */ /* 0x000fe400078e0003 */
[----:B------:R-:W-:Y:S01]  /*b810*/  HMMA.16816.F32.BF16 R64, R44, R52, R204 ;  /* 0x000000342c40723c */ /* 0x000fe200000418cc */
[----:B------:R-:W-:-:S05]  /*b820*/  IMAD.MOV.U32 R243, RZ, RZ, R2 ;  /* 0x000000fffff37224 */ /* 0x000fca00078e0002 */
[----:B------:R-:W-:Y:S01]  /*b830*/  HMMA.16816.F32.BF16 R48, R20, R50, R56 ;  /* 0x000000321430723c */ /* 0x000fe20000041838 */
[----:B------:R-:W5:Y:S01]  /*b840*/  LDSM.16.M88.4 R56, [R225+0x8800] ;  /* 0x00880000e138783b */ /* 0x000f620000000200 */
[----:B------:R-:W-:Y:S02]  /*b850*/  IMAD.MOV.U32 R205, RZ, RZ, R201 ;  /* 0x000000ffffcd7224 */ /* 0x000fe400078e00c9 */
[----:B------:R-:W-:Y:S02]  /*b860*/  IMAD.MOV.U32 R206, RZ, RZ, R19 ;  /* 0x000000ffffce7224 */ /* 0x000fe400078e0013 */
[----:B------:R-:W-:Y:S02]  /*b870*/  IMAD.MOV.U32 R204, RZ, RZ, R200 ;  /* 0x000000ffffcc7224 */ /* 0x000fe400078e00c8 */
[----:B-1----:R-:W-:Y:S01]  /*b880*/  FMUL.FTZ R0, R186, UR28 ;  /* 0x0000001cba007c20 */ /* 0x002fe20008410000 */
[----:B------:R-:W-:-:S03]  /*b890*/  IMAD.MOV.U32 R207, RZ, RZ, R18 ;  /* 0x000000ffffcf7224 */ /* 0x000fc600078e0012 */
[----:B------:R1:W-:Y:S06]  /*b8a0*/  MUFU.TANH R247, R0 ;  /* 0x0000000000f77308 */ /* 0x0003ec0000002400 */
[----:B----4-:R-:W-:Y:S01]  /*b8b0*/  HMMA.16816.F32.BF16 R64, R32, R60, R64 ;  /* 0x0000003c2040723c */ /* 0x010fe20000041840 */
[----:B---3--:R-:W-:-:S05]  /*b8c0*/  IMAD.SHL.U32 R13, R13, 0x2, RZ ;  /* 0x000000020d0d7824 */ /* 0x008fca00078e00ff */
[----:B------:R-:W-:Y:S01]  /*b8d0*/  LOP3.LUT R2, R13, 0x6, RZ, 0xc0, !PT ;  /* 0x000000060d027812 */ /* 0x000fe200078ec0ff */
[----:B-1----:R-:W-:-:S04]  /*b8e0*/  FMUL.FTZ R0, R108, UR28 ;  /* 0x0000001c6c007c20 */ /* 0x002fc80008410000 */
[----:B------:R1:W-:-:S13]  /*b8f0*/  MUFU.TANH R217, R0 ;  /* 0x0000000000d97308 */ /* 0x0003da0000002400 */
[----:B-----5:R-:W-:Y:S01]  /*b900*/  HMMA.16816.F32.BF16 R64, R24, R56, R64 ;  /* 0x000000381840723c */ /* 0x020fe20000041840 */
[----:B-1----:R-:W-:-:S04]  /*b910*/  FMUL.FTZ R0, R109, UR28 ;  /* 0x0000001c6d007c20 */ /* 0x002fc80008410000 */
[----:B------:R1:W-:Y:S02]  /*b920*/  MUFU.TANH R203, R0 ;  /* 0x0000000000cb7308 */ /* 0x0003e40000002400 */
[----:B-1----:R-:W-:-:S06]  /*b930*/  FMUL.FTZ R0, R110, UR28 ;  /* 0x0000001c6e007c20 */ /* 0x002fcc0008410000 */
[----:B------:R1:W3:Y:S02]  /*b940*/  MUFU.TANH R208, R0 ;  /* 0x0000000000d07308 */ /* 0x0002e40000002400 */
[----:B-1----:R-:W-:Y:S02]  /*b950*/  FMUL.FTZ R0, R111, UR28 ;  /* 0x0000001c6f007c20 */ /* 0x002fe40008410000 */
[----:B------:R-:W-:Y:S04]  /*b960*/  HMMA.16816.F32.BF16 R108, R8, R42, R100 ;  /* 0x0000002a086c723c */ /* 0x000fe80000041864 */
[----:B------:R1:W4:Y:S02]  /*b970*/  MUFU.TANH R209, R0 ;  /* 0x0000000000d17308 */ /* 0x0003240000002400 */
[----:B------:R-:W-:Y:S01]  /*b980*/  HMMA.16816.F32.BF16 R100, R44, R54, R220 ;  /* 0x000000362c64723c */ /* 0x000fe200000418dc */
[----:B-1----:R-:W-:-:S05]  /*b990*/  FMUL.FTZ R0, R180, UR28 ;  /* 0x0000001cb4007c20 */ /* 0x002fca0008410000 */
[----:B------:R1:W5:-:S15]  /*b9a0*/  MUFU.TANH R210, R0 ;  /* 0x0000000000d27308 */ /* 0x00035e0000002400 */
[----:B------:R-:W-:-:S03]  /*b9b0*/  NOP ;  /* 0x0000000000007918 */ /* 0x000fc60000000000 */
[----:B------:R-:W-:Y:S01]  /*b9c0*/  HMMA.16816.F32.BF16 R100, R32, R62, R100 ;  /* 0x0000003e2064723c */ /* 0x000fe20000041864 */
[----:B-1----:R-:W-:-:S04]  /*b9d0*/  FMUL.FTZ R0, R181, UR28 ;  /* 0x0000001cb5007c20 */ /* 0x002fc80008410000 */
[----:B------:R1:W-:-:S15]  /*b9e0*/  MUFU.TANH R216, R0 ;  /* 0x0000000000d87308 */ /* 0x0003de0000002400 */
[----:B------:R-:W-:-:S04]  /*b9f0*/  NOP ;  /* 0x0000000000007918 */ /* 0x000fc80000000000 */
[----:B------:R-:W-:Y:S01]  /*ba00*/  HMMA.16816.F32.BF16 R100, R24, R58, R100 ;  /* 0x0000003a1864723c */ /* 0x000fe20000041864 */
[----:B-1----:R-:W-:-:S05]  /*ba10*/  FMUL.FTZ R0, R187, UR28 ;  /* 0x0000001cbb007c20 */ /* 0x002fca0008410000 */
[----:B------:R-:W-:Y:S01]  /*ba20*/  HMMA.16816.F32.BF16 R184, R4, R40, R104 ;  /* 0x0000002804b8723c */ /* 0x000fe20000041868 */
[----:B------:R1:W-:Y:S05]  /*ba30*/  MUFU.TANH R211, R0 ;  /* 0x0000000000d37308 */ /* 0x0003ea0000002400 */
[----:B------:R-:W-:Y:S06]  /*ba40*/  HMMA.16816.F32.BF16 R104, R36, R54, R248 ;  /* 0x000000362468723c */ /* 0x000fec00000418f8 */
[----:B------:R-:W-:Y:S01]  /*ba50*/  HMMA.16816.F32.BF16 R52, R28, R60, R188 ;  /* 0x0000003c1c34723c */ /* 0x000fe200000418bc */
[----:B-1----:R-:W-:-:S04]  /*ba60*/  FMUL.FTZ R0, R182, UR28 ;  /* 0x0000001cb6007c20 */ /* 0x002fc80008410000 */
[----:B------:R1:W-:Y:S02]  /*ba70*/  MUFU.TANH R202, R0 ;  /* 0x0000000000ca7308 */ /* 0x0003e40000002400 */
[----:B-1----:R-:W-:Y:S02]  /*ba80*/  FMUL.FTZ R0, R183, UR28 ;  /* 0x0000001cb7007c20 */ /* 0x002fe40008410000 */
[----:B------:R-:W-:Y:S01]  /*ba90*/  HMMA.16816.F32.BF16 R180, R4, R42, R48 ;  /* 0x0000002a04b4723c */ /* 0x000fe20000041830 */
[----:B------:R-:W1:Y:S03]  /*baa0*/  LDSM.16.M88.4 R40, [R227+0x8800] ;  /* 0x00880000e328783b */ /* 0x000e660000000200 */
[----:B------:R2:W5:Y:S01]  /*bab0*/  MUFU.TANH R201, R0 ;  /* 0x0000000000c97308 */ /* 0x0005620000002400 */
[----:B------:R-:W3:Y:S01]  /*bac0*/  LDSM.16.M88.4 R48, [R225+0x7c00] ;  /* 0x007c0000e130783b */ /* 0x000ee20000000200 */
[----:B--2---:R-:W-:-:S06]  /*bad0*/  FMUL.FTZ R0, R176, UR28 ;  /* 0x0000001cb0007c20 */ /* 0x004fcc0008410000 */
[----:B------:R2:W-:Y:S02]  /*bae0*/  MUFU.TANH R19, R0 ;  /* 0x0000000000137308 */ /* 0x0005e40000002400 */
[----:B--2---:R-:W-:Y:S01]  /*baf0*/  FMUL.FTZ R0, R177, UR28 ;  /* 0x0000001cb1007c20 */ /* 0x004fe20008410000 */
[----:B-1----:R-:W-:Y:S05]  /*bb00*/  HMMA.16816.F32.BF16 R100, R8, R42, R100 ;  /* 0x0000002a0864723c */ /* 0x002fea0000041864 */
[----:B------:R1:W2:Y:S02]  /*bb10*/  MUFU.TANH R200, R0 ;  /* 0x0000000000c87308 */ /* 0x0002a40000002400 */
[----:B-1----:R-:W-:-:S06]  /*bb20*/  FMUL.FTZ R0, R108, UR28 ;  /* 0x0000001c6c007c20 */ /* 0x002fcc0008410000 */
[----:B------:R1:W-:Y:S11]  /*bb30*/  MUFU.TANH R199, R0 ;  /* 0x0000000000c77308 */ /* 0x0003f60000002400 */
[----:B------:R-:W-:Y:S01]  /*bb40*/  FMUL.FTZ R102, R102, UR28 ;  /* 0x0000001c66667c20 */ /* 0x000fe20008410000 */
[----:B------:R-:W-:-:S05]  /*bb50*/  FMUL.FTZ R103, R103, UR28 ;  /* 0x0000001c67677c20 */ /* 0x000fca0008410000 */
[----:B------:R-:W-:Y:S08]  /*bb60*/  MUFU.TANH R102, R102 ;  /* 0x0000006600667308 */ /* 0x000ff00000002400 */
[----:B------:R-:W-:Y:S01]  /*bb70*/  MUFU.TANH R103, R103 ;  /* 0x0000006700677308 */ /* 0x000fe20000002400 */
[----:B-1----:R-:W-:-:S07]  /*bb80*/  FMUL.FTZ R0, R109, UR28 ;  /* 0x0000001c6d007c20 */ /* 0x002fce0008410000 */
[----:B------:R1:W2:Y:S02]  /*bb90*/  MUFU.TANH R18, R0 ;  /* 0x0000000000127308 */ /* 0x0002a40000002400 */
[----:B-1----:R-:W-:-:S06]  /*bba0*/  FMUL.FTZ R0, R178, UR28 ;  /* 0x0000001cb2007c20 */ /* 0x002fcc0008410000 */
[----:B------:R1:W2:Y:S02]  /*bbb0*/  MUFU.TANH R198, R0 ;  /* 0x0000000000c67308 */ /* 0x0002a40000002400 */
[----:B-1----:R-:W-:Y:S02]  /*bbc0*/  FMUL.FTZ R0, R179, UR28 ;  /* 0x0000001cb3007c20 */ /* 0x002fe40008410000 */
[----:B------:R-:W-:Y:S04]  /*bbd0*/  HMMA.16816.F32.BF16 R176, R8, R40, R64 ;  /* 0x0000002808b0723c */ /* 0x000fe80000041840 */
[----:B------:R1:W2:Y:S02]  /*bbe0*/  MUFU.TANH R197, R0 ;  /* 0x0000000000c57308 */ /* 0x0002a40000002400 */
[----:B---3--:R-:W-:Y:S01]  /*bbf0*/  HMMA.16816.F32.BF16 R64, R44, R48, R212 ;  /* 0x000000302c40723c */ /* 0x008fe200000418d4 */
[----:B-1----:R-:W-:-:S05]  /*bc00*/  FMUL.FTZ R0, R110, UR28 ;  /* 0x0000001c6e007c20 */ /* 0x002fca0008410000 */
[----:B------:R1:W3:Y:S02]  /*bc10*/  MUFU.TANH R196, R0 ;  /* 0x0000000000c47308 */ /* 0x0002e40000002400 */
[----:B-1----:R-:W-:Y:S02]  /*bc20*/  FMUL.FTZ R0, R111, UR28 ;  /* 0x0000001c6f007c20 */ /* 0x002fe40008410000 */
[----:B------:R-:W-:Y:S04]  /*bc30*/  HMMA.16816.F32.BF16 R108, R28, R62, R104 ;  /* 0x0000003e1c6c723c */ /* 0x000fe80000041868 */
[----:B------:R1:W3:Y:S02]  /*bc40*/  MUFU.TANH R194, R0 ;  /* 0x0000000000c27308 */ /* 0x0002e40000002400 */
[----:B------:R-:W-:Y:S01]  /*bc50*/  HMMA.16816.F32.BF16 R104, R20, R56, R52 ;  /* 0x000000381468723c */ /* 0x000fe20000041834 */
[----:B------:R-:W4:Y:S05]  /*bc60*/  LDSM.16.M88.4 R52, [R227+0x7c00] ;  /* 0x007c0000e334783b */ /* 0x000f2a0000000200 */
[----:B------:R-:W-:Y:S01]  /*bc70*/  HMMA.16816.F32.BF16 R60, R44, R50, R236 ;  /* 0x000000322c3c723c */ /* 0x000fe200000418ec */
[----:B------:R-:W5:Y:S01]  /*bc80*/  LDSM.16.M88.4 R44, [R225+0x8c00] ;  /* 0x008c0000e12c783b */ /* 0x000f620000000200 */
[----:B-1----:R-:W-:-:S04]  /*bc90*/  FMUL.FTZ R0, R184, UR28 ;  /* 0x0000001cb8007c20 */ /* 0x002fc80008410000 */
[----:B------:R1:W3:Y:S06]  /*bca0*/  MUFU.TANH R195, R0 ;  /* 0x0000000000c37308 */ /* 0x0002ec0000002400 */
[----:B------:R-:W-:Y:S06]  /*bcb0*/  HMMA.16816.F32.BF16 R56, R20, R58, R108 ;  /* 0x0000003a1438723c */ /* 0x000fec000004186c */
[----:B------:R-:W-:Y:S01]  /*bcc0*/  HMMA.16816.F32.BF16 R104, R4, R40, R104 ;  /* 0x000000280468723c */ /* 0x000fe20000041868 */
[----:B-1----:R-:W-:-:S04]  /*bcd0*/  FMUL.FTZ R0, R185, UR28 ;  /* 0x0000001cb9007c20 */ /* 0x002fc80008410000 */
[----:B------:R1:W3:Y:S01]  /*bce0*/  MUFU.TANH R193, R0 ;  /* 0x0000000000c17308 */ /* 0x0002e20000002400 */
[C---:B----4-:R-:W-:Y:S06]  /*bcf0*/  HMMA.16816.F32.BF16 R64, R32.reuse, R52, R64 ;  /* 0x000000342040723c */ /* 0x050fec0000041840 */
[----:B------:R-:W-:Y:S01]  /*bd00*/  HMMA.16816.F32.BF16 R60, R32, R54, R60 ;  /* 0x00000036203c723c */ /* 0x000fe2000004183c */
[----:B------:R-:W4:Y:S11]  /*bd10*/  LDSM.16.M88.4 R32, [R227+0x8c00] ;  /* 0x008c0000e320783b */ /* 0x000f360000000200 */
[----:B------:R-:W-:Y:S01]  /*bd20*/  FMUL.FTZ R104, R104, UR28 ;  /* 0x0000001c68687c20 */ /* 0x000fe20008410000 */
[----:B------:R-:W-:Y:S01]  /*bd30*/  FMUL.FTZ R105, R105, UR28 ;  /* 0x0000001c69697c20 */ /* 0x000fe20008410000 */
[----:B------:R-:W-:Y:S01]  /*bd40*/  FMUL.FTZ R107, R107, UR28 ;  /* 0x0000001c6b6b7c20 */ /* 0x000fe20008410000 */
[----:B------:R-:W-:Y:S01]  /*bd50*/  FMUL.FTZ R106, R106, UR28 ;  /* 0x0000001c6a6a7c20 */ /* 0x000fe20008410000 */
[----:B------:R-:W-:Y:S01]  /*bd60*/  HMMA.16816.F32.BF16 R56, R4, R42, R56 ;  /* 0x0000002a0438723c */ /* 0x000fe20000041838 */
[----:B------:R-:W-:-:S04]  /*bd70*/  DEPBAR.LE SB0, 0x0 ;  /* 0x000080000000791a */ /* 0x000fc80000000000 */
[----:B-1----:R-:W-:Y:S01]  /*bd80*/  FMUL.FTZ R0, R180, UR28 ;  /* 0x0000001cb4007c20 */ /* 0x002fe20008410000 */
[----:B------:R-:W-:Y:S08]  /*bd90*/  MUFU.TANH R104, R104 ;  /* 0x0000006800687308 */ /* 0x000ff00000002400 */
[----:B------:R1:W3:Y:S08]  /*bda0*/  MUFU.TANH R191, R0 ;  /* 0x0000000000bf7308 */ /* 0x0002f00000002400 */
[----:B------:R-:W-:Y:S02]  /*bdb0*/  MUFU.TANH R107, R107 ;  /* 0x0000006b006b7308 */ /* 0x000fe40000002400 */
[----:B------:R-:W-:Y:S01]  /*bdc0*/  FMUL.FTZ R13, R56, UR28 ;  /* 0x0000001c380d7c20 */ /* 0x000fe20008410000 */
[----:B------:R-:W-:Y:S01]  /*bdd0*/  FMUL.FTZ R58, R58, UR28 ;  /* 0x0000001c3a3a7c20 */ /* 0x000fe20008410000 */
[----:B------:R-:W-:-:S04]  /*bde0*/  FMUL.FTZ R59, R59, UR28 ;  /* 0x0000001c3b3b7c20 */ /* 0x000fc80008410000 */
[----:B------:R-:W-:Y:S01]  /*bdf0*/  MUFU.TANH R106, R106 ;  /* 0x0000006a006a7308 */ /* 0x000fe20000002400 */
[----:B-1----:R-:W-:-:S07]  /*be00*/  FMUL.FTZ R0, R181, UR28 ;  /* 0x0000001cb5007c20 */ /* 0x002fce0008410000 */
[----:B------:R1:W3:Y:S08]  /*be10*/  MUFU.TANH R189, R0 ;  /* 0x0000000000bd7308 */ /* 0x0002f00000002400 */
[----:B------:R-:W-:Y:S08]  /*be20*/  MUFU.TANH R58, R58 ;  /* 0x0000003a003a7308 */ /* 0x000ff00000002400 */
[----:B------:R-:W-:Y:S01]  /*be30*/  MUFU.TANH R59, R59 ;  /* 0x0000003b003b7308 */ /* 0x000fe20000002400 */
[----:B-1----:R-:W-:-:S07]  /*be40*/  FMUL.FTZ R0, R186, UR28 ;  /* 0x0000001cba007c20 */ /* 0x002fce0008410000 */
[----:B------:R1:W3:Y:S02]  /*be50*/  MUFU.TANH R192, R0 ;  /* 0x0000000000c07308 */ /* 0x0002e40000002400 */
[----:B-1----:R-:W-:-:S06]  /*be60*/  FMUL.FTZ R0, R187, UR28 ;  /* 0x0000001cbb007c20 */ /* 0x002fcc0008410000 */
[----:B------:R1:W3:Y:S02]  /*be70*/  MUFU.TANH R190, R0 ;  /* 0x0000000000be7308 */ /* 0x0002e40000002400 */
[----:B-1----:R-:W-:-:S06]  /*be80*/  FMUL.FTZ R0, R182, UR28 ;  /* 0x0000001cb6007c20 */ /* 0x002fcc0008410000 */
[----:B------:R1:W3:Y:S02]  /*be90*/  MUFU.TANH R188, R0 ;  /* 0x0000000000bc7308 */ /* 0x0002e40000002400 */
[----:B-1----:R-:W-:Y:S02]  /*bea0*/  FMUL.FTZ R0, R183, UR28 ;  /* 0x0000001cb7007c20 */ /* 0x002fe40008410000 */
[C---:B------:R-:W-:Y:S04]  /*beb0*/  HMMA.16816.F32.BF16 R180, R36.reuse, R48, R240 ;  /* 0x0000003024b4723c */ /* 0x040fe800000418f0 */
[----:B------:R1:W-:Y:S02]  /*bec0*/  MUFU.TANH R187, R0 ;  /* 0x0000000000bb7308 */ /* 0x0003e40000002400 */
[----:B------:R-:W-:Y:S06]  /*bed0*/  HMMA.16816.F32.BF16 R48, R36, R50, R204 ;  /* 0x000000322430723c */ /* 0x000fec00000418cc */
[C---:B-----5:R-:W-:Y:S01]  /*bee0*/  HMMA.16816.F32.BF16 R36, R24.reuse, R44, R64 ;  /* 0x0000002c1824723c */ /* 0x060fe20000041840 */
[----:B------:R5:W-:Y:S05]  /*bef0*/  MUFU.TANH R65, R13 ;  /* 0x0000000d00417308 */ /* 0x000bea0000002400 */
[----:B------:R-:W-:Y:S01]  /*bf00*/  HMMA.16816.F32.BF16 R24, R24, R46, R60 ;  /* 0x0000002e1818723c */ /* 0x000fe2000004183c */
[----:B-1----:R-:W-:-:S02]  /*bf10*/  FMUL.FTZ R0, R176, UR28 ;  /* 0x0000001cb0007c20 */ /* 0x002fc40008410000 */
[----:B------:R-:W-:Y:S03]  /*bf20*/  MUFU.TANH R66, R105 ;  /* 0x0000006900427308 */ /* 0x000fe60000002400 */
[C---:B------:R-:W-:Y:S05]  /*bf30*/  HMMA.16816.F32.BF16 R40, R28.reuse, R52, R180 ;  /* 0x000000341c28723c */ /* 0x040fea00000418b4 */
[----:B------:R1:W3:Y:S01]  /*bf40*/  MUFU.TANH R176, R0 ;  /* 0x0000000000b07308 */ /* 0x0002e20000002400 */
[----:B------:R-:W-:Y:S01]  /*bf50*/  HMMA.16816.F32.BF16 R52, R28, R54, R48 ;  /* 0x000000361c34723c */ /* 0x000fe20000041830 */
[----:B-----5:R-:W-:-:S05]  /*bf60*/  FMUL.FTZ R13, R57, UR28 ;  /* 0x0000001c390d7c20 */ /* 0x020fca0008410000 */
[C---:B----4-:R-:W-:Y:S01]  /*bf70*/  HMMA.16816.F32.BF16 R36, R8.reuse, R32, R36 ;  /* 0x000000200824723c */ /* 0x050fe20000041824 */
[----:B------:R-:W-:Y:S05]  /*bf80*/  MUFU.TANH R64, R13 ;  /* 0x0000000d00407308 */ /* 0x000fea0000002400 */
[----:B------:R-:W-:Y:S01]  /*bf90*/  HMMA.16816.F32.BF16 R24, R8, R34, R24 ;  /* 0x000000220818723c */ /* 0x000fe20000041818 */
[----:B-1----:R-:W-:-:S05]  /*bfa0*/  FMUL.FTZ R0, R177, UR28 ;  /* 0x0000001cb1007c20 */ /* 0x002fca0008410000 */
[C---:B------:R-:W-:Y:S01]  /*bfb0*/  HMMA.16816.F32.BF16 R28, R20.reuse, R44, R40 ;  /* 0x0000002c141c723c */ /* 0x040fe20000041828 */
[----:B------:R1:W-:Y:S05]  /*bfc0*/  MUFU.TANH R184, R0 ;  /* 0x0000000000b87308 */ /* 0x0003ea0000002400 */
[----:B------:R-:W-:Y:S06]  /*bfd0*/  HMMA.16816.F32.BF16 R20, R20, R46, R52 ;  /* 0x0000002e1414723c */ /* 0x000fec0000041834 */
[----:B------:R-:W-:Y:S01]  /*bfe0*/  FMUL.FTZ R36, R36, UR28 ;  /* 0x0000001c24247c20 */ /* 0x000fe20008410000 */
[----:B------:R-:W-:Y:S01]  /*bff0*/  FMUL.FTZ R10, R37, UR28 ;  /* 0x0000001c250a7c20 */ /* 0x000fe20008410000 */
[----:B------:R-:W-:Y:S01]  /*c000*/  FMUL.FTZ R39, R39, UR28 ;  /* 0x0000001c27277c20 */ /* 0x000fe20008410000 */
[----:B------:R-:W-:Y:S01]  /*c010*/  FMUL.FTZ R38, R38, UR28 ;  /* 0x0000001c26267c20 */ /* 0x000fe20008410000 */
[----:B------:R-:W-:Y:S02]  /*c020*/  MUFU.TANH R13, R36 ;  /* 0x00000024000d7308 */ /* 0x000fe40000002400 */
[----:B------:R-:W-:Y:S01]  /*c030*/  FMUL.FTZ R24, R24, UR28 ;  /* 0x0000001c18187c20 */ /* 0x000fe20008410000 */
[----:B-1----:R-:W-:Y:S01]  /*c040*/  FMUL.FTZ R0, R100, UR28 ;  /* 0x0000001c64007c20 */ /* 0x002fe20008410000 */
[----:B------:R-:W-:Y:S01]  /*c050*/  FMUL.FTZ R25, R25, UR28 ;  /* 0x0000001c19197c20 */ /* 0x000fe20008410000 */
[----:B------:R-:W-:Y:S01]  /*c060*/  FMUL.FTZ R26, R26, UR28 ;  /* 0x0000001c1a1a7c20 */ /* 0x000fe20008410000 */
[----:B------:R-:W-:-:S02]  /*c070*/  FMUL.FTZ R27, R27, UR28 ;  /* 0x0000001c1b1b7c20 */ /* 0x000fc40008410000 */
        /* <DEDUP_REMOVED lines=8> */
[----:B------:R1:W4:Y:S08]  /*c100*/  MUFU.TANH R177, R0 ;  /* 0x0000000000b17308 */ /* 0x0003300000002400 */
[----:B------:R-:W-:Y:S08]  /*c110*/  MUFU.TANH R39, R39 ;  /* 0x0000002700277308 */ /* 0x000ff00000002400 */
[----:B------:R-:W-:Y:S01]  /*c120*/  MUFU.TANH R38, R38 ;  /* 0x0000002600267308 */ /* 0x000fe20000002400 */
[----:B-1----:R-:W-:-:S07]  /*c130*/  FMUL.FTZ R0, R179, UR28 ;  /* 0x0000001cb3007c20 */ /* 0x002fce0008410000 */
[----:B------:R1:W5:Y:S02]  /*c140*/  MUFU.TANH R101, R0 ;  /* 0x0000000000657308 */ /* 0x0003640000002400 */
[----:B-1----:R-:W-:-:S04]  /*c150*/  IMAD.U32 R0, RZ, RZ, UR24 ;  /* 0x00000018ff007e24 */ /* 0x002fc8000f8e00ff */
[----:B------:R-:W-:-:S04]  /*c160*/  IMAD R0, R0, 0x40, R2 ;  /* 0x0000004000007824 */ /* 0x000fc800078e0202 */
[C---:B------:R-:W-:Y:S01]  /*c170*/  VIADD R3, R0.reuse, 0x8 ;  /* 0x0000000800037836 */ /* 0x040fe20000000000 */
[----:B------:R-:W-:Y:S01]  /*c180*/  BAR.SYNC.DEFER_BLOCKING 0x0 ;  /* 0x0000000000007b1d */ /* 0x000fe20000010000 */
[CC--:B------:R-:W-:Y:S01]  /*c190*/  ISETP.GE.AND P6, PT, R0.reuse, R15.reuse, PT ;  /* 0x0000000f0000720c */ /* 0x0c0fe20003fc6270 */
[C---:B------:R-:W-:Y:S01]  /*c1a0*/  VIADD R2, R0.reuse, 0x9 ;  /* 0x0000000900027836 */ /* 0x040fe20000000000 */
[CC--:B------:R-:W-:Y:S01]  /*c1b0*/  ISETP.GE.AND P2, PT, R0.reuse, R14.reuse, PT ;  /* 0x0000000e0000720c */ /* 0x0c0fe20003f46270 */
[----:B------:R-:W-:Y:S01]  /*c1c0*/  VIADD R12, R0, 0x1 ;  /* 0x00000001000c7836 */ /* 0x000fe20000000000 */
[----:B------:R-:W-:Y:S01]  /*c1d0*/  FSEL R49, R234, -INF , !P6 ;  /* 0xff800000ea317808 */ /* 0x000fe20007000000 */
[C---:B------:R-:W-:Y:S01]  /*c1e0*/  VIADD R8, R0.reuse, 0x11 ;  /* 0x0000001100087836 */ /* 0x040fe20000000000 */
[C---:B------:R-:W-:Y:S01]  /*c1f0*/  ISETP.GE.AND P6, PT, R3.reuse, R15, PT ;  /* 0x0000000f0300720c */ /* 0x040fe20003fc6270 */
[----:B------:R-:W-:Y:S01]  /*c200*/  VIADD R9, R0, 0x10 ;  /* 0x0000001000097836 */ /* 0x000fe20000000000 */
[----:B------:R-:W-:-:S02]  /*c210*/  ISETP.GE.AND P0, PT, R3, R14, PT ;  /* 0x0000000e0300720c */ /* 0x000fc40003f06270 */
[----:B------:R-:W-:Y:S02]  /*c220*/  FSEL R63, R208, -INF , !P6 ;  /* 0xff800000d03f7808 */ /* 0x000fe40007000000 */
[----:B------:R-:W-:Y:S02]  /*c230*/  ISETP.GE.AND P6, PT, R2, R15, PT ;  /* 0x0000000f0200720c */ /* 0x000fe40003fc6270 */
[----:B------:R-:W-:Y:S02]  /*c240*/  ISETP.GE.AND P1, PT, R12, R14, PT ;  /* 0x0000000e0c00720c */ /* 0x000fe40003f26270 */
[----:B------:R-:W-:Y:S02]  /*c250*/  FSEL R62, R209, -INF , !P6 ;  /* 0xff800000d13e7808 */ /* 0x000fe40007000000 */
[----:B------:R-:W-:Y:S02]  /*c260*/  ISETP.GE.AND P6, PT, R3, R16, PT ;  /* 0x000000100300720c */ /* 0x000fe40003fc6270 */
[----:B------:R-:W-:-:S02]  /*c270*/  FSEL R61, R217, -INF , !P0 ;  /* 0xff800000d93d7808 */ /* 0x000fc40004000000 */
[----:B------:R-:W-:Y:S02]  /*c280*/  ISETP.GE.AND P0, PT, R12, R16, PT ;  /* 0x000000100c00720c */ /* 0x000fe40003f06270 */
[----:B------:R-:W-:Y:S02]  /*c290*/  FSEL R50, R210, -INF , !P6 ;  /* 0xff800000d2327808 */ /* 0x000fe40007000000 */
[----:B------:R-:W-:Y:S02]  /*c2a0*/  FSEL R60, R232, -INF , !P1 ;  /* 0xff800000e83c7808 */ /* 0x000fe40004800000 */
[----:B------:R-:W-:Y:S02]  /*c2b0*/  ISETP.GE.AND P6, PT, R2, R17, PT ;  /* 0x000000110200720c */ /* 0x000fe40003fc6270 */
[----:B------:R-:W-:Y:S02]  /*c2c0*/  FSEL R56, R235, -INF , !P2 ;  /* 0xff800000eb387808 */ /* 0x000fe40005000000 */
[----:B------:R-:W-:-:S02]  /*c2d0*/  ISETP.GE.AND P1, PT, R12, R15, PT ;  /* 0x0000000f0c00720c */ /* 0x000fc40003f26270 */
[C---:B------:R-:W-:Y:S02]  /*c2e0*/  ISETP.GE.AND P2, PT, R2.reuse, R14, PT ;  /* 0x0000000e0200720c */ /* 0x040fe40003f46270 */
[----:B------:R-:W-:Y:S02]  /*c2f0*/  FSEL R45, R219, -INF , !P0 ;  /* 0xff800000db2d7808 */ /* 0x000fe40004000000 */
[----:B------:R-:W-:Y:S01]  /*c300*/  ISETP.GE.AND P0, PT, R2, R16, PT ;  /* 0x000000100200720c */ /* 0x000fe20003f06270 */
[----:B------:R-:W-:Y:S01]  /*c310*/  VIADD R2, R0, 0x19 ;  /* 0x0000001900027836 */ /* 0x000fe20000000000 */
[----:B------:R-:W-:Y:S02]  /*c320*/  FSEL R44, R201, -INF , !P6 ;  /* 0xff800000c92c7808 */ /* 0x000fe40007000000 */
[----:B------:R-:W-:Y:S02]  /*c330*/  FSEL R51, R218, -INF , !P1 ;  /* 0xff800000da337808 */ /* 0x000fe40004800000 */
[----:B------:R-:W-:-:S02]  /*c340*/  ISETP.GE.AND P6, PT, R8, R14, PT ;  /* 0x0000000e0800720c */ /* 0x000fc40003fc6270 */
[----:B------:R-:W-:Y:S02]  /*c350*/  FSEL R57, R203, -INF , !P2 ;  /* 0xff800000cb397808 */ /* 0x000fe40005000000 */
[----:B------:R-:W-:Y:S02]  /*c360*/  ISETP.GE.AND P1, PT, R0, R16, PT ;  /* 0x000000100000720c */ /* 0x000fe40003f26270 */
[----:B------:R-:W-:Y:S02]  /*c370*/  ISETP.GE.AND P2, PT, R12, R17, PT ;  /* 0x000000110c00720c */ /* 0x000fe40003f46270 */
[----:B------:R-:W-:Y:S01]  /*c380*/  FSEL R41, R216, -INF , !P0 ;  /* 0xff800000d8297808 */ /* 0x000fe20004000000 */
[----:B------:R1:W5:Y:S01]  /*c390*/  MUFU.TANH R12, R10 ;  /* 0x0000000a000c7308 */ /* 0x0003620000002400 */
[----:B--2---:R-:W-:Y:S02]  /*c3a0*/  FSEL R36, R200, -INF , !P6 ;  /* 0xff800000c8247808 */ /* 0x004fe40007000000 */
[----:B------:R-:W-:-:S02]  /*c3b0*/  FSEL R48, R233, -INF , !P1 ;  /* 0xff800000e9307808 */ /* 0x000fc40004800000 */
[-C--:B------:R-:W-:Y:S02]  /*c3c0*/  ISETP.GE.AND P0, PT, R0, R17.reuse, PT ;  /* 0x000000110000720c */ /* 0x080fe40003f06270 */
[----:B------:R-:W-:Y:S02]  /*c3d0*/  ISETP.GE.AND P6, PT, R2, R14, PT ;  /* 0x0000000e0200720c */ /* 0x000fe40003fc6270 */
[----:B------:R-:W-:Y:S01]  /*c3e0*/  ISETP.GE.AND P1, PT, R3, R17, PT ;  /* 0x000000110300720c */ /* 0x000fe20003f26270 */
[----:B------:R-:W-:Y:S01]  /*c3f0*/  VIADD R3, R0, 0x18 ;  /* 0x0000001800037836 */ /* 0x000fe20000000000 */
[----:B------:R-:W-:Y:S02]  /*c400*/  FSEL R43, R211, -INF , !P2 ;  /* 0xff800000d32b7808 */ /* 0x000fe40005000000 */
[----:B------:R-:W-:Y:S02]  /*c410*/  ISETP.GE.AND P2, PT, R9, R15, PT ;  /* 0x0000000f0900720c */ /* 0x000fe40003f46270 */
[----:B------:R-:W-:-:S02]  /*c420*/  FSEL R40, R247, -INF , !P0 ;  /* 0xff800000f7287808 */ /* 0x000fc40004000000 */
[----:B------:R-:W-:Y:S02]  /*c430*/  FSEL R18, R18, -INF , !P6 ;  /* 0xff80000012127808 */ /* 0x000fe40007000000 */
[----:B------:R-:W-:Y:S02]  /*c440*/  ISETP.GE.AND P0, PT, R9, R14, PT ;  /* 0x0000000e0900720c */ /* 0x000fe40003f06270 */
[-C--:B------:R-:W-:Y:S02]  /*c450*/  ISETP.GE.AND P6, PT, R8, R15.reuse, PT ;  /* 0x0000000f0800720c */ /* 0x080fe40003fc6270 */
[----:B------:R-:W-:Y:S02]  /*c460*/  FSEL R108, R198, -INF , !P2 ;  /* 0xff800000c66c7808 */ /* 0x000fe40005000000 */
[----:B------:R-:W-:Y:S02]  /*c470*/  ISETP.GE.AND P2, PT, R3, R15, PT ;  /* 0x0000000f0300720c */ /* 0x000fe40003f46270 */
[----:B------:R-:W-:-:S02]  /*c480*/  FSEL R19, R19, -INF , !P0 ;  /* 0xff80000013137808 */ /* 0x000fc40004000000 */
[----:B------:R-:W-:Y:S02]  /*c490*/  FSEL R109, R197, -INF , !P6 ;  /* 0xff800000c56d7808 */ /* 0x000fe40007000000 */
[----:B------:R-:W-:Y:S02]  /*c4a0*/  ISETP.GE.AND P0, PT, R3, R14, PT ;  /* 0x0000000e0300720c */ /* 0x000fe40003f06270 */
[----:B------:R-:W-:Y:S02]  /*c4b0*/  ISETP.GE.AND P6, PT, R2, R15, PT ;  /* 0x0000000f0200720c */ /* 0x000fe40003fc6270 */
[----:B------:R-:W-:Y:S02]  /*c4c0*/  FSEL R42, R202, -INF , !P1 ;  /* 0xff800000ca2a7808 */ /* 0x000fe40004800000 */
[----:B---3--:R-:W-:Y:S02]  /*c4d0*/  FSEL R110, R196, -INF , !P2 ;  /* 0xff800000c46e7808 */ /* 0x008fe40005000000 */
[----:B------:R-:W-:-:S02]  /*c4e0*/  ISETP.GE.AND P1, PT, R9, R16, PT ;  /* 0x000000100900720c */ /* 0x000fc40003f26270 */
[----:B------:R-:W-:Y:S02]  /*c4f0*/  ISETP.GE.AND P2, PT, R8, R16, PT ;  /* 0x000000100800720c */ /* 0x000fe40003f46270 */
[----:B------:R-:W-:Y:S02]  /*c500*/  FSEL R37, R199, -INF , !P0 ;  /* 0xff800000c7257808 */ /* 0x000fe40004000000 */
[----:B------:R-:W-:Y:S02]  /*c510*/  FSEL R111, R194, -INF , !P6 ;  /* 0xff800000c26f7808 */ /* 0x000fe40007000000 */
[-C--:B------:R-:W-:Y:S02]  /*c520*/  ISETP.GE.AND P0, PT, R9, R17.reuse, PT ;  /* 0x000000110900720c */ /* 0x080fe40003f06270 */
[----:B------:R-:W-:Y:S02]  /*c530*/  ISETP.GE.AND P6, PT, R8, R17, PT ;  /* 0x000000110800720c */ /* 0x000fe40003fc6270 */
[----:B-1----:R-:W-:Y:S01]  /*c540*/  HMMA.16816.F32.BF16 R8, R4, R32, R28 ;  /* 0x000000200408723c */ /* 0x002fe2000004181c */
[----:B------:R-:W-:-:S02]  /*c550*/  FSEL R46, R195, -INF , !P1 ;  /* 0xff800000c32e7808 */ /* 0x000fc40004800000 */
[----:B------:R-:W-:Y:S02]  /*c560*/  FSEL R47, R193, -INF , !P2 ;  /* 0xff800000c12f7808 */ /* 0x000fe40005000000 */
[-C--:B------:R-:W-:Y:S01]  /*c570*/  ISETP.GE.AND P1, PT, R3, R16.reuse, PT ;  /* 0x000000100300720c */ /* 0x080fe20003f26270 */
[----:B------:R-:W-:Y:S01]  /*c580*/  HMMA.16816.F32.BF16 R32, R4, R34, R20 ;  /* 0x000000220420723c */ /* 0x000fe20000041814 */
[----:B------:R-:W-:Y:S02]  /*c590*/  ISETP.GE.AND P2, PT, R2, R16, PT ;  /* 0x000000100200720c */ /* 0x000fe40003f46270 */
[----:B------:R-:W-:Y:S02]  /*c5a0*/  FSEL R52, R191, -INF , !P1 ;  /* 0xff800000bf347808 */ /* 0x000fe40004800000 */
[----:B------:R-:W-:Y:S02]  /*c5b0*/  FSEL R53, R189, -INF , !P2 ;  /* 0xff800000bd357808 */ /* 0x000fe40005000000 */
[C---:B------:R-:W-:Y:S01]  /*c5c0*/  VIADD R5, R0.reuse, 0x20 ;  /* 0x0000002000057836 */ /* 0x040fe20000000000 */
[-C--:B------:R-:W-:Y:S01]  /*c5d0*/  ISETP.GE.AND P1, PT, R3, R17.reuse, PT ;  /* 0x000000110300720c */ /* 0x080fe20003f26270 */
[----:B------:R-:W-:Y:S01]  /*c5e0*/  VIADD R4, R0, 0x21 ;  /* 0x0000002100047836 */ /* 0x000fe20000000000 */
[----:B------:R-:W-:Y:S01]  /*c5f0*/  ISETP.GE.AND P2, PT, R2, R17, PT ;  /* 0x000000110200720c */ /* 0x000fe20003f46270 */
[----:B------:R-:W-:Y:S01]  /*c600*/  VIADD R3, R0, 0x28 ;  /* 0x0000002800037836 */ /* 0x000fe20000000000 */
[----:B------:R-:W-:Y:S01]  /*c610*/  FSEL R54, R192, -INF , !P0 ;  /* 0xff800000c0367808 */ /* 0x000fe20004000000 */
[----:B------:R-:W-:Y:S01]  /*c620*/  VIADD R2, R0, 0x29 ;  /* 0x0000002900027836 */ /* 0x000fe20000000000 */
[----:B------:R-:W-:-:S02]  /*c630*/  FSEL R55, R190, -INF , !P6 ;  /* 0xff800000be377808 */ /* 0x000fc40007000000 */
[CC--:B------:R-:W-:Y:S02]  /*c640*/  ISETP.GE.AND P0, PT, R5.reuse, R14.reuse, PT ;  /* 0x0000000e0500720c */ /* 0x0c0fe40003f06270 */
[-C--:B------:R-:W-:Y:S01]  /*c650*/  ISETP.GE.AND P6, PT, R5, R15.reuse, PT ;  /* 0x0000000f0500720c */ /* 0x080fe20003fc6270 */
[----:B------:R-:W-:Y:S01]  /*c660*/  FMUL.FTZ R6, R10, UR28 ;  /* 0x0000001c0a067c20 */ /* 0x000fe20008410000 */
[----:B------:R-:W-:Y:S01]  /*c670*/  FSEL R100, R188, -INF , !P1 ;  /* 0xff800000bc647808 */ /* 0x000fe20004800000 */
[----:B------:R-:W-:Y:S01]  /*c680*/  FMUL.FTZ R8, R8, UR28 ;  /* 0x0000001c08087c20 */ /* 0x000fe20008410000 */
[----:B------:R-:W-:Y:S01]  /*c690*/  FSEL R176, R176, -INF , !P0 ;  /* 0xff800000b0b07808 */ /* 0x000fe20004000000 */
[----:B------:R-:W-:Y:S01]  /*c6a0*/  FMUL.FTZ R9, R9, UR28 ;  /* 0x0000001c09097c20 */ /* 0x000fe20008410000 */
[----:B----4-:R-:W-:Y:S01]  /*c6b0*/  FSEL R191, R177, -INF , !P6 ;  /* 0xff800000b1bf7808 */ /* 0x010fe20007000000 */
[----:B------:R-:W1:Y:S01]  /*c6c0*/  MUFU.TANH R6, R6 ;  /* 0x0000000600067308 */ /* 0x000e620000002400 */
[-C--:B------:R-:W-:Y:S01]  /*c6d0*/  ISETP.GE.AND P1, PT, R4, R14.reuse, PT ;  /* 0x0000000e0400720c */ /* 0x080fe20003f26270 */
[----:B------:R-:W-:Y:S01]  /*c6e0*/  FMUL.FTZ R32, R32, UR28 ;  /* 0x0000001c20207c20 */ /* 0x000fe20008410000 */
[----:B------:R-:W-:Y:S01]  /*c6f0*/  ISETP.GE.AND P0, PT, R2, R14, PT ;  /* 0x0000000e0200720c */ /* 0x000fe20003f06270 */
[----:B------:R-:W-:Y:S01]  /*c700*/  FMUL.FTZ R7, R33, UR28 ;  /* 0x0000001c21077c20 */ /* 0x000fe20008410000 */
[----:B------:R-:W-:Y:S01]  /*c710*/  ISETP.GE.AND P6, PT, R3, R15, PT ;  /* 0x0000000f0300720c */ /* 0x000fe20003fc6270 */
[----:B------:R-:W-:Y:S01]  /*c720*/  FMUL.FTZ R34, R34, UR28 ;  /* 0x0000001c22227c20 */ /* 0x000fe20008410000 */
[----:B------:R-:W-:Y:S01]  /*c730*/  FSEL R178, R184, -INF , !P1 ;  /* 0xff800000b8b27808 */ /* 0x000fe20004800000 */
[----:B------:R-:W2:Y:S01]  /*c740*/  MUFU.TANH R8, R8 ;  /* 0x0000000800087308 */ /* 0x000ea20000002400 */
[----:B------:R-:W-:-:S02]  /*c750*/  FSEL R185, R185, -INF , !P0 ;  /* 0xff800000b9b97808 */ /* 0x000fc40004000000 */
[----:B------:R-:W-:Y:S02]  /*c760*/  FSEL R195, R102, -INF , !P6 ;  /* 0xff80000066c37808 */ /* 0x000fe40007000000 */
[-C--:B------:R-:W-:Y:S02]  /*c770*/  ISETP.GE.AND P1, PT, R5, R16.reuse, PT ;  /* 0x000000100500720c */ /* 0x080fe40003f26270 */
[C---:B------:R-:W-:Y:S01]  /*c780*/  ISETP.GE.AND P0, PT, R4.reuse, R15, PT ;  /* 0x0000000f0400720c */ /* 0x040fe20003f06270 */
[----:B------:R-:W3:Y:S01]  /*c790*/  MUFU.TANH R9, R9 ;  /* 0x0000000900097308 */ /* 0x000ee20000002400 */
[----:B------:R-:W-:Y:S02]  /*c7a0*/  ISETP.GE.AND P6, PT, R4, R16, PT ;  /* 0x000000100400720c */ /* 0x000fe40003fc6270 */
[----:B-----5:R-:W-:Y:S02]  /*c7b0*/  FSEL R193, R101, -INF , !P0 ;  /* 0xff80000065c17808 */ /* 0x020fe40004000000 */
[----:B------:R-:W-:-:S02]  /*c7c0*/  FSEL R177, R104, -INF , !P1 ;  /* 0xff80000068b17808 */ /* 0x000fc40004800000 */
[----:B------:R-:W-:Y:S01]  /*c7d0*/  FSEL R179, R66, -INF , !P6 ;  /* 0xff80000042b37808 */ /* 0x000fe20007000000 */
[----:B------:R-:W4:Y:S01]  /*c7e0*/  MUFU.TANH R32, R32 ;  /* 0x0000002000207308 */ /* 0x000f220000002400 */
[C---:B------:R-:W-:Y:S02]  /*c7f0*/  ISETP.GE.AND P0, PT, R2.reuse, R15, PT ;  /* 0x0000000f0200720c */ /* 0x040fe40003f06270 */
[-C--:B------:R-:W-:Y:S02]  /*c800*/  ISETP.GE.AND P1, PT, R3, R16.reuse, PT ;  /* 0x000000100300720c */ /* 0x080fe40003f26270 */
[----:B------:R-:W-:Y:S02]  /*c810*/  ISETP.GE.AND P6, PT, R2, R16, PT ;  /* 0x000000100200720c */ /* 0x000fe40003fc6270 */
[----:B------:R-:W-:Y:S01]  /*c820*/  FSEL R105, R187, -INF , !P2 ;  /* 0xff800000bb697808 */ /* 0x000fe20005000000 */
[----:B------:R-:W5:Y:S01]  /*c830*/  MUFU.TANH R7, R7 ;  /* 0x0000000700077308 */ /* 0x000f620000002400 */
[----:B------:R-:W-:-:S02]  /*c840*/  FSEL R198, R103, -INF , !P0 ;  /* 0xff80000067c67808 */ /* 0x000fc40004000000 */
[----:B------:R-:W-:Y:S02]  /*c850*/  FSEL R180, R65, -INF , !P1 ;  /* 0xff80000041b47808 */ /* 0x000fe40004800000 */
[----:B------:R-:W-:Y:S02]  /*c860*/  FSEL R181, R64, -INF , !P6 ;  /* 0xff80000040b57808 */ /* 0x000fe40007000000 */
[C---:B------:R-:W-:Y:S02]  /*c870*/  ISETP.GE.AND P2, PT, R3.reuse, R14, PT ;  /* 0x0000000e0300720c */ /* 0x040fe40003f46270 */
[-C--:B------:R-:W-:Y:S01]  /*c880*/  ISETP.GE.AND P0, PT, R4, R17.reuse, PT ;  /* 0x000000110400720c */ /* 0x080fe20003f06270 */
        /* <DEDUP_REMOVED lines=8> */
[----:B------:R-:W-:Y:S02]  /*c910*/  FSEL R186, R186, -INF , !P2 ;  /* 0xff800000baba7808 */ /* 0x000fe40005000000 */
[-C--:B------:R-:W-:Y:S02]  /*c920*/  ISETP.GE.AND P1, PT, R2, R14.reuse, PT ;  /* 0x0000000e0200720c */ /* 0x080fe40003f26270 */
[-C--:B------:R-:W-:Y:S02]  /*c930*/  ISETP.GE.AND P6, PT, R0, R14.reuse, PT ;  /* 0x0000000e0000720c */ /* 0x080fe40003fc6270 */
[----:B------:R-:W-:Y:S01]  /*c940*/  ISETP.GE.AND P2, PT, R5, R17, PT ;  /* 0x000000110500720c */ /* 0x000fe20003f46270 */
[----:B------:R-:W-:Y:S01]  /*c950*/  FMUL.FTZ R5, R11, UR28 ;  /* 0x0000001c0b057c20 */ /* 0x000fe20008410000 */
[----:B------:R-:W-:Y:S02]  /*c960*/  FSEL R107, R107, -INF , !P0 ;  /* 0xff8000006b6b7808 */ /* 0x000fe40004000000 */
[----:B------:R-:W-:-:S02]  /*c970*/  ISETP.GE.AND P0, PT, R3, R14, PT ;  /* 0x0000000e0300720c */ /* 0x000fc40003f06270 */
[----:B------:R-:W-:Y:S01]  /*c980*/  FSEL R187, R24, -INF , !P1 ;  /* 0xff80000018bb7808 */ /* 0x000fe20004800000 */
[----:B------:R-:W5:Y:S01]  /*c990*/  MUFU.TANH R5, R5 ;  /* 0x0000000500057308 */ /* 0x000f620000002400 */
[----:B------:R-:W-:Y:S02]  /*c9a0*/  FSEL R188, R25, -INF , !P6 ;  /* 0xff80000019bc7808 */ /* 0x000fe40007000000 */
[----:B------:R-:W-:Y:S02]  /*c9b0*/  FSEL R106, R106, -INF , !P2 ;  /* 0xff8000006a6a7808 */ /* 0x000fe40005000000 */
[-C--:B------:R-:W-:Y:S02]  /*c9c0*/  ISETP.GE.AND P1, PT, R2, R15.reuse, PT ;  /* 0x0000000f0200720c */ /* 0x080fe40003f26270 */
[----:B------:R-:W-:Y:S02]  /*c9d0*/  ISETP.GE.AND P6, PT, R0, R15, PT ;  /* 0x0000000f0000720c */ /* 0x000fe40003fc6270 */
[----:B------:R-:W-:-:S02]  /*c9e0*/  ISETP.GE.AND P2, PT, R4, R14, PT ;  /* 0x0000000e0400720c */ /* 0x000fc40003f46270 */
[----:B------:R-:W-:Y:S02]  /*c9f0*/  FSEL R184, R12, -INF , !P0 ;  /* 0xff8000000cb87808 */ /* 0x000fe40004000000 */
[----:B------:R-:W-:Y:S02]  /*ca00*/  ISETP.GE.AND P0, PT, R3, R15, PT ;  /* 0x0000000f0300720c */ /* 0x000fe40003f06270 */
[----:B------:R-:W-:Y:S02]  /*ca10*/  FSEL R203, R26, -INF , !P1 ;  /* 0xff8000001acb7808 */ /* 0x000fe40004800000 */
[----:B------:R-:W-:Y:S02]  /*ca20*/  FSEL R204, R27, -INF , !P6 ;  /* 0xff8000001bcc7808 */ /* 0x000fe40007000000 */
[----:B------:R-:W-:Y:S02]  /*ca30*/  FSEL R14, R13, -INF , !P2 ;  /* 0xff8000000d0e7808 */ /* 0x000fe40005000000 */
[----:B------:R-:W-:-:S02]  /*ca40*/  ISETP.GE.AND P1, PT, R3, R16, PT ;  /* 0x000000100300720c */ /* 0x000fc40003f26270 */
[----:B------:R-:W-:Y:S01]  /*ca50*/  ISETP.GE.AND P6, PT, R3, R17, PT ;  /* 0x000000110300720c */ /* 0x000fe20003fc6270 */
[----:B------:R-:W-:Y:S01]  /*ca60*/  FMUL.FTZ R3, R35, UR28 ;  /* 0x0000001c23037c20 */ /* 0x000fe20008410000 */
[C---:B------:R-:W-:Y:S02]  /*ca70*/  ISETP.GE.AND P2, PT, R4.reuse, R15, PT ;  /* 0x0000000f0400720c */ /* 0x040fe40003f46270 */
[----:B------:R-:W-:Y:S02]  /*ca80*/  FSEL R202, R39, -INF , !P0 ;  /* 0xff80000027ca7808 */ /* 0x000fe40004000000 */
[----:B------:R-:W-:Y:S01]  /*ca90*/  ISETP.GE.AND P0, PT, R4, R17, PT ;  /* 0x000000110400720c */ /* 0x000fe20003f06270 */
[----:B------:R-:W-:Y:S01]  /*caa0*/  MUFU.TANH R3, R3 ;  /* 0x0000000300037308 */ /* 0x000fe20000002400 */
[----:B------:R-:W-:Y:S02]  /*cab0*/  FSEL R189, R38, -INF , !P2 ;  /* 0xff80000026bd7808 */ /* 0x000fe40005000000 */
[----:B------:R-:W-:-:S02]  /*cac0*/  ISETP.GE.AND P2, PT, R4, R16, PT ;  /* 0x000000100400720c */ /* 0x000fc40003f46270 */
[----:B-1----:R-:W-:Y:S02]  /*cad0*/  FSEL R197, R6, -INF , !P0 ;  /* 0xff80000006c57808 */ /* 0x002fe40004000000 */
[----:B------:R-:W-:Y:S01]  /*cae0*/  PLOP3.LUT P0, PT, PT, PT, UP0, 0x80, 0x0 ;  /* 0x000000000000781c */ /* 0x000fe20003f0f008 */
[----:B------:R-:W1:Y:S01]  /*caf0*/  MUFU.TANH R4, R34 ;  /* 0x0000002200047308 */ /* 0x000e620000002400 */
[----:B--2---:R-:W-:Y:S02]  /*cb00*/  FSEL R190, R8, -INF , !P2 ;  /* 0xff80000008be7808 */ /* 0x004fe40005000000 */
[----:B---3--:R-:W-:Y:S02]  /*cb10*/  FSEL R192, R9, -INF , !P1 ;  /* 0xff80000009c07808 */ /* 0x008fe40004800000 */
[-C--:B------:R-:W-:Y:S02]  /*cb20*/  ISETP.GE.AND P2, PT, R2, R16.reuse, PT ;  /* 0x000000100200720c */ /* 0x080fe40003f46270 */
[----:B------:R-:W-:-:S02]  /*cb30*/  ISETP.GE.AND P1, PT, R0, R16, PT ;  /* 0x000000100000720c */ /* 0x000fc40003f26270 */
[----:B----4-:R-:W-:Y:S02]  /*cb40*/  FSEL R194, R32, -INF , !P2 ;  /* 0xff80000020c27808 */ /* 0x010fe40005000000 */
[----:B-----5:R-:W-:Y:S02]  /*cb50*/  FSEL R196, R7, -INF , !P1 ;  /* 0xff80000007c47808 */ /* 0x020fe40004800000 */
[-C--:B------:R-:W-:Y:S02]  /*cb60*/  ISETP.GE.AND P2, PT, R2, R17.reuse, PT ;  /* 0x000000110200720c */ /* 0x080fe40003f46270 */
[----:B------:R-:W-:Y:S02]  /*cb70*/  ISETP.GE.AND P1, PT, R0, R17, PT ;  /* 0x000000110000720c */ /* 0x000fe40003f26270 */
[----:B------:R-:W-:Y:S02]  /*cb80*/  FSEL R199, R5, -INF , !P6 ;  /* 0xff80000005c77808 */ /* 0x000fe40007000000 */
[----:B-1----:R-:W-:-:S02]  /*cb90*/  FSEL R200, R4, -INF , !P2 ;  /* 0xff80000004c87808 */ /* 0x002fc40005000000 */
[----:B------:R-:W-:Y:S01]  /*cba0*/  FSEL R201, R3, -INF , !P1 ;  /* 0xff80000003c97808 */ /* 0x000fe20004800000 */
[----:B------:R-:W-:Y:S06]  /*cbb0*/  @!P0 BRA `(.L_x_629) ;  /* 0x0000000400148947 */ /* 0x000fec0003800000 */
        /* <DEDUP_REMOVED lines=24> */
[C---:B----4-:R-:W-:Y:S02]  /*cd40*/  @!P3 LEA R8, P1, R0.reuse, R8, 0x1 ;  /* 0x000000080008b211 */ /* 0x050fe400078208ff */
[C-C-:B------:R-:W-:Y:S02]  /*cd50*/  @!P5 LEA.HI.X R13, R0.reuse, R13, R2.reuse, 0x1, P6 ;  /* 0x0000000d000dd211 */ /* 0x140fe400030f0c02 */
[----:B------:R-:W-:-:S02]  /*cd60*/  @!P4 LEA.HI.X R11, R0, R11, R2, 0x1, P2 ;  /* 0x0000000b000bc211 */ /* 0x000fc400010f0c02 */
[C---:B------:R-:W-:Y:S01]  /*cd70*/  @!P3 LEA.HI.X R9, R0.reuse, R9, R2, 0x1, P1 ;  /* 0x000000090009b211 */ /* 0x040fe200008f0c02 */
[----:B------:R-:W-:Y:S01]  /*cd80*/  @!PT LDS RZ, [RZ] ;  /* 0x00000000fffff984 */ /* 0x000fe20000000800 */
[----:B------:R-:W-:Y:S01]  /*cd90*/  @!PT LDS RZ, [RZ] ;  /* 0x00000000fffff984 */ /* 0x000fe20000000800 */
[----:B------:R-:W-:Y:S01]  /*cda0*/  @!PT LDS RZ, [RZ] ;  /* 0x00000000fffff984 */ /* 0x000fe20000000800 */
[----:B------:R1:W-:Y:S01]  /*cdb0*/  @!P5 LDGSTS.E.BYPASS.LTC128B.128 [R230+0x6000], desc[UR22][R12.64] ;  /* 0x060000000ce6dfae */ /* 0x0003e2000b901d56 */
[----:B------:R-:W-:-:S03]  /*cdc0*/  IADD3 R0, P1, R0, UR13, RZ ;  /* 0x0000000d00007c10 */ /* 0x000fc6000ff3e0ff */
[----:B------:R1:W-:Y:S01]  /*cdd0*/  @P4 STS.128 [R230+0x7000], RZ ;  /* 0x007000ffe6004388 */ /* 0x0003e20000000c00 */
[----:B------:R-:W-:Y:S02]  /*cde0*/  @!P5 LEA R6, P2, R0, R6, 0x1 ;  /* 0x000000060006d211 */ /* 0x000fe400078408ff */
[----:B------:R-:W-:Y:S01]  /*cdf0*/  IADD3.X R2, R2, UR5, RZ, P1, !PT ;  /* 0x0000000502027c10 */ /* 0x000fe20008ffe4ff */
[----:B------:R-:W-:Y:S01]  /*ce00*/  @!PT LDS RZ, [RZ] ;  /* 0x00000000fffff984 */ /* 0x000fe20000000800 */
[----:B------:R-:W-:Y:S01]  /*ce10*/  @!PT LDS RZ, [RZ] ;  /* 0x00000000fffff984 */ /* 0x000fe20000000800 */
[----:B------:R-:W-:Y:S01]  /*ce20*/  @!PT LDS RZ, [RZ] ;  /* 0x00000000fffff984 */ /* 0x000fe20000000800 */
[----:B------:R1:W-:Y:S01]  /*ce30*/  @!P4 LDGSTS.E.BYPASS.LTC128B.128 [R230+0x7000], desc[UR22][R10.64+0x40] ;  /* 0x070000400ae6cfae */ /* 0x0003e2000b901d56 */
[C---:B------:R-:W-:Y:S02]  /*ce40*/  @!P4 LEA R4, P1, R0.reuse, R4, 0x1 ;  /* 0x000000040004c211 */ /* 0x040fe400078208ff */
[C-C-:B------:R-:W-:Y:S01]  /*ce50*/  @!P5 LEA.HI.X R7, R0.reuse, R7, R2.reuse, 0x1, P2 ;  /* 0x000000070007d211 */ /* 0x140fe200010f0c02 */
        /* <DEDUP_REMOVED lines=25> */
.L_x_631:
[----:B------:R-:W-:Y:S05]  /*cff0*/  BSYNC B0 ;  /* 0x0000000000007941 */ /* 0x000fea0003800000 */
.L_x_630:
[----:B------:R-:W0:Y:S02]  /*d000*/  LDGDEPBAR ;  /* 0x00000000000079af */ /* 0x000e240000000000 */
.L_x_629:
[----:B------:R-:W-:Y:S01]  /*d010*/  FMNMX.FTZ R104, R246, R56, !PT ;  /* 0x00000038f6687209 */ /* 0x000fe20007810000 */
[----:B-1----:R-:W3:Y:S03]  /*d020*/  LDL.LU R7, [R1+0x14] ;  /* 0x0000140001077983 */ /* 0x002ee60000300800 */
[----:B------:R-:W-:Y:S01]  /*d030*/  FMNMX.FTZ R104, R60, R104, !PT ;  /* 0x000000683c687209 */ /* 0x000fe20007810000 */
[----:B------:R-:W4:Y:S03]  /*d040*/  LDL.LU R24, [R1+0x10] ;  /* 0x0000100001187983 */ /* 0x000f260000300800 */
[----:B------:R-:W-:Y:S01]  /*d050*/  FMNMX.FTZ R104, R61, R104, !PT ;  /* 0x000000683d687209 */ /* 0x000fe20007810000 */
[----:B------:R-:W5:Y:S01]  /*d060*/  LDL.LU R11, [R1+0x1c] ;  /* 0x00001c00010b7983 */ /* 0x000f620000300800 */
[----:B------:R-:W-:Y:S01]  /*d070*/  FMNMX.FTZ R0, R245, R49, !PT ;  /* 0x00000031f5007209 */ /* 0x000fe20007810000 */
[----:B------:R-:W-:Y:S01]  /*d080*/  @UP0 UIADD3 UR19, UR19, -0x4, URZ ;  /* 0xfffffffc13130890 */ /* 0x000fe2000fffe03f */
[----:B------:R-:W-:Y:S01]  /*d090*/  FMNMX.FTZ R104, R57, R104, !PT ;  /* 0x0000006839687209 */ /* 0x000fe20007810000 */
[----:B------:R-:W-:Y:S01]  /*d0a0*/  LDSM.16.MT88.4 R20, [R226+0x9000] ;  /* 0x00900000e214783b */ /* 0x000fe20000004200 */
[----:B------:R-:W-:-:S02]  /*d0b0*/  FMNMX.FTZ R2, R51, R0, !PT ;  /* 0x0000000033027209 */ /* 0x000fc40007810000 */
[----:B------:R-:W-:Y:S01]  /*d0c0*/  FMNMX.FTZ R104, R19, R104, !PT ;  /* 0x0000006813687209 */ /* 0x000fe20007810000 */
        /* <DEDUP_REMOVED lines=26> */
[----:B--2---:R-:W1:Y:S01]  /*d270*/  SHFL.BFLY PT, R4, R104, 0x2, 0x1f ;  /* 0x0c401f0068047f89 */ /* 0x004e6200000e0000 */
        /* <DEDUP_REMOVED lines=16> */
[----:B------:R-:W-:-:S02]  /*d380*/  FMNMX.FTZ R2, R192, R2, !PT ;  /* 0x00000002c0027209 */ /* 0x000fc40007810000 */
[----:B------:R-:W-:Y:S02]  /*d390*/  FMNMX.FTZ R0, R105, R0, !PT ;  /* 0x0000000069007209 */ /* 0x000fe40007810000 */
[----:B------:R-:W-:Y:S02]  /*d3a0*/  FMNMX.FTZ R103, R195, R3, !PT ;  /* 0x00000003c3677209 */ /* 0x000fe40007810000 */
[----:B------:R-:W1:Y:S01]  /*d3b0*/  SHFL.BFLY PT, R3, R104, 0x1, 0x1f ;  /* 0x0c201f0068037f89 */ /* 0x000e6200000e0000 */
[----:B------:R-:W-:Y:S02]  /*d3c0*/  FMNMX.FTZ R102, R194, R2, !PT ;  /* 0x00000002c2667209 */ /* 0x000fe40007810000 */
[----:B------:R-:W-:Y:S02]  /*d3d0*/  FMNMX.FTZ R0, R106, R0, !PT ;  /* 0x000000006a007209 */ /* 0x000fe40007810000 */
[----:B------:R-:W-:Y:S02]  /*d3e0*/  FMNMX.FTZ R102, R196, R102, !PT ;  /* 0x00000066c4667209 */ /* 0x000fe40007810000 */
[----:B------:R-:W-:-:S02]  /*d3f0*/  FMNMX.FTZ R0, R107, R0, !PT ;  /* 0x000000006b007209 */ /* 0x000fc40007810000 */
[----:B------:R-:W-:Y:S01]  /*d400*/  FMNMX.FTZ R103, R198, R103, !PT ;  /* 0x00000067c6677209 */ /* 0x000fe20007810000 */
[----:B------:R-:W2:Y:S01]  /*d410*/  SHFL.BFLY PT, R5, R102, 0x2, 0x1f ;  /* 0x0c401f0066057f89 */ /* 0x000ea200000e0000 */
[----:B------:R-:W-:Y:S02]  /*d420*/  FMNMX.FTZ R0, R182, R0, !PT ;  /* 0x00000000b6007209 */ /* 0x000fe40007810000 */
[----:B------:R-:W-:Y:S02]  /*d430*/  FMNMX.FTZ R103, R189, R103, !PT ;  /* 0x00000067bd677209 */ /* 0x000fe40007810000 */
[----:B------:R-:W-:Y:S02]  /*d440*/  FMNMX.FTZ R0, R183, R0, !PT ;  /* 0x00000000b7007209 */ /* 0x000fe40007810000 */
[----:B------:R-:W-:Y:S02]  /*d450*/  FMNMX.FTZ R103, R202, R103, !PT ;  /* 0x00000067ca677209 */ /* 0x000fe40007810000 */
[----:B------:R-:W-:-:S02]  /*d460*/  FMNMX.FTZ R0, R197, R0, !PT ;  /* 0x00000000c5007209 */ /* 0x000fc40007810000 */
[----:B------:R-:W-:Y:S02]  /*d470*/  FMNMX.FTZ R103, R203, R103, !PT ;  /* 0x00000067cb677209 */ /* 0x000fe40007810000 */
[----:B------:R-:W-:Y:S02]  /*d480*/  FMNMX.FTZ R0, R199, R0, !PT ;  /* 0x00000000c7007209 */ /* 0x000fe40007810000 */
[----:B-1----:R-:W-:Y:S02]  /*d490*/  FMNMX.FTZ R104, R104, R3, !PT ;  /* 0x0000000368687209 */ /* 0x002fe40007810000 */
[----:B------:R-:W-:Y:S02]  /*d4a0*/  FMNMX.FTZ R0, R200, R0, !PT ;  /* 0x00000000c8007209 */ /* 0x000fe40007810000 */
[C---:B------:R-:W-:Y:S01]  /*d4b0*/  FSETP.NEU.FTZ.AND P4, PT, R104.reuse, -INF , PT ;  /* 0xff8000006800780b */ /* 0x040fe20003f9d000 */
[----:B------:R-:W-:Y:S01]  /*d4c0*/  FMUL.FTZ R2, R104, UR18 ;  /* 0x0000001268027c20 */ /* 0x000fe20008410000 */
[----:B------:R-:W-:-:S02]  /*d4d0*/  FMNMX.FTZ R0, R201, R0, !PT ;  /* 0x00000000c9007209 */ /* 0x000fc40007810000 */
[----:B------:R-:W-:Y:S02]  /*d4e0*/  FMNMX.FTZ R103, R204, R103, !PT ;  /* 0x00000067cc677209 */ /* 0x000fe40007810000 */
[----:B------:R-:W-:Y:S02]  /*d4f0*/  FSEL R2, R2, RZ, P4 ;  /* 0x000000ff02027208 */ /* 0x000fe40002000000 */
[----:B--2---:R-:W-:Y:S01]  /*d500*/  FMNMX.FTZ R102, R102, R5, !PT ;  /* 0x0000000566667209 */ /* 0x004fe20007810000 */
[----:B------:R-:W1:Y:S01]  /*d510*/  SHFL.BFLY PT, R4, R103, 0x2, 0x1f ;  /* 0x0c401f0067047f89 */ /* 0x000e6200000e0000 */
[----:B------:R-:W-:Y:S01]  /*d520*/  MOV R25, R252 ;  /* 0x000000fc00197202 */ /* 0x000fe20000000f00 */
[--C-:B------:R-:W-:Y:S01]  /*d530*/  FFMA.FTZ R3, R56, UR18, -R2.reuse ;  /* 0x0000001238037c23 */ /* 0x100fe20008010802 */
[--C-:B------:R-:W-:Y:S01]  /*d540*/  FFMA.FTZ R14, R14, UR18, -R2.reuse ;  /* 0x000000120e0e7c23 */ /* 0x100fe20008010802 */
[----:B------:R-:W2:Y:S01]  /*d550*/  SHFL.BFLY PT, R5, R0, 0x2, 0x1f ;  /* 0x0c401f0000057f89 */ /* 0x000ea200000e0000 */
[----:B------:R-:W-:Y:S01]  /*d560*/  MOV R58, R25 ;  /* 0x00000019003a7202 */ /* 0x000fe20000000f00 */
[----:B------:R1:W-:Y:S02]  /*d570*/  MUFU.EX2 R252, R3 ;  /* 0x0000000300fc7308 */ /* 0x0003e40000000800 */
[----:B------:R-:W2:Y:S01]  /*d580*/  SHFL.BFLY PT, R6, R102, 0x1, 0x1f ;  /* 0x0c201f0066067f89 */ /* 0x000ea200000e0000 */
[----:B-1----:R-:W-:Y:S01]  /*d590*/  FFMA.FTZ R3, R60, UR18, -R2 ;  /* 0x000000123c037c23 */ /* 0x002fe20008010802 */
[----:B------:R-:W-:-:S04]  /*d5a0*/  FMNMX.FTZ R103, R103, R4, !PT ;  /* 0x0000000467677209 */ /* 0x000fc80007810000 */
[----:B------:R1:W-:Y:S01]  /*d5b0*/  MUFU.EX2 R250, R3 ;  /* 0x0000000300fa7308 */ /* 0x0003e20000000800 */
[----:B--2---:R-:W-:Y:S01]  /*d5c0*/  FMNMX.FTZ R0, R0, R5, !PT ;  /* 0x0000000500007209 */ /* 0x004fe20007810000 */
[----:B------:R-:W2:Y:S01]  /*d5d0*/  SHFL.BFLY PT, R4, R103, 0x1, 0x1f ;  /* 0x0c201f0067047f89 */ /* 0x000ea200000e0000 */
[----:B------:R-:W-:-:S03]  /*d5e0*/  FMNMX.FTZ R102, R102, R6, !PT ;  /* 0x0000000666667209 */ /* 0x000fc60007810000 */
[----:B------:R-:W2:Y:S01]  /*d5f0*/  SHFL.BFLY PT, R101, R0, 0x1, 0x1f ;  /* 0x0c201f0000657f89 */ /* 0x000ea200000e0000 */
[----:B------:R-:W-:Y:S01]  /*d600*/  FSETP.NEU.FTZ.AND P2, PT, R102, -INF , PT ;  /* 0xff8000006600780b */ /* 0x000fe20003f5d000 */
[----:B-1----:R-:W-:-:S04]  /*d610*/  FFMA.FTZ R3, R61, UR18, -R2 ;  /* 0x000000123d037c23 */ /* 0x002fc80008010802 */
[----:B------:R1:W-:Y:S01]  /*d620*/  MUFU.EX2 R249, R3 ;  /* 0x0000000300f97308 */ /* 0x0003e20000000800 */
[----:B--2---:R-:W-:Y:S02]  /*d630*/  FMNMX.FTZ R103, R103, R4, !PT ;  /* 0x0000000467677209 */ /* 0x004fe40007810000 */
[----:B------:R-:W-:-:S03]  /*d640*/  FMNMX.FTZ R101, R0, R101, !PT ;  /* 0x0000006500657209 */ /* 0x000fc60007810000 */
[C---:B------:R-:W-:Y:S01]  /*d650*/  FMUL.FTZ R13, R103.reuse, UR18 ;  /* 0x00000012670d7c20 */ /* 0x040fe20008410000 */
[----:B------:R-:W-:Y:S02]  /*d660*/  FSETP.NEU.FTZ.AND P3, PT, R103, -INF , PT ;  /* 0xff8000006700780b */ /* 0x000fe40003f7d000 */
[C---:B------:R-:W-:Y:S01]  /*d670*/  FSETP.NEU.FTZ.AND P1, PT, R101.reuse, -INF , PT ;  /* 0xff8000006500780b */ /* 0x040fe20003f3d000 */
[----:B------:R-:W-:Y:S01]  /*d680*/  FMUL.FTZ R12, R101, UR18 ;  /* 0x00000012650c7c20 */ /* 0x000fe20008410000 */
[----:B------:R-:W-:Y:S01]  /*d690*/  FSEL R13, R13, RZ, P3 ;  /* 0x000000ff0d0d7208 */ /* 0x000fe20001800000 */
[----:B-1----:R-:W-:-:S03]  /*d6a0*/  FFMA.FTZ R3, R57, UR18, -R2 ;  /* 0x0000001239037c23 */ /* 0x002fc60008010802 */
[----:B------:R-:W-:Y:S01]  /*d6b0*/  FSEL R12, R12, RZ, P1 ;  /* 0x000000ff0c0c7208 */ /* 0x000fe20000800000 */
[----:B------:R-:W-:Y:S01]  /*d6c0*/  FFMA.FTZ R4, R49, UR18, -R13 ;  /* 0x0000001231047c23 */ /* 0x000fe2000801080d */
[----:B------:R1:W-:Y:S03]  /*d6d0*/  MUFU.EX2 R251, R3 ;  /* 0x0000000300fb7308 */ /* 0x0003e60000000800 */
[----:B------:R-:W-:-:S05]  /*d6e0*/  FFMA.FTZ R5, R44, UR18, -R12 ;  /* 0x000000122c057c23 */ /* 0x000fca000801080c */
[----:B------:R2:W-:Y:S08]  /*d6f0*/  MUFU.EX2 R247, R4 ;  /* 0x0000000400f77308 */ /* 0x0005f00000000800 */
[----:B------:R2:W-:Y:S01]  /*d700*/  MUFU.EX2 R238, R5 ;  /* 0x0000000500ee7308 */ /* 0x0005e20000000800 */
[----:B-1----:R-:W-:-:S07]  /*d710*/  FFMA.FTZ R3, R19, UR18, -R2 ;  /* 0x0000001213037c23 */ /* 0x002fce0008010802 */
[----:B------:R1:W-:Y:S01]  /*d720*/  MUFU.EX2 R10, R3 ;  /* 0x00000003000a7308 */ /* 0x0003e20000000800 */
[----:B--2---:R-:W-:-:S07]  /*d730*/  FFMA.FTZ R4, R51, UR18, -R13 ;  /* 0x0000001233047c23 */ /* 0x004fce000801080d */
[----:B------:R-:W-:Y:S01]  /*d740*/  MUFU.EX2 R248, R4 ;  /* 0x0000000400f87308 */ /* 0x000fe20000000800 */
[----:B------:R-:W-:Y:S01]  /*d750*/  FSEL R5, R104, RZ, P4 ;  /* 0x000000ff68057208 */ /* 0x000fe20002000000 */
[----:B-1----:R-:W-:-:S06]  /*d760*/  FFMA.FTZ R3, R36, UR18, -R2 ;  /* 0x0000001224037c23 */ /* 0x002fcc0008010802 */
[----:B------:R1:W-:Y:S02]  /*d770*/  MUFU.EX2 R26, R3 ;  /* 0x00000003001a7308 */ /* 0x0003e40000000800 */
[----:B-1----:R-:W-:-:S06]  /*d780*/  FFMA.FTZ R3, R37, UR18, -R2 ;  /* 0x0000001225037c23 */ /* 0x002fcc0008010802 */
[----:B------:R1:W-:Y:S02]  /*d790*/  MUFU.EX2 R9, R3 ;  /* 0x0000000300097308 */ /* 0x0003e40000000800 */
[----:B-1----:R-:W-:Y:S02]  /*d7a0*/  FFMA.FTZ R3, R18, UR18, -R2 ;  /* 0x0000001212037c23 */ /* 0x002fe40008010802 */
[----:B------:R-:W1:Y:S04]  /*d7b0*/  LDSM.16.MT88.4 R16, [R224+0x9000] ;  /* 0x00900000e010783b */ /* 0x000e680000004200 */
[----:B------:R2:W-:Y:S01]  /*d7c0*/  MUFU.EX2 R8, R3 ;  /* 0x0000000300087308 */ /* 0x0005e20000000800 */
[----:B---3--:R-:W-:Y:S02]  /*d7d0*/  MOV R39, R7 ;  /* 0x0000000700277202 */ /* 0x008fe40000000f00 */
[----:B----4-:R-:W-:Y:S01]  /*d7e0*/  MOV R38, R24 ;  /* 0x0000001800267202 */ /* 0x010fe20000000f00 */
[----:B--2---:R-:W-:-:S05]  /*d7f0*/  FMUL.FTZ R3, R102, UR18 ;  /* 0x0000001266037c20 */ /* 0x004fca0008410000 */
[----:B------:R-:W-:-:S05]  /*d800*/  FSEL R3, R3, RZ, P2 ;  /* 0x000000ff03037208 */ /* 0x000fca0001000000 */
[--C-:B------:R-:W-:Y:S01]  /*d810*/  FFMA.FTZ R0, R45, UR18, -R3.reuse ;  /* 0x000000122d007c23 */ /* 0x100fe20008010803 */
[----:B------:R-:W-:-:S03]  /*d820*/  FFMA.FTZ R4, R48, UR18, -R3 ;  /* 0x0000001230047c23 */ /* 0x000fc60008010803 */
[----:B------:R2:W-:Y:S08]  /*d830*/  MUFU.EX2 R240, R0 ;  /* 0x0000000000f07308 */ /* 0x0005f00000000800 */
[----:B------:R-:W-:Y:S01]  /*d840*/  MUFU.EX2 R241, R4 ;  /* 0x0000000400f17308 */ /* 0x000fe20000000800 */
[--C-:B--2---:R-:W-:Y:S02]  /*d850*/  FFMA.FTZ R0, R50, UR18, -R3.reuse ;  /* 0x0000001232007c23 */ /* 0x104fe40008010803 */
[----:B------:R-:W-:Y:S05]  /*d860*/  LDSM.16.MT88.4 R48, [R226+0xb000] ;  /* 0x00b00000e230783b */ /* 0x000fea0000004200 */
[----:B------:R2:W-:Y:S02]  /*d870*/  MUFU.EX2 R242, R0 ;  /* 0x0000000000f27308 */ /* 0x0005e40000000800 */
[----:B--2---:R-:W-:-:S06]  /*d880*/  FFMA.FTZ R0, R41, UR18, -R3 ;  /* 0x0000001229007c23 */ /* 0x004fcc0008010803 */
[----:B------:R2:W3:Y:S02]  /*d890*/  MUFU.EX2 R243, R0 ;  /* 0x0000000000f37308 */ /* 0x0004e40000000800 */
[----:B--2---:R-:W-:Y:S01]  /*d8a0*/  FFMA.FTZ R0, R40, UR18, -R12 ;  /* 0x0000001228007c23 */ /* 0x004fe2000801080c */
[----:B---3--:R-:W-:-:S05]  /*d8b0*/  F2FP.BF16.F32.PACK_AB R6, R243, R242 ;  /* 0x000000f2f306723e */ /* 0x008fca00000010ff */
[----:B------:R2:W-:Y:S02]  /*d8c0*/  MUFU.EX2 R236, R0 ;  /* 0x0000000000ec7308 */ /* 0x0005e40000000800 */
[----:B--2---:R-:W-:-:S06]  /*d8d0*/  FFMA.FTZ R0, R43, UR18, -R12 ;  /* 0x000000122b007c23 */ /* 0x004fcc000801080c */
[----:B------:R2:W-:Y:S02]  /*d8e0*/  MUFU.EX2 R237, R0 ;  /* 0x0000000000ed7308 */ /* 0x0005e40000000800 */
[----:B--2---:R-:W-:Y:S02]  /*d8f0*/  FFMA.FTZ R0, R42, UR18, -R12 ;  /* 0x000000122a007c23 */ /* 0x004fe4000801080c */
[----:B------:R-:W-:Y:S04]  /*d900*/  LDSM.16.MT88.4 R40, [R226+0xb400] ;  /* 0x00b40000e228783b */ /* 0x000fe80000004200 */
[----:B------:R2:W3:Y:S02]  /*d910*/  MUFU.EX2 R239, R0 ;  /* 0x0000000000ef7308 */ /* 0x0004e40000000800 */
[----:B--2---:R-:W-:-:S02]  /*d920*/  FSEL R0, R102, RZ, P2 ;  /* 0x000000ff66007208 */ /* 0x004fc40001000000 */
[----:B---3--:R-:W-:-:S03]  /*d930*/  F2FP.BF16.F32.PACK_AB R7, R238, R239 ;  /* 0x000000efee07723e */ /* 0x008fc600000010ff */
[----:B------:R-:W-:Y:S01]  /*d940*/  FADD.FTZ R4, R244, -R0 ;  /* 0x80000000f4047221 */ /* 0x000fe20000010000 */
[----:B------:R-:W-:Y:S02]  /*d950*/  FSEL R0, R101, RZ, P1 ;  /* 0x000000ff65007208 */ /* 0x000fe40000800000 */
[----:B------:R-:W-:Y:S01]  /*d960*/  MOV R244, R8 ;  /* 0x0000000800f47202 */ /* 0x000fe20000000f00 */
[----:B------:R-:W-:Y:S01]  /*d970*/  FMUL.FTZ R4, R4, UR18 ;  /* 0x0000001204047c20 */ /* 0x000fe20008410000 */
[----:B------:R-:W-:Y:S01]  /*d980*/  FADD.FTZ R8, R246, -R5 ;  /* 0x80000005f6087221 */ /* 0x000fe20000010000 */
[----:B------:R-:W-:Y:S01]  /*d990*/  FADD.FTZ R0, R231, -R0 ;  /* 0x80000000e7007221 */ /* 0x000fe20000010000 */
[----:B------:R-:W-:Y:S01]  /*d9a0*/  MOV R246, R9 ;  /* 0x0000000900f67202 */ /* 0x000fe20000000f00 */
[----:B------:R2:W3:Y:S01]  /*d9b0*/  MUFU.EX2 R44, R4 ;  /* 0x00000004002c7308 */ /* 0x0004e20000000800 */
[----:B------:R-:W-:Y:S01]  /*d9c0*/  F2FP.BF16.F32.PACK_AB R5, R237, R236 ;  /* 0x000000eced05723e */ /* 0x000fe200000010ff */
[----:B------:R-:W-:-:S06]  /*d9d0*/  FMUL.FTZ R0, R0, UR18 ;  /* 0x0000001200007c20 */ /* 0x000fcc0008410000 */
[----:B------:R4:W5:Y:S01]  /*d9e0*/  MUFU.EX2 R15, R0 ;  /* 0x00000000000f7308 */ /* 0x0009620000000800 */
[----:B--2---:R-:W-:Y:S01]  /*d9f0*/  FSEL R4, R103, RZ, P3 ;  /* 0x000000ff67047208 */ /* 0x004fe20001800000 */
[-C--:B---3--:R-:W-:Y:S01]  /*da00*/  FMUL.FTZ R128, R128, R44.reuse ;  /* 0x0000002c80807220 */ /* 0x088fe20000410000 */
[-C--:B------:R-:W-:Y:S01]  /*da10*/  FMUL.FTZ R129, R129, R44.reuse ;  /* 0x0000002c81817220 */ /* 0x080fe20000410000 */
[-C--:B------:R-:W-:Y:S01]  /*da20*/  FMUL.FTZ R144, R144, R44.reuse ;  /* 0x0000002c90907220 */ /* 0x080fe20000410000 */
[----:B------:R-:W-:Y:S01]  /*da30*/  FMUL.FTZ R145, R145, R44 ;  /* 0x0000002c91917220 */ /* 0x000fe20000410000 */
[----:B------:R-:W-:Y:S01]  /*da40*/  FADD.FTZ R9, R245, -R4 ;  /* 0x80000004f5097221 */ /* 0x000fe20000010000 */
[----:B------:R-:W-:Y:S01]  /*da50*/  MOV R245, R26 ;  /* 0x0000001a00f57202 */ /* 0x000fe20000000f00 */
[-C--:B------:R-:W-:Y:S01]  /*da60*/  FMUL.FTZ R152, R152, R44.reuse ;  /* 0x0000002c98987220 */ /* 0x080fe20000410000 */
[--C-:B----4-:R-:W-:Y:S01]  /*da70*/  FFMA.FTZ R0, R63, UR18, -R13.reuse ;  /* 0x000000123f007c23 */ /* 0x110fe2000801080d */
[----:B------:R-:W2:Y:S01]  /*da80*/  LDSM.16.MT88.4 R24, [R224+0xa000] ;  /* 0x00a00000e018783b */ /* 0x000ea20000004200 */
[----:B------:R-:W-:Y:S01]  /*da90*/  F2FP.BF16.F32.PACK_AB R4, R240, R241 ;  /* 0x000000f1f004723e */ /* 0x000fe200000010ff */
[-C--:B-----5:R-:W-:Y:S01]  /*daa0*/  FMUL.FTZ R130, R130, R15.reuse ;  /* 0x0000000f82827220 */ /* 0x0a0fe20000410000 */
        /* <DEDUP_REMOVED lines=17> */
[----:B---3--:R-:W-:Y:S01]  /*dbc0*/  FFMA.FTZ R0, R62, UR18, -R13 ;  /* 0x000000123e007c23 */ /* 0x008fe2000801080d */
        /* <DEDUP_REMOVED lines=20> */
[----:B---3--:R-:W-:Y:S01]  /*dd10*/  FFMA.FTZ R0, R46, UR18, -R3 ;  /* 0x000000122e007c23 */ /* 0x008fe20008010803 */
[-C--:B------:R-:W-:Y:S01]  /*dd20*/  FMUL.FTZ R79, R79, R15.reuse ;  /* 0x0000000f4f4f7220 */ /* 0x080fe20000410000 */
[-C--:B------:R-:W-:Y:S01]  /*dd30*/  FMUL.FTZ R88, R88, R44.reuse ;  /* 0x0000002c58587220 */ /* 0x080fe20000410000 */
[C---:B--2---:R-:W-:Y:S01]  /*dd40*/  HMMA.16816.F32.BF16 R144, R4.reuse, R24, R144 ;  /* 0x000000180490723c */ /* 0x044fe20000041890 */
[----:B------:R1:W-:Y:S01]  /*dd50*/  MUFU.EX2 R233, R0 ;  /* 0x0000000000e97308 */ /* 0x0003e20000000800 */
[-C--:B------:R-:W-:Y:S01]  /*dd60*/  FMUL.FTZ R89, R89, R44.reuse ;  /* 0x0000002c59597220 */ /* 0x080fe20000410000 */
[-C--:B------:R-:W-:Y:S01]  /*dd70*/  FMUL.FTZ R90, R90, R15.reuse ;  /* 0x0000000f5a5a7220 */ /* 0x080fe20000410000 */
[-C--:B------:R-:W-:Y:S01]  /*dd80*/  FMUL.FTZ R91, R91, R15.reuse ;  /* 0x0000000f5b5b7220 */ /* 0x080fe20000410000 */
[-C--:B------:R-:W-:Y:S01]  /*dd90*/  FMUL.FTZ R92, R92, R44.reuse ;  /* 0x0000002c5c5c7220 */ /* 0x080fe20000410000 */
[----:B------:R-:W-:Y:S01]  /*dda0*/  HMMA.16816.F32.BF16 R152, R4, R26, R152 ;  /* 0x0000001a0498723c */ /* 0x000fe20000041898 */
[----:B------:R-:W-:Y:S01]  /*ddb0*/  FMUL.FTZ R93, R93, R44 ;  /* 0x0000002c5d5d7220 */ /* 0x000fe20000410000 */
[-C--:B------:R-:W-:Y:S01]  /*ddc0*/  FMUL.FTZ R94, R94, R15.reuse ;  /* 0x0000000f5e5e7220 */ /* 0x080fe20000410000 */
[----:B------:R-:W-:-:S03]  /*ddd0*/  FMUL.FTZ R95, R95, R15 ;  /* 0x0000000f5f5f7220 */ /* 0x000fc60000410000 */
[----:B------:R-:W-:Y:S01]  /*dde0*/  HMMA.16816.F32.BF16 R136, R4, R22, R136 ;  /* 0x000000160488723c */ /* 0x000fe20000041888 */
[----:B-1----:R-:W-:Y:S01]  /*ddf0*/  FFMA.FTZ R0, R47, UR18, -R3 ;  /* 0x000000122f007c23 */ /* 0x002fe20008010803 */
[----:B------:R-:W-:-:S04]  /*de00*/  MOV R47, R58 ;  /* 0x0000003a002f7202 */ /* 0x000fc80000000f00 */
[C---:B------:R-:W-:Y:S01]  /*de10*/  HMMA.16816.F32.BF16 R160, R4.reuse, R28, R160 ;  /* 0x0000001c04a0723c */ /* 0x040fe200000418a0 */
[----:B------:R1:W-:Y:S05]  /*de20*/  MUFU.EX2 R232, R0 ;  /* 0x0000000000e87308 */ /* 0x0003ea0000000800 */
[C---:B------:R-:W-:Y:S06]  /*de30*/  HMMA.16816.F32.BF16 R56, R4.reuse, R20, R128 ;  /* 0x000000140438723c */ /* 0x040fec0000041880 */
[----:B------:R-:W-:Y:S01]  /*de40*/  HMMA.16816.F32.BF16 R168, R4, R30, R168 ;  /* 0x0000001e04a8723c */ /* 0x000fe200000418a8 */
[----:B------:R-:W-:-:S02]  /*de50*/  MOV R129, R11 ;  /* 0x0000000b00817202 */ /* 0x000fc40000000f00 */
[----:B------:R-:W-:Y:S02]  /*de60*/  MOV R128, R10 ;  /* 0x0000000a00807202 */ /* 0x000fe40000000f00 */
[----:B------:R-:W-:Y:S01]  /*de70*/  F2FP.BF16.F32.PACK_AB R10, R251, R249 ;  /* 0x000000f9fb0a723e */ /* 0x000fe200000010ff */
[C---:B------:R-:W-:Y:S01]  /*de80*/  HMMA.16816.F32.BF16 R72, R4.reuse, R32, R72 ;  /* 0x000000200448723c */ /* 0x040fe20000041848 */
[----:B-1----:R-:W-:Y:S01]  /*de90*/  FMUL.FTZ R0, R8, UR18 ;  /* 0x0000001208007c20 */ /* 0x002fe20008410000 */
[----:B------:R-:W-:Y:S02]  /*dea0*/  F2FP.BF16.F32.PACK_AB R8, R250, R252 ;  /* 0x000000fcfa08723e */ /* 0x000fe400000010ff */
[----:B----4-:R-:W-:Y:S01]  /*deb0*/  F2FP.BF16.F32.PACK_AB R11, R234, R235 ;  /* 0x000000ebea0b723e */ /* 0x010fe200000010ff */
[----:B------:R1:W2:Y:S01]  /*dec0*/  MUFU.EX2 R46, R0 ;  /* 0x00000000002e7308 */ /* 0x0002a20000000800 */
[----:B------:R-:W-:Y:S01]  /*ded0*/  MOV R131, R39 ;  /* 0x0000002700837202 */ /* 0x000fe20000000f00 */
[----:B------:R-:W-:Y:S01]  /*dee0*/  HMMA.16816.F32.BF16 R76, R4, R34, R76 ;  /* 0x00000022044c723c */ /* 0x000fe2000004184c */
[----:B------:R-:W-:-:S02]  /*def0*/  MOV R130, R38 ;  /* 0x0000002600827202 */ /* 0x000fc40000000f00 */
[----:B------:R-:W-:Y:S03]  /*df00*/  LDSM.16.MT88.4 R36, [R224+0xb400] ;  /* 0x00b40000e024783b */ /* 0x000fe60000004200 */
        /* <DEDUP_REMOVED lines=44> */
[----:B-1----:R-:W-:Y:S01]  /*e1d0*/  FFMA.FTZ R0, R53, UR18, -R3 ;  /* 0x0000001235007c23 */ /* 0x002fe20008010803 */
[C---:B------:R-:W-:Y:S01]  /*e1e0*/  HMMA.16816.F32.BF16 R116, R8.reuse, R16, R116 ;  /* 0x000000100874723c */ /* 0x040fe20000041874 */
[-C--:B------:R-:W-:Y:S01]  /*e1f0*/  FMUL.FTZ R70, R70, R45.reuse ;  /* 0x0000002d46467220 */ /* 0x080fe20000410000 */
[-C--:B------:R-:W-:Y:S01]  /*e200*/  FMUL.FTZ R71, R71, R45.reuse ;  /* 0x0000002d47477220 */ /* 0x080fe20000410000 */
[----:B------:R1:W3:Y:S01]  /*e210*/  MUFU.EX2 R223, R0 ;  /* 0x0000000000df7308 */ /* 0x0002e20000000800 */
        /* <DEDUP_REMOVED lines=15> */
[----:B------:R-:W5:Y:S01]  /*e310*/  LDSM.16.MT88.4 R20, [R224+0xa400] ;  /* 0x00a40000e014783b */ /* 0x000f620000004200 */
[--C-:B-1----:R-:W-:Y:S01]  /*e320*/  FFMA.FTZ R0, R54, UR18, -R12.reuse ;  /* 0x0000001236007c23 */ /* 0x102fe2000801080c */
[----:B------:R-:W-:Y:S01]  /*e330*/  FMUL.FTZ R99, R99, R45 ;  /* 0x0000002d63637220 */ /* 0x000fe20000410000 */
[----:B------:R-:W-:Y:S01]  /*e340*/  F2FP.BF16.F32.PACK_AB R4, R232, R233 ;  /* 0x000000e9e804723e */ /* 0x000fe200000010ff */
[----:B------:R-:W-:Y:S01]  /*e350*/  LDSM.16.MT88.4 R124, [R224+0x9c00] ;  /* 0x009c0000e07c783b */ /* 0x000fe20000004200 */
[----:B------:R1:W-:Y:S01]  /*e360*/  MUFU.EX2 R222, R0 ;  /* 0x0000000000de7308 */ /* 0x0003e20000000800 */
[C---:B------:R-:W-:Y:S01]  /*e370*/  HMMA.16816.F32.BF16 R164, R8.reuse, R28, R164 ;  /* 0x0000001c08a4723c */ /* 0x040fe200000418a4 */
[----:B---3--:R-:W-:Y:S01]  /*e380*/  F2FP.BF16.F32.PACK_AB R6, R223, R231 ;  /* 0x000000e7df06723e */ /* 0x008fe200000010ff */
[----:B------:R-:W-:Y:S04]  /*e390*/  LDSM.16.MT88.4 R140, [R226+0x9c00] ;  /* 0x009c0000e28c783b */ /* 0x000fe80000004200 */
[C---:B------:R-:W-:Y:S01]  /*e3a0*/  HMMA.16816.F32.BF16 R172, R8.reuse, R30, R172 ;  /* 0x0000001e08ac723c */ /* 0x040fe200000418ac */
[----:B------:R-:W3:Y:S05]  /*e3b0*/  LDSM.16.MT88.4 R28, [R226+0xa400] ;  /* 0x00a40000e21c783b */ /* 0x000eea0000004200 */
[----:B------:R-:W-:Y:S01]  /*e3c0*/  HMMA.16816.F32.BF16 R68, R8, R32, R68 ;  /* 0x000000200844723c */ /* 0x000fe20000041844 */
[----:B-1----:R-:W-:-:S05]  /*e3d0*/  FFMA.FTZ R0, R55, UR18, -R12 ;  /* 0x0000001237007c23 */ /* 0x002fca000801080c */
[C---:B------:R-:W-:Y:S01]  /*e3e0*/  HMMA.16816.F32.BF16 R80, R8.reuse, R34, R80 ;  /* 0x000000220850723c */ /* 0x040fe20000041850 */
[----:B------:R-:W-:Y:S01]  /*e3f0*/  LDSM.16.MT88.4 R32, [R226+0x9800] ;  /* 0x00980000e220783b */ /* 0x000fe20000004200 */
[----:B------:R1:W2:Y:S04]  /*e400*/  MUFU.EX2 R221, R0 ;  /* 0x0000000000dd7308 */ /* 0x0002a80000000800 */
        /* <DEDUP_REMOVED lines=41> */
[----:B------:R-:W-:Y:S05]  /*e6a0*/  LDSM.16.MT88.4 R16, [R224+0xb800] ;  /* 0x00b80000e010783b */ /* 0x000fea0000004200 */
[C---:B------:R-:W-:Y:S06]  /*e6b0*/  HMMA.16816.F32.BF16 R148, R8.reuse, R20, R148 ;  /* 0x000000140894723c */ /* 0x040fec0000041894 */
[----:B------:R-:W-:Y:S01]  /*e6c0*/  HMMA.16816.F32.BF16 R156, R8, R22, R156 ;  /* 0x00000016089c723c */ /* 0x000fe2000004189c */
[----:B------:R-:W-:Y:S01]  /*e6d0*/  LDSM.16.MT88.4 R20, [R226+0xb800] ;  /* 0x00b80000e214783b */ /* 0x000fe20000004200 */
[----:B-1----:R-:W-:-:S04]  /*e6e0*/  FFMA.FTZ R0, R177, UR18, -R3 ;  /* 0x00000012b1007c23 */ /* 0x002fc80008010803 */
[C---:B------:R-:W-:Y:S01]  /*e6f0*/  HMMA.16816.F32.BF16 R164, R8.reuse, R28, R164 ;  /* 0x0000001c08a4723c */ /* 0x040fe200000418a4 */
[----:B------:R1:W-:Y:S05]  /*e700*/  MUFU.EX2 R212, R0 ;  /* 0x0000000000d47308 */ /* 0x0003ea0000000800 */
[C---:B------:R-:W-:Y:S01]  /*e710*/  HMMA.16816.F32.BF16 R172, R8.reuse, R30, R172 ;  /* 0x0000001e08ac723c */ /* 0x040fe200000418ac */
[----:B------:R-:W4:Y:S05]  /*e720*/  LDSM.16.MT88.4 R28, [R224+0xa800] ;  /* 0x00a80000e01c783b */ /* 0x000f2a0000004200 */
[C---:B------:R-:W-:Y:S06]  /*e730*/  HMMA.16816.F32.BF16 R68, R8.reuse, R36, R68 ;  /* 0x000000240844723c */ /* 0x040fec0000041844 */
[C---:B------:R-:W-:Y:S01]  /*e740*/  HMMA.16816.F32.BF16 R92, R8.reuse, R38, R80 ;  /* 0x00000026085c723c */ /* 0x040fe20000041850 */
[--C-:B-1----:R-:W-:Y:S01]  /*e750*/  FFMA.FTZ R0, R179, UR18, -R3.reuse ;  /* 0x00000012b3007c23 */ /* 0x102fe20008010803 */
[----:B------:R-:W1:Y:S03]  /*e760*/  LDSM.16.MT88.4 R36, [R226+0xa800] ;  /* 0x00a80000e224783b */ /* 0x000e660000004200 */
[----:B------:R5:W2:Y:S01]  /*e770*/  MUFU.EX2 R211, R0 ;  /* 0x0000000000d37308 */ /* 0x000aa20000000800 */
[C---:B------:R-:W-:Y:S01]  /*e780*/  HMMA.16816.F32.BF16 R84, R8.reuse, R40, R84 ;  /* 0x000000280854723c */ /* 0x040fe20000041854 */
[----:B------:R-:W-:Y:S05]  /*e790*/  LDSM.16.MT88.4 R80, [R224+0xbc00] ;  /* 0x00bc0000e050783b */ /* 0x000fea0000004200 */
[----:B------:R-:W-:Y:S07]  /*e7a0*/  HMMA.16816.F32.BF16 R96, R8, R42, R96 ;  /* 0x0000002a0860723c */ /* 0x000fee0000041860 */
[----:B---3--:R-:W-:Y:S01]  /*e7b0*/  F2FP.BF16.F32.PACK_AB R8, R213, R214 ;  /* 0x000000d6d508723e */ /* 0x008fe200000010ff */
[----:B-----5:R-:W-:Y:S01]  /*e7c0*/  FFMA.FTZ R0, R180, UR18, -R3 ;  /* 0x00000012b4007c23 */ /* 0x020fe20008010803 */
[----:B--2---:R-:W-:-:S03]  /*e7d0*/  F2FP.BF16.F32.PACK_AB R4, R211, R212 ;  /* 0x000000d4d304723e */ /* 0x004fc600000010ff */
[----:B------:R2:W-:Y:S02]  /*e7e0*/  MUFU.EX2 R210, R0 ;  /* 0x0000000000d27308 */ /* 0x0005e40000000800 */
[----:B--2---:R-:W-:-:S06]  /*e7f0*/  FFMA.FTZ R0, R181, UR18, -R3 ;  /* 0x00000012b5007c23 */ /* 0x004fcc0008010803 */
        /* <DEDUP_REMOVED lines=9> */
[----:B--2---:R-:W-:-:S06]  /*e890*/  FFMA.FTZ R0, R183, UR18, -R12 ;  /* 0x00000012b7007c23 */ /* 0x004fcc000801080c */
[----:B------:R-:W-:Y:S08]  /*e8a0*/  MUFU.EX2 R183, R14 ;  /* 0x0000000e00b77308 */ /* 0x000ff00000000800 */
        /* <DEDUP_REMOVED lines=10> */
[C---:B----4-:R-:W-:Y:S06]  /*e950*/  HMMA.16816.F32.BF16 R144, R4.reuse, R28, R144 ;  /* 0x0000001c0490723c */ /* 0x050fec0000041890 */
[----:B------:R-:W-:Y:S01]  /*e960*/  HMMA.16816.F32.BF16 R152, R4, R30, R152 ;  /* 0x0000001e0498723c */ /* 0x000fe20000041898 */
[----:B--2---:R-:W-:Y:S01]  /*e970*/  FFMA.FTZ R0, R184, UR18, -R2 ;  /* 0x00000012b8007c23 */ /* 0x004fe20008010802 */
[----:B---3--:R-:W-:-:S04]  /*e980*/  F2FP.BF16.F32.PACK_AB R10, R185, R186 ;  /* 0x000000bab90a723e */ /* 0x008fc800000010ff */
[C---:B-1----:R-:W-:Y:S01]  /*e990*/  HMMA.16816.F32.BF16 R160, R4.reuse, R36, R160 ;  /* 0x0000002404a0723c */ /* 0x042fe200000418a0 */
[----:B------:R-:W-:Y:S01]  /*e9a0*/  MOV R184, R128 ;  /* 0x0000008000b87202 */ /* 0x000fe20000000f00 */
[----:B------:R1:W-:Y:S04]  /*e9b0*/  MUFU.EX2 R182, R0 ;  /* 0x0000000000b67308 */ /* 0x0003e80000000800 */
[C---:B------:R-:W-:Y:S06]  /*e9c0*/  HMMA.16816.F32.BF16 R168, R4.reuse, R38, R168 ;  /* 0x0000002604a8723c */ /* 0x040fec00000418a8 */
[C---:B------:R-:W-:Y:S06]  /*e9d0*/  HMMA.16816.F32.BF16 R72, R4.reuse, R16, R72 ;  /* 0x000000100448723c */ /* 0x040fec0000041848 */
[----:B------:R-:W-:Y:S01]  /*e9e0*/  HMMA.16816.F32.BF16 R76, R4, R18, R76 ;  /* 0x00000012044c723c */ /* 0x000fe2000004184c */
[----:B-1----:R-:W-:Y:S01]  /*e9f0*/  FFMA.FTZ R0, R187, UR18, -R2 ;  /* 0x00000012bb007c23 */ /* 0x002fe20008010802 */
        /* <DEDUP_REMOVED lines=160> */
.L_x_625:
[----:B------:R-:W-:-:S12]  /*f400*/  UIADD3 UR19, UR24, -0x1, URZ ;  /* 0xffffffff18137890 */ /* 0x000fd8000fffe03f */
.L_x_632:
        /* <DEDUP_REMOVED lines=15> */
[----:B------:R-:W-:Y:S01]  /*f500*/  ULDC UR9, c[0x0][0x2d0] ;  /* 0x0000b40000097ab9 */ /* 0x000fe20000000800 */
[----:B------:R-:W-:Y:S01]  /*f510*/  ULDC UR8, c[0x0][0x39c] ;  /* 0x0000e70000087ab9 */ /* 0x000fe20000000800 */
[----:B------:R-:W-:Y:S01]  /*f520*/  ULDC UR4, c[0x0][0x2ec] ;  /* 0x0000bb0000047ab9 */ /* 0x000fe20000000800 */
[----:B------:R-:W-:-:S07]  /*f530*/  ULDC.64 UR6, c[0x0][0x248] ;  /* 0x0000920000067ab9 */ /* 0x000fce0000000a00 */
[----:B------:R-:W1:Y:S08]  /*f540*/  @!P4 LDC.64 R2, c[0x0][0x220] ;  /* 0x00008800ff02cb82 */ /* 0x000e700000000a00 */
[----:B------:R-:W2:Y:S01]  /*f550*/  @!P4 LDC.64 R4, c[0x0][0x220] ;  /* 0x00008800ff04cb82 */ /* 0x000ea20000000a00 */
[----:B-1----:R1:W-:Y:S04]  /*f560*/  @!P4 STL.64 [R1+0x30], R2 ;  /* 0x000030020100c387 */ /* 0x0023e80000100a00 */
[----:B--2---:R2:W-:Y:S04]  /*f570*/  @!P4 STL.64 [R1+0x28], R4 ;  /* 0x000028040100c387 */ /* 0x0045e80000100a00 */
[----:B------:R-:W3:Y:S01]  /*f580*/  LDL.LU.64 R6, [R1] ;  /* 0x0000000001067983 */ /* 0x000ee20000300a00 */
[----:B-1----:R-:W-:-:S03]  /*f590*/  MOV R3, R104 ;  /* 0x0000006800037202 */ /* 0x002fc60000000f00 */
[----:B--2---:R-:W3:Y:S02]  /*f5a0*/  LDL.LU.64 R4, [R1+0x8] ;  /* 0x0000080001047983 */ /* 0x004ee40000300a00 */
[----:B---3--:R-:W-:-:S05]  /*f5b0*/  IMAD.MOV.U32 R5, RZ, RZ, R7 ;  /* 0x000000ffff057224 */ /* 0x008fca00078e0007 */
[----:B------:R1:W-:Y:S01]  /*f5c0*/  STL.64 [R1+0x20], R4 ;  /* 0x0000200401007387 */ /* 0x0003e20000100a00 */
[----:B------:R-:W-:Y:S05]  /*f5d0*/  BRA `(.L_x_634) ;  /* 0x00000004000c7947 */ /* 0x000fea0003800000 */
.L_x_636:
[----:B------:R-:W2:Y:S01]  /*f5e0*/  LDL.64 R248, [R1+0x40] ;  /* 0x0000400001f87983 */ /* 0x000ea20000100a00 */
[----:B------:R-:W1:Y:S01]  /*f5f0*/  @!P4 LDC.64 R6, c[0x0][0x218] ;  /* 0x00008600ff06cb82 */ /* 0x000e620000000a00 */
[----:B------:R-:W-:Y:S02]  /*f600*/  UIADD3 UR11, UR19, -0x1, URZ ;  /* 0xffffffff130b7890 */ /* 0x000fe4000fffe03f */
[----:B------:R-:W5:Y:S02]  /*f610*/  LDL.64 R102, [R1+0x38] ;  /* 0x0000380001667983 */ /* 0x000f640000100a00 */
[----:B------:R-:W-:Y:S02]  /*f620*/  USHF.R.S32.HI UR10, URZ, 0x1f, UR11 ;  /* 0x0000001f3f0a7899 */ /* 0x000fe4000801140b */
[----:B------:R1:W-:Y:S01]  /*f630*/  @P4 STS [R230+0x6000], RZ ;  /* 0x006000ffe6004388 */ /* 0x0003e20000000800 */
[----:B------:R-:W3:Y:S01]  /*f640*/  @!P3 LDC.64 R14, c[0x0][0x218] ;  /* 0x00008600ff0ebb82 */ /* 0x000ee20000000a00 */
        /* <DEDUP_REMOVED lines=14> */
[----:B-----5:R-:W-:Y:S02]  /*f730*/  LEA.HI.X R4, R2, R103, R4, 0x6, P0 ;  /* 0x0000006702047211 */ /* 0x020fe400000f3404 */
[C---:B-1----:R-:W-:Y:S02]  /*f740*/  @!P4 LEA R6, P0, R0.reuse, R6, 0x1 ;  /* 0x000000060006c211 */ /* 0x042fe400078008ff */
        /* <DEDUP_REMOVED lines=12> */
[----:B------:R-:W-:Y:S01]  /*f810*/  @!P3 LEA R8, P1, R2, R8, 0x1 ;  /* 0x000000080208b211 */ /* 0x000fe200078208ff */
        /* <DEDUP_REMOVED lines=31> */
.L_x_634:
[----:B--2---:R-:W2:Y:S01]  /*fa10*/  LDL.64 R20, [R1+0x20] ;  /* 0x0000200001147983 */ /* 0x004ea20000100a00 */
[----:B------:R-:W-:Y:S04]  /*fa20*/  DEPBAR.LE SB0, 0x0 ;  /* 0x000080000000791a */ /* 0x000fe80000000000 */
[----:B------:R-:W-:Y:S01]  /*fa30*/  ISETP.GE.AND P3, PT, R233, UR9, PT ;  /* 0x00000009e9007c0c */ /* 0x000fe2000bf66270 */
[----:B------:R-:W3:Y:S01]  /*fa40*/  LDL R6, [R1+0x30] ;  /* 0x0000300001067983 */ /* 0x000ee20000100800 */
[----:B------:R-:W-:Y:S01]  /*fa50*/  USHF.R.S32.HI UR11, URZ, 0x1f, UR19 ;  /* 0x0000001f3f0b7899 */ /* 0x000fe20008011413 */
[----:B-1----:R-:W-:Y:S01]  /*fa60*/  IMAD.U32 R4, RZ, RZ, UR19 ;  /* 0x00000013ff047e24 */ /* 0x002fe2000f8e00ff */
[----:B------:R-:W-:Y:S01]  /*fa70*/  UIMAD UR10, UR21, UR19, URZ ;  /* 0x00000013150a72a4 */ /* 0x000fe2000f8e023f */
[----:B------:R-:W4:Y:S01]  /*fa80*/  LDL R0, [R1+0x34] ;  /* 0x0000340001007983 */ /* 0x000f220000100800 */
[----:B------:R-:W-:Y:S02]  /*fa90*/  BAR.SYNC.DEFER_BLOCKING 0x0 ;  /* 0x0000000000007b1d */ /* 0x000fe40000010000 */
[----:B------:R-:W-:Y:S01]  /*faa0*/  UIMAD UR10, UR11, UR27, UR10 ;  /* 0x0000001b0b0a72a4 */ /* 0x000fe2000f8e020a */
[----:B------:R-:W-:Y:S03]  /*fab0*/  ISETP.GE.AND P2, PT, R234, UR9, PT ;  /* 0x00000009ea007c0c */ /* 0x000fe6000bf46270 */
[----:B------:R-:W-:Y:S02]  /*fac0*/  @P4 STS.64 [R230+0x9008], RZ ;  /* 0x009008ffe6004388 */ /* 0x000fe40000000a00 */
[----:B------:R-:W1:Y:S04]  /*fad0*/  @!P3 LDC.64 R12, c[0x0][0x220] ;  /* 0x00008800ff0cbb82 */ /* 0x000e680000000a00 */
[----:B------:R-:W5:Y:S04]  /*fae0*/  LDL R8, [R1+0x28] ;  /* 0x0000280001087983 */ /* 0x000f680000100800 */
[----:B------:R-:W4:Y:S01]  /*faf0*/  @!P2 LDC.64 R10, c[0x0][0x220] ;  /* 0x00008800ff0aab82 */ /* 0x000f220000000a00 */
[----:B------:R-:W5:Y:S07]  /*fb00*/  LDL R18, [R1+0x2c] ;  /* 0x00002c0001127983 */ /* 0x000f6e0000100800 */
[----:B------:R-:W4:Y:S01]  /*fb10*/  @!P3 LDC.64 R14, c[0x0][0x220] ;  /* 0x00008800ff0ebb82 */ /* 0x000f220000000a00 */
[----:B------:R-:W-:Y:S04]  /*fb20*/  @P4 STS [R230+0x9000], RZ ;  /* 0x009000ffe6004388 */ /* 0x000fe80000000800 */
[----:B------:R-:W-:Y:S03]  /*fb30*/  @P4 STS [R230+0x9004], RZ ;  /* 0x009004ffe6004388 */ /* 0x000fe60000000800 */
[----:B------:R-:W4:Y:S01]  /*fb40*/  @!P2 LDC.64 R16, c[0x0][0x220] ;  /* 0x00008800ff10ab82 */ /* 0x000f220000000a00 */
[----:B--2---:R-:W-:Y:S04]  /*fb50*/  IMAD.WIDE.U32 R4, R4, UR27, R20 ;  /* 0x0000001b04047c25 */ /* 0x004fe8000f8e0014 */
[----:B------:R-:W-:Y:S01]  /*fb60*/  VIADD R2, R5, UR10 ;  /* 0x0000000a05027c36 */ /* 0x000fe20008000000 */
[C---:B-1----:R-:W-:Y:S02]  /*fb70*/  @!P3 LEA R12, P1, R4.reuse, R12, 0x1 ;  /* 0x0000000c040cb211 */ /* 0x042fe400078208ff */
[C---:B---3--:R-:W-:Y:S02]  /*fb80*/  @!P4 LEA R6, P0, R4.reuse, R6, 0x1 ;  /* 0x000000060406c211 */ /* 0x048fe400078008ff */
[C-C-:B------:R-:W-:Y:S02]  /*fb90*/  @!P3 LEA.HI.X R13, R4.reuse, R13, R2.reuse, 0x1, P1 ;  /* 0x0000000d040db211 */ /* 0x140fe400008f0c02 */
[C-C-:B----4-:R-:W-:Y:S02]  /*fba0*/  @!P4 LEA.HI.X R7, R4.reuse, R0, R2.reuse, 0x1, P0 ;  /* 0x000000000407c211 */ /* 0x150fe400000f0c02 */
[C---:B------:R-:W-:Y:S02]  /*fbb0*/  @!P2 LEA R10, P0, R4.reuse, R10, 0x1 ;  /* 0x0000000a040aa211 */ /* 0x040fe400078008ff */
[C---:B------:R-:W-:Y:S01]  /*fbc0*/  IADD3 R0, P5, R4.reuse, UR20, RZ ;  /* 0x0000001404007c10 */ /* 0x040fe2000ffbe0ff */
[----:B------:R-:W-:Y:S01]  /*fbd0*/  @!PT LDS RZ, [RZ] ;  /* 0x00000000fffff984 */ /* 0x000fe20000000800 */
[----:B------:R-:W-:Y:S01]  /*fbe0*/  @!PT LDS RZ, [RZ] ;  /* 0x00000000fffff984 */ /* 0x000fe20000000800 */
[----:B------:R-:W-:Y:S01]  /*fbf0*/  @!PT LDS RZ, [RZ] ;  /* 0x00000000fffff984 */ /* 0x000fe20000000800 */
[----:B------:R1:W-:Y:S01]  /*fc00*/  @!P4 LDGSTS.E.BYPASS.LTC128B.128 [R230+0x9000], desc[UR22][R6.64] ;  /* 0x0900000006e6cfae */ /* 0x0003e2000b901d56 */
[----:B------:R-:W-:Y:S02]  /*fc10*/  @!P2 LEA.HI.X R11, R4, R11, R2, 0x1, P0 ;  /* 0x0000000b040ba211 */ /* 0x000fe400000f0c02 */
[----:B------:R-:W-:Y:S02]  /*fc20*/  IADD3.X R2, R2, UR12, RZ, P5, !PT ;  /* 0x0000000c02027c10 */ /* 0x000fe4000affe4ff */
[C---:B------:R-:W-:Y:S03]  /*fc30*/  @!P2 LEA R4, P0, R0.reuse, R16, 0x1 ;  /* 0x000000100004a211 */ /* 0x040fe600078008ff */
[----:B------:R-:W-:Y:S01]  /*fc40*/  @P3 STS.128 [R230+0xa000], RZ ;  /* 0x00a000ffe6003388 */ /* 0x000fe20000000c00 */
[C-C-:B------:R-:W-:Y:S07]  /*fc50*/  @!P2 LEA.HI.X R5, R0.reuse, R17, R2.reuse, 0x1, P0 ;  /* 0x000000110005a211 */ /* 0x140fee00000f0c02 */
[----:B------:R-:W-:Y:S01]  /*fc60*/  @!PT LDS RZ, [RZ] ;  /* 0x00000000fffff984 */ /* 0x000fe20000000800 */
[----:B------:R-:W-:Y:S01]  /*fc70*/  @!PT LDS RZ, [RZ] ;  /* 0x00000000fffff984 */ /* 0x000fe20000000800 */
[----:B------:R-:W-:Y:S01]  /*fc80*/  @!PT LDS RZ, [RZ] ;  /* 0x00000000fffff984 */ /* 0x000fe20000000800 */
[----:B------:R-:W-:Y:S08]  /*fc90*/  @!P3 LDGSTS.E.BYPASS.LTC128B.128 [R230+0xa000], desc[UR22][R12.64+0x40] ;  /* 0x0a0000400ce6bfae */ /* 0x000ff0000b901d56 */
[----:B------:R-:W-:Y:S01]  /*fca0*/  @P2 STS.128 [R230+0xb000], RZ ;  /* 0x00b000ffe6002388 */ /* 0x000fe20000000c00 */
[C---:B-1----:R-:W-:Y:S02]  /*fcb0*/  @!P3 LEA R6, P1, R0.reuse, R14, 0x1 ;  /* 0x0000000e0006b211 */ /* 0x042fe400078208ff */
[C---:B-----5:R-:W-:Y:S02]  /*fcc0*/  @!P4 LEA R8, P5, R0.reuse, R8, 0x1 ;  /* 0x000000080008c211 */ /* 0x060fe400078a08ff */
[C-C-:B------:R-:W-:Y:S03]  /*fcd0*/  @!P3 LEA.HI.X R7, R0.reuse, R15, R2.reuse, 0x1, P1 ;  /* 0x0000000f0007b211 */ /* 0x140fe600008f0c02 */
[----:B------:R-:W-:Y:S01]  /*fce0*/  @!PT LDS RZ, [RZ] ;  /* 0x00000000fffff984 */ /* 0x000fe20000000800 */
[----:B------:R-:W-:Y:S01]  /*fcf0*/  @!PT LDS RZ, [RZ] ;  /* 0x00000000fffff984 */ /* 0x000fe20000000800 */
[----:B------:R-:W-:Y:S01]  /*fd00*/  @!PT LDS RZ, [RZ] ;  /* 0x00000000fffff984 */ /* 0x000fe20000000800 */
[----:B------:R-:W-:Y:S01]  /*fd10*/  @!P2 LDGSTS.E.BYPASS.LTC128B.128 [R230+0xb000], desc[UR22][R10.64+0x80] ;  /* 0x0b0000800ae6afae */ /* 0x000fe2000b901d56 */
[----:B------:R-:W-:Y:S02]  /*fd20*/  @!P4 LEA.HI.X R9, R0, R18, R2, 0x1, P5 ;  /* 0x000000120009c211 */ /* 0x000fe400028f0c02 */
[----:B------:R-:W-:Y:S05]  /*fd30*/  ISETP.LT.AND P5, PT, RZ, UR19, PT ;  /* 0x00000013ff007c0c */ /* 0x000fea000bfa1270 */
[----:B------:R-:W-:Y:S08]  /*fd40*/  @P4 STS.128 [R230+0x9800], RZ ;  /* 0x009800ffe6004388 */ /* 0x000ff00000000c00 */
[----:B------:R-:W-:Y:S01]  /*fd50*/  @!PT LDS RZ, [RZ] ;  /* 0x00000000fffff984 */ /* 0x000fe20000000800 */
[----:B------:R-:W-:Y:S01]  /*fd60*/  @!PT LDS RZ, [RZ] ;  /* 0x00000000fffff984 */ /* 0x000fe20000000800 */
[----:B------:R-:W-:Y:S01]  /*fd70*/  @!PT LDS RZ, [RZ] ;  /* 0x00000000fffff984 */ /* 0x000fe20000000800 */
[----:B------:R-:W-:Y:S08]  /*fd80*/  @!P4 LDGSTS.E.BYPASS.LTC128B.128 [R230+0x9800], desc[UR22][R8.64] ;  /* 0x0980000008e6cfae */ /* 0x000ff0000b901d56 */
        /* <DEDUP_REMOVED lines=9> */
[----:B------:R1:W-:Y:S08]  /*fe20*/  @!P2 LDGSTS.E.BYPASS.LTC128B.128 [R230+0xb800], desc[UR22][R4.64+0x80] ;  /* 0x0b80008004e6afae */ /* 0x0003f0000b901d56 */
        /* <DEDUP_REMOVED lines=131> */
[----:B------:R-:W-:Y:S01]  /*10660*/  FMUL.FTZ R15, R15, UR8 ;  /* 0x000000080f0f7c20 */ /* 0x000fe20008410000 */
[----:B------:R-:W-:Y:S01]  /*10670*/  FMUL.FTZ R16, R16, UR8 ;  /* 0x0000000810107c20 */ /* 0x000fe20008410000 */
[----:B------:R-:W-:Y:S04]  /*10680*/  FMUL.FTZ R18, R18, UR8 ;  /* 0x0000000812127c20 */ /* 0x000fe80008410000 */
[----:B------:R2:W-:Y:S01]  /*10690*/  MUFU.TANH R188, R5 ;  /* 0x0000000500bc7308 */ /* 0x0005e20000002400 */
[----:B------:R-:W-:Y:S01]  /*106a0*/  FMUL.FTZ R17, R17, UR8 ;  /* 0x0000000811117c20 */ /* 0x000fe20008410000 */
[----:B------:R-:W-:Y:S08]  /*106b0*/  FMUL.FTZ R19, R19, UR8 ;  /* 0x0000000813137c20 */ /* 0x000ff00008410000 */
[----:B------:R-:W3:Y:S01]  /*106c0*/  MUFU.TANH R182, R8 ;  /* 0x0000000800b67308 */ /* 0x000ee20000002400 */
[----:B-1----:R-:W-:Y:S09]  /*106d0*/  FMNMX.FTZ R2, R181, R100, !PT ;  /* 0x00000064b5027209 */ /* 0x002ff20007810000 */
[----:B------:R-:W1:Y:S01]  /*106e0*/  MUFU.TANH R183, R10 ;  /* 0x0000000a00b77308 */ /* 0x000e620000002400 */
[----:B--2---:R-:W2:Y:S09]  /*106f0*/  LDSM.16.M88.4 R4, [R227+0x8400] ;  /* 0x00840000e304783b */ /* 0x004eb20000000200 */
[----:B------:R-:W-:Y:S10]  /*10700*/  MUFU.TANH R191, R9 ;  /* 0x0000000900bf7308 */ /* 0x000ff40000002400 */
[----:B------:R4:W-:Y:S10]  /*10710*/  MUFU.TANH R187, R11 ;  /* 0x0000000b00bb7308 */ /* 0x0009f40000002400 */
[----:B------:R-:W5:Y:S10]  /*10720*/  MUFU.TANH R184, R184 ;  /* 0x000000b800b87308 */ /* 0x000f740000002400 */
[----:B------:R-:W5:Y:S01]  /*10730*/  MUFU.TANH R178, R16 ;  /* 0x0000001000b27308 */ /* 0x000f620000002400 */
[----:B----4-:R-:W4:Y:S09]  /*10740*/  LDSM.16.M88.4 R8, [R227+0x8800] ;  /* 0x00880000e308783b */ /* 0x010f320000000200 */
[----:B------:R-:W5:Y:S01]  /*10750*/  MUFU.TANH R179, R18 ;  /* 0x0000001200b37308 */ /* 0x000f620000002400 */
[-C--:B--2---:R-:W-:Y:S06]  /*10760*/  HMMA.16816.F32.BF16 R20, R216, R4.reuse, R20 ;  /* 0x00000004d814723c */ /* 0x084fec0000041814 */
[C---:B------:R-:W-:Y:S03]  /*10770*/  HMMA.16816.F32.BF16 R24, R108.reuse, R4, R24 ;  /* 0x000000046c18723c */ /* 0x040fe60000041818 */
[----:B------:R-:W2:Y:S03]  /*10780*/  MUFU.TANH R186, R12 ;  /* 0x0000000c00ba7308 */ /* 0x000ea60000002400 */
[-C--:B------:R-:W-:Y:S07]  /*10790*/  HMMA.16816.F32.BF16 R28, R108, R6.reuse, R28 ;  /* 0x000000066c1c723c */ /* 0x080fee000004181c */
[----:B------:R-:W2:Y:S01]  /*107a0*/  MUFU.TANH R177, R17 ;  /* 0x0000001100b17308 */ /* 0x000ea20000002400 */
[C---:B------:R-:W-:Y:S01]  /*107b0*/  HMMA.16816.F32.BF16 R32, R216.reuse, R6, R32 ;  /* 0x00000006d820723c */ /* 0x040fe20000041820 */
[----:B------:R-:W3:Y:S01]  /*107c0*/  LDSM.16.M88.4 R4, [R227+0x8c00] ;  /* 0x008c0000e304783b */ /* 0x000ee20000000200 */
[----:B------:R-:W-:Y:S07]  /*107d0*/  DEPBAR.LE SB0, 0x0 ;  /* 0x000080000000791a */ /* 0x000fee0000000000 */
[----:B------:R-:W2:Y:S02]  /*107e0*/  MUFU.TANH R190, R14 ;  /* 0x0000000e00be7308 */ /* 0x000ea40000002400 */
[----:B------:R-:W-:Y:S01]  /*107f0*/  FMUL.FTZ R20, R20, UR8 ;  /* 0x0000000814147c20 */ /* 0x000fe20008410000 */
[----:B------:R-:W-:Y:S01]  /*10800*/  FMUL.FTZ R22, R22, UR8 ;  /* 0x0000000816167c20 */ /* 0x000fe20008410000 */
[----:B------:R-:W-:Y:S01]  /*10810*/  FMUL.FTZ R21, R21, UR8 ;  /* 0x0000000815157c20 */ /* 0x000fe20008410000 */
[----:B------:R-:W-:Y:S01]  /*10820*/  FMUL.FTZ R24, R24, UR8 ;  /* 0x0000000818187c20 */ /* 0x000fe20008410000 */
[----:B------:R-:W-:Y:S04]  /*10830*/  FMUL.FTZ R26, R26, UR8 ;  /* 0x000000081a1a7c20 */ /* 0x000fe80008410000 */
[----:B------:R-:W-:Y:S01]  /*10840*/  MUFU.TANH R189, R13 ;  /* 0x0000000d00bd7308 */ /* 0x000fe20000002400 */
        /* <DEDUP_REMOVED lines=13> */
[-C--:B---3--:R-:W-:Y:S08]  /*10920*/  HMMA.16816.F32.BF16 R52, R216, R4.reuse, R52 ;  /* 0x00000004d834723c */ /* 0x088ff00000041834 */
[----:B------:R-:W3:Y:S01]  /*10930*/  MUFU.TANH R200, R24 ;  /* 0x0000001800c87308 */ /* 0x000ee20000002400 */
[C---:B------:R-:W-:Y:S04]  /*10940*/  HMMA.16816.F32.BF16 R56, R108.reuse, R4, R56 ;  /* 0x000000046c38723c */ /* 0x040fe80000041838 */
[----:B------:R-:W-:Y:S02]  /*10950*/  FMUL.FTZ R33, R33, UR8 ;  /* 0x0000000821217c20 */ /* 0x000fe40008410000 */
[-C--:B------:R-:W-:Y:S03]  /*10960*/  HMMA.16816.F32.BF16 R60, R108, R6.reuse, R60 ;  /* 0x000000066c3c723c */ /* 0x080fe6000004183c */
[----:B------:R-:W3:Y:S02]  /*10970*/  MUFU.TANH R196, R22 ;  /* 0x0000001600c47308 */ /* 0x000ee40000002400 */
[----:B------:R-:W-:Y:S01]  /*10980*/  FMNMX.FTZ R4, R180, R3, !PT ;  /* 0x00000003b4047209 */ /* 0x000fe20007810000 */
[----:B------:R-:W-:Y:S07]  /*10990*/  HMMA.16816.F32.BF16 R64, R216, R6, R64 ;  /* 0x00000006d840723c */ /* 0x000fee0000041840 */
[----:B------:R-:W3:Y:S01]  /*109a0*/  MUFU.TANH R193, R21 ;  /* 0x0000001500c17308 */ /* 0x000ee20000002400 */
[----:B------:R-:W-:Y:S03]  /*109b0*/  FMNMX.FTZ R5, R182, R105, !PT ;  /* 0x00000069b6057209 */ /* 0x000fe60007810000 */
[----:B------:R-:W-:Y:S01]  /*109c0*/  FMUL.FTZ R28, R28, UR8 ;  /* 0x000000081c1c7c20 */ /* 0x000fe20008410000 */
[----:B------:R-:W-:Y:S01]  /*109d0*/  FMNMX.FTZ R7, R188, R4, !PT ;  /* 0x00000004bc077209 */ /* 0x000fe20007810000 */
[----:B------:R-:W-:Y:S04]  /*109e0*/  FMUL.FTZ R30, R30, UR8 ;  /* 0x000000081e1e7c20 */ /* 0x000fe80008410000 */
[----:B------:R-:W3:Y:S01]  /*109f0*/  MUFU.TANH R202, R26 ;  /* 0x0000001a00ca7308 */ /* 0x000ee20000002400 */
[----:B-1----:R-:W-:Y:S01]  /*10a00*/  FMNMX.FTZ R6, R183, R106, !PT ;  /* 0x0000006ab7067209 */ /* 0x002fe20007810000 */
[----:B------:R-:W-:Y:S01]  /*10a10*/  FMUL.FTZ R35, R35, UR8 ;  /* 0x0000000823237c20 */ /* 0x000fe20008410000 */
[----:B-----5:R-:W-:Y:S01]  /*10a20*/  FMNMX.FTZ R4, R184, R2, !PT ;  /* 0x00000002b8047209 */ /* 0x020fe20007810000 */
[----:B------:R-:W-:Y:S01]  /*10a30*/  FMUL.FTZ R36, R36, UR8 ;  /* 0x0000000824247c20 */ /* 0x000fe20008410000 */
[----:B------:R-:W-:Y:S01]  /*10a40*/  FMNMX.FTZ R2, R191, R5, !PT ;  /* 0x00000005bf027209 */ /* 0x000fe20007810000 */
[----:B------:R-:W-:Y:S01]  /*10a50*/  FMUL.FTZ R38, R38, UR8 ;  /* 0x0000000826267c20 */ /* 0x000fe20008410000 */
[----:B------:R-:W-:Y:S03]  /*10a60*/  FMUL.FTZ R0, R63, UR8 ;  /* 0x000000083f007c20 */ /* 0x000fe60008410000 */
[----:B------:R-:W1:Y:S01]  /*10a70*/  MUFU.TANH R198, R23 ;  /* 0x0000001700c67308 */ /* 0x000e620000002400 */
[----:B------:R-:W-:Y:S01]  /*10a80*/  FMNMX.FTZ R7, R178, R7, !PT ;  /* 0x00000007b2077209 */ /* 0x000fe20007810000 */
[----:B------:R-:W-:Y:S01]  /*10a90*/  FMUL.FTZ R37, R37, UR8 ;  /* 0x0000000825257c20 */ /* 0x000fe20008410000 */
[----:B------:R-:W-:Y:S01]  /*10aa0*/  FMNMX.FTZ R5, R187, R6, !PT ;  /* 0x00000006bb057209 */ /* 0x000fe20007810000 */
[----:B------:R-:W-:Y:S01]  /*10ab0*/  FMUL.FTZ R31, R31, UR8 ;  /* 0x000000081f1f7c20 */ /* 0x000fe20008410000 */
[----:B------:R-:W-:Y:S01]  /*10ac0*/  FMNMX.FTZ R6, R179, R4, !PT ;  /* 0x00000004b3067209 */ /* 0x000fe20007810000 */
[----:B------:R-:W-:Y:S01]  /*10ad0*/  FMUL.FTZ R29, R29, UR8 ;  /* 0x000000081d1d7c20 */ /* 0x000fe20008410000 */
[----:B--2---:R-:W-:Y:S03]  /*10ae0*/  FMNMX.FTZ R4, R186, R2, !PT ;  /* 0x00000002ba047209 */ /* 0x004fe60007810000 */
[----:B------:R2:W-:Y:S01]  /*10af0*/  MUFU.TANH R108, R0 ;  /* 0x00000000006c7308 */ /* 0x0005e20000002400 */
[----:B------:R-:W-:Y:S01]  /*10b00*/  FMNMX.FTZ R7, R177, R7, !PT ;  /* 0x00000007b1077209 */ /* 0x000fe20007810000 */
[----:B------:R-:W-:Y:S01]  /*10b10*/  FMUL.FTZ R39, R39, UR8 ;  /* 0x0000000827277c20 */ /* 0x000fe20008410000 */
[----:B------:R-:W-:Y:S01]  /*10b20*/  FMNMX.FTZ R2, R190, R5, !PT ;  /* 0x00000005be027209 */ /* 0x000fe20007810000 */
[----:B------:R-:W-:Y:S01]  /*10b30*/  FMUL.FTZ R48, R48, UR8 ;  /* 0x0000000830307c20 */ /* 0x000fe20008410000 */
[----:B----4-:R-:W-:Y:S01]  /*10b40*/  FMNMX.FTZ R5, R176, R6, !PT ;  /* 0x00000006b0057209 */ /* 0x010fe20007810000 */
[----:B------:R-:W-:Y:S01]  /*10b50*/  FMUL.FTZ R42, R42, UR8 ;  /* 0x000000082a2a7c20 */ /* 0x000fe20008410000 */
[----:B------:R-:W-:Y:S03]  /*10b60*/  FMNMX.FTZ R4, R189, R4, !PT ;  /* 0x00000004bd047209 */ /* 0x000fe60007810000 */
[----:B------:R-:W4:Y:S01]  /*10b70*/  MUFU.TANH R194, R32 ;  /* 0x0000002000c27308 */ /* 0x000f220000002400 */
[----:B------:R-:W-:Y:S01]  /*10b80*/  FMNMX.FTZ R6, R192, R7, !PT ;  /* 0x00000007c0067209 */ /* 0x000fe20007810000 */
[----:B------:R-:W-:Y:S01]  /*10b90*/  FMUL.FTZ R40, R40, UR8 ;  /* 0x0000000828287c20 */ /* 0x000fe20008410000 */
[----:B------:R-:W-:Y:S01]  /*10ba0*/  FMNMX.FTZ R8, R185, R2, !PT ;  /* 0x00000002b9087209 */ /* 0x000fe20007810000 */
[----:B------:R-:W-:Y:S01]  /*10bb0*/  FMUL.FTZ R50, R50, UR8 ;  /* 0x0000000832327c20 */ /* 0x000fe20008410000 */
[----:B---3--:R-:W-:Y:S01]  /*10bc0*/  FMNMX.FTZ R2, R200, R4, !PT ;  /* 0x00000004c8027209 */ /* 0x008fe20007810000 */
[----:B------:R-:W-:Y:S01]  /*10bd0*/  FMUL.FTZ R49, R49, UR8 ;  /* 0x0000000831317c20 */ /* 0x000fe20008410000 */
[----:B------:R-:W-:Y:S03]  /*10be0*/  FMNMX.FTZ R5, R196, R5, !PT ;  /* 0x00000005c4057209 */ /* 0x000fe60007810000 */
[----:B------:R-:W3:Y:S01]  /*10bf0*/  MUFU.TANH R201, R25 ;  /* 0x0000001900c97308 */ /* 0x000ee20000002400 */
[----:B------:R-:W-:Y:S01]  /*10c00*/  FMNMX.FTZ R4, R193, R6, !PT ;  /* 0x00000006c1047209 */ /* 0x000fe20007810000 */
[----:B------:R-:W-:Y:S01]  /*10c10*/  FMUL.FTZ R43, R43, UR8 ;  /* 0x000000082b2b7c20 */ /* 0x000fe20008410000 */
[----:B--2---:R-:W-:Y:S01]  /*10c20*/  FMNMX.FTZ R0, R202, R8, !PT ;  /* 0x00000008ca007209 */ /* 0x004fe20007810000 */
[----:B------:R-:W-:Y:S01]  /*10c30*/  FMUL.FTZ R41, R41, UR8 ;  /* 0x0000000829297c20 */ /* 0x000fe20008410000 */
[----:B-1----:R-:W-:Y:S01]  /*10c40*/  FMNMX.FTZ R5, R198, R5, !PT ;  /* 0x00000005c6057209 */ /* 0x002fe20007810000 */
[----:B------:R-:W-:Y:S01]  /*10c50*/  FMUL.FTZ R51, R51, UR8 ;  /* 0x0000000833337c20 */ /* 0x000fe20008410000 */
[----:B------:R-:W-:Y:S03]  /*10c60*/  FMUL.FTZ R52, R52, UR8 ;  /* 0x0000000834347c20 */ /* 0x000fe60008410000 */
[----:B------:R-:W1:Y:S01]  /*10c70*/  MUFU.TANH R204, R27 ;  /* 0x0000001b00cc7308 */ /* 0x000e620000002400 */
[----:B----4-:R-:W-:Y:S01]  /*10c80*/  FMNMX.FTZ R4, R194, R4, !PT ;  /* 0x00000004c2047209 */ /* 0x010fe20007810000 */
        /* <DEDUP_REMOVED lines=76> */
[----:B------:R-:W-:Y:S01]  /*11150*/  MUFU.TANH R243, R57 ;  /* 0x0000003900f37308 */ /* 0x000fe20000002400 */
[----:B--2---:R-:W-:Y:S09]  /*11160*/  FMNMX.FTZ R19, R237, R5, !PT ;  /* 0x00000005ed137209 */ /* 0x004ff20007810000 */
[----:B------:R-:W-:Y:S01]  /*11170*/  MUFU.TANH R244, R58 ;  /* 0x0000003a00f47308 */ /* 0x000fe20000002400 */
[----:B---3--:R-:W-:Y:S09]  /*11180*/  FMNMX.FTZ R5, R242, R2, !PT ;  /* 0x00000002f2057209 */ /* 0x008ff20007810000 */
        /* <DEDUP_REMOVED lines=10> */
.L_x_635:
[----:B------:R-:W-:Y:S01]  /*11230*/  FMNMX.FTZ R2, R243, R5, !PT ;  /* 0x00000005f3027209 */ /* 0x000fe20007810000 */
[----:B--2---:R-:W1:Y:S01]  /*11240*/  SHFL.BFLY PT, R6, R104, 0x2, 0x1f ;  /* 0x0c401f0068067f89 */ /* 0x004e6200000e0000 */
[----:B----4-:R-:W-:Y:S01]  /*11250*/  FMNMX.FTZ R5, R217, R18, !PT ;  /* 0x00000012d9057209 */ /* 0x010fe20007810000 */
        /* <DEDUP_REMOVED lines=9> */
[----:B------:R-:W4:Y:S08]  /*112f0*/  SHFL.BFLY PT, R102, R4, 0x2, 0x1f ;  /* 0x0c401f0004667f89 */ /* 0x000f3000000e0000 */
[----:B------:R-:W5:Y:S08]  /*11300*/  SHFL.BFLY PT, R2, R0, 0x2, 0x1f ;  /* 0x0c401f0000027f89 */ /* 0x000f7000000e0000 */
[----:B------:R-:W-:Y:S08]  /*11310*/  LDSM.16.MT88.4 R36, [R226+0x9000] ;  /* 0x00900000e224783b */ /* 0x000ff00000004200 */
[----:B------:R-:W-:Y:S01]  /*11320*/  LDSM.16.MT88.4 R52, [R224+0xa000] ;  /* 0x00a00000e034783b */ /* 0x000fe20000004200 */
[----:B-1----:R-:W-:Y:S02]  /*11330*/  FMNMX.FTZ R104, R104, R6, !PT ;  /* 0x0000000668687209 */ /* 0x002fe40007810000 */
[----:B--2---:R-:W-:Y:S05]  /*11340*/  FMNMX.FTZ R5, R5, R7, !PT ;  /* 0x0000000705057209 */ /* 0x004fea0007810000 */
[----:B------:R-:W1:Y:S01]  /*11350*/  SHFL.BFLY PT, R6, R104, 0x1, 0x1f ;  /* 0x0c201f0068067f89 */ /* 0x000e6200000e0000 */
[----:B----4-:R-:W-:Y:S07]  /*11360*/  FMNMX.FTZ R102, R4, R102, !PT ;  /* 0x0000006604667209 */ /* 0x010fee0007810000 */
[----:B------:R-:W2:Y:S01]  /*11370*/  SHFL.BFLY PT, R103, R5, 0x1, 0x1f ;  /* 0x0c201f0005677f89 */ /* 0x000ea200000e0000 */
[----:B-----5:R-:W-:Y:S07]  /*11380*/  FMNMX.FTZ R2, R0, R2, !PT ;  /* 0x0000000200027209 */ /* 0x020fee0007810000 */
[----:B------:R-:W4:Y:S08]  /*11390*/  SHFL.BFLY PT, R7, R102, 0x1, 0x1f ;  /* 0x0c201f0066077f89 */ /* 0x000f3000000e0000 */
[----:B------:R-:W5:Y:S01]  /*113a0*/  SHFL.BFLY PT, R4, R2, 0x1, 0x1f ;  /* 0x0c201f0002047f89 */ /* 0x000f6200000e0000 */
[----:B-1----:R-:W-:Y:S02]  /*113b0*/  FMNMX.FTZ R104, R104, R6, !PT ;  /* 0x0000000668687209 */ /* 0x002fe40007810000 */
[----:B--2---:R-:W-:Y:S03]  /*113c0*/  FMNMX.FTZ R103, R5, R103, !PT ;  /* 0x0000006705677209 */ /* 0x004fe60007810000 */
[C---:B------:R-:W-:Y:S01]  /*113d0*/  FADD.FTZ R0, -R104.reuse, R3 ;  /* 0x0000000368007221 */ /* 0x040fe20000010100 */
[----:B------:R-:W-:Y:S02]  /*113e0*/  FSETP.NEU.FTZ.AND P0, PT, R104, -INF , PT ;  /* 0xff8000006800780b */ /* 0x000fe40003f1d000 */
[----:B----4-:R-:W-:Y:S01]  /*113f0*/  FMNMX.FTZ R102, R102, R7, !PT ;  /* 0x0000000766667209 */ /* 0x010fe20007810000 */
[----:B------:R-:W-:Y:S01]  /*11400*/  FMUL.FTZ R3, R0, UR4 ;  /* 0x0000000400037c20 */ /* 0x000fe20008410000 */
[----:B------:R-:W-:Y:S01]  /*11410*/  FADD.FTZ R0, -R103, R100 ;  /* 0x0000006467007221 */ /* 0x000fe20000010100 */
[----:B-----5:R-:W-:Y:S02]  /*11420*/  FMNMX.FTZ R101, R2, R4, !PT ;  /* 0x0000000402657209 */ /* 0x020fe40007810000 */
[----:B------:R1:W2:Y:S01]  /*11430*/  MUFU.EX2 R100, R3 ;  /* 0x0000000300647308 */ /* 0x0002a20000000800 */
[----:B------:R-:W-:Y:S02]  /*11440*/  FMUL.FTZ R109, R102, UR4 ;  /* 0x00000004666d7c20 */ /* 0x000fe40008410000 */
        /* <DEDUP_REMOVED lines=17> */
[C---:B------:R-:W-:Y:S01]  /*11560*/  FMUL.FTZ R32, R100.reuse, R140 ;  /* 0x0000008c64207220 */ /* 0x040fe20000410000 */
[----:B------:R-:W-:Y:S01]  /*11570*/  FMUL.FTZ R33, R100, R141 ;  /* 0x0000008d64217220 */ /* 0x000fe20000410000 */
[--C-:B------:R-:W-:Y:S03]  /*11580*/  FFMA.FTZ R5, R176, UR4, -R106.reuse ;  /* 0x00000004b0057c23 */ /* 0x100fe6000801086a */
[----:B------:R2:W-:Y:S01]  /*11590*/  MUFU.EX2 R180, R4 ;  /* 0x0000000400b47308 */ /* 0x0005e20000000800 */
[----:B------:R-:W-:Y:S01]  /*115a0*/  FSEL R109, R109, RZ, P0 ;  /* 0x000000ff6d6d7208 */ /* 0x000fe20000000000 */
[--C-:B------:R-:W-:Y:S01]  /*115b0*/  FFMA.FTZ R111, R199, UR4, -R106.reuse ;  /* 0x00000004c76f7c23 */ /* 0x100fe2000801086a */
[----:B------:R-:W-:Y:S01]  /*115c0*/  FSETP.NEU.FTZ.AND P0, PT, R101, -INF , PT ;  /* 0xff8000006500780b */ /* 0x000fe20003f1d000 */
[----:B------:R-:W-:Y:S01]  /*115d0*/  FFMA.FTZ R44, R193, UR4, -R105 ;  /* 0x00000004c12c7c23 */ /* 0x000fe20008010869 */
[----:B------:R-:W-:Y:S01]  /*115e0*/  FFMA.FTZ R50, R196, UR4, -R106 ;  /* 0x00000004c4327c23 */ /* 0x000fe2000801086a */
[--C-:B------:R-:W-:Y:S01]  /*115f0*/  FFMA.FTZ R9, R189, UR4, -R109.reuse ;  /* 0x00000004bd097c23 */ /* 0x100fe2000801086d */
[----:B------:R-:W-:Y:S01]  /*11600*/  FSEL R110, R110, RZ, P0 ;  /* 0x000000ff6e6e7208 */ /* 0x000fe20000000000 */
[----:B------:R-:W-:Y:S02]  /*11610*/  FFMA.FTZ R7, R186, UR4, -R109 ;  /* 0x00000004ba077c23 */ /* 0x000fe4000801086d */
[----:B------:R-:W4:Y:S01]  /*11620*/  MUFU.EX2 R0, R0 ;  /* 0x0000000000007308 */ /* 0x000f220000000800 */
[C---:B-1----:R-:W-:Y:S01]  /*11630*/  FMUL.FTZ R12, R2.reuse, R120 ;  /* 0x00000078020c7220 */ /* 0x042fe20000410000 */
[C---:B------:R-:W-:Y:S01]  /*11640*/  FMUL.FTZ R13, R2.reuse, R121 ;  /* 0x00000079020d7220 */ /* 0x040fe20000410000 */
[----:B------:R-:W-:Y:S01]  /*11650*/  FMUL.FTZ R24, R2, R128 ;  /* 0x0000008002187220 */ /* 0x000fe20000410000 */
[----:B------:R-:W-:Y:S01]  /*11660*/  FFMA.FTZ R128, R202, UR4, -R110 ;  /* 0x00000004ca807c23 */ /* 0x000fe2000801086e */
[C---:B------:R-:W-:Y:S01]  /*11670*/  FMUL.FTZ R25, R2.reuse, R129 ;  /* 0x0000008102197220 */ /* 0x040fe20000410000 */
[C---:B------:R-:W-:Y:S01]  /*11680*/  FMUL.FTZ R28, R2.reuse, R136 ;  /* 0x00000088021c7220 */ /* 0x040fe20000410000 */
[----:B------:R-:W-:Y:S01]  /*11690*/  FMUL.FTZ R29, R2, R137 ;  /* 0x00000089021d7220 */ /* 0x000fe20000410000 */
[--C-:B--2---:R-:W-:Y:S02]  /*116a0*/  FFMA.FTZ R4, R188, UR4, -R105.reuse ;  /* 0x00000004bc047c23 */ /* 0x104fe40008010869 */
[----:B------:R-:W1:Y:S01]  /*116b0*/  MUFU.EX2 R3, R3 ;  /* 0x0000000300037308 */ /* 0x000e620000000800 */
[----:B------:R-:W-:Y:S01]  /*116c0*/  FMUL.FTZ R41, R2, R145 ;  /* 0x0000009102297220 */ /* 0x000fe20000410000 */
[--C-:B------:R-:W-:Y:S01]  /*116d0*/  FFMA.FTZ R56, R194, UR4, -R105.reuse ;  /* 0x00000004c2387c23 */ /* 0x100fe20008010869 */
[--C-:B------:R-:W-:Y:S01]  /*116e0*/  FFMA.FTZ R66, R197, UR4, -R106.reuse ;  /* 0x00000004c5427c23 */ /* 0x100fe2000801086a */
[----:B------:R-:W-:Y:S01]  /*116f0*/  FMUL.FTZ R45, R2, R153 ;  /* 0x00000099022d7220 */ /* 0x000fe20000410000 */
[C---:B------:R-:W-:Y:S01]  /*11700*/  FMUL.FTZ R48, R100.reuse, R156 ;  /* 0x0000009c64307220 */ /* 0x040fe20000410000 */
[----:B------:R-:W-:Y:S01]  /*11710*/  FMUL.FTZ R49, R100, R157 ;  /* 0x0000009d64317220 */ /* 0x000fe20000410000 */
[--C-:B------:R-:W-:Y:S03]  /*11720*/  FFMA.FTZ R60, R195, UR4, -R105.reuse ;  /* 0x00000004c33c7c23 */ /* 0x100fe60008010869 */
[----:B------:R2:W-:Y:S01]  /*11730*/  MUFU.EX2 R63, R4 ;  /* 0x00000004003f7308 */ /* 0x0005e20000000800 */
[C---:B----4-:R-:W-:Y:S01]  /*11740*/  FMUL.FTZ R11, R0.reuse, R115 ;  /* 0x00000073000b7220 */ /* 0x050fe20000410000 */
[C---:B------:R-:W-:Y:S01]  /*11750*/  FMUL.FTZ R10, R0.reuse, R114 ;  /* 0x00000072000a7220 */ /* 0x040fe20000410000 */
[C---:B------:R-:W-:Y:S01]  /*11760*/  FMUL.FTZ R14, R0.reuse, R122 ;  /* 0x0000007a000e7220 */ /* 0x040fe20000410000 */
[C---:B------:R-:W-:Y:S01]  /*11770*/  FMUL.FTZ R15, R0.reuse, R123 ;  /* 0x0000007b000f7220 */ /* 0x040fe20000410000 */
        /* <DEDUP_REMOVED lines=9> */
[----:B------:R-:W-:Y:S01]  /*11810*/  FMUL.FTZ R35, R3, R143 ;  /* 0x0000008f03237220 */ /* 0x000fe20000410000 */
[C---:B------:R-:W-:Y:S01]  /*11820*/  FMUL.FTZ R42, R0.reuse, R146 ;  /* 0x00000092002a7220 */ /* 0x040fe20000410000 */
[C---:B------:R-:W-:Y:S01]  /*11830*/  FMUL.FTZ R43, R0.reuse, R147 ;  /* 0x00000093002b7220 */ /* 0x040fe20000410000 */
[--C-:B--2---:R-:W-:Y:S01]  /*11840*/  FFMA.FTZ R4, R181, UR4, -R106.reuse ;  /* 0x00000004b5047c23 */ /* 0x104fe2000801086a */
[----:B------:R1:W-:Y:S01]  /*11850*/  MUFU.EX2 R189, R44 ;  /* 0x0000002c00bd7308 */ /* 0x0003e20000000800 */
[----:B------:R-:W2:Y:S01]  /*11860*/  LDSM.16.MT88.4 R120, [R226+0xa000] ;  /* 0x00a00000e278783b */ /* 0x000ea20000004200 */
[C---:B------:R-:W-:Y:S01]  /*11870*/  FMUL.FTZ R46, R0.reuse, R154 ;  /* 0x0000009a002e7220 */ /* 0x040fe20000410000 */
[C---:B------:R-:W-:Y:S01]  /*11880*/  FMUL.FTZ R47, R0.reuse, R155 ;  /* 0x0000009b002f7220 */ /* 0x040fe20000410000 */
[C---:B------:R-:W-:Y:S01]  /*11890*/  FMUL.FTZ R51, R3.reuse, R159 ;  /* 0x0000009f03337220 */ /* 0x040fe20000410000 */
[----:B------:R-:W-:Y:S01]  /*118a0*/  FMUL.FTZ R59, R0, R163 ;  /* 0x000000a3003b7220 */ /* 0x000fe20000410000 */
[C---:B---3--:R-:W-:Y:S01]  /*118b0*/  FMUL.FTZ R67, R3.reuse, R175 ;  /* 0x000000af03437220 */ /* 0x048fe20000410000 */
[----:B----4-:R-:W-:Y:S03]  /*118c0*/  FMUL.FTZ R5, R100, R117 ;  /* 0x0000007564057220 */ /* 0x010fe60000410000 */
[----:B------:R3:W-:Y:S01]  /*118d0*/  MUFU.EX2 R8, R4 ;  /* 0x0000000400087308 */ /* 0x0007e20000000800 */
[----:B------:R-:W4:Y:S01]  /*118e0*/  LDSM.16.MT88.4 R124, [R224+0xb000] ;  /* 0x00b00000e07c783b */ /* 0x000f220000004200 */
[----:B------:R-:W-:Y:S01]  /*118f0*/  FMUL.FTZ R57, R2, R161 ;  /* 0x000000a102397220 */ /* 0x000fe20000410000 */
[C---:B------:R-:W-:Y:S01]  /*11900*/  FMUL.FTZ R68, R100.reuse, R68 ;  /* 0x0000004464447220 */ /* 0x040fe20000410000 */
[----:B------:R-:W-:Y:S01]  /*11910*/  FMUL.FTZ R69, R100, R69 ;  /* 0x0000004564457220 */ /* 0x000fe20000410000 */
[C---:B------:R-:W-:Y:S01]  /*11920*/  FMUL.FTZ R70, R3.reuse, R70 ;  /* 0x0000004603467220 */ /* 0x040fe20000410000 */
[C---:B------:R-:W-:Y:S01]  /*11930*/  FMUL.FTZ R71, R3.reuse, R71 ;  /* 0x0000004703477220 */ /* 0x040fe20000410000 */
[C---:B------:R-:W-:Y:S03]  /*11940*/  FMUL.FTZ R72, R2.reuse, R72 ;  /* 0x0000004802487220 */ /* 0x040fe60000410000 */
[----:B------:R5:W5:Y:S01]  /*11950*/  MUFU.EX2 R64, R56 ;  /* 0x0000003800407308 */ /* 0x000b620000000800 */
[C---:B-1----:R-:W-:Y:S01]  /*11960*/  FMUL.FTZ R44, R2.reuse, R152 ;  /* 0x00000098022c7220 */ /* 0x042fe20000410000 */
[----:B------:R-:W4:Y:S01]  /*11970*/  LDL.LU R163, [R1+0x1c] ;  /* 0x00001c0001a37983 */ /* 0x000f220000300800 */
[----:B------:R-:W-:Y:S01]  /*11980*/  FMUL.FTZ R73, R2, R73 ;  /* 0x0000004902497220 */ /* 0x000fe20000410000 */
[C---:B------:R-:W-:Y:S01]  /*11990*/  FMUL.FTZ R74, R0.reuse, R74 ;  /* 0x0000004a004a7220 */ /* 0x040fe20000410000 */
[----:B------:R-:W-:Y:S01]  /*119a0*/  FMUL.FTZ R75, R0, R75 ;  /* 0x0000004b004b7220 */ /* 0x000fe20000410000 */
[----:B------:R-:W-:Y:S01]  /*119b0*/  LDSM.16.MT88.4 R140, [R226+0x9c00] ;  /* 0x009c0000e28c783b */ /* 0x000fe20000004200 */
[----:B------:R-:W-:Y:S03]  /*119c0*/  FMUL.FTZ R76, R2, R76 ;  /* 0x0000004c024c7220 */ /* 0x000fe60000410000 */
[----:B------:R1:W-:Y:S01]  /*119d0*/  MUFU.EX2 R137, R60 ;  /* 0x0000003c00897308 */ /* 0x0003e20000000800 */
[----:B---3--:R-:W-:Y:S01]  /*119e0*/  FFMA.FTZ R4, R184, UR4, -R106 ;  /* 0x00000004b8047c23 */ /* 0x008fe2000801086a */
[----:B------:R-:W-:Y:S01]  /*119f0*/  FMUL.FTZ R77, R2, R77 ;  /* 0x0000004d024d7220 */ /* 0x000fe20000410000 */
[C---:B------:R-:W-:Y:S01]  /*11a00*/  FMUL.FTZ R78, R0.reuse, R78 ;  /* 0x0000004e004e7220 */ /* 0x040fe20000410000 */
[----:B------:R-:W-:Y:S01]  /*11a10*/  FMUL.FTZ R79, R0, R79 ;  /* 0x0000004f004f7220 */ /* 0x000fe20000410000 */
[C---:B------:R-:W-:Y:S01]  /*11a20*/  FMUL.FTZ R80, R100.reuse, R80 ;  /* 0x0000005064507220 */ /* 0x040fe20000410000 */
[----:B------:R-:W-:Y:S01]  /*11a30*/  FMUL.FTZ R81, R100, R81 ;  /* 0x0000005164517220 */ /* 0x000fe20000410000 */
[C---:B------:R-:W-:Y:S03]  /*11a40*/  FMUL.FTZ R82, R3.reuse, R82 ;  /* 0x0000005203527220 */ /* 0x040fe60000410000 */
[----:B------:R3:W-:Y:S01]  /*11a50*/  MUFU.EX2 R65, R4 ;  /* 0x0000000400417308 */ /* 0x0007e20000000800 */
[----:B-----5:R-:W-:Y:S01]  /*11a60*/  FMUL.FTZ R56, R2, R160 ;  /* 0x000000a002387220 */ /* 0x020fe20000410000 */
[----:B------:R-:W-:Y:S01]  /*11a70*/  MOV R161, R64 ;  /* 0x0000004000a17202 */ /* 0x000fe20000000f00 */
[C---:B------:R-:W-:Y:S01]  /*11a80*/  FMUL.FTZ R64, R100.reuse, R172 ;  /* 0x000000ac64407220 */ /* 0x040fe20000410000 */
[C---:B------:R-:W-:Y:S01]  /*11a90*/  FMUL.FTZ R83, R3.reuse, R83 ;  /* 0x0000005303537220 */ /* 0x040fe20000410000 */
[C---:B------:R-:W-:Y:S01]  /*11aa0*/  FMUL.FTZ R84, R100.reuse, R84 ;  /* 0x0000005464547220 */ /* 0x040fe20000410000 */
[----:B------:R-:W-:Y:S01]  /*11ab0*/  FMUL.FTZ R85, R100, R85 ;  /* 0x0000005564557220 */ /* 0x000fe20000410000 */
[C---:B------:R-:W-:Y:S03]  /*11ac0*/  FMUL.FTZ R86, R3.reuse, R86 ;  /* 0x0000005603567220 */ /* 0x040fe60000410000 */
[----:B------:R5:W-:Y:S01]  /*11ad0*/  MUFU.EX2 R184, R7 ;  /* 0x0000000700b87308 */ /* 0x000be20000000800 */
[C---:B-1----:R-:W-:Y:S01]  /*11ae0*/  FMUL.FTZ R60, R2.reuse, R168 ;  /* 0x000000a8023c7220 */ /* 0x042fe20000410000 */
[C---:B------:R-:W-:Y:S01]  /*11af0*/  FMUL.FTZ R87, R3.reuse, R87 ;  /* 0x0000005703577220 */ /* 0x040fe20000410000 */
[C---:B------:R-:W-:Y:S01]  /*11b00*/  FMUL.FTZ R88, R2.reuse, R88 ;  /* 0x0000005802587220 */ /* 0x040fe20000410000 */
[----:B------:R-:W-:Y:S01]  /*11b10*/  FMUL.FTZ R89, R2, R89 ;  /* 0x0000005902597220 */ /* 0x000fe20000410000 */
[C---:B------:R-:W-:Y:S01]  /*11b20*/  FMUL.FTZ R90, R0.reuse, R90 ;  /* 0x0000005a005a7220 */ /* 0x040fe20000410000 */
[----:B------:R-:W-:Y:S01]  /*11b30*/  FMUL.FTZ R91, R0, R91 ;  /* 0x0000005b005b7220 */ /* 0x000fe20000410000 */
[----:B------:R-:W-:Y:S03]  /*11b40*/  FMUL.FTZ R92, R2, R92 ;  /* 0x0000005c025c7220 */ /* 0x000fe60000410000 */
[----:B------:R1:W-:Y:S01]  /*11b50*/  MUFU.EX2 R160, R66 ;  /* 0x0000004200a07308 */ /* 0x0003e20000000800 */
[--C-:B---3--:R-:W-:Y:S01]  /*11b60*/  FFMA.FTZ R4, R178, UR4, -R105.reuse ;  /* 0x00000004b2047c23 */ /* 0x108fe20008010869 */
[----:B------:R-:W-:Y:S01]  /*11b70*/  FMUL.FTZ R93, R2, R93 ;  /* 0x0000005d025d7220 */ /* 0x000fe20000410000 */
[C---:B------:R-:W-:Y:S01]  /*11b80*/  FMUL.FTZ R94, R0.reuse, R94 ;  /* 0x0000005e005e7220 */ /* 0x040fe20000410000 */
[----:B------:R-:W-:Y:S01]  /*11b90*/  FMUL.FTZ R95, R0, R95 ;  /* 0x0000005f005f7220 */ /* 0x000fe20000410000 */
[C---:B------:R-:W-:Y:S01]  /*11ba0*/  FMUL.FTZ R96, R100.reuse, R96 ;  /* 0x0000006064607220 */ /* 0x040fe20000410000 */
[----:B------:R-:W-:Y:S01]  /*11bb0*/  FMUL.FTZ R97, R100, R97 ;  /* 0x0000006164617220 */ /* 0x000fe20000410000 */
[C---:B------:R-:W-:Y:S03]  /*11bc0*/  FMUL.FTZ R98, R3.reuse, R98 ;  /* 0x0000006203627220 */ /* 0x040fe60000410000 */
[----:B------:R3:W-:Y:S01]  /*11bd0*/  MUFU.EX2 R188, R4 ;  /* 0x0000000400bc7308 */ /* 0x0007e20000000800 */
[C---:B-----5:R-:W-:Y:S01]  /*11be0*/  FMUL.FTZ R7, R3.reuse, R119 ;  /* 0x0000007703077220 */ /* 0x060fe20000410000 */
[----:B------:R-:W-:Y:S01]  /*11bf0*/  FMUL.FTZ R99, R3, R99 ;  /* 0x0000006303637220 */ /* 0x000fe20000410000 */
[----:B------:R-:W-:Y:S01]  /*11c00*/  FFMA.FTZ R107, R107, UR4, -R110 ;  /* 0x000000046b6b7c23 */ /* 0x000fe2000801086e */
[----:B-1----:R-:W-:Y:S06]  /*11c10*/  FMUL.FTZ R66, R3, R174 ;  /* 0x000000ae03427220 */ /* 0x002fec0000410000 */
[----:B------:R-:W-:Y:S01]  /*11c20*/  MUFU.EX2 R107, R107 ;  /* 0x0000006b006b7308 */ /* 0x000fe20000000800 */
[----:B---3--:R-:W-:Y:S09]  /*11c30*/  FFMA.FTZ R4, R177, UR4, -R105 ;  /* 0x00000004b1047c23 */ /* 0x008ff20008010869 */
[----:B------:R1:W3:Y:S02]  /*11c40*/  MUFU.EX2 R177, R4 ;  /* 0x0000000400b17308 */ /* 0x0002e40000000800 */
[----:B-1----:R-:W-:Y:S01]  /*11c50*/  FFMA.FTZ R4, R179, UR4, -R106 ;  /* 0x00000004b3047c23 */ /* 0x002fe2000801086a */
[----:B------:R-:W-:Y:S02]  /*11c60*/  MOV R179, R8 ;  /* 0x0000000800b37202 */ /* 0x000fe40000000f00 */
[----:B---3--:R-:W-:Y:S05]  /*11c70*/  F2FP.BF16.F32.PACK_AB R114, R177, R188 ;  /* 0x000000bcb172723e */ /* 0x008fea00000010ff */
[----:B------:R1:W3:Y:S02]  /*11c80*/  MUFU.EX2 R181, R4 ;  /* 0x0000000400b57308 */ /* 0x0002e40000000800 */
[--C-:B-1----:R-:W-:Y:S01]  /*11c90*/  FFMA.FTZ R4, R182, UR4, -R109.reuse ;  /* 0x00000004b6047c23 */ /* 0x102fe2000801086d */
[----:B---3--:R-:W-:Y:S07]  /*11ca0*/  F2FP.BF16.F32.PACK_AB R115, R176, R181 ;  /* 0x000000b5b073723e */ /* 0x008fee00000010ff */
[----:B------:R1:W-:Y:S10]  /*11cb0*/  MUFU.EX2 R182, R9 ;  /* 0x0000000900b67308 */ /* 0x0003f40000000800 */
[----:B------:R3:W5:Y:S01]  /*11cc0*/  MUFU.EX2 R8, R4 ;  /* 0x0000000400087308 */ /* 0x0007620000000800 */
[C---:B-1----:R-:W-:Y:S01]  /*11cd0*/  FMUL.FTZ R9, R2.reuse, R113 ;  /* 0x0000007102097220 */ /* 0x042fe20000410000 */
[----:B------:R-:W-:Y:S01]  /*11ce0*/  F2FP.BF16.F32.PACK_AB R113, R65, R179 ;  /* 0x000000b34171723e */ /* 0x000fe200000010ff */
[--C-:B---3--:R-:W-:Y:S01]  /*11cf0*/  FFMA.FTZ R4, R191, UR4, -R109.reuse ;  /* 0x00000004bf047c23 */ /* 0x108fe2000801086d */
[----:B-----5:R-:W-:Y:S01]  /*11d00*/  MOV R186, R8 ;  /* 0x0000000800ba7202 */ /* 0x020fe20000000f00 */
[C---:B------:R-:W-:Y:S01]  /*11d10*/  FMUL.FTZ R8, R2.reuse, R112 ;  /* 0x0000007002087220 */ /* 0x040fe20000410000 */
[----:B------:R-:W-:Y:S04]  /*11d20*/  F2FP.BF16.F32.PACK_AB R112, R63, R180 ;  /* 0x000000b43f70723e */ /* 0x000fe800000010ff */
[----:B------:R1:W-:Y:S02]  /*11d30*/  MUFU.EX2 R62, R4 ;  /* 0x00000004003e7308 */ /* 0x0003e40000000800 */
[--C-:B-1----:R-:W-:Y:S08]  /*11d40*/  FFMA.FTZ R4, R183, UR4, -R110.reuse ;  /* 0x00000004b7047c23 */ /* 0x102ff0000801086e */
[----:B------:R1:W-:Y:S10]  /*11d50*/  MUFU.EX2 R183, R40 ;  /* 0x0000002800b77308 */ /* 0x0003f40000000800 */
[----:B------:R3:W-:Y:S01]  /*11d60*/  MUFU.EX2 R6, R4 ;  /* 0x0000000400067308 */ /* 0x0007e20000000800 */
[----:B-1----:R-:W-:Y:S01]  /*11d70*/  FMUL.FTZ R40, R2, R144 ;  /* 0x0000009002287220 */ /* 0x002fe20000410000 */
[--C-:B---3--:R-:W-:Y:S08]  /*11d80*/  FFMA.FTZ R4, R187, UR4, -R110.reuse ;  /* 0x00000004bb047c23 */ /* 0x108ff0000801086e */
[----:B------:R1:W-:Y:S10]  /*11d90*/  MUFU.EX2 R187, R50 ;  /* 0x0000003200bb7308 */ /* 0x0003f40000000800 */
[----:B------:R3:W5:Y:S01]  /*11da0*/  MUFU.EX2 R61, R4 ;  /* 0x00000004003d7308 */ /* 0x0007620000000800 */
[----:B-1----:R-:W-:Y:S02]  /*11db0*/  FMUL.FTZ R50, R3, R158 ;  /* 0x0000009e03327220 */ /* 0x002fe40000410000 */
[----:B------:R-:W-:Y:S01]  /*11dc0*/  LDSM.16.MT88.4 R156, [R224+0xac00] ;  /* 0x00ac0000e09c783b */ /* 0x000fe20000004200 */
[--C-:B---3--:R-:W-:Y:S01]  /*11dd0*/  FFMA.FTZ R4, R190, UR4, -R110.reuse ;  /* 0x00000004be047c23 */ /* 0x108fe2000801086e */
[----:B-----5:R-:W-:Y:S05]  /*11de0*/  MOV R168, R61 ;  /* 0x0000003d00a87202 */ /* 0x020fea0000000f00 */
[----:B------:R1:W-:Y:S02]  /*11df0*/  MUFU.EX2 R178, R4 ;  /* 0x0000000400b27308 */ /* 0x0003e40000000800 */
[----:B-1----:R-:W-:Y:S01]  /*11e00*/  FFMA.FTZ R4, R185, UR4, -R110 ;  /* 0x00000004b9047c23 */ /* 0x002fe2000801086e */
[----:B------:R-:W-:Y:S01]  /*11e10*/  MOV R185, R6 ;  /* 0x0000000600b97202 */ /* 0x000fe20000000f00 */
[----:B------:R-:W-:Y:S01]  /*11e20*/  FMUL.FTZ R6, R3, R118 ;  /* 0x0000007603067220 */ /* 0x000fe20000410000 */
[----:B------:R-:W-:Y:S05]  /*11e30*/  F2FP.BF16.F32.PACK_AB R118, R182, R184 ;  /* 0x000000b8b676723e */ /* 0x000fea00000010ff */
[----:B------:R1:W3:Y:S01]  /*11e40*/  MUFU.EX2 R191, R4 ;  /* 0x0000000400bf7308 */ /* 0x0002e20000000800 */
[----:B------:R-:W-:Y:S01]  /*11e50*/  F2FP.BF16.F32.PACK_AB R117, R61, R185 ;  /* 0x000000b93d75723e */ /* 0x000fe200000010ff */
[----:B------:R-:W-:Y:S01]  /*11e60*/  FMUL.FTZ R61, R2, R169 ;  /* 0x000000a9023d7220 */ /* 0x000fe20000410000 */
[----:B------:R-:W-:Y:S01]  /*11e70*/  MOV R169, R62 ;  /* 0x0000003e00a97202 */ /* 0x000fe20000000f00 */
[----:B-1----:R-:W-:Y:S01]  /*11e80*/  FMUL.FTZ R4, R100, R116 ;  /* 0x0000007464047220 */ /* 0x002fe20000410000 */
[----:B------:R-:W-:Y:S01]  /*11e90*/  F2FP.BF16.F32.PACK_AB R116, R62, R186 ;  /* 0x000000ba3e74723e */ /* 0x000fe200000010ff */
[----:B------:R-:W-:Y:S01]  /*11ea0*/  FMUL.FTZ R62, R0, R170 ;  /* 0x000000aa003e7220 */ /* 0x000fe20000410000 */
[----:B---3--:R-:W-:Y:S02]  /*11eb0*/  F2FP.BF16.F32.PACK_AB R119, R191, R178 ;  /* 0x000000b2bf77723e */ /* 0x008fe400000010ff */
[----:B------:R-:W-:Y:S01]  /*11ec0*/  MOV R170, R65 ;  /* 0x0000004100aa7202 */ /* 0x000fe20000000f00 */
[C---:B------:R-:W-:Y:S01]  /*11ed0*/  FMUL.FTZ R65, R100.reuse, R173 ;  /* 0x000000ad64417220 */ /* 0x040fe20000410000 */
[-C--:B------:R-:W-:Y:S01]  /*11ee0*/  HMMA.16816.F32.BF16 R4, R112, R20.reuse, R4 ;  /* 0x000000147004723c */ /* 0x080fe20000041804 */
[----:B------:R-:W-:Y:S05]  /*11ef0*/  LDSM.16.MT88.4 R172, [R226+0xac00] ;  /* 0x00ac0000e2ac783b */ /* 0x000fea0000004200 */
        /* <DEDUP_REMOVED lines=8> */
[C---:B------:R-:W-:Y:S01]  /*11f80*/  FMUL.FTZ R23, R3.reuse, R135 ;  /* 0x0000008703177220 */ /* 0x040fe20000410000 */
[----:B------:R-:W-:Y:S06]  /*11f90*/  FMUL.FTZ R22, R3, R134 ;  /* 0x0000008603167220 */ /* 0x000fec0000410000 */
[----:B------:R3:W-:Y:S01]  /*11fa0*/  MUFU.EX2 R134, R128 ;  /* 0x0000008000867308 */ /* 0x0007e20000000800 */
[-C--:B------:R-:W-:Y:S06]  /*11fb0*/  HMMA.16816.F32.BF16 R20, R112, R36.reuse, R20 ;  /* 0x000000247014723c */ /* 0x080fec0000041814 */
[C---:B------:R-:W-:Y:S05]  /*11fc0*/  HMMA.16816.F32.BF16 R24, R116.reuse, R36, R24 ;  /* 0x000000247418723c */ /* 0x040fea0000041818 */
[--C-:B-1----:R-:W-:Y:S01]  /*11fd0*/  FFMA.FTZ R111, R200, UR4, -R109.reuse ;  /* 0x00000004c86f7c23 */ /* 0x102fe2000801086d */
[-C--:B------:R-:W-:Y:S03]  /*11fe0*/  HMMA.16816.F32.BF16 R28, R116, R38.reuse, R28 ;  /* 0x00000026741c723c */ /* 0x080fe6000004181c */
[----:B------:R1:W-:Y:S02]  /*11ff0*/  MUFU.EX2 R133, R111 ;  /* 0x0000006f00857308 */ /* 0x0003e40000000800 */
[--C-:B---3--:R-:W-:Y:S01]  /*12000*/  FFMA.FTZ R128, R203, UR4, -R109.reuse ;  /* 0x00000004cb807c23 */ /* 0x108fe2000801086d */
[C---:B------:R-:W-:Y:S05]  /*12010*/  HMMA.16816.F32.BF16 R32, R112.reuse, R38, R32 ;  /* 0x000000267020723c */ /* 0x040fea0000041820 */
[C---:B------:R-:W-:Y:S01]  /*12020*/  FMUL.FTZ R36, R100.reuse, R148 ;  /* 0x0000009464247220 */ /* 0x040fe20000410000 */
[----:B------:R-:W-:Y:S01]  /*12030*/  FMUL.FTZ R37, R100, R149 ;  /* 0x0000009564257220 */ /* 0x000fe20000410000 */
[C---:B------:R-:W-:Y:S01]  /*12040*/  FMUL.FTZ R38, R3.reuse, R150 ;  /* 0x0000009603267220 */ /* 0x040fe20000410000 */
[----:B------:R-:W-:Y:S01]  /*12050*/  FMUL.FTZ R39, R3, R151 ;  /* 0x0000009703277220 */ /* 0x000fe20000410000 */
[----:B------:R3:W-:Y:S02]  /*12060*/  MUFU.EX2 R136, R128 ;  /* 0x0000008000887308 */ /* 0x0007e40000000800 */
[--C-:B-1----:R-:W-:Y:S04]  /*12070*/  FFMA.FTZ R111, R201, UR4, -R109.reuse ;  /* 0x00000004c96f7c23 */ /* 0x102fe8000801086d */
[-C--:B------:R-:W-:Y:S04]  /*12080*/  HMMA.16816.F32.BF16 R36, R112, R52.reuse, R36 ;  /* 0x000000347024723c */ /* 0x080fe80000041824 */
[----:B------:R1:W5:Y:S02]  /*12090*/  MUFU.EX2 R135, R111 ;  /* 0x0000006f00877308 */ /* 0x0003640000000800 */
[C---:B------:R-:W-:Y:S01]  /*120a0*/  HMMA.16816.F32.BF16 R40, R116.reuse, R52, R40 ;  /* 0x000000347428723c */ /* 0x040fe20000041828 */
[----:B---3--:R-:W-:Y:S05]  /*120b0*/  LDSM.16.MT88.4 R128, [R226+0x9400] ;  /* 0x00940000e280783b */ /* 0x008fea0000004200 */
[-C--:B------:R-:W-:Y:S05]  /*120c0*/  HMMA.16816.F32.BF16 R44, R116, R54.reuse, R44 ;  /* 0x00000036742c723c */ /* 0x080fea000004182c */
[----:B------:R-:W-:Y:S01]  /*120d0*/  FFMA.FTZ R52, R198, UR4, -R106 ;  /* 0x00000004c6347c23 */ /* 0x000fe2000801086a */
[C---:B------:R-:W-:Y:S03]  /*120e0*/  HMMA.16816.F32.BF16 R48, R112.reuse, R54, R48 ;  /* 0x000000367030723c */ /* 0x040fe60000041830 */
[----:B------:R3:W5:Y:S02]  /*120f0*/  MUFU.EX2 R190, R52 ;  /* 0x0000003400be7308 */ /* 0x0007640000000800 */
[--C-:B-1----:R-:W-:Y:S01]  /*12100*/  FFMA.FTZ R111, R204, UR4, -R110.reuse ;  /* 0x00000004cc6f7c23 */ /* 0x102fe2000801086e */
[C---:B------:R-:W-:Y:S01]  /*12110*/  FMUL.FTZ R53, R100.reuse, R165 ;  /* 0x000000a564357220 */ /* 0x040fe20000410000 */
[C---:B------:R-:W-:Y:S01]  /*12120*/  FMUL.FTZ R54, R3.reuse, R166 ;  /* 0x000000a603367220 */ /* 0x040fe20000410000 */
[----:B------:R-:W-:Y:S05]  /*12130*/  FMUL.FTZ R55, R3, R167 ;  /* 0x000000a703377220 */ /* 0x000fea0000410000 */
[----:B------:R1:W5:Y:S01]  /*12140*/  MUFU.EX2 R162, R111 ;  /* 0x0000006f00a27308 */ /* 0x0003620000000800 */
[----:B---3--:R-:W-:Y:S07]  /*12150*/  FMUL.FTZ R52, R100, R164 ;  /* 0x000000a464347220 */ /* 0x008fee0000410000 */
[-C--:B--2---:R-:W-:Y:S03]  /*12160*/  HMMA.16816.F32.BF16 R52, R112, R120.reuse, R52 ;  /* 0x000000787034723c */ /* 0x084fe60000041834 */
[----:B-1----:R-:W-:Y:S03]  /*12170*/  FFMA.FTZ R111, R205, UR4, -R109 ;  /* 0x00000004cd6f7c23 */ /* 0x002fe6000801086d */
[C---:B------:R-:W-:Y:S01]  /*12180*/  HMMA.16816.F32.BF16 R56, R116.reuse, R120, R56 ;  /* 0x000000787438723c */ /* 0x040fe20000041838 */
[----:B------:R1:W2:Y:S05]  /*12190*/  MUFU.EX2 R252, R111 ;  /* 0x0000006f00fc7308 */ /* 0x0002aa0000000800 */
[-C--:B------:R-:W-:Y:S06]  /*121a0*/  HMMA.16816.F32.BF16 R60, R116, R122.reuse, R60 ;  /* 0x0000007a743c723c */ /* 0x080fec000004183c */
[C---:B------:R-:W-:Y:S01]  /*121b0*/  HMMA.16816.F32.BF16 R64, R112.reuse, R122, R64 ;  /* 0x0000007a7040723c */ /* 0x040fe20000041840 */
[----:B------:R-:W3:Y:S05]  /*121c0*/  LDSM.16.MT88.4 R120, [R226+0xb000] ;  /* 0x00b00000e278783b */ /* 0x000eea0000004200 */
[-C--:B----4-:R-:W-:Y:S05]  /*121d0*/  HMMA.16816.F32.BF16 R68, R112, R124.reuse, R68 ;  /* 0x0000007c7044723c */ /* 0x090fea0000041844 */
[--C-:B-1----:R-:W-:Y:S01]  /*121e0*/  FFMA.FTZ R111, R206, UR4, -R110.reuse ;  /* 0x00000004ce6f7c23 */ /* 0x102fe2000801086e */
[C---:B------:R-:W-:Y:S03]  /*121f0*/  HMMA.16816.F32.BF16 R72, R116.reuse, R124, R72 ;  /* 0x0000007c7448723c */ /* 0x040fe60000041848 */
[----:B------:R1:W-:Y:S03]  /*12200*/  MUFU.EX2 R251, R111 ;  /* 0x0000006f00fb7308 */ /* 0x0003e60000000800 */
[-C--:B------:R-:W-:Y:S06]  /*12210*/  HMMA.16816.F32.BF16 R76, R116, R126.reuse, R76 ;  /* 0x0000007e744c723c */ /* 0x080fec000004184c */
[C---:B------:R-:W-:Y:S01]  /*12220*/  HMMA.16816.F32.BF16 R80, R112.reuse, R126, R80 ;  /* 0x0000007e7050723c */ /* 0x040fe20000041850 */
[----:B------:R-:W4:Y:S04]  /*12230*/  LDSM.16.MT88.4 R124, [R224+0x9400] ;  /* 0x00940000e07c783b */ /* 0x000f280000004200 */
[----:B-1----:R-:W-:Y:S04]  /*12240*/  FFMA.FTZ R111, R207, UR4, -R110 ;  /* 0x00000004cf6f7c23 */ /* 0x002fe8000801086e */
[----:B------:R1:W2:Y:S01]  /*12250*/  MUFU.EX2 R250, R111 ;  /* 0x0000006f00fa7308 */ /* 0x0002a20000000800 */
[-C--:B---3--:R-:W-:Y:S06]  /*12260*/  HMMA.16816.F32.BF16 R84, R112, R120.reuse, R84 ;  /* 0x000000787054723c */ /* 0x088fec0000041854 */
[C---:B------:R-:W-:Y:S06]  /*12270*/  HMMA.16816.F32.BF16 R88, R116.reuse, R120, R88 ;  /* 0x000000787458723c */ /* 0x040fec0000041858 */
[-C--:B------:R-:W-:Y:S05]  /*12280*/  HMMA.16816.F32.BF16 R92, R116, R122.reuse, R92 ;  /* 0x0000007a745c723c */ /* 0x080fea000004185c */
[--C-:B-1----:R-:W-:Y:S01]  /*12290*/  FFMA.FTZ R111, R211, UR4, -R105.reuse ;  /* 0x00000004d36f7c23 */ /* 0x102fe20008010869 */
[----:B------:R-:W-:Y:S01]  /*122a0*/  HMMA.16816.F32.BF16 R96, R112, R122, R96 ;  /* 0x0000007a7060723c */ /* 0x000fe20000041860 */
[----:B------:R-:W1:Y:S02]  /*122b0*/  LDSM.16.MT88.4 R120, [R224+0xa400] ;  /* 0x00a40000e078783b */ /* 0x000e640000004200 */
[----:B------:R3:W-:Y:S02]  /*122c0*/  MUFU.EX2 R248, R111 ;  /* 0x0000006f00f87308 */ /* 0x0007e40000000800 */
[----:B-----5:R-:W-:Y:S02]  /*122d0*/  F2FP.BF16.F32.PACK_AB R116, R135, R133 ;  /* 0x000000858774723e */ /* 0x020fe400000010ff */
[----:B------:R-:W-:Y:S04]  /*122e0*/  F2FP.BF16.F32.PACK_AB R112, R189, R183 ;  /* 0x000000b7bd70723e */ /* 0x000fe800000010ff */
[----:B------:R-:W-:Y:S02]  /*122f0*/  F2FP.BF16.F32.PACK_AB R113, R190, R187 ;  /* 0x000000bbbe71723e */ /* 0x000fe400000010ff */
[----:B------:R-:W-:Y:S02]  /*12300*/  F2FP.BF16.F32.PACK_AB R114, R137, R161 ;  /* 0x000000a18972723e */ /* 0x000fe400000010ff */
[----:B------:R-:W-:Y:S02]  /*12310*/  F2FP.BF16.F32.PACK_AB R115, R171, R160 ;  /* 0x000000a0ab73723e */ /* 0x000fe400000010ff */
[----:B------:R-:W-:Y:S02]  /*12320*/  F2FP.BF16.F32.PACK_AB R117, R162, R134 ;  /* 0x00000086a275723e */ /* 0x000fe400000010ff */
[----:B--2---:R-:W-:Y:S01]  /*12330*/  F2FP.BF16.F32.PACK_AB R118, R136, R252 ;  /* 0x000000fc8876723e */ /* 0x004fe200000010ff */
[--C-:B---3--:R-:W-:Y:S01]  /*12340*/  FFMA.FTZ R111, R213, UR4, -R105.reuse ;  /* 0x00000004d56f7c23 */ /* 0x108fe20008010869 */
[----:B------:R-:W-:Y:S01]  /*12350*/  F2FP.BF16.F32.PACK_AB R119, R250, R251 ;  /* 0x000000fbfa77723e */ /* 0x000fe200000010ff */
[-C--:B----4-:R-:W-:Y:S02]  /*12360*/  HMMA.16816.F32.BF16 R4, R112, R124.reuse, R4 ;  /* 0x0000007c7004723c */ /* 0x090fe40000041804 */
[----:B------:R2:W3:Y:S04]  /*12370*/  MUFU.EX2 R249, R111 ;  /* 0x0000006f00f97308 */ /* 0x0004e80000000800 */
[C---:B------:R-:W-:Y:S06]  /*12380*/  HMMA.16816.F32.BF16 R8, R116.reuse, R124, R8 ;  /* 0x0000007c7408723c */ /* 0x040fec0000041808 */
[-C--:B------:R-:W-:Y:S06]  /*12390*/  HMMA.16816.F32.BF16 R12, R116, R126.reuse, R12 ;  /* 0x0000007e740c723c */ /* 0x080fec000004180c */
[C---:B------:R-:W-:Y:S01]  /*123a0*/  HMMA.16816.F32.BF16 R16, R112.reuse, R126, R16 ;  /* 0x0000007e7010723c */ /* 0x040fe20000041810 */
[----:B------:R-:W4:Y:S04]  /*123b0*/  LDSM.16.MT88.4 R124, [R226+0xa400] ;  /* 0x00a40000e27c783b */ /* 0x000f280000004200 */
[--C-:B--2---:R-:W-:Y:S01]  /*123c0*/  FFMA.FTZ R111, R214, UR4, -R106.reuse ;  /* 0x00000004d66f7c23 */ /* 0x104fe2000801086a */
[-C--:B------:R-:W-:Y:S03]  /*123d0*/  HMMA.16816.F32.BF16 R20, R112, R128.reuse, R20 ;  /* 0x000000807014723c */ /* 0x080fe60000041814 */
[----:B------:R2:W-:Y:S02]  /*123e0*/  MUFU.EX2 R213, R111 ;  /* 0x0000006f00d57308 */ /* 0x0005e40000000800 */
[----:B------:R-:W-:Y:S01]  /*123f0*/  MOV R214, R136 ;  /* 0x0000008800d67202 */ /* 0x000fe20000000f00 */
[C---:B------:R-:W-:Y:S06]  /*12400*/  HMMA.16816.F32.BF16 R24, R116.reuse, R128, R24 ;  /* 0x000000807418723c */ /* 0x040fec0000041818 */
[-C--:B------:R-:W-:Y:S06]  /*12410*/  HMMA.16816.F32.BF16 R28, R116, R130.reuse, R28 ;  /* 0x00000082741c723c */ /* 0x080fec000004181c */
[C---:B------:R-:W-:Y:S01]  /*12420*/  HMMA.16816.F32.BF16 R32, R112.reuse, R130, R32 ;  /* 0x000000827020723c */ /* 0x040fe20000041820 */
[----:B------:R-:W5:Y:S04]  /*12430*/  LDSM.16.MT88.4 R128, [R224+0xb400] ;  /* 0x00b40000e080783b */ /* 0x000f680000004200 */
[--C-:B--2---:R-:W-:Y:S01]  /*12440*/  FFMA.FTZ R111, R215, UR4, -R106.reuse ;  /* 0x00000004d76f7c23 */ /* 0x104fe2000801086a */
[-C--:B-1----:R-:W-:Y:S03]  /*12450*/  HMMA.16816.F32.BF16 R36, R112, R120.reuse, R36 ;  /* 0x000000787024723c */ /* 0x082fe60000041824 */
[----:B------:R1:W2:Y:S02]  /*12460*/  MUFU.EX2 R207, R111 ;  /* 0x0000006f00cf7308 */ /* 0x0002a40000000800 */
[----:B------:R-:W-:Y:S01]  /*12470*/  MOV R215, R137 ;  /* 0x0000008900d77202 */ /* 0x000fe20000000f00 */
[C---:B------:R-:W-:Y:S06]  /*12480*/  HMMA.16816.F32.BF16 R40, R116.reuse, R120, R40 ;  /* 0x000000787428723c */ /* 0x040fec0000041828 */
[-C--:B------:R-:W-:Y:S06]  /*12490*/  HMMA.16816.F32.BF16 R44, R116, R122.reuse, R44 ;  /* 0x0000007a742c723c */ /* 0x080fec000004182c */
[C---:B------:R-:W-:Y:S01]  /*124a0*/  HMMA.16816.F32.BF16 R48, R112.reuse, R122, R48 ;  /* 0x0000007a7030723c */ /* 0x040fe20000041830 */
[----:B------:R-:W3:Y:S04]  /*124b0*/  LDSM.16.MT88.4 R120, [R226+0xb400] ;  /* 0x00b40000e278783b */ /* 0x000ee80000004200 */
[--C-:B-1----:R-:W-:Y:S01]  /*124c0*/  FFMA.FTZ R111, R208, UR4, -R105.reuse ;  /* 0x00000004d06f7c23 */ /* 0x102fe20008010869 */
[-C--:B----4-:R-:W-:Y:S03]  /*124d0*/  HMMA.16816.F32.BF16 R52, R112, R124.reuse, R52 ;  /* 0x0000007c7034723c */ /* 0x090fe60000041834 */
[----:B------:R1:W-:Y:S03]  /*124e0*/  MUFU.EX2 R211, R111 ;  /* 0x0000006f00d37308 */ /* 0x0003e60000000800 */
[C---:B------:R-:W-:Y:S06]  /*124f0*/  HMMA.16816.F32.BF16 R56, R116.reuse, R124, R56 ;  /* 0x0000007c7438723c */ /* 0x040fec0000041838 */
[-C--:B------:R-:W-:Y:S06]  /*12500*/  HMMA.16816.F32.BF16 R60, R116, R126.reuse, R60 ;  /* 0x0000007e743c723c */ /* 0x080fec000004183c */
[C---:B------:R-:W-:Y:S01]  /*12510*/  HMMA.16816.F32.BF16 R64, R112.reuse, R126, R64 ;  /* 0x0000007e7040723c */ /* 0x040fe20000041840 */
[----:B------:R-:W4:Y:S04]  /*12520*/  LDSM.16.MT88.4 R124, [R224+0x9800] ;  /* 0x00980000e07c783b */ /* 0x000f280000004200 */
[----:B-1----:R-:W-:Y:S01]  /*12530*/  FFMA.FTZ R111, R209, UR4, -R105 ;  /* 0x00000004d16f7c23 */ /* 0x002fe20008010869 */
[-C--:B-----5:R-:W-:Y:S03]  /*12540*/  HMMA.16816.F32.BF16 R68, R112, R128.reuse, R68 ;  /* 0x000000807044723c */ /* 0x0a0fe60000041844 */
[----:B------:R1:W5:Y:S02]  /*12550*/  MUFU.EX2 R208, R111 ;  /* 0x0000006f00d07308 */ /* 0x0003640000000800 */
[----:B------:R-:W-:Y:S01]  /*12560*/  MOV R209, R132 ;  /* 0x0000008400d17202 */ /* 0x000fe20000000f00 */
[C---:B------:R-:W-:Y:S05]  /*12570*/  HMMA.16816.F32.BF16 R72, R116.reuse, R128, R72 ;  /* 0x000000807448723c */ /* 0x040fea0000041848 */
[--C-:B------:R-:W-:Y:S01]  /*12580*/  FFMA.FTZ R132, R210, UR4, -R106.reuse ;  /* 0x00000004d2847c23 */ /* 0x100fe2000801086a */
[-C--:B------:R-:W-:Y:S03]  /*12590*/  HMMA.16816.F32.BF16 R76, R116, R130.reuse, R76 ;  /* 0x00000082744c723c */ /* 0x080fe6000004184c */
[----:B------:R-:W-:Y:S02]  /*125a0*/  MUFU.EX2 R205, R132 ;  /* 0x0000008400cd7308 */ /* 0x000fe40000000800 */
[----:B------:R-:W-:Y:S01]  /*125b0*/  MOV R210, R185 ;  /* 0x000000b900d27202 */ /* 0x000fe20000000f00 */
[C---:B------:R-:W-:Y:S01]  /*125c0*/  HMMA.16816.F32.BF16 R80, R112.reuse, R130, R80 ;  /* 0x000000827050723c */ /* 0x040fe20000041850 */
[----:B------:R-:W-:Y:S04]  /*125d0*/  LDSM.16.MT88.4 R128, [R224+0xb800] ;  /* 0x00b80000e080783b */ /* 0x000fe80000004200 */
[----:B-1----:R-:W-:Y:S01]  /*125e0*/  FFMA.FTZ R111, R212, UR4, -R106 ;  /* 0x00000004d46f7c23 */ /* 0x002fe2000801086a */
[-C--:B---3--:R-:W-:Y:S03]  /*125f0*/  HMMA.16816.F32.BF16 R84, R112, R120.reuse, R84 ;  /* 0x000000787054723c */ /* 0x088fe60000041854 */
[----:B------:R1:W3:Y:S02]  /*12600*/  MUFU.EX2 R206, R111 ;  /* 0x0000006f00ce7308 */ /* 0x0002e40000000800 */
[----:B------:R-:W-:Y:S01]  /*12610*/  MOV R212, R135 ;  /* 0x0000008700d47202 */ /* 0x000fe20000000f00 */
[C---:B------:R-:W-:Y:S05]  /*12620*/  HMMA.16816.F32.BF16 R88, R116.reuse, R120, R88 ;  /* 0x000000787458723c */ /* 0x040fea0000041858 */
[----:B------:R-:W-:Y:S01]  /*12630*/  FFMA.FTZ R0, R0, R163, R210 ;  /* 0x000000a300007223 */ /* 0x000fe200000100d2 */
[-C--:B------:R-:W-:Y:S05]  /*12640*/  HMMA.16816.F32.BF16 R92, R116, R122.reuse, R92 ;  /* 0x0000007a745c723c */ /* 0x080fea000004185c */
[----:B------:R-:W-:Y:S01]  /*12650*/  MOV R210, R160 ;  /* 0x000000a000d27202 */ /* 0x000fe20000000f00 */
[----:B------:R-:W-:Y:S01]  /*12660*/  HMMA.16816.F32.BF16 R96, R112, R122, R96 ;  /* 0x0000007a7060723c */ /* 0x000fe20000041860 */
[----:B------:R-:W-:Y:S04]  /*12670*/  LDSM.16.MT88.4 R120, [R224+0xa800] ;  /* 0x00a80000e078783b */ /* 0x000fe80000004200 */
[--C-:B-1----:R-:W-:Y:S01]  /*12680*/  FFMA.FTZ R111, R220, UR4, -R109.reuse ;  /* 0x00000004dc6f7c23 */ /* 0x102fe2000801086d */
[----:B------:R-:W-:Y:S01]  /*12690*/  MOV R220, R190 ;  /* 0x000000be00dc7202 */ /* 0x000fe20000000f00 */
[----:B------:R-:W-:Y:S01]  /*126a0*/  FADD.FTZ R0, R168, R0 ;  /* 0x00000000a8007221 */ /* 0x000fe20000010000 */
[----:B------:R-:W-:Y:S01]  /*126b0*/  F2FP.BF16.F32.PACK_AB R112, R249, R248 ;  /* 0x000000f8f970723e */ /* 0x000fe200000010ff */
[----:B------:R1:W-:Y:S02]  /*126c0*/  MUFU.EX2 R203, R111 ;  /* 0x0000006f00cb7308 */ /* 0x0003e40000000800 */
[----:B--2---:R-:W-:Y:S02]  /*126d0*/  F2FP.BF16.F32.PACK_AB R113, R207, R213 ;  /* 0x000000d5cf71723e */ /* 0x004fe400000010ff */
[----:B-----5:R-:W-:Y:S02]  /*126e0*/  F2FP.BF16.F32.PACK_AB R114, R208, R211 ;  /* 0x000000d3d072723e */ /* 0x020fe400000010ff */
[----:B---3--:R-:W-:Y:S07]  /*126f0*/  F2FP.BF16.F32.PACK_AB R115, R206, R205 ;  /* 0x000000cdce73723e */ /* 0x008fee00000010ff */
[-C--:B----4-:R-:W-:Y:S03]  /*12700*/  HMMA.16816.F32.BF16 R4, R112, R124.reuse, R4 ;  /* 0x0000007c7004723c */ /* 0x090fe60000041804 */
[--C-:B-1----:R-:W-:Y:S01]  /*12710*/  FFMA.FTZ R111, R221, UR4, -R109.reuse ;  /* 0x00000004dd6f7c23 */ /* 0x102fe2000801086d */
[----:B------:R-:W-:Y:S03]  /*12720*/  MOV R221, R189 ;  /* 0x000000bd00dd7202 */ /* 0x000fe60000000f00 */
[----:B------:R1:W2:Y:S04]  /*12730*/  MUFU.EX2 R204, R111 ;  /* 0x0000006f00cc7308 */ /* 0x0002a80000000800 */
[--C-:B-1----:R-:W-:Y:S01]  /*12740*/  FFMA.FTZ R111, R231, UR4, -R110.reuse ;  /* 0x00000004e76f7c23 */ /* 0x102fe2000801086e */
[----:B------:R-:W-:Y:S02]  /*12750*/  MOV R231, R134 ;  /* 0x0000008600e77202 */ /* 0x000fe40000000f00 */
[----:B--2---:R-:W-:Y:S03]  /*12760*/  F2FP.BF16.F32.PACK_AB R116, R204, R203 ;  /* 0x000000cbcc74723e */ /* 0x004fe600000010ff */
[----:B------:R1:W-:Y:S02]  /*12770*/  MUFU.EX2 R201, R111 ;  /* 0x0000006f00c97308 */ /* 0x0003e40000000800 */
[--C-:B-1----:R-:W-:Y:S01]  /*12780*/  FFMA.FTZ R111, R222, UR4, -R110.reuse ;  /* 0x00000004de6f7c23 */ /* 0x102fe2000801086e */
[----:B------:R-:W-:Y:S02]  /*12790*/  MOV R222, R133 ;  /* 0x0000008500de7202 */ /* 0x000fe40000000f00 */
[----:B------:R-:W1:Y:S05]  /*127a0*/  LDSM.16.MT88.4 R132, [R226+0x9800] ;  /* 0x00980000e284783b */ /* 0x000e6a0000004200 */
[----:B------:R2:W3:Y:S02]  /*127b0*/  MUFU.EX2 R202, R111 ;  /* 0x0000006f00ca7308 */ /* 0x0004e40000000800 */
[--C-:B--2---:R-:W-:Y:S01]  /*127c0*/  FFMA.FTZ R111, R223, UR4, -R109.reuse ;  /* 0x00000004df6f7c23 */ /* 0x104fe2000801086d */
[----:B---3--:R-:W-:Y:S01]  /*127d0*/  F2FP.BF16.F32.PACK_AB R117, R202, R201 ;  /* 0x000000c9ca75723e */ /* 0x008fe200000010ff */
[----:B------:R-:W2:Y:S06]  /*127e0*/  LDL.LU R223, [R1+0x10] ;  /* 0x0000100001df7983 */ /* 0x000eac0000300800 */
[----:B------:R3:W-:Y:S02]  /*127f0*/  MUFU.EX2 R199, R111 ;  /* 0x0000006f00c77308 */ /* 0x0007e40000000800 */
[----:B---3--:R-:W-:Y:S01]  /*12800*/  FFMA.FTZ R111, R235, UR4, -R109 ;  /* 0x00000004eb6f7c23 */ /* 0x008fe2000801086d */
[----:B------:R-:W-:Y:S07]  /*12810*/  MOV R235, R186 ;  /* 0x000000ba00eb7202 */ /* 0x000fee0000000f00 */
[----:B------:R3:W4:Y:S02]  /*12820*/  MUFU.EX2 R200, R111 ;  /* 0x0000006f00c87308 */ /* 0x0007240000000800 */
[--C-:B---3--:R-:W-:Y:S01]  /*12830*/  FFMA.FTZ R111, R236, UR4, -R110.reuse ;  /* 0x00000004ec6f7c23 */ /* 0x108fe2000801086e */
[----:B------:R-:W-:Y:S02]  /*12840*/  MOV R236, R187 ;  /* 0x000000bb00ec7202 */ /* 0x000fe40000000f00 */
[----:B----4-:R-:W-:Y:S05]  /*12850*/  F2FP.BF16.F32.PACK_AB R118, R200, R199 ;  /* 0x000000c7c876723e */ /* 0x010fea00000010ff */
        /* <DEDUP_REMOVED lines=8> */
[C---:B------:R-:W-:Y:S06]  /*128e0*/  HMMA.16816.F32.BF16 R8, R116.reuse, R124, R8 ;  /* 0x0000007c7408723c */ /* 0x040fec0000041808 */
[-C--:B------:R-:W-:Y:S05]  /*128f0*/  HMMA.16816.F32.BF16 R12, R116, R126.reuse, R12 ;  /* 0x0000007e740c723c */ /* 0x080fea000004180c */
[--C-:B---3--:R-:W-:Y:S01]  /*12900*/  FFMA.FTZ R111, R239, UR4, -R105.reuse ;  /* 0x00000004ef6f7c23 */ /* 0x108fe20008010869 */
[C---:B------:R-:W-:Y:S01]  /*12910*/  HMMA.16816.F32.BF16 R16, R112.reuse, R126, R16 ;  /* 0x0000007e7010723c */ /* 0x040fe20000041810 */
[----:B------:R-:W3:Y:S02]  /*12920*/  LDSM.16.MT88.4 R124, [R226+0xa800] ;  /* 0x00a80000e27c783b */ /* 0x000ee40000004200 */
[----:B------:R4:W-:Y:S02]  /*12930*/  MUFU.EX2 R195, R111 ;  /* 0x0000006f00c37308 */ /* 0x0009e40000000800 */
[----:B------:R-:W-:Y:S01]  /*12940*/  MOV R239, R182 ;  /* 0x000000b600ef7202 */ /* 0x000fe20000000f00 */
[-C--:B-1----:R-:W-:Y:S06]  /*12950*/  HMMA.16816.F32.BF16 R20, R112, R132.reuse, R20 ;  /* 0x000000847014723c */ /* 0x082fec0000041814 */
[C---:B------:R-:W-:Y:S06]  /*12960*/  HMMA.16816.F32.BF16 R24, R116.reuse, R132, R24 ;  /* 0x000000847418723c */ /* 0x040fec0000041818 */
[-C--:B------:R-:W-:Y:S05]  /*12970*/  HMMA.16816.F32.BF16 R28, R116, R134.reuse, R28 ;  /* 0x00000086741c723c */ /* 0x080fea000004181c */
[--C-:B----4-:R-:W-:Y:S01]  /*12980*/  FFMA.FTZ R111, R241, UR4, -R106.reuse ;  /* 0x00000004f16f7c23 */ /* 0x110fe2000801086a */
[C---:B------:R-:W-:Y:S03]  /*12990*/  HMMA.16816.F32.BF16 R32, R112.reuse, R134, R32 ;  /* 0x000000867020723c */ /* 0x040fe60000041820 */
[----:B------:R1:W-:Y:S02]  /*129a0*/  MUFU.EX2 R193, R111 ;  /* 0x0000006f00c17308 */ /* 0x0003e40000000800 */
[----:B------:R-:W-:Y:S01]  /*129b0*/  MOV R241, R176 ;  /* 0x000000b000f17202 */ /* 0x000fe20000000f00 */
[-C--:B------:R-:W-:Y:S06]  /*129c0*/  HMMA.16816.F32.BF16 R36, R112, R120.reuse, R36 ;  /* 0x000000787024723c */ /* 0x080fec0000041824 */
[C---:B------:R-:W-:Y:S06]  /*129d0*/  HMMA.16816.F32.BF16 R40, R116.reuse, R120, R40 ;  /* 0x000000787428723c */ /* 0x040fec0000041828 */
[-C--:B------:R-:W-:Y:S05]  /*129e0*/  HMMA.16816.F32.BF16 R44, R116, R122.reuse, R44 ;  /* 0x0000007a742c723c */ /* 0x080fea000004182c */
[--C-:B-1----:R-:W-:Y:S01]  /*129f0*/  FFMA.FTZ R111, R240, UR4, -R106.reuse ;  /* 0x00000004f06f7c23 */ /* 0x102fe2000801086a */
[C---:B------:R-:W-:Y:S01]  /*12a00*/  HMMA.16816.F32.BF16 R48, R112.reuse, R122, R48 ;  /* 0x0000007a7030723c */ /* 0x040fe20000041830 */
[----:B------:R-:W1:Y:S02]  /*12a10*/  LDSM.16.MT88.4 R120, [R226+0xb800] ;  /* 0x00b80000e278783b */ /* 0x000e640000004200 */
[----:B------:R4:W-:Y:S02]  /*12a20*/  MUFU.EX2 R194, R111 ;  /* 0x0000006f00c27308 */ /* 0x0009e40000000800 */
[----:B------:R-:W-:Y:S01]  /*12a30*/  MOV R240, R177 ;  /* 0x000000b100f07202 */ /* 0x000fe20000000f00 */
[-C--:B---3--:R-:W-:Y:S06]  /*12a40*/  HMMA.16816.F32.BF16 R52, R112, R124.reuse, R52 ;  /* 0x0000007c7034723c */ /* 0x088fec0000041834 */
[C---:B------:R-:W-:Y:S06]  /*12a50*/  HMMA.16816.F32.BF16 R56, R116.reuse, R124, R56 ;  /* 0x0000007c7438723c */ /* 0x040fec0000041838 */
[-C--:B------:R-:W-:Y:S05]  /*12a60*/  HMMA.16816.F32.BF16 R60, R116, R126.reuse, R60 ;  /* 0x0000007e743c723c */ /* 0x080fea000004183c */
[--C-:B----4-:R-:W-:Y:S01]  /*12a70*/  FFMA.FTZ R111, R218, UR4, -R105.reuse ;  /* 0x00000004da6f7c23 */ /* 0x110fe20008010869 */
[C---:B------:R-:W-:Y:S01]  /*12a80*/  HMMA.16816.F32.BF16 R64, R112.reuse, R126, R64 ;  /* 0x0000007e7040723c */ /* 0x040fe20000041840 */
[----:B------:R-:W3:Y:S02]  /*12a90*/  LDSM.16.MT88.4 R124, [R224+0x9c00] ;  /* 0x009c0000e07c783b */ /* 0x000ee40000004200 */
[----:B------:R-:W-:Y:S02]  /*12aa0*/  MUFU.EX2 R192, R111 ;  /* 0x0000006f00c07308 */ /* 0x000fe40000000800 */
[----:B------:R-:W-:Y:S01]  /*12ab0*/  FFMA.FTZ R105, R216, UR4, -R105 ;  /* 0x00000004d8697c23 */ /* 0x000fe20008010869 */
[-C--:B------:R-:W-:Y:S07]  /*12ac0*/  HMMA.16816.F32.BF16 R68, R112, R128.reuse, R68 ;  /* 0x000000807044723c */ /* 0x080fee0000041844 */
[----:B------:R4:W-:Y:S01]  /*12ad0*/  MUFU.EX2 R191, R105 ;  /* 0x0000006900bf7308 */ /* 0x0009e20000000800 */
[C---:B------:R-:W-:Y:S04]  /*12ae0*/  HMMA.16816.F32.BF16 R72, R116.reuse, R128, R72 ;  /* 0x000000807448723c */ /* 0x040fe80000041848 */
[----:B------:R-:W-:Y:S02]  /*12af0*/  MOV R216, R184 ;  /* 0x000000b800d87202 */ /* 0x000fe40000000f00 */
[-C--:B------:R-:W-:Y:S05]  /*12b00*/  HMMA.16816.F32.BF16 R76, R116, R130.reuse, R76 ;  /* 0x00000082744c723c */ /* 0x080fea000004184c */
[----:B------:R-:W-:Y:S01]  /*12b10*/  MOV R218, R178 ;  /* 0x000000b200da7202 */ /* 0x000fe20000000f00 */
[C---:B------:R-:W-:Y:S05]  /*12b20*/  HMMA.16816.F32.BF16 R80, R112.reuse, R130, R80 ;  /* 0x000000827050723c */ /* 0x040fea0000041850 */
[--C-:B----4-:R-:W-:Y:S01]  /*12b30*/  FFMA.FTZ R105, R219, UR4, -R106.reuse ;  /* 0x00000004db697c23 */ /* 0x110fe2000801086a */
[-C--:B-1----:R-:W-:Y:S03]  /*12b40*/  HMMA.16816.F32.BF16 R84, R112, R120.reuse, R84 ;  /* 0x000000787054723c */ /* 0x082fe60000041854 */
[----:B------:R1:W-:Y:S02]  /*12b50*/  MUFU.EX2 R190, R105 ;  /* 0x0000006900be7308 */ /* 0x0003e40000000800 */
[----:B------:R-:W-:Y:S01]  /*12b60*/  FFMA.FTZ R106, R217, UR4, -R106 ;  /* 0x00000004d96a7c23 */ /* 0x000fe2000801086a */
[C---:B------:R-:W-:Y:S05]  /*12b70*/  HMMA.16816.F32.BF16 R88, R116.reuse, R120, R88 ;  /* 0x000000787458723c */ /* 0x040fea0000041858 */
[----:B------:R-:W-:Y:S01]  /*12b80*/  MOV R217, R188 ;  /* 0x000000bc00d97202 */ /* 0x000fe20000000f00 */
[-C--:B------:R-:W-:Y:S01]  /*12b90*/  HMMA.16816.F32.BF16 R92, R116, R122.reuse, R92 ;  /* 0x0000007a745c723c */ /* 0x080fe2000004185c */
[----:B------:R-:W4:Y:S04]  /*12ba0*/  MUFU.EX2 R189, R106 ;  /* 0x0000006a00bd7308 */ /* 0x000f280000000800 */
[----:B------:R-:W-:Y:S01]  /*12bb0*/  MOV R219, R181 ;  /* 0x000000b500db7202 */ /* 0x000fe20000000f00 */
[----:B------:R-:W-:Y:S05]  /*12bc0*/  HMMA.16816.F32.BF16 R96, R112, R122, R96 ;  /* 0x0000007a7060723c */ /* 0x000fea0000041860 */
[--C-:B-1----:R-:W-:Y:S02]  /*12bd0*/  FFMA.FTZ R105, R242, UR4, -R109.reuse ;  /* 0x00000004f2697c23 */ /* 0x102fe4000801086d */
[----:B------:R-:W5:Y:S02]  /*12be0*/  LDL.LU R242, [R1+0x14] ;  /* 0x0000140001f27983 */ /* 0x000f640000300800 */
[----:B------:R1:W-:Y:S02]  /*12bf0*/  MUFU.EX2 R187, R105 ;  /* 0x0000006900bb7308 */ /* 0x0003e40000000800 */
[----:B----4-:R-:W-:Y:S01]  /*12c00*/  F2FP.BF16.F32.PACK_AB R111, R189, R190 ;  /* 0x000000bebd6f723e */ /* 0x010fe200000010ff */
[----:B-1----:R-:W-:Y:S01]  /*12c10*/  FFMA.FTZ R105, R243, UR4, -R109 ;  /* 0x00000004f3697c23 */ /* 0x002fe2000801086d */
[----:B------:R-:W-:Y:S06]  /*12c20*/  MOV R243, R179 ;  /* 0x000000b300f37202 */ /* 0x000fec0000000f00 */
[----:B------:R1:W4:Y:S02]  /*12c30*/  MUFU.EX2 R188, R105 ;  /* 0x0000006900bc7308 */ /* 0x0003240000000800 */
[--C-:B-1----:R-:W-:Y:S01]  /*12c40*/  FFMA.FTZ R105, R244, UR4, -R110.reuse ;  /* 0x00000004f4697c23 */ /* 0x102fe2000801086e */
[----:B----4-:R-:W-:Y:S01]  /*12c50*/  F2FP.BF16.F32.PACK_AB R176, R188, R187 ;  /* 0x000000bbbcb0723e */ /* 0x010fe200000010ff */
[----:B------:R-:W4:Y:S06]  /*12c60*/  LDL.LU R244, [R1+0x18] ;  /* 0x0000180001f47983 */ /* 0x000f2c0000300800 */
[----:B------:R1:W-:Y:S02]  /*12c70*/  MUFU.EX2 R185, R105 ;  /* 0x0000006900b97308 */ /* 0x0003e40000000800 */
[--C-:B-1----:R-:W-:Y:S01]  /*12c80*/  FFMA.FTZ R105, R247, UR4, -R110.reuse ;  /* 0x00000004f7697c23 */ /* 0x102fe2000801086e */
[----:B------:R-:W-:Y:S01]  /*12c90*/  FFMA.FTZ R110, R108, UR4, -R110 ;  /* 0x000000046c6e7c23 */ /* 0x000fe2000801086e */
[----:B------:R-:W-:Y:S06]  /*12ca0*/  F2FP.BF16.F32.PACK_AB R108, R195, R196 ;  /* 0x000000c4c36c723e */ /* 0x000fec00000010ff */
[----:B------:R1:W3:Y:S01]  /*12cb0*/  MUFU.EX2 R186, R105 ;  /* 0x0000006900ba7308 */ /* 0x0002e20000000800 */
[----:B------:R-:W-:Y:S02]  /*12cc0*/  MOV R247, R180 ;  /* 0x000000b400f77202 */ /* 0x000fe40000000f00 */
[----:B------:R-:W4:Y:S01]  /*12cd0*/  LDSM.16.MT88.4 R180, [R224+0xbc00] ;  /* 0x00bc0000e0b4783b */ /* 0x000f220000004200 */
[----:B--2---:R-:W-:Y:S01]  /*12ce0*/  FFMA.FTZ R2, R2, R223, R235 ;  /* 0x000000df02027223 */ /* 0x004fe200000100eb */
[----:B------:R-:W-:Y:S02]  /*12cf0*/  MOV R223, R231 ;  /* 0x000000e700df7202 */ /* 0x000fe40000000f00 */
[----:B------:R-:W-:Y:S01]  /*12d00*/  MOV R231, R220 ;  /* 0x000000dc00e77202 */ /* 0x000fe20000000f00 */
[----:B------:R-:W-:Y:S01]  /*12d10*/  FADD.FTZ R2, R169, R2 ;  /* 0x00000002a9027221 */ /* 0x000fe20000010000 */
[----:B------:R-:W-:Y:S02]  /*12d20*/  MOV R220, R162 ;  /* 0x000000a200dc7202 */ /* 0x000fe40000000f00 */
[----:B------:R-:W-:Y:S02]  /*12d30*/  MOV R235, R222 ;  /* 0x000000de00eb7202 */ /* 0x000fe40000000f00 */
[----:B------:R-:W-:Y:S02]  /*12d40*/  MOV R222, R221 ;  /* 0x000000dd00de7202 */ /* 0x000fe40000000f00 */
[----:B------:R-:W-:Y:S01]  /*12d50*/  MOV R221, R212 ;  /* 0x000000d400dd7202 */ /* 0x000fe20000000f00 */
[--C-:B-1----:R-:W-:Y:S01]  /*12d60*/  FFMA.FTZ R105, R246, UR4, -R109.reuse ;  /* 0x00000004f6697c23 */ /* 0x102fe2000801086d */
[----:B------:R-:W-:Y:S01]  /*12d70*/  FFMA.FTZ R109, R245, UR4, -R109 ;  /* 0x00000004f56d7c23 */ /* 0x000fe2000801086d */
[----:B---3--:R-:W-:Y:S02]  /*12d80*/  F2FP.BF16.F32.PACK_AB R177, R186, R185 ;  /* 0x000000b9bab1723e */ /* 0x008fe400000010ff */
[----:B------:R-:W-:Y:S01]  /*12d90*/  MUFU.EX2 R184, R105 ;  /* 0x0000006900b87308 */ /* 0x000fe20000000800 */
[----:B------:R-:W-:Y:S09]  /*12da0*/  MOV R212, R161 ;  /* 0x000000a100d47202 */ /* 0x000ff20000000f00 */
[----:B------:R1:W2:Y:S10]  /*12db0*/  MUFU.EX2 R106, R109 ;  /* 0x0000006d006a7308 */ /* 0x0002b40000000800 */
[----:B------:R3:W3:Y:S01]  /*12dc0*/  MUFU.EX2 R105, R110 ;  /* 0x0000006e00697308 */ /* 0x0006e20000000800 */
[----:B-1----:R-:W-:Y:S02]  /*12dd0*/  F2FP.BF16.F32.PACK_AB R109, R194, R193 ;  /* 0x000000c1c26d723e */ /* 0x002fe400000010ff */
[----:B--2---:R-:W-:Y:S02]  /*12de0*/  F2FP.BF16.F32.PACK_AB R178, R106, R184 ;  /* 0x000000b86ab2723e */ /* 0x004fe400000010ff */
        /* <DEDUP_REMOVED lines=27> */
[----:B------:R-:W-:Y:S03]  /*12fa0*/  FADD.FTZ R0, R235, R9 ;  /* 0x00000009eb007221 */ /* 0x000fe60000010000 */
[----:B------:R-:W-:Y:S04]  /*12fb0*/  FADD.FTZ R9, R231, R3 ;  /* 0x00000003e7097221 */ /* 0x000fe80000010000 */
[----:B------:R-:W-:Y:S01]  /*12fc0*/  FADD.FTZ R9, R210, R9 ;  /* 0x00000009d2097221 */ /* 0x000fe20000010000 */
[----:B----4-:R-:W-:Y:S04]  /*12fd0*/  FFMA.FTZ R100, R100, R244, R247 ;  /* 0x000000f464647223 */ /* 0x010fe800000100f7 */
[----:B------:R-:W-:Y:S01]  /*12fe0*/  FADD.FTZ R8, R209, R100 ;  /* 0x00000064d1087221 */ /* 0x000fe20000010000 */
[----:B------:R-:W-:Y:S02]  /*12ff0*/  MOV R209, R215 ;  /* 0x000000d700d17202 */ /* 0x000fe40000000f00 */
        /* <DEDUP_REMOVED lines=65> */
.L_x_633:
[----:B------:R-:W3:Y:S04]  /*13410*/  LDL.LU R8, [R1+0x18] ;  /* 0x0000180001087983 */ /* 0x000ee80000300800 */
[----:B------:R-:W2:Y:S04]  /*13420*/  LDL.LU R7, [R1+0x14] ;  /* 0x0000140001077983 */ /* 0x000ea80000300800 */
[----:B------:R-:W4:Y:S04]  /*13430*/  LDL.LU R6, [R1+0x10] ;  /* 0x0000100001067983 */ /* 0x000f280000300800 */
[----:B------:R-:W5:Y:S01]  /*13440*/  LDL.LU R4, [R1+0x1c] ;  /* 0x00001c0001047983 */ /* 0x000f620000300800 */
[----:B------:R-:W1:Y:S01]  /*13450*/  S2UR UR6, SR_CgaCtaId ;  /* 0x00000000000679c3 */ /* 0x000e620000008800 */
[----:B------:R-:W-:Y:S01]  /*13460*/  UISETP.NE.AND UP0, UPT, UR15, -0x1, UPT ;  /* 0xffffffff0f00788c */ /* 0x000fe2000bf05270 */
[----:B------:R-:W-:Y:S01]  /*13470*/  PLOP3.LUT P6, PT, PT, PT, PT, 0x8, 0x0 ;  /* 0x000000000000781c */ /* 0x000fe20003fce170 */
[----:B------:R-:W1:Y:S01]  /*13480*/  S2R R64, SR_TID.X ;  /* 0x0000000000407919 */ /* 0x000e620000002100 */
[----:B------:R-:W-:Y:S01]  /*13490*/  UMOV UR7, 0x400 ;  /* 0x0000040000077882 */ /* 0x000fe20000000000 */
[----:B------:R-:W-:-:S02]  /*134a0*/  IMAD.MOV.U32 R61, RZ, RZ, 0x20 ;  /* 0x00000020ff3d7424 */ /* 0x000fc400078e00ff */
[----:B------:R-:W-:-:S05]  /*134b0*/  PLOP3.LUT P0, PT, PT, PT, UP0, 0x80, 0x0 ;  /* 0x000000000000781c */ /* 0x000fca0003f0f008 */
[----:B------:R-:W-:Y:S02]  /*134c0*/  @UP0 ULDC.64 UR4, c[0x0][0x298] ;  /* 0x0000a60000040ab9 */ /* 0x000fe40000000a00 */
[----:B------:R-:W-:-:S07]  /*134d0*/  @UP0 UIMAD.WIDE.U32 UR8, UR15, UR4, URZ ;  /* 0x000000040f0802a5 */ /* 0x000fce000f8e003f */
[----:B------:R-:W-:Y:S01]  /*134e0*/  @UP0 UMOV UR4, UR8 ;  /* 0x0000000800040c82 */ /* 0x000fe20008000000 */
[----:B-1----:R-:W-:Y:S02]  /*134f0*/  ULEA UR6, UR6, UR7, 0x18 ;  /* 0x0000000706067291 */ /* 0x002fe4000f8ec03f */
[----:B------:R-:W-:Y:S01]  /*13500*/  @UP0 UIMAD UR7, UR15, UR5, UR9 ;  /* 0x000000050f0702a4 */ /* 0x000fe2000f8e0209 */
[----:B------:R-:W-:-:S04]  /*13510*/  SHF.R.S32.HI R62, RZ, 0x1f, R64 ;  /* 0x0000001fff3e7819 */ /* 0x000fc80000011440 */
[CC--:B------:R-:W-:Y:S02]  /*13520*/  LEA.HI R55, R62.reuse, R64.reuse, RZ, 0x2 ;  /* 0x000000403e377211 */ /* 0x0c0fe400078f10ff */
[----:B------:R-:W-:Y:S02]  /*13530*/  LEA.HI R62, R62, R64, RZ, 0x5 ;  /* 0x000000403e3e7211 */ /* 0x000fe400078f28ff */
[----:B------:R-:W-:Y:S02]  /*13540*/  SHF.R.S32.HI R63, RZ, 0x2, R55 ;  /* 0x00000002ff3f7819 */ /* 0x000fe40000011437 */
[----:B------:R-:W-:Y:S01]  /*13550*/  SHF.R.S32.HI R51, RZ, 0x5, R62 ;  /* 0x00000005ff337819 */ /* 0x000fe2000001143e */
[----:B---3--:R-:W1:Y:S04]  /*13560*/  SHFL.BFLY PT, R3, R8, 0x2, 0x1f ;  /* 0x0c401f0008037f89 */ /* 0x008e6800000e0000 */
[----:B--2---:R-:W2:Y:S04]  /*13570*/  SHFL.BFLY PT, R2, R7, 0x2, 0x1f ;  /* 0x0c401f0007027f89 */ /* 0x004ea800000e0000 */
[----:B----4-:R-:W3:Y:S04]  /*13580*/  SHFL.BFLY PT, R0, R6, 0x2, 0x1f ;  /* 0x0c401f0006007f89 */ /* 0x010ee800000e0000 */
[----:B-----5:R-:W4:Y:S01]  /*13590*/  SHFL.BFLY PT, R5, R4, 0x2, 0x1f ;  /* 0x0c401f0004057f89 */ /* 0x020f2200000e0000 */
[----:B-1----:R-:W-:Y:S01]  /*135a0*/  FADD.FTZ R3, R3, R8 ;  /* 0x0000000803037221 */ /* 0x002fe20000010000 */
[----:B--2---:R-:W-:-:S04]  /*135b0*/  FADD.FTZ R2, R2, R7 ;  /* 0x0000000702027221 */ /* 0x004fc80000010000 */
[----:B------:R-:W1:Y:S01]  /*135c0*/  SHFL.BFLY PT, R57, R3, 0x1, 0x1f ;  /* 0x0c201f0003397f89 */ /* 0x000e6200000e0000 */
[----:B---3--:R-:W-:-:S03]  /*135d0*/  FADD.FTZ R0, R0, R6 ;  /* 0x0000000600007221 */ /* 0x008fc60000010000 */
[----:B------:R-:W2:Y:S01]  /*135e0*/  SHFL.BFLY PT, R58, R2, 0x1, 0x1f ;  /* 0x0c201f00023a7f89 */ /* 0x000ea200000e0000 */
[----:B----4-:R-:W-:-:S03]  /*135f0*/  FADD.FTZ R5, R5, R4 ;  /* 0x0000000405057221 */ /* 0x010fc60000010000 */
[----:B------:R-:W3:Y:S01]  /*13600*/  SHFL.BFLY PT, R59, R0, 0x1, 0x1f ;  /* 0x0c201f00003b7f89 */ /* 0x000ee200000e0000 */
[----:B------:R-:W-:Y:S01]  /*13610*/  SHF.R.S32.HI R4, RZ, 0x1f, R63 ;  /* 0x0000001fff047819 */ /* 0x000fe2000001143f */
[----:B------:R-:W4:Y:S03]  /*13620*/  S2R R7, SR_TID.X ;  /* 0x0000000000077919 */ /* 0x000f260000002100 */
[----:B------:R-:W-:Y:S01]  /*13630*/  LEA.HI R4, R4, R63, RZ, 0x3 ;  /* 0x0000003f04047211 */ /* 0x000fe200078f18ff */
[----:B------:R-:W5:Y:S03]  /*13640*/  SHFL.BFLY PT, R60, R5, 0x1, 0x1f ;  /* 0x0c201f00053c7f89 */ /* 0x000f6600000e0000 */
[----:B------:R-:W-:-:S05]  /*13650*/  LOP3.LUT R4, R4, 0xfffffff8, RZ, 0xc0, !PT ;  /* 0xfffffff804047812 */ /* 0x000fca00078ec0ff */
[----:B------:R-:W-:Y:S02]  /*13660*/  IMAD.IADD R4, R63, 0x1, -R4 ;  /* 0x000000013f047824 */ /* 0x000fe400078e0a04 */
[----:B-1----:R-:W-:Y:S01]  /*13670*/  FADD.FTZ R57, R3, R57 ;  /* 0x0000003903397221 */ /* 0x002fe20000010000 */
[----:B--2---:R-:W-:Y:S01]  /*13680*/  FADD.FTZ R58, R2, R58 ;  /* 0x0000003a023a7221 */ /* 0x004fe20000010000 */
[----:B------:R-:W-:-:S03]  /*13690*/  LOP3.LUT R2, R55, 0xfffffffc, RZ, 0xc0, !PT ;  /* 0xfffffffc37027812 */ /* 0x000fc600078ec0ff */
[----:B------:R-:W-:Y:S01]  /*136a0*/  FSETP.NE.FTZ.AND P5, PT, R57, RZ, PT ;  /* 0x000000ff3900720b */ /* 0x000fe20003fb5000 */
[----:B---3--:R-:W-:Y:S01]  /*136b0*/  FADD.FTZ R59, R0, R59 ;  /* 0x0000003b003b7221 */ /* 0x008fe20000010000 */
[----:B------:R-:W-:Y:S01]  /*136c0*/  LEA.HI R0, R4, R4, RZ, 0x1 ;  /* 0x0000000404007211 */ /* 0x000fe200078f08ff */
[----:B------:R-:W-:Y:S01]  /*136d0*/  IMAD.IADD R2, R64, 0x1, -R2 ;  /* 0x0000000140027824 */ /* 0x000fe200078e0a02 */
[----:B------:R-:W-:Y:S02]  /*136e0*/  FSETP.NE.FTZ.AND P4, PT, R58, RZ, PT ;  /* 0x000000ff3a00720b */ /* 0x000fe40003f95000 */
[----:B------:R-:W-:Y:S01]  /*136f0*/  LOP3.LUT R3, R0, 0x3fffffe, RZ, 0xc0, !PT ;  /* 0x03fffffe00037812 */ /* 0x000fe200078ec0ff */
[----:B------:R-:W-:Y:S01]  /*13700*/  IMAD R2, R51, 0x100, R2 ;  /* 0x0000010033027824 */ /* 0x000fe200078e0202 */
[----:B------:R-:W-:Y:S01]  /*13710*/  SHF.R.S32.HI R0, RZ, 0x1, R0 ;  /* 0x00000001ff007819 */ /* 0x000fe20000011400 */
[----:B-----5:R-:W-:Y:S02]  /*13720*/  FADD.FTZ R60, R5, R60 ;  /* 0x0000003c053c7221 */ /* 0x020fe40000010000 */
[----:B------:R-:W-:Y:S01]  /*13730*/  IMAD.IADD R4, R4, 0x1, -R3 ;  /* 0x0000000104047824 */ /* 0x000fe200078e0a03 */
[----:B------:R-:W-:-:S02]  /*13740*/  LOP3.LUT R3, R0, 0x1, RZ, 0xc0, !PT ;  /* 0x0000000100037812 */ /* 0x000fc400078ec0ff */
[----:B------:R-:W-:Y:S01]  /*13750*/  LOP3.LUT P2, RZ, R0, 0x2, RZ, 0xc0, !PT ;  /* 0x0000000200ff7812 */ /* 0x000fe2000784c0ff */
[----:B------:R-:W-:Y:S01]  /*13760*/  IMAD R4, R4, 0x10, R2 ;  /* 0x0000001004047824 */ /* 0x000fe200078e0202 */
[----:B----4-:R-:W-:Y:S01]  /*13770*/  SHF.R.S32.HI R6, RZ, 0x1f, R7 ;  /* 0x0000001fff067819 */ /* 0x010fe20000011407 */
[----:B------:R-:W-:Y:S01]  /*13780*/  IMAD.SHL.U32 R2, R0, 0x40, RZ ;  /* 0x0000004000027824 */ /* 0x000fe200078e00ff */
[----:B------:R-:W-:Y:S01]  /*13790*/  ISETP.NE.U32.AND P3, PT, R3, 0x1, PT ;  /* 0x000000010300780c */ /* 0x000fe20003f65070 */
[----:B------:R-:W-:Y:S01]  /*137a0*/  IMAD.MOV.U32 R0, RZ, RZ, 0x3f800000 ;  /* 0x3f800000ff007424 */ /* 0x000fe200078e00ff */
[----:B------:R-:W-:Y:S01]  /*137b0*/  LEA.HI R6, R6, R7, RZ, 0x2 ;  /* 0x0000000706067211 */ /* 0x000fe200078f10ff */
[----:B------:R-:W-:Y:S01]  /*137c0*/  IMAD.MOV.U32 R3, RZ, RZ, 0x3f800000 ;  /* 0x3f800000ff037424 */ /* 0x000fe200078e00ff */
[----:B------:R-:W-:Y:S02]  /*137d0*/  LOP3.LUT R2, R2, 0xc0, RZ, 0xc0, !PT ;  /* 0x000000c002027812 */ /* 0x000fe400078ec0ff */
[----:B------:R-:W-:Y:S01]  /*137e0*/  SHF.R.S32.HI R54, RZ, 0x2, R6 ;  /* 0x00000002ff367819 */ /* 0x000fe20000011406 */
[----:B------:R1:W2:Y:S01]  /*137f0*/  @P5 MUFU.RCP R0, R57 ;  /* 0x0000003900005308 */ /* 0x0002a20000001000 */
[----:B------:R-:W-:-:S03]  /*13800*/  LEA.HI R2, R2, R2, RZ, 0x1d ;  /* 0x0000000202027211 */ /* 0x000fc600078fe8ff */
[----:B------:R-:W-:Y:S02]  /*13810*/  VIADD R6, R54, 0x40 ;  /* 0x0000004036067836 */ /* 0x000fe40000000000 */
[----:B------:R-:W-:-:S03]  /*13820*/  IMAD.U32 R2, R4, 0x2, R2 ;  /* 0x0000000204027824 */ /* 0x000fc600078e0002 */
[----:B------:R-:W-:Y:S02]  /*13830*/  ISETP.GE.AND P1, PT, R6, UR14, PT ;  /* 0x0000000e06007c0c */ /* 0x000fe4000bf26270 */
[----:B------:R-:W-:Y:S01]  /*13840*/  LEA R17, R2, UR6, 0x1 ;  /* 0x0000000602117c11 */ /* 0x000fe2000f8e08ff */
[----:B------:R-:W-:Y:S10]  /*13850*/  @P0 BRA `(.L_x_637) ;  /* 0x0000000000200947 */ /* 0x000ff40003800000 */
        /* <DEDUP_REMOVED lines=8> */
.L_x_637:
        /* <DEDUP_REMOVED lines=24> */
.L_x_638:
        /* <DEDUP_REMOVED lines=15> */
[C---:B------:R-:W-:Y:S01]  /*13b50*/  FMUL.FTZ R19, R0.reuse, R69 ;  /* 0x0000004500137220 */ /* 0x040fe20000410000 */
        /* <DEDUP_REMOVED lines=17> */
[C---:B------:R-:W-:Y:S01]  /*13c70*/  FMUL.FTZ R38, R3.reuse, R143 ;  /* 0x0000008f03267220 */ /* 0x040fe20000410000 */
[C---:B------:R-:W-:Y:S01]  /*13c80*/  FMUL.FTZ R150, R3.reuse, R150 ;  /* 0x0000009603967220 */ /* 0x040fe20000410000 */
[C---:B------:R-:W-:Y:S01]  /*13c90*/  FMUL.FTZ R34, R3.reuse, R151 ;  /* 0x0000009703227220 */ /* 0x040fe20000410000 */
[C---:B------:R-:W-:Y:S01]  /*13ca0*/  FMUL.FTZ R158, R3.reuse, R158 ;  /* 0x0000009e039e7220 */ /* 0x040fe20000410000 */
[----:B--2---:R-:W2:Y:S01]  /*13cb0*/  @P2 LDC R56, c[0x0][0x2e4] ;  /* 0x0000b900ff382b82 */ /* 0x004ea20000000800 */
[----:B------:R-:W-:Y:S01]  /*13cc0*/  FSETP.NE.FTZ.AND P2, PT, R60, RZ, PT ;  /* 0x000000ff3c00720b */ /* 0x000fe20003f55000 */
        /* <DEDUP_REMOVED lines=12> */
[----:B------:R-:W5:Y:S01]  /*13d90*/  @P2 MUFU.RCP R0, R60 ;  /* 0x0000003c00002308 */ /* 0x000f620000001000 */
        /* <DEDUP_REMOVED lines=25> */
[C---:B-----5:R-:W-:Y:S01]  /*13f30*/  FMUL.FTZ R115, R0.reuse, R115 ;  /* 0x0000007300737220 */ /* 0x060fe20000410000 */
        /* <DEDUP_REMOVED lines=26> */
[----:B------:R-:W-:Y:S01]  /*140e0*/  STS [R17], R5 ;  /* 0x0000000511007388 */ /* 0x000fe20000000800 */
[----:B------:R-:W-:Y:S01]  /*140f0*/  F2FP.BF16.F32.PACK_AB R0, R127, R126 ;  /* 0x0000007e7f00723e */ /* 0x000fe200000010ff */
[----:B------:R-:W4:Y:S01]  /*14100*/  S2UR UR5, SR_CTAID.X ;  /* 0x00000000000579c3 */ /* 0x000f220000002500 */
[----:B------:R-:W-:Y:S01]  /*14110*/  F2FP.BF16.F32.PACK_AB R3, R3, R112 ;  /* 0x000000700303723e */ /* 0x000fe200000010ff */
[----:B------:R5:W-:Y:S01]  /*14120*/  STS [R17+0x200], R4 ;  /* 0x0002000411007388 */ /* 0x000be20000000800 */
[----:B------:R-:W-:Y:S01]  /*14130*/  F2FP.BF16.F32.PACK_AB R6, R115, R6 ;  /* 0x000000067306723e */ /* 0x000fe200000010ff */
[----:B------:R-:W-:Y:S01]  /*14140*/  BSSY B0, `(.L_x_639) ;  /* 0x00000bc000007945 */ /* 0x000fe20003800000 */
        /* <DEDUP_REMOVED lines=15> */
[----:B----4-:R-:W-:Y:S01]  /*14240*/  UIMAD UR6, UR5, -0x80, UR17 ;  /* 0xffffff80050678a4 */ /* 0x010fe2000f8e0211 */
[----:B------:R-:W-:Y:S01]  /*14250*/  F2FP.BF16.F32.PACK_AB R35, R35, R148 ;  /* 0x000000942323723e */ /* 0x000fe200000010ff */
[----:B------:R-:W-:Y:S01]  /*14260*/  STS [R18+0x1200], R44 ;  /* 0x0012002c12007388 */ /* 0x000fe20000000800 */
[----:B------:R-:W-:Y:S01]  /*14270*/  F2FP.BF16.F32.PACK_AB R34, R34, R150 ;  /* 0x000000962222723e */ /* 0x000fe200000010ff */
[----:B-----5:R-:W4:Y:S01]  /*14280*/  @P3 LDC.64 R4, c[0x0][0x2c0] ;  /* 0x0000b000ff043b82 */ /* 0x020f220000000a00 */
[----:B------:R-:W-:Y:S02]  /*14290*/  F2FP.BF16.F32.PACK_AB R31, R31, R156 ;  /* 0x0000009c1f1f723e */ /* 0x000fe400000010ff */
[----:B-1----:R-:W-:-:S02]  /*142a0*/  IADD3 R2, R17, R61, RZ ;  /* 0x0000003d11027210 */ /* 0x002fc40007ffe0ff */
[----:B------:R-:W-:Y:S02]  /*142b0*/  F2FP.BF16.F32.PACK_AB R30, R30, R158 ;  /* 0x0000009e1e1e723e */ /* 0x000fe400000010ff */
[----:B---3--:R-:W-:Y:S01]  /*142c0*/  IADD3 R0, R61, R18, RZ ;  /* 0x000000123d007210 */ /* 0x008fe20007ffe0ff */
[----:B------:R-:W-:Y:S01]  /*142d0*/  STS [R2], R43 ;  /* 0x0000002b02007388 */ /* 0x000fe20000000800 */
[----:B------:R-:W-:Y:S02]  /*142e0*/  F2FP.BF16.F32.PACK_AB R33, R33, R144 ;  /* 0x000000902121723e */ /* 0x000fe400000010ff */
[----:B------:R-:W-:Y:S01]  /*142f0*/  F2FP.BF16.F32.PACK_AB R32, R147, R32 ;  /* 0x000000209320723e */ /* 0x000fe200000010ff */
[----:B------:R-:W-:Y:S01]  /*14300*/  STS [R2+0x200], R42 ;  /* 0x0002002a02007388 */ /* 0x000fe20000000800 */
[----:B------:R-:W-:Y:S01]  /*14310*/  F2FP.BF16.F32.PACK_AB R29, R29, R152 ;  /* 0x000000981d1d723e */ /* 0x000fe200000010ff */
[----:B--2---:R-:W1:Y:S01]  /*14320*/  @P5 MUFU.LG2 R3, R57 ;  /* 0x0000003900035308 */ /* 0x004e620000000c00 */
[----:B------:R-:W-:Y:S01]  /*14330*/  F2FP.BF16.F32.PACK_AB R28, R155, R28 ;  /* 0x0000001c9b1c723e */ /* 0x000fe200000010ff */
[----:B------:R-:W-:Y:S01]  /*14340*/  STS [R0], R39 ;  /* 0x0000002700007388 */ /* 0x000fe20000000800 */
[----:B------:R-:W-:Y:S01]  /*14350*/  F2FP.BF16.F32.PACK_AB R27, R27, R164 ;  /* 0x000000a41b1b723e */ /* 0x000fe200000010ff */
[----:B------:R-:W2:Y:S01]  /*14360*/  @!P3 LDC R6, c[0x0][0x270] ;  /* 0x00009c00ff06bb82 */ /* 0x000ea20000000800 */
        /* <DEDUP_REMOVED lines=11> */
[----:B------:R-:W-:Y:S01]  /*14420*/  F2FP.BF16.F32.PACK_AB R19, R19, R68 ;  /* 0x000000441313723e */ /* 0x000fe200000010ff */
[----:B-1----:R-:W-:Y:S01]  /*14430*/  @P5 FMUL.FTZ R3, R3, 0.69314718246459960938 ;  /* 0x3f31721803035820 */ /* 0x002fe20000410000 */
        /* <DEDUP_REMOVED lines=22> */
[----:B------:R-:W-:Y:S04]  /*145a0*/  STS [R18+0x3000], R29 ;  /* 0x0030001d12007388 */ /* 0x000fe80000000800 */
        /* <DEDUP_REMOVED lines=8> */
[----:B------:R3:W-:Y:S04]  /*14630*/  STS [R0+0x3200], R20 ;  /* 0x0032001400007388 */ /* 0x0007e80000000800 */
[----:B------:R-:W-:Y:S04]  /*14640*/  STS [R17+0x4000], R19 ;  /* 0x0040001311007388 */ /* 0x000fe80000000800 */
[----:B------:R-:W-:Y:S04]  /*14650*/  STS [R17+0x4200], R16 ;  /* 0x0042001011007388 */ /* 0x000fe80000000800 */
[----:B------:R5:W-:Y:S04]  /*14660*/  STS [R18+0x4000], R13 ;  /* 0x0040000d12007388 */ /* 0x000be80000000800 */
[----:B------:R4:W-:Y:S04]  /*14670*/  STS [R18+0x4200], R12 ;  /* 0x0042000c12007388 */ /* 0x0009e80000000800 */
[----:B------:R2:W-:Y:S01]  /*14680*/  STS [R17+0x5000], R15 ;  /* 0x0050000f11007388 */ /* 0x0005e20000000800 */
[----:B-1----:R-:W-:-:S03]  /*14690*/  MOV R21, 0x7f800000 ;  /* 0x7f80000000157802 */ /* 0x002fc60000000f00 */
[----:B------:R-:W-:Y:S01]  /*146a0*/  STS [R17+0x5200], R14 ;  /* 0x0052000e11007388 */ /* 0x000fe20000000800 */
[----:B---3--:R-:W-:-:S03]  /*146b0*/  MOV R20, 0x7f800000 ;  /* 0x7f80000000147802 */ /* 0x008fc60000000f00 */
[----:B------:R1:W-:Y:S04]  /*146c0*/  STS [R18+0x5000], R11 ;  /* 0x0050000b12007388 */ /* 0x0003e80000000800 */
[----:B------:R-:W-:Y:S04]  /*146d0*/  STS [R18+0x5200], R10 ;  /* 0x0052000a12007388 */ /* 0x000fe80000000800 */
[----:B------:R3:W-:Y:S01]  /*146e0*/  STS [R2+0x4000], R9 ;  /* 0x0040000902007388 */ /* 0x0007e20000000800 */
[----:B-----5:R-:W-:-:S03]  /*146f0*/  MOV R13, 0x7f800000 ;  /* 0x7f800000000d7802 */ /* 0x020fc60000000f00 */
[----:B------:R5:W-:Y:S01]  /*14700*/  STS [R2+0x4200], R8 ;  /* 0x0042000802007388 */ /* 0x000be20000000800 */
[----:B----4-:R-:W-:Y:S03]  /*14710*/  @P0 MUFU.LG2 R12, R59 ;  /* 0x0000003b000c0308 */ /* 0x010fe60000000c00 */
[----:B------:R4:W-:Y:S01]  /*14720*/  STS [R0+0x4000], R7 ;  /* 0x0040000700007388 */ /* 0x0009e20000000800 */
[----:B--2---:R-:W2:Y:S03]  /*14730*/  @P0 LDC R15, c[0x0][0x2e8] ;  /* 0x0000ba00ff0f0b82 */ /* 0x004ea60000000800 */
[----:B------:R-:W-:Y:S04]  /*14740*/  STS [R0+0x4200], R46 ;  /* 0x0042002e00007388 */ /* 0x000fe80000000800 */
[----:B------:R-:W-:Y:S01]  /*14750*/  STS [R2+0x5000], R48 ;  /* 0x0050003002007388 */ /* 0x000fe20000000800 */
[----:B-1----:R-:W1:Y:S03]  /*14760*/  @P3 LDC R11, c[0x0][0x2c0] ;  /* 0x0000b000ff0b3b82 */ /* 0x002e660000000800 */
[----:B------:R2:W-:Y:S01]  /*14770*/  STS [R2+0x5200], R47 ;  /* 0x0052002f02007388 */ /* 0x0005e20000000800 */
[----:B------:R-:W2:Y:S04]  /*14780*/  S2R R22, SR_CTAID.Y ;  /* 0x0000000000167919 */ /* 0x000ea80000002600 */
[----:B---3--:R-:W3:Y:S01]  /*14790*/  @P5 LDC R9, c[0x0][0x2e8] ;  /* 0x0000ba00ff095b82 */ /* 0x008ee20000000800 */
[----:B------:R-:W-:Y:S01]  /*147a0*/  STS [R0+0x5000], R49 ;  /* 0x0050003100007388 */ /* 0x000fe20000000800 */
[----:B-----5:R-:W5:Y:S03]  /*147b0*/  @P4 MUFU.LG2 R8, R58 ;  /* 0x0000003a00084308 */ /* 0x020f660000000c00 */
[----:B------:R5:W-:Y:S03]  /*147c0*/  STS [R0+0x5200], R50 ;  /* 0x0052003200007388 */ /* 0x000be60000000800 */
[----:B------:R-:W1:Y:S01]  /*147d0*/  @P4 LDC R10, c[0x0][0x2e8] ;  /* 0x0000ba00ff0a4b82 */ /* 0x000e620000000800 */
[----:B----4-:R-:W-:-:S07]  /*147e0*/  LOP3.LUT R7, R62, 0xffffffe0, RZ, 0xc0, !PT ;  /* 0xffffffe03e077812 */ /* 0x010fce00078ec0ff */
[----:B------:R-:W-:Y:S01]  /*147f0*/  BAR.SYNC.DEFER_BLOCKING 0x0 ;  /* 0x0000000000007b1d */ /* 0x000fe20000010000 */
[----:B------:R-:W-:-:S07]  /*14800*/  @!P3 MOV R11, 0x1 ;  /* 0x00000001000bb802 */ /* 0x000fce0000000f00 */
[----:B------:R-:W4:Y:S01]  /*14810*/  @P2 LDC R14, c[0x0][0x2e8] ;  /* 0x0000ba00ff0e2b82 */ /* 0x000f220000000800 */
[----:B------:R-:W1:Y:S01]  /*14820*/  S2R R23, SR_CTAID.Z ;  /* 0x0000000000177919 */ /* 0x000e620000002700 */
[----:B--2---:R-:W-:Y:S01]  /*14830*/  @P3 MOV R2, 0x1 ;  /* 0x0000000100023802 */ /* 0x004fe20000000f00 */
[----:B------:R-:W-:-:S04]  /*14840*/  @!P3 IMAD R2, R56, R6, RZ ;  /* 0x000000063802b224 */ /* 0x000fc800078e02ff */
[----:B------:R-:W-:Y:S01]  /*14850*/  IMAD R2, R22, R2, RZ ;  /* 0x0000000216027224 */ /* 0x000fe200078e02ff */
[----:B-----5:R-:W-:Y:S02]  /*14860*/  IADD3 R0, R54, 0x60, RZ ;  /* 0x0000006036007810 */ /* 0x020fe40007ffe0ff */
[----:B------:R-:W-:Y:S01]  /*14870*/  MOV R22, 0x7f800000 ;  /* 0x7f80000000167802 */ /* 0x000fe20000000f00 */
[----:B------:R2:W2:Y:S01]  /*14880*/  LDS.128 R28, [R230+0x1800] ;  /* 0x00180000e61c7984 */ /* 0x0004a20000000c00 */
[----:B------:R-:W-:Y:S01]  /*14890*/  SEL R6, R2, RZ, !P6 ;  /* 0x000000ff02067207 */ /* 0x000fe20007000000 */
[----:B------:R-:W-:Y:S01]  /*148a0*/  @P3 IMAD R2, R5, R4, RZ ;  /* 0x0000000405023224 */ /* 0x000fe200078e02ff */
[----:B------:R-:W-:Y:S01]  /*148b0*/  ISETP.GE.AND P6, PT, R0, UR14, PT ;  /* 0x0000000e00007c0c */ /* 0x000fe2000bfc6270 */
[----:B------:R2:W2:Y:S01]  /*148c0*/  LDS.128 R24, [R230+0x3800] ;  /* 0x00380000e6187984 */ /* 0x0004a20000000c00 */
[----:B------:R-:W-:Y:S01]  /*148d0*/  IADD3 R0, -R7, R64, RZ ;  /* 0x0000004007007210 */ /* 0x000fe20007ffe1ff */
[----:B------:R-:W-:Y:S01]  /*148e0*/  @P4 FMUL.FTZ R4, R8, 0.69314718246459960938 ;  /* 0x3f31721808044820 */ /* 0x000fe20000410000 */
[----:B------:R-:W5:Y:S01]  /*148f0*/  @P2 MUFU.LG2 R7, R60 ;  /* 0x0000003c00072308 */ /* 0x000f620000000c00 */
[----:B------:R-:W-:Y:S01]  /*14900*/  @!P3 MOV R2, R56 ;  /* 0x000000380002b202 */ /* 0x000fe20000000f00 */
[----:B---3--:R-:W-:Y:S01]  /*14910*/  @P5 FFMA.FTZ R22, R104, R9, R3 ;  /* 0x0000000968165223 */ /* 0x008fe20000010003 */
[----:B------:R-:W-:Y:S01]  /*14920*/  LOP3.LUT P3, RZ, R0, 0x3, RZ, 0xc0, !PT ;  /* 0x0000000300ff7812 */ /* 0x000fe2000786c0ff */
[----:B-1----:R-:W-:-:S02]  /*14930*/  IMAD R0, R11, UR5, RZ ;  /* 0x000000050b007c24 */ /* 0x002fc4000f8e02ff */
[----:B------:R-:W-:Y:S01]  /*14940*/  @P4 FFMA.FTZ R21, R103, R10, R4 ;  /* 0x0000000a67154223 */ /* 0x000fe20000010004 */
[----:B------:R-:W-:Y:S01]  /*14950*/  @P0 FMUL.FTZ R5, R12, 0.69314718246459960938 ;  /* 0x3f3172180c050820 */ /* 0x000fe20000410000 */
[----:B------:R-:W-:Y:S01]  /*14960*/  IMAD R2, R23, R2, R6 ;  /* 0x0000000217027224 */ /* 0x000fe200078e0206 */
[----:B------:R-:W-:Y:S02]  /*14970*/  SHF.L.U32 R0, R0, 0x7, RZ ;  /* 0x0000000700007819 */ /* 0x000fe400000006ff */
[----:B------:R-:W-:Y:S02]  /*14980*/  @P0 FFMA.FTZ R13, R102, R15, R5 ;  /* 0x0000000f660d0223 */ /* 0x000fe40000010005 */
[----:B------:R-:W-:Y:S02]  /*14990*/  IADD3 R12, P5, P4, R0, R52, R2 ;  /* 0x00000034000c7210 */ /* 0x000fe40007cbe002 */
[----:B------:R-:W-:Y:S01]  /*149a0*/  SHF.R.S32.HI R3, RZ, 0x1f, R0 ;  /* 0x0000001fff037819 */ /* 0x000fe20000011400 */
[----:B-----5:R-:W-:Y:S01]  /*149b0*/  @P2 FMUL.FTZ R4, R7, 0.69314718246459960938 ;  /* 0x3f31721807042820 */ /* 0x020fe20000410000 */
[----:B------:R-:W-:-:S03]  /*149c0*/  SHF.R.S32.HI R2, RZ, 0x1f, R2 ;  /* 0x0000001fff027819 */ /* 0x000fc60000011402 */
[----:B----4-:R-:W-:Y:S01]  /*149d0*/  @P2 FFMA.FTZ R20, R101, R14, R4 ;  /* 0x0000000e65142223 */ /* 0x010fe20000010004 */
[----:B------:R-:W-:Y:S01]  /*149e0*/  IADD3.X R10, R3, R53, R2, P5, P4 ;  /* 0x00000035030a7210 */ /* 0x000fe20002fe8402 */
[----:B------:R-:W-:Y:S06]  /*149f0*/  @P3 BRA `(.L_x_640) ;  /* 0x0000000000c03947 */ /* 0x000fec0003800000 */
        /* <DEDUP_REMOVED lines=24> */
[----:B------:R-:W3:Y:S02]  /*14b80*/  @!P4 LDC.64 R14, c[0x0][0x2b0] ;  /* 0x0000ac00ff0ecb82 */ /* 0x000ee40000000a00 */
[----:B------:R-:W-:-:S06]  /*14b90*/  @!P5 LEA.HI.X.SX32 R0, R0, R10, 0x1, P0 ;  /* 0x0000000a0000d211 */ /* 0x000fcc00000f0eff */
[----:B------:R-:W4:Y:S01]  /*14ba0*/  @!P3 LDC.64 R18, c[0x0][0x2b0] ;  /* 0x0000ac00ff12bb82 */ /* 0x000f220000000a00 */
[----:B-1----:R-:W-:-:S07]  /*14bb0*/  @!P5 LEA R8, P0, R2, R6, 0x2 ;  /* 0x000000060208d211 */ /* 0x002fce00078010ff */
[----:B------:R-:W1:Y:S01]  /*14bc0*/  @!P2 LDC.64 R16, c[0x0][0x2b0] ;  /* 0x0000ac00ff10ab82 */ /* 0x000e620000000a00 */
[----:B------:R-:W-:Y:S01]  /*14bd0*/  @!P5 LEA.HI.X R9, R2, R7, R0, 0x2, P0 ;  /* 0x000000070209d211 */ /* 0x000fe200000f1400 */
[----:B------:R-:W-:Y:S01]  /*14be0*/  @!P3 IMAD R2, R4, R11, RZ ;  /* 0x0000000b0402b224 */ /* 0x000fe200078e02ff */
[----:B------:R-:W-:-:S03]  /*14bf0*/  @!P4 IADD3 R0, P0, R3, R12, RZ ;  /* 0x0000000c0300c210 */ /* 0x000fc60007f1e0ff */
[----:B------:R1:W-:Y:S01]  /*14c00*/  @!P5 STG.E desc[UR22][R8.64], R22 ;  /* 0x000000160800d986 */ /* 0x0003e2000c101916 */
[----:B------:R-:W-:Y:S02]  /*14c10*/  @!P4 LEA.HI.X.SX32 R3, R3, R10, 0x1, P0 ;  /* 0x0000000a0303c211 */ /* 0x000fe400000f0eff */
[----:B---3--:R-:W-:-:S04]  /*14c20*/  @!P4 LEA R6, P0, R0, R14, 0x2 ;  /* 0x0000000e0006c211 */ /* 0x008fc800078010ff */
[----:B------:R-:W-:Y:S01]  /*14c30*/  @!P4 LEA.HI.X R7, R0, R15, R3, 0x2, P0 ;  /* 0x0000000f0007c211 */ /* 0x000fe200000f1403 */
[----:B------:R-:W-:Y:S01]  /*14c40*/  @!P2 IMAD R3, R5, R11, RZ ;  /* 0x0000000b0503a224 */ /* 0x000fe200078e02ff */
        /* <DEDUP_REMOVED lines=11> */
.L_x_640:
[----:B------:R-:W-:Y:S05]  /*14d00*/  BSYNC B0 ;  /* 0x0000000000007941 */ /* 0x000fea0003800000 */
.L_x_639:
[----:B------:R-:W-:Y:S01]  /*14d10*/  SHF.R.S32.HI R0, RZ, 0x1f, R232 ;  /* 0x0000001fff007819 */ /* 0x000fe200000114e8 */
[----:B------:R1:W4:Y:S01]  /*14d20*/  LDS.128 R16, [R230+0x2000] ;  /* 0x00200000e6107984 */ /* 0x0003220000000c00 */
[----:B---3--:R-:W-:Y:S01]  /*14d30*/  SHF.R.S32.HI R5, RZ, 0x1f, R23 ;  /* 0x0000001fff057819 */ /* 0x008fe20000011417 */
[----:B------:R-:W-:Y:S01]  /*14d40*/  BSSY B0, `(.L_x_641) ;  /* 0x0000021000007945 */ /* 0x000fe20003800000 */
[----:B------:R-:W-:Y:S01]  /*14d50*/  IADD3 R2, P2, R232, UR4, RZ ;  /* 0x00000004e8027c10 */ /* 0x000fe2000ff5e0ff */
[----:B------:R-:W-:Y:S01]  /*14d60*/  ULDC.64 UR4, c[0x0][0x2a0] ;  /* 0x0000a80000047ab9 */ /* 0x000fe20000000a00 */
[----:B------:R1:W3:Y:S01]  /*14d70*/  LDS.128 R12, [R230+0x4000] ;  /* 0x00400000e60c7984 */ /* 0x0002e20000000c00 */
[----:B------:R-:W-:Y:S02]  /*14d80*/  ISETP.GE.AND P0, PT, R63, UR6, PT ;  /* 0x000000063f007c0c */ /* 0x000fe4000bf06270 */
[----:B------:R-:W-:Y:S01]  /*14d90*/  IADD3.X R3, R0, UR7, RZ, P2, !PT ;  /* 0x0000000700037c10 */ /* 0x000fe200097fe4ff */
[----:B------:R-:W-:Y:S01]  /*14da0*/  IMAD R0, R5, UR4, RZ ;  /* 0x0000000405007c24 */ /* 0x000fe2000f8e02ff */
[----:B------:R-:W-:-:S02]  /*14db0*/  LEA.HI.SX32 R4, R55, 0x20, 0x1e ;  /* 0x0000002037047811 */ /* 0x000fc400078ff2ff */
[----:B------:R-:W-:Y:S01]  /*14dc0*/  SHF.R.S32.HI R55, RZ, 0x1f, R54 ;  /* 0x0000001fff377819 */ /* 0x000fe20000011436 */
[C---:B------:R-:W-:Y:S01]  /*14dd0*/  IMAD R0, R23.reuse, UR5, R0 ;  /* 0x0000000517007c24 */ /* 0x040fe2000f8e0200 */
[----:B------:R-:W-:Y:S01]  /*14de0*/  ISETP.GE.AND P2, PT, R4, UR6, PT ;  /* 0x0000000604007c0c */ /* 0x000fe2000bf46270 */
[----:B------:R-:W-:Y:S02]  /*14df0*/  IMAD.WIDE.U32 R10, R23, UR4, R2 ;  /* 0x00000004170a7c25 */ /* 0x000fe4000f8e0002 */
[----:B------:R1:W1:Y:S02]  /*14e00*/  LDS.128 R20, [R230] ;  /* 0x00000000e6147984 */ /* 0x0002640000000c00 */
[----:B------:R-:W-:Y:S02]  /*14e10*/  IMAD.U32 R4, RZ, RZ, UR16 ;  /* 0x00000010ff047e24 */ /* 0x000fe4000f8e00ff */
[----:B------:R-:W-:Y:S02]  /*14e20*/  IMAD.IADD R9, R11, 0x1, R0 ;  /* 0x000000010b097824 */ /* 0x000fe400078e0200 */
[----:B------:R-:W-:Y:S01]  /*14e30*/  IMAD.WIDE R2, R4, 0x80, R54 ;  /* 0x0000008004027825 */ /* 0x000fe200078e0236 */
        /* <DEDUP_REMOVED lines=15> */
[----:B----4-:R1:W-:Y:S04]  /*14f30*/  @!P4 STG.E.128 desc[UR22][R4.64+0x40], R16 ;  /* 0x000040100400c986 */ /* 0x0103e8000c101d16 */
[----:B---3--:R1:W-:Y:S02]  /*14f40*/  @!P3 STG.E.128 desc[UR22][R4.64+0x80], R12 ;  /* 0x0000800c0400b986 */ /* 0x0083e4000c101d16 */
.L_x_642:
[----:B------:R-:W-:Y:S05]  /*14f50*/  BSYNC B0 ;  /* 0x0000000000007941 */ /* 0x000fea0003800000 */
.L_x_641:
[----:B-1----:R1:W1:Y:S01]  /*14f60*/  LDS.128 R20, [R230+0x800] ;  /* 0x00080000e6147984 */ /* 0x0022620000000c00 */
[----:B------:R-:W-:Y:S03]  /*14f70*/  BSSY B0, `(.L_x_643) ;  /* 0x0000017000007945 */ /* 0x000fe60003800000 */
[----:B----4-:R4:W1:Y:S04]  /*14f80*/  LDS.128 R16, [R230+0x2800] ;  /* 0x00280000e6107984 */ /* 0x0108680000000c00 */
[----:B---3--:R4:W3:Y:S01]  /*14f90*/  LDS.128 R12, [R230+0x4800] ;  /* 0x00480000e60c7984 */ /* 0x0088e20000000c00 */
        /* <DEDUP_REMOVED lines=19> */
[----:B---3--:R1:W-:Y:S02]  /*150d0*/  @!P0 STG.E.128 desc[UR22][R4.64+0x80], R12 ;  /* 0x0000800c04008986 */ /* 0x0083e4000c101d16 */
.L_x_644:
[----:B------:R-:W-:Y:S05]  /*150e0*/  BSYNC B0 ;  /* 0x0000000000007941 */ /* 0x000fea0003800000 */
.L_x_643:
[----:B-1----:R1:W1:Y:S01]  /*150f0*/  LDS.128 R20, [R230+0x1000] ;  /* 0x00100000e6147984 */ /* 0x0022620000000c00 */
[----:B------:R-:W-:Y:S03]  /*15100*/  BSSY B0, `(.L_x_645) ;  /* 0x0000017000007945 */ /* 0x000fe60003800000 */
[----:B------:R1:W1:Y:S04]  /*15110*/  LDS.128 R16, [R230+0x3000] ;  /* 0x00300000e6107984 */ /* 0x0002680000000c00 */
[----:B---3--:R3:W1:Y:S01]  /*15120*/  LDS.128 R12, [R230+0x5000] ;  /* 0x00500000e60c7984 */ /* 0x0086620000000c00 */
        /* <DEDUP_REMOVED lines=20> */
.L_x_646:
[----:B------:R-:W-:Y:S05]  /*15270*/  BSYNC B0 ;  /* 0x0000000000007941 */ /* 0x000fea0003800000 */
.L_x_645:
[----:B-1234-:R-:W1:Y:S01]  /*15280*/  LDS.128 R228, [R230+0x5800] ;  /* 0x00580000e6e47984 */ /* 0x01ee620000000c00 */
[----:B------:R-:W-:Y:S05]  /*15290*/  @P6 EXIT ;  /* 0x000000000000694d */ /* 0x000fea0003800000 */
[----:B------:R-:W-:Y:S01]  /*152a0*/  IADD3 R0, P0, R2, 0x60, RZ ;  /* 0x0000006002007810 */ /* 0x000fe20007f1e0ff */
[----:B------:R-:W-:Y:S01]  /*152b0*/  ULDC.64 UR4, c[0x0][0x298] ;  /* 0x0000a60000047ab9 */ /* 0x000fe20000000a00 */
[----:B------:R-:W-:Y:S02]  /*152c0*/  ULDC UR6, c[0x0][0x2d0] ;  /* 0x0000b40000067ab9 */ /* 0x000fe40000000800 */
[----:B------:R-:W-:Y:S01]  /*152d0*/  ISETP.GE.AND P2, PT, R232, UR6, PT ;  /* 0x00000006e8007c0c */ /* 0x000fe2000bf46270 */
[----:B------:R-:W-:Y:S01]  /*152e0*/  IMAD.X R2, RZ, RZ, R3, P0 ;  /* 0x000000ffff027224 */ /* 0x000fe200000e0603 */
[----:B------:R-:W-:Y:S02]  /*152f0*/  MOV R3, R9 ;  /* 0x0000000900037202 */ /* 0x000fe40000000f00 */
[----:B------:R-:W-:Y:S01]  /*15300*/  ISETP.GE.AND P1, PT, R233, UR6, PT ;  /* 0x00000006e9007c0c */ /* 0x000fe2000bf26270 */
        /* <DEDUP_REMOVED lines=12> */
[----:B-1----:R-:W-:Y:S01]  /*153d0*/  STG.E.128 desc[UR22][R2.64+0x80], R228 ;  /* 0x000080e402007986 */ /* 0x002fe2000c101d16 */
[----:B------:R-:W-:Y:S05]  /*153e0*/  EXIT ;  /* 0x000000000000794d */ /* 0x000fea0003800000 */
.L_x_603:
        /* <DEDUP_REMOVED lines=28> */
[----:B------:R-:W-:Y:S01]  /*155b0*/  IADD3 R15, R10, 0x40, RZ ;  /* 0x000000400a0f7810 */ /* 0x000fe20007ffe0ff */
[----:B------:R-:W-:Y:S01]  /*155c0*/  @UP2 UIMAD UR13, UR5, UR4, URZ ;  /* 0x00000004050d22a4 */ /* 0x000fe2000f8e023f */
[----:B------:R-:W-:Y:S01]  /*155d0*/  IMAD.WIDE R6, R6, 0x80, R10 ;  /* 0x0000008006067825 */ /* 0x000fe200078e020a */
[----:B------:R-:W-:Y:S01]  /*155e0*/  UISETP.NE.OR UP1, UPT, UR15, -0x1, UP3 ;  /* 0xffffffff0f00788c */ /* 0x000fe20009f25670 */
[----:B------:R-:W-:Y:S01]  /*155f0*/  IADD3 R17, R0, 0x40, RZ ;  /* 0x0000004000117810 */ /* 0x000fe20007ffe0ff */
[----:B------:R-:W-:Y:S01]  /*15600*/  ULDC.64 UR4, c[0x0][0x2a0] ;  /* 0x0000a80000047ab9 */ /* 0x000fe20000000a00 */
[----:B------:R-:W-:Y:S01]  /*15610*/  @!UP2 ULDC UR8, c[0x0][0x2c4] ;  /* 0x0000b1000008aab9 */ /* 0x000fe20000000800 */
[----:B------:R-:W-:Y:S01]  /*15620*/  UIMAD UR9, UR9, UR4, URZ ;  /* 0x00000004090972a4 */ /* 0x000fe2000f8e023f */
[----:B------:R-:W-:Y:S01]  /*15630*/  IMAD.U32 R12, RZ, RZ, UR4 ;  /* 0x00000004ff0c7e24 */ /* 0x000fe2000f8e00ff */
[----:B------:R-:W-:Y:S01]  /*15640*/  @UP0 ULDC UR8, c[0x0][0x2e4] ;  /* 0x0000b90000080ab9 */ /* 0x000fe20000000800 */
[----:B------:R-:W-:Y:S01]  /*15650*/  @!UP2 ULDC UR4, c[0x0][0x270] ;  /* 0x00009c000004aab9 */ /* 0x000fe20000000800 */
[----:B------:R-:W-:Y:S01]  /*15660*/  UIMAD UR5, UR25, UR5, UR9 ;  /* 0x00000005190572a4 */ /* 0x000fe2000f8e0209 */
[----:B------:R-:W-:Y:S01]  /*15670*/  VIADD R16, R10, 0x60 ;  /* 0x000000600a107836 */ /* 0x000fe20000000000 */
[----:B------:R-:W-:Y:S01]  /*15680*/  @UP4 UMOV UR14, UR12 ;  /* 0x0000000c000e4c82 */ /* 0x000fe20008000000 */
[----:B------:R-:W-:Y:S01]  /*15690*/  @UP2 UMOV UR9, 0x1 ;  /* 0x0000000100092882 */ /* 0x000fe20000000000 */
[----:B------:R-:W-:Y:S01]  /*156a0*/  @!UP2 UIMAD UR9, UR8, UR4, URZ ;  /* 0x000000040809a2a4 */ /* 0x000fe2000f8e023f */
[C---:B------:R-:W-:Y:S01]  /*156b0*/  VIADD R18, R0.reuse, 0x20 ;  /* 0x0000002000127836 */ /* 0x040fe20000000000 */
[----:B------:R-:W-:Y:S01]  /*156c0*/  @!UP4 UIADD3 UR7, UR19, UR6, URZ ;  /* 0x000000061307c290 */ /* 0x000fe2000fffe03f */
[----:B------:R-:W-:Y:S01]  /*156d0*/  @!UP4 UMOV UR14, UR18 ;  /* 0x00000012000ecc82 */ /* 0x000fe20008000000 */
[----:B------:R-:W-:Y:S01]  /*156e0*/  UIADD3 UR17, -UR21, UR17, URZ ;  /* 0x0000001115117290 */ /* 0x000fe2000fffe13f */
[----:B------:R-:W-:Y:S01]  /*156f0*/  IADD3 R2, P0, R0, UR14, RZ ;  /* 0x0000000e00027c10 */ /* 0x000fe2000ff1e0ff */
[----:B------:R-:W-:Y:S01]  /*15700*/  UIMAD UR9, UR11, UR9, URZ ;  /* 0x000000090b0972a4 */ /* 0x000fe2000f8e023f */
[----:B------:R-:W-:-:S02]  /*15710*/  @!UP3 ULDC UR12, c[0x0][0x2c4] ;  /* 0x0000b100000cbab9 */ /* 0x000fc40000000800 */
        /* <DEDUP_REMOVED lines=9> */
[----:B------:R-:W-:Y:S01]  /*157b0*/  VIADD R9, R13, UR5 ;  /* 0x000000050d097c36 */ /* 0x000fe20008000000 */
[----:B------:R-:W-:Y:S01]  /*157c0*/  UIMAD UR13, UR25, UR13, UR9 ;  /* 0x0000000d190d72a4 */ /* 0x000fe2000f8e0209 */
[----:B------:R-:W-:Y:S01]  /*157d0*/  ISETP.GE.AND P2, PT, R14, UR17, PT ;  /* 0x000000110e007c0c */ /* 0x000fe2000bf46270 */
[----:B------:R-:W-:Y:S01]  /*157e0*/  UMOV UR26, URZ ;  /* 0x0000003f001a7c82 */ /* 0x000fe20008000000 */
[----:B------:R-:W-:Y:S01]  /*157f0*/  @!UP3 UMOV UR26, UR15 ;  /* 0x0000000f001abc82 */ /* 0x000fe20008000000 */
[----:B------:R-:W-:Y:S01]  /*15800*/  UMOV UR27, URZ ;  /* 0x0000003f001b7c82 */ /* 0x000fe20008000000 */
[----:B------:R-:W-:Y:S01]  /*15810*/  USHF.R.S32.HI UR4, URZ, 0x1f, UR6 ;  /* 0x0000001f3f047899 */ /* 0x000fe20008011406 */
[----:B------:R-:W-:Y:S01]  /*15820*/  ISETP.GE.AND P1, PT, R15, UR17, PT ;  /* 0x000000110f007c0c */ /* 0x000fe2000bf26270 */
[----:B------:R-:W-:-:S02]  /*15830*/  @!UP3 USHF.R.S32.HI UR27, URZ, 0x1f, UR15 ;  /* 0x0000001f3f1bb899 */ /* 0x000fc4000801140f */
[----:B------:R-:W-:Y:S02]  /*15840*/  USHF.R.S32.HI UR7, URZ, 0x1f, UR13 ;  /* 0x0000001f3f077899 */ /* 0x000fe4000801140d */
        /* <DEDUP_REMOVED lines=19> */
.L_x_648:
[----:B------:R-:W-:Y:S05]  /*15980*/  BSYNC B0 ;  /* 0x0000000000007941 */ /* 0x000fea0003800000 */
.L_x_647:
        /* <DEDUP_REMOVED lines=22> */
.L_x_650:
[----:B------:R-:W-:Y:S05]  /*15af0*/  BSYNC B0 ;  /* 0x0000000000007941 */ /* 0x000fea0003800000 */
.L_x_649:
        /* <DEDUP_REMOVED lines=22> */
.L_x_652:
[----:B------:R-:W-:Y:S05]  /*15c60*/  BSYNC B0 ;  /* 0x0000000000007941 */ /* 0x000fea0003800000 */
.L_x_651:
        /* <DEDUP_REMOVED lines=24> */
.L_x_654:
[----:B------:R-:W-:Y:S05]  /*15df0*/  BSYNC B0 ;  /* 0x0000000000007941 */ /* 0x000fea0003800000 */
.L_x_653:
        /* <DEDUP_REMOVED lines=10> */
.L_x_656:
[----:B------:R-:W-:Y:S05]  /*15ea0*/  BSYNC B0 ;  /* 0x0000000000007941 */ /* 0x000fea0003800000 */
.L_x_655:
        /* <DEDUP_REMOVED lines=10> */
.L_x_658:
[----:B------:R-:W-:Y:S05]  /*15f50*/  BSYNC B0 ;  /* 0x0000000000007941 */ /* 0x000fea0003800000 */
.L_x_657:
        /* <DEDUP_REMOVED lines=10> */
.L_x_660:
[----:B------:R-:W-:Y:S05]  /*16000*/  BSYNC B0 ;  /* 0x0000000000007941 */ /* 0x000fea0003800000 */
.L_x_659:
        /* <DEDUP_REMOVED lines=10> */
.L_x_661:
        /* <DEDUP_REMOVED lines=13> */
.L_x_1156:


//--------------------- .text._ZN5flash16flash_fwd_kernelI23Flash_fwd_kernel_traitsILi96ELi128ELi64ELi4ELb0ELb0EN7cutlass10bfloat16_tE19Flash_kernel_traitsILi96ELi128ELi64ELi4ES3_EELb1ELb1ELb0ELb1ELb0ELb0ELb0ELb1EEEvNS_16Flash_fwd_paramsE --------------------------
	.section	.text._ZN5flash16flash_fwd_kernelI23Flash_fwd_kernel_traitsILi96ELi128ELi64ELi4ELb0ELb0EN7cutlass10bfloat16_tE19Flash_kernel_traitsILi96ELi128ELi64ELi4ES3_EELb1ELb1ELb0ELb1ELb0ELb0ELb0ELb1EEEvNS_16Flash_fwd_paramsE,"ax",@progbits
	.align	128
        .global         _ZN5flash16flash_fwd_kernelI23Flash_fwd_kernel_traitsILi96ELi128ELi64ELi4ELb0ELb0EN7cutlass10bfloat16_tE19Flash_kernel_traitsILi96ELi128ELi64ELi4ES3_EELb1ELb1ELb0ELb1ELb0ELb0ELb0ELb1EEEvNS_16Flash_fwd_paramsE
        .type           _ZN5flash16flash_fwd_kernelI23Flash_fwd_kernel_traitsILi96ELi128ELi64ELi4ELb0ELb0EN7cutlass10bfloat16_tE19Flash_kernel_traitsILi96ELi128ELi64ELi4ES3_EELb1ELb1ELb0ELb1ELb0ELb0ELb0ELb1EEEvNS_16Flash_fwd_paramsE,@function
        .size           _ZN5flash16flash_fwd_kernelI23Flash_fwd_kernel_traitsILi96ELi128ELi64ELi4ELb0ELb0EN7cutlass10bfloat16_tE19Flash_kernel_traitsILi96ELi128ELi64ELi4ES3_EELb1ELb1ELb0ELb1ELb0ELb0ELb0ELb1EEEvNS_16Flash_fwd_paramsE,(.L_x_1140 - _ZN5flash16flash_fwd_kernelI23Flash_fwd_kernel_traitsILi96ELi128ELi64ELi4ELb0ELb0EN7cutlass10bfloat16_tE19Flash_kernel_traitsILi96ELi128ELi64ELi4ES3_EELb1ELb1ELb0ELb1ELb0ELb0ELb0ELb1EEEvNS_16Flash_fwd_paramsE)
        .other          _ZN5flash16flash_fwd_kernelI23Flash_fwd_kernel_traitsILi96ELi128ELi64ELi4ELb0ELb0EN7cutlass10bfloat16_tE19Flash_kernel_traitsILi96ELi128ELi64ELi4ES3_EELb1ELb1ELb0ELb1ELb0ELb0ELb0ELb1EEEvNS_16Flash_fwd_paramsE,@"STO_CUDA_ENTRY STV_DEFAULT"
_ZN5flash16flash_fwd_kernelI23Flash_fwd_kernel_traitsILi96ELi128ELi64ELi4ELb0ELb0EN7cutlass10bfloat16_tE19Flash_kernel_traitsILi96ELi128ELi64ELi4ES3_EELb1ELb1ELb0ELb1ELb0ELb0ELb0ELb1EEEvNS_16Flash_fwd_paramsE:
.text._ZN5flash16flash_fwd_kernelI23Flash_fwd_kernel_traitsILi96ELi128ELi64ELi4ELb0ELb0EN7cutlass10bfloat16_tE19Flash_kernel_traitsILi96ELi128ELi64ELi4ES3_EELb1ELb1ELb0ELb1ELb0ELb0ELb0ELb1EEEvNS_16Flash_fwd_paramsE:
[----:B------:R-:W1:Y:S08]  /*0000*/  LDC R1, c[0x0][0x28] ;  /* 0x00000a00ff017b82 */ /* 0x000e700000000800 */
[----:B------:R-:W2:Y:S01]  /*0010*/  LDC.64 R172, c[0x0][0x198] ;  /* 0x00006600ffac7b82 */ /* 0x000ea20000000a00 */
[----:B------:R-:W-:Y:S01]  /*0020*/  BSSY B3, `(.L_x_662) ;  /* 0x0000003000037945 */ /* 0x000fe20003800000 */
[----:B-1----:R-:W-:-:S06]  /*0030*/  IADD3 R1, R1, -0x270, RZ ;  /* 0xfffffd9001017810 */ /* 0x002fcc0007ffe0ff */
[----:B--2---:R-:W-:Y:S05]  /*0040*/  CALL.REL.NOINC `($_ZN5flash16flash_fwd_kernelI23Flash_fwd_kernel_traitsILi96ELi128ELi64ELi4ELb0ELb0EN7cutlass10bfloat16_tE19Flash_kernel_traitsILi96ELi128ELi64ELi4ES3_EELb1ELb1ELb0ELb1ELb0ELb0ELb0ELb1EEEvNS_16Flash_fwd_paramsE$_ZN5flash22compute_attn_1rowblockI23Flash_fwd_kernel_traitsILi96ELi128ELi64ELi4ELb0ELb0EN7cutlass10bfloat16_tE19Flash_kernel_traitsILi96ELi128ELi64ELi4ES3_EELb1ELb1ELb0ELb1ELb0ELb0ELb0ELb1ENS_16Flash_fwd_paramsEEEvRKT8_iii) ;  /* 0x0000000000087944 */ /* 0x004fea0003c00000 */
[----:B------:R-:W-:Y:S05]  /*0050*/  BSYNC B3 ;  /* 0x0000000000037941 */ /* 0x000fea0003800000 */
.L_x_662:
[----:B------:R-:W-:Y:S05]  /*0060*/  EXIT ;  /* 0x000000000000794d */ /* 0x000fea0003800000 */
        .type           $_ZN5flash16flash_fwd_kernelI23Flash_fwd_kernel_traitsILi96ELi128ELi64ELi4ELb0ELb0EN7cutlass10bfloat16_tE19Flash_kernel_traitsILi96ELi128ELi64ELi4ES3_EELb1ELb1ELb0ELb1ELb0ELb0ELb0ELb1EEEvNS_16Flash_fwd_paramsE$_ZN5flash22compute_attn_1rowblockI23Flash_fwd_kernel_traitsILi96ELi128ELi64ELi4ELb0ELb0EN7cutlass10bfloat16_tE19Flash_kernel_traitsILi96ELi128ELi64ELi4ES3_EELb1ELb1ELb0ELb1ELb0ELb0ELb0ELb1ENS_16Flash_fwd_paramsEEEvRKT8_iii,@function
        .size           $_ZN5flash16flash_fwd_kernelI23Flash_fwd_kernel_traitsILi96ELi128ELi64ELi4ELb0ELb0EN7cutlass10bfloat16_tE19Flash_kernel_traitsILi96ELi128ELi64ELi4ES3_EELb1ELb1ELb0ELb1ELb0ELb0ELb0ELb1EEEvNS_16Flash_fwd_paramsE$_ZN5flash22compute_attn_1rowblockI23Flash_fwd_kernel_traitsILi96ELi128ELi64ELi4ELb0ELb0EN7cutlass10bfloat16_tE19Flash_kernel_traitsILi96ELi128ELi64ELi4ES3_EELb1ELb1ELb0ELb1ELb0ELb0ELb0ELb1ENS_16Flash_fwd_paramsEEEvRKT8_iii,(.L_x_1140 - $_ZN5flash16flash_fwd_kernelI23Flash_fwd_kernel_traitsILi96ELi128ELi64ELi4ELb0ELb0EN7cutlass10bfloat16_tE19Flash_kernel_traitsILi96ELi128ELi64ELi4ES3_EELb1ELb1ELb0ELb1ELb0ELb0ELb0ELb1EEEvNS_16Flash_fwd_paramsE$_ZN5flash22compute_attn_1rowblockI23Flash_fwd_kernel_traitsILi96ELi128ELi64ELi4ELb0ELb0EN7cutlass10bfloat16_tE19Flash_kernel_traitsILi96ELi128ELi64ELi4ES3_EELb1ELb1ELb0ELb1ELb0ELb0ELb0ELb1ENS_16Flash_fwd_paramsEEEvRKT8_iii)
$_ZN5flash16flash_fwd_kernelI23Flash_fwd_kernel_traitsILi96ELi128ELi64ELi4ELb0ELb0EN7cutlass10bfloat16_tE19Flash_kernel_traitsILi96ELi128ELi64ELi4ES3_EELb1ELb1ELb0ELb1ELb0ELb0ELb0ELb1EEEvNS_16Flash_fwd_paramsE$_ZN5flash22compute_attn_1rowblockI23Flash_fwd_kernel_traitsILi96ELi128ELi64ELi4ELb0ELb0EN7cutlass10bfloat16_tE19Flash_kernel_traitsILi96ELi128ELi64ELi4ES3_EELb1ELb1ELb0ELb1ELb0ELb0ELb0ELb1ENS_16Flash_fwd_paramsEEEvRKT8_iii:
[----:B------:R-:W-:Y:S02]  /*0070*/  ULDC.64 UR4, c[0x0][0x208] ;  /* 0x0000820000047ab9 */ /* 0x000fe40000000a00 */
[----:B------:R-:W2:Y:S04]  /*0080*/  LD.E.U8 R0, desc[UR4][R172.64+0x1a4] ;  /* 0x0001a404ac007980 */ /* 0x000ea8000c101100 */
[----:B------:R-:W3:Y:S01]  /*0090*/  LD.E.64 R160, desc[UR4][R172.64+0x190] ;  /* 0x00019004aca07980 */ /* 0x000ee2000c101b00 */
[----:B------:R-:W-:Y:S01]  /*00a0*/  S2UR UR8, SR_CTAID.Y ;  /* 0x00000000000879c3 */ /* 0x000fe20000002600 */
[----:B------:R-:W1:Y:S02]  /*00b0*/  S2R R152, SR_TID.X ;  /* 0x0000000000987919 */ /* 0x000e640000002100 */
[----:B------:R-:W4:Y:S05]  /*00c0*/  LD.E.64 R4, desc[UR4][R172.64+0x198] ;  /* 0x00019804ac047980 */ /* 0x000f2a000c101b00 */
[----:B------:R-:W-:Y:S01]  /*00d0*/  S2UR UR7, SR_CTAID.X ;  /* 0x00000000000779c3 */ /* 0x000fe20000002500 */
[----:B------:R-:W4:Y:S04]  /*00e0*/  LD.E R8, desc[UR4][R172.64+0x60] ;  /* 0x00006004ac087980 */ /* 0x000f28000c101900 */
[----:B------:R-:W5:Y:S03]  /*00f0*/  LD.E.U8 R200, desc[UR4][R172.64+0x178] ;  /* 0x00017804acc87980 */ /* 0x000f66000c101100 */
[----:B------:R-:W1:Y:S02]  /*0100*/  S2UR UR6, SR_CTAID.Z ;  /* 0x00000000000679c3 */ /* 0x000e640000002700 */
[----:B-1----:R-:W-:-:S06]  /*0110*/  ULOP3.LUT UR6, UR6, UR7, UR8, 0xfe, !UPT ;  /* 0x0000000706067292 */ /* 0x002fcc000f8efe08 */
[----:B------:R-:W-:-:S13]  /*0120*/  LOP3.LUT P2, RZ, R152, UR6, RZ, 0xfc, !PT ;  /* 0x0000000698ff7c12 */ /* 0x000fda000f84fcff */
[----:B------:R-:W4:Y:S01]  /*0130*/  @!P2 LD.E.64 R6, desc[UR4][R172.64+0x1a8] ;  /* 0x0001a804ac06a980 */ /* 0x000f22000c101b00 */
[----:B--2---:R-:W-:-:S13]  /*0140*/  ISETP.NE.AND P1, PT, R0, RZ, PT ;  /* 0x000000ff0000720c */ /* 0x004fda0003f25270 */
[----:B---3--:R-:W2:Y:S04]  /*0150*/  @P1 LD.E.64 R160, desc[UR4][R160.64] ;  /* 0x00000004a0a01980 */ /* 0x008ea8000c101b00 */
[----:B------:R-:W3:Y:S04]  /*0160*/  @P1 LD.E R0, desc[UR4][R172.64+0x1a0] ;  /* 0x0001a004ac001980 */ /* 0x000ee8000c101900 */
[----:B----4-:R-:W3:Y:S04]  /*0170*/  @P1 LD.E.64 R2, desc[UR4][R4.64] ;  /* 0x0000000404021980 */ /* 0x010ee8000c101b00 */
[----:B--2---:R1:W-:Y:S04]  /*0180*/  @!P2 ST.E.64 desc[UR4][R6.64], R160 ;  /* 0x000000a00600a985 */ /* 0x0043e8000c101b04 */
[----:B-1----:R-:W2:Y:S01]  /*0190*/  @!P2 LD.E.64 R6, desc[UR4][R172.64+0x1a8] ;  /* 0x0001a804ac06a980 */ /* 0x002ea2000c101b00 */
[----:B---3--:R-:W-:-:S05]  /*01a0*/  @P1 IADD3 R0, P0, R0, R2, RZ ;  /* 0x0000000200001210 */ /* 0x008fca0007f1e0ff */
[----:B------:R-:W-:Y:S02]  /*01b0*/  @P1 IMAD.X R2, RZ, RZ, R3, P0 ;  /* 0x000000ffff021224 */ /* 0x000fe400000e0603 */
[----:B------:R-:W-:Y:S02]  /*01c0*/  @P1 IMAD.MOV.U32 R4, RZ, RZ, R0 ;  /* 0x000000ffff041224 */ /* 0x000fe400078e0000 */
[----:B------:R-:W-:Y:S02]  /*01d0*/  @P1 IMAD.MOV.U32 R5, RZ, RZ, R2 ;  /* 0x000000ffff051224 */ /* 0x000fe400078e0002 */
[----:B------:R-:W-:Y:S02]  /*01e0*/  @!P2 IMAD.MOV.U32 R2, RZ, RZ, R4 ;  /* 0x000000ffff02a224 */ /* 0x000fe400078e0004 */
[----:B------:R-:W-:Y:S01]  /*01f0*/  @!P2 IMAD.MOV.U32 R3, RZ, RZ, R5 ;  /* 0x000000ffff03a224 */ /* 0x000fe200078e0005 */
[----:B------:R-:W1:Y:S04]  /*0200*/  S2R R162, SR_CTAID.Y ;  /* 0x0000000000a27919 */ /* 0x000e680000002600 */
[----:B--2---:R2:W-:Y:S04]  /*0210*/  @!P2 ST.E.64 desc[UR4][R6.64+0x8], R2 ;  /* 0x000008020600a985 */ /* 0x0045e8000c101b04 */
[----:B--2---:R-:W2:Y:S01]  /*0220*/  LD.E.64 R2, desc[UR4][R172.64+0xe0] ;  /* 0x0000e004ac027980 */ /* 0x004ea2000c101b00 */
[----:B------:R-:W-:-:S03]  /*0230*/  IMAD.MOV.U32 R30, RZ, RZ, -0x1 ;  /* 0xffffffffff1e7424 */ /* 0x000fc600078e00ff */
[----:B------:R-:W3:Y:S01]  /*0240*/  LD.E.64 R6, desc[UR4][R172.64+0xf0] ;  /* 0x0000f004ac067980 */ /* 0x000ee2000c101b00 */
[----:B--2---:R-:W-:-:S04]  /*0250*/  ISETP.NE.U32.AND P1, PT, R2, RZ, PT ;  /* 0x000000ff0200720c */ /* 0x004fc80003f25070 */
[----:B------:R-:W-:Y:S01]  /*0260*/  ISETP.NE.AND.EX P1, PT, R3, RZ, PT, P1 ;  /* 0x000000ff0300720c */ /* 0x000fe20003f25310 */
[----:B-1----:R-:W-:-:S12]  /*0270*/  IMAD.WIDE R2, R162, 0x4, R2 ;  /* 0x00000004a2027825 */ /* 0x002fd800078e0202 */
[----:B------:R-:W2:Y:S04]  /*0280*/  @P1 LD.E R30, desc[UR4][R2.64] ;  /* 0x00000004021e1980 */ /* 0x000ea8000c101900 */
[----:B------:R-:W2:Y:S04]  /*0290*/  @P1 LD.E R0, desc[UR4][R2.64+0x4] ;  /* 0x0000040402001980 */ /* 0x000ea8000c101900 */
[----:B------:R-:W4:Y:S01]  /*02a0*/  LD.E.64 R2, desc[UR4][R172.64+0xe8] ;  /* 0x0000e804ac027980 */ /* 0x000f22000c101b00 */
[----:B------:R-:W1:Y:S01]  /*02b0*/  S2R R163, SR_CTAID.Z ;  /* 0x0000000000a37919 */ /* 0x000e620000002700 */
[----:B---3--:R-:W-:Y:S01]  /*02c0*/  ISETP.NE.U32.AND P0, PT, R6, RZ, PT ;  /* 0x000000ff0600720c */ /* 0x008fe20003f05070 */
[----:B--2---:R-:W-:-:S06]  /*02d0*/  @P1 IMAD.IADD R176, R0, 0x1, -R30 ;  /* 0x0000000100b01824 */ /* 0x004fcc00078e0a1e */
[----:B------:R-:W2:Y:S01]  /*02e0*/  @!P1 LD.E R176, desc[UR4][R172.64+0xb4] ;  /* 0x0000b404acb09980 */ /* 0x000ea2000c101900 */
[----:B------:R-:W-:Y:S01]  /*02f0*/  ISETP.NE.AND.EX P0, PT, R7, RZ, PT, P0 ;  /* 0x000000ff0700720c */ /* 0x000fe20003f05300 */
[----:B------:R-:W-:Y:S01]  /*0300*/  IMAD.MOV.U32 R26, RZ, RZ, RZ ;  /* 0x000000ffff1a7224 */ /* 0x000fe200078e00ff */
[----:B------:R-:W-:-:S04]  /*0310*/  SHF.R.S32.HI R40, RZ, 0x1f, R152 ;  /* 0x0000001fff287819 */ /* 0x000fc80000011498 */
[----:B------:R-:W-:-:S07]  /*0320*/  LEA.HI R149, R40, R152, RZ, 0x5 ;  /* 0x0000009828957211 */ /* 0x000fce00078f28ff */
[----:B------:R-:W-:-:S05]  /*0330*/  @P0 IMAD.WIDE R6, R162, 0x4, R6 ;  /* 0x00000004a2060825 */ /* 0x000fca00078e0206 */
[----:B------:R3:W5:Y:S01]  /*0340*/  @P0 LD.E R26, desc[UR4][R6.64] ;  /* 0x00000004061a0980 */ /* 0x000762000c101900 */
[----:B-1----:R-:W-:-:S04]  /*0350*/  IMAD R0, R162, R8, R163 ;  /* 0x00000008a2007224 */ /* 0x002fc800078e02a3 */
[----:B------:R-:W-:Y:S01]  /*0360*/  IMAD.SHL.U32 R0, R0, 0x20, RZ ;  /* 0x0000002000007824 */ /* 0x000fe200078e00ff */
[----:B------:R1:W-:Y:S01]  /*0370*/  STL.64 [R1+0x120], R160 ;  /* 0x000120a001007387 */ /* 0x0003e20000100a00 */
[----:B----4-:R-:W-:-:S03]  /*0380*/  ISETP.NE.U32.AND P2, PT, R2, RZ, PT ;  /* 0x000000ff0200720c */ /* 0x010fc60003f45070 */
[----:B------:R1:W-:Y:S01]  /*0390*/  STL [R1+0x190], R30 ;  /* 0x0001901e01007387 */ /* 0x0003e20000100800 */
[----:B---3--:R-:W-:-:S05]  /*03a0*/  LOP3.LUT R6, R149, 0xffffffe0, RZ, 0xc0, !PT ;  /* 0xffffffe095067812 */ /* 0x008fca00078ec0ff */
[----:B------:R-:W-:-:S05]  /*03b0*/  IMAD.IADD R144, R152, 0x1, -R6 ;  /* 0x0000000198907824 */ /* 0x000fca00078e0a06 */
[----:B------:R-:W-:-:S05]  /*03c0*/  IADD3 R158, P1, P0, R0, R4, R144 ;  /* 0x00000004009e7210 */ /* 0x000fca000783e090 */
[----:B------:R1:W-:Y:S01]  /*03d0*/  STL [R1+0x194], R158 ;  /* 0x0001949e01007387 */ /* 0x0003e20000100800 */
[----:B------:R-:W-:Y:S01]  /*03e0*/  ISETP.NE.AND.EX P2, PT, R3, RZ, PT, P2 ;  /* 0x000000ff0300720c */ /* 0x000fe20003f45320 */
[----:B------:R-:W-:Y:S01]  /*03f0*/  BSSY B0, `(.L_x_663) ;  /* 0x000000b000007945 */ /* 0x000fe20003800000 */
[----:B------:R-:W-:Y:S01]  /*0400*/  IMAD.MOV.U32 R35, RZ, RZ, -0x1 ;  /* 0xffffffffff237424 */ /* 0x000fe200078e00ff */
[----:B------:R-:W-:Y:S01]  /*0410*/  SHF.R.S32.HI R6, RZ, 0x1f, R0 ;  /* 0x0000001fff067819 */ /* 0x000fe20000011400 */
[----:B------:R-:W-:Y:S01]  /*0420*/  IMAD.WIDE R2, R162, 0x4, R2 ;  /* 0x00000004a2027825 */ /* 0x000fe200078e0202 */
[----:B------:R-:W-:Y:S01]  /*0430*/  SHF.R.S32.HI R7, RZ, 0x1f, R144 ;  /* 0x0000001fff077819 */ /* 0x000fe20000011490 */
[----:B--2---:R1:W-:Y:S07]  /*0440*/  STL [R1+0x1bc], R176 ;  /* 0x0001bcb001007387 */ /* 0x0043ee0000100800 */
[----:B------:R-:W-:Y:S05]  /*0450*/  @!P2 BRA `(.L_x_664) ;  /* 0x000000000010a947 */ /* 0x000fea0003800000 */
[----:B------:R-:W2:Y:S02]  /*0460*/  LD.E.U8 R0, desc[UR4][R172.64+0x1b2] ;  /* 0x0001b204ac007980 */ /* 0x000ea4000c101100 */
[----:B--2---:R-:W-:-:S13]  /*0470*/  ISETP.NE.AND P3, PT, R0, RZ, PT ;  /* 0x000000ff0000720c */ /* 0x004fda0003f65270 */
[----:B------:R-:W-:Y:S05]  /*0480*/  @!P3 BRA `(.L_x_664) ;  /* 0x000000000004b947 */ /* 0x000fea0003800000 */
[----:B------:R2:W5:Y:S02]  /*0490*/  LD.E R35, desc[UR4][R2.64] ;  /* 0x0000000402237980 */ /* 0x000564000c101900 */
.L_x_664:
[----:B------:R-:W-:Y:S05]  /*04a0*/  BSYNC B0 ;  /* 0x0000000000007941 */ /* 0x000fea0003800000 */
.L_x_663:
[----:B------:R-:W-:Y:S01]  /*04b0*/  BSSY B0, `(.L_x_665) ;  /* 0x000000a000007945 */ /* 0x000fe20003800000 */
[----:B------:R-:W-:-:S03]  /*04c0*/  IADD3.X R155, R6, R5, R7, P1, P0 ;  /* 0x00000005069b7210 */ /* 0x000fc60000fe0407 */
[----:B------:R-:W-:Y:S05]  /*04d0*/  @!P2 BRA `(.L_x_666) ;  /* 0x000000000018a947 */ /* 0x000fea0003800000 */
[----:B------:R-:W3:Y:S02]  /*04e0*/  LD.E.U8 R0, desc[UR4][R172.64+0x1b2] ;  /* 0x0001b204ac007980 */ /* 0x000ee4000c101100 */
[----:B---3--:R-:W-:-:S13]  /*04f0*/  ISETP.NE.AND P0, PT, R0, RZ, PT ;  /* 0x000000ff0000720c */ /* 0x008fda0003f05270 */
[----:B------:R-:W3:Y:S02]  /*0500*/  @P0 LD.E R4, desc[UR4][R2.64+0x4] ;  /* 0x0000040402040980 */ /* 0x000ee4000c101900 */
[----:B---3-5:R-:W-:-:S06]  /*0510*/  @P0 IADD3 R4, R4, -R35, RZ ;  /* 0x8000002304040210 */ /* 0x028fcc0007ffe0ff */
[----:B------:R4:W5:Y:S01]  /*0520*/  @!P0 LD.E R4, desc[UR4][R2.64] ;  /* 0x0000000402048980 */ /* 0x000962000c101900 */
[----:B------:R-:W-:Y:S05]  /*0530*/  BRA `(.L_x_667) ;  /* 0x0000000000047947 */ /* 0x000fea0003800000 */
.L_x_666:
[----:B------:R3:W5:Y:S02]  /*0540*/  LD.E R4, desc[UR4][R172.64+0xb8] ;  /* 0x0000b804ac047980 */ /* 0x000764000c101900 */
.L_x_667:
[----:B------:R-:W-:Y:S05]  /*0550*/  BSYNC B0 ;  /* 0x0000000000007941 */ /* 0x000fea0003800000 */
.L_x_665:
[----:B--2-4-:R-:W2:Y:S01]  /*0560*/  LD.E.64 R2, desc[UR4][R172.64+0xf8] ;  /* 0x0000f804ac027980 */ /* 0x014ea2000c101b00 */
[----:B------:R-:W-:Y:S01]  /*0570*/  BSSY B1, `(.L_x_668) ;  /* 0x0000011000017945 */ /* 0x000fe20003800000 */
[----:B--2---:R-:W-:-:S04]  /*0580*/  ISETP.NE.U32.AND P0, PT, R2, RZ, PT ;  /* 0x000000ff0200720c */ /* 0x004fc80003f05070 */
[----:B------:R-:W-:-:S13]  /*0590*/  ISETP.NE.AND.EX P0, PT, R3, RZ, PT, P0 ;  /* 0x000000ff0300720c */ /* 0x000fda0003f05300 */
[----:B------:R-:W-:Y:S05]  /*05a0*/  @!P0 BRA `(.L_x_669) ;  /* 0x0000000000108947 */ /* 0x000fea0003800000 */
[----:B------:R-:W-:-:S05]  /*05b0*/  IMAD.WIDE R2, R162, 0x4, R2 ;  /* 0x00000004a2027825 */ /* 0x000fca00078e0202 */
[----:B------:R-:W2:Y:S02]  /*05c0*/  LD.E R0, desc[UR4][R2.64] ;  /* 0x0000000402007980 */ /* 0x000ea4000c101900 */
[----:B--2--5:R-:W-:Y:S01]  /*05d0*/  IADD3 R92, R0, -R26, RZ ;  /* 0x8000001a005c7210 */ /* 0x024fe20007ffe0ff */
[----:B------:R-:W-:Y:S05]  /*05e0*/  BRA `(.L_x_670) ;  /* 0x0000000000247947 */ /* 0x000fea0003800000 */
.L_x_669:
[----:B------:R-:W2:Y:S01]  /*05f0*/  LD.E.64 R2, desc[UR4][R172.64+0x108] ;  /* 0x00010804ac027980 */ /* 0x000ea2000c101b00 */
[----:B------:R-:W-:Y:S01]  /*0600*/  BSSY B0, `(.L_x_671) ;  /* 0x0000006000007945 */ /* 0x000fe20003800000 */
[----:B------:R-:W-:Y:S01]  /*0610*/  IMAD.MOV.U32 R0, RZ, RZ, RZ ;  /* 0x000000ffff007224 */ /* 0x000fe200078e00ff */
[----:B--2---:R-:W-:-:S04]  /*0620*/  ISETP.NE.U32.AND P0, PT, R2, RZ, PT ;  /* 0x000000ff0200720c */ /* 0x004fc80003f05070 */
[----:B------:R-:W-:-:S13]  /*0630*/  ISETP.NE.AND.EX P0, PT, R3, RZ, PT, P0 ;  /* 0x000000ff0300720c */ /* 0x000fda0003f05300 */
[----:B------:R-:W-:Y:S05]  /*0640*/  @!P0 BRA `(.L_x_672) ;  /* 0x0000000000048947 */ /* 0x000fea0003800000 */
[----:B------:R2:W5:Y:S02]  /*0650*/  LD.E R0, desc[UR4][R172.64+0xbc] ;  /* 0x0000bc04ac007980 */ /* 0x000564000c101900 */
.L_x_672:
[----:B------:R-:W-:Y:S05]  /*0660*/  BSYNC B0 ;  /* 0x0000000000007941 */ /* 0x000fea0003800000 */
.L_x_671:
[----:B-----5:R-:W-:Y:S02]  /*0670*/  IADD3 R92, R0, R4, -R26 ;  /* 0x00000004005c7210 */ /* 0x020fe40007ffe81a */
.L_x_670:
[----:B------:R-:W-:Y:S05]  /*0680*/  BSYNC B1 ;  /* 0x0000000000017941 */ /* 0x000fea0003800000 */
.L_x_668:
[----:B------:R-:W4:Y:S01]  /*0690*/  S2R R171, SR_CTAID.X ;  /* 0x0000000000ab7919 */ /* 0x000f220000002500 */
[----:B------:R-:W-:Y:S01]  /*06a0*/  MOV R0, 0x50 ;  /* 0x0000005000007802 */ /* 0x000fe20000000f00 */
[----:B------:R-:W-:-:S03]  /*06b0*/  IMAD.MOV.U32 R3, RZ, RZ, 0x0 ;  /* 0x00000000ff037424 */ /* 0x000fc600078e00ff */
[----:B------:R-:W-:Y:S01]  /*06c0*/  MOV R2, R0 ;  /* 0x0000000000027202 */ /* 0x000fe20000000f00 */
[----:B----4-:R-:W-:-:S05]  /*06d0*/  IMAD.SHL.U32 R157, R171, 0x80, RZ ;  /* 0x00000080ab9d7824 */ /* 0x010fca00078e00ff */
[----:B------:R-:W-:-:S13]  /*06e0*/  ISETP.GT.AND P0, PT, R176, R157, PT ;  /* 0x0000009db000720c */ /* 0x000fda0003f04270 */
[----:B-123--:R-:W-:Y:S05]  /*06f0*/  @!P0 RET.REL.NODEC R2 `(_ZN5flash16flash_fwd_kernelI23Flash_fwd_kernel_traitsILi96ELi128ELi64ELi4ELb0ELb0EN7cutlass10bfloat16_tE19Flash_kernel_traitsILi96ELi128ELi64ELi4ES3_EELb1ELb1ELb0ELb1ELb0ELb0ELb0ELb1EEEvNS_16Flash_fwd_paramsE) ;  /* 0xfffffff802408950 */ /* 0x00efea0003c3ffff */
[----:B------:R-:W2:Y:S01]  /*0700*/  LD.E R0, desc[UR4][R172.64+0x188] ;  /* 0x00018804ac007980 */ /* 0x000ea2000c101900 */
[----:B------:R-:W-:Y:S01]  /*0710*/  IADD3 R3, -R176, 0xbf, R157 ;  /* 0x000000bfb0037810 */ /* 0x000fe20007ffe19d */
[----:B------:R-:W-:-:S03]  /*0720*/  VIADD R2, R92, 0x3f ;  /* 0x0000003f5c027836 */ /* 0x000fc60000000000 */
[----:B--2---:R-:W-:Y:S02]  /*0730*/  IADD3 R0, R0, R3, R92 ;  /* 0x0000000300007210 */ /* 0x004fe40007ffe05c */
[----:B------:R-:W-:Y:S02]  /*0740*/  SHF.R.S32.HI R3, RZ, 0x1f, R2 ;  /* 0x0000001fff037819 */ /* 0x000fe40000011402 */
[----:B------:R-:W-:Y:S02]  /*0750*/  SHF.R.S32.HI R4, RZ, 0x1f, R0 ;  /* 0x0000001fff047819 */ /* 0x000fe40000011400 */
[----:B------:R-:W-:Y:S02]  /*0760*/  LEA.HI R2, R3, R2, RZ, 0x6 ;  /* 0x0000000203027211 */ /* 0x000fe400078f30ff */
[----:B------:R-:W-:Y:S02]  /*0770*/  LEA.HI R0, R4, R0, RZ, 0x6 ;  /* 0x0000000004007211 */ /* 0x000fe400078f30ff */
[----:B------:R-:W-:-:S02]  /*0780*/  SHF.R.S32.HI R2, RZ, 0x6, R2 ;  /* 0x00000006ff027819 */ /* 0x000fc40000011402 */
[----:B------:R-:W-:-:S04]  /*0790*/  SHF.R.S32.HI R0, RZ, 0x6, R0 ;  /* 0x00000006ff007819 */ /* 0x000fc80000011400 */
[----:B------:R-:W-:-:S04]  /*07a0*/  VIMNMX R159, R2, R0, PT ;  /* 0x00000000029f7248 */ /* 0x000fc80003fe0100 */
[----:B------:R-:W-:Y:S01]  /*07b0*/  ISETP.GE.AND P0, PT, R159, 0x1, PT ;  /* 0x000000019f00780c */ /* 0x000fe20003f06270 */
[----:B------:R1:W-:-:S12]  /*07c0*/  STL [R1+0x13c], R159 ;  /* 0x00013c9f01007387 */ /* 0x0003d80000100800 */
[----:B------:R-:W-:Y:S05]  /*07d0*/  @!P0 BRA `(.L_x_673) ;  /* 0x0000024000408947 */ /* 0x000fea0003800000 */
[----:B------:R-:W2:Y:S04]  /*07e0*/  LD.E R25, desc[UR4][R172.64+0x68] ;  /* 0x00006804ac197980 */ /* 0x000ea8000c101900 */
[----:B------:R-:W3:Y:S01]  /*07f0*/  LD.E.64 R10, desc[UR4][R172.64+0x38] ;  /* 0x00003804ac0a7980 */ /* 0x000ee2000c101b00 */
[----:B------:R-:W-:Y:S02]  /*0800*/  ISETP.NE.AND P1, PT, R30, -0x1, PT ;  /* 0xffffffff1e00780c */ /* 0x000fe40003f25270 */
[----:B------:R-:W-:Y:S01]  /*0810*/  ISETP.NE.AND P4, PT, R35, -0x1, PT ;  /* 0xffffffff2300780c */ /* 0x000fe20003f85270 */
[----:B------:R-:W4:Y:S01]  /*0820*/  LD.E.64 R4, desc[UR4][R172.64+0x30] ;  /* 0x00003004ac047980 */ /* 0x000f22000c101b00 */
[CC--:B------:R-:W-:Y:S01]  /*0830*/  LEA.HI R41, R40.reuse, R152.reuse, RZ, 0x3 ;  /* 0x0000009828297211 */ /* 0x0c0fe200078f18ff */
[----:B------:R-:W1:Y:S01]  /*0840*/  S2R R21, SR_CgaCtaId ;  /* 0x0000000000157919 */ /* 0x000e620000008800 */
[----:B------:R-:W-:-:S02]  /*0850*/  LEA.HI R8, R40, R152, RZ, 0x2 ;  /* 0x0000009828087211 */ /* 0x000fc400078f10ff */
[----:B------:R-:W-:Y:S01]  /*0860*/  SHF.R.S32.HI R156, RZ, 0x5, R149 ;  /* 0x00000005ff9c7819 */ /* 0x000fe20000011495 */
[----:B------:R-:W4:Y:S04]  /*0870*/  LD.E R216, desc[UR4][R172.64+0xc8] ;  /* 0x0000c804acd87980 */ /* 0x000f28000c101900 */
[----:B------:R-:W4:Y:S04]  /*0880*/  @!P1 LD.E.64 R12, desc[UR4][R172.64+0x18] ;  /* 0x00001804ac0c9980 */ /* 0x000f28000c101b00 */
[----:B------:R-:W4:Y:S01]  /*0890*/  @!P4 LD.E.64 R18, desc[UR4][R172.64+0x20] ;  /* 0x00002004ac12c980 */ /* 0x000f22000c101b00 */
[----:B------:R-:W-:-:S02]  /*08a0*/  SHF.R.S32.HI R39, RZ, 0x3, R41 ;  /* 0x00000003ff277819 */ /* 0x000fc40000011429 */
[----:B------:R-:W-:Y:S01]  /*08b0*/  LOP3.LUT R7, R8, 0xfffffffc, RZ, 0xc0, !PT ;  /* 0xfffffffc08077812 */ /* 0x000fe200078ec0ff */
[----:B------:R-:W4:Y:S01]  /*08c0*/  LD.E.64 R44, desc[UR4][R172.64+0x40] ;  /* 0x00004004ac2c7980 */ /* 0x000f22000c101b00 */
[----:B------:R-:W-:Y:S02]  /*08d0*/  SHF.L.U32 R3, R39, 0x6, RZ ;  /* 0x0000000627037819 */ /* 0x000fe400000006ff */
[----:B------:R-:W-:Y:S01]  /*08e0*/  SHF.R.S32.HI R6, RZ, 0x2, R8 ;  /* 0x00000002ff067819 */ /* 0x000fe20000011408 */
[----:B------:R-:W-:Y:S01]  /*08f0*/  IMAD.IADD R7, R152, 0x1, -R7 ;  /* 0x0000000198077824 */ /* 0x000fe200078e0a07 */
[----:B------:R-:W-:Y:S01]  /*0900*/  MOV R20, 0x400 ;  /* 0x0000040000147802 */ /* 0x000fe20000000f00 */
[----:B------:R-:W4:Y:S02]  /*0910*/  LD.E.64 R14, desc[UR4][R172.64+0x48] ;  /* 0x00004804ac0e7980 */ /* 0x000f24000c101b00 */
[----:B------:R-:W-:Y:S01]  /*0920*/  IMAD.SHL.U32 R170, R7, 0x8, RZ ;  /* 0x0000000807aa7824 */ /* 0x000fe200078e00ff */
[----:B------:R-:W-:Y:S01]  /*0930*/  @!P4 SHF.R.S32.HI R22, RZ, 0x1f, R162 ;  /* 0x0000001fff16c819 */ /* 0x000fe200000114a2 */
[----:B------:R1:W5:Y:S04]  /*0940*/  LD.E.64 R28, desc[UR4][R172.64+0x50] ;  /* 0x00005004ac1c7980 */ /* 0x000368000c101b00 */
[----:B------:R1:W5:Y:S04]  /*0950*/  LD.E R153, desc[UR4][R172.64+0x60] ;  /* 0x00006004ac997980 */ /* 0x000368000c101900 */
[----:B------:R1:W5:Y:S04]  /*0960*/  LD.E R154, desc[UR4][R172.64+0xc4] ;  /* 0x0000c404ac9a7980 */ /* 0x000368000c101900 */
[----:B------:R1:W5:Y:S04]  /*0970*/  LD.E R205, desc[UR4][R172.64+0xc0] ;  /* 0x0000c004accd7980 */ /* 0x000368000c101900 */
[----:B------:R1:W5:Y:S04]  /*0980*/  LD.E.64 R36, desc[UR4][R172.64+0x58] ;  /* 0x00005804ac247980 */ /* 0x000368000c101b00 */
[----:B------:R1:W5:Y:S04]  /*0990*/  LD.E.64 R218, desc[UR4][R172.64+0x8] ;  /* 0x00000804acda7980 */ /* 0x000368000c101b00 */
[----:B------:R1:W5:Y:S04]  /*09a0*/  LD.E.64 R220, desc[UR4][R172.64+0x10] ;  /* 0x00001004acdc7980 */ /* 0x000368000c101b00 */
[----:B------:R1:W5:Y:S01]  /*09b0*/  LD.E.64 R150, desc[UR4][R172.64+0x98] ;  /* 0x00009804ac967980 */ /* 0x000362000c101b00 */
[----:B--2---:R-:W-:-:S04]  /*09c0*/  IABS R0, R25 ;  /* 0x0000001900007213 */ /* 0x004fc80000000000 */
[----:B------:R-:W2:Y:S08]  /*09d0*/  I2F.RP R2, R0 ;  /* 0x0000000000027306 */ /* 0x000eb00000209400 */
[----:B--2---:R-:W2:Y:S02]  /*09e0*/  MUFU.RCP R2, R2 ;  /* 0x0000000200027308 */ /* 0x004ea40000001000 */
[----:B--2---:R-:W-:-:S06]  /*09f0*/  VIADD R2, R2, 0xffffffe ;  /* 0x0ffffffe02027836 */ /* 0x004fcc0000000000 */
[----:B------:R2:W1:Y:S02]  /*0a00*/  F2I.FTZ.U32.TRUNC.NTZ R9, R2 ;  /* 0x0000000200097305 */ /* 0x000464000021f000 */
[----:B--2---:R-:W-:Y:S02]  /*0a10*/  LOP3.LUT R2, R3, 0xc0, RZ, 0xc0, !PT ;  /* 0x000000c003027812 */ /* 0x004fe400078ec0ff */
[----:B------:R-:W-:-:S04]  /*0a20*/  LEA.HI R3, R8, R6, RZ, 0x1 ;  /* 0x0000000608037211 */ /* 0x000fc800078f08ff */
[----:B------:R-:W-:Y:S02]  /*0a30*/  LOP3.LUT R3, R3, 0x7fffffe, RZ, 0xc0, !PT ;  /* 0x07fffffe03037812 */ /* 0x000fe400078ec0ff */
[----:B------:R-:W-:Y:S02]  /*0a40*/  LOP3.LUT R7, R2, 0x18, R170, 0xf8, !PT ;  /* 0x0000001802077812 */ /* 0x000fe400078ef8aa */
[----:B------:R-:W-:Y:S01]  /*0a50*/  SHF.R.U32.HI R2, RZ, 0x3, R2 ;  /* 0x00000003ff027819 */ /* 0x000fe20000011602 */
[----:B------:R-:W-:Y:S01]  /*0a60*/  IMAD.IADD R3, R6, 0x1, -R3 ;  /* 0x0000000106037824 */ /* 0x000fe200078e0a03 */
[----:B------:R-:W-:Y:S02]  /*0a70*/  @!P4 SHF.R.S32.HI R8, RZ, 0x1f, R26 ;  /* 0x0000001fff08c819 */ /* 0x000fe4000001141a */
[----:B------:R-:W-:Y:S01]  /*0a80*/  LOP3.LUT R16, R7, R2, RZ, 0x3c, !PT ;  /* 0x0000000207107212 */ /* 0x000fe200078e3cff */
[----:B------:R-:W-:Y:S01]  /*0a90*/  IMAD R17, R156, 0x8, R3 ;  /* 0x000000089c117824 */ /* 0x000fe200078e0203 */
[----:B-1----:R-:W-:Y:S01]  /*0aa0*/  IADD3 R2, RZ, -R9, RZ ;  /* 0x80000009ff027210 */ /* 0x002fe20007ffe0ff */
[----:B---3--:R-:W-:Y:S01]  /*0ab0*/  @!P4 IMAD R7, R11, R26, RZ ;  /* 0x0000001a0b07c224 */ /* 0x008fe200078e02ff */
[----:B------:R-:W-:Y:S01]  /*0ac0*/  LEA R3, R21, R20, 0x18 ;  /* 0x0000001415037211 */ /* 0x000fe200078ec0ff */
[----:B------:R-:W-:Y:S01]  /*0ad0*/  IMAD.U32 R204, R17, 0x20, R16 ;  /* 0x0000002011cc7824 */ /* 0x000fe200078e0010 */
[----:B------:R-:W-:Y:S01]  /*0ae0*/  IABS R16, R25 ;  /* 0x0000001900107213 */ /* 0x000fe20000000000 */
[----:B------:R-:W-:-:S02]  /*0af0*/  @!P4 IMAD R20, R10, R8, R7 ;  /* 0x000000080a14c224 */ /* 0x000fc400078e0207 */
[----:B------:R-:W-:Y:S01]  /*0b00*/  IMAD R7, R2, R0, RZ ;  /* 0x0000000002077224 */ /* 0x000fe200078e02ff */
[----:B------:R-:W-:Y:S01]  /*0b10*/  @P4 IADD3 R2, R26, R35, RZ ;  /* 0x000000231a024210 */ /* 0x000fe20007ffe0ff */
[----:B------:R-:W-:-:S04]  /*0b20*/  IMAD.MOV.U32 R8, RZ, RZ, RZ ;  /* 0x000000ffff087224 */ /* 0x000fc800078e00ff */
[----:B------:R-:W-:-:S04]  /*0b30*/  IMAD.HI.U32 R24, R9, R7, R8 ;  /* 0x0000000709187227 */ /* 0x000fc800078e0008 */
[----:B------:R-:W-:Y:S02]  /*0b40*/  IMAD.MOV R7, RZ, RZ, -R16 ;  /* 0x000000ffff077224 */ /* 0x000fe400078e0a10 */
[-C--:B------:R-:W-:Y:S02]  /*0b50*/  @P4 IMAD R16, R11, R2.reuse, RZ ;  /* 0x000000020b104224 */ /* 0x080fe400078e02ff */
[----:B------:R-:W-:Y:S01]  /*0b60*/  @P4 IMAD.WIDE.U32 R8, R10, R2, RZ ;  /* 0x000000020a084225 */ /* 0x000fe200078e00ff */
[----:B------:R-:W-:-:S03]  /*0b70*/  IABS R21, R163 ;  /* 0x000000a300157213 */ /* 0x000fc60000000000 */
[----:B------:R-:W-:Y:S01]  /*0b80*/  @P4 IMAD.MOV.U32 R27, RZ, RZ, R8 ;  /* 0x000000ffff1b4224 */ /* 0x000fe200078e0008 */
[----:B------:R-:W-:Y:S01]  /*0b90*/  @P4 IADD3 R34, R9, R16, RZ ;  /* 0x0000001009224210 */ /* 0x000fe20007ffe0ff */
[----:B------:R-:W-:Y:S01]  /*0ba0*/  @!P4 IMAD.WIDE.U32 R8, R10, R26, RZ ;  /* 0x0000001a0a08c225 */ /* 0x000fe200078e00ff */
[----:B------:R-:W-:-:S03]  /*0bb0*/  @!P1 SHF.R.S32.HI R17, RZ, 0x1f, R162 ;  /* 0x0000001fff119819 */ /* 0x000fc600000114a2 */
[----:B------:R-:W-:-:S04]  /*0bc0*/  IMAD.HI.U32 R24, R24, R21, RZ ;  /* 0x0000001518187227 */ /* 0x000fc800078e00ff */
[-C--:B----4-:R-:W-:Y:S02]  /*0bd0*/  @!P1 IMAD R23, R13, R162.reuse, RZ ;  /* 0x000000a20d179224 */ /* 0x090fe400078e02ff */
[----:B------:R-:W-:Y:S02]  /*0be0*/  @!P4 IMAD.IADD R13, R9, 0x1, R20 ;  /* 0x00000001090dc824 */ /* 0x000fe400078e0214 */
[-C--:B------:R-:W-:Y:S02]  /*0bf0*/  @!P4 IMAD R9, R19, R162.reuse, RZ ;  /* 0x000000a21309c224 */ /* 0x080fe400078e02ff */
[----:B------:R-:W-:Y:S02]  /*0c00*/  IMAD R2, R24, R7, R21 ;  /* 0x0000000718027224 */ /* 0x000fe400078e0215 */
[C---:B------:R-:W-:Y:S02]  /*0c10*/  @!P1 IMAD R23, R12.reuse, R17, R23 ;  /* 0x000000110c179224 */ /* 0x040fe400078e0217 */
[----:B------:R-:W-:-:S04]  /*0c20*/  @!P1 IMAD.WIDE.U32 R20, R12, R162, RZ ;  /* 0x000000a20c149225 */ /* 0x000fc800078e00ff */
[----:B------:R-:W-:Y:S02]  /*0c30*/  @!P4 IMAD.MOV.U32 R12, RZ, RZ, R8 ;  /* 0x000000ffff0cc224 */ /* 0x000fe400078e0008 */
[----:B------:R-:W-:Y:S02]  /*0c40*/  @!P4 IMAD R32, R18, R22, R9 ;  /* 0x000000161220c224 */ /* 0x000fe400078e0209 */
[----:B------:R-:W-:Y:S01]  /*0c50*/  @P1 IMAD.MOV.U32 R8, RZ, RZ, R4 ;  /* 0x000000ffff081224 */ /* 0x000fe200078e0004 */
[----:B------:R-:W-:Y:S01]  /*0c60*/  @!P1 MOV R8, R4 ;  /* 0x0000000400089202 */ /* 0x000fe20000000f00 */
[----:B------:R-:W-:Y:S02]  /*0c70*/  @P1 IMAD.MOV.U32 R9, RZ, RZ, R5 ;  /* 0x000000ffff091224 */ /* 0x000fe400078e0005 */
[-C--:B------:R-:W-:Y:S02]  /*0c80*/  @P1 IMAD R7, R5, R30.reuse, RZ ;  /* 0x0000001e05071224 */ /* 0x080fe400078e02ff */
[----:B------:R-:W-:-:S02]  /*0c90*/  @P1 IMAD.WIDE.U32 R16, R4, R30, RZ ;  /* 0x0000001e04101225 */ /* 0x000fc400078e00ff */
[----:B------:R1:W5:Y:S02]  /*0ca0*/  @!P4 LD.E.64 R30, desc[UR4][R172.64+0x28] ;  /* 0x00002804ac1ec980 */ /* 0x000364000c101b00 */
[----:B------:R-:W-:Y:S02]  /*0cb0*/  @!P1 IMAD.MOV.U32 R9, RZ, RZ, R5 ;  /* 0x000000ffff099224 */ /* 0x000fe400078e0005 */
[----:B------:R1:W5:Y:S01]  /*0cc0*/  LD.E.64 R4, desc[UR4][R172.64] ;  /* 0x00000004ac047980 */ /* 0x000362000c101b00 */
[----:B------:R-:W-:Y:S01]  /*0cd0*/  @!P1 IMAD.MOV.U32 R16, RZ, RZ, R20 ;  /* 0x000000ffff109224 */ /* 0x000fe200078e0014 */
[----:B------:R-:W-:Y:S02]  /*0ce0*/  @P1 IADD3 R7, R17, R7, RZ ;  /* 0x0000000711071210 */ /* 0x000fe40007ffe0ff */
[----:B------:R-:W-:Y:S02]  /*0cf0*/  @!P1 IADD3 R7, R21, R23, RZ ;  /* 0x0000001715079210 */ /* 0x000fe40007ffe0ff */
[----:B------:R-:W-:-:S02]  /*0d00*/  SHF.R.S32.HI R42, RZ, 0x1f, R170 ;  /* 0x0000001fff2a7819 */ /* 0x000fc400000114aa */
[----:B------:R-:W-:-:S05]  /*0d10*/  IADD3 R16, P2, R170, R16, RZ ;  /* 0x00000010aa107210 */ /* 0x000fca0007f5e0ff */
[----:B------:R-:W-:Y:S01]  /*0d20*/  IMAD.X R17, R42, 0x1, R7, P2 ;  /* 0x000000012a117824 */ /* 0x000fe200010e0607 */
[--C-:B------:R-:W-:Y:S02]  /*0d30*/  SHF.R.S32.HI R7, RZ, 0x1f, R6.reuse ;  /* 0x0000001fff077819 */ /* 0x100fe40000011406 */
[----:B------:R-:W-:Y:S01]  /*0d40*/  IADD3 R43, -R157, R176, RZ ;  /* 0x000000b09d2b7210 */ /* 0x000fe20007ffe1ff */
[----:B------:R-:W-:Y:S01]  /*0d50*/  IMAD.WIDE R46, R171, 0x80, R6 ;  /* 0x00000080ab2e7825 */ /* 0x000fe200078e0206 */
[----:B------:R1:W-:Y:S04]  /*0d60*/  STL [R1+0x114], R170 ;  /* 0x000114aa01007387 */ /* 0x0003e80000100800 */
[----:B------:R1:W-:Y:S04]  /*0d70*/  STL [R1+0x1b8], R43 ;  /* 0x0001b82b01007387 */ /* 0x0003e80000100800 */
[----:B------:R1:W-:Y:S01]  /*0d80*/  STL.64 [R1+0x1a0], R46 ;  /* 0x0001a02e01007387 */ /* 0x0003e20000100a00 */
[----:B------:R-:W-:-:S03]  /*0d90*/  ISETP.GT.U32.AND P0, PT, R0, R2, PT ;  /* 0x000000020000720c */ /* 0x000fc60003f04070 */
[----:B------:R1:W-:Y:S04]  /*0da0*/  STL [R1+0x19c], R216 ;  /* 0x00019cd801007387 */ /* 0x0003e80000100800 */
[----:B------:R1:W-:Y:S01]  /*0db0*/  STL.64 [R1+0x118], R44 ;  /* 0x0001182c01007387 */ /* 0x0003e20000100a00 */
[----:B------:R-:W-:Y:S01]  /*0dc0*/  ISETP.GE.AND P1, PT, R6, R43, PT ;  /* 0x0000002b0600720c */ /* 0x000fe20003f26270 */
[----:B------:R-:W-:Y:S01]  /*0dd0*/  IMAD R15, R15, R163, RZ ;  /* 0x000000a30f0f7224 */ /* 0x000fe200078e02ff */
[----:B------:R-:W-:Y:S01]  /*0de0*/  SHF.R.S32.HI R33, RZ, 0x1f, R163 ;  /* 0x0000001fff217819 */ /* 0x000fe200000114a3 */
[----:B------:R-:W-:Y:S02]  /*0df0*/  @!P4 IMAD.WIDE.U32 R22, R162, R18, R12 ;  /* 0x00000012a216c225 */ /* 0x000fe400078e000c */
[----:B------:R-:W-:-:S02]  /*0e00*/  @!P0 IADD3 R2, R2, -R0, RZ ;  /* 0x8000000002028210 */ /* 0x000fc40007ffe0ff */
[----:B------:R-:W-:Y:S02]  /*0e10*/  IMAD R15, R14, R33, R15 ;  /* 0x000000210e0f7224 */ /* 0x000fe400078e020f */
[C---:B------:R-:W-:Y:S01]  /*0e20*/  IMAD.WIDE.U32 R16, R163.reuse, R14, R16 ;  /* 0x0000000ea3107225 */ /* 0x040fe200078e0010 */
[----:B------:R-:W-:Y:S01]  /*0e30*/  BSSY B0, `(.L_x_674) ;  /* 0x000002a000007945 */ /* 0x000fe20003800000 */
[----:B------:R-:W-:Y:S02]  /*0e40*/  ISETP.GE.U32.AND P2, PT, R2, R0, PT ;  /* 0x000000000200720c */ /* 0x000fe40003f46070 */
[----:B------:R-:W-:Y:S01]  /*0e50*/  LOP3.LUT R38, R163, R25, RZ, 0x3c, !PT ;  /* 0x00000019a3267212 */ /* 0x000fe200078e3cff */
[----:B------:R-:W-:Y:S01]  /*0e60*/  VIADD R2, R6, 0x40 ;  /* 0x0000004006027836 */ /* 0x000fe20000000000 */
[C---:B------:R-:W-:Y:S01]  /*0e70*/  IADD3 R247, R170.reuse, 0x20, RZ ;  /* 0x00000020aaf77810 */ /* 0x040fe20007ffe0ff */
[----:B------:R-:W-:Y:S01]  /*0e80*/  VIADD R248, R170, 0x40 ;  /* 0x00000040aaf87836 */ /* 0x000fe20000000000 */
[----:B------:R-:W-:Y:S01]  /*0e90*/  @!P4 MOV R27, R22 ;  /* 0x00000016001bc202 */ /* 0x000fe20000000f00 */
[----:B------:R-:W-:Y:S01]  /*0ea0*/  IMAD R204, R204, 0x2, R3 ;  /* 0x00000002cccc7824 */ /* 0x000fe200078e0203 */
[----:B------:R-:W-:Y:S01]  /*0eb0*/  IADD3 R15, R17, R15, RZ ;  /* 0x0000000f110f7210 */ /* 0x000fe20007ffe0ff */
[----:B------:R-:W-:Y:S06]  /*0ec0*/  @P1 BRA `(.L_x_675) ;  /* 0x0000000000801947 */ /* 0x000fec0003800000 */
[-C--:B-----5:R-:W-:Y:S01]  /*0ed0*/  ISETP.GE.AND P6, PT, R170, R205.reuse, PT ;  /* 0x000000cdaa00720c */ /* 0x0a0fe20003fc6270 */
[-C--:B------:R-:W-:Y:S01]  /*0ee0*/  IMAD R0, R47, R8.reuse, RZ ;  /* 0x000000082f007224 */ /* 0x080fe200078e02ff */
[-C--:B------:R-:W-:Y:S01]  /*0ef0*/  ISETP.GE.AND P5, PT, R247, R205.reuse, PT ;  /* 0x000000cdf700720c */ /* 0x080fe20003fa6270 */
[----:B------:R-:W-:Y:S01]  /*0f00*/  IMAD.MOV.U32 R14, RZ, RZ, R16 ;  /* 0x000000ffff0e7224 */ /* 0x000fe200078e0010 */
[----:B------:R-:W-:Y:S01]  /*0f10*/  ISETP.GE.AND P3, PT, R248, R205, PT ;  /* 0x000000cdf800720c */ /* 0x000fe20003f66270 */
[C---:B------:R-:W-:Y:S02]  /*0f20*/  IMAD R0, R46.reuse, R9, R0 ;  /* 0x000000092e007224 */ /* 0x040fe400078e0200 */
[----:B------:R-:W-:-:S04]  /*0f30*/  IMAD.WIDE.U32 R12, R46, R8, R14 ;  /* 0x000000082e0c7225 */ /* 0x000fc800078e000e */
[----:B------:R-:W-:Y:S02]  /*0f40*/  IMAD.IADD R0, R13, 0x1, R0 ;  /* 0x000000010d007824 */ /* 0x000fe400078e0200 */
[CC--:B------:R-:W-:Y:S01]  /*0f50*/  @!P6 LEA R20, P1, R12.reuse, R4.reuse, 0x1 ;  /* 0x000000040c14e211 */ /* 0x0c0fe200078208ff */
[----:B------:R2:W-:Y:S03]  /*0f60*/  @P6 STS [R204], RZ ;  /* 0x000000ffcc006388 */ /* 0x0005e60000000800 */
[C---:B------:R-:W-:Y:S01]  /*0f70*/  @!P6 LEA.HI.X R21, R12.reuse, R5, R0, 0x1, P1 ;  /* 0x000000050c15e211 */ /* 0x040fe200008f0c00 */
[----:B------:R2:W-:Y:S01]  /*0f80*/  @P6 STS [R204+0x4], RZ ;  /* 0x000004ffcc006388 */ /* 0x0005e20000000800 */
[----:B------:R-:W-:-:S03]  /*0f90*/  @!P5 LEA R18, P1, R12, R4, 0x1 ;  /* 0x000000040c12d211 */ /* 0x000fc600078208ff */
[----:B------:R2:W-:Y:S01]  /*0fa0*/  @P6 STS.64 [R204+0x8], RZ ;  /* 0x000008ffcc006388 */ /* 0x0005e20000000a00 */
[----:B------:R-:W-:-:S03]  /*0fb0*/  @!P5 LEA.HI.X R19, R12, R5, R0, 0x1, P1 ;  /* 0x000000050c13d211 */ /* 0x000fc600008f0c00 */
[----:B------:R-:W-:Y:S01]  /*0fc0*/  @!PT LDS RZ, [RZ] ;  /* 0x00000000fffff984 */ /* 0x000fe20000000800 */
[----:B------:R-:W-:Y:S01]  /*0fd0*/  @!PT LDS RZ, [RZ] ;  /* 0x00000000fffff984 */ /* 0x000fe20000000800 */
[----:B------:R-:W-:Y:S01]  /*0fe0*/  @!PT LDS RZ, [RZ] ;  /* 0x00000000fffff984 */ /* 0x000fe20000000800 */
[----:B------:R2:W-:Y:S04]  /*0ff0*/  @!P6 LDGSTS.E.BYPASS.LTC128B.128 [R204], desc[UR4][R20.64] ;  /* 0x0000000014ccefae */ /* 0x0005e8000b901d44 */
[----:B------:R2:W-:Y:S04]  /*1000*/  @P5 STS.128 [R204+0x2000], RZ ;  /* 0x002000ffcc005388 */ /* 0x0005e80000000c00 */
[----:B------:R-:W-:Y:S01]  /*1010*/  @!PT LDS RZ, [RZ] ;  /* 0x00000000fffff984 */ /* 0x000fe20000000800 */
[----:B------:R-:W-:Y:S01]  /*1020*/  @!PT LDS RZ, [RZ] ;  /* 0x00000000fffff984 */ /* 0x000fe20000000800 */
[----:B------:R-:W-:Y:S01]  /*1030*/  @!PT LDS RZ, [RZ] ;  /* 0x00000000fffff984 */ /* 0x000fe20000000800 */
[----:B------:R2:W-:Y:S04]  /*1040*/  @!P5 LDGSTS.E.BYPASS.LTC128B.128 [R204+0x2000], desc[UR4][R18.64+0x40] ;  /* 0x0200004012ccdfae */ /* 0x0005e8000b901d44 */
[----:B------:R2:W-:Y:S01]  /*1050*/  @P3 STS.128 [R204+0x4000], RZ ;  /* 0x004000ffcc003388 */ /* 0x0005e20000000c00 */
[----:B------:R-:W-:Y:S05]  /*1060*/  @P3 BRA `(.L_x_675) ;  /* 0x0000000000183947 */ /* 0x000fea0003800000 */
[----:B--2---:R-:W-:-:S04]  /*1070*/  LEA R18, P1, R12, R4, 0x1 ;  /* 0x000000040c127211 */ /* 0x004fc800078208ff */
[----:B------:R-:W-:-:S05]  /*1080*/  LEA.HI.X R19, R12, R5, R0, 0x1, P1 ;  /* 0x000000050c137211 */ /* 0x000fca00008f0c00 */
[----:B------:R-:W-:Y:S01]  /*1090*/  @!PT LDS RZ, [RZ] ;  /* 0x00000000fffff984 */ /* 0x000fe20000000800 */
[----:B------:R-:W-:Y:S01]  /*10a0*/  @!PT LDS RZ, [RZ] ;  /* 0x00000000fffff984 */ /* 0x000fe20000000800 */
[----:B------:R-:W-:Y:S01]  /*10b0*/  @!PT LDS RZ, [RZ] ;  /* 0x00000000fffff984 */ /* 0x000fe20000000800 */
[----:B------:R3:W-:Y:S04]  /*10c0*/  LDGSTS.E.BYPASS.LTC128B.128 [R204+0x4000], desc[UR4][R18.64+0x80] ;  /* 0x0400008012cc7fae */ /* 0x0007e8000b901d44 */
.L_x_675:
[----:B------:R-:W-:Y:S05]  /*10d0*/  BSYNC B0 ;  /* 0x0000000000007941 */ /* 0x000fea0003800000 */
.L_x_674:
[----:B------:R-:W-:Y:S01]  /*10e0*/  IADD3 R12, P6, R170, R27, RZ ;  /* 0x0000001baa0c7210 */ /* 0x000fe20007fde0ff */
[----:B------:R-:W-:Y:S01]  /*10f0*/  @!P0 VIADD R24, R24, 0x1 ;  /* 0x0000000118188836 */ /* 0x000fe20000000000 */
[----:B------:R-:W-:Y:S01]  /*1100*/  ISETP.GE.AND P3, PT, R38, RZ, PT ;  /* 0x000000ff2600720c */ /* 0x000fe20003f66270 */
[----:B------:R-:W-:Y:S01]  /*1110*/  VIADD R27, R6, 0x20 ;  /* 0x00000020061b7836 */ /* 0x000fe20000000000 */
[----:B------:R-:W-:Y:S01]  /*1120*/  ISETP.NE.AND P5, PT, R25, RZ, PT ;  /* 0x000000ff1900720c */ /* 0x000fe20003fa5270 */
[----:B------:R-:W-:Y:S01]  /*1130*/  @P2 VIADD R24, R24, 0x1 ;  /* 0x0000000118182836 */ /* 0x000fe20000000000 */
[-C--:B------:R-:W-:Y:S01]  /*1140*/  ISETP.GE.AND P1, PT, R2, R43.reuse, PT ;  /* 0x0000002b0200720c */ /* 0x080fe20003f26270 */
[----:B------:R-:W-:Y:S01]  /*1150*/  @!P4 IMAD.IADD R34, R23, 0x1, R32 ;  /* 0x000000011722c824 */ /* 0x000fe200078e0220 */
[----:B------:R-:W-:Y:S01]  /*1160*/  ISETP.GE.AND P2, PT, R27, R43, PT ;  /* 0x0000002b1b00720c */ /* 0x000fe20003f46270 */
[----:B------:R-:W-:Y:S01]  /*1170*/  IMAD R0, R11, R6, RZ ;  /* 0x000000060b007224 */ /* 0x000fe200078e02ff */
[----:B------:R-:W-:Y:S01]  /*1180*/  IADD3 R93, R159, -0x1, RZ ;  /* 0xffffffff9f5d7810 */ /* 0x000fe20007ffe0ff */
[----:B------:R-:W-:Y:S01]  /*1190*/  BSSY B0, `(.L_x_676) ;  /* 0x000002d000007945 */ /* 0x000fe20003800000 */
[----:B------:R-:W-:Y:S01]  /*11a0*/  IADD3.X R13, R42, R34, RZ, P6, !PT ;  /* 0x000000222a0d7210 */ /* 0x000fe200037fe4ff */
[----:B------:R-:W-:Y:S01]  /*11b0*/  IMAD R0, R10, R7, R0 ;  /* 0x000000070a007224 */ /* 0x000fe200078e0200 */
[----:B------:R-:W-:Y:S01]  /*11c0*/  IADD3 R2, R6, 0x60, RZ ;  /* 0x0000006006027810 */ /* 0x000fe20007ffe0ff */
[----:B------:R-:W-:-:S02]  /*11d0*/  @!P3 IMAD.MOV R24, RZ, RZ, -R24 ;  /* 0x000000ffff18b224 */ /* 0x000fc400078e0a18 */
[----:B------:R-:W-:Y:S01]  /*11e0*/  IMAD.WIDE.U32 R12, R10, R6, R12 ;  /* 0x000000060a0c7225 */ /* 0x000fe200078e000c */
[----:B------:R-:W-:Y:S02]  /*11f0*/  @!P5 LOP3.LUT R24, RZ, R25, RZ, 0x33, !PT ;  /* 0x00000019ff18d212 */ /* 0x000fe400078e33ff */
[----:B------:R-:W-:Y:S01]  /*1200*/  ISETP.GE.AND P0, PT, R2, R43, PT ;  /* 0x0000002b0200720c */ /* 0x000fe20003f06270 */
[----:B------:R-:W-:Y:S01]  /*1210*/  IMAD R25, R93, -0x40, R92 ;  /* 0xffffffc05d197824 */ /* 0x000fe200078e025c */
[----:B--23--:R-:W-:Y:S01]  /*1220*/  IADD3 R19, R13, R0, RZ ;  /* 0x000000000d137210 */ /* 0x00cfe20007ffe0ff */
[----:B------:R-:W-:Y:S01]  /*1230*/  IMAD.MOV.U32 R18, RZ, RZ, R12 ;  /* 0x000000ffff127224 */ /* 0x000fe200078e000c */
[----:B------:R-:W-:Y:S09]  /*1240*/  @P2 BRA `(.L_x_677) ;  /* 0x0000000000842947 */ /* 0x000ff20003800000 */
[----:B------:R-:W-:Y:S01]  /*1250*/  IADD3 R0, P2, R46, 0x20, RZ ;  /* 0x000000202e007810 */ /* 0x000fe20007f5e0ff */
[----:B------:R-:W-:Y:S01]  /*1260*/  IMAD.MOV.U32 R12, RZ, RZ, R16 ;  /* 0x000000ffff0c7224 */ /* 0x000fe200078e0010 */
[-C--:B-----5:R-:W-:Y:S01]  /*1270*/  ISETP.GE.AND P6, PT, R170, R205.reuse, PT ;  /* 0x000000cdaa00720c */ /* 0x0a0fe20003fc6270 */
[----:B------:R-:W-:Y:S01]  /*1280*/  IMAD.MOV.U32 R13, RZ, RZ, R15 ;  /* 0x000000ffff0d7224 */ /* 0x000fe200078e000f */
[-C--:B------:R-:W-:Y:S01]  /*1290*/  ISETP.GE.AND P5, PT, R247, R205.reuse, PT ;  /* 0x000000cdf700720c */ /* 0x080fe20003fa6270 */
[----:B------:R-:W-:Y:S01]  /*12a0*/  IMAD.X R2, RZ, RZ, R47, P2 ;  /* 0x000000ffff027224 */ /* 0x000fe200010e062f */
[----:B------:R-:W-:Y:S01]  /*12b0*/  ISETP.GE.AND P2, PT, R248, R205, PT ;  /* 0x000000cdf800720c */ /* 0x000fe20003f46270 */
[----:B------:R-:W-:-:S04]  /*12c0*/  IMAD.WIDE.U32 R12, R8, R0, R12 ;  /* 0x00000000080c7225 */ /* 0x000fc800078e000c */
[----:B------:R-:W-:-:S04]  /*12d0*/  IMAD R2, R2, R8, RZ ;  /* 0x0000000802027224 */ /* 0x000fc800078e02ff */
[----:B------:R-:W-:Y:S01]  /*12e0*/  IMAD R0, R9, R0, R2 ;  /* 0x0000000009007224 */ /* 0x000fe200078e0202 */
[----:B------:R-:W-:Y:S01]  /*12f0*/  @!P6 LEA R22, P3, R12, R4, 0x1 ;  /* 0x000000040c16e211 */ /* 0x000fe200078608ff */
[----:B------:R2:W-:Y:S02]  /*1300*/  @P6 STS.128 [R204+0x800], RZ ;  /* 0x000800ffcc006388 */ /* 0x0005e40000000c00 */
[----:B------:R-:W-:-:S05]  /*1310*/  IMAD.IADD R0, R13, 0x1, R0 ;  /* 0x000000010d007824 */ /* 0x000fca00078e0200 */
[C---:B------:R-:W-:Y:S02]  /*1320*/  @!P6 LEA.HI.X R23, R12.reuse, R5, R0, 0x1, P3 ;  /* 0x000000050c17e211 */ /* 0x040fe400018f0c00 */
[----:B------:R-:W-:-:S03]  /*1330*/  @!P5 LEA R20, P3, R12, R4, 0x1 ;  /* 0x000000040c14d211 */ /* 0x000fc600078608ff */
        /* <DEDUP_REMOVED lines=18> */
.L_x_677:
[----:B------:R-:W-:Y:S05]  /*1460*/  BSYNC B0 ;  /* 0x0000000000007941 */ /* 0x000fea0003800000 */
.L_x_676:
[----:B------:R-:W-:Y:S01]  /*1470*/  SHF.L.U64.HI R167, R10, 0x6, R11 ;  /* 0x000000060aa77819 */ /* 0x000fe2000001020b */
[-C--:B-----5:R-:W-:Y:S01]  /*1480*/  IMAD.WIDE.U32 R48, R28, R24.reuse, R18 ;  /* 0x000000181c307225 */ /* 0x0a0fe200078e0012 */
[----:B------:R-:W-:Y:S01]  /*1490*/  SHF.L.U32 R166, R10, 0x6, RZ ;  /* 0x000000060aa67819 */ /* 0x000fe200000006ff */
[----:B------:R-:W-:Y:S01]  /*14a0*/  BSSY B0, `(.L_x_678) ;  /* 0x000002c000007945 */ /* 0x000fe20003800000 */
[----:B------:R-:W-:Y:S01]  /*14b0*/  SHF.R.S32.HI R34, RZ, 0x1f, R24 ;  /* 0x0000001fff227819 */ /* 0x000fe20000011418 */
[----:B------:R4:W-:Y:S01]  /*14c0*/  STL [R1+0x198], R167 ;  /* 0x000198a701007387 */ /* 0x0009e20000100800 */
[----:B------:R-:W-:Y:S01]  /*14d0*/  IMAD R0, R29, R24, RZ ;  /* 0x000000181d007224 */ /* 0x000fe200078e02ff */
[----:B------:R-:W-:Y:S01]  /*14e0*/  ISETP.GE.AND P6, PT, R6, R25, PT ;  /* 0x000000190600720c */ /* 0x000fe20003fc6270 */
[----:B--2---:R-:W-:Y:S01]  /*14f0*/  IMAD R22, R167, R93, RZ ;  /* 0x0000005da7167224 */ /* 0x004fe200078e02ff */
[----:B------:R4:W-:Y:S01]  /*1500*/  STL.64 [R1+0x188], R48 ;  /* 0x0001883001007387 */ /* 0x0009e20000100a00 */
[----:B------:R-:W-:Y:S01]  /*1510*/  IMAD R23, R28, R34, R0 ;  /* 0x000000221c177224 */ /* 0x000fe200078e0200 */
[----:B------:R-:W-:-:S02]  /*1520*/  SHF.R.S32.HI R28, RZ, 0x1f, R93 ;  /* 0x0000001fff1c7819 */ /* 0x000fc4000001145d */
[----:B------:R4:W-:Y:S01]  /*1530*/  STL [R1+0x164], R166 ;  /* 0x000164a601007387 */ /* 0x0009e20000100800 */
[----:B------:R-:W-:Y:S06]  /*1540*/  @P1 BRA `(.L_x_679) ;  /* 0x0000000000841947 */ /* 0x000fec0003800000 */
[----:B------:R-:W-:Y:S01]  /*1550*/  IADD3 R0, P1, R46, 0x40, RZ ;  /* 0x000000402e007810 */ /* 0x000fe20007f3e0ff */
[----:B------:R-:W-:Y:S01]  /*1560*/  IMAD.MOV.U32 R12, RZ, RZ, R16 ;  /* 0x000000ffff0c7224 */ /* 0x000fe200078e0010 */
[-C--:B------:R-:W-:Y:S01]  /*1570*/  ISETP.GE.AND P5, PT, R170, R205.reuse, PT ;  /* 0x000000cdaa00720c */ /* 0x080fe20003fa6270 */
[----:B------:R-:W-:Y:S01]  /*1580*/  IMAD.MOV.U32 R13, RZ, RZ, R15 ;  /* 0x000000ffff0d7224 */ /* 0x000fe200078e000f */
[-C--:B------:R-:W-:Y:S01]  /*1590*/  ISETP.GE.AND P3, PT, R247, R205.reuse, PT ;  /* 0x000000cdf700720c */ /* 0x080fe20003f66270 */
[----:B------:R-:W-:Y:S01]  /*15a0*/  IMAD.X R2, RZ, RZ, R47, P1 ;  /* 0x000000ffff027224 */ /* 0x000fe200008e062f */
[----:B------:R-:W-:Y:S01]  /*15b0*/  ISETP.GE.AND P1, PT, R248, R205, PT ;  /* 0x000000cdf800720c */ /* 0x000fe20003f26270 */
[----:B------:R-:W-:-:S04]  /*15c0*/  IMAD.WIDE.U32 R12, R8, R0, R12 ;  /* 0x00000000080c7225 */ /* 0x000fc800078e000c */
[----:B------:R-:W-:-:S04]  /*15d0*/  IMAD R2, R2, R8, RZ ;  /* 0x0000000802027224 */ /* 0x000fc800078e02ff */
[----:B------:R-:W-:Y:S01]  /*15e0*/  IMAD R0, R9, R0, R2 ;  /* 0x0000000009007224 */ /* 0x000fe200078e0202 */
[----:B---3--:R-:W-:Y:S01]  /*15f0*/  @!P5 LEA R20, P2, R12, R4, 0x1 ;  /* 0x000000040c14d211 */ /* 0x008fe200078408ff */
        /* <DEDUP_REMOVED lines=22> */
.L_x_679:
[----:B------:R-:W-:Y:S05]  /*1760*/  BSYNC B0 ;  /* 0x0000000000007941 */ /* 0x000fea0003800000 */
.L_x_678:
[C---:B------:R-:W-:Y:S01]  /*1770*/  SHF.L.U64.HI R164, R10.reuse, 0x5, R11 ;  /* 0x000000050aa47819 */ /* 0x040fe2000001020b */
[----:B------:R-:W-:Y:S01]  /*1780*/  BSSY B0, `(.L_x_680) ;  /* 0x000002b000007945 */ /* 0x000fe20003800000 */
[----:B------:R-:W-:Y:S01]  /*1790*/  SHF.L.U32 R165, R10, 0x5, RZ ;  /* 0x000000050aa57819 */ /* 0x000fe200000006ff */
[----:B--2---:R-:W-:Y:S01]  /*17a0*/  IMAD R18, R28, R166, R22 ;  /* 0x000000a61c127224 */ /* 0x004fe200078e0216 */
[----:B------:R-:W-:Y:S01]  /*17b0*/  IADD3 R169, R49, R23, RZ ;  /* 0x0000001731a97210 */ /* 0x000fe20007ffe0ff */
[----:B------:R2:W-:Y:S01]  /*17c0*/  STL [R1+0x184], R164 ;  /* 0x000184a401007387 */ /* 0x0005e20000100800 */
[----:B------:R-:W-:Y:S02]  /*17d0*/  MOV R168, R48 ;  /* 0x0000003000a87202 */ /* 0x000fe40000000f00 */
[----:B------:R-:W-:Y:S01]  /*17e0*/  ISETP.GE.AND P5, PT, R27, R25, PT ;  /* 0x000000191b00720c */ /* 0x000fe20003fa6270 */
[----:B------:R2:W-:Y:S02]  /*17f0*/  STL [R1+0x180], R165 ;  /* 0x000180a501007387 */ /* 0x0005e40000100800 */
[----:B------:R-:W-:-:S02]  /*1800*/  IMAD.WIDE.U32 R10, R93, R166, R168 ;  /* 0x000000a65d0a7225 */ /* 0x000fc400078e00a8 */
[----:B------:R2:W-:Y:S01]  /*1810*/  STL.64 [R1+0x168], R168 ;  /* 0x000168a801007387 */ /* 0x0005e20000100a00 */
[----:B------:R-:W-:Y:S05]  /*1820*/  @P0 BRA `(.L_x_681) ;  /* 0x0000000000800947 */ /* 0x000fea0003800000 */
[----:B------:R-:W-:Y:S01]  /*1830*/  IADD3 R0, P0, R46, 0x60, RZ ;  /* 0x000000602e007810 */ /* 0x000fe20007f1e0ff */
[----:B------:R-:W-:Y:S01]  /*1840*/  IMAD.MOV.U32 R14, RZ, RZ, R16 ;  /* 0x000000ffff0e7224 */ /* 0x000fe200078e0010 */
[-C--:B------:R-:W-:Y:S02]  /*1850*/  ISETP.GE.AND P3, PT, R170, R205.reuse, PT ;  /* 0x000000cdaa00720c */ /* 0x080fe40003f66270 */
        /* <DEDUP_REMOVED lines=23> */
[----:B------:R-:W-:-:S04]  /*19d0*/  LEA R4, P0, R14, R4, 0x1 ;  /* 0x000000040e047211 */ /* 0x000fc800078008ff */
[----:B------:R-:W-:-:S05]  /*19e0*/  LEA.HI.X R5, R14, R5, R0, 0x1, P0 ;  /* 0x000000050e057211 */ /* 0x000fca00000f0c00 */
[----:B------:R-:W-:Y:S01]  /*19f0*/  @!PT LDS RZ, [RZ] ;  /* 0x00000000fffff984 */ /* 0x000fe20000000800 */
[----:B------:R-:W-:Y:S01]  /*1a00*/  @!PT LDS RZ, [RZ] ;  /* 0x00000000fffff984 */ /* 0x000fe20000000800 */
[----:B------:R-:W-:Y:S01]  /*1a10*/  @!PT LDS RZ, [RZ] ;  /* 0x00000000fffff984 */ /* 0x000fe20000000800 */
[----:B------:R1:W-:Y:S04]  /*1a20*/  LDGSTS.E.BYPASS.LTC128B.128 [R204+0x5800], desc[UR4][R4.64+0x80] ;  /* 0x0580008004cc7fae */ /* 0x0003e8000b901d44 */
.L_x_681:
[----:B------:R-:W-:Y:S05]  /*1a30*/  BSYNC B0 ;  /* 0x0000000000007941 */ /* 0x000fea0003800000 */
.L_x_680:
[----:B------:R-:W-:Y:S01]  /*1a40*/  BSSY B0, `(.L_x_682) ;  /* 0x000001e000007945 */ /* 0x000fe20003800000 */
[----:B------:R-:W-:-:S03]  /*1a50*/  IADD3 R0, R11, R18, RZ ;  /* 0x000000120b007210 */ /* 0x000fc60007ffe0ff */
[----:B------:R-:W-:Y:S05]  /*1a60*/  @P6 BRA `(.L_x_683) ;  /* 0x00000000006c6947 */ /* 0x000fea0003800000 */
[-C--:B------:R-:W-:Y:S02]  /*1a70*/  ISETP.GE.AND P3, PT, R170, R205.reuse, PT ;  /* 0x000000cdaa00720c */ /* 0x080fe40003f66270 */
[-C--:B------:R-:W-:Y:S02]  /*1a80*/  ISETP.GE.AND P2, PT, R247, R205.reuse, PT ;  /* 0x000000cdf700720c */ /* 0x080fe40003f46270 */
[----:B------:R-:W-:-:S09]  /*1a90*/  ISETP.GE.AND P0, PT, R248, R205, PT ;  /* 0x000000cdf800720c */ /* 0x000fd20003f06270 */
[CC--:B-1----:R-:W-:Y:S01]  /*1aa0*/  @!P3 LEA R8, P6, R10.reuse, R218.reuse, 0x1 ;  /* 0x000000da0a08b211 */ /* 0x0c2fe200078c08ff */
[----:B------:R1:W-:Y:S01]  /*1ab0*/  @P3 STS [R204+0x6000], RZ ;  /* 0x006000ffcc003388 */ /* 0x0003e20000000800 */
[C---:B------:R-:W-:Y:S02]  /*1ac0*/  @!P2 LEA R4, P1, R10.reuse, R218, 0x1 ;  /* 0x000000da0a04a211 */ /* 0x040fe400078208ff */
[CCC-:B------:R-:W-:Y:S01]  /*1ad0*/  @!P3 LEA.HI.X R9, R10.reuse, R219.reuse, R0.reuse, 0x1, P6 ;  /* 0x000000db0a09b211 */ /* 0x1c0fe200030f0c00 */
[----:B------:R1:W-:Y:S01]  /*1ae0*/  @P3 STS [R204+0x6004], RZ ;  /* 0x006004ffcc003388 */ /* 0x0003e20000000800 */
[----:B------:R-:W-:-:S03]  /*1af0*/  @!P2 LEA.HI.X R5, R10, R219, R0, 0x1, P1 ;  /* 0x000000db0a05a211 */ /* 0x000fc600008f0c00 */
[----:B------:R1:W-:Y:S04]  /*1b00*/  @P3 STS.64 [R204+0x6008], RZ ;  /* 0x006008ffcc003388 */ /* 0x0003e80000000a00 */
        /* <DEDUP_REMOVED lines=11> */
[----:B-1----:R-:W-:-:S04]  /*1bc0*/  LEA R4, P0, R10, R218, 0x1 ;  /* 0x000000da0a047211 */ /* 0x002fc800078008ff */
[----:B------:R-:W-:-:S05]  /*1bd0*/  LEA.HI.X R5, R10, R219, R0, 0x1, P0 ;  /* 0x000000db0a057211 */ /* 0x000fca00000f0c00 */
[----:B------:R-:W-:Y:S01]  /*1be0*/  @!PT LDS RZ, [RZ] ;  /* 0x00000000fffff984 */ /* 0x000fe20000000800 */
[----:B------:R-:W-:Y:S01]  /*1bf0*/  @!PT LDS RZ, [RZ] ;  /* 0x00000000fffff984 */ /* 0x000fe20000000800 */
[----:B------:R-:W-:Y:S01]  /*1c00*/  @!PT LDS RZ, [RZ] ;  /* 0x00000000fffff984 */ /* 0x000fe20000000800 */
[----:B------:R1:W-:Y:S04]  /*1c10*/  LDGSTS.E.BYPASS.LTC128B.128 [R204+0x8000], desc[UR4][R4.64+0x80] ;  /* 0x0800008004cc7fae */ /* 0x0003e8000b901d44 */
.L_x_683:
[----:B------:R-:W-:Y:S05]  /*1c20*/  BSYNC B0 ;  /* 0x0000000000007941 */ /* 0x000fea0003800000 */
.L_x_682:
[----:B------:R-:W-:Y:S04]  /*1c30*/  BSSY B0, `(.L_x_684) ;  /* 0x000001c000007945 */ /* 0x000fe80003800000 */
[----:B------:R-:W-:Y:S05]  /*1c40*/  @P5 BRA `(.L_x_685) ;  /* 0x0000000000685947 */ /* 0x000fea0003800000 */
[-C--:B------:R-:W-:Y:S02]  /*1c50*/  ISETP.GE.AND P5, PT, R170, R205.reuse, PT ;  /* 0x000000cdaa00720c */ /* 0x080fe40003fa6270 */
[-C--:B------:R-:W-:Y:S02]  /*1c60*/  ISETP.GE.AND P3, PT, R247, R205.reuse, PT ;  /* 0x000000cdf700720c */ /* 0x080fe40003f66270 */
[----:B------:R-:W-:Y:S02]  /*1c70*/  ISETP.GE.AND P1, PT, R248, R205, PT ;  /* 0x000000cdf800720c */ /* 0x000fe40003f26270 */
[----:B------:R-:W-:-:S05]  /*1c80*/  IADD3 R10, P0, R165, R10, RZ ;  /* 0x0000000aa50a7210 */ /* 0x000fca0007f1e0ff */
[----:B------:R-:W-:Y:S02]  /*1c90*/  IMAD.X R0, R164, 0x1, R0, P0 ;  /* 0x00000001a4007824 */ /* 0x000fe400000e0600 */
[CC--:B-1----:R-:W-:Y:S01]  /*1ca0*/  @!P5 LEA R12, P6, R10.reuse, R218.reuse, 0x1 ;  /* 0x000000da0a0cd211 */ /* 0x0c2fe200078c08ff */
[----:B------:R1:W-:Y:S01]  /*1cb0*/  @P5 STS.128 [R204+0x6800], RZ ;  /* 0x006800ffcc005388 */ /* 0x0003e20000000c00 */
[CC--:B------:R-:W-:Y:S02]  /*1cc0*/  @!P3 LEA R8, P2, R10.reuse, R218.reuse, 0x1 ;  /* 0x000000da0a08b211 */ /* 0x0c0fe400078408ff */
[C---:B------:R-:W-:Y:S02]  /*1cd0*/  @!P1 LEA R4, P0, R10.reuse, R218, 0x1 ;  /* 0x000000da0a049211 */ /* 0x040fe400078008ff */
[CCC-:B------:R-:W-:Y:S02]  /*1ce0*/  @!P5 LEA.HI.X R13, R10.reuse, R219.reuse, R0.reuse, 0x1, P6 ;  /* 0x000000db0a0dd211 */ /* 0x1c0fe400030f0c00 */
[----:B------:R-:W-:-:S02]  /*1cf0*/  @!P3 LEA.HI.X R9, R10, R219, R0, 0x1, P2 ;  /* 0x000000db0a09b211 */ /* 0x000fc400010f0c00 */
        /* <DEDUP_REMOVED lines=14> */
[----:B------:R1:W-:Y:S02]  /*1de0*/  @!P1 LDGSTS.E.BYPASS.LTC128B.128 [R204+0x8800], desc[UR4][R4.64+0x80] ;  /* 0x0880008004cc9fae */ /* 0x0003e4000b901d44 */
.L_x_685:
[----:B------:R-:W-:Y:S05]  /*1df0*/  BSYNC B0 ;  /* 0x0000000000007941 */ /* 0x000fea0003800000 */
.L_x_684:
[----:B-1----:R-:W2:Y:S01]  /*1e00*/  LD.E.64 R8, desc[UR4][R172.64+0x1b8] ;  /* 0x0001b804ac087980 */ /* 0x002ea2000c101b00 */
[----:B------:R-:W-:Y:S01]  /*1e10*/  LEA.HI R11, R40, R152, RZ, 0x4 ;  /* 0x00000098280b7211 */ /* 0x000fe200078f20ff */
[----:B------:R-:W-:Y:S01]  /*1e20*/  @!P4 IMAD R5, R45, R26, RZ ;  /* 0x0000001a2d05c224 */ /* 0x000fe200078e02ff */
[----:B------:R-:W-:Y:S01]  /*1e30*/  @!P4 SHF.R.S32.HI R4, RZ, 0x1f, R26 ;  /* 0x0000001fff04c819 */ /* 0x000fe2000001141a */
[----:B------:R-:W-:Y:S01]  /*1e40*/  @P4 IMAD.IADD R15, R26, 0x1, R35 ;  /* 0x000000011a0f4824 */ /* 0x000fe200078e0223 */
[----:B------:R-:W-:Y:S01]  /*1e50*/  LOP3.LUT R0, R11, 0xfffffff0, RZ, 0xc0, !PT ;  /* 0xfffffff00b007812 */ /* 0x000fe200078ec0ff */
[----:B------:R-:W0:Y:S01]  /*1e60*/  LDGDEPBAR ;  /* 0x00000000000079af */ /* 0x000e220000000000 */
[----:B------:R-:W-:-:S03]  /*1e70*/  SHF.R.S32.HI R2, RZ, 0x4, R11 ;  /* 0x00000004ff027819 */ /* 0x000fc6000001140b */
[----:B------:R-:W-:Y:S01]  /*1e80*/  IMAD.IADD R0, R152, 0x1, -R0 ;  /* 0x0000000198007824 */ /* 0x000fe200078e0a00 */
[----:B------:R-:W-:Y:S01]  /*1e90*/  LEA.HI R11, R11, R2, RZ, 0x1 ;  /* 0x000000020b0b7211 */ /* 0x000fe200078f08ff */
[----:B------:R1:W5:Y:S03]  /*1ea0*/  LD.E R147, desc[UR4][R172.64+0x188] ;  /* 0x00018804ac937980 */ /* 0x000366000c101900 */
[----:B------:R-:W-:Y:S02]  /*1eb0*/  LEA.HI R14, R0, R0, RZ, 0x1 ;  /* 0x00000000000e7211 */ /* 0x000fe400078f08ff */
[----:B--2---:R-:W-:-:S04]  /*1ec0*/  ISETP.NE.U32.AND P0, PT, R8, RZ, PT ;  /* 0x000000ff0800720c */ /* 0x004fc80003f05070 */
[----:B------:R-:W-:-:S13]  /*1ed0*/  ISETP.NE.AND.EX P0, PT, R9, RZ, PT, P0 ;  /* 0x000000ff0900720c */ /* 0x000fda0003f05300 */
[----:B------:R-:W2:Y:S01]  /*1ee0*/  @P0 LD.E.64 R12, desc[UR4][R172.64+0x1c0] ;  /* 0x0001c004ac0c0980 */ /* 0x000ea2000c101b00 */
[----:B------:R-:W-:Y:S01]  /*1ef0*/  LOP3.LUT R11, R11, 0xfffffffe, RZ, 0xc0, !PT ;  /* 0xfffffffe0b0b7812 */ /* 0x000fe200078ec0ff */
[C---:B------:R-:W-:Y:S01]  /*1f00*/  @!P4 IMAD R10, R44.reuse, R4, R5 ;  /* 0x000000042c0ac224 */ /* 0x040fe200078e0205 */
[----:B------:R-:W-:Y:S01]  /*1f10*/  SHF.R.S32.HI R17, RZ, 0x1f, R0 ;  /* 0x0000001fff117819 */ /* 0x000fe20000011400 */
[----:B------:R-:W-:Y:S01]  /*1f20*/  @!P4 IMAD.WIDE.U32 R4, R44, R26, RZ ;  /* 0x0000001a2c04c225 */ /* 0x000fe200078e00ff */
[----:B------:R-:W-:Y:S01]  /*1f30*/  LOP3.LUT R16, R14, 0x7fffffe, RZ, 0xc0, !PT ;  /* 0x07fffffe0e107812 */ /* 0x000fe200078ec0ff */
[----:B------:R1:W5:Y:S01]  /*1f40*/  @P0 LD.E R146, desc[UR4][R172.64+0xd8] ;  /* 0x0000d804ac920980 */ /* 0x000362000c101900 */
[----:B------:R-:W-:Y:S01]  /*1f50*/  LEA.HI R19, R17, R0, RZ, 0x3 ;  /* 0x0000000011137211 */ /* 0x000fe200078f18ff */
[----:B------:R-:W-:Y:S01]  /*1f60*/  IMAD.IADD R18, R2, 0x1, -R11 ;  /* 0x0000000102127824 */ /* 0x000fe200078e0a0b */
[----:B------:R-:W-:Y:S01]  /*1f70*/  IADD3 R145, R0, -R16, RZ ;  /* 0x8000001000917210 */ /* 0x000fe20007ffe0ff */
[----:B------:R-:W-:Y:S01]  /*1f80*/  @!P4 IMAD R2, R31, R162, RZ ;  /* 0x000000a21f02c224 */ /* 0x000fe200078e02ff */
[----:B------:R-:W-:Y:S01]  /*1f90*/  @!P4 SHF.R.S32.HI R0, RZ, 0x1f, R162 ;  /* 0x0000001fff00c819 */ /* 0x000fe200000114a2 */
[----:B------:R-:W-:Y:S01]  /*1fa0*/  @!P4 IMAD.IADD R5, R5, 0x1, R10 ;  /* 0x000000010505c824 */ /* 0x000fe200078e020a */
[----:B------:R-:W-:Y:S01]  /*1fb0*/  LOP3.LUT R16, R41, 0xfffffff8, RZ, 0xc0, !PT ;  /* 0xfffffff829107812 */ /* 0x000fe200078ec0ff */
[----:B------:R-:W-:-:S04]  /*1fc0*/  @P4 IMAD.WIDE.U32 R10, R44, R15, RZ ;  /* 0x0000000f2c0a4225 */ /* 0x000fc800078e00ff */
[----:B------:R-:W-:Y:S02]  /*1fd0*/  @!P4 IMAD R17, R30, R0, R2 ;  /* 0x000000001e11c224 */ /* 0x000fe400078e0202 */
[----:B------:R-:W-:Y:S02]  /*1fe0*/  @P4 IMAD R0, R45, R15, RZ ;  /* 0x0000000f2d004224 */ /* 0x000fe400078e02ff */
[----:B------:R-:W-:-:S04]  /*1ff0*/  @!P4 IMAD.WIDE.U32 R4, R162, R30, R4 ;  /* 0x0000001ea204c225 */ /* 0x000fc800078e0004 */
[----:B------:R-:W-:Y:S01]  /*2000*/  IMAD.IADD R15, R152, 0x1, -R16 ;  /* 0x00000001980f7824 */ /* 0x000fe200078e0a10 */
[----:B------:R-:W-:Y:S01]  /*2010*/  SHF.R.S32.HI R16, RZ, 0x1, R14 ;  /* 0x00000001ff107819 */ /* 0x000fe2000001140e */
[----:B------:R-:W-:Y:S01]  /*2020*/  @!P4 IMAD.MOV.U32 R10, RZ, RZ, R4 ;  /* 0x000000ffff0ac224 */ /* 0x000fe200078e0004 */
[----:B------:R-:W-:Y:S01]  /*2030*/  SHF.R.S32.HI R14, RZ, 0x1f, R14 ;  /* 0x0000001fff0e7819 */ /* 0x000fe2000001140e */
[----:B------:R-:W-:Y:S01]  /*2040*/  @P4 IMAD.IADD R0, R11, 0x1, R0 ;  /* 0x000000010b004824 */ /* 0x000fe200078e0200 */
[----:B------:R-:W-:Y:S01]  /*2050*/  LEA.HI R2, R15, R15, RZ, 0x1 ;  /* 0x0000000f0f027211 */ /* 0x000fe200078f08ff */
[----:B------:R-:W-:Y:S01]  /*2060*/  @P0 IMAD.MOV.U32 R32, RZ, RZ, R163 ;  /* 0x000000ffff200224 */ /* 0x000fe200078e00a3 */
[----:B------:R-:W-:Y:S02]  /*2070*/  @!P4 IADD3 R0, R5, R17, RZ ;  /* 0x000000110500c210 */ /* 0x000fe40007ffe0ff */
[----:B------:R-:W-:Y:S02]  /*2080*/  LEA.HI R11, R14, R16, RZ, 0x2 ;  /* 0x000000100e0b7211 */ /* 0x000fe400078f10ff */
[----:B------:R-:W-:-:S02]  /*2090*/  LOP3.LUT R5, R2, 0x7fffffe, RZ, 0xc0, !PT ;  /* 0x07fffffe02057812 */ /* 0x000fc400078ec0ff */
[----:B------:R-:W-:Y:S01]  /*20a0*/  IADD3 R4, P1, R170, R10, RZ ;  /* 0x0000000aaa047210 */ /* 0x000fe20007f3e0ff */
[-C--:B------:R-:W-:Y:S01]  /*20b0*/  IMAD R10, R45, R6.reuse, RZ ;  /* 0x000000062d0a7224 */ /* 0x080fe200078e02ff */
[----:B---3--:R-:W-:Y:S01]  /*20c0*/  SHF.R.S32.HI R20, RZ, 0x1, R2 ;  /* 0x00000001ff147819 */ /* 0x008fe20000011402 */
[----:B------:R-:W-:Y:S01]  /*20d0*/  IMAD.IADD R15, R15, 0x1, -R5 ;  /* 0x000000010f0f7824 */ /* 0x000fe200078e0a05 */
[----:B------:R-:W-:Y:S01]  /*20e0*/  LOP3.LUT R11, R11, 0xfffffffc, RZ, 0xc0, !PT ;  /* 0xfffffffc0b0b7812 */ /* 0x000fe200078ec0ff */
[----:B------:R-:W-:Y:S01]  /*20f0*/  IMAD R14, R44, R7, R10 ;  /* 0x000000072c0e7224 */ /* 0x000fe200078e020a */
[----:B------:R-:W-:Y:S01]  /*2100*/  @P0 SHF.R.S32.HI R10, RZ, 0x1f, R162 ;  /* 0x0000001fff0a0819 */ /* 0x000fe200000114a2 */
[----:B------:R-:W-:Y:S01]  /*2110*/  IMAD.X R5, R42, 0x1, R0, P1 ;  /* 0x000000012a057824 */ /* 0x000fe200008e0600 */
[----:B------:R-:W-:Y:S01]  /*2120*/  SHF.L.U32 R0, R20, 0x6, RZ ;  /* 0x0000000614007819 */ /* 0x000fe200000006ff */
[----:B------:R-:W-:Y:S01]  /*2130*/  IMAD.IADD R21, R16, 0x1, -R11 ;  /* 0x0000000110157824 */ /* 0x000fe200078e0a0b */
[----:B------:R-:W-:Y:S01]  /*2140*/  ISETP.GE.AND P1, PT, R6, R25, PT ;  /* 0x000000190600720c */ /* 0x000fe20003f26270 */
[----:B------:R-:W-:Y:S01]  /*2150*/  IMAD.WIDE.U32 R4, R44, R6, R4 ;  /* 0x000000062c047225 */ /* 0x000fe200078e0004 */
[----:B------:R-:W-:-:S03]  /*2160*/  LOP3.LUT R0, R0, 0xc0, RZ, 0xc0, !PT ;  /* 0x000000c000007812 */ /* 0x000fc600078ec0ff */
[----:B------:R-:W-:Y:S02]  /*2170*/  IMAD.SHL.U32 R11, R39, 0x8, RZ ;  /* 0x00000008270b7824 */ /* 0x000fe400078e00ff */
[----:B------:R-:W-:-:S03]  /*2180*/  IMAD.IADD R5, R5, 0x1, R14 ;  /* 0x0000000105057824 */ /* 0x000fc600078e020e */
[----:B------:R-:W-:Y:S01]  /*2190*/  LOP3.LUT R11, R0, 0x8, R11, 0xf8, !PT ;  /* 0x00000008000b7812 */ /* 0x000fe200078ef80b */
[----:B------:R-:W-:Y:S01]  /*21a0*/  IMAD.WIDE.U32 R46, R24, R36, R4 ;  /* 0x00000024182e7225 */ /* 0x000fe200078e0004 */
[----:B------:R-:W-:-:S03]  /*21b0*/  SHF.L.U64.HI R23, R44, 0x6, R45 ;  /* 0x000000062c177819 */ /* 0x000fc6000001022d */
[----:B------:R-:W-:Y:S01]  /*21c0*/  IMAD.SHL.U32 R22, R44, 0x40, RZ ;  /* 0x000000402c167824 */ /* 0x000fe200078e00ff */
[----:B------:R1:W-:Y:S04]  /*21d0*/  STL.64 [R1+0x178], R46 ;  /* 0x0001782e01007387 */ /* 0x0003e80000100a00 */
[----:B------:R1:W-:Y:S04]  /*21e0*/  STL [R1+0x50], R23 ;  /* 0x0000501701007387 */ /* 0x0003e80000100800 */
[----:B------:R1:W-:Y:S01]  /*21f0*/  STL [R1+0x24], R22 ;  /* 0x0000241601007387 */ /* 0x0003e20000100800 */
[----:B------:R-:W-:Y:S01]  /*2200*/  IMAD R5, R23, R93, RZ ;  /* 0x0000005d17057224 */ /* 0x000fe200078e02ff */
[----:B------:R-:W-:Y:S01]  /*2210*/  ISETP.GE.AND P6, PT, R27, R25, PT ;  /* 0x000000191b00720c */ /* 0x000fe20003fc6270 */
[----:B--2---:R-:W-:-:S02]  /*2220*/  @P0 IMAD R2, R13, R162, RZ ;  /* 0x000000a20d020224 */ /* 0x004fc400078e02ff */
[----:B------:R-:W-:-:S04]  /*2230*/  @P0 IMAD.WIDE.U32 R6, R162, R12, R32 ;  /* 0x0000000ca2060225 */ /* 0x000fc800078e0020 */
[----:B------:R-:W-:Y:S01]  /*2240*/  @P0 IMAD R2, R12, R10, R2 ;  /* 0x0000000a0c020224 */ /* 0x000fe200078e0202 */
[----:B------:R-:W-:Y:S02]  /*2250*/  SHF.R.U32.HI R10, RZ, 0x3, R0 ;  /* 0x00000003ff0a7819 */ /* 0x000fe40000011600 */
[C---:B------:R-:W-:Y:S02]  /*2260*/  @P0 LEA R8, P2, R6.reuse, R8, 0x2 ;  /* 0x0000000806080211 */ /* 0x040fe400078410ff */
[----:B------:R-:W-:Y:S02]  /*2270*/  @P0 IADD3 R0, R7, R2, RZ ;  /* 0x0000000207000210 */ /* 0x000fe40007ffe0ff */
[----:B------:R-:W-:Y:S02]  /*2280*/  LOP3.LUT R11, R11, R10, RZ, 0x3c, !PT ;  /* 0x0000000a0b0b7212 */ /* 0x000fe400078e3cff */
[----:B------:R-:W-:Y:S01]  /*2290*/  @P0 LEA.HI.X R9, R6, R9, R0, 0x2, P2 ;  /* 0x0000000906090211 */ /* 0x000fe200010f1400 */
[----:B------:R-:W-:-:S04]  /*22a0*/  IMAD.SHL.U32 R0, R21, 0x40, RZ ;  /* 0x0000004015007824 */ /* 0x000fc800078e00ff */
[----:B------:R1:W5:Y:S01]  /*22b0*/  @P0 LD.E R148, desc[UR4][R8.64] ;  /* 0x0000000408940980 */ /* 0x000362000c101900 */
[----:B------:R-:W-:-:S04]  /*22c0*/  DEPBAR.LE SB0, 0x0 ;  /* 0x000080000000791a */ /* 0x000fc80000000000 */
[----:B------:R-:W-:Y:S05]  /*22d0*/  WARPSYNC.ALL ;  /* 0x0000000000007948 */ /* 0x000fea0003800000 */
[----:B------:R-:W-:Y:S01]  /*22e0*/  BAR.SYNC.DEFER_BLOCKING 0x0 ;  /* 0x0000000000007b1d */ /* 0x000fe20000010000 */
[----:B------:R-:W-:Y:S01]  /*22f0*/  IMAD.SHL.U32 R2, R18, 0x8, RZ ;  /* 0x0000000812027824 */ /* 0x000fe200078e00ff */
[----:B------:R-:W-:Y:S02]  /*2300*/  SHF.L.U32 R6, R19, 0x5, RZ ;  /* 0x0000000513067819 */ /* 0x000fe400000006ff */
[----:B------:R-:W-:Y:S02]  /*2310*/  LOP3.LUT R0, R0, 0xc0, RZ, 0xc0, !PT ;  /* 0x000000c000007812 */ /* 0x000fe400078ec0ff */
[----:B------:R-:W-:-:S02]  /*2320*/  LOP3.LUT R94, R6, 0xffffff00, RZ, 0xc0, !PT ;  /* 0xffffff00065e7812 */ /* 0x000fc400078ec0ff */
[----:B------:R-:W-:Y:S02]  /*2330*/  LOP3.LUT R7, R0, 0x8, R2, 0xf8, !PT ;  /* 0x0000000800077812 */ /* 0x000fe400078ef802 */
[----:B------:R-:W-:Y:S01]  /*2340*/  SHF.R.U32.HI R6, RZ, 0x3, R0 ;  /* 0x00000003ff067819 */ /* 0x000fe20000011600 */
[----:B------:R-:W-:Y:S02]  /*2350*/  IMAD R0, R37, R24, RZ ;  /* 0x0000001825007224 */ /* 0x000fe400078e02ff */
[----:B------:R-:W-:Y:S02]  /*2360*/  IMAD R2, R156, 0x200, R94 ;  /* 0x000002009c027824 */ /* 0x000fe400078e025e */
[----:B------:R-:W-:Y:S02]  /*2370*/  IMAD R0, R36, R34, R0 ;  /* 0x0000002224007224 */ /* 0x000fe400078e0200 */
[----:B------:R-:W-:Y:S01]  /*2380*/  IMAD R10, R18, 0x8, R15 ;  /* 0x00000008120a7824 */ /* 0x000fe200078e020f */
[----:B-1----:R-:W-:Y:S01]  /*2390*/  MOV R8, R46 ;  /* 0x0000002e00087202 */ /* 0x002fe20000000f00 */
[----:B------:R-:W-:Y:S01]  /*23a0*/  IMAD R4, R145, 0x20, R2 ;  /* 0x0000002091047824 */ /* 0x000fe200078e0202 */
[----:B------:R-:W-:Y:S01]  /*23b0*/  IADD3 R9, R47, R0, RZ ;  /* 0x000000002f097210 */ /* 0x000fe20007ffe0ff */
[----:B------:R-:W-:Y:S01]  /*23c0*/  IMAD.U32 R2, R10, 0x20, R11 ;  /* 0x000000200a027824 */ /* 0x000fe200078e000b */
[C---:B------:R-:W-:Y:S01]  /*23d0*/  SHF.L.U64.HI R10, R44.reuse, 0x5, R45 ;  /* 0x000000052c0a7819 */ /* 0x040fe2000001022d */
[----:B------:R-:W-:-:S02]  /*23e0*/  IMAD.SHL.U32 R11, R44, 0x20, RZ ;  /* 0x000000202c0b7824 */ /* 0x000fc400078e00ff */
[----:B------:R1:W-:Y:S04]  /*23f0*/  STL.64 [R1+0x170], R8 ;  /* 0x0001700801007387 */ /* 0x0003e80000100a00 */
[----:B------:R1:W-:Y:S04]  /*2400*/  STL [R1+0x2c], R10 ;  /* 0x00002c0a01007387 */ /* 0x0003e80000100800 */
[----:B------:R1:W-:Y:S04]  /*2410*/  STL [R1+0x28], R11 ;  /* 0x0000280b01007387 */ /* 0x0003e80000100800 */
[----:B------:R1:W-:Y:S04]  /*2420*/  @P1 STS [R204+0x9000], RZ ;  /* 0x009000ffcc001388 */ /* 0x0003e80000000800 */
[----:B------:R1:W-:Y:S04]  /*2430*/  @P1 STS [R204+0x9004], RZ ;  /* 0x009004ffcc001388 */ /* 0x0003e80000000800 */
[----:B------:R1:W-:Y:S04]  /*2440*/  @P1 STS.64 [R204+0x9008], RZ ;  /* 0x009008ffcc001388 */ /* 0x0003e80000000a00 */
[----:B------:R1:W-:Y:S04]  /*2450*/  @P1 STS.128 [R204+0xa000], RZ ;  /* 0x00a000ffcc001388 */ /* 0x0003e80000000c00 */
[----:B------:R1:W-:Y:S01]  /*2460*/  @P1 STS.128 [R204+0xb000], RZ ;  /* 0x00b000ffcc001388 */ /* 0x0003e20000000c00 */
[----:B------:R-:W-:Y:S01]  /*2470*/  LOP3.LUT R95, R7, R6, RZ, 0x3c, !PT ;  /* 0x00000006075f7212 */ /* 0x000fe200078e3cff */
[----:B------:R-:W-:Y:S01]  /*2480*/  IMAD R6, R28, R22, R5 ;  /* 0x000000161c067224 */ /* 0x000fe200078e0205 */
[----:B------:R-:W-:Y:S03]  /*2490*/  BSSY B0, `(.L_x_686) ;  /* 0x0000022000007945 */ /* 0x000fe60003800000 */
[----:B------:R-:W-:-:S02]  /*24a0*/  IMAD.IADD R0, R95, 0x1, R4 ;  /* 0x000000015f007824 */ /* 0x000fc400078e0204 */
[----:B------:R-:W-:-:S03]  /*24b0*/  IMAD.WIDE.U32 R4, R93, R22, R8 ;  /* 0x000000165d047225 */ /* 0x000fc600078e0008 */
[----:B------:R-:W-:Y:S01]  /*24c0*/  LEA R198, R0, R3, 0x1 ;  /* 0x0000000300c67211 */ /* 0x000fe200078e08ff */
[----:B------:R-:W-:Y:S02]  /*24d0*/  IMAD R175, R2, 0x2, R3 ;  /* 0x0000000202af7824 */ /* 0x000fe400078e0203 */
[----:B------:R-:W-:Y:S01]  /*24e0*/  IMAD.IADD R0, R5, 0x1, R6 ;  /* 0x0000000105007824 */ /* 0x000fe200078e0206 */
[----:B------:R-:W-:Y:S06]  /*24f0*/  @P1 BRA `(.L_x_687) ;  /* 0x00000000006c1947 */ /* 0x000fec0003800000 */
        /* <DEDUP_REMOVED lines=27> */
.L_x_687:
[----:B------:R-:W-:Y:S05]  /*26b0*/  BSYNC B0 ;  /* 0x0000000000007941 */ /* 0x000fea0003800000 */
.L_x_686:
[----:B------:R1:W-:Y:S01]  /*26c0*/  @P6 STS.128 [R204+0x9800], RZ ;  /* 0x009800ffcc006388 */ /* 0x0003e20000000c00 */
[----:B------:R-:W-:Y:S03]  /*26d0*/  BSSY B0, `(.L_x_688) ;  /* 0x000001f000007945 */ /* 0x000fe60003800000 */
[----:B------:R1:W-:Y:S04]  /*26e0*/  @P6 STS.128 [R204+0xa800], RZ ;  /* 0x00a800ffcc006388 */ /* 0x0003e80000000c00 */
[----:B------:R1:W-:Y:S01]  /*26f0*/  @P6 STS.128 [R204+0xb800], RZ ;  /* 0x00b800ffcc006388 */ /* 0x0003e20000000c00 */
[----:B------:R-:W-:Y:S05]  /*2700*/  @P6 BRA `(.L_x_689) ;  /* 0x00000000006c6947 */ /* 0x000fea0003800000 */
[-C--:B------:R-:W-:Y:S02]  /*2710*/  ISETP.GE.AND P4, PT, R170, R205.reuse, PT ;  /* 0x000000cdaa00720c */ /* 0x080fe40003f86270 */
[-C--:B------:R-:W-:Y:S02]  /*2720*/  ISETP.GE.AND P3, PT, R247, R205.reuse, PT ;  /* 0x000000cdf700720c */ /* 0x080fe40003f66270 */
[----:B------:R-:W-:Y:S02]  /*2730*/  IADD3 R4, P2, R11, R4, RZ ;  /* 0x000000040b047210 */ /* 0x000fe40007f5e0ff */
[----:B------:R-:W-:-:S03]  /*2740*/  ISETP.GE.AND P1, PT, R248, R205, PT ;  /* 0x000000cdf800720c */ /* 0x000fc60003f26270 */
[----:B------:R-:W-:-:S04]  /*2750*/  IMAD.X R0, R10, 0x1, R0, P2 ;  /* 0x000000010a007824 */ /* 0x000fc800010e0600 */
[CC--:B-12---:R-:W-:Y:S01]  /*2760*/  @!P4 LEA R8, P5, R4.reuse, R220.reuse, 0x1 ;  /* 0x000000dc0408c211 */ /* 0x0c6fe200078a08ff */
[----:B------:R1:W-:Y:S01]  /*2770*/  @P4 STS.128 [R204+0x9800], RZ ;  /* 0x009800ffcc004388 */ /* 0x0003e20000000c00 */
[C---:B---3--:R-:W-:Y:S02]  /*2780*/  @!P3 LEA R6, P2, R4.reuse, R220, 0x1 ;  /* 0x000000dc0406b211 */ /* 0x048fe400078408ff */
[CCC-:B------:R-:W-:Y:S02]  /*2790*/  @!P4 LEA.HI.X R9, R4.reuse, R221.reuse, R0.reuse, 0x1, P5 ;  /* 0x000000dd0409c211 */ /* 0x1c0fe400028f0c00 */
        /* <DEDUP_REMOVED lines=18> */
.L_x_689:
[----:B------:R-:W-:Y:S05]  /*28c0*/  BSYNC B0 ;  /* 0x0000000000007941 */ /* 0x000fea0003800000 */
.L_x_688:
[----:B------:R-:W-:Y:S01]  /*28d0*/  LDSM.16.M88.4 R16, [R175+0x6000] ;  /* 0x00600000af10783b */ /* 0x000fe20000000200 */
[----:B------:R-:W-:Y:S01]  /*28e0*/  IMAD.MOV.U32 R2, RZ, RZ, 0x10 ;  /* 0x00000010ff027424 */ /* 0x000fe200078e00ff */
[----:B------:R-:W-:Y:S01]  /*28f0*/  LOP3.LUT P1, RZ, R20, 0x2, RZ, 0xc0, !PT ;  /* 0x0000000214ff7812 */ /* 0x000fe2000782c0ff */
[----:B------:R-:W-:Y:S01]  /*2900*/  IMAD.SHL.U32 R152, R152, 0x2, RZ ;  /* 0x0000000298987824 */ /* 0x000fe200078e00ff */
[----:B-123--:R-:W1:Y:S01]  /*2910*/  LDSM.16.M88.4 R4, [R198+0x1000] ;  /* 0x00100000c604783b */ /* 0x00ee620000000200 */
[----:B------:R-:W-:Y:S01]  /*2920*/  LOP3.LUT P2, RZ, R21, 0x2, RZ, 0xc0, !PT ;  /* 0x0000000215ff7812 */ /* 0x000fe2000784c0ff */
[----:B------:R-:W-:Y:S01]  /*2930*/  IMAD.MOV.U32 R201, RZ, RZ, RZ ;  /* 0x000000ffffc97224 */ /* 0x000fe200078e00ff */
[C---:B------:R-:W-:Y:S01]  /*2940*/  SEL R0, R2.reuse, 0xfffffff0, !P1 ;  /* 0xfffffff002007807 */ /* 0x040fe20004800000 */
[----:B------:R-:W2:Y:S01]  /*2950*/  LDSM.16.M88.4 R32, [R175+0x6400] ;  /* 0x00640000af20783b */ /* 0x000ea20000000200 */
[----:B------:R-:W-:Y:S01]  /*2960*/  SEL R2, R2, 0xfffffff0, !P2 ;  /* 0xfffffff002027807 */ /* 0x000fe20005000000 */
[----:B------:R-:W-:Y:S01]  /*2970*/  BSSY B1, `(.L_x_690) ;  /* 0x00001be000017945 */ /* 0x000fe20003800000 */
[----:B------:R-:W-:Y:S01]  /*2980*/  LOP3.LUT R174, R152, 0x6, RZ, 0xc0, !PT ;  /* 0x0000000698ae7812 */ /* 0x000fe200078ec0ff */
[----:B------:R-:W3:Y:S01]  /*2990*/  LDSM.16.M88.4 R28, [R175+0x6800] ;  /* 0x00680000af1c783b */ /* 0x000ee20000000200 */
[----:B------:R-:W-:Y:S01]  /*29a0*/  IMAD R197, R0, 0x2, R175 ;  /* 0x0000000200c57824 */ /* 0x000fe200078e02af */
[----:B------:R-:W-:Y:S01]  /*29b0*/  SHF.R.S32.HI R0, RZ, 0x1f, R144 ;  /* 0x0000001fff007819 */ /* 0x000fe20000011490 */
[----:B------:R-:W-:Y:S01]  /*29c0*/  IMAD R199, R2, 0x2, R198 ;  /* 0x0000000202c77824 */ /* 0x000fe200078e02c6 */
[----:B------:R-:W3:Y:S01]  /*29d0*/  LDSM.16.M88.4 R24, [R175+0x6c00] ;  /* 0x006c0000af18783b */ /* 0x000ee20000000200 */
[----:B------:R-:W-:-:S02]  /*29e0*/  VIADD R245, R160, 0xb54cda56 ;  /* 0xb54cda56a0f57836 */ /* 0x000fc40000000000 */
[----:B------:R-:W-:Y:S01]  /*29f0*/  VIADD R246, R161, 0x646e171e ;  /* 0x646e171ea1f67836 */ /* 0x000fe20000000000 */
[----:B------:R-:W3:Y:S01]  /*2a00*/  LDSM.16.M88.4 R8, [R198] ;  /* 0x00000000c608783b */ /* 0x000ee20000000200 */
[----:B------:R-:W-:-:S03]  /*2a10*/  IMAD.MOV.U32 R222, RZ, RZ, R93 ;  /* 0x000000ffffde7224 */ /* 0x000fc600078e005d */
[----:B------:R-:W-:Y:S04]  /*2a20*/  LDSM.16.M88.4 R44, [R197+0x6000] ;  /* 0x00600000c52c783b */ /* 0x000fe80000000200 */
[----:B------:R-:W3:Y:S04]  /*2a30*/  LDSM.16.M88.4 R12, [R199+0x1000] ;  /* 0x00100000c70c783b */ /* 0x000ee80000000200 */
[----:B------:R-:W3:Y:S04]  /*2a40*/  LDSM.16.M88.4 R40, [R197+0x6400] ;  /* 0x00640000c528783b */ /* 0x000ee80000000200 */
[----:B------:R-:W3:Y:S04]  /*2a50*/  LDSM.16.M88.4 R52, [R197+0x6800] ;  /* 0x00680000c534783b */ /* 0x000ee80000000200 */
[----:B----4-:R-:W4:Y:S04]  /*2a60*/  LDSM.16.M88.4 R48, [R197+0x6c00] ;  /* 0x006c0000c530783b */ /* 0x010f280000000200 */
[----:B------:R-:W4:Y:S01]  /*2a70*/  LDSM.16.M88.4 R20, [R199] ;  /* 0x00000000c714783b */ /* 0x000f220000000200 */
[C---:B-1----:R-:W-:Y:S03]  /*2a80*/  HMMA.16816.F32.BF16 R64, R4.reuse, R16, RZ ;  /* 0x000000100440723c */ /* 0x042fe600000418ff */
[----:B------:R-:W-:Y:S03]  /*2a90*/  LDSM.16.M88.4 R36, [R175+0x7000] ;  /* 0x00700000af24783b */ /* 0x000fe60000000200 */
[C---:B------:R-:W-:Y:S01]  /*2aa0*/  HMMA.16816.F32.BF16 R96, R4.reuse, R18, RZ ;  /* 0x000000120460723c */ /* 0x040fe200000418ff */
[----:B------:R-:W0:Y:S05]  /*2ab0*/  LDGDEPBAR ;  /* 0x00000000000079af */ /* 0x000e2a0000000000 */
[C---:B--2---:R-:W-:Y:S06]  /*2ac0*/  HMMA.16816.F32.BF16 R72, R4.reuse, R32, RZ ;  /* 0x000000200448723c */ /* 0x044fec00000418ff */
[C---:B------:R-:W-:Y:S06]  /*2ad0*/  HMMA.16816.F32.BF16 R88, R4.reuse, R34, RZ ;  /* 0x000000220458723c */ /* 0x040fec00000418ff */
[C---:B---3--:R-:W-:Y:S06]  /*2ae0*/  HMMA.16816.F32.BF16 R84, R4.reuse, R28, RZ ;  /* 0x0000001c0454723c */ /* 0x048fec00000418ff */
[C---:B------:R-:W-:Y:S06]  /*2af0*/  HMMA.16816.F32.BF16 R76, R4.reuse, R24, RZ ;  /* 0x00000018044c723c */ /* 0x040fec00000418ff */
[C---:B------:R-:W-:Y:S06]  /*2b00*/  HMMA.16816.F32.BF16 R80, R4.reuse, R30, RZ ;  /* 0x0000001e0450723c */ /* 0x040fec00000418ff */
[----:B------:R-:W-:Y:S01]  /*2b10*/  HMMA.16816.F32.BF16 R68, R4, R26, RZ ;  /* 0x0000001a0444723c */ /* 0x000fe200000418ff */
[----:B------:R-:W1:Y:S05]  /*2b20*/  LDSM.16.M88.4 R4, [R198+0x3000] ;  /* 0x00300000c604783b */ /* 0x000e6a0000000200 */
[C---:B------:R-:W-:Y:S06]  /*2b30*/  HMMA.16816.F32.BF16 R100, R8.reuse, R16, RZ ;  /* 0x000000100864723c */ /* 0x040fec00000418ff */
[C---:B------:R-:W-:Y:S06]  /*2b40*/  HMMA.16816.F32.BF16 R116, R8.reuse, R18, RZ ;  /* 0x000000120874723c */ /* 0x040fec00000418ff */
[C---:B------:R-:W-:Y:S06]  /*2b50*/  HMMA.16816.F32.BF16 R60, R8.reuse, R32, RZ ;  /* 0x00000020083c723c */ /* 0x040fec00000418ff */
[C---:B------:R-:W-:Y:S01]  /*2b60*/  HMMA.16816.F32.BF16 R136, R8.reuse, R34, RZ ;  /* 0x000000220888723c */ /* 0x040fe200000418ff */
[----:B------:R-:W2:Y:S05]  /*2b70*/  LDSM.16.M88.4 R32, [R175+0x7400] ;  /* 0x00740000af20783b */ /* 0x000eaa0000000200 */
[C---:B------:R-:W-:Y:S06]  /*2b80*/  HMMA.16816.F32.BF16 R56, R8.reuse, R28, RZ ;  /* 0x0000001c0838723c */ /* 0x040fec00000418ff */
[C---:B------:R-:W-:Y:S01]  /*2b90*/  HMMA.16816.F32.BF16 R132, R8.reuse, R30, RZ ;  /* 0x0000001e0884723c */ /* 0x040fe200000418ff */
[----:B------:R-:W3:Y:S05]  /*2ba0*/  LDSM.16.M88.4 R28, [R175+0x7800] ;  /* 0x00780000af1c783b */ /* 0x000eea0000000200 */
[C---:B------:R-:W-:Y:S06]  /*2bb0*/  HMMA.16816.F32.BF16 R16, R8.reuse, R24, RZ ;  /* 0x000000180810723c */ /* 0x040fec00000418ff */
[----:B------:R-:W-:Y:S01]  /*2bc0*/  HMMA.16816.F32.BF16 R112, R8, R26, RZ ;  /* 0x0000001a0870723c */ /* 0x000fe200000418ff */
[----:B------:R-:W3:Y:S04]  /*2bd0*/  LDSM.16.M88.4 R24, [R175+0x7c00] ;  /* 0x007c0000af18783b */ /* 0x000ee80000000200 */
[----:B------:R-:W3:Y:S01]  /*2be0*/  LDSM.16.M88.4 R8, [R198+0x2000] ;  /* 0x00200000c608783b */ /* 0x000ee20000000200 */
[C---:B------:R-:W-:Y:S06]  /*2bf0*/  HMMA.16816.F32.BF16 R64, R12.reuse, R44, R64 ;  /* 0x0000002c0c40723c */ /* 0x040fec0000041840 */
[C---:B------:R-:W-:Y:S06]  /*2c00*/  HMMA.16816.F32.BF16 R108, R12.reuse, R40, R72 ;  /* 0x000000280c6c723c */ /* 0x040fec0000041848 */
[C---:B------:R-:W-:Y:S06]  /*2c10*/  HMMA.16816.F32.BF16 R128, R12.reuse, R46, R96 ;  /* 0x0000002e0c80723c */ /* 0x040fec0000041860 */
[C---:B------:R-:W-:Y:S06]  /*2c20*/  HMMA.16816.F32.BF16 R124, R12.reuse, R42, R88 ;  /* 0x0000002a0c7c723c */ /* 0x040fec0000041858 */
[C---:B------:R-:W-:Y:S06]  /*2c30*/  HMMA.16816.F32.BF16 R104, R12.reuse, R52, R84 ;  /* 0x000000340c68723c */ /* 0x040fec0000041854 */
[C---:B----4-:R-:W-:Y:S06]  /*2c40*/  HMMA.16816.F32.BF16 R120, R12.reuse, R48, R76 ;  /* 0x000000300c78723c */ /* 0x050fec000004184c */
        /* <DEDUP_REMOVED lines=13> */
[----:B------:R-:W-:Y:S01]  /*2d20*/  HMMA.16816.F32.BF16 R12, R20, R50, R112 ;  /* 0x00000032140c723c */ /* 0x000fe20000041870 */
[----:B------:R-:W4:Y:S04]  /*2d30*/  LDSM.16.M88.4 R48, [R197+0x7400] ;  /* 0x00740000c530783b */ /* 0x000f280000000200 */
[----:B------:R-:W4:Y:S01]  /*2d40*/  LDSM.16.M88.4 R20, [R199+0x2000] ;  /* 0x00200000c714783b */ /* 0x000f220000000200 */
[C---:B-1----:R-:W-:Y:S06]  /*2d50*/  HMMA.16816.F32.BF16 R64, R4.reuse, R36, R64 ;  /* 0x000000240440723c */ /* 0x042fec0000041840 */
[C---:B--2---:R-:W-:Y:S06]  /*2d60*/  HMMA.16816.F32.BF16 R132, R4.reuse, R32, R108 ;  /* 0x000000200484723c */ /* 0x044fec000004186c */
[C---:B------:R-:W-:Y:S06]  /*2d70*/  HMMA.16816.F32.BF16 R100, R4.reuse, R38, R128 ;  /* 0x000000260464723c */ /* 0x040fec0000041880 */
[C---:B---3--:R-:W-:Y:S06]  /*2d80*/  HMMA.16816.F32.BF16 R136, R4.reuse, R28, R104 ;  /* 0x0000001c0488723c */ /* 0x048fec0000041868 */
        /* <DEDUP_REMOVED lines=9> */
[C---:B------:R-:W-:Y:S01]  /*2e20*/  HMMA.16816.F32.BF16 R4, R8.reuse, R34, R44 ;  /* 0x000000220804723c */ /* 0x040fe2000004182c */
[----:B------:R-:W-:Y:S04]  /*2e30*/  LDSM.16.M88.4 R44, [R175+0x8000] ;  /* 0x00800000af2c783b */ /* 0x000fe80000000200 */
[----:B------:R-:W-:Y:S01]  /*2e40*/  LDSM.16.M88.4 R32, [R175+0x8c00] ;  /* 0x008c0000af20783b */ /* 0x000fe20000000200 */
[C---:B------:R-:W-:Y:S03]  /*2e50*/  HMMA.16816.F32.BF16 R96, R8.reuse, R30, R40 ;  /* 0x0000001e0860723c */ /* 0x040fe60000041828 */
[----:B------:R-:W-:Y:S03]  /*2e60*/  LDSM.16.M88.4 R40, [R175+0x8400] ;  /* 0x00840000af28783b */ /* 0x000fe60000000200 */
[C---:B------:R-:W-:Y:S01]  /*2e70*/  HMMA.16816.F32.BF16 R88, R8.reuse, R24, R72 ;  /* 0x000000180858723c */ /* 0x040fe20000041848 */
[----:B------:R-:W-:Y:S05]  /*2e80*/  LDSM.16.M88.4 R28, [R197+0x8000] ;  /* 0x00800000c51c783b */ /* 0x000fea0000000200 */
[----:B------:R-:W-:Y:S01]  /*2e90*/  HMMA.16816.F32.BF16 R76, R8, R26, R12 ;  /* 0x0000001a084c723c */ /* 0x000fe2000004180c */
[----:B------:R-:W1:Y:S04]  /*2ea0*/  LDSM.16.M88.4 R8, [R198+0x5000] ;  /* 0x00500000c608783b */ /* 0x000e680000000200 */
[----:B------:R-:W2:Y:S01]  /*2eb0*/  LDSM.16.M88.4 R12, [R198+0x4000] ;  /* 0x00400000c60c783b */ /* 0x000ea20000000200 */
[C---:B----4-:R-:W-:Y:S03]  /*2ec0*/  HMMA.16816.F32.BF16 R72, R16.reuse, R56, R64 ;  /* 0x000000381048723c */ /* 0x050fe60000041840 */
[----:B------:R-:W-:Y:S03]  /*2ed0*/  LDSM.16.M88.4 R24, [R197+0x8400] ;  /* 0x00840000c518783b */ /* 0x000fe60000000200 */
        /* <DEDUP_REMOVED lines=10> */
[----:B------:R-:W-:Y:S05]  /*2f80*/  LDSM.16.M88.4 R84, [R197+0x8c00] ;  /* 0x008c0000c554783b */ /* 0x000fea0000000200 */
[C---:B------:R-:W-:Y:S01]  /*2f90*/  HMMA.16816.F32.BF16 R112, R20.reuse, R50, R4 ;  /* 0x000000321470723c */ /* 0x040fe20000041804 */
[----:B------:R-:W3:Y:S04]  /*2fa0*/  LDSM.16.M88.4 R4, [R199+0x5000] ;  /* 0x00500000c704783b */ /* 0x000ee80000000200 */
[----:B------:R-:W4:Y:S01]  /*2fb0*/  LDSM.16.M88.4 R48, [R197+0x8800] ;  /* 0x00880000c530783b */ /* 0x000f220000000200 */
[----:B------:R-:W-:Y:S01]  /*2fc0*/  HMMA.16816.F32.BF16 R80, R20, R52, R80 ;  /* 0x000000341450723c */ /* 0x000fe20000041850 */
[----:B------:R-:W-:-:S05]  /*2fd0*/  DEPBAR.LE SB0, 0x0 ;  /* 0x000080000000791a */ /* 0x000fca0000000000 */
[C---:B------:R-:W-:Y:S06]  /*2fe0*/  HMMA.16816.F32.BF16 R120, R20.reuse, R58, R104 ;  /* 0x0000003a1478723c */ /* 0x040fec0000041868 */
[C---:B------:R-:W-:Y:S06]  /*2ff0*/  HMMA.16816.F32.BF16 R108, R20.reuse, R54, R96 ;  /* 0x00000036146c723c */ /* 0x040fec0000041860 */
[C---:B------:R-:W-:Y:S06]  /*3000*/  HMMA.16816.F32.BF16 R104, R20.reuse, R60, R88 ;  /* 0x0000003c1468723c */ /* 0x040fec0000041858 */
[----:B------:R-:W-:Y:S06]  /*3010*/  HMMA.16816.F32.BF16 R96, R20, R62, R76 ;  /* 0x0000003e1460723c */ /* 0x000fec000004184c */
[C---:B-1----:R-:W-:Y:S06]  /*3020*/  HMMA.16816.F32.BF16 R88, R8.reuse, R44, R72 ;  /* 0x0000002c0858723c */ /* 0x042fec0000041848 */
[C---:B------:R-:W-:Y:S06]  /*3030*/  HMMA.16816.F32.BF16 R76, R8.reuse, R46, R68 ;  /* 0x0000002e084c723c */ /* 0x040fec0000041844 */
[C---:B------:R-:W-:Y:S06]  /*3040*/  HMMA.16816.F32.BF16 R72, R8.reuse, R40, R64 ;  /* 0x000000280848723c */ /* 0x040fec0000041840 */
[C---:B------:R-:W-:Y:S06]  /*3050*/  HMMA.16816.F32.BF16 R68, R8.reuse, R42, R100 ;  /* 0x0000002a0844723c */ /* 0x040fec0000041864 */
[C---:B------:R-:W-:Y:S06]  /*3060*/  HMMA.16816.F32.BF16 R64, R8.reuse, R36, R136 ;  /* 0x000000240840723c */ /* 0x040fec0000041888 */
[C---:B------:R-:W-:Y:S06]  /*3070*/  HMMA.16816.F32.BF16 R60, R8.reuse, R38, R132 ;  /* 0x00000026083c723c */ /* 0x040fec0000041884 */
[C---:B------:R-:W-:Y:S06]  /*3080*/  HMMA.16816.F32.BF16 R56, R8.reuse, R32, R140 ;  /* 0x000000200838723c */ /* 0x040fec000004188c */
[----:B------:R-:W-:Y:S06]  /*3090*/  HMMA.16816.F32.BF16 R52, R8, R34, R128 ;  /* 0x000000220834723c */ /* 0x000fec0000041880 */
[C---:B--2---:R-:W-:Y:S06]  /*30a0*/  HMMA.16816.F32.BF16 R20, R12.reuse, R44, R124 ;  /* 0x0000002c0c14723c */ /* 0x044fec000004187c */
[C---:B------:R-:W-:Y:S06]  /*30b0*/  HMMA.16816.F32.BF16 R8, R12.reuse, R40, R116 ;  /* 0x000000280c08723c */ /* 0x040fec0000041874 */
[C---:B------:R-:W-:Y:S06]  /*30c0*/  HMMA.16816.F32.BF16 R40, R12.reuse, R42, R112 ;  /* 0x0000002a0c28723c */ /* 0x040fec0000041870 */
[C---:B------:R-:W-:Y:S06]  /*30d0*/  HMMA.16816.F32.BF16 R80, R12.reuse, R36, R80 ;  /* 0x000000240c50723c */ /* 0x040fec0000041850 */
[----:B------:R-:W-:Y:S01]  /*30e0*/  HMMA.16816.F32.BF16 R44, R12, R46, R120 ;  /* 0x0000002e0c2c723c */ /* 0x000fe20000041878 */
[----:B------:R-:W-:-:S04]  /*30f0*/  LEA.HI R36, R0, R144, RZ, 0x2 ;  /* 0x0000009000247211 */ /* 0x000fc800078f10ff */
[----:B------:R-:W-:Y:S01]  /*3100*/  SHF.R.S32.HI R0, RZ, 0x2, R36 ;  /* 0x00000002ff007819 */ /* 0x000fe20000011424 */
[----:B------:R-:W-:Y:S06]  /*3110*/  HMMA.16816.F32.BF16 R100, R12, R38, R108 ;  /* 0x000000260c64723c */ /* 0x000fec000004186c */
[C---:B---3--:R-:W-:Y:S06]  /*3120*/  HMMA.16816.F32.BF16 R88, R4.reuse, R28, R88 ;  /* 0x0000001c0458723c */ /* 0x048fec0000041858 */
[C---:B------:R-:W-:Y:S06]  /*3130*/  HMMA.16816.F32.BF16 R76, R4.reuse, R30, R76 ;  /* 0x0000001e044c723c */ /* 0x040fec000004184c */
[C---:B------:R-:W-:Y:S06]  /*3140*/  HMMA.16816.F32.BF16 R72, R4.reuse, R24, R72 ;  /* 0x000000180448723c */ /* 0x040fec0000041848 */
[C---:B------:R-:W-:Y:S06]  /*3150*/  HMMA.16816.F32.BF16 R68, R4.reuse, R26, R68 ;  /* 0x0000001a0444723c */ /* 0x040fec0000041844 */
[C---:B----4-:R-:W-:Y:S06]  /*3160*/  HMMA.16816.F32.BF16 R64, R4.reuse, R48, R64 ;  /* 0x000000300440723c */ /* 0x050fec0000041840 */
[C---:B------:R-:W-:Y:S06]  /*3170*/  HMMA.16816.F32.BF16 R60, R4.reuse, R50, R60 ;  /* 0x00000032043c723c */ /* 0x040fec000004183c */
[C---:B------:R-:W-:Y:S06]  /*3180*/  HMMA.16816.F32.BF16 R108, R4.reuse, R84, R56 ;  /* 0x00000054046c723c */ /* 0x040fec0000041838 */
[----:B------:R-:W-:Y:S01]  /*3190*/  HMMA.16816.F32.BF16 R112, R4, R86, R52 ;  /* 0x000000560470723c */ /* 0x000fe20000041834 */
[----:B-----5:R-:W1:Y:S05]  /*31a0*/  @P0 MUFU.RCP R7, R146 ;  /* 0x0000009200070308 */ /* 0x020e6a0000001000 */
[----:B------:R-:W-:Y:S01]  /*31b0*/  HMMA.16816.F32.BF16 R56, R16, R28, R20 ;  /* 0x0000001c1038723c */ /* 0x000fe20000041814 */
[----:B------:R-:W-:Y:S01]  /*31c0*/  SHF.R.S32.HI R5, RZ, 0x1f, R149 ;  /* 0x0000001fff057819 */ /* 0x000fe20000011495 */
[----:B------:R-:W-:-:S02]  /*31d0*/  IMAD R4, R156, 0x10, R0 ;  /* 0x000000109c047824 */ /* 0x000fc400078e0200 */
[----:B------:R-:W-:Y:S01]  /*31e0*/  IMAD R6, R145, 0x20, R94 ;  /* 0x0000002091067824 */ /* 0x000fe200078e025e */
[----:B------:R-:W-:Y:S01]  /*31f0*/  LEA.HI R5, R5, R156, RZ, 0x2 ;  /* 0x0000009c05057211 */ /* 0x000fe200078f10ff */
[C---:B------:R-:W-:Y:S01]  /*3200*/  HMMA.16816.F32.BF16 R104, R12.reuse, R32, R104 ;  /* 0x000000200c68723c */ /* 0x040fe20000041868 */
[----:B------:R-:W-:Y:S02]  /*3210*/  IADD3 R4, R4, 0x1, R157 ;  /* 0x0000000104047810 */ /* 0x000fe40007ffe09d */
[----:B------:R-:W-:Y:S02]  /*3220*/  LOP3.LUT R5, R5, 0xffffffc, RZ, 0xc0, !PT ;  /* 0x0ffffffc05057812 */ /* 0x000fe400078ec0ff */
[----:B------:R-:W-:Y:S01]  /*3230*/  IADD3 R4, R92, R4, -R176 ;  /* 0x000000045c047210 */ /* 0x000fe20007ffe8b0 */
[----:B------:R-:W-:Y:S01]  /*3240*/  HMMA.16816.F32.BF16 R96, R12, R34, R96 ;  /* 0x000000220c60723c */ /* 0x000fe20000041860 */
[----:B-1----:R-:W-:Y:S01]  /*3250*/  @P0 FMUL.FTZ R201, R148, R7 ;  /* 0x0000000794c90220 */ /* 0x002fe20000410000 */
[----:B------:R-:W-:-:S04]  /*3260*/  IMAD.IADD R5, R156, 0x1, -R5 ;  /* 0x000000019c057824 */ /* 0x000fc800078e0a05 */
[----:B------:R-:W-:Y:S01]  /*3270*/  HMMA.16816.F32.BF16 R20, R16, R24, R8 ;  /* 0x000000181014723c */ /* 0x000fe20000041808 */
[----:B------:R-:W-:-:S05]  /*3280*/  IMAD R13, R93, 0x40, R174 ;  /* 0x000000405d0d7824 */ /* 0x000fca00078e02ae */
[C---:B------:R-:W-:Y:S06]  /*3290*/  HMMA.16816.F32.BF16 R40, R16.reuse, R26, R40 ;  /* 0x0000001a1028723c */ /* 0x040fec0000041828 */
[C---:B------:R-:W-:Y:S06]  /*32a0*/  HMMA.16816.F32.BF16 R24, R16.reuse, R48, R80 ;  /* 0x000000301018723c */ /* 0x040fec0000041850 */
[----:B------:R-:W-:Y:S01]  /*32b0*/  HMMA.16816.F32.BF16 R44, R16, R30, R44 ;  /* 0x0000001e102c723c */ /* 0x000fe2000004182c */
[----:B------:R-:W-:-:S02]  /*32c0*/  IMAD R48, R5, 0x10, R0 ;  /* 0x0000001005307824 */ /* 0x000fc400078e0200 */
[----:B------:R-:W-:Y:S02]  /*32d0*/  IMAD.IADD R5, R4, 0x1, R147 ;  /* 0x0000000104057824 */ /* 0x000fe400078e0293 */
[----:B------:R-:W-:Y:S01]  /*32e0*/  VIADD R4, R13, 0x1 ;  /* 0x000000010d047836 */ /* 0x000fe20000000000 */
[C---:B------:R-:W-:Y:S01]  /*32f0*/  HMMA.16816.F32.BF16 R28, R16.reuse, R50, R100 ;  /* 0x00000032101c723c */ /* 0x040fe20000041864 */
[----:B------:R-:W-:Y:S01]  /*3300*/  IMAD.IADD R0, R95, 0x1, R6 ;  /* 0x000000015f007824 */ /* 0x000fe200078e0206 */
[----:B------:R-:W-:Y:S01]  /*3310*/  VIMNMX R52, R5, R92, PT ;  /* 0x0000005c05347248 */ /* 0x000fe20003fe0100 */
[----:B------:R-:W-:Y:S01]  /*3320*/  IMAD R49, R171, 0x8, R156 ;  /* 0x00000008ab317824 */ /* 0x000fe200078e029c */
[----:B------:R-:W-:Y:S02]  /*3330*/  I2FP.F32.S32 R6, R4 ;  /* 0x0000000400067245 */ /* 0x000fe40000201400 */
[C-C-:B------:R-:W-:Y:S01]  /*3340*/  VIADDMNMX R54, R5.reuse, 0x40, R92.reuse, PT ;  /* 0x0000004005367846 */ /* 0x140fe2000380015c */
[C---:B------:R-:W-:Y:S01]  /*3350*/  HMMA.16816.F32.BF16 R32, R16.reuse, R84, R104 ;  /* 0x000000541020723c */ /* 0x040fe20000041868 */
[C-C-:B------:R-:W-:Y:S01]  /*3360*/  VIADDMNMX R51, R5.reuse, 0x8, R92.reuse, PT ;  /* 0x0000000805337846 */ /* 0x140fe2000380015c */
[-C--:B------:R-:W-:Y:S01]  /*3370*/  FFMA.FTZ R7, R6, R201.reuse, R57 ;  /* 0x000000c906077223 */ /* 0x080fe20000010039 */
[----:B------:R-:W-:Y:S01]  /*3380*/  VIADDMNMX R53, R5, 0x48, R92, PT ;  /* 0x0000004805357846 */ /* 0x000fe2000380015c */
[----:B------:R-:W-:Y:S01]  /*3390*/  VIADD R5, R13, 0x8 ;  /* 0x000000080d057836 */ /* 0x000fe20000000000 */
[-C--:B------:R-:W-:Y:S01]  /*33a0*/  ISETP.GE.AND P0, PT, R4, R52.reuse, PT ;  /* 0x000000340400720c */ /* 0x080fe20003f06270 */
[CC--:B------:R-:W-:Y:S01]  /*33b0*/  FFMA.FTZ R9, R6.reuse, R201.reuse, R59 ;  /* 0x000000c906097223 */ /* 0x0c0fe2000001003b */
[----:B------:R-:W-:Y:S01]  /*33c0*/  FFMA.FTZ R8, R6, R201, R89 ;  /* 0x000000c906087223 */ /* 0x000fe20000010059 */
[----:B------:R-:W-:Y:S01]  /*33d0*/  ISETP.GE.AND P5, PT, R4, R51, PT ;  /* 0x000000330400720c */ /* 0x000fe20003fa6270 */
[----:B------:R-:W-:Y:S01]  /*33e0*/  FFMA.FTZ R6, R6, R201, R91 ;  /* 0x000000c906067223 */ /* 0x000fe2000001005b */
[----:B------:R-:W-:Y:S01]  /*33f0*/  FSEL R37, R7, -INF , !P0 ;  /* 0xff80000007257808 */ /* 0x000fe20004000000 */
[----:B------:R-:W-:Y:S01]  /*3400*/  HMMA.16816.F32.BF16 R16, R16, R86, R96 ;  /* 0x000000561010723c */ /* 0x000fe20000041860 */
[C---:B------:R-:W-:Y:S01]  /*3410*/  ISETP.GE.AND P6, PT, R5.reuse, R52, PT ;  /* 0x000000340500720c */ /* 0x040fe20003fc6270 */
[----:B------:R1:W-:Y:S01]  /*3420*/  STL [R1+0x128], R49 ;  /* 0x0001283101007387 */ /* 0x0003e20000100800 */
[----:B------:R-:W-:Y:S01]  /*3430*/  BAR.SYNC.DEFER_BLOCKING 0x0 ;  /* 0x0000000000007b1d */ /* 0x000fe20000010000 */
[----:B------:R-:W-:-:S02]  /*3440*/  ISETP.GE.AND P4, PT, R5, R51, PT ;  /* 0x000000330500720c */ /* 0x000fc40003f86270 */
[CC--:B------:R-:W-:Y:S02]  /*3450*/  ISETP.GE.AND P2, PT, R5.reuse, R54.reuse, PT ;  /* 0x000000360500720c */ /* 0x0c0fe40003f46270 */
[-C--:B------:R-:W-:Y:S02]  /*3460*/  ISETP.GE.AND P0, PT, R5, R53.reuse, PT ;  /* 0x000000350500720c */ /* 0x080fe40003f06270 */
[C---:B------:R-:W-:Y:S02]  /*3470*/  ISETP.GE.AND P3, PT, R4.reuse, R54, PT ;  /* 0x000000360400720c */ /* 0x040fe40003f66270 */
[----:B------:R-:W-:Y:S01]  /*3480*/  ISETP.GE.AND P1, PT, R4, R53, PT ;  /* 0x000000350400720c */ /* 0x000fe20003f26270 */
[----:B------:R-:W-:Y:S01]  /*3490*/  VIADD R4, R13, 0x9 ;  /* 0x000000090d047836 */ /* 0x000fe20000000000 */
[----:B------:R-:W-:Y:S02]  /*34a0*/  I2FP.F32.S32 R5, R5 ;  /* 0x0000000500057245 */ /* 0x000fe40000201400 */
[----:B------:R-:W-:-:S02]  /*34b0*/  FSEL R131, R6, -INF , !P1 ;  /* 0xff80000006837808 */ /* 0x000fc40004800000 */
[----:B------:R-:W-:Y:S01]  /*34c0*/  I2FP.F32.S32 R6, R4 ;  /* 0x0000000400067245 */ /* 0x000fe20000201400 */
[-C--:B------:R-:W-:Y:S01]  /*34d0*/  FFMA.FTZ R7, R5, R201.reuse, R44 ;  /* 0x000000c905077223 */ /* 0x080fe2000001002c */
[----:B------:R-:W-:Y:S01]  /*34e0*/  FSEL R50, R9, -INF , !P5 ;  /* 0xff80000009327808 */ /* 0x000fe20006800000 */
[CC--:B------:R-:W-:Y:S01]  /*34f0*/  FFMA.FTZ R9, R5.reuse, R201.reuse, R76 ;  /* 0x000000c905097223 */ /* 0x0c0fe2000001004c */
[----:B------:R-:W-:Y:S01]  /*3500*/  FSEL R136, R8, -INF , !P3 ;  /* 0xff80000008887808 */ /* 0x000fe20005800000 */
[-C--:B------:R-:W-:Y:S01]  /*3510*/  FFMA.FTZ R10, R5, R201.reuse, R46 ;  /* 0x000000c9050a7223 */ /* 0x080fe2000001002e */
[----:B------:R-:W-:Y:S01]  /*3520*/  FSEL R38, R7, -INF , !P6 ;  /* 0xff80000007267808 */ /* 0x000fe20007000000 */
[-C--:B------:R-:W-:Y:S01]  /*3530*/  FFMA.FTZ R7, R5, R201.reuse, R78 ;  /* 0x000000c905077223 */ /* 0x080fe2000001004e */
[----:B------:R-:W-:Y:S01]  /*3540*/  ISETP.GE.AND P5, PT, R4, R52, PT ;  /* 0x000000340400720c */ /* 0x000fe20003fa6270 */
[----:B------:R-:W-:Y:S01]  /*3550*/  FFMA.FTZ R8, R6, R201, R45 ;  /* 0x000000c906087223 */ /* 0x000fe2000001002d */
[----:B------:R-:W-:Y:S01]  /*3560*/  ISETP.GE.AND P3, PT, R4, R51, PT ;  /* 0x000000330400720c */ /* 0x000fe20003f66270 */
[----:B------:R-:W-:Y:S01]  /*3570*/  FFMA.FTZ R11, R6, R201, R47 ;  /* 0x000000c9060b7223 */ /* 0x000fe2000001002f */
[C---:B------:R-:W-:Y:S01]  /*3580*/  ISETP.GE.AND P1, PT, R4.reuse, R54, PT ;  /* 0x000000360400720c */ /* 0x040fe20003f26270 */
[C---:B------:R-:W-:Y:S01]  /*3590*/  VIADD R5, R13.reuse, 0x11 ;  /* 0x000000110d057836 */ /* 0x040fe20000000000 */
[----:B------:R-:W-:Y:S01]  /*35a0*/  ISETP.GE.AND P6, PT, R4, R53, PT ;  /* 0x000000350400720c */ /* 0x000fe20003fc6270 */
[----:B------:R-:W-:Y:S01]  /*35b0*/  VIADD R4, R13, 0x10 ;  /* 0x000000100d047836 */ /* 0x000fe20000000000 */
[----:B------:R-:W-:-:S02]  /*35c0*/  FSEL R47, R10, -INF , !P4 ;  /* 0xff8000000a2f7808 */ /* 0x000fc40006000000 */
[----:B------:R-:W-:Y:S02]  /*35d0*/  FSEL R137, R9, -INF , !P2 ;  /* 0xff80000009897808 */ /* 0x000fe40005000000 */
[----:B------:R-:W-:Y:S02]  /*35e0*/  FSEL R132, R7, -INF , !P0 ;  /* 0xff80000007847808 */ /* 0x000fe40004000000 */
[----:B------:R-:W-:Y:S01]  /*35f0*/  FSEL R44, R8, -INF , !P5 ;  /* 0xff800000082c7808 */ /* 0x000fe20006800000 */
[-C--:B------:R-:W-:Y:S01]  /*3600*/  FFMA.FTZ R8, R6, R201.reuse, R77 ;  /* 0x000000c906087223 */ /* 0x080fe2000001004d */
[----:B------:R-:W-:Y:S01]  /*3610*/  ISETP.GE.AND P4, PT, R4, R52, PT ;  /* 0x000000340400720c */ /* 0x000fe20003f86270 */
[----:B------:R-:W-:Y:S01]  /*3620*/  FFMA.FTZ R6, R6, R201, R79 ;  /* 0x000000c906067223 */ /* 0x000fe2000001004f */
[C---:B------:R-:W-:Y:S02]  /*3630*/  ISETP.GE.AND P2, PT, R4.reuse, R51, PT ;  /* 0x000000330400720c */ /* 0x040fe40003f46270 */
[----:B------:R-:W-:-:S02]  /*3640*/  ISETP.GE.AND P0, PT, R4, R54, PT ;  /* 0x000000360400720c */ /* 0x000fc40003f06270 */
[----:B------:R-:W-:Y:S02]  /*3650*/  ISETP.GE.AND P5, PT, R4, R53, PT ;  /* 0x000000350400720c */ /* 0x000fe40003fa6270 */
[----:B------:R-:W-:Y:S02]  /*3660*/  I2FP.F32.S32 R4, R4 ;  /* 0x0000000400047245 */ /* 0x000fe40000201400 */
[----:B------:R-:W-:Y:S02]  /*3670*/  FSEL R130, R6, -INF , !P6 ;  /* 0xff80000006827808 */ /* 0x000fe40007000000 */
[----:B------:R-:W-:Y:S01]  /*3680*/  I2FP.F32.S32 R6, R5 ;  /* 0x0000000500067245 */ /* 0x000fe20000201400 */
[-C--:B------:R-:W-:Y:S01]  /*3690*/  FFMA.FTZ R7, R4, R201.reuse, R20 ;  /* 0x000000c904077223 */ /* 0x080fe20000010014 */
[----:B------:R-:W-:Y:S01]  /*36a0*/  FSEL R135, R8, -INF , !P1 ;  /* 0xff80000008877808 */ /* 0x000fe20004800000 */
[CC--:B------:R-:W-:Y:S01]  /*36b0*/  FFMA.FTZ R10, R4.reuse, R201.reuse, R22 ;  /* 0x000000c9040a7223 */ /* 0x0c0fe20000010016 */
[----:B------:R-:W-:Y:S01]  /*36c0*/  FSEL R46, R11, -INF , !P3 ;  /* 0xff8000000b2e7808 */ /* 0x000fe20005800000 */
[CC--:B------:R-:W-:Y:S01]  /*36d0*/  FFMA.FTZ R9, R4.reuse, R201.reuse, R72 ;  /* 0x000000c904097223 */ /* 0x0c0fe20000010048 */
[----:B------:R-:W-:Y:S01]  /*36e0*/  FSEL R39, R7, -INF , !P4 ;  /* 0xff80000007277808 */ /* 0x000fe20006000000 */
[-C--:B------:R-:W-:Y:S01]  /*36f0*/  FFMA.FTZ R7, R4, R201.reuse, R74 ;  /* 0x000000c904077223 */ /* 0x080fe2000001004a */
[-C--:B------:R-:W-:Y:S01]  /*3700*/  FFMA.FTZ R8, R6, R201.reuse, R21 ;  /* 0x000000c906087223 */ /* 0x080fe20000010015 */
[----:B------:R-:W-:Y:S01]  /*3710*/  ISETP.GE.AND P3, PT, R5, R52, PT ;  /* 0x000000340500720c */ /* 0x000fe20003f66270 */
[----:B------:R-:W-:Y:S01]  /*3720*/  VIADD R4, R13, 0x18 ;  /* 0x000000180d047836 */ /* 0x000fe20000000000 */
[----:B------:R-:W-:Y:S01]  /*3730*/  FSEL R57, R10, -INF , !P2 ;  /* 0xff8000000a397808 */ /* 0x000fe20005000000 */
[----:B------:R-:W-:Y:S01]  /*3740*/  FFMA.FTZ R11, R6, R201, R23 ;  /* 0x000000c9060b7223 */ /* 0x000fe20000010017 */
[----:B------:R-:W-:-:S02]  /*3750*/  FSEL R134, R9, -INF , !P0 ;  /* 0xff80000009867808 */ /* 0x000fc40004000000 */
[----:B------:R-:W-:Y:S02]  /*3760*/  FSEL R127, R7, -INF , !P5 ;  /* 0xff800000077f7808 */ /* 0x000fe40006800000 */
[----:B------:R-:W-:Y:S01]  /*3770*/  FSEL R45, R8, -INF , !P3 ;  /* 0xff800000082d7808 */ /* 0x000fe20005800000 */
[-C--:B------:R-:W-:Y:S01]  /*3780*/  FFMA.FTZ R8, R6, R201.reuse, R73 ;  /* 0x000000c906087223 */ /* 0x080fe20000010049 */
[----:B------:R-:W-:Y:S01]  /*3790*/  ISETP.GE.AND P2, PT, R4, R52, PT ;  /* 0x000000340400720c */ /* 0x000fe20003f46270 */
[----:B------:R-:W-:Y:S01]  /*37a0*/  FFMA.FTZ R6, R6, R201, R75 ;  /* 0x000000c906067223 */ /* 0x000fe2000001004b */
[C---:B------:R-:W-:Y:S02]  /*37b0*/  ISETP.GE.AND P0, PT, R4.reuse, R51, PT ;  /* 0x000000330400720c */ /* 0x040fe40003f06270 */
[C---:B------:R-:W-:Y:S02]  /*37c0*/  ISETP.GE.AND P5, PT, R4.reuse, R54, PT ;  /* 0x000000360400720c */ /* 0x040fe40003fa6270 */
[----:B------:R-:W-:-:S02]  /*37d0*/  ISETP.GE.AND P3, PT, R4, R53, PT ;  /* 0x000000350400720c */ /* 0x000fc40003f66270 */
[C---:B------:R-:W-:Y:S02]  /*37e0*/  ISETP.GE.AND P1, PT, R5.reuse, R51, PT ;  /* 0x000000330500720c */ /* 0x040fe40003f26270 */
[C---:B------:R-:W-:Y:S02]  /*37f0*/  ISETP.GE.AND P6, PT, R5.reuse, R54, PT ;  /* 0x000000360500720c */ /* 0x040fe40003fc6270 */
[----:B------:R-:W-:Y:S01]  /*3800*/  ISETP.GE.AND P4, PT, R5, R53, PT ;  /* 0x000000350500720c */ /* 0x000fe20003f86270 */
[----:B------:R-:W-:Y:S01]  /*3810*/  VIADD R5, R13, 0x19 ;  /* 0x000000190d057836 */ /* 0x000fe20000000000 */
        /* <DEDUP_REMOVED lines=52> */
[----:B------:R-:W-:Y:S02]  /*3b60*/  I2FP.F32.S32 R4, R4 ;  /* 0x0000000400047245 */ /* 0x000fe40000201400 */
[C---:B------:R-:W-:Y:S02]  /*3b70*/  ISETP.GE.AND P4, PT, R5.reuse, R51, PT ;  /* 0x000000330500720c */ /* 0x040fe40003f86270 */
[C---:B------:R-:W-:Y:S01]  /*3b80*/  ISETP.GE.AND P2, PT, R5.reuse, R54, PT ;  /* 0x000000360500720c */ /* 0x040fe20003f46270 */
[C---:B------:R-:W-:Y:S01]  /*3b90*/  FFMA.FTZ R7, R4.reuse, R201, R28 ;  /* 0x000000c904077223 */ /* 0x040fe2000001001c */
[----:B------:R-:W-:Y:S01]  /*3ba0*/  ISETP.GE.AND P0, PT, R5, R53, PT ;  /* 0x000000350500720c */ /* 0x000fe20003f06270 */
[----:B------:R-:W-:Y:S01]  /*3bb0*/  VIADD R5, R13, 0x29 ;  /* 0x000000290d057836 */ /* 0x000fe20000000000 */
[----:B------:R-:W-:Y:S01]  /*3bc0*/  FSEL R81, R11, -INF , !P4 ;  /* 0xff8000000b517808 */ /* 0x000fe20006000000 */
[-C--:B------:R-:W-:Y:S01]  /*3bd0*/  FFMA.FTZ R9, R4, R201.reuse, R60 ;  /* 0x000000c904097223 */ /* 0x080fe2000001003c */
[----:B------:R-:W-:Y:S01]  /*3be0*/  FSEL R123, R8, -INF , !P2 ;  /* 0xff800000087b7808 */ /* 0x000fe20005000000 */
[-C--:B------:R-:W-:Y:S01]  /*3bf0*/  FFMA.FTZ R10, R4, R201.reuse, R30 ;  /* 0x000000c9040a7223 */ /* 0x080fe2000001001e */
[----:B------:R-:W-:Y:S01]  /*3c00*/  FSEL R118, R6, -INF , !P0 ;  /* 0xff80000006767808 */ /* 0x000fe20004000000 */
[----:B------:R-:W-:Y:S01]  /*3c10*/  FFMA.FTZ R6, R4, R201, R62 ;  /* 0x000000c904067223 */ /* 0x000fe2000001003e */
[----:B------:R-:W-:Y:S01]  /*3c20*/  FSEL R85, R7, -INF , !P5 ;  /* 0xff80000007557808 */ /* 0x000fe20006800000 */
[----:B------:R-:W-:Y:S01]  /*3c30*/  VIADD R4, R13, 0x31 ;  /* 0x000000310d047836 */ /* 0x000fe20000000000 */
[----:B------:R-:W-:-:S02]  /*3c40*/  ISETP.GE.AND P4, PT, R5, R52, PT ;  /* 0x000000340500720c */ /* 0x000fc40003f86270 */
[C---:B------:R-:W-:Y:S02]  /*3c50*/  ISETP.GE.AND P2, PT, R5.reuse, R51, PT ;  /* 0x000000330500720c */ /* 0x040fe40003f46270 */
[C---:B------:R-:W-:Y:S02]  /*3c60*/  ISETP.GE.AND P0, PT, R5.reuse, R54, PT ;  /* 0x000000360500720c */ /* 0x040fe40003f06270 */
[----:B------:R-:W-:Y:S02]  /*3c70*/  ISETP.GE.AND P5, PT, R5, R53, PT ;  /* 0x000000350500720c */ /* 0x000fe40003fa6270 */
[----:B------:R-:W-:Y:S01]  /*3c80*/  I2FP.F32.S32 R7, R5 ;  /* 0x0000000500077245 */ /* 0x000fe20000201400 */
[----:B------:R-:W-:Y:S01]  /*3c90*/  VIADD R5, R13, 0x30 ;  /* 0x000000300d057836 */ /* 0x000fe20000000000 */
[----:B------:R-:W-:Y:S02]  /*3ca0*/  FSEL R117, R6, -INF , !P6 ;  /* 0xff80000006757808 */ /* 0x000fe40007000000 */
[----:B------:R-:W-:Y:S01]  /*3cb0*/  FSEL R121, R9, -INF , !P1 ;  /* 0xff80000009797808 */ /* 0x000fe20004800000 */
[C---:B------:R-:W-:Y:S01]  /*3cc0*/  FFMA.FTZ R8, R7.reuse, R201, R29 ;  /* 0x000000c907087223 */ /* 0x040fe2000001001d */
[----:B------:R-:W-:Y:S01]  /*3cd0*/  I2FP.F32.S32 R6, R5 ;  /* 0x0000000500067245 */ /* 0x000fe20000201400 */
[CC--:B------:R-:W-:Y:S01]  /*3ce0*/  FFMA.FTZ R9, R7.reuse, R201.reuse, R61 ;  /* 0x000000c907097223 */ /* 0x0c0fe2000001003d */
[----:B------:R-:W-:Y:S01]  /*3cf0*/  FSEL R91, R10, -INF , !P3 ;  /* 0xff8000000a5b7808 */ /* 0x000fe20005800000 */
[-C--:B------:R-:W-:Y:S01]  /*3d00*/  FFMA.FTZ R11, R7, R201.reuse, R31 ;  /* 0x000000c9070b7223 */ /* 0x080fe2000001001f */
[----:B------:R-:W-:Y:S01]  /*3d10*/  FSEL R60, R8, -INF , !P4 ;  /* 0xff800000083c7808 */ /* 0x000fe20006000000 */
[----:B------:R-:W-:Y:S01]  /*3d20*/  FFMA.FTZ R8, R6, R201, R32 ;  /* 0x000000c906087223 */ /* 0x000fe20000010020 */
[----:B------:R-:W-:-:S02]  /*3d30*/  ISETP.GE.AND P3, PT, R5, R52, PT ;  /* 0x000000340500720c */ /* 0x000fc40003f66270 */
[C---:B------:R-:W-:Y:S02]  /*3d40*/  ISETP.GE.AND P1, PT, R5.reuse, R51, PT ;  /* 0x000000330500720c */ /* 0x040fe40003f26270 */
[C---:B------:R-:W-:Y:S02]  /*3d50*/  ISETP.GE.AND P6, PT, R5.reuse, R54, PT ;  /* 0x000000360500720c */ /* 0x040fe40003fc6270 */
[----:B------:R-:W-:Y:S01]  /*3d60*/  ISETP.GE.AND P4, PT, R5, R53, PT ;  /* 0x000000350500720c */ /* 0x000fe20003f86270 */
[-C--:B------:R-:W-:Y:S01]  /*3d70*/  FFMA.FTZ R5, R7, R201.reuse, R63 ;  /* 0x000000c907057223 */ /* 0x080fe2000001003f */
[----:B------:R-:W-:Y:S01]  /*3d80*/  FSEL R119, R9, -INF , !P0 ;  /* 0xff80000009777808 */ /* 0x000fe20004000000 */
[-C--:B------:R-:W-:Y:S01]  /*3d90*/  FFMA.FTZ R9, R6, R201.reuse, R108 ;  /* 0x000000c906097223 */ /* 0x080fe2000001006c */
[----:B------:R-:W-:Y:S01]  /*3da0*/  FSEL R94, R8, -INF , !P3 ;  /* 0xff800000085e7808 */ /* 0x000fe20005800000 */
[CC--:B------:R-:W-:Y:S01]  /*3db0*/  FFMA.FTZ R8, R6.reuse, R201.reuse, R34 ;  /* 0x000000c906087223 */ /* 0x0c0fe20000010022 */
[----:B------:R-:W-:Y:S01]  /*3dc0*/  FSEL R116, R5, -INF , !P5 ;  /* 0xff80000005747808 */ /* 0x000fe20006800000 */
[----:B------:R-:W-:Y:S01]  /*3dd0*/  FFMA.FTZ R6, R6, R201, R110 ;  /* 0x000000c906067223 */ /* 0x000fe2000001006e */
[----:B------:R-:W-:Y:S01]  /*3de0*/  I2FP.F32.S32 R5, R4 ;  /* 0x0000000400057245 */ /* 0x000fe20000201400 */
[----:B------:R-:W-:Y:S01]  /*3df0*/  VIADD R7, R13, 0x38 ;  /* 0x000000380d077836 */ /* 0x000fe20000000000 */
[----:B------:R-:W-:-:S02]  /*3e00*/  FSEL R100, R8, -INF , !P1 ;  /* 0xff80000008647808 */ /* 0x000fc40004800000 */
[----:B------:R-:W-:Y:S01]  /*3e10*/  FSEL R110, R9, -INF , !P6 ;  /* 0xff800000096e7808 */ /* 0x000fe20007000000 */
[CC--:B------:R-:W-:Y:S01]  /*3e20*/  FFMA.FTZ R8, R5.reuse, R201.reuse, R33 ;  /* 0x000000c905087223 */ /* 0x0c0fe20000010021 */
[----:B------:R-:W-:Y:S01]  /*3e30*/  FSEL R107, R6, -INF , !P4 ;  /* 0xff800000066b7808 */ /* 0x000fe20006000000 */
[CC--:B------:R-:W-:Y:S01]  /*3e40*/  FFMA.FTZ R10, R5.reuse, R201.reuse, R35 ;  /* 0x000000c9050a7223 */ /* 0x0c0fe20000010023 */
[CC--:B------:R-:W-:Y:S01]  /*3e50*/  FFMA.FTZ R9, R5.reuse, R201.reuse, R109 ;  /* 0x000000c905097223 */ /* 0x0c0fe2000001006d */
[----:B------:R-:W-:Y:S01]  /*3e60*/  FFMA.FTZ R6, R5, R201, R111 ;  /* 0x000000c905067223 */ /* 0x000fe2000001006f */
[----:B------:R-:W-:Y:S02]  /*3e70*/  ISETP.GE.AND P0, PT, R4, R51, PT ;  /* 0x000000330400720c */ /* 0x000fe40003f06270 */
[----:B------:R-:W-:Y:S02]  /*3e80*/  I2FP.F32.S32 R5, R13 ;  /* 0x0000000d00057245 */ /* 0x000fe40000201400 */
[----:B------:R-:W-:-:S02]  /*3e90*/  FSEL R89, R11, -INF , !P2 ;  /* 0xff8000000b597808 */ /* 0x000fc40005000000 */
[C---:B------:R-:W-:Y:S02]  /*3ea0*/  ISETP.GE.AND P5, PT, R4.reuse, R54, PT ;  /* 0x000000360400720c */ /* 0x040fe40003fa6270 */
[CC--:B------:R-:W-:Y:S02]  /*3eb0*/  ISETP.GE.AND P2, PT, R4.reuse, R52.reuse, PT ;  /* 0x000000340400720c */ /* 0x0c0fe40003f46270 */
[----:B------:R-:W-:Y:S02]  /*3ec0*/  ISETP.GE.AND P3, PT, R4, R53, PT ;  /* 0x000000350400720c */ /* 0x000fe40003f66270 */
[----:B------:R-:W-:Y:S02]  /*3ed0*/  I2FP.F32.S32 R4, R7 ;  /* 0x0000000700047245 */ /* 0x000fe40000201400 */
[----:B------:R-:W-:Y:S01]  /*3ee0*/  FSEL R96, R10, -INF , !P0 ;  /* 0xff8000000a607808 */ /* 0x000fe20004000000 */
[-C--:B------:R-:W-:Y:S01]  /*3ef0*/  FFMA.FTZ R10, R5, R201.reuse, R58 ;  /* 0x000000c9050a7223 */ /* 0x080fe2000001003a */
[----:B------:R-:W-:Y:S01]  /*3f00*/  FSEL R109, R9, -INF , !P5 ;  /* 0xff800000096d7808 */ /* 0x000fe20006800000 */
[-C--:B------:R-:W-:Y:S01]  /*3f10*/  FFMA.FTZ R11, R4, R201.reuse, R112 ;  /* 0x000000c9040b7223 */ /* 0x080fe20000010070 */
[----:B------:R-:W-:Y:S01]  /*3f20*/  FSEL R87, R8, -INF , !P2 ;  /* 0xff80000008577808 */ /* 0x000fe20005000000 */
[C---:B------:R-:W-:Y:S01]  /*3f30*/  FFMA.FTZ R12, R4.reuse, R201, R18 ;  /* 0x000000c9040c7223 */ /* 0x040fe20000010012 */
[----:B------:R-:W-:Y:S01]  /*3f40*/  ISETP.GE.AND P5, PT, R13, R51, PT ;  /* 0x000000330d00720c */ /* 0x000fe20003fa6270 */
[-C--:B------:R-:W-:Y:S01]  /*3f50*/  FFMA.FTZ R8, R4, R201.reuse, R114 ;  /* 0x000000c904087223 */ /* 0x080fe20000010072 */
[----:B------:R-:W-:Y:S01]  /*3f60*/  ISETP.GE.AND P1, PT, R7, R52, PT ;  /* 0x000000340700720c */ /* 0x000fe20003f26270 */
[----:B------:R-:W-:Y:S01]  /*3f70*/  FFMA.FTZ R9, R5, R201, R88 ;  /* 0x000000c905097223 */ /* 0x000fe20000010058 */
[----:B------:R-:W-:-:S02]  /*3f80*/  ISETP.GE.AND P6, PT, R7, R51, PT ;  /* 0x000000330700720c */ /* 0x000fc40003fc6270 */
[C---:B------:R-:W-:Y:S02]  /*3f90*/  ISETP.GE.AND P4, PT, R7.reuse, R54, PT ;  /* 0x000000360700720c */ /* 0x040fe40003f86270 */
[----:B------:R-:W-:Y:S01]  /*3fa0*/  ISETP.GE.AND P2, PT, R7, R53, PT ;  /* 0x000000350700720c */ /* 0x000fe20003f46270 */
[-C--:B------:R-:W-:Y:S01]  /*3fb0*/  FFMA.FTZ R7, R4, R201.reuse, R16 ;  /* 0x000000c904077223 */ /* 0x080fe20000010010 */
[----:B------:R-:W-:Y:S01]  /*3fc0*/  FSEL R98, R6, -INF , !P3 ;  /* 0xff80000006627808 */ /* 0x000fe20005800000 */
[-C--:B------:R-:W-:Y:S01]  /*3fd0*/  FFMA.FTZ R6, R5, R201.reuse, R56 ;  /* 0x000000c905067223 */ /* 0x080fe20000010038 */
[C---:B------:R-:W-:Y:S01]  /*3fe0*/  ISETP.GE.AND P0, PT, R13.reuse, R52, PT ;  /* 0x000000340d00720c */ /* 0x040fe20003f06270 */
[----:B------:R-:W-:Y:S01]  /*3ff0*/  VIADD R4, R13, 0x39 ;  /* 0x000000390d047836 */ /* 0x000fe20000000000 */
[----:B------:R-:W-:Y:S01]  /*4000*/  FSEL R23, R10, -INF , !P5 ;  /* 0xff8000000a177808 */ /* 0x000fe20006800000 */
[----:B------:R-:W-:Y:S01]  /*4010*/  FFMA.FTZ R5, R5, R201, R90 ;  /* 0x000000c905057223 */ /* 0x000fe2000001005a */
[----:B------:R-:W-:-:S02]  /*4020*/  ISETP.GE.AND P5, PT, R159, 0x2, PT ;  /* 0x000000029f00780c */ /* 0x000fc40003fa6270 */
        /* <DEDUP_REMOVED lines=10> */
[C---:B------:R-:W-:Y:S01]  /*40d0*/  ISETP.GE.AND P3, PT, R13.reuse, R54, PT ;  /* 0x000000360d00720c */ /* 0x040fe20003f66270 */
[CC--:B------:R-:W-:Y:S01]  /*40e0*/  FFMA.FTZ R8, R4.reuse, R201.reuse, R17 ;  /* 0x000000c904087223 */ /* 0x0c0fe20000010011 */
[CC--:B------:R-:W-:Y:S01]  /*40f0*/  FFMA.FTZ R7, R4.reuse, R201.reuse, R19 ;  /* 0x000000c904077223 */ /* 0x0c0fe20000010013 */
[CC--:B------:R-:W-:Y:S01]  /*4100*/  FFMA.FTZ R6, R4.reuse, R201.reuse, R113 ;  /* 0x000000c904067223 */ /* 0x0c0fe20000010071 */
[----:B------:R-:W-:Y:S01]  /*4110*/  FFMA.FTZ R4, R4, R201, R115 ;  /* 0x000000c904047223 */ /* 0x000fe20000010073 */
[----:B------:R-:W-:-:S02]  /*4120*/  ISETP.GE.AND P1, PT, R13, R53, PT ;  /* 0x000000350d00720c */ /* 0x000fc40003f26270 */
[----:B------:R-:W-:Y:S02]  /*4130*/  FSEL R88, R9, -INF , !P3 ;  /* 0xff80000009587808 */ /* 0x000fe40005800000 */
[----:B------:R-:W-:Y:S02]  /*4140*/  FSEL R67, R5, -INF , !P1 ;  /* 0xff80000005437808 */ /* 0x000fe40004800000 */
[----:B------:R-:W-:Y:S02]  /*4150*/  FSEL R90, R8, -INF , !P6 ;  /* 0xff800000085a7808 */ /* 0x000fe40007000000 */
[----:B------:R-:W-:Y:S02]  /*4160*/  FSEL R95, R7, -INF , !P4 ;  /* 0xff800000075f7808 */ /* 0x000fe40006000000 */
[----:B------:R-:W-:Y:S02]  /*4170*/  FSEL R99, R6, -INF , !P2 ;  /* 0xff80000006637808 */ /* 0x000fe40005000000 */
[----:B------:R-:W-:Y:S01]  /*4180*/  FSEL R86, R4, -INF , !P0 ;  /* 0xff80000004567808 */ /* 0x000fe20004000000 */
[----:B-1----:R-:W-:Y:S06]  /*4190*/  @!P5 BRA `(.L_x_691) ;  /* 0x0000000000ecd947 */ /* 0x002fec0003800000 */
[----:B------:R-:W-:Y:S01]  /*41a0*/  VIADD R4, R159, 0xfffffffe ;  /* 0xfffffffe9f047836 */ /* 0x000fe20000000000 */
[-C--:B------:R-:W-:Y:S01]  /*41b0*/  ISETP.GE.AND P4, PT, R170, R205.reuse, PT ;  /* 0x000000cdaa00720c */ /* 0x080fe20003f86270 */
[----:B------:R-:W-:Y:S01]  /*41c0*/  BSSY B0, `(.L_x_692) ;  /* 0x0000037000007945 */ /* 0x000fe20003800000 */
[-C--:B------:R-:W-:Y:S01]  /*41d0*/  ISETP.GE.AND P3, PT, R247, R205.reuse, PT ;  /* 0x000000cdf700720c */ /* 0x080fe20003f66270 */
[----:B------:R-:W-:Y:S01]  /*41e0*/  IMAD R6, R167, R4, RZ ;  /* 0x00000004a7067224 */ /* 0x000fe200078e02ff */
[----:B------:R-:W-:Y:S01]  /*41f0*/  SHF.R.S32.HI R7, RZ, 0x1f, R4 ;  /* 0x0000001fff077819 */ /* 0x000fe20000011404 */
[----:B------:R-:W-:Y:S01]  /*4200*/  IMAD.WIDE.U32 R4, R4, R166, R168 ;  /* 0x000000a604047225 */ /* 0x000fe200078e00a8 */
[----:B------:R-:W-:-:S03]  /*4210*/  ISETP.GE.AND P1, PT, R248, R205, PT ;  /* 0x000000cdf800720c */ /* 0x000fc60003f26270 */
[----:B------:R-:W-:-:S04]  /*4220*/  IMAD R6, R7, R166, R6 ;  /* 0x000000a607067224 */ /* 0x000fc800078e0206 */
[----:B------:R-:W-:Y:S01]  /*4230*/  IMAD.IADD R6, R5, 0x1, R6 ;  /* 0x0000000105067824 */ /* 0x000fe200078e0206 */
[CC--:B------:R-:W-:Y:S01]  /*4240*/  @!P4 LEA R16, P6, R4.reuse, R218.reuse, 0x1 ;  /* 0x000000da0410c211 */ /* 0x0c0fe200078c08ff */
[----:B------:R1:W-:Y:S01]  /*4250*/  @P4 STS [R204+0x6000], RZ ;  /* 0x006000ffcc004388 */ /* 0x0003e20000000800 */
[CC--:B------:R-:W-:Y:S02]  /*4260*/  @!P3 LEA R14, P2, R4.reuse, R218.reuse, 0x1 ;  /* 0x000000da040eb211 */ /* 0x0c0fe400078408ff */
[CCC-:B------:R-:W-:Y:S01]  /*4270*/  @!P4 LEA.HI.X R17, R4.reuse, R219.reuse, R6.reuse, 0x1, P6 ;  /* 0x000000db0411c211 */ /* 0x1c0fe200030f0c06 */
[----:B------:R1:W-:Y:S01]  /*4280*/  @P4 STS [R204+0x6004], RZ ;  /* 0x006004ffcc004388 */ /* 0x0003e20000000800 */
[C---:B------:R-:W-:Y:S02]  /*4290*/  @!P1 LEA R12, P0, R4.reuse, R218, 0x1 ;  /* 0x000000da040c9211 */ /* 0x040fe400078008ff */
[----:B------:R-:W-:Y:S01]  /*42a0*/  IADD3 R5, P6, R165, R4, RZ ;  /* 0x00000004a5057210 */ /* 0x000fe20007fde0ff */
[----:B------:R1:W-:Y:S01]  /*42b0*/  @P4 STS.64 [R204+0x6008], RZ ;  /* 0x006008ffcc004388 */ /* 0x0003e20000000a00 */
[----:B------:R-:W-:-:S02]  /*42c0*/  @!P3 LEA.HI.X R15, R4, R219, R6, 0x1, P2 ;  /* 0x000000db040fb211 */ /* 0x000fc400010f0c06 */
[-CC-:B------:R-:W-:Y:S01]  /*42d0*/  @!P1 LEA.HI.X R13, R4, R219.reuse, R6.reuse, 0x1, P0 ;  /* 0x000000db040d9211 */ /* 0x180fe200000f0c06 */
[----:B------:R-:W-:Y:S01]  /*42e0*/  IMAD.X R6, R164, 0x1, R6, P6 ;  /* 0x00000001a4067824 */ /* 0x000fe200030e0606 */
[CC--:B------:R-:W-:Y:S01]  /*42f0*/  @!P4 LEA R10, P2, R5.reuse, R218.reuse, 0x1 ;  /* 0x000000da050ac211 */ /* 0x0c0fe200078408ff */
[----:B------:R-:W-:Y:S01]  /*4300*/  @!PT LDS RZ, [RZ] ;  /* 0x00000000fffff984 */ /* 0x000fe20000000800 */
[----:B------:R-:W-:Y:S01]  /*4310*/  @!PT LDS RZ, [RZ] ;  /* 0x00000000fffff984 */ /* 0x000fe20000000800 */
[----:B------:R-:W-:Y:S01]  /*4320*/  @!PT LDS RZ, [RZ] ;  /* 0x00000000fffff984 */ /* 0x000fe20000000800 */
[----:B------:R1:W-:Y:S01]  /*4330*/  @!P4 LDGSTS.E.BYPASS.LTC128B.128 [R204+0x6000], desc[UR4][R16.64] ;  /* 0x0600000010cccfae */ /* 0x0003e2000b901d44 */
[C---:B------:R-:W-:Y:S02]  /*4340*/  @!P3 LEA R8, P0, R5.reuse, R218, 0x1 ;  /* 0x000000da0508b211 */ /* 0x040fe400078008ff */
[CCC-:B------:R-:W-:Y:S01]  /*4350*/  @!P4 LEA.HI.X R11, R5.reuse, R219.reuse, R6.reuse, 0x1, P2 ;  /* 0x000000db050bc211 */ /* 0x1c0fe200010f0c06 */
        /* <DEDUP_REMOVED lines=29> */
.L_x_693:
[----:B------:R-:W-:Y:S05]  /*4530*/  BSYNC B0 ;  /* 0x0000000000007941 */ /* 0x000fea0003800000 */
.L_x_692:
[----:B------:R-:W0:Y:S02]  /*4540*/  LDGDEPBAR ;  /* 0x00000000000079af */ /* 0x000e240000000000 */
.L_x_691:
[----:B------:R-:W-:Y:S05]  /*4550*/  BSYNC B1 ;  /* 0x0000000000017941 */ /* 0x000fea0003800000 */
.L_x_690:
[----:B--2---:R-:W2:Y:S01]  /*4560*/  LD.E R4, desc[UR4][R172.64+0xdc] ;  /* 0x0000dc04ac047980 */ /* 0x004ea2000c101900 */
[----:B------:R-:W-:Y:S01]  /*4570*/  FMNMX.FTZ R6, R22, R37, !PT ;  /* 0x0000002516067209 */ /* 0x000fe20007810000 */
[----:B------:R-:W-:Y:S01]  /*4580*/  IMAD R174, R0, 0x2, R3 ;  /* 0x0000000200ae7824 */ /* 0x000fe200078e0203 */
[----:B------:R-:W-:Y:S01]  /*4590*/  LOP3.LUT R5, R36, 0x7ffffffc, RZ, 0xc0, !PT ;  /* 0x7ffffffc24057812 */ /* 0x000fe200078ec0ff */
[----:B-1----:R-:W-:Y:S01]  /*45a0*/  IMAD R9, R162, R153, R163 ;  /* 0x00000099a2097224 */ /* 0x002fe200078e02a3 */
[----:B------:R-:W-:Y:S01]  /*45b0*/  FMNMX.FTZ R6, R38, R6, !PT ;  /* 0x0000000626067209 */ /* 0x000fe20007810000 */
[----:B------:R-:W-:Y:S01]  /*45c0*/  IMAD.SHL.U32 R8, R159, 0x40, RZ ;  /* 0x000000409f087824 */ /* 0x000fe200078e00ff */
[----:B------:R-:W-:Y:S01]  /*45d0*/  LOP3.LUT R181, R160, R155, RZ, 0x3c, !PT ;  /* 0x0000009ba0b57212 */ /* 0x000fe200078e3cff */
[----:B------:R-:W-:Y:S01]  /*45e0*/  IMAD.IADD R5, R144, 0x1, -R5 ;  /* 0x0000000190057824 */ /* 0x000fe200078e0a05 */
[----:B------:R-:W-:Y:S01]  /*45f0*/  FMNMX.FTZ R6, R44, R6, !PT ;  /* 0x000000062c067209 */ /* 0x000fe20007810000 */
[----:B------:R-:W-:Y:S01]  /*4600*/  IMAD R9, R154, R9, R157 ;  /* 0x000000099a097224 */ /* 0x000fe200078e029d */
[----:B------:R-:W-:Y:S01]  /*4610*/  BSSY B2, `(.L_x_694) ;  /* 0x0001697000027945 */ /* 0x000fe20003800000 */
[----:B------:R-:W-:Y:S01]  /*4620*/  IMAD.SHL.U32 R7, R5, 0x2, RZ ;  /* 0x0000000205077824 */ /* 0x000fe200078e00ff */
[----:B------:R-:W-:Y:S01]  /*4630*/  FMNMX.FTZ R5, R39, R6, !PT ;  /* 0x0000000627057209 */ /* 0x000fe20007810000 */
[----:B------:R-:W-:Y:S01]  /*4640*/  IMAD.SHL.U32 R0, R222, 0x2, RZ ;  /* 0x00000002de007824 */ /* 0x000fe200078e00ff */
[----:B------:R-:W-:Y:S01]  /*4650*/  STL [R1+0x160], R181 ;  /* 0x000160b501007387 */ /* 0x000fe20000100800 */
[C---:B------:R-:W-:Y:S01]  /*4660*/  IMAD R9, R216.reuse, R9, R8 ;  /* 0x00000009d8097224 */ /* 0x040fe200078e0208 */
[----:B------:R-:W-:Y:S01]  /*4670*/  FMNMX.FTZ R3, R45, R5, !PT ;  /* 0x000000052d037209 */ /* 0x000fe20007810000 */
[----:B------:R-:W-:Y:S01]  /*4680*/  IMAD R8, R216, R48, R7 ;  /* 0x00000030d8087224 */ /* 0x000fe200078e0207 */
[----:B------:R-:W-:Y:S01]  /*4690*/  FMNMX.FTZ R5, R23, R50, !PT ;  /* 0x0000003217057209 */ /* 0x000fe20007810000 */
[----:B------:R-:W-:Y:S01]  /*46a0*/  IMAD.WIDE.U32 R194, R158, -0x2daee0ad, RZ ;  /* 0xd2511f539ec27825 */ /* 0x000fe200078e00ff */
[----:B------:R-:W-:-:S02]  /*46b0*/  FMNMX.FTZ R3, R40, R3, !PT ;  /* 0x0000000328037209 */ /* 0x000fc40007810000 */
[----:B------:R-:W-:Y:S01]  /*46c0*/  FMNMX.FTZ R5, R47, R5, !PT ;  /* 0x000000052f057209 */ /* 0x000fe20007810000 */
[----:B------:R-:W-:Y:S01]  /*46d0*/  VIADD R7, R0, 0x1 ;  /* 0x0000000100077836 */ /* 0x000fe20000000000 */
[----:B------:R-:W-:Y:S01]  /*46e0*/  FMNMX.FTZ R3, R41, R3, !PT ;  /* 0x0000000329037209 */ /* 0x000fe20007810000 */
[----:B------:R-:W-:Y:S01]  /*46f0*/  IMAD.WIDE.U32 R212, R49, -0x326172a9, RZ ;  /* 0xcd9e8d5731d47825 */ /* 0x000fe200078e00ff */
[C---:B------:R-:W-:Y:S02]  /*4700*/  LOP3.LUT R0, R161.reuse, R0, RZ, 0x3c, !PT ;  /* 0x00000000a1007212 */ /* 0x040fe400078e3cff */
[----:B------:R-:W-:Y:S01]  /*4710*/  FMNMX.FTZ R6, R80, R3, !PT ;  /* 0x0000000350067209 */ /* 0x000fe20007810000 */
[----:B------:R-:W-:Y:S01]  /*4720*/  VIADD R139, R161, 0xbb67ae85 ;  /* 0xbb67ae85a18b7836 */ /* 0x000fe20000000000 */
[----:B------:R-:W-:Y:S01]  /*4730*/  FMNMX.FTZ R3, R46, R5, !PT ;  /* 0x000000052e037209 */ /* 0x000fe20007810000 */
[----:B------:R-:W-:Y:S01]  /*4740*/  VIADD R164, R49, 0x4 ;  /* 0x0000000431a47836 */ /* 0x000fe20000000000 */
[----:B------:R-:W-:Y:S01]  /*4750*/  FMNMX.FTZ R5, R64, R6, !PT ;  /* 0x0000000640057209 */ /* 0x000fe20007810000 */
[----:B------:R-:W-:Y:S01]  /*4760*/  VIADD R196, R160, 0x9e3779b9 ;  /* 0x9e3779b9a0c47836 */ /* 0x000fe20000000000 */
[----:B------:R-:W-:Y:S01]  /*4770*/  LOP3.LUT R6, R0, R195, RZ, 0x3c, !PT ;  /* 0x000000c300067212 */ /* 0x000fe200078e3cff */
[----:B------:R-:W-:Y:S01]  /*4780*/  IMAD.WIDE.U32 R10, R164, -0x326172a9, RZ ;  /* 0xcd9e8d57a40a7825 */ /* 0x000fe200078e00ff */
[----:B------:R-:W-:-:S02]  /*4790*/  FMNMX.FTZ R0, R57, R3, !PT ;  /* 0x0000000339007209 */ /* 0x000fc40007810000 */
[----:B------:R-:W-:Y:S01]  /*47a0*/  FMNMX.FTZ R5, R85, R5, !PT ;  /* 0x0000000555057209 */ /* 0x000fe20007810000 */
[----:B------:R-:W-:Y:S01]  /*47b0*/  IMAD.WIDE.U32 R158, R6, -0x326172a9, RZ ;  /* 0xcd9e8d57069e7825 */ /* 0x000fe200078e00ff */
[----:B------:R-:W-:Y:S01]  /*47c0*/  FMNMX.FTZ R0, R55, R0, !PT ;  /* 0x0000000037007209 */ /* 0x000fe20007810000 */
[----:B------:R-:W-:Y:S01]  /*47d0*/  STL [R1+0x10c], R196 ;  /* 0x00010cc401007387 */ /* 0x000fe20000100800 */
[C---:B------:R-:W-:Y:S01]  /*47e0*/  LOP3.LUT R156, R161.reuse, R7, RZ, 0x3c, !PT ;  /* 0x00000007a19c7212 */ /* 0x040fe200078e3cff */
[----:B------:R-:W-:Y:S01]  /*47f0*/  VIADD R209, R160, 0x3c6ef372 ;  /* 0x3c6ef372a0d17836 */ /* 0x000fe20000000000 */
[----:B------:R-:W-:Y:S01]  /*4800*/  FMNMX.FTZ R5, R60, R5, !PT ;  /* 0x000000053c057209 */ /* 0x000fe20007810000 */
[----:B------:R-:W-:Y:S01]  /*4810*/  VIADD R185, R161, 0x76cf5d0a ;  /* 0x76cf5d0aa1b97836 */ /* 0x000fe20000000000 */
[----:B------:R-:W-:Y:S01]  /*4820*/  FMNMX.FTZ R0, R59, R0, !PT ;  /* 0x000000003b007209 */ /* 0x000fe20007810000 */
[----:B------:R-:W-:Y:S01]  /*4830*/  VIADD R184, R161, 0x32370b8f ;  /* 0x32370b8fa1b87836 */ /* 0x000fe20000000000 */
[----:B------:R-:W-:Y:S01]  /*4840*/  LOP3.LUT R3, R156, R195, RZ, 0x3c, !PT ;  /* 0x000000c39c037212 */ /* 0x000fe200078e3cff */
[----:B------:R-:W-:Y:S01]  /*4850*/  VIADD R192, R160, 0xdaa66d2b ;  /* 0xdaa66d2ba0c07836 */ /* 0x000fe20000000000 */
[----:B------:R-:W-:Y:S01]  /*4860*/  FMNMX.FTZ R5, R94, R5, !PT ;  /* 0x000000055e057209 */ /* 0x000fe20007810000 */
[----:B------:R-:W-:Y:S01]  /*4870*/  VIADD R193, R160, 0x78dde6e4 ;  /* 0x78dde6e4a0c17836 */ /* 0x000fe20000000000 */
[----:B------:R-:W-:Y:S01]  /*4880*/  FMNMX.FTZ R0, R43, R0, !PT ;  /* 0x000000002b007209 */ /* 0x000fe20007810000 */
[----:B------:R-:W-:Y:S01]  /*4890*/  IMAD.WIDE.U32 R24, R3, -0x326172a9, RZ ;  /* 0xcd9e8d5703187825 */ /* 0x000fe200078e00ff */
[----:B------:R-:W-:Y:S01]  /*48a0*/  FMNMX.FTZ R5, R87, R5, !PT ;  /* 0x0000000557057209 */ /* 0x000fe20007810000 */
[----:B------:R-:W-:Y:S01]  /*48b0*/  STL.64 [R1+0x30], R194 ;  /* 0x000030c201007387 */ /* 0x000fe20000100a00 */
        /* <DEDUP_REMOVED lines=8> */
[----:B------:R-:W-:Y:S01]  /*4940*/  FMNMX.FTZ R105, R90, R5, !PT ;  /* 0x000000055a697209 */ /* 0x000fe20007810000 */
[----:B------:R-:W-:Y:S01]  /*4950*/  VIADD R210, R161, 0xa9066899 ;  /* 0xa9066899a1d27836 */ /* 0x000fe20000000000 */
[----:B------:R-:W-:Y:S01]  /*4960*/  FMNMX.FTZ R3, R91, R3, !PT ;  /* 0x000000035b037209 */ /* 0x000fe20007810000 */
[----:B------:R-:W-:Y:S01]  /*4970*/  VIADD R208, R160, 0x1715609d ;  /* 0x1715609da0d07836 */ /* 0x000fe20000000000 */
[----:B------:R-:W-:Y:S01]  /*4980*/  SHF.R.S32.HI R5, RZ, 0x1f, R0 ;  /* 0x0000001fff057819 */ /* 0x000fe20000011400 */
[----:B------:R-:W-:Y:S01]  /*4990*/  STL.64 [R1+0x48], R234 ;  /* 0x000048ea01007387 */ /* 0x000fe20000100a00 */
[----:B------:R-:W-:Y:S01]  /*49a0*/  IADD3 R18, P0, R8, R0, RZ ;  /* 0x0000000008127210 */ /* 0x000fe20007f1e0ff */
[----:B------:R-:W-:Y:S01]  /*49b0*/  IMAD.WIDE.U32 R214, R164, -0x326172a9, RZ ;  /* 0xcd9e8d57a4d67825 */ /* 0x000fe200078e00ff */
[----:B------:R-:W-:Y:S01]  /*49c0*/  LOP3.LUT R0, R235, R139, R194, 0x96, !PT ;  /* 0x0000008beb007212 */ /* 0x000fe200078e96c2 */
[----:B------:R-:W-:Y:S01]  /*49d0*/  STL [R1+0x110], R209 ;  /* 0x000110d101007387 */ /* 0x000fe20000100800 */
[----:B------:R-:W-:-:S02]  /*49e0*/  FMNMX.FTZ R3, R89, R3, !PT ;  /* 0x0000000359037209 */ /* 0x000fc40007810000 */
[----:B------:R-:W-:Y:S01]  /*49f0*/  LOP3.LUT R111, R181, R11, RZ, 0x3c, !PT ;  /* 0x0000000bb56f7212 */ /* 0x000fe200078e3cff */
[----:B------:R-:W-:Y:S01]  /*4a00*/  IMAD.WIDE.U32 R250, R0, -0x326172a9, RZ ;  /* 0xcd9e8d5700fa7825 */ /* 0x000fe200078e00ff */
[----:B------:R-:W-:Y:S01]  /*4a10*/  FMNMX.FTZ R0, R100, R3, !PT ;  /* 0x0000000364007209 */ /* 0x000fe20007810000 */
[----:B------:R-:W1:Y:S01]  /*4a20*/  SHFL.BFLY PT, R11, R105, 0x2, 0x1f ;  /* 0x0c401f00690b7f89 */ /* 0x000e6200000e0000 */
[----:B------:R-:W-:Y:S02]  /*4a30*/  LEA.HI.X.SX32 R5, R8, R5, 0x1, P0 ;  /* 0x0000000508057211 */ /* 0x000fe400000f0eff */
[----:B------:R-:W-:Y:S01]  /*4a40*/  FMNMX.FTZ R0, R96, R0, !PT ;  /* 0x0000000060007209 */ /* 0x000fe20007810000 */
[----:B------:R-:W-:Y:S01]  /*4a50*/  STL [R1+0x104], R185 ;  /* 0x000104b901007387 */ /* 0x000fe20000100800 */
[----:B------:R-:W-:Y:S02]  /*4a60*/  LOP3.LUT R8, R159, R196, R212, 0x96, !PT ;  /* 0x000000c49f087212 */ /* 0x000fe400078e96d4 */
[----:B------:R-:W-:Y:S01]  /*4a70*/  FMNMX.FTZ R0, R101, R0, !PT ;  /* 0x0000000065007209 */ /* 0x000fe20007810000 */
[----:B------:R-:W-:Y:S01]  /*4a80*/  STL [R1+0x108], R184 ;  /* 0x000108b801007387 */ /* 0x000fe20000100800 */
[-C--:B------:R-:W-:Y:S01]  /*4a90*/  LOP3.LUT R12, R251, R209.reuse, R158, 0x96, !PT ;  /* 0x000000d1fb0c7212 */ /* 0x080fe200078e969e */
[----:B------:R-:W-:Y:S01]  /*4aa0*/  IMAD.WIDE.U32 R8, R8, -0x2daee0ad, RZ ;  /* 0xd2511f5308087825 */ /* 0x000fe200078e00ff */
[----:B------:R-:W-:Y:S01]  /*4ab0*/  FMNMX.FTZ R0, R95, R0, !PT ;  /* 0x000000005f007209 */ /* 0x000fe20007810000 */
[----:B------:R-:W-:Y:S01]  /*4ac0*/  STL [R1+0xf0], R192 ;  /* 0x0000f0c001007387 */ /* 0x000fe20000100800 */
[-C--:B------:R-:W-:Y:S01]  /*4ad0*/  LOP3.LUT R6, R25, R196.reuse, R212, 0x96, !PT ;  /* 0x000000c419067212 */ /* 0x080fe200078e96d4 */
[----:B------:R-:W-:Y:S01]  /*4ae0*/  IMAD.WIDE.U32 R12, R12, -0x2daee0ad, RZ ;  /* 0xd2511f530c0c7825 */ /* 0x000fe200078e00ff */
[----:B------:R-:W-:Y:S01]  /*4af0*/  LOP3.LUT R14, R251, R209, R24, 0x96, !PT ;  /* 0x000000d1fb0e7212 */ /* 0x000fe200078e9618 */
[----:B------:R-:W3:Y:S01]  /*4b00*/  SHFL.BFLY PT, R20, R0, 0x2, 0x1f ;  /* 0x0c401f0000147f89 */ /* 0x000ee200000e0000 */
[----:B------:R-:W-:Y:S01]  /*4b10*/  LOP3.LUT R3, R9, R185, R234, 0x96, !PT ;  /* 0x000000b909037212 */ /* 0x000fe200078e96ea */
[----:B------:R-:W-:Y:S01]  /*4b20*/  IMAD.WIDE.U32 R6, R6, -0x2daee0ad, RZ ;  /* 0xd2511f5306067825 */ /* 0x000fe200078e00ff */
[-CC-:B------:R-:W-:Y:S01]  /*4b30*/  LOP3.LUT R138, R159, R196.reuse, R10.reuse, 0x96, !PT ;  /* 0x000000c49f8a7212 */ /* 0x180fe200078e960a */
[----:B------:R-:W-:Y:S01]  /*4b40*/  STL [R1+0xfc], R193 ;  /* 0x0000fcc101007387 */ /* 0x000fe20000100800 */
[----:B------:R-:W-:Y:S01]  /*4b50*/  LOP3.LUT R149, R25, R196, R10, 0x96, !PT ;  /* 0x000000c419957212 */ /* 0x000fe200078e960a */
[----:B------:R-:W-:Y:S01]  /*4b60*/  IMAD.WIDE.U32 R14, R14, -0x2daee0ad, RZ ;  /* 0xd2511f530e0e7825 */ /* 0x000fe200078e00ff */
[----:B------:R-:W-:Y:S01]  /*4b70*/  LOP3.LUT R8, R13, R184, R8, 0x96, !PT ;  /* 0x000000b80d087212 */ /* 0x000fe200078e9608 */
[----:B------:R-:W-:Y:S01]  /*4b80*/  STL [R1+0x100], R211 ;  /* 0x000100d301007387 */ /* 0x000fe20000100800 */
[----:B-1----:R-:W-:-:S02]  /*4b90*/  FMNMX.FTZ R105, R105, R11, !PT ;  /* 0x0000000b69697209 */ /* 0x002fc40007810000 */
[----:B------:R-:W-:Y:S01]  /*4ba0*/  LOP3.LUT R10, R7, R185, R234, 0x96, !PT ;  /* 0x000000b9070a7212 */ /* 0x000fe200078e96ea */
[----:B------:R-:W-:Y:S01]  /*4bb0*/  IMAD.WIDE.U32 R8, R8, -0x326172a9, RZ ;  /* 0xcd9e8d5708087825 */ /* 0x000fe200078e00ff */
[----:B------:R-:W-:Y:S01]  /*4bc0*/  LOP3.LUT R16, R15, R184, R6, 0x96, !PT ;  /* 0x000000b80f107212 */ /* 0x000fe200078e9606 */
[----:B------:R-:W1:Y:S01]  /*4bd0*/  SHFL.BFLY PT, R21, R105, 0x1, 0x1f ;  /* 0x0c201f0069157f89 */ /* 0x000e6200000e0000 */
[C---:B------:R-:W-:Y:S01]  /*4be0*/  LEA R48, P0, R18.reuse, R150, 0x1 ;  /* 0x0000009612307211 */ /* 0x040fe200078008ff */
[----:B------:R-:W-:Y:S02]  /*4bf0*/  IMAD.WIDE.U32 R6, R3, -0x326172a9, RZ ;  /* 0xcd9e8d5703067825 */ /* 0x000fe400078e00ff */
[----:B------:R-:W-:Y:S01]  /*4c00*/  STL [R1+0xf8], R210 ;  /* 0x0000f8d201007387 */ /* 0x000fe20000100800 */
[----:B------:R-:W-:Y:S01]  /*4c10*/  LEA.HI.X R49, R18, R151, R5, 0x1, P0 ;  /* 0x0000009712317211 */ /* 0x000fe200000f0c05 */
[----:B------:R-:W-:Y:S01]  /*4c20*/  IMAD.WIDE.U32 R10, R10, -0x326172a9, RZ ;  /* 0xcd9e8d570a0a7825 */ /* 0x000fe200078e00ff */
[----:B------:R-:W-:Y:S01]  /*4c30*/  LOP3.LUT R3, R7, R192, R250, 0x96, !PT ;  /* 0x000000c007037212 */ /* 0x000fe200078e96fa */
[----:B------:R-:W-:Y:S01]  /*4c40*/  STL [R1+0xf4], R208 ;  /* 0x0000f4d001007387 */ /* 0x000fe20000100800 */
[-C--:B------:R-:W-:Y:S01]  /*4c50*/  LOP3.LUT R18, R9, R193.reuse, R6, 0x96, !PT ;  /* 0x000000c109127212 */ /* 0x080fe200078e9606 */
[----:B------:R-:W-:Y:S01]  /*4c60*/  IMAD.WIDE.U32 R16, R16, -0x326172a9, RZ ;  /* 0xcd9e8d5710107825 */ /* 0x000fe200078e00ff */
[----:B---3--:R-:W-:Y:S01]  /*4c70*/  FMNMX.FTZ R0, R0, R20, !PT ;  /* 0x0000001400007209 */ /* 0x008fe20007810000 */
[----:B------:R-:W-:Y:S01]  /*4c80*/  STL.64 [R1+0x40], R214 ;  /* 0x000040d601007387 */ /* 0x000fe20000100a00 */
[-C--:B------:R-:W-:Y:S01]  /*4c90*/  LOP3.LUT R13, R11, R192.reuse, R250, 0x96, !PT ;  /* 0x000000c00b0d7212 */ /* 0x080fe200078e96fa */
[----:B------:R-:W-:Y:S01]  /*4ca0*/  IMAD.WIDE.U32 R18, R18, -0x2daee0ad, RZ ;  /* 0xd2511f5312127825 */ /* 0x000fe200078e00ff */
[-C--:B------:R-:W-:Y:S01]  /*4cb0*/  LOP3.LUT R5, R17, R193.reuse, R10, 0x96, !PT ;  /* 0x000000c111057212 */ /* 0x080fe200078e960a */
[----:B------:R-:W3:Y:S01]  /*4cc0*/  SHFL.BFLY PT, R102, R0, 0x1, 0x1f ;  /* 0x0c201f0000667f89 */ /* 0x000ee200000e0000 */
[----:B------:R-:W-:Y:S01]  /*4cd0*/  LOP3.LUT R15, R7, R192, R250, 0x96, !PT ;  /* 0x000000c0070f7212 */ /* 0x000fe200078e96fa */
[----:B------:R-:W-:Y:S01]  /*4ce0*/  IMAD.WIDE.U32 R10, R3, -0x2daee0ad, RZ ;  /* 0xd2511f53030a7825 */ /* 0x000fe200078e00ff */
[----:B------:R-:W-:-:S03]  /*4cf0*/  LOP3.LUT R3, R9, R193, R6, 0x96, !PT ;  /* 0x000000c109037212 */ /* 0x000fc600078e9606 */
[----:B------:R-:W-:Y:S01]  /*4d00*/  IMAD.WIDE.U32 R6, R13, -0x2daee0ad, RZ ;  /* 0xd2511f530d067825 */ /* 0x000fe200078e00ff */
[----:B------:R-:W-:Y:S02]  /*4d10*/  LOP3.LUT R12, R11, R211, R12, 0x96, !PT ;  /* 0x000000d30b0c7212 */ /* 0x000fe400078e960c */
[----:B-1----:R-:W-:Y:S01]  /*4d20*/  FMNMX.FTZ R105, R105, R21, !PT ;  /* 0x0000001569697209 */ /* 0x002fe20007810000 */
[----:B------:R-:W-:Y:S01]  /*4d30*/  IMAD.WIDE.U32 R26, R5, -0x2daee0ad, RZ ;  /* 0xd2511f53051a7825 */ /* 0x000fe200078e00ff */
[-C--:B------:R-:W-:Y:S02]  /*4d40*/  LOP3.LUT R9, R19, R210.reuse, R10, 0x96, !PT ;  /* 0x000000d213097212 */ /* 0x080fe400078e960a */
[----:B------:R-:W-:Y:S01]  /*4d50*/  FSETP.NEU.FTZ.AND P0, PT, R105, -INF , PT ;  /* 0xff8000006900780b */ /* 0x000fe20003f1d000 */
[----:B------:R-:W-:Y:S01]  /*4d60*/  IMAD.WIDE.U32 R12, R12, -0x326172a9, RZ ;  /* 0xcd9e8d570c0c7825 */ /* 0x000fe200078e00ff */
[----:B------:R-:W-:Y:S02]  /*4d70*/  LOP3.LUT R10, R27, R210, R6, 0x96, !PT ;  /* 0x000000d21b0a7212 */ /* 0x000fe400078e9606 */
[----:B------:R-:W-:Y:S01]  /*4d80*/  LOP3.LUT R14, R7, R211, R14, 0x96, !PT ;  /* 0x000000d3070e7212 */ /* 0x000fe200078e960e */
[----:B------:R-:W-:Y:S01]  /*4d90*/  IMAD R7, R15, -0x2daee0ad, RZ ;  /* 0xd2511f530f077824 */ /* 0x000fe200078e02ff */
[-CC-:B------:R-:W-:Y:S01]  /*4da0*/  LOP3.LUT R19, R13, R208.reuse, R8.reuse, 0x96, !PT ;  /* 0x000000d00d137212 */ /* 0x180fe200078e9608 */
[----:B------:R-:W-:Y:S01]  /*4db0*/  IMAD.WIDE.U32 R92, R3, -0x2daee0ad, RZ ;  /* 0xd2511f53035c7825 */ /* 0x000fe200078e00ff */
[----:B------:R-:W-:-:S03]  /*4dc0*/  LOP3.LUT R145, R13, R208, R8, 0x96, !PT ;  /* 0x000000d00d917212 */ /* 0x000fc600078e9608 */
[----:B------:R-:W-:Y:S01]  /*4dd0*/  IMAD.WIDE.U32 R8, R9, -0x326172a9, RZ ;  /* 0xcd9e8d5709087825 */ /* 0x000fe200078e00ff */
[----:B---3--:R-:W-:-:S03]  /*4de0*/  FMNMX.FTZ R102, R0, R102, !PT ;  /* 0x0000006600667209 */ /* 0x008fc60007810000 */
[----:B------:R-:W-:Y:S01]  /*4df0*/  IMAD.WIDE.U32 R14, R14, -0x326172a9, RZ ;  /* 0xcd9e8d570e0e7825 */ /* 0x000fe200078e00ff */
[C---:B------:R-:W-:Y:S02]  /*4e00*/  LOP3.LUT R13, R8.reuse, 0xff, RZ, 0xc0, !PT ;  /* 0x000000ff080d7812 */ /* 0x040fe400078ec0ff */
[----:B------:R-:W-:Y:S01]  /*4e10*/  LOP3.LUT R20, R8, 0xffff, RZ, 0xc0, !PT ;  /* 0x0000ffff08147812 */ /* 0x000fe200078ec0ff */
[----:B------:R-:W-:Y:S01]  /*4e20*/  IMAD.WIDE.U32 R10, R10, -0x326172a9, RZ ;  /* 0xcd9e8d570a0a7825 */ /* 0x000fe200078e00ff */
[--C-:B------:R-:W-:Y:S02]  /*4e30*/  SHF.R.U32.HI R21, RZ, 0x10, R8.reuse ;  /* 0x00000010ff157819 */ /* 0x100fe40000011608 */
[----:B------:R-:W-:Y:S02]  /*4e40*/  SHF.R.U32.HI R17, RZ, 0x18, R8 ;  /* 0x00000018ff117819 */ /* 0x000fe40000011608 */
[----:B------:R-:W-:Y:S02]  /*4e50*/  LOP3.LUT R8, R93, R210, R7, 0x96, !PT ;  /* 0x000000d25d087212 */ /* 0x000fe400078e9607 */
[----:B------:R-:W-:-:S02]  /*4e60*/  LOP3.LUT R3, R9, R245, R12, 0x96, !PT ;  /* 0x000000f509037212 */ /* 0x000fc400078e960c */
[----:B------:R-:W-:Y:S01]  /*4e70*/  LOP3.LUT R42, R15, R208, R16, 0x96, !PT ;  /* 0x000000d00f2a7212 */ /* 0x000fe200078e9610 */
[----:B------:R-:W-:Y:S01]  /*4e80*/  IMAD.WIDE.U32 R8, R8, -0x326172a9, RZ ;  /* 0xcd9e8d5708087825 */ /* 0x000fe200078e00ff */
[----:B------:R-:W-:Y:S02]  /*4e90*/  LOP3.LUT R14, R11, R245, R14, 0x96, !PT ;  /* 0x000000f50b0e7212 */ /* 0x000fe400078e960e */
[C---:B------:R-:W-:Y:S02]  /*4ea0*/  LOP3.LUT R27, R10.reuse, 0xffff, RZ, 0xc0, !PT ;  /* 0x0000ffff0a1b7812 */ /* 0x040fe400078ec0ff */
[----:B------:R-:W-:Y:S02]  /*4eb0*/  LOP3.LUT R15, R10, 0xff, RZ, 0xc0, !PT ;  /* 0x000000ff0a0f7812 */ /* 0x000fe400078ec0ff */
[----:B------:R-:W-:Y:S02]  /*4ec0*/  SHF.R.U32.HI R25, RZ, 0x10, R10 ;  /* 0x00000010ff197819 */ /* 0x000fe4000001160a */
[----:B------:R-:W-:-:S02]  /*4ed0*/  LOP3.LUT R11, R3, 0xff, RZ, 0xc0, !PT ;  /* 0x000000ff030b7812 */ /* 0x000fc400078ec0ff */
[----:B------:R-:W-:Y:S02]  /*4ee0*/  LOP3.LUT R30, R9, R245, R12, 0x96, !PT ;  /* 0x000000f5091e7212 */ /* 0x000fe400078e960c */
[C---:B------:R-:W-:Y:S02]  /*4ef0*/  LOP3.LUT R140, R8.reuse, 0xffff, RZ, 0xc0, !PT ;  /* 0x0000ffff088c7812 */ /* 0x040fe400078ec0ff */
[----:B------:R-:W-:Y:S02]  /*4f00*/  LOP3.LUT R141, R8, 0xff, RZ, 0xc0, !PT ;  /* 0x000000ff088d7812 */ /* 0x000fe400078ec0ff */
[--C-:B------:R-:W-:Y:S02]  /*4f10*/  SHF.R.U32.HI R144, RZ, 0x10, R8.reuse ;  /* 0x00000010ff907819 */ /* 0x100fe40000011608 */
[----:B------:R-:W-:Y:S01]  /*4f20*/  SHF.R.U32.HI R142, RZ, 0x18, R8 ;  /* 0x00000018ff8e7819 */ /* 0x000fe20000011608 */
[----:B------:R-:W-:Y:S01]  /*4f30*/  IMAD.WIDE.U32 R8, R19, -0x2daee0ad, RZ ;  /* 0xd2511f5313087825 */ /* 0x000fe200078e00ff */
[----:B------:R-:W-:-:S02]  /*4f40*/  ISETP.GE.U32.AND P1, PT, R200, R13, PT ;  /* 0x0000000dc800720c */ /* 0x000fc40003f26070 */
[----:B------:R-:W-:Y:S02]  /*4f50*/  ISETP.GE.U32.AND P4, PT, R200, R17, PT ;  /* 0x00000011c800720c */ /* 0x000fe40003f86070 */
[----:B------:R-:W-:Y:S02]  /*4f60*/  LOP3.LUT R12, R8, 0xffff, RZ, 0xc0, !PT ;  /* 0x0000ffff080c7812 */ /* 0x000fe400078ec0ff */
[--C-:B------:R-:W-:Y:S02]  /*4f70*/  SHF.R.U32.HI R16, RZ, 0x10, R8.reuse ;  /* 0x00000010ff107819 */ /* 0x100fe40000011608 */
[----:B------:R-:W-:Y:S01]  /*4f80*/  SHF.R.U32.HI R13, RZ, 0x18, R8 ;  /* 0x00000018ff0d7819 */ /* 0x000fe20000011608 */
[----:B--2---:R-:W-:-:S05]  /*4f90*/  FMUL.FTZ R6, R4, R105 ;  /* 0x0000006904067220 */ /* 0x004fca0000410000 */
[----:B------:R-:W-:Y:S02]  /*4fa0*/  FSEL R6, R6, RZ, P0 ;  /* 0x000000ff06067208 */ /* 0x000fe40000000000 */
[----:B------:R-:W-:-:S03]  /*4fb0*/  FSETP.NEU.FTZ.AND P0, PT, R102, -INF , PT ;  /* 0xff8000006600780b */ /* 0x000fc60003f1d000 */
[-CC-:B------:R-:W-:Y:S01]  /*4fc0*/  FFMA.FTZ R5, R22, R4.reuse, -R6.reuse ;  /* 0x0000000416057223 */ /* 0x180fe20000010806 */
[----:B------:R-:W-:Y:S01]  /*4fd0*/  FFMA.FTZ R0, R37, R4, -R6 ;  /* 0x0000000425007223 */ /* 0x000fe20000010806 */
[----:B------:R-:W-:Y:S02]  /*4fe0*/  SHF.R.U32.HI R22, RZ, 0x18, R10 ;  /* 0x00000018ff167819 */ /* 0x000fe4000001160a */
[----:B------:R1:W-:Y:S08]  /*4ff0*/  MUFU.EX2 R171, R5 ;  /* 0x0000000500ab7308 */ /* 0x0003f00000000800 */
[----:B------:R2:W3:Y:S01]  /*5000*/  MUFU.EX2 R169, R0 ;  /* 0x0000000000a97308 */ /* 0x0004e20000000800 */
[----:B-1----:R-:W-:-:S05]  /*5010*/  FMUL.FTZ R5, R4, R102 ;  /* 0x0000006604057220 */ /* 0x002fca0000410000 */
[----:B------:R-:W-:Y:S02]  /*5020*/  FSEL R5, R5, RZ, P0 ;  /* 0x000000ff05057208 */ /* 0x000fe40000000000 */
[----:B------:R-:W-:Y:S01]  /*5030*/  ISETP.GE.U32.AND P0, PT, R200, R11, PT ;  /* 0x0000000bc800720c */ /* 0x000fe20003f06070 */
[-C--:B--2---:R-:W-:Y:S01]  /*5040*/  FFMA.FTZ R0, R38, R4.reuse, -R6 ;  /* 0x0000000426007223 */ /* 0x084fe20000010806 */
[----:B------:R-:W-:Y:S01]  /*5050*/  LOP3.LUT R11, R8, 0xff, RZ, 0xc0, !PT ;  /* 0x000000ff080b7812 */ /* 0x000fe200078ec0ff */
[-CC-:B------:R-:W-:Y:S01]  /*5060*/  FFMA.FTZ R7, R23, R4.reuse, -R5.reuse ;  /* 0x0000000417077223 */ /* 0x180fe20000010805 */
[----:B------:R-:W-:Y:S01]  /*5070*/  FFMA.FTZ R10, R50, R4, -R5 ;  /* 0x00000004320a7223 */ /* 0x000fe20000010805 */
[----:B------:R1:W-:Y:S08]  /*5080*/  MUFU.EX2 R177, R0 ;  /* 0x0000000000b17308 */ /* 0x0003f00000000800 */
[----:B------:R2:W-:Y:S08]  /*5090*/  MUFU.EX2 R170, R7 ;  /* 0x0000000700aa7308 */ /* 0x0005f00000000800 */
[----:B------:R4:W5:Y:S01]  /*50a0*/  MUFU.EX2 R168, R10 ;  /* 0x0000000a00a87308 */ /* 0x0009620000000800 */
[----:B-1----:R-:W-:-:S04]  /*50b0*/  LOP3.LUT R0, R3, 0xffff, RZ, 0xc0, !PT ;  /* 0x0000ffff03007812 */ /* 0x002fc800078ec0ff */
[----:B------:R-:W-:-:S04]  /*50c0*/  SHF.R.U32.HI R0, RZ, 0x8, R0 ;  /* 0x00000008ff007819 */ /* 0x000fc80000011600 */
[----:B--2---:R-:W-:Y:S02]  /*50d0*/  LOP3.LUT R7, R0, 0xffff, RZ, 0xc0, !PT ;  /* 0x0000ffff00077812 */ /* 0x004fe400078ec0ff */
[----:B------:R-:W-:Y:S02]  /*50e0*/  LOP3.LUT R0, R9, R246, R18, 0x96, !PT ;  /* 0x000000f609007212 */ /* 0x000fe400078e9612 */
[----:B---3--:R-:W-:Y:S02]  /*50f0*/  F2FP.BF16.F32.PACK_AB R9, R169, R171 ;  /* 0x000000aba909723e */ /* 0x008fe400000010ff */
[----:B------:R-:W-:Y:S02]  /*5100*/  ISETP.GE.U32.AND P2, PT, R200, R7, PT ;  /* 0x00000007c800720c */ /* 0x000fe40003f46070 */
[----:B------:R-:W-:Y:S01]  /*5110*/  SHF.R.U32.HI R7, RZ, 0x18, R3 ;  /* 0x00000018ff077819 */ /* 0x000fe20000011603 */
[----:B----4-:R-:W-:Y:S01]  /*5120*/  FFMA.FTZ R10, R44, R4, -R6 ;  /* 0x000000042c0a7223 */ /* 0x010fe20000010806 */
[----:B------:R-:W-:-:S02]  /*5130*/  PRMT R83, R9, 0x7610, R83 ;  /* 0x0000761009537816 */ /* 0x000fc40000000053 */
[----:B------:R-:W-:Y:S01]  /*5140*/  SHF.R.U32.HI R3, RZ, 0x10, R3 ;  /* 0x00000010ff037819 */ /* 0x000fe20000011603 */
[----:B------:R-:W1:Y:S01]  /*5150*/  MUFU.EX2 R179, R10 ;  /* 0x0000000a00b37308 */ /* 0x000e620000000800 */
[----:B------:R-:W-:Y:S01]  /*5160*/  ISETP.GE.U32.AND P3, PT, R200, R7, PT ;  /* 0x00000007c800720c */ /* 0x000fe20003f66070 */
[-C--:B------:R-:W-:Y:S01]  /*5170*/  FFMA.FTZ R7, R39, R4.reuse, -R6 ;  /* 0x0000000427077223 */ /* 0x080fe20000010806 */
[----:B------:R-:W-:Y:S01]  /*5180*/  PRMT R82, R9, 0x7632, R82 ;  /* 0x0000763209527816 */ /* 0x000fe20000000052 */
[----:B------:R-:W-:Y:S01]  /*5190*/  @!P0 HFMA2.BF16_V2 R23, -RZ.H0_H0, RZ.H0_H0, -R83.H0_H0 ;  /* 0x200000ffff178231 */ /* 0x000fe20000340953 */
[----:B------:R-:W-:Y:S01]  /*51a0*/  LOP3.LUT R8, R3, 0xff, RZ, 0xc0, !PT ;  /* 0x000000ff03087812 */ /* 0x000fe200078ec0ff */
[----:B------:R-:W-:Y:S01]  /*51b0*/  FFMA.FTZ R9, R57, R4, -R5 ;  /* 0x0000000439097223 */ /* 0x000fe20000010805 */
[----:B------:R-:W-:Y:S01]  /*51c0*/  PRMT R167, R83, 0x5410, R82 ;  /* 0x0000541053a77816 */ /* 0x000fe20000000052 */
[----:B------:R2:W-:Y:S01]  /*51d0*/  MUFU.EX2 R183, R7 ;  /* 0x0000000700b77308 */ /* 0x0005e20000000800 */
[----:B-----5:R-:W-:Y:S01]  /*51e0*/  F2FP.BF16.F32.PACK_AB R3, R168, R170 ;  /* 0x000000aaa803723e */ /* 0x020fe200000010ff */
[----:B------:R-:W-:Y:S01]  /*51f0*/  @!P2 HFMA2.BF16_V2 R28, -RZ.H0_H0, RZ.H0_H0, -R82.H0_H0 ;  /* 0x200000ffff1ca231 */ /* 0x000fe20000340952 */
[----:B------:R-:W-:-:S02]  /*5200*/  @!P0 PRMT R83, R23, 0x5410, RZ ;  /* 0x0000541017538816 */ /* 0x000fc400000000ff */
[----:B------:R-:W-:Y:S02]  /*5210*/  ISETP.GE.U32.AND P0, PT, R200, R8, PT ;  /* 0x00000008c800720c */ /* 0x000fe40003f06070 */
[C---:B------:R-:W-:Y:S01]  /*5220*/  PRMT R79, R3.reuse, 0x7632, R79 ;  /* 0x00007632034f7816 */ /* 0x040fe2000000004f */
[----:B------:R-:W-:Y:S01]  /*5230*/  MUFU.EX2 R180, R9 ;  /* 0x0000000900b47308 */ /* 0x000fe20000000800 */
[----:B------:R-:W-:Y:S01]  /*5240*/  PRMT R78, R3, 0x7610, R78 ;  /* 0x00007610034e7816 */ /* 0x000fe2000000004e */
[----:B------:R-:W-:Y:S01]  /*5250*/  ST.E.U16 desc[UR4][R48.64], R83 ;  /* 0x0000005330007985 */ /* 0x000fe2000c101504 */
[----:B------:R-:W-:Y:S01]  /*5260*/  SHF.R.U32.HI R3, RZ, 0x8, R20 ;  /* 0x00000008ff037819 */ /* 0x000fe20000011614 */
[----:B------:R-:W-:Y:S01]  /*5270*/  @!P3 HFMA2.BF16_V2 R29, -RZ.H0_H0, RZ.H0_H0, -R79.H0_H0 ;  /* 0x200000ffff1db231 */ /* 0x000fe2000034094f */
[----:B------:R-:W-:Y:S02]  /*5280*/  PRMT R165, R78, 0x5410, R79 ;  /* 0x000054104ea57816 */ /* 0x000fe4000000004f */
[----:B------:R-:W-:Y:S01]  /*5290*/  LOP3.LUT R3, R3, 0xffff, RZ, 0xc0, !PT ;  /* 0x0000ffff03037812 */ /* 0x000fe200078ec0ff */
[----:B--2---:R-:W-:Y:S01]  /*52a0*/  FFMA.FTZ R7, R47, R4, -R5 ;  /* 0x000000042f077223 */ /* 0x004fe20000010805 */
[----:B------:R-:W-:Y:S01]  /*52b0*/  @!P3 PRMT R79, R29, 0x5410, RZ ;  /* 0x000054101d4fb816 */ /* 0x000fe200000000ff */
[----:B------:R-:W-:Y:S01]  /*52c0*/  @!P0 HFMA2.BF16_V2 R31, -RZ.H0_H0, RZ.H0_H0, -R78.H0_H0 ;  /* 0x200000ffff1f8231 */ /* 0x000fe2000034094e */
[----:B------:R-:W-:Y:S01]  /*52d0*/  ISETP.GE.U32.AND P3, PT, R200, R3, PT ;  /* 0x00000003c800720c */ /* 0x000fe20003f66070 */
[----:B------:R2:W-:Y:S01]  /*52e0*/  MUFU.EX2 R176, R7 ;  /* 0x0000000700b07308 */ /* 0x0005e20000000800 */
[----:B------:R-:W-:-:S02]  /*52f0*/  LOP3.LUT R3, R21, 0xff, RZ, 0xc0, !PT ;  /* 0x000000ff15037812 */ /* 0x000fc400078ec0ff */
[----:B------:R-:W-:Y:S02]  /*5300*/  @!P0 PRMT R78, R31, 0x5410, RZ ;  /* 0x000054101f4e8816 */ /* 0x000fe400000000ff */
[----:B-1----:R-:W-:Y:S02]  /*5310*/  F2FP.BF16.F32.PACK_AB R8, R179, R177 ;  /* 0x000000b1b308723e */ /* 0x002fe400000010ff */
[----:B------:R-:W-:Y:S01]  /*5320*/  ISETP.GE.U32.AND P0, PT, R200, R3, PT ;  /* 0x00000003c800720c */ /* 0x000fe20003f06070 */
[----:B------:R-:W-:Y:S01]  /*5330*/  FFMA.FTZ R3, R40, R4, -R6 ;  /* 0x0000000428037223 */ /* 0x000fe20000010806 */
[C---:B------:R-:W-:Y:S02]  /*5340*/  PRMT R76, R8.reuse, 0x7632, R76 ;  /* 0x00007632084c7816 */ /* 0x040fe4000000004c */
[----:B------:R-:W-:Y:S01]  /*5350*/  PRMT R77, R8, 0x7610, R77 ;  /* 0x00007610084d7816 */ /* 0x000fe2000000004d */
[----:B------:R-:W-:Y:S01]  /*5360*/  MUFU.EX2 R190, R3 ;  /* 0x0000000300be7308 */ /* 0x000fe20000000800 */
[----:B------:R-:W-:Y:S01]  /*5370*/  LOP3.LUT R8, R0, 0xff, RZ, 0xc0, !PT ;  /* 0x000000ff00087812 */ /* 0x000fe200078ec0ff */
[----:B------:R-:W-:Y:S01]  /*5380*/  @!P3 HFMA2.BF16_V2 R33, -RZ.H0_H0, RZ.H0_H0, -R76.H0_H0 ;  /* 0x200000ffff21b231 */ /* 0x000fe2000034094c */
[----:B------:R-:W-:Y:S01]  /*5390*/  PRMT R162, R77, 0x5410, R76 ;  /* 0x000054104da27816 */ /* 0x000fe2000000004c */
[----:B------:R-:W-:-:S02]  /*53a0*/  @!P1 HFMA2.BF16_V2 R32, -RZ.H0_H0, RZ.H0_H0, -R77.H0_H0 ;  /* 0x200000ffff209231 */ /* 0x000fc4000034094d */
[----:B--2---:R-:W-:Y:S01]  /*53b0*/  FFMA.FTZ R7, R46, R4, -R5 ;  /* 0x000000042e077223 */ /* 0x004fe20000010805 */
[----:B------:R-:W-:Y:S02]  /*53c0*/  SHF.R.U32.HI R9, RZ, 0x18, R14 ;  /* 0x00000018ff097819 */ /* 0x000fe4000001160e */
[----:B------:R-:W-:Y:S01]  /*53d0*/  @!P3 PRMT R76, R33, 0x5410, RZ ;  /* 0x00005410214cb816 */ /* 0x000fe200000000ff */
[----:B------:R1:W2:Y:S01]  /*53e0*/  MUFU.EX2 R178, R7 ;  /* 0x0000000700b27308 */ /* 0x0002a20000000800 */
[----:B------:R-:W-:Y:S02]  /*53f0*/  @!P1 PRMT R77, R32, 0x5410, RZ ;  /* 0x00005410204d9816 */ /* 0x000fe400000000ff */
[----:B------:R-:W-:Y:S02]  /*5400*/  ISETP.GE.U32.AND P1, PT, R200, R8, PT ;  /* 0x00000008c800720c */ /* 0x000fe40003f26070 */
[----:B------:R-:W-:Y:S02]  /*5410*/  @!P2 PRMT R82, R28, 0x5410, RZ ;  /* 0x000054101c52a816 */ /* 0x000fe400000000ff */
[----:B------:R-:W-:-:S03]  /*5420*/  ISETP.GE.U32.AND P2, PT, R200, R15, PT ;  /* 0x0000000fc800720c */ /* 0x000fc60003f46070 */
[----:B------:R-:W-:Y:S01]  /*5430*/  ST.E.U16 desc[UR4][R48.64+0x2], R82 ;  /* 0x0000025230007985 */ /* 0x000fe2000c101504 */
[----:B-1----:R-:W-:Y:S01]  /*5440*/  FFMA.FTZ R7, R45, R4, -R6 ;  /* 0x000000042d077223 */ /* 0x002fe20000010806 */
[----:B--2---:R-:W-:-:S03]  /*5450*/  F2FP.BF16.F32.PACK_AB R3, R178, R176 ;  /* 0x000000b0b203723e */ /* 0x004fc600000010ff */
[----:B------:R1:W2:Y:S01]  /*5460*/  MUFU.EX2 R188, R7 ;  /* 0x0000000700bc7308 */ /* 0x0002a20000000800 */
[C---:B------:R-:W-:Y:S02]  /*5470*/  PRMT R75, R3.reuse, 0x7632, R75 ;  /* 0x00007632034b7816 */ /* 0x040fe4000000004b */
[----:B------:R-:W-:-:S03]  /*5480*/  PRMT R74, R3, 0x7610, R74 ;  /* 0x00007610034a7816 */ /* 0x000fc6000000004a */
[----:B------:R-:W-:Y:S01]  /*5490*/  @!P4 HFMA2.BF16_V2 R34, -RZ.H0_H0, RZ.H0_H0, -R75.H0_H0 ;  /* 0x200000ffff22c231 */ /* 0x000fe2000034094b */
[----:B------:R-:W-:Y:S01]  /*54a0*/  PRMT R157, R74, 0x5410, R75 ;  /* 0x000054104a9d7816 */ /* 0x000fe2000000004b */
[----:B------:R-:W-:-:S03]  /*54b0*/  @!P0 HFMA2.BF16_V2 R35, -RZ.H0_H0, RZ.H0_H0, -R74.H0_H0 ;  /* 0x200000ffff238231 */ /* 0x000fc6000034094a */
[----:B------:R-:W-:Y:S02]  /*54c0*/  @!P4 PRMT R75, R34, 0x5410, RZ ;  /* 0x00005410224bc816 */ /* 0x000fe400000000ff */
[----:B------:R-:W-:Y:S01]  /*54d0*/  @!P0 PRMT R74, R35, 0x5410, RZ ;  /* 0x00005410234a8816 */ /* 0x000fe200000000ff */
[----:B------:R-:W-:Y:S01]  /*54e0*/  IMAD.WIDE.U32 R34, R111, -0x2daee0ad, RZ ;  /* 0xd2511f536f227825 */ /* 0x000fe200078e00ff */
[----:B------:R-:W-:Y:S02]  /*54f0*/  ISETP.GE.U32.AND P4, PT, R200, R11, PT ;  /* 0x0000000bc800720c */ /* 0x000fe40003f86070 */
[----:B-1----:R-:W-:-:S04]  /*5500*/  LOP3.LUT R7, R0, 0xffff, RZ, 0xc0, !PT ;  /* 0x0000ffff00077812 */ /* 0x002fc800078ec0ff */
[----:B------:R-:W-:-:S04]  /*5510*/  SHF.R.U32.HI R7, RZ, 0x8, R7 ;  /* 0x00000008ff077819 */ /* 0x000fc80000011607 */
[----:B------:R-:W-:Y:S01]  /*5520*/  LOP3.LUT R3, R7, 0xffff, RZ, 0xc0, !PT ;  /* 0x0000ffff07037812 */ /* 0x000fe200078ec0ff */
[----:B------:R-:W-:-:S03]  /*5530*/  FFMA.FTZ R7, R41, R4, -R6 ;  /* 0x0000000429077223 */ /* 0x000fc60000010806 */
[----:B------:R-:W-:Y:S01]  /*5540*/  ISETP.GE.U32.AND P3, PT, R200, R3, PT ;  /* 0x00000003c800720c */ /* 0x000fe20003f66070 */
[----:B------:R-:W-:Y:S01]  /*5550*/  FFMA.FTZ R3, R55, R4, -R5 ;  /* 0x0000000437037223 */ /* 0x000fe20000010805 */
[----:B------:R-:W-:Y:S08]  /*5560*/  MUFU.EX2 R244, R7 ;  /* 0x0000000700f47308 */ /* 0x000ff00000000800 */
[----:B------:R2:W1:Y:S02]  /*5570*/  MUFU.EX2 R182, R3 ;  /* 0x0000000300b67308 */ /* 0x0004640000000800 */
[----:B--2---:R-:W-:-:S02]  /*5580*/  F2FP.BF16.F32.PACK_AB R3, R188, R183 ;  /* 0x000000b7bc03723e */ /* 0x004fc400000010ff */
[----:B-1----:R-:W-:Y:S02]  /*5590*/  F2FP.BF16.F32.PACK_AB R7, R182, R180 ;  /* 0x000000b4b607723e */ /* 0x002fe400000010ff */
[C---:B------:R-:W-:Y:S02]  /*55a0*/  PRMT R73, R3.reuse, 0x7610, R73 ;  /* 0x0000761003497816 */ /* 0x040fe40000000049 */
[----:B------:R-:W-:Y:S02]  /*55b0*/  PRMT R72, R3, 0x7632, R72 ;  /* 0x0000763203487816 */ /* 0x000fe40000000048 */
[--C-:B------:R-:W-:Y:S01]  /*55c0*/  SHF.R.U32.HI R3, RZ, 0x18, R0.reuse ;  /* 0x00000018ff037819 */ /* 0x100fe20000011600 */
[----:B------:R-:W-:Y:S01]  /*55d0*/  @!P1 HFMA2.BF16_V2 R36, -RZ.H0_H0, RZ.H0_H0, -R73.H0_H0 ;  /* 0x200000ffff249231 */ /* 0x000fe20000340949 */
[----:B------:R-:W-:Y:S01]  /*55e0*/  SHF.R.U32.HI R0, RZ, 0x10, R0 ;  /* 0x00000010ff007819 */ /* 0x000fe20000011600 */
[----:B------:R-:W-:Y:S01]  /*55f0*/  @!P3 HFMA2.BF16_V2 R37, -RZ.H0_H0, RZ.H0_H0, -R72.H0_H0 ;  /* 0x200000ffff25b231 */ /* 0x000fe20000340948 */
[----:B------:R-:W-:-:S02]  /*5600*/  ISETP.GE.U32.AND P0, PT, R200, R3, PT ;  /* 0x00000003c800720c */ /* 0x000fc40003f06070 */
[----:B------:R-:W-:Y:S02]  /*5610*/  LOP3.LUT R3, R0, 0xff, RZ, 0xc0, !PT ;  /* 0x000000ff00037812 */ /* 0x000fe400078ec0ff */
[----:B------:R-:W-:Y:S02]  /*5620*/  SHF.R.U32.HI R0, RZ, 0x8, R12 ;  /* 0x00000008ff007819 */ /* 0x000fe4000001160c */
[----:B------:R-:W-:Y:S02]  /*5630*/  PRMT R166, R73, 0x5410, R72 ;  /* 0x0000541049a67816 */ /* 0x000fe40000000048 */
[----:B------:R-:W-:Y:S02]  /*5640*/  LOP3.LUT R0, R0, 0xffff, RZ, 0xc0, !PT ;  /* 0x0000ffff00007812 */ /* 0x000fe400078ec0ff */
[----:B------:R-:W-:Y:S02]  /*5650*/  @!P3 PRMT R72, R37, 0x5410, RZ ;  /* 0x000054102548b816 */ /* 0x000fe400000000ff */
[----:B------:R-:W-:-:S02]  /*5660*/  ISETP.GE.U32.AND P3, PT, R200, R0, PT ;  /* 0x00000000c800720c */ /* 0x000fc40003f66070 */
[----:B------:R-:W-:Y:S02]  /*5670*/  F2FP.BF16.F32.PACK_AB R0, R244, R190 ;  /* 0x000000bef400723e */ /* 0x000fe400000010ff */
[----:B------:R-:W-:Y:S02]  /*5680*/  @!P1 PRMT R73, R36, 0x5410, RZ ;  /* 0x0000541024499816 */ /* 0x000fe400000000ff */
[----:B------:R-:W-:Y:S01]  /*5690*/  ISETP.GE.U32.AND P1, PT, R200, R3, PT ;  /* 0x00000003c800720c */ /* 0x000fe20003f26070 */
[----:B------:R-:W-:Y:S01]  /*56a0*/  FFMA.FTZ R3, R59, R4, -R5 ;  /* 0x000000043b037223 */ /* 0x000fe20000010805 */
[C---:B------:R-:W-:Y:S02]  /*56b0*/  PRMT R69, R0.reuse, 0x7610, R69 ;  /* 0x0000761000457816 */ /* 0x040fe40000000045 */
[----:B------:R-:W-:Y:S01]  /*56c0*/  PRMT R68, R0, 0x7632, R68 ;  /* 0x0000763200447816 */ /* 0x000fe20000000044 */
[----:B------:R1:W-:Y:S01]  /*56d0*/  MUFU.EX2 R189, R3 ;  /* 0x0000000300bd7308 */ /* 0x0003e20000000800 */
[----:B------:R-:W-:Y:S01]  /*56e0*/  LOP3.LUT R0, R14, 0xff, RZ, 0xc0, !PT ;  /* 0x000000ff0e007812 */ /* 0x000fe200078ec0ff */
[----:B------:R-:W-:Y:S01]  /*56f0*/  @!P4 HFMA2.BF16_V2 R38, -RZ.H0_H0, RZ.H0_H0, -R69.H0_H0 ;  /* 0x200000ffff26c231 */ /* 0x000fe20000340945 */
[----:B------:R-:W-:Y:S01]  /*5700*/  PRMT R161, R69, 0x5410, R68 ;  /* 0x0000541045a17816 */ /* 0x000fe20000000044 */
[----:B------:R-:W-:Y:S01]  /*5710*/  @!P3 HFMA2.BF16_V2 R40, -RZ.H0_H0, RZ.H0_H0, -R68.H0_H0 ;  /* 0x200000ffff28b231 */ /* 0x000fe20000340944 */
[----:B------:R-:W-:-:S02]  /*5720*/  PRMT R71, R7, 0x7632, R71 ;  /* 0x0000763207477816 */ /* 0x000fc40000000047 */
[----:B------:R-:W-:Y:S02]  /*5730*/  @!P4 PRMT R69, R38, 0x5410, RZ ;  /* 0x000054102645c816 */ /* 0x000fe400000000ff */
[----:B------:R-:W-:Y:S01]  /*5740*/  ISETP.GE.U32.AND P4, PT, R200, R0, PT ;  /* 0x00000000c800720c */ /* 0x000fe20003f86070 */
[----:B------:R-:W-:Y:S01]  /*5750*/  @!P0 HFMA2.BF16_V2 R39, -RZ.H0_H0, RZ.H0_H0, -R71.H0_H0 ;  /* 0x200000ffff278231 */ /* 0x000fe20000340947 */
[----:B------:R-:W-:Y:S02]  /*5760*/  FMNMX.FTZ R0, R67, R131, !PT ;  /* 0x0000008343007209 */ /* 0x000fe40007810000 */
[----:B------:R-:W-:Y:S02]  /*5770*/  PRMT R70, R7, 0x7610, R70 ;  /* 0x0000761007467816 */ /* 0x000fe40000000046 */
[----:B------:R-:W-:Y:S01]  /*5780*/  FMNMX.FTZ R7, R88, R136, !PT ;  /* 0x0000008858077209 */ /* 0x000fe20007810000 */
[----:B-1----:R-:W-:Y:S01]  /*5790*/  FFMA.FTZ R3, R43, R4, -R5 ;  /* 0x000000042b037223 */ /* 0x002fe20000010805 */
[----:B------:R-:W-:Y:S01]  /*57a0*/  FMNMX.FTZ R0, R132, R0, !PT ;  /* 0x0000000084007209 */ /* 0x000fe20007810000 */
[----:B------:R-:W-:Y:S01]  /*57b0*/  @!P1 HFMA2.BF16_V2 R41, -RZ.H0_H0, RZ.H0_H0, -R70.H0_H0 ;  /* 0x200000ffff299231 */ /* 0x000fe20000340946 */
[----:B------:R-:W-:Y:S01]  /*57c0*/  @!P3 PRMT R68, R40, 0x5410, RZ ;  /* 0x000054102844b816 */ /* 0x000fe200000000ff */
[----:B------:R1:W2:Y:S01]  /*57d0*/  MUFU.EX2 R243, R3 ;  /* 0x0000000300f37308 */ /* 0x0002a20000000800 */
[----:B------:R-:W-:-:S02]  /*57e0*/  FMNMX.FTZ R0, R130, R0, !PT ;  /* 0x0000000082007209 */ /* 0x000fc40007810000 */
[----:B------:R-:W-:Y:S02]  /*57f0*/  PRMT R163, R70, 0x5410, R71 ;  /* 0x0000541046a37816 */ /* 0x000fe40000000047 */
[----:B------:R-:W-:Y:S02]  /*5800*/  FMNMX.FTZ R0, R127, R0, !PT ;  /* 0x000000007f007209 */ /* 0x000fe40007810000 */
[----:B------:R-:W-:Y:S02]  /*5810*/  @!P1 PRMT R70, R41, 0x5410, RZ ;  /* 0x0000541029469816 */ /* 0x000fe400000000ff */
[C---:B------:R-:W-:Y:S02]  /*5820*/  ISETP.GE.U32.AND P1, PT, R200.reuse, R13, PT ;  /* 0x0000000dc800720c */ /* 0x040fe40003f26070 */
[----:B------:R-:W-:Y:S02]  /*5830*/  @!P0 PRMT R71, R39, 0x5410, RZ ;  /* 0x0000541027478816 */ /* 0x000fe400000000ff */
[----:B------:R-:W-:-:S02]  /*5840*/  ISETP.GE.U32.AND P0, PT, R200, R22, PT ;  /* 0x00000016c800720c */ /* 0x000fc40003f06070 */
[----:B-1----:R-:W-:Y:S02]  /*5850*/  LOP3.LUT R3, R16, 0xff, RZ, 0xc0, !PT ;  /* 0x000000ff10037812 */ /* 0x002fe400078ec0ff */
[----:B--2---:R-:W-:Y:S02]  /*5860*/  F2FP.BF16.F32.PACK_AB R8, R243, R189 ;  /* 0x000000bdf308723e */ /* 0x004fe400000010ff */
[----:B------:R-:W-:Y:S02]  /*5870*/  ISETP.GE.U32.AND P3, PT, R200, R3, PT ;  /* 0x00000003c800720c */ /* 0x000fe40003f66070 */
[----:B------:R-:W-:Y:S01]  /*5880*/  FMNMX.FTZ R3, R137, R7, !PT ;  /* 0x0000000789037209 */ /* 0x000fe20007810000 */
[----:B------:R-:W-:Y:S01]  /*5890*/  FFMA.FTZ R7, R80, R4, -R6 ;  /* 0x0000000450077223 */ /* 0x000fe20000010806 */
[C---:B------:R-:W-:Y:S02]  /*58a0*/  PRMT R66, R8.reuse, 0x7632, R66 ;  /* 0x0000763208427816 */ /* 0x040fe40000000042 */
[----:B------:R-:W-:Y:S01]  /*58b0*/  FMNMX.FTZ R3, R135, R3, !PT ;  /* 0x0000000387037209 */ /* 0x000fe20007810000 */
[----:B------:R1:W-:Y:S01]  /*58c0*/  MUFU.EX2 R239, R7 ;  /* 0x0000000700ef7308 */ /* 0x0003e20000000800 */
[----:B------:R-:W-:Y:S01]  /*58d0*/  PRMT R65, R8, 0x7610, R65 ;  /* 0x0000761008417816 */ /* 0x000fe20000000041 */
[----:B------:R-:W-:-:S03]  /*58e0*/  @!P1 HFMA2.BF16_V2 R43, -RZ.H0_H0, RZ.H0_H0, -R66.H0_H0 ;  /* 0x200000ffff2b9231 */ /* 0x000fc60000340942 */
[----:B------:R-:W-:Y:S01]  /*58f0*/  PRMT R160, R65, 0x5410, R66 ;  /* 0x0000541041a07816 */ /* 0x000fe20000000042 */
[----:B------:R-:W-:Y:S01]  /*5900*/  @!P3 HFMA2.BF16_V2 R44, -RZ.H0_H0, RZ.H0_H0, -R65.H0_H0 ;  /* 0x200000ffff2cb231 */ /* 0x000fe20000340941 */
[----:B------:R-:W-:Y:S02]  /*5910*/  @!P1 PRMT R66, R43, 0x5410, RZ ;  /* 0x000054102b429816 */ /* 0x000fe400000000ff */
[----:B------:R-:W-:Y:S02]  /*5920*/  ISETP.GE.U32.AND P1, PT, R200, R9, PT ;  /* 0x00000009c800720c */ /* 0x000fe40003f26070 */
[----:B------:R-:W-:Y:S02]  /*5930*/  @!P3 PRMT R65, R44, 0x5410, RZ ;  /* 0x000054102c41b816 */ /* 0x000fe400000000ff */
[----:B-1----:R-:W-:Y:S02]  /*5940*/  FMNMX.FTZ R7, R134, R3, !PT ;  /* 0x0000000386077209 */ /* 0x002fe40007810000 */
[----:B------:R-:W-:Y:S01]  /*5950*/  FMNMX.FTZ R3, R126, R0, !PT ;  /* 0x000000007e037209 */ /* 0x000fe20007810000 */
[----:B------:R-:W-:Y:S01]  /*5960*/  FFMA.FTZ R0, R64, R4, -R6 ;  /* 0x0000000440007223 */ /* 0x000fe20000010806 */
[----:B------:R-:W-:-:S02]  /*5970*/  FMNMX.FTZ R7, R133, R7, !PT ;  /* 0x0000000785077209 */ /* 0x000fc40007810000 */
[----:B------:R-:W-:Y:S01]  /*5980*/  FMNMX.FTZ R8, R124, R3, !PT ;  /* 0x000000037c087209 */ /* 0x000fe20007810000 */
[----:B------:R1:W2:Y:S01]  /*5990*/  MUFU.EX2 R240, R0 ;  /* 0x0000000000f07308 */ /* 0x0002a20000000800 */
[----:B------:R-:W-:Y:S02]  /*59a0*/  FMNMX.FTZ R3, R129, R7, !PT ;  /* 0x0000000781037209 */ /* 0x000fe40007810000 */
[----:B------:R-:W-:Y:S02]  /*59b0*/  FMNMX.FTZ R7, R122, R8, !PT ;  /* 0x000000087a077209 */ /* 0x000fe40007810000 */
[----:B------:R-:W-:Y:S02]  /*59c0*/  FMNMX.FTZ R8, R128, R3, !PT ;  /* 0x0000000380087209 */ /* 0x000fe40007810000 */
[----:B------:R-:W-:Y:S02]  /*59d0*/  FMNMX.FTZ R3, R120, R7, !PT ;  /* 0x0000000778037209 */ /* 0x000fe40007810000 */
[----:B------:R-:W-:-:S02]  /*59e0*/  FMNMX.FTZ R7, R125, R8, !PT ;  /* 0x000000087d077209 */ /* 0x000fc40007810000 */
[----:B------:R-:W-:Y:S02]  /*59f0*/  FMNMX.FTZ R3, R118, R3, !PT ;  /* 0x0000000376037209 */ /* 0x000fe40007810000 */
[----:B------:R-:W-:Y:S02]  /*5a00*/  FMNMX.FTZ R7, R123, R7, !PT ;  /* 0x000000077b077209 */ /* 0x000fe40007810000 */
[----:B-1----:R-:W-:Y:S02]  /*5a10*/  LOP3.LUT R0, R14, 0xffff, RZ, 0xc0, !PT ;  /* 0x0000ffff0e007812 */ /* 0x002fe400078ec0ff */
[----:B--2---:R-:W-:Y:S02]  /*5a20*/  F2FP.BF16.F32.PACK_AB R8, R240, R239 ;  /* 0x000000eff008723e */ /* 0x004fe400000010ff */
[----:B------:R-:W-:Y:S02]  /*5a30*/  SHF.R.U32.HI R0, RZ, 0x8, R0 ;  /* 0x00000008ff007819 */ /* 0x000fe40000011600 */
[----:B------:R-:W-:-:S02]  /*5a40*/  FMNMX.FTZ R7, R121, R7, !PT ;  /* 0x0000000779077209 */ /* 0x000fc40007810000 */
[----:B------:R-:W-:Y:S02]  /*5a50*/  LOP3.LUT R0, R0, 0xffff, RZ, 0xc0, !PT ;  /* 0x0000ffff00007812 */ /* 0x000fe400078ec0ff */
[----:B------:R-:W-:Y:S02]  /*5a60*/  PRMT R64, R8, 0x7610, R64 ;  /* 0x0000761008407816 */ /* 0x000fe40000000040 */
[----:B------:R-:W-:Y:S02]  /*5a70*/  ISETP.GE.U32.AND P3, PT, R200, R0, PT ;  /* 0x00000000c800720c */ /* 0x000fe40003f66070 */
[----:B------:R-:W-:Y:S01]  /*5a80*/  FMNMX.FTZ R0, R117, R3, !PT ;  /* 0x0000000375007209 */ /* 0x000fe20007810000 */
[----:B------:R-:W-:Y:S01]  /*5a90*/  FFMA.FTZ R3, R84, R4, -R5 ;  /* 0x0000000454037223 */ /* 0x000fe20000010805 */
[----:B------:R-:W-:Y:S01]  /*5aa0*/  PRMT R63, R8, 0x7632, R63 ;  /* 0x00007632083f7816 */ /* 0x000fe2000000003f */
[----:B------:R-:W-:Y:S01]  /*5ab0*/  @!P4 HFMA2.BF16_V2 R45, -RZ.H0_H0, RZ.H0_H0, -R64.H0_H0 ;  /* 0x200000ffff2dc231 */ /* 0x000fe20000340940 */
[----:B------:R-:W-:Y:S01]  /*5ac0*/  FMNMX.FTZ R0, R116, R0, !PT ;  /* 0x0000000074007209 */ /* 0x000fe20007810000 */
[----:B------:R1:W-:Y:S01]  /*5ad0*/  MUFU.EX2 R237, R3 ;  /* 0x0000000300ed7308 */ /* 0x0003e20000000800 */
[----:B------:R-:W-:Y:S01]  /*5ae0*/  PRMT R225, R64, 0x5410, R63 ;  /* 0x0000541040e17816 */ /* 0x000fe2000000003f */
[----:B------:R-:W-:Y:S01]  /*5af0*/  IMAD.WIDE.U32 R8, R42, -0x2daee0ad, RZ ;  /* 0xd2511f532a087825 */ /* 0x000fe200078e00ff */
[----:B------:R-:W-:-:S02]  /*5b00*/  FMNMX.FTZ R0, R107, R0, !PT ;  /* 0x000000006b007209 */ /* 0x000fc40007810000 */
[----:B------:R-:W-:Y:S01]  /*5b10*/  @!P4 PRMT R64, R45, 0x5410, RZ ;  /* 0x000054102d40c816 */ /* 0x000fe200000000ff */
[----:B------:R-:W-:Y:S01]  /*5b20*/  @!P3 HFMA2.BF16_V2 R46, -RZ.H0_H0, RZ.H0_H0, -R63.H0_H0 ;  /* 0x200000ffff2eb231 */ /* 0x000fe2000034093f */
[----:B------:R-:W-:Y:S02]  /*5b30*/  FMNMX.FTZ R104, R98, R0, !PT ;  /* 0x0000000062687209 */ /* 0x000fe40007810000 */
[----:B------:R-:W-:Y:S02]  /*5b40*/  LOP3.LUT R0, R25, 0xff, RZ, 0xc0, !PT ;  /* 0x000000ff19007812 */ /* 0x000fe400078ec0ff */
[----:B------:R-:W-:Y:S02]  /*5b50*/  FMNMX.FTZ R104, R97, R104, !PT ;  /* 0x0000006861687209 */ /* 0x000fe40007810000 */
[----:B------:R-:W-:Y:S02]  /*5b60*/  ISETP.GE.U32.AND P4, PT, R200, R0, PT ;  /* 0x00000000c800720c */ /* 0x000fe40003f86070 */
[----:B------:R-:W-:-:S02]  /*5b70*/  FMNMX.FTZ R104, R86, R104, !PT ;  /* 0x0000006856687209 */ /* 0x000fc40007810000 */
[----:B-1----:R-:W-:Y:S01]  /*5b80*/  FMNMX.FTZ R3, R119, R7, !PT ;  /* 0x0000000777037209 */ /* 0x002fe20007810000 */
[-C--:B------:R-:W-:Y:S01]  /*5b90*/  FFMA.FTZ R7, R81, R4.reuse, -R5 ;  /* 0x0000000451077223 */ /* 0x080fe20000010805 */
[----:B------:R-:W-:Y:S01]  /*5ba0*/  @!P3 PRMT R63, R46, 0x5410, RZ ;  /* 0x000054102e3fb816 */ /* 0x000fe200000000ff */
[----:B------:R-:W1:Y:S01]  /*5bb0*/  SHFL.BFLY PT, R11, R104, 0x2, 0x1f ;  /* 0x0c401f00680b7f89 */ /* 0x000e6200000e0000 */
[----:B------:R-:W-:Y:S01]  /*5bc0*/  FMNMX.FTZ R3, R110, R3, !PT ;  /* 0x000000036e037209 */ /* 0x000fe20007810000 */
[----:B------:R-:W2:Y:S01]  /*5bd0*/  MUFU.EX2 R236, R7 ;  /* 0x0000000700ec7308 */ /* 0x000ea20000000800 */
[C---:B------:R-:W-:Y:S02]  /*5be0*/  LOP3.LUT R10, R8.reuse, 0xff, RZ, 0xc0, !PT ;  /* 0x000000ff080a7812 */ /* 0x040fe400078ec0ff */
[----:B------:R-:W-:Y:S01]  /*5bf0*/  FMNMX.FTZ R0, R109, R3, !PT ;  /* 0x000000036d007209 */ /* 0x000fe20007810000 */
[----:B------:R-:W-:Y:S01]  /*5c00*/  FFMA.FTZ R3, R85, R4, -R6 ;  /* 0x0000000455037223 */ /* 0x000fe20000010806 */
[----:B------:R-:W-:-:S02]  /*5c10*/  LOP3.LUT R15, R8, 0xffff, RZ, 0xc0, !PT ;  /* 0x0000ffff080f7812 */ /* 0x000fc400078ec0ff */
[----:B------:R-:W-:Y:S01]  /*5c20*/  FMNMX.FTZ R103, R108, R0, !PT ;  /* 0x000000006c677209 */ /* 0x000fe20007810000 */
[----:B------:R3:W-:Y:S01]  /*5c30*/  MUFU.EX2 R238, R3 ;  /* 0x0000000300ee7308 */ /* 0x0007e20000000800 */
[----:B------:R-:W-:Y:S02]  /*5c40*/  SHF.R.U32.HI R0, RZ, 0x10, R14 ;  /* 0x00000010ff007819 */ /* 0x000fe4000001160e */
[----:B------:R-:W-:Y:S02]  /*5c50*/  FMNMX.FTZ R103, R99, R103, !PT ;  /* 0x0000006763677209 */ /* 0x000fe40007810000 */
[----:B------:R-:W-:Y:S02]  /*5c60*/  LOP3.LUT R0, R0, 0xff, RZ, 0xc0, !PT ;  /* 0x000000ff00007812 */ /* 0x000fe400078ec0ff */
[----:B------:R-:W-:Y:S01]  /*5c70*/  SHF.R.U32.HI R14, RZ, 0x10, R8 ;  /* 0x00000010ff0e7819 */ /* 0x000fe20000011608 */
[----:B------:R-:W4:Y:S01]  /*5c80*/  SHFL.BFLY PT, R12, R103, 0x2, 0x1f ;  /* 0x0c401f00670c7f89 */ /* 0x000f2200000e0000 */
[----:B--2---:R-:W-:-:S02]  /*5c90*/  F2FP.BF16.F32.PACK_AB R7, R236, R237 ;  /* 0x000000edec07723e */ /* 0x004fc400000010ff */
[----:B------:R-:W-:Y:S01]  /*5ca0*/  ISETP.GE.U32.AND P3, PT, R200, R0, PT ;  /* 0x00000000c800720c */ /* 0x000fe20003f66070 */
[-C--:B------:R-:W-:Y:S01]  /*5cb0*/  FFMA.FTZ R0, R91, R4.reuse, -R5 ;  /* 0x000000045b007223 */ /* 0x080fe20000010805 */
[C---:B------:R-:W-:Y:S02]  /*5cc0*/  PRMT R62, R7.reuse, 0x7632, R62 ;  /* 0x00007632073e7816 */ /* 0x040fe4000000003e */
[----:B------:R-:W-:Y:S01]  /*5cd0*/  PRMT R61, R7, 0x7610, R61 ;  /* 0x00007610073d7816 */ /* 0x000fe2000000003d */
[-CC-:B------:R-:W-:Y:S01]  /*5ce0*/  FFMA.FTZ R7, R89, R4.reuse, -R5.reuse ;  /* 0x0000000459077223 */ /* 0x180fe20000010805 */
[-C--:B---3--:R-:W-:Y:S01]  /*5cf0*/  FFMA.FTZ R3, R60, R4.reuse, -R6 ;  /* 0x000000043c037223 */ /* 0x088fe20000010806 */
[----:B------:R-:W-:Y:S01]  /*5d00*/  @!P1 HFMA2.BF16_V2 R47, -RZ.H0_H0, RZ.H0_H0, -R62.H0_H0 ;  /* 0x200000ffff2f9231 */ /* 0x000fe2000034093e */
[----:B------:R2:W-:Y:S01]  /*5d10*/  MUFU.EX2 R230, R0 ;  /* 0x0000000000e67308 */ /* 0x0005e20000000800 */
[----:B------:R-:W-:Y:S02]  /*5d20*/  PRMT R224, R61, 0x5410, R62 ;  /* 0x000054103de07816 */ /* 0x000fe4000000003e */
[----:B-1----:R-:W-:Y:S01]  /*5d30*/  FMNMX.FTZ R104, R104, R11, !PT ;  /* 0x0000000b68687209 */ /* 0x002fe20007810000 */
[----:B------:R-:W-:Y:S01]  /*5d40*/  FFMA.FTZ R11, R95, R4, -R5 ;  /* 0x000000045f0b7223 */ /* 0x000fe20000010805 */
[----:B------:R-:W-:Y:S01]  /*5d50*/  @!P1 PRMT R62, R47, 0x5410, RZ ;  /* 0x000054102f3e9816 */ /* 0x000fe200000000ff */
[----:B------:R-:W-:Y:S01]  /*5d60*/  @!P3 HFMA2.BF16_V2 R50, -RZ.H0_H0, RZ.H0_H0, -R61.H0_H0 ;  /* 0x200000ffff32b231 */ /* 0x000fe2000034093d */
[----:B------:R-:W-:Y:S01]  /*5d70*/  SHF.R.U32.HI R13, RZ, 0x18, R8 ;  /* 0x00000018ff0d7819 */ /* 0x000fe20000011608 */
[----:B------:R1:W3:Y:S01]  /*5d80*/  MUFU.EX2 R228, R3 ;  /* 0x0000000300e47308 */ /* 0x0002e20000000800 */
[----:B------:R-:W5:Y:S02]  /*5d90*/  SHFL.BFLY PT, R8, R104, 0x1, 0x1f ;  /* 0x0c201f0068087f89 */ /* 0x000f6400000e0000 */
[----:B------:R-:W-:-:S02]  /*5da0*/  @!P3 PRMT R61, R50, 0x5410, RZ ;  /* 0x00005410323db816 */ /* 0x000fc400000000ff */
[----:B----4-:R-:W-:Y:S02]  /*5db0*/  FMNMX.FTZ R103, R103, R12, !PT ;  /* 0x0000000c67677209 */ /* 0x010fe40007810000 */
[----:B------:R-:W-:Y:S01]  /*5dc0*/  ISETP.GE.U32.AND P3, PT, R200, R10, PT ;  /* 0x0000000ac800720c */ /* 0x000fe20003f66070 */
[----:B------:R3:W4:Y:S01]  /*5dd0*/  MUFU.EX2 R227, R7 ;  /* 0x0000000700e37308 */ /* 0x0007220000000800 */
[----:B--2---:R-:W-:Y:S01]  /*5de0*/  LOP3.LUT R0, R9, R246, R26, 0x96, !PT ;  /* 0x000000f609007212 */ /* 0x004fe200078e961a */
[----:B------:R-:W-:Y:S01]  /*5df0*/  FFMA.FTZ R10, R101, R4, -R5 ;  /* 0x00000004650a7223 */ /* 0x000fe20000010805 */
[----:B------:R-:W2:Y:S05]  /*5e00*/  SHFL.BFLY PT, R9, R103, 0x1, 0x1f ;  /* 0x0c201f0067097f89 */ /* 0x000eaa00000e0000 */
[----:B------:R-:W-:Y:S01]  /*5e10*/  MUFU.EX2 R249, R10 ;  /* 0x0000000a00f97308 */ /* 0x000fe20000000800 */
[----:B-1----:R-:W-:-:S04]  /*5e20*/  SHF.R.U32.HI R3, RZ, 0x8, R27 ;  /* 0x00000008ff037819 */ /* 0x002fc8000001161b */
[----:B------:R-:W-:-:S03]  /*5e30*/  LOP3.LUT R3, R3, 0xffff, RZ, 0xc0, !PT ;  /* 0x0000ffff03037812 */ /* 0x000fc600078ec0ff */
[----:B------:R1:W-:Y:S01]  /*5e40*/  MUFU.EX2 R252, R11 ;  /* 0x0000000b00fc7308 */ /* 0x0003e20000000800 */
[----:B------:R-:W-:Y:S01]  /*5e50*/  ISETP.GE.U32.AND P1, PT, R200, R3, PT ;  /* 0x00000003c800720c */ /* 0x000fe20003f26070 */
[----:B------:R-:W-:Y:S01]  /*5e60*/  FFMA.FTZ R3, R94, R4, -R6 ;  /* 0x000000045e037223 */ /* 0x000fe20000010806 */
[----:B---3--:R-:W-:Y:S02]  /*5e70*/  F2FP.BF16.F32.PACK_AB R7, R228, R238 ;  /* 0x000000eee407723e */ /* 0x008fe400000010ff */
[----:B-----5:R-:W-:Y:S01]  /*5e80*/  FMNMX.FTZ R104, R104, R8, !PT ;  /* 0x0000000868687209 */ /* 0x020fe20007810000 */
[----:B------:R-:W-:Y:S01]  /*5e90*/  FFMA.FTZ R8, R100, R4, -R5 ;  /* 0x0000000464087223 */ /* 0x000fe20000010805 */
[C---:B------:R-:W-:Y:S01]  /*5ea0*/  PRMT R60, R7.reuse, 0x7610, R60 ;  /* 0x00007610073c7816 */ /* 0x040fe2000000003c */
[----:B------:R3:W-:Y:S01]  /*5eb0*/  MUFU.EX2 R217, R3 ;  /* 0x0000000300d97308 */ /* 0x0007e20000000800 */
[----:B------:R-:W-:Y:S02]  /*5ec0*/  PRMT R59, R7, 0x7632, R59 ;  /* 0x00007632073b7816 */ /* 0x000fe4000000003b */
[----:B----4-:R-:W-:Y:S01]  /*5ed0*/  F2FP.BF16.F32.PACK_AB R7, R227, R230 ;  /* 0x000000e6e307723e */ /* 0x010fe200000010ff */
[----:B------:R-:W-:Y:S01]  /*5ee0*/  @!P2 HFMA2.BF16_V2 R55, -RZ.H0_H0, RZ.H0_H0, -R60.H0_H0 ;  /* 0x200000ffff37a231 */ /* 0x000fe2000034093c */
[----:B------:R-:W-:Y:S01]  /*5ef0*/  PRMT R223, R60, 0x5410, R59 ;  /* 0x000054103cdf7816 */ /* 0x000fe2000000003b */
[----:B------:R-:W-:Y:S01]  /*5f00*/  @!P1 HFMA2.BF16_V2 R56, -RZ.H0_H0, RZ.H0_H0, -R59.H0_H0 ;  /* 0x200000ffff389231 */ /* 0x000fe2000034093b */
[C---:B------:R-:W-:Y:S01]  /*5f10*/  PRMT R58, R7.reuse, 0x7632, R58 ;  /* 0x00007632073a7816 */ /* 0x040fe2000000003a */
[----:B------:R4:W-:Y:S01]  /*5f20*/  MUFU.EX2 R231, R8 ;  /* 0x0000000800e77308 */ /* 0x0009e20000000800 */
[----:B------:R-:W-:Y:S01]  /*5f30*/  PRMT R57, R7, 0x7610, R57 ;  /* 0x0000761007397816 */ /* 0x000fe20000000039 */
[----:B-1----:R-:W-:Y:S01]  /*5f40*/  FADD.FTZ R11, R171, R169 ;  /* 0x000000a9ab0b7221 */ /* 0x002fe20000010000 */
[----:B------:R-:W-:Y:S01]  /*5f50*/  LOP3.LUT R7, R0, 0xff, RZ, 0xc0, !PT ;  /* 0x000000ff00077812 */ /* 0x000fe200078ec0ff */
[----:B------:R-:W-:Y:S01]  /*5f60*/  @!P0 HFMA2.BF16_V2 R80, -RZ.H0_H0, RZ.H0_H0, -R58.H0_H0 ;  /* 0x200000ffff508231 */ /* 0x000fe2000034093a */
[----:B------:R-:W-:Y:S01]  /*5f70*/  @!P2 PRMT R60, R55, 0x5410, RZ ;  /* 0x00005410373ca816 */ /* 0x000fe200000000ff */
[----:B------:R-:W-:Y:S01]  /*5f80*/  @!P4 HFMA2.BF16_V2 R81, -RZ.H0_H0, RZ.H0_H0, -R57.H0_H0 ;  /* 0x200000ffff51c231 */ /* 0x000fe20000340939 */
[----:B------:R-:W-:Y:S01]  /*5f90*/  @!P1 PRMT R59, R56, 0x5410, RZ ;  /* 0x00005410383b9816 */ /* 0x000fe200000000ff */
[----:B------:R-:W-:-:S02]  /*5fa0*/  IMAD.MOV.U32 R171, RZ, RZ, R185 ;  /* 0x000000ffffab7224 */ /* 0x000fc400078e00b9 */
[----:B---3--:R-:W-:Y:S01]  /*5fb0*/  FFMA.FTZ R3, R87, R4, -R6 ;  /* 0x0000000457037223 */ /* 0x008fe20000010806 */
[----:B------:R-:W-:Y:S01]  /*5fc0*/  ISETP.GE.U32.AND P1, PT, R200, R7, PT ;  /* 0x00000007c800720c */ /* 0x000fe20003f26070 */
[----:B------:R-:W-:Y:S01]  /*5fd0*/  FMUL.FTZ R7, R4, R104 ;  /* 0x0000006804077220 */ /* 0x000fe20000410000 */
[----:B------:R-:W-:Y:S01]  /*5fe0*/  PRMT R207, R57, 0x5410, R58 ;  /* 0x0000541039cf7816 */ /* 0x000fe2000000003a */
[----:B------:R1:W3:Y:S01]  /*5ff0*/  MUFU.EX2 R232, R3 ;  /* 0x0000000300e87308 */ /* 0x0002e20000000800 */
[----:B------:R-:W-:Y:S01]  /*6000*/  @!P4 PRMT R57, R81, 0x5410, RZ ;  /* 0x000054105139c816 */ /* 0x000fe200000000ff */
[----:B------:R-:W-:Y:S01]  /*6010*/  IMAD.MOV.U32 R169, RZ, RZ, R235 ;  /* 0x000000ffffa97224 */ /* 0x000fe200078e00eb */
[----:B--2---:R-:W-:Y:S01]  /*6020*/  FMNMX.FTZ R103, R103, R9, !PT ;  /* 0x0000000967677209 */ /* 0x004fe20007810000 */
[----:B----4-:R-:W-:Y:S01]  /*6030*/  FFMA.FTZ R8, R96, R4, -R5 ;  /* 0x0000000460087223 */ /* 0x010fe20000010805 */
[----:B------:R-:W-:Y:S02]  /*6040*/  @!P0 PRMT R58, R80, 0x5410, RZ ;  /* 0x00005410503a8816 */ /* 0x000fe400000000ff */
[----:B------:R-:W-:Y:S01]  /*6050*/  ISETP.GE.U32.AND P0, PT, R200, R13, PT ;  /* 0x0000000dc800720c */ /* 0x000fe20003f06070 */
[----:B------:R2:W4:Y:S01]  /*6060*/  MUFU.EX2 R233, R8 ;  /* 0x0000000800e97308 */ /* 0x0005220000000800 */
[----:B------:R-:W-:Y:S01]  /*6070*/  FMUL.FTZ R9, R4, R103 ;  /* 0x0000006704097220 */ /* 0x000fe20000410000 */
[----:B-1----:R-:W-:-:S04]  /*6080*/  LOP3.LUT R3, R0, 0xffff, RZ, 0xc0, !PT ;  /* 0x0000ffff00037812 */ /* 0x002fc800078ec0ff */
[----:B------:R-:W-:-:S04]  /*6090*/  SHF.R.U32.HI R3, RZ, 0x8, R3 ;  /* 0x00000008ff037819 */ /* 0x000fc80000011603 */
[----:B------:R-:W-:Y:S01]  /*60a0*/  LOP3.LUT R3, R3, 0xffff, RZ, 0xc0, !PT ;  /* 0x0000ffff03037812 */ /* 0x000fe200078ec0ff */
[----:B--2---:R-:W-:-:S03]  /*60b0*/  FFMA.FTZ R8, R106, R4, -R6 ;  /* 0x000000046a087223 */ /* 0x004fc60000010806 */
[----:B------:R-:W-:Y:S01]  /*60c0*/  ISETP.GE.U32.AND P2, PT, R200, R3, PT ;  /* 0x00000003c800720c */ /* 0x000fe20003f46070 */
[----:B------:R-:W-:Y:S01]  /*60d0*/  MUFU.EX2 R191, R8 ;  /* 0x0000000800bf7308 */ /* 0x000fe20000000800 */
[----:B---3--:R-:W-:-:S04]  /*60e0*/  F2FP.BF16.F32.PACK_AB R3, R232, R217 ;  /* 0x000000d9e803723e */ /* 0x008fc800000010ff */
[C---:B------:R-:W-:Y:S02]  /*60f0*/  PRMT R55, R3.reuse, 0x7632, R55 ;  /* 0x0000763203377816 */ /* 0x040fe40000000037 */
[----:B------:R-:W-:Y:S02]  /*6100*/  PRMT R56, R3, 0x7610, R56 ;  /* 0x0000761003387816 */ /* 0x000fe40000000038 */
[----:B------:R-:W-:Y:S02]  /*6110*/  SHF.R.U32.HI R3, RZ, 0x18, R0 ;  /* 0x00000018ff037819 */ /* 0x000fe40000011600 */
[----:B------:R-:W-:Y:S01]  /*6120*/  PRMT R206, R56, 0x5410, R55 ;  /* 0x0000541038ce7816 */ /* 0x000fe20000000037 */
[----:B------:R-:W-:Y:S01]  /*6130*/  @!P2 HFMA2.BF16_V2 R84, -RZ.H0_H0, RZ.H0_H0, -R55.H0_H0 ;  /* 0x200000ffff54a231 */ /* 0x000fe20000340937 */
[----:B------:R-:W-:Y:S01]  /*6140*/  ISETP.GE.U32.AND P4, PT, R200, R3, PT ;  /* 0x00000003c800720c */ /* 0x000fe20003f86070 */
[----:B------:R-:W-:Y:S01]  /*6150*/  @!P1 HFMA2.BF16_V2 R85, -RZ.H0_H0, RZ.H0_H0, -R56.H0_H0 ;  /* 0x200000ffff559231 */ /* 0x000fe20000340938 */
[----:B------:R-:W-:-:S02]  /*6160*/  LOP3.LUT R3, R14, 0xff, RZ, 0xc0, !PT ;  /* 0x000000ff0e037812 */ /* 0x000fc400078ec0ff */
[----:B------:R-:W-:Y:S02]  /*6170*/  @!P2 PRMT R55, R84, 0x5410, RZ ;  /* 0x000054105437a816 */ /* 0x000fe400000000ff */
[----:B------:R-:W-:Y:S02]  /*6180*/  @!P1 PRMT R56, R85, 0x5410, RZ ;  /* 0x0000541055389816 */ /* 0x000fe400000000ff */
[----:B------:R-:W-:Y:S02]  /*6190*/  FSETP.NEU.FTZ.AND P2, PT, R104, -INF , PT ;  /* 0xff8000006800780b */ /* 0x000fe40003f5d000 */
[----:B------:R-:W-:Y:S02]  /*61a0*/  ISETP.GE.U32.AND P1, PT, R200, R3, PT ;  /* 0x00000003c800720c */ /* 0x000fe40003f26070 */
[----:B------:R-:W-:Y:S02]  /*61b0*/  SHF.R.U32.HI R3, RZ, 0x10, R0 ;  /* 0x00000010ff037819 */ /* 0x000fe40000011600 */
[----:B------:R-:W-:-:S02]  /*61c0*/  FSEL R0, R7, RZ, P2 ;  /* 0x000000ff07007208 */ /* 0x000fc40001000000 */
[----:B------:R-:W-:Y:S02]  /*61d0*/  FSETP.NEU.FTZ.AND P2, PT, R103, -INF , PT ;  /* 0xff8000006700780b */ /* 0x000fe40003f5d000 */
[----:B------:R-:W-:Y:S01]  /*61e0*/  LOP3.LUT R7, R3, 0xff, RZ, 0xc0, !PT ;  /* 0x000000ff03077812 */ /* 0x000fe200078ec0ff */
[-CC-:B------:R-:W-:Y:S01]  /*61f0*/  FFMA.FTZ R93, R117, R4.reuse, -R0.reuse ;  /* 0x00000004755d7223 */ /* 0x180fe20000010800 */
[----:B------:R-:W-:Y:S01]  /*6200*/  FSEL R3, R9, RZ, P2 ;  /* 0x000000ff09037208 */ /* 0x000fe20001000000 */
[-CC-:B------:R-:W-:Y:S01]  /*6210*/  FFMA.FTZ R17, R67, R4.reuse, -R0.reuse ;  /* 0x0000000443117223 */ /* 0x180fe20000010800 */
[----:B------:R-:W-:Y:S01]  /*6220*/  ISETP.GE.U32.AND P2, PT, R200, R7, PT ;  /* 0x00000007c800720c */ /* 0x000fe20003f46070 */
[-C--:B------:R-:W-:Y:S01]  /*6230*/  FFMA.FTZ R19, R131, R4.reuse, -R0 ;  /* 0x0000000483137223 */ /* 0x080fe20000010800 */
[----:B------:R-:W-:Y:S01]  /*6240*/  LOP3.LUT R7, R35, R139, R194, 0x96, !PT ;  /* 0x0000008b23077212 */ /* 0x000fe200078e96c2 */
[-CC-:B------:R-:W-:Y:S01]  /*6250*/  FFMA.FTZ R20, R132, R4.reuse, -R0.reuse ;  /* 0x0000000484147223 */ /* 0x180fe20000010800 */
        /* <DEDUP_REMOVED lines=11> */
[----:B------:R-:W-:Y:S01]  /*6310*/  FFMA.FTZ R111, R86, R4, -R0 ;  /* 0x00000004566f7223 */ /* 0x000fe20000010800 */
[----:B----4-:R-:W-:Y:S01]  /*6320*/  F2FP.BF16.F32.PACK_AB R0, R233, R231 ;  /* 0x000000e7e900723e */ /* 0x010fe200000010ff */
[----:B------:R-:W-:-:S04]  /*6330*/  IMAD.WIDE.U32 R12, R7, -0x326172a9, RZ ;  /* 0xcd9e8d57070c7825 */ /* 0x000fc800078e00ff */
[-C--:B------:R-:W-:Y:S01]  /*6340*/  FFMA.FTZ R9, R90, R4.reuse, -R6 ;  /* 0x000000045a097223 */ /* 0x080fe20000010806 */
[-CC-:B------:R-:W-:Y:S01]  /*6350*/  FFMA.FTZ R14, R88, R4.reuse, -R3.reuse ;  /* 0x00000004580e7223 */ /* 0x180fe20000010803 */
[C---:B------:R-:W-:Y:S01]  /*6360*/  PRMT R50, R0.reuse, 0x7632, R50 ;  /* 0x0000763200327816 */ /* 0x040fe20000000032 */
[-C--:B------:R-:W-:Y:S01]  /*6370*/  FFMA.FTZ R16, R137, R4.reuse, -R3 ;  /* 0x0000000489107223 */ /* 0x080fe20000010803 */
[----:B------:R-:W-:Y:S01]  /*6380*/  PRMT R47, R0, 0x7610, R47 ;  /* 0x00007610002f7816 */ /* 0x000fe2000000002f */
[-C--:B------:R-:W-:Y:S01]  /*6390*/  FFMA.FTZ R18, R135, R4.reuse, -R3 ;  /* 0x0000000487127223 */ /* 0x080fe20000010803 */
[----:B------:R-:W-:Y:S01]  /*63a0*/  SHF.R.U32.HI R0, RZ, 0x8, R15 ;  /* 0x00000008ff007819 */ /* 0x000fe2000001160f */
[----:B------:R-:W-:Y:S01]  /*63b0*/  @!P4 HFMA2.BF16_V2 R86, -RZ.H0_H0, RZ.H0_H0, -R50.H0_H0 ;  /* 0x200000ffff56c231 */ /* 0x000fe20000340932 */
[-C--:B------:R-:W-:Y:S01]  /*63c0*/  LOP3.LUT R27, R13, R209.reuse, R24, 0x96, !PT ;  /* 0x000000d10d1b7212 */ /* 0x080fe200078e9618 */
        /* <DEDUP_REMOVED lines=13> */
[----:B------:R-:W-:Y:S01]  /*64a0*/  LOP3.LUT R3, R13, R209, R158, 0x96, !PT ;  /* 0x000000d10d037212 */ /* 0x000fe200078e969e */
[----:B------:R-:W-:Y:S01]  /*64b0*/  IMAD.WIDE.U32 R4, R138, -0x2daee0ad, RZ ;  /* 0xd2511f538a047825 */ /* 0x000fe200078e00ff */
[----:B------:R-:W-:Y:S01]  /*64c0*/  LOP3.LUT R0, R0, 0xffff, RZ, 0xc0, !PT ;  /* 0x0000ffff00007812 */ /* 0x000fe200078ec0ff */
[----:B------:R1:W2:Y:S01]  /*64d0*/  MUFU.EX2 R229, R9 ;  /* 0x0000000900e57308 */ /* 0x0002a20000000800 */
[----:B------:R-:W-:Y:S01]  /*64e0*/  PRMT R203, R47, 0x5410, R50 ;  /* 0x000054102fcb7816 */ /* 0x000fe20000000032 */
[----:B------:R-:W-:Y:S01]  /*64f0*/  IMAD.WIDE.U32 R22, R3, -0x2daee0ad, RZ ;  /* 0xd2511f5303167825 */ /* 0x000fe200078e00ff */
[----:B------:R-:W-:-:S03]  /*6500*/  @!P4 PRMT R50, R86, 0x5410, RZ ;  /* 0x000054105632c816 */ /* 0x000fc600000000ff */
[----:B------:R-:W-:Y:S01]  /*6510*/  @!P2 HFMA2.BF16_V2 R89, -RZ.H0_H0, RZ.H0_H0, -R47.H0_H0 ;  /* 0x200000ffff59a231 */ /* 0x000fe2000034092f */
[----:B------:R-:W-:Y:S01]  /*6520*/  ISETP.GE.U32.AND P4, PT, R200, R0, PT ;  /* 0x00000000c800720c */ /* 0x000fe20003f86070 */
[----:B------:R-:W-:Y:S01]  /*6530*/  IMAD.MOV.U32 R137, RZ, RZ, R181 ;  /* 0x000000ffff897224 */ /* 0x000fe200078e00b5 */
[----:B------:R-:W-:Y:S01]  /*6540*/  LOP3.LUT R0, R5, R185, R34, 0x96, !PT ;  /* 0x000000b905007212 */ /* 0x000fe200078e9622 */
[----:B------:R-:W-:Y:S01]  /*6550*/  MUFU.EX2 R14, R14 ;  /* 0x0000000e000e7308 */ /* 0x000fe20000000800 */
[----:B------:R-:W-:Y:S02]  /*6560*/  LOP3.LUT R4, R23, R184, R4, 0x96, !PT ;  /* 0x000000b817047212 */ /* 0x000fe400078e9604 */
[----:B------:R-:W-:Y:S01]  /*6570*/  @!P2 PRMT R47, R89, 0x5410, RZ ;  /* 0x00005410592fa816 */ /* 0x000fe200000000ff */
[----:B------:R-:W-:-:S04]  /*6580*/  IMAD.WIDE.U32 R6, R0, -0x326172a9, RZ ;  /* 0xcd9e8d5700067825 */ /* 0x000fc800078e00ff */
[----:B------:R-:W-:Y:S01]  /*6590*/  IMAD.WIDE.U32 R4, R4, -0x326172a9, RZ ;  /* 0xcd9e8d5704047825 */ /* 0x000fe200078e00ff */
[----:B------:R-:W-:Y:S01]  /*65a0*/  LOP3.LUT R7, R7, R192, R12, 0x96, !PT ;  /* 0x000000c007077212 */ /* 0x000fe200078e960c */
[----:B------:R-:W3:Y:S03]  /*65b0*/  MUFU.EX2 R15, R15 ;  /* 0x0000000f000f7308 */ /* 0x000ee60000000800 */
[----:B------:R-:W-:Y:S01]  /*65c0*/  LOP3.LUT R0, R5, R193, R6, 0x96, !PT ;  /* 0x000000c105007212 */ /* 0x000fe200078e9606 */
[----:B------:R-:W-:-:S04]  /*65d0*/  IMAD.WIDE.U32 R6, R7, -0x2daee0ad, RZ ;  /* 0xd2511f5307067825 */ /* 0x000fc800078e00ff */
[----:B-1----:R-:W-:Y:S01]  /*65e0*/  IMAD.WIDE.U32 R8, R0, -0x2daee0ad, RZ ;  /* 0xd2511f5300087825 */ /* 0x002fe200078e00ff */
[----:B------:R-:W-:Y:S01]  /*65f0*/  LOP3.LUT R7, R7, R211, R22, 0x96, !PT ;  /* 0x000000d307077212 */ /* 0x000fe200078e9616 */
[----:B------:R-:W-:Y:S03]  /*6600*/  MUFU.EX2 R25, R25 ;  /* 0x0000001900197308 */ /* 0x000fe60000000800 */
[----:B------:R-:W-:Y:S01]  /*6610*/  LOP3.LUT R5, R9, R210, R6, 0x96, !PT ;  /* 0x000000d209057212 */ /* 0x000fe200078e9606 */
[----:B------:R-:W-:-:S04]  /*6620*/  IMAD.WIDE.U32 R6, R7, -0x326172a9, RZ ;  /* 0xcd9e8d5707067825 */ /* 0x000fc800078e00ff */
[----:B------:R-:W-:Y:S01]  /*6630*/  MUFU.EX2 R9, R17 ;  /* 0x0000001100097308 */ /* 0x000fe20000000800 */
[----:B------:R-:W-:Y:S01]  /*6640*/  LOP3.LUT R7, R7, R208, R4, 0x96, !PT ;  /* 0x000000d007077212 */ /* 0x000fe200078e9604 */
[----:B------:R-:W-:-:S05]  /*6650*/  IMAD.WIDE.U32 R4, R5, -0x326172a9, RZ ;  /* 0xcd9e8d5705047825 */ /* 0x000fca00078e00ff */
[----:B------:R-:W-:Y:S01]  /*6660*/  LOP3.LUT R0, R5, R245, R6, 0x96, !PT ;  /* 0x000000f505007212 */ /* 0x000fe200078e9606 */
[----:B------:R-:W-:Y:S01]  /*6670*/  MUFU.EX2 R128, R21 ;  /* 0x0000001500807308 */ /* 0x000fe20000000800 */
[----:B--2---:R-:W-:Y:S02]  /*6680*/  F2FP.BF16.F32.PACK_AB R6, R229, R191 ;  /* 0x000000bfe506723e */ /* 0x004fe400000010ff */
[----:B------:R-:W-:Y:S02]  /*6690*/  SHF.R.U32.HI R3, RZ, 0x10, R0 ;  /* 0x00000010ff037819 */ /* 0x000fe40000011600 */
[C---:B------:R-:W-:Y:S02]  /*66a0*/  PRMT R46, R6.reuse, 0x7610, R46 ;  /* 0x00007610062e7816 */ /* 0x040fe4000000002e */
[----:B------:R-:W-:Y:S01]  /*66b0*/  LOP3.LUT R3, R3, 0xff, RZ, 0xc0, !PT ;  /* 0x000000ff03037812 */ /* 0x000fe200078ec0ff */
[----:B------:R-:W-:Y:S01]  /*66c0*/  MUFU.EX2 R181, R24 ;  /* 0x0000001800b57308 */ /* 0x000fe20000000800 */
[----:B------:R-:W-:Y:S01]  /*66d0*/  PRMT R45, R6, 0x7632, R45 ;  /* 0x00007632062d7816 */ /* 0x000fe2000000002d */
[----:B------:R-:W-:Y:S01]  /*66e0*/  @!P3 HFMA2.BF16_V2 R88, -RZ.H0_H0, RZ.H0_H0, -R46.H0_H0 ;  /* 0x200000ffff58b231 */ /* 0x000fe2000034092e */
[----:B------:R-:W-:-:S02]  /*66f0*/  ISETP.GE.U32.AND P2, PT, R200, R3, PT ;  /* 0x00000003c800720c */ /* 0x000fc40003f46070 */
[----:B------:R-:W-:Y:S01]  /*6700*/  LOP3.LUT R3, R4, 0xff, RZ, 0xc0, !PT ;  /* 0x000000ff04037812 */ /* 0x000fe200078ec0ff */
[----:B------:R-:W-:Y:S01]  /*6710*/  @!P4 HFMA2.BF16_V2 R94, -RZ.H0_H0, RZ.H0_H0, -R45.H0_H0 ;  /* 0x200000ffff5ec231 */ /* 0x000fe2000034092d */
[----:B------:R-:W-:Y:S01]  /*6720*/  PRMT R202, R46, 0x5410, R45 ;  /* 0x000054102eca7816 */ /* 0x000fe2000000002d */
[----:B------:R-:W-:Y:S01]  /*6730*/  MUFU.EX2 R186, R31 ;  /* 0x0000001f00ba7308 */ /* 0x000fe20000000800 */
[----:B------:R-:W-:Y:S02]  /*6740*/  @!P3 PRMT R46, R88, 0x5410, RZ ;  /* 0x00005410582eb816 */ /* 0x000fe400000000ff */
[----:B------:R-:W-:Y:S02]  /*6750*/  ISETP.GE.U32.AND P3, PT, R200, R3, PT ;  /* 0x00000003c800720c */ /* 0x000fe40003f66070 */
[----:B------:R-:W-:Y:S02]  /*6760*/  F2FP.BF16.F32.PACK_AB R6, R252, R249 ;  /* 0x000000f9fc06723e */ /* 0x000fe400000010ff */
[----:B------:R-:W-:Y:S01]  /*6770*/  LOP3.LUT R3, R0, 0xff, RZ, 0xc0, !PT ;  /* 0x000000ff00037812 */ /* 0x000fe200078ec0ff */
[----:B------:R-:W-:Y:S01]  /*6780*/  MUFU.EX2 R187, R67 ;  /* 0x0000004300bb7308 */ /* 0x000fe20000000800 */
[----:B------:R-:W-:-:S02]  /*6790*/  @!P4 PRMT R45, R94, 0x5410, RZ ;  /* 0x000054105e2dc816 */ /* 0x000fc400000000ff */
[----:B------:R-:W-:Y:S02]  /*67a0*/  PRMT R44, R6, 0x7610, R44 ;  /* 0x00007610062c7816 */ /* 0x000fe4000000002c */
[----:B------:R-:W-:Y:S02]  /*67b0*/  ISETP.GE.U32.AND P4, PT, R200, R3, PT ;  /* 0x00000003c800720c */ /* 0x000fe40003f86070 */
[----:B------:R-:W-:Y:S01]  /*67c0*/  SHF.R.U32.HI R3, RZ, 0x18, R0 ;  /* 0x00000018ff037819 */ /* 0x000fe20000011600 */
[----:B------:R-:W-:Y:S01]  /*67d0*/  @!P1 HFMA2.BF16_V2 R95, -RZ.H0_H0, RZ.H0_H0, -R44.H0_H0 ;  /* 0x200000ffff5f9231 */ /* 0x000fe2000034092c */
[----:B------:R-:W-:Y:S01]  /*67e0*/  LOP3.LUT R0, R0, 0xffff, RZ, 0xc0, !PT ;  /* 0x0000ffff00007812 */ /* 0x000fe200078ec0ff */
[----:B------:R1:W-:Y:S01]  /*67f0*/  MUFU.EX2 R94, R18 ;  /* 0x00000012005e7308 */ /* 0x0003e20000000800 */
[----:B------:R-:W-:Y:S02]  /*6800*/  PRMT R43, R6, 0x7632, R43 ;  /* 0x00007632062b7816 */ /* 0x000fe4000000002b */
[----:B------:R-:W-:-:S02]  /*6810*/  SHF.R.U32.HI R0, RZ, 0x8, R0 ;  /* 0x00000008ff007819 */ /* 0x000fc40000011600 */
[----:B------:R-:W-:Y:S01]  /*6820*/  PRMT R158, R44, 0x5410, R43 ;  /* 0x000054102c9e7816 */ /* 0x000fe2000000002b */
[----:B------:R-:W-:Y:S01]  /*6830*/  @!P0 HFMA2.BF16_V2 R96, -RZ.H0_H0, RZ.H0_H0, -R43.H0_H0 ;  /* 0x200000ffff608231 */ /* 0x000fe2000034092b */
[----:B------:R-:W-:Y:S01]  /*6840*/  @!P1 PRMT R44, R95, 0x5410, RZ ;  /* 0x000054105f2c9816 */ /* 0x000fe200000000ff */
[----:B------:R-:W-:Y:S01]  /*6850*/  MUFU.EX2 R185, R80 ;  /* 0x0000005000b97308 */ /* 0x000fe20000000800 */
[----:B------:R-:W-:Y:S02]  /*6860*/  LOP3.LUT R0, R0, 0xffff, RZ, 0xc0, !PT ;  /* 0x0000ffff00007812 */ /* 0x000fe400078ec0ff */
[----:B------:R-:W-:Y:S02]  /*6870*/  ISETP.GE.U32.AND P1, PT, R200, R3, PT ;  /* 0x00000003c800720c */ /* 0x000fe40003f26070 */
[----:B------:R-:W-:Y:S02]  /*6880*/  @!P0 PRMT R43, R96, 0x5410, RZ ;  /* 0x00005410602b8816 */ /* 0x000fe400000000ff */
[----:B------:R-:W-:Y:S01]  /*6890*/  ISETP.GE.U32.AND P0, PT, R200, R0, PT ;  /* 0x00000000c800720c */ /* 0x000fe20003f06070 */
[----:B------:R-:W2:Y:S01]  /*68a0*/  MUFU.EX2 R3, R19 ;  /* 0x0000001300037308 */ /* 0x000ea20000000800 */
[----:B---3--:R-:W-:Y:S01]  /*68b0*/  F2FP.BF16.F32.PACK_AB R0, R15, R14 ;  /* 0x0000000e0f00723e */ /* 0x008fe200000010ff */
[----:B-1----:R-:W-:Y:S01]  /*68c0*/  FADD.FTZ R18, R14, R15 ;  /* 0x0000000f0e127221 */ /* 0x002fe20000010000 */
[----:B------:R-:W-:Y:S01]  /*68d0*/  LOP3.LUT R5, R4, 0xffff, RZ, 0xc0, !PT ;  /* 0x0000ffff04057812 */ /* 0x000fe200078ec0ff */
[----:B------:R-:W-:Y:S01]  /*68e0*/  FADD.FTZ R15, R177, R11 ;  /* 0x0000000bb10f7221 */ /* 0x000fe20000010000 */
[C---:B------:R-:W-:Y:S01]  /*68f0*/  PRMT R33, R0.reuse, 0x7610, R33 ;  /* 0x0000761000217816 */ /* 0x040fe20000000021 */
[----:B------:R-:W-:Y:S01]  /*6900*/  IMAD.MOV.U32 R177, RZ, RZ, R233 ;  /* 0x000000ffffb17224 */ /* 0x000fe200078e00e9 */
[----:B------:R-:W-:Y:S01]  /*6910*/  PRMT R32, R0, 0x7632, R32 ;  /* 0x0000763200207816 */ /* 0x000fe20000000020 */
[----:B------:R-:W1:Y:S01]  /*6920*/  MUFU.EX2 R19, R16 ;  /* 0x0000001000137308 */ /* 0x000e620000000800 */
[--C-:B------:R-:W-:Y:S01]  /*6930*/  SHF.R.U32.HI R6, RZ, 0x10, R4.reuse ;  /* 0x00000010ff067819 */ /* 0x100fe20000011604 */
[----:B------:R-:W-:Y:S01]  /*6940*/  @!P4 HFMA2.BF16_V2 R97, -RZ.H0_H0, RZ.H0_H0, -R33.H0_H0 ;  /* 0x200000ffff61c231 */ /* 0x000fe20000340921 */
[----:B------:R-:W-:Y:S01]  /*6950*/  SHF.R.U32.HI R4, RZ, 0x18, R4 ;  /* 0x00000018ff047819 */ /* 0x000fe20000011604 */
[----:B------:R-:W-:Y:S01]  /*6960*/  @!P0 HFMA2.BF16_V2 R99, -RZ.H0_H0, RZ.H0_H0, -R32.H0_H0 ;  /* 0x200000ffff638231 */ /* 0x000fe20000340920 */
[----:B------:R-:W-:-:S02]  /*6970*/  PRMT R120, R33, 0x5410, R32 ;  /* 0x0000541021787816 */ /* 0x000fc40000000020 */
[----:B------:R-:W-:Y:S01]  /*6980*/  @!P4 PRMT R33, R97, 0x5410, RZ ;  /* 0x000054106121c816 */ /* 0x000fe200000000ff */
[----:B------:R-:W-:Y:S01]  /*6990*/  MUFU.EX2 R226, R85 ;  /* 0x0000005500e27308 */ /* 0x000fe20000000800 */
[----:B--2---:R-:W-:Y:S01]  /*69a0*/  FADD.FTZ R10, R9, R3 ;  /* 0x00000003090a7221 */ /* 0x004fe20000010000 */
[----:B------:R-:W-:Y:S01]  /*69b0*/  F2FP.BF16.F32.PACK_AB R3, R3, R9 ;  /* 0x000000090303723e */ /* 0x000fe200000010ff */
[----:B------:R-:W-:Y:S01]  /*69c0*/  FADD.FTZ R9, R170, R168 ;  /* 0x000000a8aa097221 */ /* 0x000fe20000010000 */
[----:B------:R-:W-:Y:S01]  /*69d0*/  ISETP.GE.U32.AND P4, PT, R200, R4, PT ;  /* 0x00000004c800720c */ /* 0x000fe20003f86070 */
[----:B------:R-:W-:Y:S01]  /*69e0*/  IMAD.MOV.U32 R170, RZ, RZ, R184 ;  /* 0x000000ffffaa7224 */ /* 0x000fe200078e00b8 */
[----:B------:R-:W-:Y:S01]  /*69f0*/  SHF.R.U32.HI R0, RZ, 0x8, R5 ;  /* 0x00000008ff007819 */ /* 0x000fe20000011605 */
[----:B------:R-:W-:Y:S01]  /*6a00*/  IMAD.WIDE.U32 R4, R7, -0x2daee0ad, RZ ;  /* 0xd2511f5307047825 */ /* 0x000fe200078e00ff */
[----:B------:R-:W-:Y:S01]  /*6a10*/  PRMT R42, R3, 0x7610, R42 ;  /* 0x00007610032a7816 */ /* 0x000fe2000000002a */
[----:B------:R-:W2:Y:S01]  /*6a20*/  MUFU.EX2 R7, R20 ;  /* 0x0000001400077308 */ /* 0x000ea20000000800 */
[----:B------:R-:W-:Y:S01]  /*6a30*/  LOP3.LUT R0, R0, 0xffff, RZ, 0xc0, !PT ;  /* 0x0000ffff00007812 */ /* 0x000fe200078ec0ff */
[----:B------:R-:W-:Y:S01]  /*6a40*/  FADD.FTZ R17, R176, R9 ;  /* 0x00000009b0117221 */ /* 0x000fe20000010000 */
[----:B------:R-:W-:Y:S01]  /*6a50*/  @!P0 PRMT R32, R99, 0x5410, RZ ;  /* 0x0000541063208816 */ /* 0x000fe200000000ff */
[----:B------:R-:W-:Y:S01]  /*6a60*/  @!P2 HFMA2.BF16_V2 R101, -RZ.H0_H0, RZ.H0_H0, -R42.H0_H0 ;  /* 0x200000ffff65a231 */ /* 0x000fe2000034092a */
[----:B------:R-:W-:Y:S01]  /*6a70*/  PRMT R41, R3, 0x7632, R41 ;  /* 0x0000763203297816 */ /* 0x000fe20000000029 */
[----:B------:R-:W-:Y:S01]  /*6a80*/  FADD.FTZ R88, R178, R17 ;  /* 0x00000011b2587221 */ /* 0x000fe20000010000 */
[----:B------:R-:W-:Y:S01]  /*6a90*/  ISETP.GE.U32.AND P0, PT, R200, R0, PT ;  /* 0x00000000c800720c */ /* 0x000fe20003f06070 */
[----:B------:R3:W-:Y:S01]  /*6aa0*/  MUFU.EX2 R184, R87 ;  /* 0x0000005700b87308 */ /* 0x0007e20000000800 */
[----:B-1----:R-:W-:Y:S01]  /*6ab0*/  F2FP.BF16.F32.PACK_AB R3, R94, R19 ;  /* 0x000000135e03723e */ /* 0x002fe200000010ff */
[----:B------:R-:W-:Y:S01]  /*6ac0*/  @!P1 HFMA2.BF16_V2 R107, -RZ.H0_H0, RZ.H0_H0, -R41.H0_H0 ;  /* 0x200000ffff6b9231 */ /* 0x000fe20000340929 */
[----:B------:R-:W-:Y:S01]  /*6ad0*/  LOP3.LUT R0, R5, R246, R8, 0x96, !PT ;  /* 0x000000f605007212 */ /* 0x000fe200078e9608 */
[----:B------:R-:W-:Y:S01]  /*6ae0*/  IMAD.WIDE.U32 R8, R27, -0x2daee0ad, RZ ;  /* 0xd2511f531b087825 */ /* 0x000fe200078e00ff */
[----:B------:R-:W-:-:S02]  /*6af0*/  LOP3.LUT R6, R6, 0xff, RZ, 0xc0, !PT ;  /* 0x000000ff06067812 */ /* 0x000fc400078ec0ff */
[----:B------:R-:W-:Y:S01]  /*6b00*/  PRMT R109, R42, 0x5410, R41 ;  /* 0x000054102a6d7816 */ /* 0x000fe20000000029 */
[----:B------:R-:W-:Y:S01]  /*6b10*/  MUFU.EX2 R241, R90 ;  /* 0x0000005a00f17308 */ /* 0x000fe20000000800 */
[----:B------:R-:W-:Y:S01]  /*6b20*/  PRMT R40, R3, 0x7610, R40 ;  /* 0x0000761003287816 */ /* 0x000fe20000000028 */
[----:B--2---:R-:W-:Y:S01]  /*6b30*/  FADD.FTZ R86, R7, R10 ;  /* 0x0000000a07567221 */ /* 0x004fe20000010000 */
[----:B------:R-:W-:Y:S01]  /*6b40*/  PRMT R39, R3, 0x7632, R39 ;  /* 0x0000763203277816 */ /* 0x000fe20000000027 */
[----:B------:R-:W-:Y:S01]  /*6b50*/  IMAD.MOV.U32 R168, RZ, RZ, R234 ;  /* 0x000000ffffa87224 */ /* 0x000fe200078e00ea */
[----:B------:R-:W-:Y:S01]  /*6b60*/  @!P2 PRMT R42, R101, 0x5410, RZ ;  /* 0x00005410652aa816 */ /* 0x000fe200000000ff */
[----:B------:R-:W-:Y:S01]  /*6b70*/  @!P3 HFMA2.BF16_V2 R110, -RZ.H0_H0, RZ.H0_H0, -R40.H0_H0 ;  /* 0x200000ffff6eb231 */ /* 0x000fe20000340928 */
[----:B------:R-:W-:Y:S01]  /*6b80*/  SHF.R.U32.HI R3, RZ, 0x10, R0 ;  /* 0x00000010ff037819 */ /* 0x000fe20000011600 */
[----:B------:R-:W-:Y:S01]  /*6b90*/  @!P0 HFMA2.BF16_V2 R115, -RZ.H0_H0, RZ.H0_H0, -R39.H0_H0 ;  /* 0x200000ffff738231 */ /* 0x000fe20000340927 */
[C---:B------:R-:W-:Y:S01]  /*6ba0*/  ISETP.GE.U32.AND P2, PT, R200.reuse, R6, PT ;  /* 0x00000006c800720c */ /* 0x040fe20003f46070 */
[----:B------:R-:W-:Y:S01]  /*6bb0*/  FADD.FTZ R86, R25, R86 ;  /* 0x0000005619567221 */ /* 0x000fe20000010000 */
[----:B------:R-:W-:Y:S01]  /*6bc0*/  LOP3.LUT R3, R3, 0xff, RZ, 0xc0, !PT ;  /* 0x000000ff03037812 */ /* 0x000fe200078ec0ff */
[----:B------:R-:W-:Y:S01]  /*6bd0*/  MUFU.EX2 R242, R91 ;  /* 0x0000005b00f27308 */ /* 0x000fe20000000800 */
[----:B------:R-:W-:Y:S01]  /*6be0*/  F2FP.BF16.F32.PACK_AB R6, R25, R7 ;  /* 0x000000071906723e */ /* 0x000fe200000010ff */
[----:B---3--:R-:W-:Y:S01]  /*6bf0*/  FADD.FTZ R87, R179, R15 ;  /* 0x0000000fb3577221 */ /* 0x008fe20000010000 */
[----:B------:R-:W-:Y:S01]  /*6c00*/  @!P1 PRMT R41, R107, 0x5410, RZ ;  /* 0x000054106b299816 */ /* 0x000fe200000000ff */
[----:B------:R-:W-:Y:S01]  /*6c10*/  IMAD.MOV.U32 R176, RZ, RZ, R232 ;  /* 0x000000ffffb07224 */ /* 0x000fe200078e00e8 */
[----:B------:R-:W-:-:S02]  /*6c20*/  ISETP.GE.U32.AND P1, PT, R200, R3, PT ;  /* 0x00000003c800720c */ /* 0x000fc40003f26070 */
[----:B------:R-:W-:Y:S01]  /*6c30*/  LOP3.LUT R3, R0, 0xff, RZ, 0xc0, !PT ;  /* 0x000000ff00037812 */ /* 0x000fe200078ec0ff */
[----:B------:R-:W-:Y:S01]  /*6c40*/  MUFU.EX2 R235, R116 ;  /* 0x0000007400eb7308 */ /* 0x000fe20000000800 */
[----:B------:R-:W-:Y:S02]  /*6c50*/  PRMT R38, R6, 0x7610, R38 ;  /* 0x0000761006267816 */ /* 0x000fe40000000026 */
[----:B------:R-:W-:Y:S02]  /*6c60*/  PRMT R99, R40, 0x5410, R39 ;  /* 0x0000541028637816 */ /* 0x000fe40000000027 */
[----:B------:R-:W-:Y:S01]  /*6c70*/  @!P3 PRMT R40, R110, 0x5410, RZ ;  /* 0x000054106e28b816 */ /* 0x000fe200000000ff */
[----:B------:R-:W-:Y:S01]  /*6c80*/  @!P2 HFMA2.BF16_V2 R119, -RZ.H0_H0, RZ.H0_H0, -R38.H0_H0 ;  /* 0x200000ffff77a231 */ /* 0x000fe20000340926 */
[----:B------:R-:W-:Y:S01]  /*6c90*/  ISETP.GE.U32.AND P3, PT, R200, R3, PT ;  /* 0x00000003c800720c */ /* 0x000fe20003f66070 */
[----:B------:R-:W-:Y:S01]  /*6ca0*/  MUFU.EX2 R234, R98 ;  /* 0x0000006200ea7308 */ /* 0x000fe20000000800 */
[----:B------:R-:W-:-:S02]  /*6cb0*/  SHF.R.U32.HI R3, RZ, 0x18, R0 ;  /* 0x00000018ff037819 */ /* 0x000fc40000011600 */
[----:B------:R-:W-:Y:S01]  /*6cc0*/  PRMT R37, R6, 0x7632, R37 ;  /* 0x0000763206257816 */ /* 0x000fe20000000025 */
[----:B------:R-:W-:Y:S01]  /*6cd0*/  IMAD.WIDE.U32 R6, R149, -0x2daee0ad, RZ ;  /* 0xd2511f5395067825 */ /* 0x000fe200078e00ff */
[----:B------:R-:W-:Y:S02]  /*6ce0*/  LOP3.LUT R0, R0, 0xffff, RZ, 0xc0, !PT ;  /* 0x0000ffff00007812 */ /* 0x000fe400078ec0ff */
[----:B------:R-:W-:Y:S01]  /*6cf0*/  PRMT R101, R38, 0x5410, R37 ;  /* 0x0000541026657816 */ /* 0x000fe20000000025 */
[----:B------:R-:W-:Y:S01]  /*6d00*/  @!P4 HFMA2.BF16_V2 R121, -RZ.H0_H0, RZ.H0_H0, -R37.H0_H0 ;  /* 0x200000ffff79c231 */ /* 0x000fe20000340925 */
[----:B------:R-:W-:Y:S01]  /*6d10*/  @!P0 PRMT R39, R115, 0x5410, RZ ;  /* 0x0000541073278816 */ /* 0x000fe200000000ff */
[----:B------:R-:W-:Y:S01]  /*6d20*/  MUFU.EX2 R233, R100 ;  /* 0x0000006400e97308 */ /* 0x000fe20000000800 */
[----:B------:R-:W-:Y:S01]  /*6d30*/  SHF.R.U32.HI R0, RZ, 0x8, R0 ;  /* 0x00000008ff007819 */ /* 0x000fe20000011600 */
[----:B------:R-:W-:Y:S01]  /*6d40*/  IMAD.MOV.U32 R149, RZ, RZ, R230 ;  /* 0x000000ffff957224 */ /* 0x000fe200078e00e6 */
[----:B------:R-:W-:-:S02]  /*6d50*/  @!P2 PRMT R38, R119, 0x5410, RZ ;  /* 0x000054107726a816 */ /* 0x000fc400000000ff */
[----:B------:R-:W-:Y:S02]  /*6d60*/  LOP3.LUT R7, R7, R171, R34, 0x96, !PT ;  /* 0x000000ab07077212 */ /* 0x000fe400078e9622 */
[----:B------:R-:W-:Y:S01]  /*6d70*/  LOP3.LUT R0, R0, 0xffff, RZ, 0xc0, !PT ;  /* 0x0000ffff00007812 */ /* 0x000fe200078ec0ff */
[----:B------:R-:W-:Y:S01]  /*6d80*/  MUFU.EX2 R115, R26 ;  /* 0x0000001a00737308 */ /* 0x000fe20000000800 */
[----:B------:R-:W-:Y:S01]  /*6d90*/  LOP3.LUT R10, R9, R170, R6, 0x96, !PT ;  /* 0x000000aa090a7212 */ /* 0x000fe200078e9606 */
[----:B------:R-:W-:Y:S01]  /*6da0*/  IMAD.WIDE.U32 R6, R7, -0x326172a9, RZ ;  /* 0xcd9e8d5707067825 */ /* 0x000fe200078e00ff */
[----:B------:R-:W-:Y:S02]  /*6db0*/  ISETP.GE.U32.AND P2, PT, R200, R0, PT ;  /* 0x00000000c800720c */ /* 0x000fe40003f46070 */
[----:B------:R-:W-:Y:S01]  /*6dc0*/  F2FP.BF16.F32.PACK_AB R0, R181, R128 ;  /* 0x00000080b500723e */ /* 0x000fe200000010ff */
[----:B------:R-:W-:Y:S01]  /*6dd0*/  IMAD.WIDE.U32 R10, R10, -0x326172a9, RZ ;  /* 0xcd9e8d570a0a7825 */ /* 0x000fe200078e00ff */
[----:B------:R-:W-:Y:S01]  /*6de0*/  LOP3.LUT R7, R7, R192, R12, 0x96, !PT ;  /* 0x000000c007077212 */ /* 0x000fe200078e960c */
[----:B------:R-:W1:Y:S01]  /*6df0*/  MUFU.EX2 R119, R28 ;  /* 0x0000001c00777308 */ /* 0x000e620000000800 */
[----:B------:R-:W-:-:S02]  /*6e00*/  PRMT R35, R0, 0x7632, R35 ;  /* 0x0000763200237816 */ /* 0x000fc40000000023 */
[----:B------:R-:W-:Y:S01]  /*6e10*/  LOP3.LUT R12, R11, R193, R6, 0x96, !PT ;  /* 0x000000c10b0c7212 */ /* 0x000fe200078e9606 */
[----:B------:R-:W-:Y:S01]  /*6e20*/  IMAD.WIDE.U32 R6, R7, -0x2daee0ad, RZ ;  /* 0xd2511f5307067825 */ /* 0x000fe200078e00ff */
[----:B------:R-:W-:Y:S02]  /*6e30*/  PRMT R36, R0, 0x7610, R36 ;  /* 0x0000761000247816 */ /* 0x000fe40000000024 */
[----:B------:R-:W-:Y:S01]  /*6e40*/  ISETP.GE.U32.AND P0, PT, R200, R3, PT ;  /* 0x00000003c800720c */ /* 0x000fe20003f06070 */
[----:B------:R-:W-:-:S04]  /*6e50*/  IMAD.WIDE.U32 R12, R12, -0x2daee0ad, RZ ;  /* 0xd2511f530c0c7825 */ /* 0x000fc800078e00ff */
[----:B------:R-:W-:Y:S01]  /*6e60*/  @!P2 HFMA2.BF16_V2 R123, -RZ.H0_H0, RZ.H0_H0, -R35.H0_H0 ;  /* 0x200000ffff7ba231 */ /* 0x000fe20000340923 */
[----:B------:R-:W-:Y:S01]  /*6e70*/  PRMT R110, R36, 0x5410, R35 ;  /* 0x00005410246e7816 */ /* 0x000fe20000000023 */
[----:B------:R-:W-:Y:S01]  /*6e80*/  @!P3 HFMA2.BF16_V2 R122, -RZ.H0_H0, RZ.H0_H0, -R36.H0_H0 ;  /* 0x200000ffff7ab231 */ /* 0x000fe20000340924 */
[----:B------:R-:W-:Y:S01]  /*6e90*/  LOP3.LUT R7, R7, R211, R8, 0x96, !PT ;  /* 0x000000d307077212 */ /* 0x000fe200078e9608 */
[----:B------:R-:W-:Y:S01]  /*6ea0*/  MUFU.EX2 R232, R108 ;  /* 0x0000006c00e87308 */ /* 0x000fe20000000800 */
[----:B------:R-:W-:Y:S02]  /*6eb0*/  LOP3.LUT R3, R13, R210, R6, 0x96, !PT ;  /* 0x000000d20d037212 */ /* 0x000fe400078e9606 */
[----:B------:R-:W-:Y:S01]  /*6ec0*/  @!P2 PRMT R35, R123, 0x5410, RZ ;  /* 0x000054107b23a816 */ /* 0x000fe200000000ff */
[----:B------:R-:W-:Y:S01]  /*6ed0*/  IMAD.WIDE.U32 R6, R7, -0x326172a9, RZ ;  /* 0xcd9e8d5707067825 */ /* 0x000fe200078e00ff */
[----:B-1----:R-:W-:Y:S02]  /*6ee0*/  F2FP.BF16.F32.PACK_AB R0, R119, R115 ;  /* 0x000000737700723e */ /* 0x002fe400000010ff */
[----:B------:R-:W-:Y:S01]  /*6ef0*/  LOP3.LUT R8, R4, 0xffff, RZ, 0xc0, !PT ;  /* 0x0000ffff04087812 */ /* 0x000fe200078ec0ff */
[----:B------:R-:W-:Y:S01]  /*6f00*/  MUFU.EX2 R230, R111 ;  /* 0x0000006f00e67308 */ /* 0x000fe20000000800 */
[C---:B------:R-:W-:Y:S01]  /*6f10*/  PRMT R34, R0.reuse, 0x7610, R34 ;  /* 0x0000761000227816 */ /* 0x040fe20000000022 */
[----:B------:R-:W-:Y:S01]  /*6f20*/  IMAD.MOV.U32 R123, RZ, RZ, R228 ;  /* 0x000000ffff7b7224 */ /* 0x000fe200078e00e4 */
[----:B------:R-:W-:-:S02]  /*6f30*/  PRMT R27, R0, 0x7632, R27 ;  /* 0x00007632001b7816 */ /* 0x000fc4000000001b */
[----:B------:R-:W-:Y:S01]  /*6f40*/  LOP3.LUT R0, R4, 0xff, RZ, 0xc0, !PT ;  /* 0x000000ff04007812 */ /* 0x000fe200078ec0ff */
[----:B------:R-:W-:Y:S01]  /*6f50*/  @!P1 HFMA2.BF16_V2 R125, -RZ.H0_H0, RZ.H0_H0, -R34.H0_H0 ;  /* 0x200000ffff7d9231 */ /* 0x000fe20000340922 */
[--C-:B------:R-:W-:Y:S01]  /*6f60*/  SHF.R.U32.HI R9, RZ, 0x10, R4.reuse ;  /* 0x00000010ff097819 */ /* 0x100fe20000011604 */
[----:B------:R-:W-:Y:S01]  /*6f70*/  @!P0 HFMA2.BF16_V2 R124, -RZ.H0_H0, RZ.H0_H0, -R27.H0_H0 ;  /* 0x200000ffff7c8231 */ /* 0x000fe2000034091b */
[C---:B------:R-:W-:Y:S01]  /*6f80*/  ISETP.GE.U32.AND P2, PT, R200.reuse, R0, PT ;  /* 0x00000000c800720c */ /* 0x040fe20003f46070 */
[----:B------:R-:W-:Y:S01]  /*6f90*/  MUFU.EX2 R228, R117 ;  /* 0x0000007500e47308 */ /* 0x000fe20000000800 */
[----:B------:R-:W-:Y:S01]  /*6fa0*/  SHF.R.U32.HI R0, RZ, 0x18, R4 ;  /* 0x00000018ff007819 */ /* 0x000fe20000011604 */
[----:B------:R-:W-:Y:S01]  /*6fb0*/  IMAD.WIDE.U32 R4, R3, -0x326172a9, RZ ;  /* 0xcd9e8d5703047825 */ /* 0x000fe200078e00ff */
[----:B------:R-:W-:Y:S02]  /*6fc0*/  @!P4 PRMT R37, R121, 0x5410, RZ ;  /* 0x000054107925c816 */ /* 0x000fe400000000ff */
[----:B------:R-:W-:Y:S01]  /*6fd0*/  ISETP.GE.U32.AND P4, PT, R200, R0, PT ;  /* 0x00000000c800720c */ /* 0x000fe20003f86070 */
[----:B------:R-:W-:Y:S01]  /*6fe0*/  IMAD.MOV.U32 R121, RZ, RZ, R231 ;  /* 0x000000ffff797224 */ /* 0x000fe200078e00e7 */
[----:B------:R-:W-:Y:S01]  /*6ff0*/  SHF.R.U32.HI R0, RZ, 0x18, R4 ;  /* 0x00000018ff007819 */ /* 0x000fe20000011604 */
[----:B------:R-:W-:Y:S01]  /*7000*/  MUFU.EX2 R231, R106 ;  /* 0x0000006a00e77308 */ /* 0x000fe20000000800 */
[----:B------:R-:W-:-:S02]  /*7010*/  PRMT R107, R34, 0x5410, R27 ;  /* 0x00005410226b7816 */ /* 0x000fc4000000001b */
[----:B------:R-:W-:Y:S01]  /*7020*/  @!P1 PRMT R34, R125, 0x5410, RZ ;  /* 0x000054107d229816 */ /* 0x000fe200000000ff */
[----:B------:R-:W-:Y:S01]  /*7030*/  IMAD.MOV.U32 R125, RZ, RZ, R227 ;  /* 0x000000ffff7d7224 */ /* 0x000fe200078e00e3 */
[----:B------:R-:W-:Y:S02]  /*7040*/  ISETP.GE.U32.AND P1, PT, R200, R0, PT ;  /* 0x00000000c800720c */ /* 0x000fe40003f26070 */
[----:B------:R-:W-:Y:S01]  /*7050*/  SHF.R.U32.HI R0, RZ, 0x8, R8 ;  /* 0x00000008ff007819 */ /* 0x000fe20000011608 */
[----:B------:R-:W-:Y:S01]  /*7060*/  MUFU.EX2 R227, R114 ;  /* 0x0000007200e37308 */ /* 0x000fe20000000800 */
[----:B------:R-:W-:Y:S01]  /*7070*/  @!P3 PRMT R36, R122, 0x5410, RZ ;  /* 0x000054107a24b816 */ /* 0x000fe200000000ff */
[----:B------:R-:W-:Y:S01]  /*7080*/  IMAD.MOV.U32 R122, RZ, RZ, R229 ;  /* 0x000000ffff7a7224 */ /* 0x000fe200078e00e5 */
[----:B------:R-:W-:Y:S01]  /*7090*/  LOP3.LUT R0, R0, 0xffff, RZ, 0xc0, !PT ;  /* 0x0000ffff00007812 */ /* 0x000fe200078ec0ff */
[----:B------:R-:W-:Y:S01]  /*70a0*/  IMAD.MOV.U32 R164, RZ, RZ, R125 ;  /* 0x000000ffffa47224 */ /* 0x000fe200078e007d */
[----:B------:R-:W-:-:S02]  /*70b0*/  LOP3.LUT R10, R7, R208, R10, 0x96, !PT ;  /* 0x000000d0070a7212 */ /* 0x000fc400078e960a */
[----:B------:R-:W-:Y:S01]  /*70c0*/  ISETP.GE.U32.AND P3, PT, R200, R0, PT ;  /* 0x00000000c800720c */ /* 0x000fe20003f66070 */
[----:B------:R-:W-:Y:S01]  /*70d0*/  MUFU.EX2 R229, R112 ;  /* 0x0000007000e57308 */ /* 0x000fe20000000800 */
[----:B------:R-:W-:Y:S02]  /*70e0*/  LOP3.LUT R13, R5, R245, R6, 0x96, !PT ;  /* 0x000000f5050d7212 */ /* 0x000fe400078e9606 */
[C---:B------:R-:W-:Y:S02]  /*70f0*/  LOP3.LUT R3, R4.reuse, 0xff, RZ, 0xc0, !PT ;  /* 0x000000ff04037812 */ /* 0x040fe400078ec0ff */
[----:B------:R-:W-:Y:S02]  /*7100*/  LOP3.LUT R11, R4, 0xffff, RZ, 0xc0, !PT ;  /* 0x0000ffff040b7812 */ /* 0x000fe400078ec0ff */
[----:B------:R-:W-:Y:S01]  /*7110*/  SHF.R.U32.HI R7, RZ, 0x10, R4 ;  /* 0x00000010ff077819 */ /* 0x000fe20000011604 */
[----:B------:R-:W-:Y:S01]  /*7120*/  IMAD.WIDE.U32 R4, R145, -0x2daee0ad, RZ ;  /* 0xd2511f5391047825 */ /* 0x000fe200078e00ff */
[----:B------:R-:W-:Y:S01]  /*7130*/  F2FP.BF16.F32.PACK_AB R0, R187, R186 ;  /* 0x000000babb00723e */ /* 0x000fe200000010ff */
[----:B------:R-:W1:Y:S01]  /*7140*/  MUFU.EX2 R145, R84 ;  /* 0x0000005400917308 */ /* 0x000e620000000800 */
[----:B------:R-:W-:Y:S01]  /*7150*/  @!P0 PRMT R27, R124, 0x5410, RZ ;  /* 0x000054107c1b8816 */ /* 0x000fe200000000ff */
[----:B------:R-:W-:Y:S01]  /*7160*/  IMAD.MOV.U32 R124, RZ, RZ, R217 ;  /* 0x000000ffff7c7224 */ /* 0x000fe200078e00d9 */
[----:B------:R-:W-:-:S02]  /*7170*/  PRMT R25, R0, 0x7610, R25 ;  /* 0x0000761000197816 */ /* 0x000fc40000000019 */
[----:B------:R-:W-:Y:S02]  /*7180*/  ISETP.GE.U32.AND P0, PT, R200, R3, PT ;  /* 0x00000003c800720c */ /* 0x000fe40003f06070 */
[----:B------:R-:W-:Y:S01]  /*7190*/  SHF.R.U32.HI R3, RZ, 0x8, R140 ;  /* 0x00000008ff037819 */ /* 0x000fe2000001168c */
[----:B------:R-:W-:Y:S01]  /*71a0*/  @!P2 HFMA2.BF16_V2 R126, -RZ.H0_H0, RZ.H0_H0, -R25.H0_H0 ;  /* 0x200000ffff7ea231 */ /* 0x000fe20000340919 */
[----:B------:R-:W-:Y:S02]  /*71b0*/  PRMT R24, R0, 0x7632, R24 ;  /* 0x0000763200187816 */ /* 0x000fe40000000018 */
[----:B------:R-:W-:Y:S02]  /*71c0*/  PRMT R95, R141, 0x5410, R3 ;  /* 0x000054108d5f7816 */ /* 0x000fe40000000003 */
[----:B------:R-:W-:Y:S01]  /*71d0*/  LOP3.LUT R3, R9, 0xff, RZ, 0xc0, !PT ;  /* 0x000000ff09037812 */ /* 0x000fe200078ec0ff */
[----:B------:R-:W-:Y:S01]  /*71e0*/  @!P3 HFMA2.BF16_V2 R127, -RZ.H0_H0, RZ.H0_H0, -R24.H0_H0 ;  /* 0x200000ffff7fb231 */ /* 0x000fe20000340918 */
[----:B------:R-:W-:Y:S01]  /*71f0*/  LOP3.LUT R0, R144, 0xff, RZ, 0xc0, !PT ;  /* 0x000000ff90007812 */ /* 0x000fe200078ec0ff */
[----:B------:R-:W-:Y:S01]  /*7200*/  MUFU.EX2 R141, R113 ;  /* 0x00000071008d7308 */ /* 0x000fe20000000800 */
[----:B------:R-:W-:-:S02]  /*7210*/  PRMT R97, R25, 0x5410, R24 ;  /* 0x0000541019617816 */ /* 0x000fc40000000018 */
[----:B------:R-:W-:Y:S01]  /*7220*/  @!P2 PRMT R25, R126, 0x5410, RZ ;  /* 0x000054107e19a816 */ /* 0x000fe200000000ff */
[----:B------:R-:W-:Y:S01]  /*7230*/  IMAD.MOV.U32 R126, RZ, RZ, R216 ;  /* 0x000000ffff7e7224 */ /* 0x000fe200078e00d8 */
[----:B------:R-:W-:Y:S02]  /*7240*/  ISETP.GE.U32.AND P2, PT, R200, R3, PT ;  /* 0x00000003c800720c */ /* 0x000fe40003f46070 */
[----:B------:R-:W-:Y:S01]  /*7250*/  PRMT R89, R0, 0x5410, R142 ;  /* 0x0000541000597816 */ /* 0x000fe2000000008e */
[----:B------:R2:W3:Y:S01]  /*7260*/  MUFU.EX2 R144, R93 ;  /* 0x0000005d00907308 */ /* 0x0004e20000000800 */
[----:B------:R-:W-:Y:S02]  /*7270*/  LOP3.LUT R0, R13, 0xff, RZ, 0xc0, !PT ;  /* 0x000000ff0d007812 */ /* 0x000fe400078ec0ff */
[----:B-1----:R-:W-:Y:S02]  /*7280*/  F2FP.BF16.F32.PACK_AB R3, R184, R145 ;  /* 0x00000091b803723e */ /* 0x002fe400000010ff */
[----:B------:R-:W-:-:S02]  /*7290*/  @!P3 PRMT R24, R127, 0x5410, RZ ;  /* 0x000054107f18b816 */ /* 0x000fc400000000ff */
[----:B------:R-:W-:Y:S01]  /*72a0*/  ISETP.GE.U32.AND P3, PT, R200, R0, PT ;  /* 0x00000000c800720c */ /* 0x000fe20003f66070 */
[----:B------:R-:W1:Y:S01]  /*72b0*/  MUFU.EX2 R142, R118 ;  /* 0x00000076008e7308 */ /* 0x000e620000000800 */
[----:B------:R-:W-:Y:S02]  /*72c0*/  LOP3.LUT R0, R13, 0xffff, RZ, 0xc0, !PT ;  /* 0x0000ffff0d007812 */ /* 0x000fe400078ec0ff */
[C---:B------:R-:W-:Y:S02]  /*72d0*/  PRMT R21, R3.reuse, 0x7610, R21 ;  /* 0x0000761003157816 */ /* 0x040fe40000000015 */
[----:B------:R-:W-:Y:S02]  /*72e0*/  SHF.R.U32.HI R0, RZ, 0x8, R0 ;  /* 0x00000008ff007819 */ /* 0x000fe40000011600 */
[----:B------:R-:W-:Y:S01]  /*72f0*/  PRMT R20, R3, 0x7632, R20 ;  /* 0x0000763203147816 */ /* 0x000fe20000000014 */
[----:B------:R-:W-:Y:S01]  /*7300*/  @!P2 HFMA2.BF16_V2 R129, -RZ.H0_H0, RZ.H0_H0, -R21.H0_H0 ;  /* 0x200000ffff81a231 */ /* 0x000fe20000340915 */
[----:B------:R-:W-:-:S02]  /*7310*/  LOP3.LUT R26, R5, R246, R92, 0x96, !PT ;  /* 0x000000f6051a7212 */ /* 0x000fc400078e965c */
[C---:B------:R-:W-:Y:S01]  /*7320*/  LOP3.LUT R14, R4.reuse, 0xffff, RZ, 0xc0, !PT ;  /* 0x0000ffff040e7812 */ /* 0x040fe200078ec0ff */
[----:B------:R-:W-:Y:S01]  /*7330*/  @!P4 HFMA2.BF16_V2 R132, -RZ.H0_H0, RZ.H0_H0, -R20.H0_H0 ;  /* 0x200000ffff84c231 */ /* 0x000fe20000340914 */
[----:B------:R-:W-:Y:S02]  /*7340*/  LOP3.LUT R16, R4, 0xff, RZ, 0xc0, !PT ;  /* 0x000000ff04107812 */ /* 0x000fe400078ec0ff */
[--C-:B------:R-:W-:Y:S02]  /*7350*/  SHF.R.U32.HI R28, RZ, 0x10, R4.reuse ;  /* 0x00000010ff1c7819 */ /* 0x100fe40000011604 */
[----:B------:R-:W-:Y:S01]  /*7360*/  SHF.R.U32.HI R29, RZ, 0x18, R4 ;  /* 0x00000018ff1d7819 */ /* 0x000fe20000011604 */
[----:B------:R-:W-:Y:S01]  /*7370*/  IMAD.WIDE.U32 R4, R10, -0x2daee0ad, RZ ;  /* 0xd2511f530a047825 */ /* 0x000fe200078e00ff */
[----:B------:R-:W-:Y:S02]  /*7380*/  LOP3.LUT R0, R0, 0xffff, RZ, 0xc0, !PT ;  /* 0x0000ffff00007812 */ /* 0x000fe400078ec0ff */
[----:B------:R-:W-:-:S02]  /*7390*/  PRMT R96, R21, 0x5410, R20 ;  /* 0x0000541015607816 */ /* 0x000fc40000000014 */
[----:B------:R-:W-:Y:S02]  /*73a0*/  @!P2 PRMT R21, R129, 0x5410, RZ ;  /* 0x000054108115a816 */ /* 0x000fe400000000ff */
[----:B------:R-:W-:Y:S02]  /*73b0*/  F2FP.BF16.F32.PACK_AB R3, R226, R185 ;  /* 0x000000b9e203723e */ /* 0x000fe400000010ff */
[----:B------:R-:W-:Y:S02]  /*73c0*/  ISETP.GE.U32.AND P2, PT, R200, R0, PT ;  /* 0x00000000c800720c */ /* 0x000fe40003f46070 */
[C---:B------:R-:W-:Y:S02]  /*73d0*/  LOP3.LUT R6, R4.reuse, 0xff, RZ, 0xc0, !PT ;  /* 0x000000ff04067812 */ /* 0x040fe400078ec0ff */
[----:B------:R-:W-:Y:S02]  /*73e0*/  LOP3.LUT R81, R4, 0xffff, RZ, 0xc0, !PT ;  /* 0x0000ffff04517812 */ /* 0x000fe400078ec0ff */
[----:B------:R-:W-:-:S02]  /*73f0*/  SHF.R.U32.HI R31, RZ, 0x10, R4 ;  /* 0x00000010ff1f7819 */ /* 0x000fc40000011604 */
[----:B------:R-:W-:Y:S01]  /*7400*/  SHF.R.U32.HI R10, RZ, 0x18, R4 ;  /* 0x00000018ff0a7819 */ /* 0x000fe20000011604 */
[----:B------:R-:W-:Y:S01]  /*7410*/  FADD.FTZ R4, R19, R18 ;  /* 0x0000001213047221 */ /* 0x000fe20000010000 */
[----:B------:R-:W-:Y:S02]  /*7420*/  PRMT R19, R3, 0x7610, R19 ;  /* 0x0000761003137816 */ /* 0x000fe40000000013 */
[----:B------:R-:W-:Y:S01]  /*7430*/  LOP3.LUT R0, R7, 0xff, RZ, 0xc0, !PT ;  /* 0x000000ff07007812 */ /* 0x000fe200078ec0ff */
[----:B------:R-:W-:Y:S01]  /*7440*/  FADD.FTZ R84, R94, R4 ;  /* 0x000000045e547221 */ /* 0x000fe20000010000 */
[----:B------:R-:W-:Y:S01]  /*7450*/  PRMT R18, R3, 0x7632, R18 ;  /* 0x0000763203127816 */ /* 0x000fe20000000012 */
[----:B------:R-:W-:Y:S01]  /*7460*/  @!P3 HFMA2.BF16_V2 R131, -RZ.H0_H0, RZ.H0_H0, -R19.H0_H0 ;  /* 0x200000ffff83b231 */ /* 0x000fe20000340913 */
[----:B------:R-:W-:Y:S01]  /*7470*/  @!P4 PRMT R20, R132, 0x5410, RZ ;  /* 0x000054108414c816 */ /* 0x000fe200000000ff */
[----:B------:R-:W-:Y:S01]  /*7480*/  FADD.FTZ R128, R128, R84 ;  /* 0x0000005480807221 */ /* 0x000fe20000010000 */
[----:B------:R-:W-:Y:S01]  /*7490*/  ISETP.GE.U32.AND P4, PT, R200, R0, PT ;  /* 0x00000000c800720c */ /* 0x000fe20003f86070 */
[----:B------:R-:W-:Y:S01]  /*74a0*/  @!P2 HFMA2.BF16_V2 R130, -RZ.H0_H0, RZ.H0_H0, -R18.H0_H0 ;  /* 0x200000ffff82a231 */ /* 0x000fe20000340912 */
[----:B------:R-:W-:-:S02]  /*74b0*/  SHF.R.U32.HI R0, RZ, 0x8, R11 ;  /* 0x00000008ff007819 */ /* 0x000fc4000001160b */
[----:B------:R-:W-:Y:S02]  /*74c0*/  PRMT R140, R19, 0x5410, R18 ;  /* 0x00005410138c7816 */ /* 0x000fe40000000012 */
[----:B------:R-:W-:Y:S02]  /*74d0*/  @!P3 PRMT R19, R131, 0x5410, RZ ;  /* 0x000054108313b816 */ /* 0x000fe400000000ff */
[----:B------:R-:W-:Y:S02]  /*74e0*/  ISETP.GE.U32.AND P3, PT, R200, R6, PT ;  /* 0x00000006c800720c */ /* 0x000fe40003f66070 */
[----:B------:R-:W-:Y:S02]  /*74f0*/  LOP3.LUT R0, R0, 0xffff, RZ, 0xc0, !PT ;  /* 0x0000ffff00007812 */ /* 0x000fe400078ec0ff */
[----:B------:R-:W-:Y:S01]  /*7500*/  LOP3.LUT R3, R159, R196, R214, 0x96, !PT ;  /* 0x000000c49f037212 */ /* 0x000fe200078e96d6 */
[----:B------:R-:W-:Y:S01]  /*7510*/  IMAD.MOV.U32 R159, RZ, RZ, R149 ;  /* 0x000000ffff9f7224 */ /* 0x000fe200078e0095 */
[----:B------:R-:W-:-:S02]  /*7520*/  LOP3.LUT R6, R137, R215, RZ, 0x3c, !PT ;  /* 0x000000d789067212 */ /* 0x000fc400078e3cff */
[----:B------:R-:W-:Y:S02]  /*7530*/  @!P2 PRMT R18, R130, 0x5410, RZ ;  /* 0x000054108212a816 */ /* 0x000fe400000000ff */
[----:B------:R-:W-:Y:S01]  /*7540*/  LOP3.LUT R12, R5, R246, R12, 0x96, !PT ;  /* 0x000000f6050c7212 */ /* 0x000fe200078e960c */
[----:B------:R-:W-:Y:S01]  /*7550*/  IMAD.WIDE.U32 R4, R3, -0x2daee0ad, RZ ;  /* 0xd2511f5303047825 */ /* 0x000fe200078e00ff */
[----:B------:R-:W-:Y:S02]  /*7560*/  ISETP.GE.U32.AND P2, PT, R200, R0, PT ;  /* 0x00000000c800720c */ /* 0x000fe40003f46070 */
[----:B------:R-:W-:Y:S01]  /*7570*/  F2FP.BF16.F32.PACK_AB R0, R242, R241 ;  /* 0x000000f1f200723e */ /* 0x000fe200000010ff */
[----:B------:R-:W-:Y:S01]  /*7580*/  IMAD.WIDE.U32 R90, R6, -0x2daee0ad, RZ ;  /* 0xd2511f53065a7825 */ /* 0x000fe200078e00ff */
[----:B------:R-:W-:Y:S02]  /*7590*/  LOP3.LUT R8, R23, R170, R4, 0x96, !PT ;  /* 0x000000aa17087212 */ /* 0x000fe400078e9604 */
[----:B------:R-:W-:-:S02]  /*75a0*/  PRMT R17, R0, 0x7610, R17 ;  /* 0x0000761000117816 */ /* 0x000fc40000000011 */
[----:B------:R-:W-:Y:S01]  /*75b0*/  PRMT R15, R0, 0x7632, R15 ;  /* 0x00007632000f7816 */ /* 0x000fe2000000000f */
[----:B------:R-:W-:Y:S01]  /*75c0*/  IMAD.WIDE.U32 R8, R8, -0x326172a9, RZ ;  /* 0xcd9e8d5708087825 */ /* 0x000fe200078e00ff */
[----:B------:R-:W-:-:S03]  /*75d0*/  LOP3.LUT R0, R5, R171, R90, 0x96, !PT ;  /* 0x000000ab05007212 */ /* 0x000fc600078e965a */
[----:B------:R-:W-:Y:S01]  /*75e0*/  @!P0 HFMA2.BF16_V2 R133, -RZ.H0_H0, RZ.H0_H0, -R17.H0_H0 ;  /* 0x200000ffff858231 */ /* 0x000fe20000340911 */
[----:B------:R-:W-:Y:S01]  /*75f0*/  LOP3.LUT R3, R91, R139, R194, 0x96, !PT ;  /* 0x0000008b5b037212 */ /* 0x000fe200078e96c2 */
[----:B------:R-:W-:Y:S01]  /*7600*/  @!P2 HFMA2.BF16_V2 R134, -RZ.H0_H0, RZ.H0_H0, -R15.H0_H0 ;  /* 0x200000ffff86a231 */ /* 0x000fe2000034090f */
[----:B------:R-:W-:Y:S01]  /*7610*/  PRMT R139, R17, 0x5410, R15 ;  /* 0x00005410118b7816 */ /* 0x000fe2000000000f */
[----:B------:R-:W-:Y:S01]  /*7620*/  IMAD.WIDE.U32 R6, R0, -0x326172a9, RZ ;  /* 0xcd9e8d5700067825 */ /* 0x000fe200078e00ff */
[----:B------:R-:W-:Y:S01]  /*7630*/  LOP3.LUT R0, R30, 0xffff, RZ, 0xc0, !PT ;  /* 0x0000ffff1e007812 */ /* 0x000fe200078ec0ff */
[----:B------:R-:W-:Y:S01]  /*7640*/  STL.64 [R1+0x38], R90 ;  /* 0x0000385a01007387 */ /* 0x000fe20000100a00 */
[----:B------:R-:W-:Y:S01]  /*7650*/  @!P0 PRMT R17, R133, 0x5410, RZ ;  /* 0x0000541085118816 */ /* 0x000fe200000000ff */
[----:B------:R-:W-:Y:S01]  /*7660*/  IMAD.WIDE.U32 R216, R3, -0x326172a9, RZ ;  /* 0xcd9e8d5703d87825 */ /* 0x000fe200078e00ff */
[----:B------:R-:W-:Y:S02]  /*7670*/  ISETP.GE.U32.AND P0, PT, R200, R10, PT ;  /* 0x0000000ac800720c */ /* 0x000fe40003f06070 */
[----:B------:R-:W-:Y:S01]  /*7680*/  LOP3.LUT R10, R9, R193, R6, 0x96, !PT ;  /* 0x000000c1090a7212 */ /* 0x000fe200078e9606 */
[----:B------:R-:W-:Y:S01]  /*7690*/  FADD.FTZ R9, R180, R88 ;  /* 0x00000058b4097221 */ /* 0x000fe20000010000 */
[----:B------:R-:W-:Y:S01]  /*76a0*/  LOP3.LUT R4, R7, R192, R216, 0x96, !PT ;  /* 0x000000c007047212 */ /* 0x000fe200078e96d8 */
[----:B------:R-:W-:Y:S01]  /*76b0*/  IMAD.MOV.U32 R180, RZ, RZ, R176 ;  /* 0x000000ffffb47224 */ /* 0x000fe200078e00b0 */
[----:B------:R-:W-:Y:S01]  /*76c0*/  SHF.R.U32.HI R3, RZ, 0x8, R0 ;  /* 0x00000008ff037819 */ /* 0x000fe20000011600 */
[----:B------:R-:W-:Y:S01]  /*76d0*/  IMAD.WIDE.U32 R10, R10, -0x2daee0ad, RZ ;  /* 0xd2511f530a0a7825 */ /* 0x000fe200078e00ff */
[----:B------:R-:W-:-:S03]  /*76e0*/  LOP3.LUT R0, R30, 0xff, RZ, 0xc0, !PT ;  /* 0x000000ff1e007812 */ /* 0x000fc600078ec0ff */
[----:B------:R-:W-:Y:S01]  /*76f0*/  FADD.FTZ R98, R182, R9 ;  /* 0x00000009b6627221 */ /* 0x000fe20000010000 */
[----:B------:R-:W-:Y:S01]  /*7700*/  @!P2 PRMT R15, R134, 0x5410, RZ ;  /* 0x00005410860fa816 */ /* 0x000fe200000000ff */
[----:B------:R-:W-:Y:S01]  /*7710*/  IMAD.WIDE.U32 R4, R4, -0x2daee0ad, RZ ;  /* 0xd2511f5304047825 */ /* 0x000fe200078e00ff */
[----:B------:R-:W-:Y:S02]  /*7720*/  PRMT R85, R0, 0x5410, R3 ;  /* 0x0000541000557816 */ /* 0x000fe40000000003 */
[----:B------:R-:W-:Y:S01]  /*7730*/  SHF.R.U32.HI R0, RZ, 0x10, R30 ;  /* 0x00000010ff007819 */ /* 0x000fe2000001161e */
[----:B------:R-:W-:Y:S01]  /*7740*/  IMAD.MOV.U32 R182, RZ, RZ, R196 ;  /* 0x000000ffffb67224 */ /* 0x000fe200078e00c4 */
[----:B------:R-:W-:Y:S01]  /*7750*/  LOP3.LUT R7, R5, R211, R22, 0x96, !PT ;  /* 0x000000d305077212 */ /* 0x000fe200078e9616 */
[----:B------:R-:W-:Y:S01]  /*7760*/  IMAD R196, R2, 0x2, R174 ;  /* 0x0000000202c47824 */ /* 0x000fe200078e02ae */
[----:B------:R-:W-:Y:S01]  /*7770*/  SHF.R.U32.HI R5, RZ, 0x18, R30 ;  /* 0x00000018ff057819 */ /* 0x000fe2000001161e */
[----:B------:R-:W-:Y:S01]  /*7780*/  IMAD.SHL.U32 R30, R126, 0x8, RZ ;  /* 0x000000087e1e7824 */ /* 0x000fe200078e00ff */
[----:B------:R-:W-:Y:S01]  /*7790*/  LOP3.LUT R3, R0, 0xff, RZ, 0xc0, !PT ;  /* 0x000000ff00037812 */ /* 0x000fe200078ec0ff */
[----:B------:R-:W-:Y:S01]  /*77a0*/  IMAD.WIDE.U32 R6, R7, -0x326172a9, RZ ;  /* 0xcd9e8d5707067825 */ /* 0x000fe200078e00ff */
[----:B------:R-:W-:-:S03]  /*77b0*/  LOP3.LUT R4, R11, R210, R4, 0x96, !PT ;  /* 0x000000d20b047212 */ /* 0x000fc600078e9604 */
[----:B------:R-:W-:Y:S01]  /*77c0*/  FADD.FTZ R22, R183, R87 ;  /* 0x00000057b7167221 */ /* 0x000fe20000010000 */
[----:B------:R-:W-:Y:S01]  /*77d0*/  PRMT R80, R3, 0x5410, R5 ;  /* 0x0000541003507816 */ /* 0x000fe20000000005 */
[----:B------:R-:W-:Y:S01]  /*77e0*/  IMAD.MOV.U32 R183, RZ, RZ, R177 ;  /* 0x000000ffffb77224 */ /* 0x000fe200078e00b1 */
[----:B------:R-:W-:Y:S01]  /*77f0*/  SHF.R.U32.HI R0, RZ, 0x8, R14 ;  /* 0x00000008ff007819 */ /* 0x000fe2000001160e */
[----:B------:R-:W-:Y:S01]  /*7800*/  IMAD.WIDE.U32 R4, R4, -0x326172a9, RZ ;  /* 0xcd9e8d5704047825 */ /* 0x000fe200078e00ff */
[----:B------:R-:W-:-:S03]  /*7810*/  LOP3.LUT R8, R7, R208, R8, 0x96, !PT ;  /* 0x000000d007087212 */ /* 0x000fc600078e9608 */
[----:B------:R-:W-:Y:S01]  /*7820*/  FADD.FTZ R100, R188, R22 ;  /* 0x00000016bc647221 */ /* 0x000fe20000010000 */
[----:B------:R-:W-:Y:S01]  /*7830*/  PRMT R94, R16, 0x5410, R0 ;  /* 0x00005410105e7816 */ /* 0x000fe20000000000 */
[----:B------:R-:W-:Y:S01]  /*7840*/  IMAD.MOV.U32 R188, RZ, RZ, R122 ;  /* 0x000000ffffbc7224 */ /* 0x000fe200078e007a */
[----:B------:R-:W-:Y:S02]  /*7850*/  LOP3.LUT R14, R5, R245, R6, 0x96, !PT ;  /* 0x000000f5050e7212 */ /* 0x000fe400078e9606 */
[----:B------:R-:W-:Y:S02]  /*7860*/  LOP3.LUT R0, R4, 0xffff, RZ, 0xc0, !PT ;  /* 0x0000ffff04007812 */ /* 0x000fe400078ec0ff */
[----:B------:R-:W-:Y:S01]  /*7870*/  LOP3.LUT R5, R28, 0xff, RZ, 0xc0, !PT ;  /* 0x000000ff1c057812 */ /* 0x000fe200078ec0ff */
[----:B------:R-:W-:Y:S01]  /*7880*/  IMAD.SHL.U32 R28, R126, 0x40, RZ ;  /* 0x000000407e1c7824 */ /* 0x000fe200078e00ff */
[----:B------:R-:W-:Y:S02]  /*7890*/  SHF.R.U32.HI R3, RZ, 0x8, R0 ;  /* 0x00000008ff037819 */ /* 0x000fe40000011600 */
[----:B------:R-:W-:-:S02]  /*78a0*/  LOP3.LUT R0, R4, 0xff, RZ, 0xc0, !PT ;  /* 0x000000ff04007812 */ /* 0x000fc400078ec0ff */
[--C-:B------:R-:W-:Y:S02]  /*78b0*/  SHF.R.U32.HI R6, RZ, 0x10, R4.reuse ;  /* 0x00000010ff067819 */ /* 0x100fe40000011604 */
[----:B------:R-:W-:Y:S02]  /*78c0*/  SHF.R.U32.HI R7, RZ, 0x18, R4 ;  /* 0x00000018ff077819 */ /* 0x000fe40000011604 */
[----:B--2---:R-:W-:Y:S01]  /*78d0*/  PRMT R93, R5, 0x5410, R29 ;  /* 0x00005410055d7816 */ /* 0x004fe2000000001d */
[----:B------:R-:W-:Y:S01]  /*78e0*/  IMAD.WIDE.U32 R4, R8, -0x2daee0ad, RZ ;  /* 0xd2511f5308047825 */ /* 0x000fe200078e00ff */
[----:B------:R-:W-:Y:S02]  /*78f0*/  PRMT R67, R0, 0x5410, R3 ;  /* 0x0000541000437816 */ /* 0x000fe40000000003 */
[----:B---3--:R-:W-:Y:S01]  /*7900*/  F2FP.BF16.F32.PACK_AB R11, R235, R144 ;  /* 0x00000090eb0b723e */ /* 0x008fe200000010ff */
[----:B------:R-:W-:Y:S01]  /*7910*/  IMAD.WIDE R28, R28, 0x2, R48 ;  /* 0x000000021c1c7825 */ /* 0x000fe200078e0230 */
[----:B------:R-:W-:-:S02]  /*7920*/  LOP3.LUT R0, R4, 0xffff, RZ, 0xc0, !PT ;  /* 0x0000ffff04007812 */ /* 0x000fc400078ec0ff */
[----:B------:R-:W-:Y:S01]  /*7930*/  LOP3.LUT R16, R5, R246, R10, 0x96, !PT ;  /* 0x000000f605107212 */ /* 0x000fe200078e960a */
[----:B------:R-:W-:Y:S01]  /*7940*/  @!P4 HFMA2.BF16_V2 R135, -RZ.H0_H0, RZ.H0_H0, -R11.H0_H0 ;  /* 0x200000ffff87c231 */ /* 0x000fe2000034090b */
[----:B------:R-:W-:Y:S02]  /*7950*/  SHF.R.U32.HI R3, RZ, 0x8, R0 ;  /* 0x00000008ff037819 */ /* 0x000fe40000011600 */
[----:B------:R-:W-:Y:S02]  /*7960*/  LOP3.LUT R5, R6, 0xff, RZ, 0xc0, !PT ;  /* 0x000000ff06057812 */ /* 0x000fe400078ec0ff */
[----:B------:R-:W-:Y:S02]  /*7970*/  LOP3.LUT R0, R4, 0xff, RZ, 0xc0, !PT ;  /* 0x000000ff04007812 */ /* 0x000fe400078ec0ff */
[----:B------:R-:W-:Y:S02]  /*7980*/  SHF.R.U32.HI R6, RZ, 0x10, R4 ;  /* 0x00000010ff067819 */ /* 0x000fe40000011604 */
[----:B------:R-:W-:-:S02]  /*7990*/  PRMT R92, R0, 0x5410, R3 ;  /* 0x00005410005c7816 */ /* 0x000fc40000000003 */
[----:B------:R-:W-:Y:S02]  /*79a0*/  SHF.R.U32.HI R4, RZ, 0x18, R4 ;  /* 0x00000018ff047819 */ /* 0x000fe40000011604 */
[----:B------:R-:W-:Y:S02]  /*79b0*/  LOP3.LUT R0, R6, 0xff, RZ, 0xc0, !PT ;  /* 0x000000ff06007812 */ /* 0x000fe400078ec0ff */
[----:B------:R-:W-:Y:S01]  /*79c0*/  PRMT R23, R5, 0x5410, R7 ;  /* 0x0000541005177816 */ /* 0x000fe20000000007 */
[----:B------:R-:W-:Y:S01]  /*79d0*/  FADD.FTZ R5, R115, R86 ;  /* 0x0000005673057221 */ /* 0x000fe20000010000 */
[----:B------:R-:W-:Y:S02]  /*79e0*/  PRMT R86, R0, 0x5410, R4 ;  /* 0x0000541000567816 */ /* 0x000fe40000000004 */
[C---:B------:R-:W-:Y:S01]  /*79f0*/  LOP3.LUT R0, R12.reuse, 0xffff, RZ, 0xc0, !PT ;  /* 0x0000ffff0c007812 */ /* 0x040fe200078ec0ff */
[----:B------:R-:W-:Y:S01]  /*7a00*/  FADD.FTZ R106, R119, R5 ;  /* 0x00000005776a7221 */ /* 0x000fe20000010000 */
[----:B------:R-:W-:-:S02]  /*7a10*/  LOP3.LUT R3, R12, 0xff, RZ, 0xc0, !PT ;  /* 0x000000ff0c037812 */ /* 0x000fc400078ec0ff */
[----:B------:R-:W-:Y:S02]  /*7a20*/  SHF.R.U32.HI R0, RZ, 0x8, R0 ;  /* 0x00000008ff007819 */ /* 0x000fe40000011600 */
[C---:B------:R-:W-:Y:S02]  /*7a30*/  PRMT R10, R11.reuse, 0x7632, R10 ;  /* 0x000076320b0a7816 */ /* 0x040fe4000000000a */
[----:B------:R-:W-:Y:S02]  /*7a40*/  ISETP.GE.U32.AND P2, PT, R200, R3, PT ;  /* 0x00000003c800720c */ /* 0x000fe40003f46070 */
[----:B------:R-:W-:Y:S01]  /*7a50*/  LOP3.LUT R0, R0, 0xffff, RZ, 0xc0, !PT ;  /* 0x0000ffff00007812 */ /* 0x000fe200078ec0ff */
[----:B------:R-:W-:Y:S01]  /*7a60*/  @!P1 HFMA2.BF16_V2 R136, -RZ.H0_H0, RZ.H0_H0, -R10.H0_H0 ;  /* 0x200000ffff889231 */ /* 0x000fe2000034090a */
[----:B------:R-:W-:Y:S02]  /*7a70*/  PRMT R138, R11, 0x5410, R10 ;  /* 0x000054100b8a7816 */ /* 0x000fe4000000000a */
[----:B------:R-:W-:-:S02]  /*7a80*/  @!P4 PRMT R11, R135, 0x5410, RZ ;  /* 0x00005410870bc816 */ /* 0x000fc400000000ff */
[----:B------:R-:W-:Y:S02]  /*7a90*/  ISETP.GE.U32.AND P4, PT, R200, R0, PT ;  /* 0x00000000c800720c */ /* 0x000fe40003f86070 */
[----:B------:R-:W-:Y:S01]  /*7aa0*/  LOP3.LUT R0, R31, 0xff, RZ, 0xc0, !PT ;  /* 0x000000ff1f007812 */ /* 0x000fe200078ec0ff */
[----:B------:R-:W-:Y:S01]  /*7ab0*/  IMAD.WIDE R30, R30, 0x2, R48 ;  /* 0x000000021e1e7825 */ /* 0x000fe200078e0230 */
[----:B------:R-:W-:Y:S02]  /*7ac0*/  F2FP.BF16.F32.PACK_AB R7, R233, R234 ;  /* 0x000000eae907723e */ /* 0x000fe400000010ff */
[----:B------:R-:W-:Y:S02]  /*7ad0*/  @!P1 PRMT R10, R136, 0x5410, RZ ;  /* 0x00005410880a9816 */ /* 0x000fe400000000ff */
[----:B------:R-:W-:Y:S01]  /*7ae0*/  ISETP.GE.U32.AND P1, PT, R200, R0, PT ;  /* 0x00000000c800720c */ /* 0x000fe20003f26070 */
[----:B------:R-:W-:Y:S01]  /*7af0*/  @!P2 HFMA2.BF16_V2 R143, -RZ.H0_H0, RZ.H0_H0, -R7.H0_H0 ;  /* 0x200000ffff8fa231 */ /* 0x000fe20000340907 */
[----:B------:R-:W-:Y:S01]  /*7b00*/  SHF.R.U32.HI R0, RZ, 0x8, R81 ;  /* 0x00000008ff007819 */ /* 0x000fe20000011651 */
[----:B------:R2:W-:Y:S01]  /*7b10*/  ST.E.U16 desc[UR4][R30.64], R78 ;  /* 0x0000004e1e007985 */ /* 0x0005e2000c101504 */
[----:B------:R-:W-:-:S02]  /*7b20*/  PRMT R6, R7, 0x7632, R6 ;  /* 0x0000763207067816 */ /* 0x000fc40000000006 */
[----:B------:R-:W-:Y:S01]  /*7b30*/  LOP3.LUT R0, R0, 0xffff, RZ, 0xc0, !PT ;  /* 0x0000ffff00007812 */ /* 0x000fe200078ec0ff */
[----:B------:R3:W-:Y:S01]  /*7b40*/  ST.E.U16 desc[UR4][R30.64+0x2], R79 ;  /* 0x0000024f1e007985 */ /* 0x0007e2000c101504 */
[----:B------:R-:W-:Y:S01]  /*7b50*/  PRMT R137, R7, 0x5410, R6 ;  /* 0x0000541007897816 */ /* 0x000fe20000000006 */
[----:B------:R-:W-:Y:S01]  /*7b60*/  @!P4 HFMA2.BF16_V2 R146, -RZ.H0_H0, RZ.H0_H0, -R6.H0_H0 ;  /* 0x200000ffff92c231 */ /* 0x000fe20000340906 */
[----:B------:R-:W-:Y:S01]  /*7b70*/  @!P2 PRMT R7, R143, 0x5410, RZ ;  /* 0x000054108f07a816 */ /* 0x000fe200000000ff */
[----:B------:R4:W-:Y:S01]  /*7b80*/  ST.E.U16 desc[UR4][R28.64+0x2], R32 ;  /* 0x000002201c007985 */ /* 0x0009e2000c101504 */
[----:B------:R-:W-:Y:S01]  /*7b90*/  ISETP.GE.U32.AND P2, PT, R200, R0, PT ;  /* 0x00000000c800720c */ /* 0x000fe20003f46070 */
[----:B------:R-:W-:Y:S01]  /*7ba0*/  IMAD.MOV.U32 R143, RZ, RZ, R123 ;  /* 0x000000ffff8f7224 */ /* 0x000fe200078e007b */
[----:B------:R-:W-:Y:S01]  /*7bb0*/  SHF.R.U32.HI R0, RZ, 0x18, R13 ;  /* 0x00000018ff007819 */ /* 0x000fe2000001160d */
[----:B------:R5:W-:Y:S01]  /*7bc0*/  ST.E.U16 desc[UR4][R28.64], R33 ;  /* 0x000000211c007985 */ /* 0x000be2000c101504 */
[----:B------:R-:W-:-:S02]  /*7bd0*/  F2FP.BF16.F32.PACK_AB R3, R231, R232 ;  /* 0x000000e8e703723e */ /* 0x000fc400000010ff */
[----:B------:R-:W-:Y:S01]  /*7be0*/  @!P4 PRMT R6, R146, 0x5410, RZ ;  /* 0x000054109206c816 */ /* 0x000fe200000000ff */
[----:B------:R-:W-:Y:S01]  /*7bf0*/  IMAD.MOV.U32 R146, RZ, RZ, R124 ;  /* 0x000000ffff927224 */ /* 0x000fe200078e007c */
[----:B------:R-:W-:Y:S01]  /*7c00*/  SHF.R.U32.HI R4, RZ, 0x10, R13 ;  /* 0x00000010ff047819 */ /* 0x000fe2000001160d */
[----:B------:R-:W-:Y:S01]  /*7c10*/  @!P3 HFMA2.BF16_V2 R147, -RZ.H0_H0, RZ.H0_H0, -R3.H0_H0 ;  /* 0x200000ffff93b231 */ /* 0x000fe20000340903 */
[----:B------:R-:W-:Y:S02]  /*7c20*/  ISETP.GE.U32.AND P4, PT, R200, R0, PT ;  /* 0x00000000c800720c */ /* 0x000fe40003f86070 */
[C---:B------:R-:W-:Y:S02]  /*7c30*/  PRMT R0, R3.reuse, 0x7632, R0 ;  /* 0x0000763203007816 */ /* 0x040fe40000000000 */
[----:B------:R-:W-:Y:S02]  /*7c40*/  LOP3.LUT R4, R4, 0xff, RZ, 0xc0, !PT ;  /* 0x000000ff04047812 */ /* 0x000fe400078ec0ff */
[----:B------:R-:W-:Y:S01]  /*7c50*/  PRMT R136, R3, 0x5410, R0 ;  /* 0x0000541003887816 */ /* 0x000fe20000000000 */
[----:B------:R-:W-:Y:S01]  /*7c60*/  @!P2 HFMA2.BF16_V2 R148, -RZ.H0_H0, RZ.H0_H0, -R0.H0_H0 ;  /* 0x200000ffff94a231 */ /* 0x000fe20000340900 */
[----:B------:R-:W-:Y:S01]  /*7c70*/  @!P3 PRMT R3, R147, 0x5410, RZ ;  /* 0x000054109303b816 */ /* 0x000fe200000000ff */
[----:B------:R-:W-:Y:S01]  /*7c80*/  IMAD.MOV.U32 R147, RZ, RZ, R121 ;  /* 0x000000ffff937224 */ /* 0x000fe200078e0079 */
[----:B------:R-:W-:Y:S01]  /*7c90*/  ISETP.GE.U32.AND P3, PT, R200, R4, PT ;  /* 0x00000004c800720c */ /* 0x000fe20003f66070 */
[----:B--2---:R-:W-:Y:S01]  /*7ca0*/  IMAD.MOV.U32 R78, RZ, RZ, R170 ;  /* 0x000000ffff4e7224 */ /* 0x004fe200078e00aa */
[----:B------:R-:W-:Y:S01]  /*7cb0*/  F2FP.BF16.F32.PACK_AB R5, R230, R229 ;  /* 0x000000e5e605723e */ /* 0x000fe200000010ff */
[----:B---3--:R-:W-:Y:S01]  /*7cc0*/  IMAD.MOV.U32 R79, RZ, RZ, R171 ;  /* 0x000000ffff4f7224 */ /* 0x008fe200078e00ab */
[--C-:B------:R-:W-:Y:S01]  /*7cd0*/  SHF.R.U32.HI R4, RZ, 0x18, R12.reuse ;  /* 0x00000018ff047819 */ /* 0x100fe2000001160c */
[----:B----4-:R-:W-:Y:S01]  /*7ce0*/  IMAD R32, R126, 0x48, RZ ;  /* 0x000000487e207824 */ /* 0x010fe200078e02ff */
[----:B------:R-:W-:Y:S01]  /*7cf0*/  @!P2 PRMT R0, R148, 0x5410, RZ ;  /* 0x000054109400a816 */ /* 0x000fe200000000ff */
[----:B------:R-:W-:Y:S01]  /*7d00*/  @!P1 HFMA2.BF16_V2 R150, -RZ.H0_H0, RZ.H0_H0, -R5.H0_H0 ;  /* 0x200000ffff969231 */ /* 0x000fe20000340905 */
[----:B------:R-:W-:Y:S01]  /*7d10*/  SHF.R.U32.HI R8, RZ, 0x10, R12 ;  /* 0x00000010ff087819 */ /* 0x000fe2000001160c */
[----:B-----5:R-:W-:Y:S01]  /*7d20*/  IMAD.WIDE R32, R32, 0x2, R48 ;  /* 0x0000000220207825 */ /* 0x020fe200078e0230 */
[----:B------:R-:W-:-:S02]  /*7d30*/  ISETP.GE.U32.AND P2, PT, R200, R4, PT ;  /* 0x00000004c800720c */ /* 0x000fc40003f46070 */
[C---:B------:R-:W-:Y:S02]  /*7d40*/  PRMT R4, R5.reuse, 0x7632, R4 ;  /* 0x0000763205047816 */ /* 0x040fe40000000004 */
[----:B------:R-:W-:Y:S01]  /*7d50*/  LOP3.LUT R8, R8, 0xff, RZ, 0xc0, !PT ;  /* 0x000000ff08087812 */ /* 0x000fe200078ec0ff */
[----:B------:R-:W-:Y:S01]  /*7d60*/  ST.E.U16 desc[UR4][R32.64], R42 ;  /* 0x0000002a20007985 */ /* 0x000fe2000c101504 */
[----:B-1----:R-:W-:Y:S01]  /*7d70*/  F2FP.BF16.F32.PACK_AB R13, R142, R141 ;  /* 0x0000008d8e0d723e */ /* 0x002fe200000010ff */
[----:B------:R-:W-:Y:S01]  /*7d80*/  @!P0 HFMA2.BF16_V2 R151, -RZ.H0_H0, RZ.H0_H0, -R4.H0_H0 ;  /* 0x200000ffff978231 */ /* 0x000fe20000340904 */
[----:B------:R-:W-:Y:S01]  /*7d90*/  PRMT R131, R5, 0x5410, R4 ;  /* 0x0000541005837816 */ /* 0x000fe20000000004 */
[----:B------:R-:W-:Y:S01]  /*7da0*/  ST.E.U16 desc[UR4][R32.64+0x2], R41 ;  /* 0x0000022920007985 */ /* 0x000fe2000c101504 */
[----:B------:R-:W-:Y:S01]  /*7db0*/  @!P1 PRMT R5, R150, 0x5410, RZ ;  /* 0x0000541096059816 */ /* 0x000fe200000000ff */
[----:B------:R-:W-:Y:S01]  /*7dc0*/  @!P3 HFMA2.BF16_V2 R152, -RZ.H0_H0, RZ.H0_H0, -R13.H0_H0 ;  /* 0x200000ffff98b231 */ /* 0x000fe2000034090d */
[----:B------:R-:W-:Y:S01]  /*7dd0*/  ISETP.GE.U32.AND P1, PT, R200, R8, PT ;  /* 0x00000008c800720c */ /* 0x000fe20003f26070 */
[----:B------:R1:W-:Y:S01]  /*7de0*/  ST.E.U16 desc[UR4][R48.64+0x10], R77 ;  /* 0x0000104d30007985 */ /* 0x0003e2000c101504 */
[----:B------:R-:W-:-:S02]  /*7df0*/  PRMT R12, R13, 0x7632, R12 ;  /* 0x000076320d0c7816 */ /* 0x000fc4000000000c */
[----:B------:R-:W-:Y:S01]  /*7e00*/  F2FP.BF16.F32.PACK_AB R9, R228, R227 ;  /* 0x000000e3e409723e */ /* 0x000fe200000010ff */
[----:B------:R2:W-:Y:S01]  /*7e10*/  ST.E.U16 desc[UR4][R48.64+0x12], R76 ;  /* 0x0000124c30007985 */ /* 0x0005e2000c101504 */
[----:B------:R-:W-:Y:S01]  /*7e20*/  PRMT R129, R13, 0x5410, R12 ;  /* 0x000054100d817816 */ /* 0x000fe2000000000c */
[----:B------:R-:W-:Y:S01]  /*7e30*/  @!P4 HFMA2.BF16_V2 R155, -RZ.H0_H0, RZ.H0_H0, -R12.H0_H0 ;  /* 0x200000ffff9bc231 */ /* 0x000fe2000034090c */
[----:B------:R-:W-:Y:S01]  /*7e40*/  PRMT R8, R9, 0x7632, R8 ;  /* 0x0000763209087816 */ /* 0x000fe20000000008 */
[----:B------:R-:W-:Y:S01]  /*7e50*/  ST.E.U16 desc[UR4][R30.64+0x10], R74 ;  /* 0x0000104a1e007985 */ /* 0x000fe2000c101504 */
[----:B------:R-:W-:Y:S01]  /*7e60*/  @!P3 PRMT R13, R152, 0x5410, RZ ;  /* 0x00005410980db816 */ /* 0x000fe200000000ff */
[----:B------:R-:W-:Y:S01]  /*7e70*/  IMAD.MOV.U32 R152, RZ, RZ, R210 ;  /* 0x000000ffff987224 */ /* 0x000fe200078e00d2 */
[----:B------:R-:W-:Y:S01]  /*7e80*/  @!P4 PRMT R12, R155, 0x5410, RZ ;  /* 0x000054109b0cc816 */ /* 0x000fe200000000ff */
[----:B------:R3:W-:Y:S01]  /*7e90*/  ST.E.U16 desc[UR4][R30.64+0x12], R75 ;  /* 0x0000124b1e007985 */ /* 0x0007e2000c101504 */
[----:B------:R-:W-:Y:S01]  /*7ea0*/  @!P1 HFMA2.BF16_V2 R154, -RZ.H0_H0, RZ.H0_H0, -R9.H0_H0 ;  /* 0x200000ffff9a9231 */ /* 0x000fe20000340909 */
[----:B------:R-:W-:Y:S01]  /*7eb0*/  PRMT R130, R9, 0x5410, R8 ;  /* 0x0000541009827816 */ /* 0x000fe20000000008 */
[----:B------:R-:W-:Y:S01]  /*7ec0*/  @!P2 HFMA2.BF16_V2 R153, -RZ.H0_H0, RZ.H0_H0, -R8.H0_H0 ;  /* 0x200000ffff99a231 */ /* 0x000fe20000340908 */
[----:B------:R-:W-:Y:S01]  /*7ed0*/  ST.E.U16 desc[UR4][R28.64+0x10], R40 ;  /* 0x000010281c007985 */ /* 0x000fe2000c101504 */
[----:B------:R-:W-:Y:S01]  /*7ee0*/  @!P0 PRMT R4, R151, 0x5410, RZ ;  /* 0x0000541097048816 */ /* 0x000fe200000000ff */
[----:B------:R-:W-:Y:S01]  /*7ef0*/  IMAD.MOV.U32 R155, RZ, RZ, R211 ;  /* 0x000000ffff9b7224 */ /* 0x000fe200078e00d3 */
[----:B------:R-:W-:Y:S01]  /*7f00*/  @!P1 PRMT R9, R154, 0x5410, RZ ;  /* 0x000054109a099816 */ /* 0x000fe200000000ff */
[----:B------:R-:W-:Y:S01]  /*7f10*/  ST.E.U16 desc[UR4][R28.64+0x12], R39 ;  /* 0x000012271c007985 */ /* 0x000fe2000c101504 */
[----:B------:R-:W-:Y:S01]  /*7f20*/  @!P2 PRMT R8, R153, 0x5410, RZ ;  /* 0x000054109908a816 */ /* 0x000fe200000000ff */
[----:B------:R-:W-:-:S02]  /*7f30*/  IMAD.MOV.U32 R154, RZ, RZ, R193 ;  /* 0x000000ffff9a7224 */ /* 0x000fc400078e00c1 */
[----:B------:R-:W-:Y:S01]  /*7f40*/  ST.E.U16 desc[UR4][R32.64+0x10], R38 ;  /* 0x0000102620007985 */ /* 0x000fe2000c101504 */
[----:B------:R-:W-:Y:S02]  /*7f50*/  IMAD.MOV.U32 R153, RZ, RZ, R192 ;  /* 0x000000ffff997224 */ /* 0x000fe400078e00c0 */
[----:B-1----:R-:W-:Y:S01]  /*7f60*/  IMAD.MOV.U32 R77, RZ, RZ, R91 ;  /* 0x000000ffff4d7224 */ /* 0x002fe200078e005b */
[----:B------:R-:W-:Y:S01]  /*7f70*/  ST.E.U16 desc[UR4][R32.64+0x12], R37 ;  /* 0x0000122520007985 */ /* 0x000fe2000c101504 */
[----:B--2---:R-:W-:-:S03]  /*7f80*/  IMAD.MOV.U32 R76, RZ, RZ, R90 ;  /* 0x000000ffff4c7224 */ /* 0x004fc600078e005a */
[----:B------:R1:W-:Y:S04]  /*7f90*/  ST.E.U16 desc[UR4][R48.64+0x20], R73 ;  /* 0x0000204930007985 */ /* 0x0003e8000c101504 */
[----:B------:R2:W-:Y:S01]  /*7fa0*/  ST.E.U16 desc[UR4][R48.64+0x22], R72 ;  /* 0x0000224830007985 */ /* 0x0005e2000c101504 */
[----:B---3--:R-:W-:-:S03]  /*7fb0*/  PRMT R75, R200, 0x7054, R200 ;  /* 0x00007054c84b7816 */ /* 0x008fc600000000c8 */
[----:B------:R3:W-:Y:S04]  /*7fc0*/  ST.E.U16 desc[UR4][R30.64+0x20], R70 ;  /* 0x000020461e007985 */ /* 0x0007e8000c101504 */
[----:B------:R4:W-:Y:S04]  /*7fd0*/  ST.E.U16 desc[UR4][R30.64+0x22], R71 ;  /* 0x000022471e007985 */ /* 0x0009e8000c101504 */
[----:B------:R-:W-:Y:S04]  /*7fe0*/  ST.E.U16 desc[UR4][R28.64+0x20], R36 ;  /* 0x000020241c007985 */ /* 0x000fe8000c101504 */
[----:B------:R-:W-:Y:S04]  /*7ff0*/  ST.E.U16 desc[UR4][R28.64+0x22], R35 ;  /* 0x000022231c007985 */ /* 0x000fe8000c101504 */
[----:B------:R-:W-:Y:S01]  /*8000*/  ST.E.U16 desc[UR4][R32.64+0x20], R34 ;  /* 0x0000202220007985 */ /* 0x000fe2000c101504 */
[----:B-1----:R-:W-:-:S03]  /*8010*/  IMAD.MOV.U32 R73, RZ, RZ, R169 ;  /* 0x000000ffff497224 */ /* 0x002fc600078e00a9 */
[----:B------:R-:W-:Y:S01]  /*8020*/  ST.E.U16 desc[UR4][R32.64+0x22], R27 ;  /* 0x0000221b20007985 */ /* 0x000fe2000c101504 */
[----:B--2---:R-:W-:-:S03]  /*8030*/  IMAD.MOV.U32 R72, RZ, RZ, R168 ;  /* 0x000000ffff487224 */ /* 0x004fc600078e00a8 */
[----:B------:R-:W-:Y:S01]  /*8040*/  ST.E.U16 desc[UR4][R48.64+0x30], R69 ;  /* 0x0000304530007985 */ /* 0x000fe2000c101504 */
[----:B---3--:R-:W-:-:S03]  /*8050*/  IMAD.MOV.U32 R70, RZ, RZ, R214 ;  /* 0x000000ffff467224 */ /* 0x008fc600078e00d6 */
[----:B------:R-:W-:Y:S01]  /*8060*/  ST.E.U16 desc[UR4][R48.64+0x32], R68 ;  /* 0x0000324430007985 */ /* 0x000fe2000c101504 */
[----:B----4-:R-:W-:-:S03]  /*8070*/  IMAD.MOV.U32 R71, RZ, RZ, R215 ;  /* 0x000000ffff477224 */ /* 0x010fc600078e00d7 */
[----:B------:R-:W-:Y:S04]  /*8080*/  ST.E.U16 desc[UR4][R30.64+0x30], R65 ;  /* 0x000030411e007985 */ /* 0x000fe8000c101504 */
        /* <DEDUP_REMOVED lines=20> */
[----:B------:R1:W-:Y:S04]  /*81d0*/  ST.E.U16 desc[UR4][R32.64+0x52], R10 ;  /* 0x0000520a20007985 */ /* 0x0003e8000c101504 */
[----:B------:R-:W-:Y:S04]  /*81e0*/  ST.E.U16 desc[UR4][R48.64+0x60], R56 ;  /* 0x0000603830007985 */ /* 0x000fe8000c101504 */
[----:B------:R-:W-:Y:S04]  /*81f0*/  ST.E.U16 desc[UR4][R48.64+0x62], R55 ;  /* 0x0000623730007985 */ /* 0x000fe8000c101504 */
[----:B------:R-:W-:Y:S04]  /*8200*/  ST.E.U16 desc[UR4][R30.64+0x60], R47 ;  /* 0x0000602f1e007985 */ /* 0x000fe8000c101504 */
[----:B------:R-:W-:Y:S04]  /*8210*/  ST.E.U16 desc[UR4][R30.64+0x62], R50 ;  /* 0x000062321e007985 */ /* 0x000fe8000c101504 */
[----:B------:R2:W-:Y:S04]  /*8220*/  ST.E.U16 desc[UR4][R28.64+0x60], R7 ;  /* 0x000060071c007985 */ /* 0x0005e8000c101504 */
[----:B------:R3:W-:Y:S01]  /*8230*/  ST.E.U16 desc[UR4][R28.64+0x62], R6 ;  /* 0x000062061c007985 */ /* 0x0007e2000c101504 */
[----:B-1----:R-:W-:-:S03]  /*8240*/  LOP3.LUT R10, R26, 0xff, RZ, 0xc0, !PT ;  /* 0x000000ff1a0a7812 */ /* 0x002fc600078ec0ff */
[----:B------:R1:W-:Y:S04]  /*8250*/  ST.E.U16 desc[UR4][R32.64+0x60], R9 ;  /* 0x0000600920007985 */ /* 0x0003e8000c101504 */
[----:B------:R4:W-:Y:S04]  /*8260*/  ST.E.U16 desc[UR4][R32.64+0x62], R8 ;  /* 0x0000620820007985 */ /* 0x0009e8000c101504 */
[----:B------:R-:W-:Y:S04]  /*8270*/  ST.E.U16 desc[UR4][R48.64+0x70], R46 ;  /* 0x0000702e30007985 */ /* 0x000fe8000c101504 */
[----:B------:R-:W-:Y:S04]  /*8280*/  ST.E.U16 desc[UR4][R48.64+0x72], R45 ;  /* 0x0000722d30007985 */ /* 0x000fe8000c101504 */
[----:B------:R-:W-:Y:S01]  /*8290*/  ST.E.U16 desc[UR4][R30.64+0x70], R44 ;  /* 0x0000702c1e007985 */ /* 0x000fe2000c101504 */
[----:B--2---:R-:W-:-:S03]  /*82a0*/  SHF.R.U32.HI R7, RZ, 0x10, R14 ;  /* 0x00000010ff077819 */ /* 0x004fc6000001160e */
[----:B------:R-:W-:Y:S01]  /*82b0*/  ST.E.U16 desc[UR4][R30.64+0x72], R43 ;  /* 0x0000722b1e007985 */ /* 0x000fe2000c101504 */
[----:B---3--:R-:W-:-:S03]  /*82c0*/  SHF.R.U32.HI R6, RZ, 0x18, R14 ;  /* 0x00000018ff067819 */ /* 0x008fc6000001160e */
[----:B------:R2:W-:Y:S01]  /*82d0*/  ST.E.U16 desc[UR4][R28.64+0x70], R3 ;  /* 0x000070031c007985 */ /* 0x0005e2000c101504 */
[----:B-1----:R-:W-:-:S03]  /*82e0*/  SHF.R.U32.HI R9, RZ, 0x18, R26 ;  /* 0x00000018ff097819 */ /* 0x002fc6000001161a */
[----:B------:R1:W-:Y:S01]  /*82f0*/  ST.E.U16 desc[UR4][R28.64+0x72], R0 ;  /* 0x000072001c007985 */ /* 0x0003e2000c101504 */
[----:B----4-:R-:W-:-:S03]  /*8300*/  LOP3.LUT R8, R14, 0xff, RZ, 0xc0, !PT ;  /* 0x000000ff0e087812 */ /* 0x010fc600078ec0ff */
[----:B------:R3:W-:Y:S04]  /*8310*/  ST.E.U16 desc[UR4][R32.64+0x70], R5 ;  /* 0x0000700520007985 */ /* 0x0007e8000c101504 */
[----:B------:R4:W-:Y:S04]  /*8320*/  ST.E.U16 desc[UR4][R32.64+0x72], R4 ;  /* 0x0000720420007985 */ /* 0x0009e8000c101504 */
[----:B------:R-:W5:Y:S04]  /*8330*/  LDSM.16.MT88.4 R112, [R174+0x9000] ;  /* 0x00900000ae70783b */ /* 0x000f680000004200 */
[----:B------:R-:W-:Y:S04]  /*8340*/  LDSM.16.MT88.4 R116, [R196+0x9000] ;  /* 0x00900000c474783b */ /* 0x000fe80000004200 */
[----:B------:R-:W5:Y:S01]  /*8350*/  LDSM.16.MT88.4 R124, [R196+0xa000] ;  /* 0x00a00000c47c783b */ /* 0x000f620000004200 */
[----:B--2---:R-:W-:-:S02]  /*8360*/  LOP3.LUT R3, R26, 0xffff, RZ, 0xc0, !PT ;  /* 0x0000ffff1a037812 */ /* 0x004fc400078ec0ff */
[----:B-1----:R-:W-:Y:S02]  /*8370*/  LOP3.LUT R0, R14, 0xffff, RZ, 0xc0, !PT ;  /* 0x0000ffff0e007812 */ /* 0x002fe400078ec0ff */
[----:B---3--:R-:W-:Y:S02]  /*8380*/  SHF.R.U32.HI R5, RZ, 0x8, R3 ;  /* 0x00000008ff057819 */ /* 0x008fe40000011603 */
[----:B------:R-:W-:Y:S02]  /*8390*/  SHF.R.U32.HI R3, RZ, 0x8, R0 ;  /* 0x00000008ff037819 */ /* 0x000fe40000011600 */
[----:B------:R-:W-:Y:S02]  /*83a0*/  LOP3.LUT R0, R7, 0xff, RZ, 0xc0, !PT ;  /* 0x000000ff07007812 */ /* 0x000fe400078ec0ff */
[----:B------:R-:W-:Y:S02]  /*83b0*/  PRMT R8, R8, 0x5410, R3 ;  /* 0x0000541008087816 */ /* 0x000fe40000000003 */
[----:B----4-:R-:W-:-:S02]  /*83c0*/  SHF.R.U32.HI R4, RZ, 0x10, R26 ;  /* 0x00000010ff047819 */ /* 0x010fc4000001161a */
[----:B------:R-:W-:Y:S02]  /*83d0*/  PRMT R7, R0, 0x5410, R6 ;  /* 0x0000541000077816 */ /* 0x000fe40000000006 */
[----:B------:R-:W-:Y:S02]  /*83e0*/  PRMT R10, R10, 0x5410, R5 ;  /* 0x000054100a0a7816 */ /* 0x000fe40000000005 */
[--C-:B------:R-:W-:Y:S02]  /*83f0*/  HSET2.LE.AND R0, R85, R75.reuse, PT ;  /* 0x0000004b55007233 */ /* 0x100fe40003803000 */
[--C-:B------:R-:W-:Y:S02]  /*8400*/  HSET2.LE.AND R3, R80, R75.reuse, PT ;  /* 0x0000004b50037233 */ /* 0x100fe40003803000 */
[----:B------:R-:W-:Y:S01]  /*8410*/  HSET2.LE.AND R2, R8, R75, PT ;  /* 0x0000004b08027233 */ /* 0x000fe20003803000 */
[----:B------:R-:W-:Y:S01]  /*8420*/  LDSM.16.MT88.4 R80, [R174+0xa400] ;  /* 0x00a40000ae50783b */ /* 0x000fe20000004200 */
[----:B------:R-:W-:-:S02]  /*8430*/  LOP3.LUT R4, R4, 0xff, RZ, 0xc0, !PT ;  /* 0x000000ff04047812 */ /* 0x000fc400078ec0ff */
[--C-:B------:R-:W-:Y:S02]  /*8440*/  HSET2.LE.AND R5, R89, R75.reuse, PT ;  /* 0x0000004b59057233 */ /* 0x100fe40003803000 */
[----:B------:R-:W-:Y:S01]  /*8450*/  LDSM.16.MT88.4 R88, [R174+0x9400] ;  /* 0x00940000ae58783b */ /* 0x000fe20000004200 */
[----:B------:R-:W-:Y:S02]  /*8460*/  PRMT R9, R4, 0x5410, R9 ;  /* 0x0000541004097816 */ /* 0x000fe40000000009 */
[----:B------:R-:W-:Y:S02]  /*8470*/  LOP3.LUT R24, R167, R0, RZ, 0xc0, !PT ;  /* 0x00000000a7187212 */ /* 0x000fe400078ec0ff */
[----:B------:R-:W-:Y:S02]  /*8480*/  LOP3.LUT R25, R165, R3, RZ, 0xc0, !PT ;  /* 0x00000003a5197212 */ /* 0x000fe400078ec0ff */
[----:B------:R-:W-:Y:S02]  /*8490*/  LOP3.LUT R20, R120, R2, RZ, 0xc0, !PT ;  /* 0x0000000278147212 */ /* 0x000fe400078ec0ff */
[--C-:B------:R-:W-:Y:S01]  /*84a0*/  HSET2.LE.AND R4, R95, R75.reuse, PT ;  /* 0x0000004b5f047233 */ /* 0x100fe20003803000 */
[----:B------:R-:W1:Y:S01]  /*84b0*/  LDSM.16.MT88.4 R120, [R174+0xa000] ;  /* 0x00a00000ae78783b */ /* 0x000e620000004200 */
[----:B------:R-:W-:-:S02]  /*84c0*/  HSET2.LE.AND R6, R67, R75, PT ;  /* 0x0000004b43067233 */ /* 0x000fc40003803000 */
[--C-:B------:R-:W-:Y:S02]  /*84d0*/  HSET2.LE.AND R0, R23, R75.reuse, PT ;  /* 0x0000004b17007233 */ /* 0x100fe40003803000 */
[----:B------:R-:W-:Y:S02]  /*84e0*/  HSET2.LE.AND R3, R7, R75, PT ;  /* 0x0000004b07037233 */ /* 0x000fe40003803000 */
[----:B------:R-:W-:Y:S02]  /*84f0*/  LOP3.LUT R26, R162, R4, RZ, 0xc0, !PT ;  /* 0x00000004a21a7212 */ /* 0x000fe400078ec0ff */
[----:B------:R-:W-:Y:S02]  /*8500*/  LOP3.LUT R22, R99, R6, RZ, 0xc0, !PT ;  /* 0x0000000663167212 */ /* 0x000fe400078ec0ff */
[----:B------:R-:W-:Y:S02]  /*8510*/  LOP3.LUT R23, R101, R0, RZ, 0xc0, !PT ;  /* 0x0000000065177212 */ /* 0x000fe400078ec0ff */
[----:B------:R-:W-:-:S02]  /*8520*/  LOP3.LUT R21, R109, R3, RZ, 0xc0, !PT ;  /* 0x000000036d157212 */ /* 0x000fc400078ec0ff */
[C---:B------:R-:W-:Y:S02]  /*8530*/  LOP3.LUT R4, R16.reuse, 0xffff, RZ, 0xc0, !PT ;  /* 0x0000ffff10047812 */ /* 0x040fe400078ec0ff */
[----:B------:R-:W-:Y:S02]  /*8540*/  LOP3.LUT R27, R157, R5, RZ, 0xc0, !PT ;  /* 0x000000059d1b7212 */ /* 0x000fe400078ec0ff */
[----:B------:R-:W-:Y:S01]  /*8550*/  HSET2.LE.AND R3, R94, R75, PT ;  /* 0x0000004b5e037233 */ /* 0x000fe20003803000 */
[-C--:B-----5:R-:W-:Y:S01]  /*8560*/  HMMA.16816.F32.BF16 R12, R20, R112.reuse, RZ ;  /* 0x00000070140c723c */ /* 0x0a0fe200000418ff */
[----:B------:R-:W-:Y:S02]  /*8570*/  LOP3.LUT R5, R16, 0xff, RZ, 0xc0, !PT ;  /* 0x000000ff10057812 */ /* 0x000fe400078ec0ff */
[----:B------:R-:W-:Y:S02]  /*8580*/  SHF.R.U32.HI R2, RZ, 0x8, R4 ;  /* 0x00000008ff027819 */ /* 0x000fe40000011604 */
[----:B------:R-:W-:Y:S01]  /*8590*/  SHF.R.U32.HI R0, RZ, 0x10, R16 ;  /* 0x00000010ff007819 */ /* 0x000fe20000011610 */
[----:B------:R-:W-:Y:S01]  /*85a0*/  HMMA.16816.F32.BF16 R36, R24, R112, RZ ;  /* 0x000000701824723c */ /* 0x000fe200000418ff */
[----:B------:R-:W-:-:S02]  /*85b0*/  PRMT R6, R5, 0x5410, R2 ;  /* 0x0000541005067816 */ /* 0x000fc40000000002 */
[----:B------:R-:W-:Y:S02]  /*85c0*/  LOP3.LUT R18, R161, R3, RZ, 0xc0, !PT ;  /* 0x00000003a1127212 */ /* 0x000fe400078ec0ff */
[----:B------:R-:W-:Y:S01]  /*85d0*/  SHF.R.U32.HI R5, RZ, 0x18, R16 ;  /* 0x00000018ff057819 */ /* 0x000fe20000011610 */
[-C--:B------:R-:W-:Y:S01]  /*85e0*/  HMMA.16816.F32.BF16 R56, R20, R124.reuse, RZ ;  /* 0x0000007c1438723c */ /* 0x080fe200000418ff */
[----:B------:R-:W-:Y:S02]  /*85f0*/  LOP3.LUT R4, R0, 0xff, RZ, 0xc0, !PT ;  /* 0x000000ff00047812 */ /* 0x000fe400078ec0ff */
[--C-:B------:R-:W-:Y:S02]  /*8600*/  HSET2.LE.AND R3, R86, R75.reuse, PT ;  /* 0x0000004b56037233 */ /* 0x100fe40003803000 */
[----:B------:R-:W2:Y:S01]  /*8610*/  LDSM.16.MT88.4 R84, [R196+0x9400] ;  /* 0x00940000c454783b */ /* 0x000ea20000004200 */
[----:B------:R-:W-:Y:S01]  /*8620*/  HSET2.LE.AND R2, R9, R75, PT ;  /* 0x0000004b09027233 */ /* 0x000fe20003803000 */
[----:B------:R-:W-:Y:S01]  /*8630*/  HMMA.16816.F32.BF16 R44, R24, R124, RZ ;  /* 0x0000007c182c723c */ /* 0x000fe200000418ff */
[----:B------:R-:W-:-:S02]  /*8640*/  PRMT R5, R4, 0x5410, R5 ;  /* 0x0000541004057816 */ /* 0x000fc40000000005 */
[--C-:B------:R-:W-:Y:S02]  /*8650*/  HSET2.LE.AND R0, R10, R75.reuse, PT ;  /* 0x0000004b0a007233 */ /* 0x100fe40003803000 */
[----:B------:R-:W-:Y:S01]  /*8660*/  LOP3.LUT R17, R163, R2, RZ, 0xc0, !PT ;  /* 0x00000002a3117212 */ /* 0x000fe200078ec0ff */
[----:B-1----:R-:W-:Y:S01]  /*8670*/  HMMA.16816.F32.BF16 R40, R20, R120, RZ ;  /* 0x000000781428723c */ /* 0x002fe200000418ff */
[--C-:B------:R-:W-:Y:S02]  /*8680*/  HSET2.LE.AND R2, R92, R75.reuse, PT ;  /* 0x0000004b5c027233 */ /* 0x100fe40003803000 */
[--C-:B------:R-:W-:Y:S02]  /*8690*/  HSET2.LE.AND R4, R6, R75.reuse, PT ;  /* 0x0000004b06047233 */ /* 0x100fe40003803000 */
[----:B------:R-:W-:Y:S02]  /*86a0*/  HSET2.LE.AND R5, R5, R75, PT ;  /* 0x0000004b05057233 */ /* 0x000fe40003803000 */
[----:B------:R-:W-:-:S02]  /*86b0*/  LOP3.LUT R16, R166, R0, RZ, 0xc0, !PT ;  /* 0x00000000a6107212 */ /* 0x000fc400078ec0ff */
[----:B------:R-:W-:Y:S02]  /*86c0*/  HSET2.LE.AND R0, R93, R75, PT ;  /* 0x0000004b5d007233 */ /* 0x000fe40003803000 */
[----:B------:R-:W-:Y:S02]  /*86d0*/  LOP3.LUT R10, R97, R2, RZ, 0xc0, !PT ;  /* 0x00000002610a7212 */ /* 0x000fe400078ec0ff */
[----:B------:R-:W-:Y:S02]  /*86e0*/  LOP3.LUT R11, R96, R3, RZ, 0xc0, !PT ;  /* 0x00000003600b7212 */ /* 0x000fe400078ec0ff */
[----:B------:R-:W-:Y:S02]  /*86f0*/  LOP3.LUT R8, R110, R4, RZ, 0xc0, !PT ;  /* 0x000000046e087212 */ /* 0x000fe400078ec0ff */
[----:B------:R-:W-:Y:S01]  /*8700*/  LOP3.LUT R9, R107, R5, RZ, 0xc0, !PT ;  /* 0x000000056b097212 */ /* 0x000fe200078ec0ff */
[----:B------:R-:W1:Y:S01]  /*8710*/  LDSM.16.MT88.4 R108, [R196+0xa400] ;  /* 0x00a40000c46c783b */ /* 0x000e620000004200 */
[----:B------:R-:W-:Y:S01]  /*8720*/  LOP3.LUT R19, R160, R0, RZ, 0xc0, !PT ;  /* 0x00000000a0137212 */ /* 0x000fe200078ec0ff */
[----:B------:R-:W-:Y:S01]  /*8730*/  HMMA.16816.F32.BF16 R4, R20, R116, RZ ;  /* 0x000000741404723c */ /* 0x000fe200000418ff */
[----:B------:R-:W-:Y:S01]  /*8740*/  LOP3.LUT R2, R156, R195, RZ, 0x3c, !PT ;  /* 0x000000c39c027212 */ /* 0x000fe200078e3cff */
[----:B------:R-:W-:-:S04]  /*8750*/  IMAD.MOV.U32 R107, RZ, RZ, R188 ;  /* 0x000000ffff6b7224 */ /* 0x000fc800078e00bc */
[----:B------:R-:W-:Y:S01]  /*8760*/  HMMA.16816.F32.BF16 R148, R8, R88, R12 ;  /* 0x000000580894723c */ /* 0x000fe2000004180c */
[----:B------:R-:W-:-:S05]  /*8770*/  IMAD.WIDE.U32 R2, R2, -0x326172a9, RZ ;  /* 0xcd9e8d5702027825 */ /* 0x000fca00078e00ff */
[----:B------:R-:W-:Y:S01]  /*8780*/  HMMA.16816.F32.BF16 R12, R24, R116, RZ ;  /* 0x00000074180c723c */ /* 0x000fe200000418ff */
[CC--:B------:R-:W-:Y:S02]  /*8790*/  LOP3.LUT R0, R3.reuse, R182.reuse, R212, 0x96, !PT ;  /* 0x000000b603007212 */ /* 0x0c0fe400078e96d4 */
[----:B------:R-:W-:Y:S01]  /*87a0*/  LOP3.LUT R3, R3, R182, R70, 0x96, !PT ;  /* 0x000000b603037212 */ /* 0x000fe200078e9646 */
[----:B------:R-:W-:Y:S02]  /*87b0*/  IMAD.MOV.U32 R182, RZ, RZ, R208 ;  /* 0x000000ffffb67224 */ /* 0x000fe400078e00d0 */
[----:B------:R-:W-:Y:S06]  /*87c0*/  HMMA.16816.F32.BF16 R168, R16, R88, R36 ;  /* 0x0000005810a8723c */ /* 0x000fec0000041824 */
[----:B------:R-:W-:Y:S06]  /*87d0*/  HMMA.16816.F32.BF16 R36, R24, R120, RZ ;  /* 0x000000781824723c */ /* 0x000fec00000418ff */
[-C--:B--2---:R-:W-:Y:S06]  /*87e0*/  HMMA.16816.F32.BF16 R132, R8, R84.reuse, R4 ;  /* 0x000000540884723c */ /* 0x084fec0000041804 */
[----:B------:R-:W-:Y:S01]  /*87f0*/  HMMA.16816.F32.BF16 R160, R16, R84, R12 ;  /* 0x0000005410a0723c */ /* 0x000fe2000004180c */
[-CC-:B------:R-:W-:Y:S01]  /*8800*/  LOP3.LUT R7, R251, R209.reuse, R2.reuse, 0x96, !PT ;  /* 0x000000d1fb077212 */ /* 0x180fe200078e9602 */
[----:B------:R-:W-:Y:S01]  /*8810*/  IMAD.WIDE.U32 R4, R0, -0x2daee0ad, RZ ;  /* 0xd2511f5300047825 */ /* 0x000fe200078e00ff */
[----:B------:R-:W-:-:S03]  /*8820*/  LOP3.LUT R6, R217, R209, R2, 0x96, !PT ;  /* 0x000000d1d9067212 */ /* 0x000fc600078e9602 */
[----:B------:R-:W-:Y:S01]  /*8830*/  IMAD.WIDE.U32 R2, R3, -0x2daee0ad, RZ ;  /* 0xd2511f5303027825 */ /* 0x000fe200078e00ff */
[----:B------:R-:W-:Y:S03]  /*8840*/  HMMA.16816.F32.BF16 R192, R8, R80, R40 ;  /* 0x0000005008c0723c */ /* 0x000fe60000041828 */
[----:B------:R-:W-:-:S03]  /*8850*/  IMAD.WIDE.U32 R12, R7, -0x2daee0ad, RZ ;  /* 0xd2511f53070c7825 */ /* 0x000fc600078e00ff */
[----:B------:R-:W-:Y:S06]  /*8860*/  HMMA.16816.F32.BF16 R176, R16, R80, R36 ;  /* 0x0000005010b0723c */ /* 0x000fec0000041824 */
[----:B-1----:R-:W-:Y:S01]  /*8870*/  HMMA.16816.F32.BF16 R208, R8, R108, R56 ;  /* 0x0000006c08d0723c */ /* 0x002fe20000041838 */
[----:B------:R-:W-:Y:S01]  /*8880*/  IMAD.WIDE.U32 R38, R6, -0x2daee0ad, RZ ;  /* 0xd2511f5306267825 */ /* 0x000fe200078e00ff */
[----:B------:R-:W-:Y:S01]  /*8890*/  LOP3.LUT R6, R5, R79, R72, 0x96, !PT ;  /* 0x0000004f05067212 */ /* 0x000fe200078e9648 */
[----:B------:R-:W1:Y:S01]  /*88a0*/  LDSM.16.MT88.4 R56, [R174+0xb000] ;  /* 0x00b00000ae38783b */ /* 0x000e620000004200 */
[----:B------:R-:W-:-:S02]  /*88b0*/  LOP3.LUT R5, R13, R78, R4, 0x96, !PT ;  /* 0x0000004e0d057212 */ /* 0x000fc400078e9604 */
[----:B------:R-:W-:Y:S01]  /*88c0*/  LOP3.LUT R4, R3, R79, R76, 0x96, !PT ;  /* 0x0000004f03047212 */ /* 0x000fe200078e964c */
[----:B------:R-:W-:Y:S01]  /*88d0*/  HMMA.16816.F32.BF16 R212, R16, R108, R44 ;  /* 0x0000006c10d4723c */ /* 0x000fe2000004182c */
[----:B------:R-:W-:Y:S01]  /*88e0*/  LOP3.LUT R0, R39, R78, R2, 0x96, !PT ;  /* 0x0000004e27007212 */ /* 0x000fe200078e9602 */
[----:B------:R-:W-:Y:S01]  /*88f0*/  IMAD.WIDE.U32 R2, R6, -0x326172a9, RZ ;  /* 0xcd9e8d5706027825 */ /* 0x000fe200078e00ff */
[----:B------:R-:W-:Y:S03]  /*8900*/  LDSM.16.MT88.4 R44, [R196+0xb000] ;  /* 0x00b00000c42c783b */ /* 0x000fe60000004200 */
[----:B------:R-:W-:Y:S01]  /*8910*/  IMAD.WIDE.U32 R34, R5, -0x326172a9, RZ ;  /* 0xcd9e8d5705227825 */ /* 0x000fe200078e00ff */
[----:B------:R-:W-:Y:S01]  /*8920*/  LOP3.LUT R6, R3, R153, R250, 0x96, !PT ;  /* 0x0000009903067212 */ /* 0x000fe200078e96fa */
[----:B------:R-:W-:Y:S02]  /*8930*/  HMMA.16816.F32.BF16 R76, R20, R114, RZ ;  /* 0x00000072144c723c */ /* 0x000fe400000418ff */
[----:B------:R-:W-:Y:S01]  /*8940*/  IMAD.WIDE.U32 R36, R0, -0x326172a9, RZ ;  /* 0xcd9e8d5700247825 */ /* 0x000fe200078e00ff */
[----:B------:R-:W-:-:S03]  /*8950*/  LOP3.LUT R5, R35, R154, R2, 0x96, !PT ;  /* 0x0000009a23057212 */ /* 0x000fc600078e9602 */
[----:B------:R-:W-:-:S04]  /*8960*/  IMAD.WIDE.U32 R2, R4, -0x326172a9, RZ ;  /* 0xcd9e8d5704027825 */ /* 0x000fc800078e00ff */
[----:B------:R-:W-:Y:S01]  /*8970*/  IMAD.WIDE.U32 R14, R5, -0x2daee0ad, RZ ;  /* 0xd2511f53050e7825 */ /* 0x000fe200078e00ff */
[----:B------:R-:W-:Y:S02]  /*8980*/  LOP3.LUT R4, R3, R153, R216, 0x96, !PT ;  /* 0x0000009903047212 */ /* 0x000fe400078e96d8 */
[----:B------:R-:W-:Y:S01]  /*8990*/  LOP3.LUT R0, R37, R154, R2, 0x96, !PT ;  /* 0x0000009a25007212 */ /* 0x000fe200078e9602 */
[----:B------:R-:W-:-:S04]  /*89a0*/  IMAD.WIDE.U32 R2, R6, -0x2daee0ad, RZ ;  /* 0xd2511f5306027825 */ /* 0x000fc800078e00ff */
[----:B------:R-:W-:Y:S01]  /*89b0*/  IMAD.MOV.U32 R154, RZ, RZ, R191 ;  /* 0x000000ffff9a7224 */ /* 0x000fe200078e00bf */
[----:B------:R-:W-:Y:S01]  /*89c0*/  LOP3.LUT R6, R3, R155, R12, 0x96, !PT ;  /* 0x0000009b03067212 */ /* 0x000fe200078e960c */
[----:B------:R-:W-:Y:S01]  /*89d0*/  IMAD.WIDE.U32 R12, R0, -0x2daee0ad, RZ ;  /* 0xd2511f53000c7825 */ /* 0x000fe200078e00ff */
[----:B------:R-:W-:-:S03]  /*89e0*/  LOP3.LUT R5, R15, R152, R2, 0x96, !PT ;  /* 0x000000980f057212 */ /* 0x000fc600078e9602 */
[----:B------:R-:W-:Y:S01]  /*89f0*/  IMAD.WIDE.U32 R2, R4, -0x2daee0ad, RZ ;  /* 0xd2511f5304027825 */ /* 0x000fe200078e00ff */
[----:B------:R-:W-:Y:S03]  /*8a00*/  HMMA.16816.F32.BF16 R76, R8, R90, R76 ;  /* 0x0000005a084c723c */ /* 0x000fe6000004184c */
[----:B------:R-:W-:Y:S01]  /*8a10*/  IMAD.WIDE.U32 R6, R6, -0x326172a9, RZ ;  /* 0xcd9e8d5706067825 */ /* 0x000fe200078e00ff */
[----:B------:R-:W-:Y:S02]  /*8a20*/  LOP3.LUT R4, R3, R155, R38, 0x96, !PT ;  /* 0x0000009b03047212 */ /* 0x000fe400078e9626 */
[----:B------:R-:W-:Y:S01]  /*8a30*/  LOP3.LUT R0, R13, R152, R2, 0x96, !PT ;  /* 0x000000980d007212 */ /* 0x000fe200078e9602 */
[----:B------:R-:W-:Y:S01]  /*8a40*/  IMAD.WIDE.U32 R2, R5, -0x326172a9, RZ ;  /* 0xcd9e8d5705027825 */ /* 0x000fe200078e00ff */
[----:B------:R-:W-:-:S03]  /*8a50*/  LOP3.LUT R7, R7, R182, R34, 0x96, !PT ;  /* 0x000000b607077212 */ /* 0x000fc600078e9622 */
[----:B------:R-:W-:Y:S01]  /*8a60*/  IMAD.WIDE.U32 R4, R4, -0x326172a9, RZ ;  /* 0xcd9e8d5704047825 */ /* 0x000fe200078e00ff */
[----:B------:R-:W-:Y:S02]  /*8a70*/  LOP3.LUT R6, R3, R245, R6, 0x96, !PT ;  /* 0x000000f503067212 */ /* 0x000fe400078e9606 */
[C---:B------:R-:W-:Y:S01]  /*8a80*/  LOP3.LUT R13, R2.reuse, 0xffff, RZ, 0xc0, !PT ;  /* 0x0000ffff020d7812 */ /* 0x040fe200078ec0ff */
[----:B------:R-:W-:Y:S01]  /*8a90*/  IMAD.MOV.U32 R152, RZ, RZ, R180 ;  /* 0x000000ffff987224 */ /* 0x000fe200078e00b4 */
[----:B------:R-:W-:Y:S01]  /*8aa0*/  LOP3.LUT R35, R2, 0xff, RZ, 0xc0, !PT ;  /* 0x000000ff02237812 */ /* 0x000fe200078ec0ff */
[----:B------:R-:W-:Y:S01]  /*8ab0*/  IMAD.MOV.U32 R155, RZ, RZ, R183 ;  /* 0x000000ffff9b7224 */ /* 0x000fe200078e00b7 */
[--C-:B------:R-:W-:Y:S02]  /*8ac0*/  SHF.R.U32.HI R34, RZ, 0x10, R2.reuse ;  /* 0x00000010ff227819 */ /* 0x100fe40000011602 */
[----:B------:R-:W-:Y:S01]  /*8ad0*/  SHF.R.U32.HI R15, RZ, 0x18, R2 ;  /* 0x00000018ff0f7819 */ /* 0x000fe20000011602 */
[----:B------:R-:W-:Y:S01]  /*8ae0*/  IMAD.WIDE.U32 R2, R0, -0x326172a9, RZ ;  /* 0xcd9e8d5700027825 */ /* 0x000fe200078e00ff */
[----:B------:R-:W-:-:S02]  /*8af0*/  LOP3.LUT R0, R5, R182, R36, 0x96, !PT ;  /* 0x000000b605007212 */ /* 0x000fc400078e9624 */
[----:B------:R-:W-:Y:S02]  /*8b00*/  LOP3.LUT R5, R34, 0xff, RZ, 0xc0, !PT ;  /* 0x000000ff22057812 */ /* 0x000fe400078ec0ff */
[----:B------:R-:W-:Y:S02]  /*8b10*/  LOP3.LUT R4, R3, R245, R4, 0x96, !PT ;  /* 0x000000f503047212 */ /* 0x000fe400078e9604 */
[C---:B------:R-:W-:Y:S02]  /*8b20*/  LOP3.LUT R39, R2.reuse, 0xffff, RZ, 0xc0, !PT ;  /* 0x0000ffff02277812 */ /* 0x040fe400078ec0ff */
[----:B------:R-:W-:Y:S02]  /*8b30*/  LOP3.LUT R41, R2, 0xff, RZ, 0xc0, !PT ;  /* 0x000000ff02297812 */ /* 0x000fe400078ec0ff */
[--C-:B------:R-:W-:Y:S02]  /*8b40*/  SHF.R.U32.HI R40, RZ, 0x10, R2.reuse ;  /* 0x00000010ff287819 */ /* 0x100fe40000011602 */
[----:B------:R-:W-:Y:S01]  /*8b50*/  SHF.R.U32.HI R42, RZ, 0x18, R2 ;  /* 0x00000018ff2a7819 */ /* 0x000fe20000011602 */
[----:B------:R-:W-:Y:S01]  /*8b60*/  IMAD.WIDE.U32 R2, R7, -0x2daee0ad, RZ ;  /* 0xd2511f5307027825 */ /* 0x000fe200078e00ff */
[----:B------:R-:W-:-:S02]  /*8b70*/  SHF.R.U32.HI R13, RZ, 0x8, R13 ;  /* 0x00000008ff0d7819 */ /* 0x000fc4000001160d */
[----:B------:R-:W-:Y:S02]  /*8b80*/  PRMT R73, R5, 0x5410, R15 ;  /* 0x0000541005497816 */ /* 0x000fe4000000000f */
[----:B------:R-:W-:Y:S02]  /*8b90*/  PRMT R74, R35, 0x5410, R13 ;  /* 0x00005410234a7816 */ /* 0x000fe4000000000d */
[----:B------:R-:W-:Y:S02]  /*8ba0*/  LOP3.LUT R5, R3, R246, R14, 0x96, !PT ;  /* 0x000000f603057212 */ /* 0x000fe400078e960e */
[C---:B------:R-:W-:Y:S02]  /*8bb0*/  LOP3.LUT R13, R2.reuse, 0xffff, RZ, 0xc0, !PT ;  /* 0x0000ffff020d7812 */ /* 0x040fe400078ec0ff */
[----:B------:R-:W-:Y:S02]  /*8bc0*/  LOP3.LUT R34, R2, 0xff, RZ, 0xc0, !PT ;  /* 0x000000ff02227812 */ /* 0x000fe400078ec0ff */
[----:B------:R-:W-:-:S02]  /*8bd0*/  SHF.R.U32.HI R15, RZ, 0x10, R2 ;  /* 0x00000010ff0f7819 */ /* 0x000fc40000011602 */
[----:B------:R-:W-:Y:S01]  /*8be0*/  SHF.R.U32.HI R14, RZ, 0x18, R2 ;  /* 0x00000018ff0e7819 */ /* 0x000fe20000011602 */
[----:B------:R-:W-:Y:S01]  /*8bf0*/  IMAD.WIDE.U32 R2, R0, -0x2daee0ad, RZ ;  /* 0xd2511f5300027825 */ /* 0x000fe200078e00ff */
[----:B------:R-:W-:Y:S02]  /*8c00*/  SHF.R.U32.HI R7, RZ, 0x10, R6 ;  /* 0x00000010ff077819 */ /* 0x000fe40000011606 */
[C---:B------:R-:W-:Y:S02]  /*8c10*/  LOP3.LUT R35, R2.reuse, 0xffff, RZ, 0xc0, !PT ;  /* 0x0000ffff02237812 */ /* 0x040fe400078ec0ff */
[----:B------:R-:W-:Y:S02]  /*8c20*/  LOP3.LUT R38, R2, 0xff, RZ, 0xc0, !PT ;  /* 0x000000ff02267812 */ /* 0x000fe400078ec0ff */
[--C-:B------:R-:W-:Y:S02]  /*8c30*/  SHF.R.U32.HI R37, RZ, 0x10, R2.reuse ;  /* 0x00000010ff257819 */ /* 0x100fe40000011602 */
[----:B------:R-:W-:-:S02]  /*8c40*/  SHF.R.U32.HI R36, RZ, 0x18, R2 ;  /* 0x00000018ff247819 */ /* 0x000fc40000011602 */
[C---:B------:R-:W-:Y:S02]  /*8c50*/  LOP3.LUT R2, R6.reuse, 0xffff, RZ, 0xc0, !PT ;  /* 0x0000ffff06027812 */ /* 0x040fe400078ec0ff */
[----:B------:R-:W-:Y:S02]  /*8c60*/  LOP3.LUT R0, R3, R246, R12, 0x96, !PT ;  /* 0x000000f603007212 */ /* 0x000fe400078e960c */
[----:B------:R-:W-:Y:S02]  /*8c70*/  LOP3.LUT R12, R6, 0xff, RZ, 0xc0, !PT ;  /* 0x000000ff060c7812 */ /* 0x000fe400078ec0ff */
[----:B------:R-:W-:Y:S02]  /*8c80*/  SHF.R.U32.HI R3, RZ, 0x8, R2 ;  /* 0x00000008ff037819 */ /* 0x000fe40000011602 */
[----:B------:R-:W-:Y:S02]  /*8c90*/  SHF.R.U32.HI R6, RZ, 0x18, R6 ;  /* 0x00000018ff067819 */ /* 0x000fe40000011606 */
[----:B------:R-:W-:-:S02]  /*8ca0*/  LOP3.LUT R2, R7, 0xff, RZ, 0xc0, !PT ;  /* 0x000000ff07027812 */ /* 0x000fc400078ec0ff */
[----:B------:R-:W-:Y:S02]  /*8cb0*/  PRMT R72, R12, 0x5410, R3 ;  /* 0x000054100c487816 */ /* 0x000fe40000000003 */
[----:B------:R-:W-:Y:S02]  /*8cc0*/  PRMT R71, R2, 0x5410, R6 ;  /* 0x0000541002477816 */ /* 0x000fe40000000006 */
[----:B------:R-:W-:Y:S02]  /*8cd0*/  LOP3.LUT R2, R15, 0xff, RZ, 0xc0, !PT ;  /* 0x000000ff0f027812 */ /* 0x000fe400078ec0ff */
[----:B------:R-:W-:Y:S02]  /*8ce0*/  SHF.R.U32.HI R3, RZ, 0x8, R13 ;  /* 0x00000008ff037819 */ /* 0x000fe4000001160d */
[----:B------:R-:W-:Y:S02]  /*8cf0*/  PRMT R67, R2, 0x5410, R14 ;  /* 0x0000541002437816 */ /* 0x000fe4000000000e */
[----:B------:R-:W-:Y:S01]  /*8d00*/  LOP3.LUT R2, R4, 0xffff, RZ, 0xc0, !PT ;  /* 0x0000ffff04027812 */ /* 0x000fe200078ec0ff */
[----:B-1----:R-:W-:Y:S01]  /*8d10*/  HMMA.16816.F32.BF16 R12, R24, R56, RZ ;  /* 0x00000038180c723c */ /* 0x002fe200000418ff */
[----:B------:R-:W-:Y:S01]  /*8d20*/  PRMT R68, R34, 0x5410, R3 ;  /* 0x0000541022447816 */ /* 0x000fe20000000003 */
[----:B------:R-:W-:Y:S01]  /*8d30*/  FADD.FTZ R34, R189, R98 ;  /* 0x00000062bd227221 */ /* 0x000fe20000010000 */
[----:B------:R-:W-:-:S02]  /*8d40*/  SHF.R.U32.HI R3, RZ, 0x8, R2 ;  /* 0x00000008ff037819 */ /* 0x000fc40000011602 */
[----:B------:R-:W-:Y:S02]  /*8d50*/  LOP3.LUT R2, R4, 0xff, RZ, 0xc0, !PT ;  /* 0x000000ff04027812 */ /* 0x000fe400078ec0ff */
[----:B------:R-:W-:Y:S02]  /*8d60*/  LOP3.LUT R6, R40, 0xff, RZ, 0xc0, !PT ;  /* 0x000000ff28067812 */ /* 0x000fe400078ec0ff */
[----:B------:R-:W-:Y:S02]  /*8d70*/  PRMT R66, R2, 0x5410, R3 ;  /* 0x0000541002427816 */ /* 0x000fe40000000003 */
[----:B------:R-:W-:Y:S02]  /*8d80*/  SHF.R.U32.HI R2, RZ, 0x10, R4 ;  /* 0x00000010ff027819 */ /* 0x000fe40000011604 */
[----:B------:R-:W-:Y:S02]  /*8d90*/  PRMT R69, R6, 0x5410, R42 ;  /* 0x0000541006457816 */ /* 0x000fe4000000002a */
[----:B------:R-:W-:-:S02]  /*8da0*/  SHF.R.U32.HI R6, RZ, 0x18, R4 ;  /* 0x00000018ff067819 */ /* 0x000fc40000011604 */
[----:B------:R-:W-:Y:S02]  /*8db0*/  LOP3.LUT R4, R2, 0xff, RZ, 0xc0, !PT ;  /* 0x000000ff02047812 */ /* 0x000fe400078ec0ff */
[----:B------:R-:W-:Y:S02]  /*8dc0*/  LOP3.LUT R2, R37, 0xff, RZ, 0xc0, !PT ;  /* 0x000000ff25027812 */ /* 0x000fe400078ec0ff */
[----:B------:R-:W-:Y:S02]  /*8dd0*/  SHF.R.U32.HI R7, RZ, 0x8, R39 ;  /* 0x00000008ff077819 */ /* 0x000fe40000011627 */
[----:B------:R-:W-:Y:S02]  /*8de0*/  SHF.R.U32.HI R3, RZ, 0x8, R35 ;  /* 0x00000008ff037819 */ /* 0x000fe40000011623 */
[----:B------:R-:W-:Y:S02]  /*8df0*/  PRMT R50, R2, 0x5410, R36 ;  /* 0x0000541002327816 */ /* 0x000fe40000000024 */
[----:B------:R-:W-:-:S02]  /*8e00*/  LOP3.LUT R2, R5, 0xffff, RZ, 0xc0, !PT ;  /* 0x0000ffff05027812 */ /* 0x000fc400078ec0ff */
[----:B------:R-:W-:Y:S02]  /*8e10*/  PRMT R70, R41, 0x5410, R7 ;  /* 0x0000541029467816 */ /* 0x000fe40000000007 */
[----:B------:R-:W-:Y:S01]  /*8e20*/  PRMT R64, R38, 0x5410, R3 ;  /* 0x0000541026407816 */ /* 0x000fe20000000003 */
[----:B------:R-:W1:Y:S01]  /*8e30*/  LDSM.16.MT88.4 R40, [R174+0xb400] ;  /* 0x00b40000ae28783b */ /* 0x000e620000004200 */
[----:B------:R-:W-:Y:S02]  /*8e40*/  SHF.R.U32.HI R3, RZ, 0x8, R2 ;  /* 0x00000008ff037819 */ /* 0x000fe40000011602 */
[----:B------:R-:W-:Y:S01]  /*8e50*/  LOP3.LUT R2, R5, 0xff, RZ, 0xc0, !PT ;  /* 0x000000ff05027812 */ /* 0x000fe200078ec0ff */
[----:B------:R-:W2:Y:S01]  /*8e60*/  LDSM.16.MT88.4 R36, [R196+0xb400] ;  /* 0x00b40000c424783b */ /* 0x000ea20000004200 */
[----:B------:R-:W-:Y:S02]  /*8e70*/  SHF.R.U32.HI R7, RZ, 0x18, R5 ;  /* 0x00000018ff077819 */ /* 0x000fe40000011605 */
[----:B------:R-:W-:-:S02]  /*8e80*/  PRMT R63, R2, 0x5410, R3 ;  /* 0x00005410023f7816 */ /* 0x000fc40000000003 */
[----:B------:R-:W-:Y:S02]  /*8e90*/  SHF.R.U32.HI R3, RZ, 0x10, R5 ;  /* 0x00000010ff037819 */ /* 0x000fe40000011605 */
[----:B------:R-:W-:Y:S02]  /*8ea0*/  LOP3.LUT R2, R0, 0xffff, RZ, 0xc0, !PT ;  /* 0x0000ffff00027812 */ /* 0x000fe400078ec0ff */
[----:B------:R-:W-:Y:S02]  /*8eb0*/  SHF.R.U32.HI R5, RZ, 0x10, R0 ;  /* 0x00000010ff057819 */ /* 0x000fe40000011600 */
[----:B------:R-:W-:Y:S02]  /*8ec0*/  PRMT R65, R4, 0x5410, R6 ;  /* 0x0000541004417816 */ /* 0x000fe40000000006 */
[----:B------:R-:W-:Y:S02]  /*8ed0*/  LOP3.LUT R6, R0, 0xff, RZ, 0xc0, !PT ;  /* 0x000000ff00067812 */ /* 0x000fe400078ec0ff */
[----:B------:R-:W-:-:S02]  /*8ee0*/  SHF.R.U32.HI R4, RZ, 0x18, R0 ;  /* 0x00000018ff047819 */ /* 0x000fc40000011600 */
[----:B------:R-:W-:Y:S02]  /*8ef0*/  LOP3.LUT R3, R3, 0xff, RZ, 0xc0, !PT ;  /* 0x000000ff03037812 */ /* 0x000fe400078ec0ff */
[----:B------:R-:W-:Y:S02]  /*8f00*/  SHF.R.U32.HI R2, RZ, 0x8, R2 ;  /* 0x00000008ff027819 */ /* 0x000fe40000011602 */
[----:B------:R-:W-:Y:S02]  /*8f10*/  LOP3.LUT R0, R5, 0xff, RZ, 0xc0, !PT ;  /* 0x000000ff05007812 */ /* 0x000fe400078ec0ff */
[----:B------:R-:W-:Y:S01]  /*8f20*/  PRMT R62, R3, 0x5410, R7 ;  /* 0x00005410033e7816 */ /* 0x000fe20000000007 */
[----:B------:R-:W-:Y:S01]  /*8f30*/  FADD.FTZ R3, R190, R100 ;  /* 0x00000064be037221 */ /* 0x000fe20000010000 */
[----:B------:R-:W-:Y:S01]  /*8f40*/  PRMT R61, R6, 0x5410, R2 ;  /* 0x00005410063d7816 */ /* 0x000fe20000000002 */
[----:B------:R-:W-:Y:S01]  /*8f50*/  FADD.FTZ R2, R181, R128 ;  /* 0x00000080b5027221 */ /* 0x000fe20000010000 */
[----:B------:R-:W-:Y:S01]  /*8f60*/  PRMT R60, R0, 0x5410, R4 ;  /* 0x00005410003c7816 */ /* 0x000fe20000000004 */
[----:B------:R-:W-:Y:S01]  /*8f70*/  FADD.FTZ R0, R145, R106 ;  /* 0x0000006a91007221 */ /* 0x000fe20000010000 */
[----:B------:R-:W-:Y:S01]  /*8f80*/  HMMA.16816.F32.BF16 R4, R20, R56, RZ ;  /* 0x000000381404723c */ /* 0x000fe200000418ff */
[----:B------:R-:W-:Y:S01]  /*8f90*/  FADD.FTZ R2, R186, R2 ;  /* 0x00000002ba027221 */ /* 0x000fe20000010000 */
[--C-:B------:R-:W-:Y:S01]  /*8fa0*/  HSET2.LE.AND R35, R70, R75.reuse, PT ;  /* 0x0000004b46237233 */ /* 0x100fe20003803000 */
[----:B------:R-:W-:Y:S01]  /*8fb0*/  FADD.FTZ R0, R184, R0 ;  /* 0x00000000b8007221 */ /* 0x000fe20000010000 */
[----:B------:R-:W-:-:S02]  /*8fc0*/  HSET2.LE.AND R50, R50, R75, PT ;  /* 0x0000004b32327233 */ /* 0x000fc40003803000 */
[----:B-1----:R-:W-:Y:S03]  /*8fd0*/  HMMA.16816.F32.BF16 R188, R16, R40, R12 ;  /* 0x0000002810bc723c */ /* 0x002fe6000004180c */
[----:B------:R-:W-:-:S03]  /*8fe0*/  LOP3.LUT R95, R131, R50, RZ, 0xc0, !PT ;  /* 0x00000032835f7212 */ /* 0x000fc600078ec0ff */
[----:B------:R-:W-:-:S12]  /*8ff0*/  HMMA.16816.F32.BF16 R12, R24, R44, RZ ;  /* 0x0000002c180c723c */ /* 0x000fd800000418ff */
[----:B------:R-:W-:Y:S07]  /*9000*/  HMMA.16816.F32.BF16 R180, R8, R40, R4 ;  /* 0x0000002808b4723c */ /* 0x000fee0000041804 */
[----:B------:R-:W-:Y:S01]  /*9010*/  FADD.FTZ R4, R244, R3 ;  /* 0x00000003f4047221 */ /* 0x000fe20000010000 */
[----:B------:R-:W-:Y:S01]  /*9020*/  FADD.FTZ R5, R187, R2 ;  /* 0x00000002bb057221 */ /* 0x000fe20000010000 */
[----:B------:R-:W-:Y:S01]  /*9030*/  FADD.FTZ R3, R243, R34 ;  /* 0x00000022f3037221 */ /* 0x000fe20000010000 */
[----:B------:R-:W-:Y:S01]  /*9040*/  FADD.FTZ R2, R141, R0 ;  /* 0x000000008d027221 */ /* 0x000fe20000010000 */
[----:B------:R-:W-:Y:S01]  /*9050*/  FADD.FTZ R0, R239, R4 ;  /* 0x00000004ef007221 */ /* 0x000fe20000010000 */
[----:B------:R-:W-:Y:S01]  /*9060*/  FADD.FTZ R34, R185, R5 ;  /* 0x00000005b9227221 */ /* 0x000fe20000010000 */
[----:B------:R-:W-:Y:S01]  /*9070*/  FADD.FTZ R3, R237, R3 ;  /* 0x00000003ed037221 */ /* 0x000fe20000010000 */
[----:B------:R-:W-:Y:S01]  /*9080*/  HMMA.16816.F32.BF16 R4, R20, R44, RZ ;  /* 0x0000002c1404723c */ /* 0x000fe200000418ff */
[----:B------:R-:W-:Y:S01]  /*9090*/  FADD.FTZ R56, R142, R2 ;  /* 0x000000028e387221 */ /* 0x000fe20000010000 */
[----:B------:R-:W-:Y:S01]  /*90a0*/  FADD.FTZ R55, R240, R0 ;  /* 0x00000000f0377221 */ /* 0x000fe20000010000 */
[----:B------:R-:W-:Y:S01]  /*90b0*/  FADD.FTZ R106, R236, R3 ;  /* 0x00000003ec6a7221 */ /* 0x000fe20000010000 */
[----:B------:R-:W-:-:S02]  /*90c0*/  IMAD.MOV.U32 R236, RZ, RZ, R164 ;  /* 0x000000ffffec7224 */ /* 0x000fc400078e00a4 */
[----:B------:R-:W-:Y:S01]  /*90d0*/  FADD.FTZ R101, R226, R34 ;  /* 0x00000022e2657221 */ /* 0x000fe20000010000 */
[-C--:B--2---:R-:W-:Y:S01]  /*90e0*/  HMMA.16816.F32.BF16 R184, R16, R36.reuse, R12 ;  /* 0x0000002410b8723c */ /* 0x084fe2000004180c */
[--C-:B------:R-:W-:Y:S01]  /*90f0*/  HSET2.LE.AND R0, R74, R75.reuse, PT ;  /* 0x0000004b4a007233 */ /* 0x100fe20003803000 */
[----:B------:R-:W-:Y:S01]  /*9100*/  FADD.FTZ R55, R238, R55 ;  /* 0x00000037ee377221 */ /* 0x000fe20000010000 */
[--C-:B------:R-:W-:Y:S01]  /*9110*/  HSET2.LE.AND R2, R73, R75.reuse, PT ;  /* 0x0000004b49027233 */ /* 0x100fe20003803000 */
[----:B------:R-:W-:Y:S01]  /*9120*/  IMAD.MOV.U32 R244, RZ, RZ, R154 ;  /* 0x000000fffff47224 */ /* 0x000fe200078e009a */
        /* <DEDUP_REMOVED lines=10> */
[----:B------:R-:W-:Y:S01]  /*91d0*/  HSET2.LE.AND R44, R60, R75, PT ;  /* 0x0000004b3c2c7233 */ /* 0x000fe20003803000 */
[----:B------:R-:W-:Y:S01]  /*91e0*/  IMAD.MOV.U32 R240, RZ, RZ, R146 ;  /* 0x000000fffff07224 */ /* 0x000fe200078e0092 */
[----:B------:R-:W-:Y:S01]  /*91f0*/  LOP3.LUT R94, R136, R45, RZ, 0xc0, !PT ;  /* 0x0000002d885e7212 */ /* 0x000fe200078ec0ff */
[----:B------:R-:W-:Y:S01]  /*9200*/  HMMA.16816.F32.BF16 R164, R8, R36, R4 ;  /* 0x0000002408a4723c */ /* 0x000fe20000041804 */
[----:B------:R-:W-:Y:S01]  /*9210*/  LOP3.LUT R92, R137, R41, RZ, 0xc0, !PT ;  /* 0x00000029895c7212 */ /* 0x000fe200078ec0ff */
[----:B------:R-:W-:Y:S01]  /*9220*/  FADD.FTZ R100, R144, R56 ;  /* 0x0000003890647221 */ /* 0x000fe20000010000 */
[----:B------:R-:W-:-:S02]  /*9230*/  LOP3.LUT R93, R130, R44, RZ, 0xc0, !PT ;  /* 0x0000002c825d7212 */ /* 0x000fc400078ec0ff */
[----:B------:R-:W-:Y:S01]  /*9240*/  LOP3.LUT R14, R223, R0, RZ, 0xc0, !PT ;  /* 0x00000000df0e7212 */ /* 0x000fe200078ec0ff */
[----:B------:R-:W-:Y:S01]  /*9250*/  FADD.FTZ R0, R235, R100 ;  /* 0x00000064eb007221 */ /* 0x000fe20000010000 */
[--C-:B------:R-:W-:Y:S02]  /*9260*/  HSET2.LE.AND R5, R72, R75.reuse, PT ;  /* 0x0000004b48057233 */ /* 0x100fe40003803000 */
[--C-:B------:R-:W-:Y:S02]  /*9270*/  HSET2.LE.AND R6, R71, R75.reuse, PT ;  /* 0x0000004b47067233 */ /* 0x100fe40003803000 */
[--C-:B------:R-:W-:Y:S02]  /*9280*/  HSET2.LE.AND R36, R69, R75.reuse, PT ;  /* 0x0000004b45247233 */ /* 0x100fe40003803000 */
[--C-:B------:R-:W-:Y:S01]  /*9290*/  HSET2.LE.AND R4, R67, R75.reuse, PT ;  /* 0x0000004b43047233 */ /* 0x100fe20003803000 */
[----:B------:R-:W-:Y:S01]  /*92a0*/  HMMA.16816.F32.BF16 R68, R20, R122, RZ ;  /* 0x0000007a1444723c */ /* 0x000fe200000418ff */
[----:B------:R-:W-:-:S02]  /*92b0*/  HSET2.LE.AND R37, R66, R75, PT ;  /* 0x0000004b42257233 */ /* 0x000fc40003803000 */
[----:B------:R-:W-:Y:S02]  /*92c0*/  HSET2.LE.AND R7, R63, R75, PT ;  /* 0x0000004b3f077233 */ /* 0x000fe40003803000 */
[----:B------:R-:W-:Y:S01]  /*92d0*/  LOP3.LUT R99, R158, R4, RZ, 0xc0, !PT ;  /* 0x000000049e637212 */ /* 0x000fe200078ec0ff */
[C---:B------:R-:W-:Y:S01]  /*92e0*/  HMMA.16816.F32.BF16 R72, R20.reuse, R118, RZ ;  /* 0x000000761448723c */ /* 0x040fe200000418ff */
[----:B------:R-:W-:Y:S02]  /*92f0*/  LOP3.LUT R13, R224, R6, RZ, 0xc0, !PT ;  /* 0x00000006e00d7212 */ /* 0x000fe400078ec0ff */
[----:B------:R-:W-:Y:S02]  /*9300*/  LOP3.LUT R96, R206, R7, RZ, 0xc0, !PT ;  /* 0x00000007ce607212 */ /* 0x000fe400078ec0ff */
[----:B------:R-:W-:Y:S01]  /*9310*/  LOP3.LUT R6, R139, R35, RZ, 0xc0, !PT ;  /* 0x000000238b067212 */ /* 0x000fe200078ec0ff */
[----:B------:R-:W-:Y:S01]  /*9320*/  HMMA.16816.F32.BF16 R64, R20, R126, RZ ;  /* 0x0000007e1440723c */ /* 0x000fe200000418ff */
[----:B------:R-:W-:-:S02]  /*9330*/  LOP3.LUT R7, R138, R36, RZ, 0xc0, !PT ;  /* 0x000000248a077212 */ /* 0x000fc400078ec0ff */
[----:B------:R-:W-:Y:S02]  /*9340*/  LOP3.LUT R4, R140, R37, RZ, 0xc0, !PT ;  /* 0x000000258c047212 */ /* 0x000fe400078ec0ff */
[----:B------:R-:W-:Y:S01]  /*9350*/  LOP3.LUT R12, R225, R5, RZ, 0xc0, !PT ;  /* 0x00000005e10c7212 */ /* 0x000fe200078ec0ff */
[C---:B------:R-:W-:Y:S01]  /*9360*/  HMMA.16816.F32.BF16 R60, R20.reuse, R58, RZ ;  /* 0x0000003a143c723c */ /* 0x040fe200000418ff */
[----:B------:R-:W-:Y:S02]  /*9370*/  LOP3.LUT R5, R129, R40, RZ, 0xc0, !PT ;  /* 0x0000002881057212 */ /* 0x000fe400078ec0ff */
[----:B------:R-:W-:Y:S01]  /*9380*/  LOP3.LUT R15, R207, R2, RZ, 0xc0, !PT ;  /* 0x00000002cf0f7212 */ /* 0x000fe200078ec0ff */
[----:B------:R-:W-:Y:S01]  /*9390*/  FADD.FTZ R2, R241, R101 ;  /* 0x00000065f1027221 */ /* 0x000fe20000010000 */
[----:B------:R-:W-:Y:S01]  /*93a0*/  LOP3.LUT R98, R202, R3, RZ, 0xc0, !PT ;  /* 0x00000003ca627212 */ /* 0x000fe200078ec0ff */
[----:B------:R-:W-:Y:S01]  /*93b0*/  HMMA.16816.F32.BF16 R20, R20, R46, RZ ;  /* 0x0000002e1414723c */ /* 0x000fe200000418ff */
[----:B------:R-:W-:Y:S01]  /*93c0*/  LOP3.LUT R97, R203, R34, RZ, 0xc0, !PT ;  /* 0x00000022cb617212 */ /* 0x000fe200078ec0ff */
[----:B------:R-:W-:Y:S01]  /*93d0*/  FADD.FTZ R3, R238, R106 ;  /* 0x0000006aee037221 */ /* 0x000fe20000010000 */
[----:B------:R-:W-:-:S03]  /*93e0*/  IADD3 R202, P0, R48, -0x80, RZ ;  /* 0xffffff8030ca7810 */ /* 0x000fc60007f1e0ff */
[----:B------:R-:W-:Y:S01]  /*93f0*/  HMMA.16816.F32.BF16 R72, R8, R86, R72 ;  /* 0x000000560848723c */ /* 0x000fe20000041848 */
[----:B------:R-:W-:-:S05]  /*9400*/  IADD3.X R203, R49, -0x1, RZ, P0, !PT ;  /* 0xffffffff31cb7810 */ /* 0x000fca00007fe4ff */
[C---:B------:R-:W-:Y:S06]  /*9410*/  HMMA.16816.F32.BF16 R136, R8.reuse, R82, R68 ;  /* 0x000000520888723c */ /* 0x040fec0000041844 */
[C---:B------:R-:W-:Y:S06]  /*9420*/  HMMA.16816.F32.BF16 R156, R8.reuse, R110, R64 ;  /* 0x0000006e089c723c */ /* 0x040fec0000041840 */
[C---:B------:R-:W-:Y:S06]  /*9430*/  HMMA.16816.F32.BF16 R152, R8.reuse, R42, R60 ;  /* 0x0000002a0898723c */ /* 0x040fec000004183c */
[----:B------:R-:W-:Y:S06]  /*9440*/  HMMA.16816.F32.BF16 R140, R8, R38, R20 ;  /* 0x00000026088c723c */ /* 0x000fec0000041814 */
[C---:B------:R-:W-:Y:S06]  /*9450*/  HMMA.16816.F32.BF16 R8, R24.reuse, R114, RZ ;  /* 0x000000721808723c */ /* 0x040fec00000418ff */
[----:B------:R-:W-:-:S15]  /*9460*/  HMMA.16816.F32.BF16 R20, R24, R118, RZ ;  /* 0x000000761814723c */ /* 0x000fde00000418ff */
[----:B------:R-:W-:-:S03]  /*9470*/  NOP ;  /* 0x0000000000007918 */ /* 0x000fc60000000000 */
[----:B------:R-:W-:Y:S06]  /*9480*/  HMMA.16816.F32.BF16 R68, R16, R90, R8 ;  /* 0x0000005a1044723c */ /* 0x000fec0000041808 */
[----:B------:R-:W-:Y:S06]  /*9490*/  HMMA.16816.F32.BF16 R8, R24, R122, RZ ;  /* 0x0000007a1808723c */ /* 0x000fec00000418ff */
[----:B------:R-:W-:Y:S06]  /*94a0*/  HMMA.16816.F32.BF16 R64, R16, R86, R20 ;  /* 0x000000561040723c */ /* 0x000fec0000041814 */
[----:B------:R-:W-:Y:S01]  /*94b0*/  HMMA.16816.F32.BF16 R20, R24, R126, RZ ;  /* 0x0000007e1814723c */ /* 0x000fe200000418ff */
[----:B------:R-:W-:Y:S11]  /*94c0*/  LDSM.16.MT88.4 R124, [R196+0xac00] ;  /* 0x00ac0000c47c783b */ /* 0x000ff60000004200 */
[----:B------:R-:W-:Y:S01]  /*94d0*/  HMMA.16816.F32.BF16 R60, R16, R82, R8 ;  /* 0x00000052103c723c */ /* 0x000fe20000041808 */
[----:B------:R-:W-:Y:S05]  /*94e0*/  LDSM.16.MT88.4 R80, [R174+0xbc00] ;  /* 0x00bc0000ae50783b */ /* 0x000fea0000004200 */
[C---:B------:R-:W-:Y:S06]  /*94f0*/  HMMA.16816.F32.BF16 R8, R24.reuse, R58, RZ ;  /* 0x0000003a1808723c */ /* 0x040fec00000418ff */
[----:B------:R-:W-:Y:S06]  /*9500*/  HMMA.16816.F32.BF16 R24, R24, R46, RZ ;  /* 0x0000002e1818723c */ /* 0x000fec00000418ff */
[C---:B------:R-:W-:Y:S01]  /*9510*/  HMMA.16816.F32.BF16 R44, R16.reuse, R110, R20 ;  /* 0x0000006e102c723c */ /* 0x040fe20000041814 */
[----:B------:R-:W1:Y:S11]  /*9520*/  LDSM.16.MT88.4 R20, [R174+0x9800] ;  /* 0x00980000ae14783b */ /* 0x000e760000004200 */
[C---:B------:R-:W-:Y:S01]  /*9530*/  HMMA.16816.F32.BF16 R40, R16.reuse, R42, R8 ;  /* 0x0000002a1028723c */ /* 0x040fe20000041808 */
[----:B------:R-:W-:Y:S05]  /*9540*/  LDSM.16.MT88.4 R8, [R174+0xa800] ;  /* 0x00a80000ae08783b */ /* 0x000fea0000004200 */
[----:B------:R-:W-:Y:S01]  /*9550*/  HMMA.16816.F32.BF16 R24, R16, R38, R24 ;  /* 0x000000261018723c */ /* 0x000fe20000041818 */
[----:B------:R-:W2:Y:S05]  /*9560*/  LDSM.16.MT88.4 R16, [R196+0x9800] ;  /* 0x00980000c410783b */ /* 0x000eaa0000004200 */
[-C--:B-1----:R-:W-:Y:S06]  /*9570*/  HMMA.16816.F32.BF16 R168, R12, R20.reuse, R168 ;  /* 0x000000140ca8723c */ /* 0x082fec00000418a8 */
[C---:B------:R-:W-:Y:S06]  /*9580*/  HMMA.16816.F32.BF16 R148, R4.reuse, R20, R148 ;  /* 0x000000140494723c */ /* 0x040fec0000041894 */
        /* <DEDUP_REMOVED lines=10> */
[-C--:B------:R-:W-:Y:S06]  /*9630*/  HMMA.16816.F32.BF16 R116, R4, R10.reuse, R136 ;  /* 0x0000000a0474723c */ /* 0x080fec0000041888 */
[----:B------:R-:W-:Y:S01]  /*9640*/  HMMA.16816.F32.BF16 R60, R12, R10, R60 ;  /* 0x0000000a0c3c723c */ /* 0x000fe2000004183c */
[----:B------:R-:W3:Y:S05]  /*9650*/  LDSM.16.MT88.4 R8, [R196+0xb800] ;  /* 0x00b80000c408783b */ /* 0x000eea0000004200 */
[C---:B-1----:R-:W-:Y:S06]  /*9660*/  HMMA.16816.F32.BF16 R112, R4.reuse, R20, R208 ;  /* 0x000000140470723c */ /* 0x042fec00000418d0 */
[C---:B------:R-:W-:Y:S01]  /*9670*/  HMMA.16816.F32.BF16 R108, R4.reuse, R22, R156 ;  /* 0x00000016046c723c */ /* 0x040fe2000004189c */
[----:B------:R-:W1:Y:S05]  /*9680*/  LDSM.16.MT88.4 R156, [R196+0x9c00] ;  /* 0x009c0000c49c783b */ /* 0x000e6a0000004200 */
[C---:B--2---:R-:W-:Y:S06]  /*9690*/  HMMA.16816.F32.BF16 R72, R4.reuse, R16, R180 ;  /* 0x000000100448723c */ /* 0x044fec00000418b4 */
[----:B------:R-:W-:Y:S06]  /*96a0*/  HMMA.16816.F32.BF16 R76, R4, R18, R152 ;  /* 0x00000012044c723c */ /* 0x000fec0000041898 */
[C---:B------:R-:W-:Y:S06]  /*96b0*/  HMMA.16816.F32.BF16 R136, R12.reuse, R20, R212 ;  /* 0x000000140c88723c */ /* 0x040fec00000418d4 */
[----:B------:R-:W-:Y:S06]  /*96c0*/  HMMA.16816.F32.BF16 R68, R12, R16, R188 ;  /* 0x000000100c44723c */ /* 0x000fec00000418bc */
[C---:B---3--:R-:W-:Y:S01]  /*96d0*/  HMMA.16816.F32.BF16 R88, R4.reuse, R8, R164 ;  /* 0x000000080458723c */ /* 0x048fe200000418a4 */
[----:B------:R-:W2:Y:S05]  /*96e0*/  LDSM.16.MT88.4 R164, [R174+0x9c00] ;  /* 0x009c0000aea4783b */ /* 0x000eaa0000004200 */
[----:B------:R-:W-:Y:S01]  /*96f0*/  HMMA.16816.F32.BF16 R56, R4, R10, R140 ;  /* 0x0000000a0438723c */ /* 0x000fe2000004188c */
[----:B------:R-:W3:Y:S04]  /*9700*/  LDSM.16.MT88.4 R4, [R196+0xbc00] ;  /* 0x00bc0000c404783b */ /* 0x000ee80000004200 */
[----:B------:R-:W4:Y:S01]  /*9710*/  LDSM.16.MT88.4 R140, [R174+0xac00] ;  /* 0x00ac0000ae8c783b */ /* 0x000f220000004200 */
[C---:B------:R-:W-:Y:S06]  /*9720*/  HMMA.16816.F32.BF16 R84, R12.reuse, R8, R184 ;  /* 0x000000080c54723c */ /* 0x040fec00000418b8 */
[----:B------:R-:W-:Y:S01]  /*9730*/  HMMA.16816.F32.BF16 R44, R12, R22, R44 ;  /* 0x000000160c2c723c */ /* 0x000fe2000004182c */
[----:B------:R-:W-:-:S05]  /*9740*/  FADD.FTZ R8, R226, R55 ;  /* 0x00000037e2087221 */ /* 0x000fca0000010000 */
[C---:B------:R-:W-:Y:S06]  /*9750*/  HMMA.16816.F32.BF16 R40, R12.reuse, R18, R40 ;  /* 0x000000120c28723c */ /* 0x040fec0000041828 */
[----:B------:R-:W-:Y:S06]  /*9760*/  HMMA.16816.F32.BF16 R24, R12, R10, R24 ;  /* 0x0000000a0c18723c */ /* 0x000fec0000041818 */
[----:B-1----:R-:W-:Y:S06]  /*9770*/  HMMA.16816.F32.BF16 R132, R92, R156, R132 ;  /* 0x0000009c5c84723c */ /* 0x002fec0000041884 */
[----:B--2---:R-:W-:Y:S06]  /*9780*/  HMMA.16816.F32.BF16 R168, R96, R164, R168 ;  /* 0x000000a460a8723c */ /* 0x004fec00000418a8 */
[-C--:B---3--:R-:W-:Y:S06]  /*9790*/  HMMA.16816.F32.BF16 R88, R92, R4.reuse, R88 ;  /* 0x000000045c58723c */ /* 0x088fec0000041858 */
[----:B------:R-:W-:Y:S06]  /*97a0*/  HMMA.16816.F32.BF16 R84, R96, R4, R84 ;  /* 0x000000046054723c */ /* 0x000fec0000041854 */
        /* <DEDUP_REMOVED lines=19> */
[C---:B------:R-:W-:Y:S02]  /*98e0*/  HMMA.16816.F32.BF16 R144, R92.reuse, R166, R144 ;  /* 0x000000a65c90723c */ /* 0x040fe40000041890 */
[----:B------:R1:W-:Y:S04]  /*98f0*/  STL [R1+0x12c], R3 ;  /* 0x00012c0301007387 */ /* 0x0003e80000100800 */
[----:B------:R1:W-:Y:S01]  /*9900*/  STL [R1+0x134], R244 ;  /* 0x000134f401007387 */ /* 0x0003e20000100800 */
[C---:B------:R-:W-:Y:S03]  /*9910*/  HMMA.16816.F32.BF16 R128, R92.reuse, R158, R128 ;  /* 0x0000009e5c80723c */ /* 0x040fe60000041880 */
[----:B------:R1:W-:Y:S03]  /*9920*/  STL [R1+0x130], R2 ;  /* 0x0001300201007387 */ /* 0x0003e60000100800 */
[C---:B----4-:R-:W-:Y:S01]  /*9930*/  HMMA.16816.F32.BF16 R120, R92.reuse, R140, R120 ;  /* 0x0000008c5c78723c */ /* 0x050fe20000041878 */
[----:B------:R1:W-:Y:S05]  /*9940*/  STL [R1+0x138], R0 ;  /* 0x0001380001007387 */ /* 0x0003ea0000100800 */
        /* <DEDUP_REMOVED lines=18> */
[----:B------:R-:W2:Y:S01]  /*9a70*/  LDL.LU R240, [R1+0x50] ;  /* 0x0000500001f07983 */ /* 0x000ea20000300800 */
[----:B------:R-:W-:-:S04]  /*9a80*/  DEPBAR.LE SB0, 0x0 ;  /* 0x000080000000791a */ /* 0x000fc80000000000 */
[----:B------:R-:W3:Y:S04]  /*9a90*/  LDL.64 R224, [R1+0x170] ;  /* 0x0001700001e07983 */ /* 0x000ee80000100a00 */
[----:B------:R-:W3:Y:S04]  /*9aa0*/  LDL.LU R237, [R1+0x24] ;  /* 0x0000240001ed7983 */ /* 0x000ee80000300800 */
[----:B------:R-:W4:Y:S04]  /*9ab0*/  LDL.LU R239, [R1+0x28] ;  /* 0x0000280001ef7983 */ /* 0x000f280000300800 */
[----:B------:R-:W5:Y:S04]  /*9ac0*/  LDL.LU R243, [R1+0x2c] ;  /* 0x00002c0001f37983 */ /* 0x000f680000300800 */
[----:B------:R-:W2:Y:S04]  /*9ad0*/  LDL R107, [R1+0x13c] ;  /* 0x00013c00016b7983 */ /* 0x000ea80000100800 */
[----:B------:R-:W3:Y:S01]  /*9ae0*/  LDL R236, [R1+0x114] ;  /* 0x0001140001ec7983 */ /* 0x000ee20000100800 */
[----:B------:R-:W-:Y:S05]  /*9af0*/  WARPSYNC.ALL ;  /* 0x0000000000007948 */ /* 0x000fea0003800000 */
[----:B------:R-:W-:Y:S01]  /*9b00*/  BAR.SYNC.DEFER_BLOCKING 0x0 ;  /* 0x0000000000007b1d */ /* 0x000fe20000010000 */
[----:B------:R-:W-:-:S02]  /*9b10*/  ISETP.GE.AND P3, PT, R247, R205, PT ;  /* 0x000000cdf700720c */ /* 0x000fc40003f66270 */
[----:B------:R-:W-:-:S03]  /*9b20*/  ISETP.GE.AND P2, PT, R248, R205, PT ;  /* 0x000000cdf800720c */ /* 0x000fc60003f46270 */
[----:B------:R-:W-:Y:S01]  /*9b30*/  BSSY B1, `(.L_x_696) ;  /* 0x0000210000017945 */ /* 0x000fe20003800000 */
[----:B------:R-:W1:Y:S02]  /*9b40*/  S2R R206, SR_TID.X ;  /* 0x0000000000ce7919 */ /* 0x000e640000002100 */
[----:B-1----:R-:W-:-:S05]  /*9b50*/  IMAD.SHL.U32 R206, R206, 0x2, RZ ;  /* 0x00000002cece7824 */ /* 0x002fca00078e00ff */
[----:B------:R-:W-:Y:S01]  /*9b60*/  LOP3.LUT R206, R206, 0x6, RZ, 0xc0, !PT ;  /* 0x00000006cece7812 */ /* 0x000fe200078ec0ff */
[----:B--2---:R-:W-:Y:S01]  /*9b70*/  VIADD R222, R107, 0xfffffffe ;  /* 0xfffffffe6bde7836 */ /* 0x004fe20000000000 */
[----:B---3--:R-:W-:-:S03]  /*9b80*/  ISETP.GE.AND P4, PT, R236, R205, PT ;  /* 0x000000cdec00720c */ /* 0x008fc60003f86270 */
[----:B------:R-:W-:Y:S01]  /*9b90*/  IMAD R0, R240, R222, RZ ;  /* 0x000000def0007224 */ /* 0x000fe200078e02ff */
[----:B------:R-:W-:Y:S01]  /*9ba0*/  SHF.R.S32.HI R4, RZ, 0x1f, R222 ;  /* 0x0000001fff047819 */ /* 0x000fe200000114de */
[----:B------:R-:W-:-:S04]  /*9bb0*/  IMAD.WIDE.U32 R2, R222, R237, R224 ;  /* 0x000000edde027225 */ /* 0x000fc800078e00e0 */
[----:B------:R-:W-:Y:S01]  /*9bc0*/  IMAD R0, R4, R237, R0 ;  /* 0x000000ed04007224 */ /* 0x000fe200078e0200 */
[CC--:B------:R-:W-:Y:S02]  /*9bd0*/  @!P3 LEA R10, P1, R2.reuse, R220.reuse, 0x1 ;  /* 0x000000dc020ab211 */ /* 0x0c0fe400078208ff */
[C---:B------:R-:W-:Y:S01]  /*9be0*/  @!P2 LEA R8, P0, R2.reuse, R220, 0x1 ;  /* 0x000000dc0208a211 */ /* 0x040fe200078008ff */
[----:B------:R-:W-:Y:S01]  /*9bf0*/  IMAD.IADD R3, R3, 0x1, R0 ;  /* 0x0000000103037824 */ /* 0x000fe200078e0200 */
[----:B----4-:R-:W-:Y:S01]  /*9c00*/  IADD3 R0, P5, R239, R2, RZ ;  /* 0x00000002ef007210 */ /* 0x010fe20007fbe0ff */
[----:B------:R-:W-:Y:S01]  /*9c10*/  @P4 STS [R204+0x9000], RZ ;  /* 0x009000ffcc004388 */ /* 0x000fe20000000800 */
[C---:B------:R-:W-:Y:S02]  /*9c20*/  @!P4 LEA R12, P6, R2.reuse, R220, 0x1 ;  /* 0x000000dc020cc211 */ /* 0x040fe400078c08ff */
[CCC-:B------:R-:W-:Y:S01]  /*9c30*/  @!P3 LEA.HI.X R11, R2.reuse, R221.reuse, R3.reuse, 0x1, P1 ;  /* 0x000000dd020bb211 */ /* 0x1c0fe200008f0c03 */
[----:B------:R-:W-:Y:S01]  /*9c40*/  @P4 STS [R204+0x9004], RZ ;  /* 0x009004ffcc004388 */ /* 0x000fe20000000800 */
[----:B------:R-:W-:-:S02]  /*9c50*/  @!P4 LEA.HI.X R13, R2, R221, R3, 0x1, P6 ;  /* 0x000000dd020dc211 */ /* 0x000fc400030f0c03 */
[-CC-:B------:R-:W-:Y:S01]  /*9c60*/  @!P2 LEA.HI.X R9, R2, R221.reuse, R3.reuse, 0x1, P0 ;  /* 0x000000dd0209a211 */ /* 0x180fe200000f0c03 */
[----:B-----5:R-:W-:Y:S01]  /*9c70*/  IMAD.X R3, R243, 0x1, R3, P5 ;  /* 0x00000001f3037824 */ /* 0x020fe200028e0603 */
[CC--:B------:R-:W-:Y:S01]  /*9c80*/  @!P4 LEA R6, P5, R0.reuse, R220.reuse, 0x1 ;  /* 0x000000dc0006c211 */ /* 0x0c0fe200078a08ff */
[----:B------:R-:W-:Y:S01]  /*9c90*/  @P4 STS.64 [R204+0x9008], RZ ;  /* 0x009008ffcc004388 */ /* 0x000fe20000000a00 */
[CC--:B------:R-:W-:Y:S02]  /*9ca0*/  @!P3 LEA R4, P1, R0.reuse, R220.reuse, 0x1 ;  /* 0x000000dc0004b211 */ /* 0x0c0fe400078208ff */
[C---:B------:R-:W-:Y:S01]  /*9cb0*/  @!P2 LEA R2, P0, R0.reuse, R220, 0x1 ;  /* 0x000000dc0002a211 */ /* 0x040fe200078008ff */
[----:B------:R-:W-:Y:S01]  /*9cc0*/  @!PT LDS RZ, [RZ] ;  /* 0x00000000fffff984 */ /* 0x000fe20000000800 */
[----:B------:R-:W-:Y:S01]  /*9cd0*/  @!PT LDS RZ, [RZ] ;  /* 0x00000000fffff984 */ /* 0x000fe20000000800 */
[----:B------:R-:W-:Y:S01]  /*9ce0*/  @!PT LDS RZ, [RZ] ;  /* 0x00000000fffff984 */ /* 0x000fe20000000800 */
[----:B------:R1:W-:Y:S01]  /*9cf0*/  @!P4 LDGSTS.E.BYPASS.LTC128B.128 [R204+0x9000], desc[UR4][R12.64] ;  /* 0x090000000ccccfae */ /* 0x0003e2000b901d44 */
[CCC-:B------:R-:W-:Y:S02]  /*9d00*/  @!P4 LEA.HI.X R7, R0.reuse, R221.reuse, R3.reuse, 0x1, P5 ;  /* 0x000000dd0007c211 */ /* 0x1c0fe400028f0c03 */
[CCC-:B------:R-:W-:Y:S01]  /*9d10*/  @!P3 LEA.HI.X R5, R0.reuse, R221.reuse, R3.reuse, 0x1, P1 ;  /* 0x000000dd0005b211 */ /* 0x1c0fe200008f0c03 */
        /* <DEDUP_REMOVED lines=27> */
[----:B-1----:R-:W-:Y:S04]  /*9ed0*/  LDSM.16.M88.4 R12, [R198+0x1000] ;  /* 0x00100000c60c783b */ /* 0x002fe80000000200 */
[----:B------:R-:W1:Y:S04]  /*9ee0*/  LDSM.16.M88.4 R44, [R175+0x6c00] ;  /* 0x006c0000af2c783b */ /* 0x000e680000000200 */
[----:B------:R-:W5:Y:S04]  /*9ef0*/  LDSM.16.M88.4 R64, [R175+0x6000] ;  /* 0x00600000af40783b */ /* 0x000f680000000200 */
[----:B------:R-:W4:Y:S04]  /*9f00*/  LDSM.16.M88.4 R60, [R175+0x6400] ;  /* 0x00640000af3c783b */ /* 0x000f280000000200 */
[----:B------:R-:W4:Y:S04]  /*9f10*/  LDSM.16.M88.4 R56, [R175+0x6800] ;  /* 0x00680000af38783b */ /* 0x000f280000000200 */
[----:B--2---:R-:W-:Y:S04]  /*9f20*/  LDSM.16.M88.4 R8, [R199] ;  /* 0x00000000c708783b */ /* 0x004fe80000000200 */
[----:B---3--:R-:W-:Y:S04]  /*9f30*/  LDSM.16.M88.4 R4, [R199+0x1000] ;  /* 0x00100000c704783b */ /* 0x008fe80000000200 */
[----:B------:R-:W2:Y:S04]  /*9f40*/  LDSM.16.M88.4 R20, [R197+0x6c00] ;  /* 0x006c0000c514783b */ /* 0x000ea80000000200 */
[----:B------:R-:W3:Y:S04]  /*9f50*/  LDSM.16.M88.4 R40, [R197+0x6000] ;  /* 0x00600000c528783b */ /* 0x000ee80000000200 */
[----:B------:R-:W3:Y:S04]  /*9f60*/  LDSM.16.M88.4 R36, [R197+0x6400] ;  /* 0x00640000c524783b */ /* 0x000ee80000000200 */
[----:B------:R-:W3:Y:S01]  /*9f70*/  LDSM.16.M88.4 R24, [R197+0x6800] ;  /* 0x00680000c518783b */ /* 0x000ee20000000200 */
[-C--:B-1----:R-:W-:Y:S03]  /*9f80*/  HMMA.16816.F32.BF16 R180, R16, R44.reuse, RZ ;  /* 0x0000002c10b4723c */ /* 0x082fe600000418ff */
[----:B------:R-:W0:Y:S03]  /*9f90*/  LDGDEPBAR ;  /* 0x00000000000079af */ /* 0x000e260000000000 */
[----:B------:R-:W-:Y:S06]  /*9fa0*/  HMMA.16816.F32.BF16 R176, R12, R44, RZ ;  /* 0x0000002c0cb0723c */ /* 0x000fec00000418ff */
[-C--:B-----5:R-:W-:Y:S06]  /*9fb0*/  HMMA.16816.F32.BF16 R224, R16, R64.reuse, RZ ;  /* 0x0000004010e0723c */ /* 0x0a0fec00000418ff */
[----:B------:R-:W-:Y:S06]  /*9fc0*/  HMMA.16816.F32.BF16 R212, R12, R64, RZ ;  /* 0x000000400cd4723c */ /* 0x000fec00000418ff */
[-C--:B----4-:R-:W-:Y:S06]  /*9fd0*/  HMMA.16816.F32.BF16 R208, R16, R60.reuse, RZ ;  /* 0x0000003c10d0723c */ /* 0x090fec00000418ff */
[----:B------:R-:W-:Y:S06]  /*9fe0*/  HMMA.16816.F32.BF16 R192, R12, R60, RZ ;  /* 0x0000003c0cc0723c */ /* 0x000fec00000418ff */
[-C--:B------:R-:W-:Y:S06]  /*9ff0*/  HMMA.16816.F32.BF16 R188, R16, R56.reuse, RZ ;  /* 0x0000003810bc723c */ /* 0x080fec00000418ff */
[----:B------:R-:W-:Y:S06]  /*a000*/  HMMA.16816.F32.BF16 R184, R12, R56, RZ ;  /* 0x000000380cb8723c */ /* 0x000fec00000418ff */
[-C--:B--2---:R-:W-:Y:S06]  /*a010*/  HMMA.16816.F32.BF16 R180, R8, R20.reuse, R180 ;  /* 0x0000001408b4723c */ /* 0x084fec00000418b4 */
[----:B------:R-:W-:Y:S06]  /*a020*/  HMMA.16816.F32.BF16 R176, R4, R20, R176 ;  /* 0x0000001404b0723c */ /* 0x000fec00000418b0 */
[-C--:B---3--:R-:W-:Y:S06]  /*a030*/  HMMA.16816.F32.BF16 R224, R8, R40.reuse, R224 ;  /* 0x0000002808e0723c */ /* 0x088fec00000418e0 */
[----:B------:R-:W-:Y:S06]  /*a040*/  HMMA.16816.F32.BF16 R212, R4, R40, R212 ;  /* 0x0000002804d4723c */ /* 0x000fec00000418d4 */
[----:B------:R-:W-:Y:S01]  /*a050*/  HMMA.16816.F32.BF16 R236, R8, R36, R208 ;  /* 0x0000002408ec723c */ /* 0x000fe200000418d0 */
[----:B------:R-:W-:-:S05]  /*a060*/  IMAD.MOV.U32 R35, RZ, RZ, R181 ;  /* 0x000000ffff237224 */ /* 0x000fca00078e00b5 */
[----:B------:R-:W-:Y:S01]  /*a070*/  HMMA.16816.F32.BF16 R228, R4, R36, R192 ;  /* 0x0000002404e4723c */ /* 0x000fe200000418c0 */
[----:B------:R-:W-:Y:S02]  /*a080*/  IMAD.MOV.U32 R40, RZ, RZ, R176 ;  /* 0x000000ffff287224 */ /* 0x000fe400078e00b0 */
[----:B------:R-:W-:Y:S02]  /*a090*/  IMAD.MOV.U32 R21, RZ, RZ, R178 ;  /* 0x000000ffff157224 */ /* 0x000fe400078e00b2 */
[----:B------:R-:W-:Y:S01]  /*a0a0*/  IMAD.MOV.U32 R20, RZ, RZ, R179 ;  /* 0x000000ffff147224 */ /* 0x000fe200078e00b3 */
[----:B------:R-:W-:Y:S01]  /*a0b0*/  HMMA.16816.F32.BF16 R232, R8, R24, R188 ;  /* 0x0000001808e8723c */ /* 0x000fe200000418bc */
[----:B------:R-:W-:Y:S02]  /*a0c0*/  IMAD.MOV.U32 R36, RZ, RZ, R180 ;  /* 0x000000ffff247224 */ /* 0x000fe400078e00b4 */
[----:B------:R-:W-:-:S03]  /*a0d0*/  IMAD.MOV.U32 R37, RZ, RZ, R177 ;  /* 0x000000ffff257224 */ /* 0x000fc600078e00b1 */
[----:B------:R-:W-:Y:S06]  /*a0e0*/  HMMA.16816.F32.BF16 R240, R4, R24, R184 ;  /* 0x0000001804f0723c */ /* 0x000fec00000418b8 */
[----:B------:R-:W-:Y:S01]  /*a0f0*/  HMMA.16816.F32.BF16 R184, R12, R66, RZ ;  /* 0x000000420cb8723c */ /* 0x000fe200000418ff */
[----:B------:R-:W-:Y:S02]  /*a100*/  IMAD.MOV.U32 R25, RZ, RZ, R182 ;  /* 0x000000ffff197224 */ /* 0x000fe400078e00b6 */
[----:B------:R-:W-:-:S03]  /*a110*/  IMAD.MOV.U32 R24, RZ, RZ, R183 ;  /* 0x000000ffff187224 */ /* 0x000fc600078e00b7 */
[C---:B------:R-:W-:Y:S06]  /*a120*/  HMMA.16816.F32.BF16 R180, R12.reuse, R62, RZ ;  /* 0x0000003e0cb4723c */ /* 0x040fec00000418ff */
[----:B------:R-:W-:Y:S01]  /*a130*/  HMMA.16816.F32.BF16 R176, R12, R58, RZ ;  /* 0x0000003a0cb0723c */ /* 0x000fe200000418ff */
[----:B------:R-:W-:Y:S02]  /*a140*/  IMAD.MOV.U32 R34, RZ, RZ, R232 ;  /* 0x000000ffff227224 */ /* 0x000fe400078e00e8 */
[----:B------:R-:W-:Y:S02]  /*a150*/  IMAD.MOV.U32 R3, RZ, RZ, R233 ;  /* 0x000000ffff037224 */ /* 0x000fe400078e00e9 */
[----:B------:R-:W-:Y:S01]  /*a160*/  IMAD.MOV.U32 R2, RZ, RZ, R234 ;  /* 0x000000ffff027224 */ /* 0x000fe200078e00ea */
[----:B------:R-:W-:Y:S01]  /*a170*/  HMMA.16816.F32.BF16 R64, R16, R66, RZ ;  /* 0x000000421040723c */ /* 0x000fe200000418ff */
[----:B------:R-:W-:-:S05]  /*a180*/  IMAD.MOV.U32 R0, RZ, RZ, R235 ;  /* 0x000000ffff007224 */ /* 0x000fca00078e00eb */
[C---:B------:R-:W-:Y:S06]  /*a190*/  HMMA.16816.F32.BF16 R60, R16.reuse, R62, RZ ;  /* 0x0000003e103c723c */ /* 0x040fec00000418ff */
[----:B------:R-:W-:Y:S06]  /*a1a0*/  HMMA.16816.F32.BF16 R56, R16, R58, RZ ;  /* 0x0000003a1038723c */ /* 0x000fec00000418ff */
[-C--:B------:R-:W-:Y:S06]  /*a1b0*/  HMMA.16816.F32.BF16 R12, R12, R46.reuse, RZ ;  /* 0x0000002e0c0c723c */ /* 0x080fec00000418ff */
[----:B------:R-:W-:Y:S06]  /*a1c0*/  HMMA.16816.F32.BF16 R16, R16, R46, RZ ;  /* 0x0000002e1010723c */ /* 0x000fec00000418ff */
[-C--:B------:R-:W-:Y:S06]  /*a1d0*/  HMMA.16816.F32.BF16 R188, R4, R42.reuse, R184 ;  /* 0x0000002a04bc723c */ /* 0x080fec00000418b8 */
[----:B------:R-:W-:Y:S06]  /*a1e0*/  HMMA.16816.F32.BF16 R64, R8, R42, R64 ;  /* 0x0000002a0840723c */ /* 0x000fec0000041840 */
[----:B------:R-:W-:Y:S01]  /*a1f0*/  HMMA.16816.F32.BF16 R232, R4, R22, R12 ;  /* 0x0000001604e8723c */ /* 0x000fe2000004180c */
[----:B------:R-:W-:Y:S05]  /*a200*/  LDSM.16.M88.4 R12, [R175+0x7000] ;  /* 0x00700000af0c783b */ /* 0x000fea0000000200 */
[C---:B------:R-:W-:Y:S06]  /*a210*/  HMMA.16816.F32.BF16 R184, R8.reuse, R38, R60 ;  /* 0x0000002608b8723c */ /* 0x040fec000004183c */
[C---:B------:R-:W-:Y:S06]  /*a220*/  HMMA.16816.F32.BF16 R56, R8.reuse, R26, R56 ;  /* 0x0000001a0838723c */ /* 0x040fec0000041838 */
[----:B------:R-:W-:Y:S01]  /*a230*/  HMMA.16816.F32.BF16 R16, R8, R22, R16 ;  /* 0x000000160810723c */ /* 0x000fe20000041810 */
[----:B------:R-:W1:Y:S05]  /*a240*/  LDSM.16.M88.4 R8, [R198+0x2000] ;  /* 0x00200000c608783b */ /* 0x000e6a0000000200 */
[C---:B------:R-:W-:Y:S06]  /*a250*/  HMMA.16816.F32.BF16 R192, R4.reuse, R38, R180 ;  /* 0x0000002604c0723c */ /* 0x040fec00000418b4 */
[----:B------:R-:W-:Y:S01]  /*a260*/  HMMA.16816.F32.BF16 R208, R4, R26, R176 ;  /* 0x0000001a04d0723c */ /* 0x000fe200000418b0 */
[----:B------:R-:W2:Y:S05]  /*a270*/  LDSM.16.M88.4 R4, [R198+0x3000] ;  /* 0x00300000c604783b */ /* 0x000eaa0000000200 */
[----:B-1----:R-:W-:Y:S07]  /*a280*/  HMMA.16816.F32.BF16 R176, R8, R12, R224 ;  /* 0x0000000c08b0723c */ /* 0x002fee00000418e0 */
[----:B------:R-:W-:-:S02]  /*a290*/  IMAD.MOV.U32 R226, RZ, RZ, R25 ;  /* 0x000000ffffe27224 */ /* 0x000fc400078e0019 */
[----:B------:R-:W-:Y:S02]  /*a2a0*/  IMAD.MOV.U32 R227, RZ, RZ, R24 ;  /* 0x000000ffffe37224 */ /* 0x000fe400078e0018 */
[----:B------:R-:W-:Y:S01]  /*a2b0*/  HMMA.16816.F32.BF16 R24, R8, R14, R64 ;  /* 0x0000000e0818723c */ /* 0x000fe20000041840 */
[----:B------:R-:W-:Y:S02]  /*a2c0*/  IMAD.MOV.U32 R224, RZ, RZ, R36 ;  /* 0x000000ffffe07224 */ /* 0x000fe400078e0024 */
[----:B------:R-:W-:-:S03]  /*a2d0*/  IMAD.MOV.U32 R225, RZ, RZ, R35 ;  /* 0x000000ffffe17224 */ /* 0x000fc600078e0023 */
[C---:B--2---:R-:W-:Y:S06]  /*a2e0*/  HMMA.16816.F32.BF16 R180, R4.reuse, R12, R212 ;  /* 0x0000000c04b4723c */ /* 0x044fec00000418d4 */
[----:B------:R-:W-:Y:S01]  /*a2f0*/  HMMA.16816.F32.BF16 R60, R4, R14, R188 ;  /* 0x0000000e043c723c */ /* 0x000fe200000418bc */
[----:B------:R-:W1:Y:S01]  /*a300*/  LDSM.16.M88.4 R12, [R175+0x7400] ;  /* 0x00740000af0c783b */ /* 0x000e620000000200 */
        /* <DEDUP_REMOVED lines=8> */
[-C--:B-1----:R-:W-:Y:S06]  /*a390*/  HMMA.16816.F32.BF16 R44, R8, R12.reuse, R236 ;  /* 0x0000000c082c723c */ /* 0x082fec00000418ec */
[C---:B------:R-:W-:Y:S06]  /*a3a0*/  HMMA.16816.F32.BF16 R40, R4.reuse, R12, R228 ;  /* 0x0000000c0428723c */ /* 0x040fec00000418e4 */
[-C--:B------:R-:W-:Y:S06]  /*a3b0*/  HMMA.16816.F32.BF16 R36, R4, R14.reuse, R192 ;  /* 0x0000000e0424723c */ /* 0x080fec00000418c0 */
[C---:B------:R-:W-:Y:S01]  /*a3c0*/  HMMA.16816.F32.BF16 R20, R8.reuse, R14, R184 ;  /* 0x0000000e0814723c */ /* 0x040fe200000418b8 */
[----:B------:R-:W1:Y:S05]  /*a3d0*/  LDSM.16.M88.4 R12, [R175+0x7800] ;  /* 0x00780000af0c783b */ /* 0x000e6a0000000200 */
[-C--:B-1----:R-:W-:Y:S06]  /*a3e0*/  HMMA.16816.F32.BF16 R192, R8, R12.reuse, R188 ;  /* 0x0000000c08c0723c */ /* 0x082fec00000418bc */
[C---:B------:R-:W-:Y:S06]  /*a3f0*/  HMMA.16816.F32.BF16 R184, R4.reuse, R12, R240 ;  /* 0x0000000c04b8723c */ /* 0x040fec00000418f0 */
[-C--:B------:R-:W-:Y:S06]  /*a400*/  HMMA.16816.F32.BF16 R208, R4, R14.reuse, R208 ;  /* 0x0000000e04d0723c */ /* 0x080fec00000418d0 */
[C---:B------:R-:W-:Y:S01]  /*a410*/  HMMA.16816.F32.BF16 R188, R8.reuse, R14, R56 ;  /* 0x0000000e08bc723c */ /* 0x040fe20000041838 */
[----:B------:R-:W1:Y:S05]  /*a420*/  LDSM.16.M88.4 R12, [R175+0x7c00] ;  /* 0x007c0000af0c783b */ /* 0x000e6a0000000200 */
[-C--:B-1----:R-:W-:Y:S06]  /*a430*/  HMMA.16816.F32.BF16 R224, R8, R12.reuse, R224 ;  /* 0x0000000c08e0723c */ /* 0x082fec00000418e0 */
[C---:B------:R-:W-:Y:S06]  /*a440*/  HMMA.16816.F32.BF16 R236, R4.reuse, R12, R212 ;  /* 0x0000000c04ec723c */ /* 0x040fec00000418d4 */
[-C--:B------:R-:W-:Y:S01]  /*a450*/  HMMA.16816.F32.BF16 R232, R4, R14.reuse, R232 ;  /* 0x0000000e04e8723c */ /* 0x080fe200000418e8 */
[----:B------:R-:W-:Y:S05]  /*a460*/  LDSM.16.M88.4 R4, [R199+0x3000] ;  /* 0x00300000c704783b */ /* 0x000fea0000000200 */
[----:B------:R-:W-:Y:S01]  /*a470*/  HMMA.16816.F32.BF16 R16, R8, R14, R16 ;  /* 0x0000000e0810723c */ /* 0x000fe20000041810 */
[----:B------:R-:W1:Y:S04]  /*a480*/  LDSM.16.M88.4 R12, [R197+0x7000] ;  /* 0x00700000c50c783b */ /* 0x000e680000000200 */
[----:B------:R-:W2:Y:S01]  /*a490*/  LDSM.16.M88.4 R8, [R199+0x2000] ;  /* 0x00200000c708783b */ /* 0x000ea20000000200 */
[-C--:B-1----:R-:W-:Y:S06]  /*a4a0*/  HMMA.16816.F32.BF16 R56, R4, R12.reuse, R180 ;  /* 0x0000000c0438723c */ /* 0x082fec00000418b4 */
[----:B--2---:R-:W-:Y:S06]  /*a4b0*/  HMMA.16816.F32.BF16 R228, R8, R12, R176 ;  /* 0x0000000c08e4723c */ /* 0x004fec00000418b0 */
[-C--:B------:R-:W-:Y:S06]  /*a4c0*/  HMMA.16816.F32.BF16 R212, R4, R14.reuse, R60 ;  /* 0x0000000e04d4723c */ /* 0x080fec000004183c */
[----:B------:R-:W-:Y:S01]  /*a4d0*/  HMMA.16816.F32.BF16 R180, R8, R14, R24 ;  /* 0x0000000e08b4723c */ /* 0x000fe20000041818 */
[----:B------:R-:W1:Y:S05]  /*a4e0*/  LDSM.16.M88.4 R12, [R197+0x7400] ;  /* 0x00740000c50c783b */ /* 0x000e6a0000000200 */
[----:B------:R-:W-:-:S02]  /*a4f0*/  IMAD.MOV.U32 R55, RZ, RZ, R56 ;  /* 0x000000ffff377224 */ /* 0x000fc400078e0038 */
[----:B------:R-:W-:Y:S02]  /*a500*/  IMAD.MOV.U32 R50, RZ, RZ, R57 ;  /* 0x000000ffff327224 */ /* 0x000fe400078e0039 */
[----:B------:R-:W-:Y:S02]  /*a510*/  IMAD.MOV.U32 R35, RZ, RZ, R58 ;  /* 0x000000ffff237224 */ /* 0x000fe400078e003a */
[----:B------:R-:W-:Y:S01]  /*a520*/  IMAD.MOV.U32 R34, RZ, RZ, R59 ;  /* 0x000000ffff227224 */ /* 0x000fe200078e003b */
[----:B-1----:R-:W-:Y:S06]  /*a530*/  HMMA.16816.F32.BF16 R64, R4, R14, R36 ;  /* 0x0000000e0440723c */ /* 0x002fec0000041824 */
[-C--:B------:R-:W-:Y:S06]  /*a540*/  HMMA.16816.F32.BF16 R44, R8, R12.reuse, R44 ;  /* 0x0000000c082c723c */ /* 0x080fec000004182c */
[----:B------:R-:W-:Y:S06]  /*a550*/  HMMA.16816.F32.BF16 R176, R4, R12, R40 ;  /* 0x0000000c04b0723c */ /* 0x000fec0000041828 */
[----:B------:R-:W-:Y:S01]  /*a560*/  HMMA.16816.F32.BF16 R36, R8, R14, R20 ;  /* 0x0000000e0824723c */ /* 0x000fe20000041814 */
[----:B------:R-:W1:Y:S11]  /*a570*/  LDSM.16.M88.4 R12, [R197+0x7800] ;  /* 0x00780000c50c783b */ /* 0x000e760000000200 */
[----:B------:R-:W-:-:S02]  /*a580*/  IMAD.MOV.U32 R24, RZ, RZ, R44 ;  /* 0x000000ffff187224 */ /* 0x000fc400078e002c */
[----:B------:R-:W-:Y:S02]  /*a590*/  IMAD.MOV.U32 R3, RZ, RZ, R45 ;  /* 0x000000ffff037224 */ /* 0x000fe400078e002d */
[----:B------:R-:W-:Y:S02]  /*a5a0*/  IMAD.MOV.U32 R2, RZ, RZ, R46 ;  /* 0x000000ffff027224 */ /* 0x000fe400078e002e */
[----:B------:R-:W-:Y:S01]  /*a5b0*/  IMAD.MOV.U32 R0, RZ, RZ, R47 ;  /* 0x000000ffff007224 */ /* 0x000fe200078e002f */
[-C--:B-1----:R-:W-:Y:S06]  /*a5c0*/  HMMA.16816.F32.BF16 R56, R4, R12.reuse, R184 ;  /* 0x0000000c0438723c */ /* 0x082fec00000418b8 */
[----:B------:R-:W-:Y:S01]  /*a5d0*/  HMMA.16816.F32.BF16 R240, R8, R12, R192 ;  /* 0x0000000c08f0723c */ /* 0x000fe200000418c0 */
[----:B------:R-:W-:-:S02]  /*a5e0*/  IMAD.MOV.U32 R184, RZ, RZ, R24 ;  /* 0x000000ffffb87224 */ /* 0x000fc400078e0018 */
[----:B------:R-:W-:Y:S02]  /*a5f0*/  IMAD.MOV.U32 R185, RZ, RZ, R3 ;  /* 0x000000ffffb97224 */ /* 0x000fe400078e0003 */
[----:B------:R-:W-:Y:S01]  /*a600*/  IMAD.MOV.U32 R186, RZ, RZ, R2 ;  /* 0x000000ffffba7224 */ /* 0x000fe200078e0002 */
[-C--:B------:R-:W-:Y:S01]  /*a610*/  HMMA.16816.F32.BF16 R44, R4, R14.reuse, R208 ;  /* 0x0000000e042c723c */ /* 0x080fe200000418d0 */
[----:B------:R-:W-:Y:S02]  /*a620*/  IMAD.MOV.U32 R192, RZ, RZ, R55 ;  /* 0x000000ffffc07224 */ /* 0x000fe400078e0037 */
[----:B------:R-:W-:Y:S02]  /*a630*/  IMAD.MOV.U32 R193, RZ, RZ, R50 ;  /* 0x000000ffffc17224 */ /* 0x000fe400078e0032 */
[----:B------:R-:W-:Y:S01]  /*a640*/  IMAD.MOV.U32 R194, RZ, RZ, R35 ;  /* 0x000000ffffc27224 */ /* 0x000fe200078e0023 */
[----:B------:R-:W-:Y:S01]  /*a650*/  HMMA.16816.F32.BF16 R24, R8, R14, R188 ;  /* 0x0000000e0818723c */ /* 0x000fe200000418bc */
[----:B------:R-:W1:Y:S01]  /*a660*/  LDSM.16.M88.4 R12, [R197+0x7c00] ;  /* 0x007c0000c50c783b */ /* 0x000e620000000200 */
[----:B------:R-:W-:-:S02]  /*a670*/  IMAD.MOV.U32 R195, RZ, RZ, R34 ;  /* 0x000000ffffc37224 */ /* 0x000fc400078e0022 */
[----:B------:R-:W-:Y:S02]  /*a680*/  IMAD.MOV.U32 R187, RZ, RZ, R0 ;  /* 0x000000ffffbb7224 */ /* 0x000fe400078e0000 */
[----:B------:R-:W-:-:S04]  /*a690*/  IMAD R0, R222, 0x40, R206 ;  /* 0x00000040de007824 */ /* 0x000fc800078e02ce */
[----:B------:R-:W-:-:S05]  /*a6a0*/  VIADD R2, R0, 0x1 ;  /* 0x0000000100027836 */ /* 0x000fca0000000000 */
[----:B------:R-:W-:Y:S02]  /*a6b0*/  I2FP.F32.S32 R3, R2 ;  /* 0x0000000200037245 */ /* 0x000fe40000201400 */
[C---:B------:R-:W-:Y:S02]  /*a6c0*/  ISETP.GE.AND P6, PT, R2.reuse, R52, PT ;  /* 0x000000340200720c */ /* 0x040fe40003fc6270 */
[C---:B------:R-:W-:Y:S02]  /*a6d0*/  ISETP.GE.AND P5, PT, R2.reuse, R51, PT ;  /* 0x000000330200720c */ /* 0x040fe40003fa6270 */
[C---:B------:R-:W-:Y:S02]  /*a6e0*/  ISETP.GE.AND P1, PT, R2.reuse, R54, PT ;  /* 0x000000360200720c */ /* 0x040fe40003f26270 */
[----:B------:R-:W-:Y:S01]  /*a6f0*/  ISETP.GE.AND P0, PT, R2, R53, PT ;  /* 0x000000350200720c */ /* 0x000fe20003f06270 */
[----:B------:R-:W-:Y:S01]  /*a700*/  VIADD R2, R0, 0x8 ;  /* 0x0000000800027836 */ /* 0x000fe20000000000 */
        /* <DEDUP_REMOVED lines=10> */
[C---:B------:R-:W-:Y:S01]  /*a7b0*/  HMMA.16816.F32.BF16 R188, R8.reuse, R14, R180 ;  /* 0x0000000e08bc723c */ /* 0x040fe200000418b4 */
[----:B------:R-:W1:Y:S05]  /*a7c0*/  LDSM.16.M88.4 R12, [R175+0x8400] ;  /* 0x00840000af0c783b */ /* 0x000e6a0000000200 */
[-C--:B-1----:R-:W-:Y:S06]  /*a7d0*/  HMMA.16816.F32.BF16 R228, R8, R12.reuse, R184 ;  /* 0x0000000c08e4723c */ /* 0x082fec00000418b8 */
[C---:B------:R-:W-:Y:S06]  /*a7e0*/  HMMA.16816.F32.BF16 R212, R4.reuse, R12, R176 ;  /* 0x0000000c04d4723c */ /* 0x040fec00000418b0 */
[-C--:B------:R-:W-:Y:S06]  /*a7f0*/  HMMA.16816.F32.BF16 R208, R4, R14.reuse, R64 ;  /* 0x0000000e04d0723c */ /* 0x080fec0000041840 */
[----:B------:R-:W-:Y:S01]  /*a800*/  HMMA.16816.F32.BF16 R184, R8, R14, R36 ;  /* 0x0000000e08b8723c */ /* 0x000fe20000041824 */
[----:B------:R-:W1:Y:S05]  /*a810*/  LDSM.16.M88.4 R12, [R175+0x8800] ;  /* 0x00880000af0c783b */ /* 0x000e6a0000000200 */
[-C--:B-1----:R-:W-:Y:S06]  /*a820*/  HMMA.16816.F32.BF16 R180, R4, R12.reuse, R56 ;  /* 0x0000000c04b4723c */ /* 0x082fec0000041838 */
[----:B------:R-:W-:Y:S06]  /*a830*/  HMMA.16816.F32.BF16 R232, R8, R12, R240 ;  /* 0x0000000c08e8723c */ /* 0x000fec00000418f0 */
        /* <DEDUP_REMOVED lines=26> */
[----:B------:R-:W-:Y:S01]  /*a9e0*/  HMMA.16816.F32.BF16 R212, R4, R14, R176 ;  /* 0x0000000e04d4723c */ /* 0x000fe200000418b0 */
[----:B------:R-:W-:-:S05]  /*a9f0*/  IMAD.MOV.U32 R181, RZ, RZ, R107 ;  /* 0x000000ffffb57224 */ /* 0x000fca00078e006b */
[----:B------:R-:W-:Y:S01]  /*aa00*/  HMMA.16816.F32.BF16 R192, R8, R14, R56 ;  /* 0x0000000e08c0723c */ /* 0x000fe20000041838 */
[----:B------:R-:W1:Y:S01]  /*aa10*/  LDSM.16.M88.4 R12, [R197+0x8c00] ;  /* 0x008c0000c50c783b */ /* 0x000e620000000200 */
[----:B------:R-:W-:-:S04]  /*aa20*/  DEPBAR.LE SB0, 0x0 ;  /* 0x000080000000791a */ /* 0x000fc80000000000 */
[C---:B-1----:R-:W-:Y:S06]  /*aa30*/  HMMA.16816.F32.BF16 R224, R4.reuse, R12, R40 ;  /* 0x0000000c04e0723c */ /* 0x042fec0000041828 */
[----:B------:R-:W-:Y:S06]  /*aa40*/  HMMA.16816.F32.BF16 R236, R4, R14, R24 ;  /* 0x0000000e04ec723c */ /* 0x000fec0000041818 */
[----:B------:R-:W-:Y:S01]  /*aa50*/  HMMA.16816.F32.BF16 R228, R8, R12, R60 ;  /* 0x0000000c08e4723c */ /* 0x000fe2000004183c */
[CC--:B------:R-:W-:Y:S01]  /*aa60*/  FFMA.FTZ R5, R3.reuse, R201.reuse, R35 ;  /* 0x000000c903057223 */ /* 0x0c0fe20000010023 */
[CC--:B------:R-:W-:Y:S01]  /*aa70*/  FFMA.FTZ R7, R3.reuse, R201.reuse, R241 ;  /* 0x000000c903077223 */ /* 0x0c0fe200000100f1 */
[CC--:B------:R-:W-:Y:S01]  /*aa80*/  FFMA.FTZ R6, R3.reuse, R201.reuse, R243 ;  /* 0x000000c903067223 */ /* 0x0c0fe200000100f3 */
[----:B------:R-:W-:Y:S01]  /*aa90*/  FFMA.FTZ R4, R3, R201, R34 ;  /* 0x000000c903047223 */ /* 0x000fe20000010022 */
[----:B------:R-:W-:-:S02]  /*aaa0*/  I2FP.F32.S32 R3, R2 ;  /* 0x0000000200037245 */ /* 0x000fc40000201400 */
[----:B------:R-:W-:Y:S02]  /*aab0*/  FSEL R101, R7, -INF , !P6 ;  /* 0xff80000007657808 */ /* 0x000fe40007000000 */
[----:B------:R-:W-:Y:S01]  /*aac0*/  FSEL R179, R6, -INF , !P5 ;  /* 0xff80000006b37808 */ /* 0x000fe20006800000 */
[-C--:B------:R-:W-:Y:S01]  /*aad0*/  FFMA.FTZ R7, R3, R201.reuse, R20 ;  /* 0x000000c903077223 */ /* 0x080fe20000010014 */
[----:B------:R-:W-:Y:S01]  /*aae0*/  FSEL R206, R5, -INF , !P1 ;  /* 0xff80000005ce7808 */ /* 0x000fe20004800000 */
[CC--:B------:R-:W-:Y:S01]  /*aaf0*/  FFMA.FTZ R5, R3.reuse, R201.reuse, R36 ;  /* 0x000000c903057223 */ /* 0x0c0fe20000010024 */
[----:B------:R-:W-:Y:S01]  /*ab00*/  FSEL R61, R4, -INF , !P0 ;  /* 0xff800000043d7808 */ /* 0x000fe20004000000 */
[CC--:B------:R-:W-:Y:S01]  /*ab10*/  FFMA.FTZ R6, R3.reuse, R201.reuse, R22 ;  /* 0x000000c903067223 */ /* 0x0c0fe20000010016 */
[C---:B------:R-:W-:Y:S01]  /*ab20*/  ISETP.GE.AND P6, PT, R2.reuse, R52, PT ;  /* 0x000000340200720c */ /* 0x040fe20003fc6270 */
[----:B------:R-:W-:Y:S01]  /*ab30*/  FFMA.FTZ R4, R3, R201, R38 ;  /* 0x000000c903047223 */ /* 0x000fe20000010026 */
[C---:B------:R-:W-:Y:S01]  /*ab40*/  ISETP.GE.AND P5, PT, R2.reuse, R51, PT ;  /* 0x000000330200720c */ /* 0x040fe20003fa6270 */
[----:B------:R-:W-:Y:S01]  /*ab50*/  IMAD.MOV.U32 R25, RZ, RZ, R236 ;  /* 0x000000ffff197224 */ /* 0x000fe200078e00ec */
[----:B------:R-:W-:Y:S01]  /*ab60*/  BAR.SYNC.DEFER_BLOCKING 0x0 ;  /* 0x0000000000007b1d */ /* 0x000fe20000010000 */
[C---:B------:R-:W-:Y:S01]  /*ab70*/  ISETP.GE.AND P1, PT, R2.reuse, R54, PT ;  /* 0x000000360200720c */ /* 0x040fe20003f26270 */
[----:B------:R-:W-:Y:S01]  /*ab80*/  IMAD.MOV.U32 R12, RZ, RZ, R238 ;  /* 0x000000ffff0c7224 */ /* 0x000fe200078e00ee */
[----:B------:R-:W-:Y:S01]  /*ab90*/  ISETP.GE.AND P0, PT, R2, R53, PT ;  /* 0x000000350200720c */ /* 0x000fe20003f06270 */
[----:B------:R-:W-:Y:S01]  /*aba0*/  VIADD R2, R0, 0x9 ;  /* 0x0000000900027836 */ /* 0x000fe20000000000 */
[----:B------:R-:W-:Y:S01]  /*abb0*/  FSEL R100, R7, -INF , !P6 ;  /* 0xff80000007647808 */ /* 0x000fe20007000000 */
[----:B------:R-:W-:Y:S01]  /*abc0*/  IMAD.MOV.U32 R223, RZ, RZ, R237 ;  /* 0x000000ffffdf7224 */ /* 0x000fe200078e00ed */
[----:B------:R-:W-:Y:S01]  /*abd0*/  FSEL R178, R6, -INF , !P5 ;  /* 0xff80000006b27808 */ /* 0x000fe20006800000 */
[----:B------:R-:W-:Y:S01]  /*abe0*/  IMAD.MOV.U32 R207, RZ, RZ, R239 ;  /* 0x000000ffffcf7224 */ /* 0x000fe200078e00ef */
[----:B------:R-:W-:Y:S01]  /*abf0*/  I2FP.F32.S32 R3, R2 ;  /* 0x0000000200037245 */ /* 0x000fe20000201400 */
[----:B------:R-:W-:Y:S01]  /*ac00*/  HMMA.16816.F32.BF16 R236, R8, R14, R16 ;  /* 0x0000000e08ec723c */ /* 0x000fe20000041810 */
[----:B------:R-:W-:-:S02]  /*ac10*/  FSEL R203, R5, -INF , !P1 ;  /* 0xff80000005cb7808 */ /* 0x000fc40004800000 */
[----:B------:R-:W-:Y:S01]  /*ac20*/  FSEL R55, R4, -INF , !P0 ;  /* 0xff80000004377808 */ /* 0x000fe20004000000 */
[CC--:B------:R-:W-:Y:S01]  /*ac30*/  FFMA.FTZ R7, R3.reuse, R201.reuse, R21 ;  /* 0x000000c903077223 */ /* 0x0c0fe20000010015 */
[C---:B------:R-:W-:Y:S01]  /*ac40*/  ISETP.GE.AND P6, PT, R2.reuse, R52, PT ;  /* 0x000000340200720c */ /* 0x040fe20003fc6270 */
[C---:B------:R-:W-:Y:S01]  /*ac50*/  FFMA.FTZ R6, R3.reuse, R201, R23 ;  /* 0x000000c903067223 */ /* 0x040fe20000010017 */
[C---:B------:R-:W-:Y:S01]  /*ac60*/  ISETP.GE.AND P5, PT, R2.reuse, R51, PT ;  /* 0x000000330200720c */ /* 0x040fe20003fa6270 */
[CC--:B------:R-:W-:Y:S01]  /*ac70*/  FFMA.FTZ R5, R3.reuse, R201.reuse, R37 ;  /* 0x000000c903057223 */ /* 0x0c0fe20000010025 */
[C---:B------:R-:W-:Y:S01]  /*ac80*/  ISETP.GE.AND P1, PT, R2.reuse, R54, PT ;  /* 0x000000360200720c */ /* 0x040fe20003f26270 */
[----:B------:R-:W-:Y:S01]  /*ac90*/  FFMA.FTZ R4, R3, R201, R39 ;  /* 0x000000c903047223 */ /* 0x000fe20000010027 */
[----:B------:R-:W-:Y:S01]  /*aca0*/  ISETP.GE.AND P0, PT, R2, R53, PT ;  /* 0x000000350200720c */ /* 0x000fe20003f06270 */
[----:B------:R-:W-:Y:S01]  /*acb0*/  VIADD R2, R0, 0x10 ;  /* 0x0000001000027836 */ /* 0x000fe20000000000 */
[----:B------:R-:W-:-:S02]  /*acc0*/  FSEL R58, R7, -INF , !P6 ;  /* 0xff800000073a7808 */ /* 0x000fc40007000000 */
[----:B------:R-:W-:Y:S02]  /*acd0*/  FSEL R107, R6, -INF , !P5 ;  /* 0xff800000066b7808 */ /* 0x000fe40006800000 */
[----:B------:R-:W-:Y:S02]  /*ace0*/  FSEL R202, R5, -INF , !P1 ;  /* 0xff80000005ca7808 */ /* 0x000fe40004800000 */
[----:B------:R-:W-:Y:S02]  /*acf0*/  I2FP.F32.S32 R3, R2 ;  /* 0x0000000200037245 */ /* 0x000fe40000201400 */
[----:B------:R-:W-:Y:S02]  /*ad00*/  FSEL R43, R4, -INF , !P0 ;  /* 0xff800000042b7808 */ /* 0x000fe40004000000 */
[C---:B------:R-:W-:Y:S01]  /*ad10*/  ISETP.GE.AND P6, PT, R2.reuse, R52, PT ;  /* 0x000000340200720c */ /* 0x040fe20003fc6270 */
[C---:B------:R-:W-:Y:S01]  /*ad20*/  FFMA.FTZ R7, R3.reuse, R201, R64 ;  /* 0x000000c903077223 */ /* 0x040fe20000010040 */
[C---:B------:R-:W-:Y:S01]  /*ad30*/  ISETP.GE.AND P5, PT, R2.reuse, R51, PT ;  /* 0x000000330200720c */ /* 0x040fe20003fa6270 */
[CC--:B------:R-:W-:Y:S01]  /*ad40*/  FFMA.FTZ R6, R3.reuse, R201.reuse, R66 ;  /* 0x000000c903067223 */ /* 0x0c0fe20000010042 */
[C---:B------:R-:W-:Y:S01]  /*ad50*/  ISETP.GE.AND P1, PT, R2.reuse, R54, PT ;  /* 0x000000360200720c */ /* 0x040fe20003f26270 */
[----:B------:R-:W-:Y:S01]  /*ad60*/  FFMA.FTZ R5, R3, R201, R44 ;  /* 0x000000c903057223 */ /* 0x000fe2000001002c */
[----:B------:R-:W-:Y:S01]  /*ad70*/  ISETP.GE.AND P0, PT, R2, R53, PT ;  /* 0x000000350200720c */ /* 0x000fe20003f06270 */
[----:B------:R-:W-:-:S02]  /*ad80*/  VIADD R2, R0, 0x11 ;  /* 0x0000001100027836 */ /* 0x000fc40000000000 */
[-C--:B------:R-:W-:Y:S01]  /*ad90*/  FFMA.FTZ R4, R3, R201.reuse, R46 ;  /* 0x000000c903047223 */ /* 0x080fe2000001002e */
[----:B------:R-:W-:Y:S02]  /*ada0*/  FSEL R50, R7, -INF , !P6 ;  /* 0xff80000007327808 */ /* 0x000fe40007000000 */
[----:B------:R-:W-:Y:S02]  /*adb0*/  FSEL R106, R6, -INF , !P5 ;  /* 0xff800000066a7808 */ /* 0x000fe40006800000 */
[----:B------:R-:W-:Y:S02]  /*adc0*/  I2FP.F32.S32 R3, R2 ;  /* 0x0000000200037245 */ /* 0x000fe40000201400 */
[----:B------:R-:W-:Y:S02]  /*add0*/  FSEL R183, R5, -INF , !P1 ;  /* 0xff80000005b77808 */ /* 0x000fe40004800000 */
        /* <DEDUP_REMOVED lines=132> */
[C---:B------:R-:W-:Y:S01]  /*b620*/  FFMA.FTZ R6, R3.reuse, R201, R238 ;  /* 0x000000c903067223 */ /* 0x040fe200000100ee */
[----:B------:R-:W-:Y:S01]  /*b630*/  ISETP.GE.AND P0, PT, R2, R53, PT ;  /* 0x000000350200720c */ /* 0x000fe20003f06270 */
[----:B------:R-:W-:Y:S01]  /*b640*/  FFMA.FTZ R3, R3, R201, R12 ;  /* 0x000000c903037223 */ /* 0x000fe2000001000c */
[----:B------:R-:W-:-:S02]  /*b650*/  I2FP.F32.S32 R2, R0 ;  /* 0x0000000000027245 */ /* 0x000fc40000201400 */
[----:B------:R-:W-:Y:S02]  /*b660*/  FSEL R12, R4, -INF , !P6 ;  /* 0xff800000040c7808 */ /* 0x000fe40007000000 */
[----:B------:R-:W-:Y:S01]  /*b670*/  FSEL R25, R6, -INF , !P5 ;  /* 0xff80000006197808 */ /* 0x000fe20006800000 */
[CC--:B------:R-:W-:Y:S01]  /*b680*/  FFMA.FTZ R7, R2.reuse, R201.reuse, R240 ;  /* 0x000000c902077223 */ /* 0x0c0fe200000100f0 */
[CC--:B------:R-:W-:Y:S01]  /*b690*/  FFMA.FTZ R17, R2.reuse, R201.reuse, R242 ;  /* 0x000000c902117223 */ /* 0x0c0fe200000100f2 */
[CC--:B------:R-:W-:Y:S01]  /*b6a0*/  FFMA.FTZ R16, R2.reuse, R201.reuse, R252 ;  /* 0x000000c902107223 */ /* 0x0c0fe200000100fc */
[----:B------:R-:W-:Y:S01]  /*b6b0*/  FFMA.FTZ R10, R2, R201, R249 ;  /* 0x000000c9020a7223 */ /* 0x000fe200000100f9 */
[----:B------:R-:W-:Y:S01]  /*b6c0*/  VIADD R2, R0, 0x39 ;  /* 0x0000003900027836 */ /* 0x000fe20000000000 */
[----:B------:R-:W-:Y:S02]  /*b6d0*/  FSEL R56, R5, -INF , !P1 ;  /* 0xff80000005387808 */ /* 0x000fe40004800000 */
        /* <DEDUP_REMOVED lines=8> */
[-C--:B------:R-:W-:Y:S01]  /*b760*/  FFMA.FTZ R10, R0, R201.reuse, R237 ;  /* 0x000000c9000a7223 */ /* 0x080fe200000100ed */
[----:B------:R-:W-:Y:S01]  /*b770*/  ISETP.GE.AND P6, PT, R2, R52, PT ;  /* 0x000000340200720c */ /* 0x000fe20003fc6270 */
[CC--:B------:R-:W-:Y:S01]  /*b780*/  FFMA.FTZ R3, R0.reuse, R201.reuse, R239 ;  /* 0x000000c900037223 */ /* 0x0c0fe200000100ef */
[----:B------:R-:W-:Y:S01]  /*b790*/  FSEL R17, R17, -INF , !P5 ;  /* 0xff80000011117808 */ /* 0x000fe20006800000 */
[----:B------:R-:W-:Y:S01]  /*b7a0*/  FFMA.FTZ R7, R0, R201, R207 ;  /* 0x000000c900077223 */ /* 0x000fe200000100cf */
[----:B------:R-:W-:Y:S02]  /*b7b0*/  FSEL R10, R10, -INF , !P6 ;  /* 0xff8000000a0a7808 */ /* 0x000fe40007000000 */
[----:B------:R-:W-:Y:S02]  /*b7c0*/  ISETP.GE.AND P6, PT, R181, 0x3, PT ;  /* 0x00000003b500780c */ /* 0x000fe40003fc6270 */
[----:B------:R-:W-:-:S02]  /*b7d0*/  FSEL R38, R16, -INF , !P1 ;  /* 0xff80000010267808 */ /* 0x000fc40004800000 */
[C---:B------:R-:W-:Y:S02]  /*b7e0*/  ISETP.GE.AND P5, PT, R2.reuse, R51, PT ;  /* 0x000000330200720c */ /* 0x040fe40003fa6270 */
[C---:B------:R-:W-:Y:S02]  /*b7f0*/  ISETP.GE.AND P1, PT, R2.reuse, R54, PT ;  /* 0x000000360200720c */ /* 0x040fe40003f26270 */
[----:B------:R-:W-:Y:S01]  /*b800*/  ISETP.GE.AND P0, PT, R2, R53, PT ;  /* 0x000000350200720c */ /* 0x000fe20003f06270 */
[----:B------:R-:W-:Y:S01]  /*b810*/  FFMA.FTZ R2, R0, R201, R223 ;  /* 0x000000c900027223 */ /* 0x000fe200000100df */
[----:B------:R-:W-:Y:S02]  /*b820*/  FSEL R16, R3, -INF , !P5 ;  /* 0xff80000003107808 */ /* 0x000fe40006800000 */
[----:B------:R-:W-:Y:S02]  /*b830*/  FSEL R7, R7, -INF , !P0 ;  /* 0xff80000007077808 */ /* 0x000fe40004000000 */
[----:B------:R-:W-:Y:S01]  /*b840*/  FSEL R45, R2, -INF , !P1 ;  /* 0xff800000022d7808 */ /* 0x000fe20004800000 */
[----:B------:R-:W-:Y:S06]  /*b850*/  @!P6 BRA `(.L_x_697) ;  /* 0x0000000000f4e947 */ /* 0x000fec0003800000 */
[----:B------:R-:W2:Y:S04]  /*b860*/  LDL R252, [R1+0x198] ;  /* 0x0001980001fc7983 */ /* 0x000ea80000100800 */
[----:B------:R-:W3:Y:S04]  /*b870*/  LDL R249, [R1+0x164] ;  /* 0x0001640001f97983 */ /* 0x000ee80000100800 */
[----:B------:R-:W4:Y:S04]  /*b880*/  LDL.64 R184, [R1+0x168] ;  /* 0x0001680001b87983 */ /* 0x000f280000100a00 */
[----:B------:R-:W5:Y:S04]  /*b890*/  LDL R207, [R1+0x180] ;  /* 0x0001800001cf7983 */ /* 0x000f680000100800 */
[----:B------:R-:W5:Y:S01]  /*b8a0*/  LDL R223, [R1+0x184] ;  /* 0x0001840001df7983 */ /* 0x000f620000100800 */
[----:B------:R-:W-:-:S05]  /*b8b0*/  VIADD R2, R181, 0xfffffffd ;  /* 0xfffffffdb5027836 */ /* 0x000fca0000000000 */
[----:B------:R-:W-:Y:S01]  /*b8c0*/  SHF.R.S32.HI R3, RZ, 0x1f, R2 ;  /* 0x0000001fff037819 */ /* 0x000fe20000011402 */
[----:B------:R1:W-:Y:S04]  /*b8d0*/  @P4 STS [R204+0x6000], RZ ;  /* 0x006000ffcc004388 */ /* 0x0003e80000000800 */
[----:B------:R1:W-:Y:S04]  /*b8e0*/  @P4 STS [R204+0x6004], RZ ;  /* 0x006004ffcc004388 */ /* 0x0003e80000000800 */
[----:B------:R1:W-:Y:S01]  /*b8f0*/  @P4 STS.64 [R204+0x6008], RZ ;  /* 0x006008ffcc004388 */ /* 0x0003e20000000a00 */
[----:B------:R-:W-:Y:S01]  /*b900*/  BSSY B0, `(.L_x_698) ;  /* 0x0000031000007945 */ /* 0x000fe20003800000 */
[----:B--2---:R-:W-:-:S04]  /*b910*/  IMAD R0, R252, R2, RZ ;  /* 0x00000002fc007224 */ /* 0x004fc800078e02ff */
[-C--:B---3--:R-:W-:Y:S02]  /*b920*/  IMAD R0, R3, R249.reuse, R0 ;  /* 0x000000f903007224 */ /* 0x088fe400078e0200 */
[----:B----4-:R-:W-:-:S04]  /*b930*/  IMAD.WIDE.U32 R2, R2, R249, R184 ;  /* 0x000000f902027225 */ /* 0x010fc800078e00b8 */
[----:B------:R-:W-:Y:S01]  /*b940*/  IMAD.IADD R0, R3, 0x1, R0 ;  /* 0x0000000103007824 */ /* 0x000fe200078e0200 */
[----:B------:R-:W-:-:S04]  /*b950*/  @!P4 LEA R4, P0, R2, R218, 0x1 ;  /* 0x000000da0204c211 */ /* 0x000fc800078008ff */
[----:B------:R-:W-:-:S05]  /*b960*/  @!P4 LEA.HI.X R5, R2, R219, R0, 0x1, P0 ;  /* 0x000000db0205c211 */ /* 0x000fca00000f0c00 */
[----:B------:R-:W-:Y:S01]  /*b970*/  @!PT LDS RZ, [RZ] ;  /* 0x00000000fffff984 */ /* 0x000fe20000000800 */
[----:B------:R-:W-:Y:S01]  /*b980*/  @!PT LDS RZ, [RZ] ;  /* 0x00000000fffff984 */ /* 0x000fe20000000800 */
[----:B------:R-:W-:Y:S01]  /*b990*/  @!PT LDS RZ, [RZ] ;  /* 0x00000000fffff984 */ /* 0x000fe20000000800 */
[----:B------:R2:W-:Y:S04]  /*b9a0*/  @!P4 LDGSTS.E.BYPASS.LTC128B.128 [R204+0x6000], desc[UR4][R4.64] ;  /* 0x0600000004cccfae */ /* 0x0005e8000b901d44 */
[----:B------:R1:W-:Y:S01]  /*b9b0*/  @P3 STS.128 [R204+0x7000], RZ ;  /* 0x007000ffcc003388 */ /* 0x0003e20000000c00 */
[----:B--2---:R-:W-:-:S04]  /*b9c0*/  @!P3 LEA R4, P0, R2, R218, 0x1 ;  /* 0x000000da0204b211 */ /* 0x004fc800078008ff */
[----:B------:R-:W-:-:S05]  /*b9d0*/  @!P3 LEA.HI.X R5, R2, R219, R0, 0x1, P0 ;  /* 0x000000db0205b211 */ /* 0x000fca00000f0c00 */
[----:B------:R-:W-:Y:S01]  /*b9e0*/  @!PT LDS RZ, [RZ] ;  /* 0x00000000fffff984 */ /* 0x000fe20000000800 */
[----:B------:R-:W-:Y:S01]  /*b9f0*/  @!PT LDS RZ, [RZ] ;  /* 0x00000000fffff984 */ /* 0x000fe20000000800 */
[----:B------:R-:W-:Y:S01]  /*ba00*/  @!PT LDS RZ, [RZ] ;  /* 0x00000000fffff984 */ /* 0x000fe20000000800 */
[----:B------:R2:W-:Y:S04]  /*ba10*/  @!P3 LDGSTS.E.BYPASS.LTC128B.128 [R204+0x7000], desc[UR4][R4.64+0x40] ;  /* 0x0700004004ccbfae */ /* 0x0005e8000b901d44 */
[----:B------:R1:W-:Y:S01]  /*ba20*/  @P2 STS.128 [R204+0x8000], RZ ;  /* 0x008000ffcc002388 */ /* 0x0003e20000000c00 */
[----:B--2---:R-:W-:-:S04]  /*ba30*/  @!P2 LEA R4, P0, R2, R218, 0x1 ;  /* 0x000000da0204a211 */ /* 0x004fc800078008ff */
[----:B------:R-:W-:Y:S02]  /*ba40*/  @!P2 LEA.HI.X R5, R2, R219, R0, 0x1, P0 ;  /* 0x000000db0205a211 */ /* 0x000fe400000f0c00 */
[----:B-----5:R-:W-:-:S03]  /*ba50*/  IADD3 R2, P0, R207, R2, RZ ;  /* 0x00000002cf027210 */ /* 0x020fc60007f1e0ff */
[----:B------:R-:W-:Y:S01]  /*ba60*/  @!PT LDS RZ, [RZ] ;  /* 0x00000000fffff984 */ /* 0x000fe20000000800 */
[----:B------:R-:W-:Y:S01]  /*ba70*/  @!PT LDS RZ, [RZ] ;  /* 0x00000000fffff984 */ /* 0x000fe20000000800 */
[----:B------:R-:W-:Y:S01]  /*ba80*/  @!PT LDS RZ, [RZ] ;  /* 0x00000000fffff984 */ /* 0x000fe20000000800 */
[----:B------:R2:W-:Y:S02]  /*ba90*/  @!P2 LDGSTS.E.BYPASS.LTC128B.128 [R204+0x8000], desc[UR4][R4.64+0x80] ;  /* 0x0800008004ccafae */ /* 0x0005e4000b901d44 */
[----:B------:R-:W-:Y:S02]  /*baa0*/  IMAD.X R0, R223, 0x1, R0, P0 ;  /* 0x00000001df007824 */ /* 0x000fe400000e0600 */
        /* <DEDUP_REMOVED lines=22> */
.L_x_699:
[----:B------:R-:W-:Y:S05]  /*bc10*/  BSYNC B0 ;  /* 0x0000000000007941 */ /* 0x000fea0003800000 */
.L_x_698:
[----:B------:R-:W0:Y:S02]  /*bc20*/  LDGDEPBAR ;  /* 0x00000000000079af */ /* 0x000e240000000000 */
.L_x_697:
[----:B------:R-:W-:Y:S05]  /*bc30*/  BSYNC B1 ;  /* 0x0000000000017941 */ /* 0x000fea0003800000 */
.L_x_696:
[----:B------:R-:W3:Y:S01]  /*bc40*/  LD.E R0, desc[UR4][R172.64+0xdc] ;  /* 0x0000dc04ac007980 */ /* 0x000ee2000c101900 */
[----:B------:R-:W-:-:S03]  /*bc50*/  FMNMX.FTZ R2, R104, R6, !PT ;  /* 0x0000000668027209 */ /* 0x000fc60007810000 */
[----:B------:R-:W4:Y:S01]  /*bc60*/  LDL.LU.64 R184, [R1+0x40] ;  /* 0x0000400001b87983 */ /* 0x000f220000300a00 */
[----:B------:R-:W-:Y:S02]  /*bc70*/  FMNMX.FTZ R2, R61, R2, !PT ;  /* 0x000000023d027209 */ /* 0x000fe40007810000 */
[----:B------:R-:W-:Y:S01]  /*bc80*/  FMNMX.FTZ R3, R105, R8, !PT ;  /* 0x0000000869037209 */ /* 0x000fe20007810000 */
[----:B------:R-:W4:Y:S01]  /*bc90*/  LDL.64 R234, [R1+0x1c0] ;  /* 0x0001c00001ea7983 */ /* 0x000f220000100a00 */
[----:B------:R-:W-:-:S03]  /*bca0*/  FMNMX.FTZ R2, R55, R2, !PT ;  /* 0x0000000237027209 */ /* 0x000fc60007810000 */
[----:B------:R-:W4:Y:S01]  /*bcb0*/  LDL R211, [R1+0xf4] ;  /* 0x0000f40001d37983 */ /* 0x000f220000100800 */
        /* <DEDUP_REMOVED lines=14> */
[----:B------:R-:W-:Y:S02]  /*bda0*/  FMNMX.FTZ R2, R18, R2, !PT ;  /* 0x0000000212027209 */ /* 0x000fe40007810000 */
[----:B------:R-:W-:Y:S01]  /*bdb0*/  FMNMX.FTZ R3, R101, R3, !PT ;  /* 0x0000000365037209 */ /* 0x000fe20007810000 */
[----:B------:R-:W4:Y:S01]  /*bdc0*/  LDL.LU R242, [R1+0x12c] ;  /* 0x00012c0001f27983 */ /* 0x000f220000300800 */
[----:B------:R-:W-:Y:S02]  /*bdd0*/  FMNMX.FTZ R2, R15, R2, !PT ;  /* 0x000000020f027209 */ /* 0x000fe40007810000 */
[----:B------:R-:W-:Y:S01]  /*bde0*/  FMNMX.FTZ R3, R100, R3, !PT ;  /* 0x0000000364037209 */ /* 0x000fe20007810000 */
[----:B------:R-:W-:Y:S01]  /*bdf0*/  STL [R1+0x268], R49 ;  /* 0x0002683101007387 */ /* 0x000fe20000100800 */
[----:B------:R-:W-:Y:S02]  /*be00*/  FMNMX.FTZ R2, R13, R2, !PT ;  /* 0x000000020d027209 */ /* 0x000fe40007810000 */
[----:B------:R-:W-:Y:S01]  /*be10*/  FMNMX.FTZ R3, R58, R3, !PT ;  /* 0x000000033a037209 */ /* 0x000fe20007810000 */
[----:B------:R-:W-:Y:S01]  /*be20*/  STL.64 [R1+0x260], R30 ;  /* 0x0002601e01007387 */ /* 0x000fe20000100a00 */
[----:B------:R-:W-:-:S02]  /*be30*/  FMNMX.FTZ R2, R11, R2, !PT ;  /* 0x000000020b027209 */ /* 0x000fc40007810000 */
[----:B------:R-:W-:Y:S01]  /*be40*/  FMNMX.FTZ R3, R50, R3, !PT ;  /* 0x0000000332037209 */ /* 0x000fe20007810000 */
[----:B------:R1:W-:Y:S01]  /*be50*/  STL.64 [R1+0x258], R28 ;  /* 0x0002581c01007387 */ /* 0x0003e20000100a00 */
[----:B------:R-:W-:-:S04]  /*be60*/  FMNMX.FTZ R2, R9, R2, !PT ;  /* 0x0000000209027209 */ /* 0x000fc80007810000 */
[----:B------:R-:W-:-:S05]  /*be70*/  FMNMX.FTZ R2, R7, R2, !PT ;  /* 0x0000000207027209 */ /* 0x000fca0007810000 */
[----:B-12---:R-:W1:Y:S01]  /*be80*/  SHFL.BFLY PT, R4, R2, 0x2, 0x1f ;  /* 0x0c401f0002047f89 */ /* 0x006e6200000e0000 */
[----:B------:R-:W-:-:S04]  /*be90*/  FMNMX.FTZ R3, R44, R3, !PT ;  /* 0x000000032c037209 */ /* 0x000fc80007810000 */
[----:B------:R-:W-:-:S04]  /*bea0*/  FMNMX.FTZ R3, R41, R3, !PT ;  /* 0x0000000329037209 */ /* 0x000fc80007810000 */
[----:B------:R-:W-:Y:S01]  /*beb0*/  FMNMX.FTZ R3, R37, R3, !PT ;  /* 0x0000000325037209 */ /* 0x000fe20007810000 */
[----:B------:R-:W2:Y:S01]  /*bec0*/  LDL.64 R28, [R1+0x120] ;  /* 0x00012000011c7983 */ /* 0x000ea20000100a00 */
[----:B-1----:R-:W-:-:S03]  /*bed0*/  FMNMX.FTZ R2, R2, R4, !PT ;  /* 0x0000000402027209 */ /* 0x002fc60007810000 */
[----:B------:R-:W-:Y:S04]  /*bee0*/  STL.64 [R1+0x250], R32 ;  /* 0x0002502001007387 */ /* 0x000fe80000100a00 */
[----:B------:R-:W1:Y:S01]  /*bef0*/  SHFL.BFLY PT, R4, R2, 0x1, 0x1f ;  /* 0x0c201f0002047f89 */ /* 0x000e6200000e0000 */
[----:B------:R-:W-:-:S03]  /*bf00*/  FMNMX.FTZ R3, R34, R3, !PT ;  /* 0x0000000322037209 */ /* 0x000fc60007810000 */
[----:B------:R-:W-:Y:S01]  /*bf10*/  STL [R1+0x244], R174 ;  /* 0x000244ae01007387 */ /* 0x000fe20000100800 */
[----:B------:R-:W-:-:S03]  /*bf20*/  FMNMX.FTZ R3, R26, R3, !PT ;  /* 0x000000031a037209 */ /* 0x000fc60007810000 */
[----:B------:R-:W-:Y:S01]  /*bf30*/  STL [R1+0x240], R196 ;  /* 0x000240c401007387 */ /* 0x000fe20000100800 */
[----:B------:R-:W-:-:S03]  /*bf40*/  FMNMX.FTZ R3, R23, R3, !PT ;  /* 0x0000000317037209 */ /* 0x000fc60007810000 */
        /* <DEDUP_REMOVED lines=8> */
[----:B------:R-:W-:Y:S01]  /*bfd0*/  STL [R1+0x1e8], R201 ;  /* 0x0001e8c901007387 */ /* 0x000fe20000100800 */
[----:B-1----:R-:W-:-:S02]  /*bfe0*/  FMNMX.FTZ R221, R2, R4, !PT ;  /* 0x0000000402dd7209 */ /* 0x002fc40007810000 */
[----:B------:R-:W-:Y:S01]  /*bff0*/  FMNMX.FTZ R2, R21, R3, !PT ;  /* 0x0000000315027209 */ /* 0x000fe20007810000 */
[----:B------:R-:W-:Y:S01]  /*c000*/  STL [R1+0x1e4], R197 ;  /* 0x0001e4c501007387 */ /* 0x000fe20000100800 */
[----:B------:R-:W-:Y:S02]  /*c010*/  FSETP.NEU.FTZ.AND P0, PT, R221, -INF , PT ;  /* 0xff800000dd00780b */ /* 0x000fe40003f1d000 */
[----:B------:R-:W-:Y:S01]  /*c020*/  FMNMX.FTZ R3, R19, R2, !PT ;  /* 0x0000000213037209 */ /* 0x000fe20007810000 */
[----:B------:R-:W-:Y:S03]  /*c030*/  STL [R1+0x1e0], R175 ;  /* 0x0001e0af01007387 */ /* 0x000fe60000100800 */
[----:B------:R-:W-:Y:S01]  /*c040*/  FMNMX.FTZ R3, R14, R3, !PT ;  /* 0x000000030e037209 */ /* 0x000fe20007810000 */
[----:B------:R1:W-:Y:S03]  /*c050*/  STL.64 [R1+0x1d8], R198 ;  /* 0x0001d8c601007387 */ /* 0x0003e60000100a00 */
[----:B------:R-:W-:Y:S01]  /*c060*/  FMNMX.FTZ R3, R12, R3, !PT ;  /* 0x000000030c037209 */ /* 0x000fe20007810000 */
[----:B-1----:R-:W2:Y:S04]  /*c070*/  LDL.64 R198, [R1+0x30] ;  /* 0x0000300001c67983 */ /* 0x002ea80000100a00 */
[----:B------:R-:W-:Y:S04]  /*c080*/  STL [R1+0x1d4], R54 ;  /* 0x0001d43601007387 */ /* 0x000fe80000100800 */
[----:B------:R-:W-:Y:S04]  /*c090*/  STL [R1+0x1d0], R53 ;  /* 0x0001d03501007387 */ /* 0x000fe80000100800 */
[----:B------:R-:W-:Y:S04]  /*c0a0*/  STL [R1+0x1cc], R52 ;  /* 0x0001cc3401007387 */ /* 0x000fe80000100800 */
[----:B------:R1:W-:Y:S04]  /*c0b0*/  STL [R1+0x1c8], R51 ;  /* 0x0001c83301007387 */ /* 0x0003e80000100800 */
[----:B-1----:R-:W2:Y:S04]  /*c0c0*/  LDL R51, [R1+0x110] ;  /* 0x0001100001337983 */ /* 0x002ea80000100800 */
[----:B------:R-:W-:Y:S01]  /*c0d0*/  STL [R1+0x210], R172 ;  /* 0x000210ac01007387 */ /* 0x000fe20000100800 */
[----:B---3--:R-:W-:-:S05]  /*c0e0*/  FMUL.FTZ R2, R0, R221 ;  /* 0x000000dd00027220 */ /* 0x008fca0000410000 */
[----:B------:R-:W-:-:S05]  /*c0f0*/  FSEL R2, R2, RZ, P0 ;  /* 0x000000ff02027208 */ /* 0x000fca0000000000 */
        /* <DEDUP_REMOVED lines=16> */
[----:B------:R-:W-:-:S02]  /*c200*/  FMNMX.FTZ R2, R10, R3, !PT ;  /* 0x000000030a027209 */ /* 0x000fc40007810000 */
[----:B------:R-:W-:-:S05]  /*c210*/  FSEL R3, R221, RZ, P0 ;  /* 0x000000ffdd037208 */ /* 0x000fca0000000000 */
[----:B------:R-:W-:Y:S02]  /*c220*/  FADD.FTZ R18, R104, -R3 ;  /* 0x8000000368127221 */ /* 0x000fe40000010000 */
[----:B------:R-:W1:Y:S02]  /*c230*/  SHFL.BFLY PT, R3, R2, 0x2, 0x1f ;  /* 0x0c401f0002037f89 */ /* 0x000e6400000e0000 */
[----:B-1----:R-:W-:-:S05]  /*c240*/  FMNMX.FTZ R2, R2, R3, !PT ;  /* 0x0000000302027209 */ /* 0x002fca0007810000 */
[----:B------:R-:W1:Y:S04]  /*c250*/  SHFL.BFLY PT, R3, R2, 0x1, 0x1f ;  /* 0x0c201f0002037f89 */ /* 0x000e6800000e0000 */
[----:B------:R-:W-:Y:S04]  /*c260*/  STL [R1+0x20c], R173 ;  /* 0x00020cad01007387 */ /* 0x000fe80000100800 */
[----:B------:R-:W-:Y:S01]  /*c270*/  STL [R1+0x1c], R221 ;  /* 0x00001cdd01007387 */ /* 0x000fe20000100800 */
[----:B-1----:R-:W-:-:S05]  /*c280*/  FMNMX.FTZ R249, R2, R3, !PT ;  /* 0x0000000302f97209 */ /* 0x002fca0007810000 */
[----:B------:R-:W-:Y:S04]  /*c290*/  STL [R1+0x214], R249 ;  /* 0x000214f901007387 */ /* 0x000fe80000100800 */
[----:B------:R-:W3:Y:S01]  /*c2a0*/  LDL.LU R49, [R1+0x130] ;  /* 0x0001300001317983 */ /* 0x000ee20000300800 */
[----:B------:R-:W-:-:S04]  /*c2b0*/  FSETP.NEU.FTZ.AND P0, PT, R249, -INF , PT ;  /* 0xff800000f900780b */ /* 0x000fc80003f1d000 */
[----:B------:R-:W-:-:S05]  /*c2c0*/  FSEL R2, R249, RZ, P0 ;  /* 0x000000fff9027208 */ /* 0x000fca0000000000 */
[----:B------:R-:W-:Y:S01]  /*c2d0*/  FADD.FTZ R3, R105, -R2 ;  /* 0x8000000269037221 */ /* 0x000fe20000010000 */
[----:B------:R-:W-:-:S05]  /*c2e0*/  FMUL.FTZ R2, R0, R249 ;  /* 0x000000f900027220 */ /* 0x000fca0000410000 */
        /* <DEDUP_REMOVED lines=17> */
[----:B------:R-:W-:-:S04]  /*c400*/  FMNMX.FTZ R2, R102, R17, !PT ;  /* 0x0000001166027209 */ /* 0x000fc80007810000 */
[----:B------:R-:W-:-:S04]  /*c410*/  FMNMX.FTZ R2, R179, R2, !PT ;  /* 0x00000002b3027209 */ /* 0x000fc80007810000 */
[----:B------:R-:W-:-:S04]  /*c420*/  FMNMX.FTZ R2, R178, R2, !PT ;  /* 0x00000002b2027209 */ /* 0x000fc80007810000 */
[----:B------:R-:W-:-:S04]  /*c430*/  FMNMX.FTZ R2, R107, R2, !PT ;  /* 0x000000026b027209 */ /* 0x000fc80007810000 */
[----:B------:R-:W-:-:S04]  /*c440*/  FMNMX.FTZ R2, R106, R2, !PT ;  /* 0x000000026a027209 */ /* 0x000fc80007810000 */
[----:B------:R-:W-:-:S04]  /*c450*/  FMNMX.FTZ R2, R64, R2, !PT ;  /* 0x0000000240027209 */ /* 0x000fc80007810000 */
[----:B------:R-:W-:-:S04]  /*c460*/  FMNMX.FTZ R2, R62, R2, !PT ;  /* 0x000000023e027209 */ /* 0x000fc80007810000 */
[----:B------:R-:W-:-:S04]  /*c470*/  FMNMX.FTZ R2, R59, R2, !PT ;  /* 0x000000023b027209 */ /* 0x000fc80007810000 */
[----:B------:R-:W-:Y:S01]  /*c480*/  FMNMX.FTZ R2, R57, R2, !PT ;  /* 0x0000000239027209 */ /* 0x000fe20007810000 */
[----:B------:R-:W-:-:S03]  /*c490*/  FMUL.FTZ R3, R0, R3 ;  /* 0x0000000300037220 */ /* 0x000fc60000410000 */
[----:B------:R-:W-:Y:S01]  /*c4a0*/  FMNMX.FTZ R2, R47, R2, !PT ;  /* 0x000000022f027209 */ /* 0x000fe20007810000 */
[----:B------:R-:W-:Y:S03]  /*c4b0*/  MUFU.EX2 R8, R8 ;  /* 0x0000000800087308 */ /* 0x000fe60000000800 */
[----:B------:R-:W-:-:S05]  /*c4c0*/  FMNMX.FTZ R2, R46, R2, !PT ;  /* 0x000000022e027209 */ /* 0x000fca0007810000 */
[----:B------:R-:W4:Y:S01]  /*c4d0*/  MUFU.EX2 R4, R3 ;  /* 0x0000000300047308 */ /* 0x000f220000000800 */
[----:B------:R-:W-:-:S04]  /*c4e0*/  FMNMX.FTZ R2, R42, R2, !PT ;  /* 0x000000022a027209 */ /* 0x000fc80007810000 */
[----:B------:R-:W-:-:S03]  /*c4f0*/  FMNMX.FTZ R2, R39, R2, !PT ;  /* 0x0000000227027209 */ /* 0x000fc60007810000 */
[----:B------:R-:W1:Y:S01]  /*c500*/  MUFU.EX2 R5, R5 ;  /* 0x0000000500057308 */ /* 0x000e620000000800 */
[----:B------:R-:W-:-:S04]  /*c510*/  FMNMX.FTZ R2, R35, R2, !PT ;  /* 0x0000000223027209 */ /* 0x000fc80007810000 */
[----:B------:R-:W-:Y:S01]  /*c520*/  FMNMX.FTZ R2, R25, R2, !PT ;  /* 0x0000000219027209 */ /* 0x000fe20007810000 */
[----:B----4-:R-:W-:-:S03]  /*c530*/  FFMA.FTZ R3, R242, R4, R8 ;  /* 0x00000004f2037223 */ /* 0x010fc60000010008 */
[----:B------:R-:W-:Y:S01]  /*c540*/  FMNMX.FTZ R2, R16, R2, !PT ;  /* 0x0000000210027209 */ /* 0x000fe20007810000 */
[----:B-1----:R-:W-:-:S04]  /*c550*/  FADD.FTZ R104, R5, R3 ;  /* 0x0000000305687221 */ /* 0x002fc80000010000 */
[----:B------:R-:W1:Y:S02]  /*c560*/  SHFL.BFLY PT, R3, R2, 0x2, 0x1f ;  /* 0x0c401f0002037f89 */ /* 0x000e6400000e0000 */
[----:B-1----:R-:W-:-:S05]  /*c570*/  FMNMX.FTZ R2, R2, R3, !PT ;  /* 0x0000000302027209 */ /* 0x002fca0007810000 */
[----:B------:R-:W1:Y:S01]  /*c580*/  SHFL.BFLY PT, R3, R2, 0x1, 0x1f ;  /* 0x0c201f0002037f89 */ /* 0x000e6200000e0000 */
[----:B------:R-:W-:Y:S02]  /*c590*/  F2FP.BF16.F32.PACK_AB R22, R5, R8 ;  /* 0x000000080516723e */ /* 0x000fe400000010ff */
[----:B-1----:R-:W-:-:S04]  /*c5a0*/  FMNMX.FTZ R252, R2, R3, !PT ;  /* 0x0000000302fc7209 */ /* 0x002fc80007810000 */
[----:B------:R-:W-:-:S04]  /*c5b0*/  FSETP.NEU.FTZ.AND P0, PT, R252, -INF , PT ;  /* 0xff800000fc00780b */ /* 0x000fc80003f1d000 */
[----:B------:R-:W-:-:S05]  /*c5c0*/  FSEL R2, R252, RZ, P0 ;  /* 0x000000fffc027208 */ /* 0x000fca0000000000 */
[----:B------:R-:W-:Y:S01]  /*c5d0*/  FADD.FTZ R5, R102, -R2 ;  /* 0x8000000266057221 */ /* 0x000fe20000010000 */
[----:B------:R-:W-:-:S05]  /*c5e0*/  FMUL.FTZ R2, R0, R252 ;  /* 0x000000fc00027220 */ /* 0x000fca0000410000 */
[----:B------:R-:W-:-:S05]  /*c5f0*/  FSEL R2, R2, RZ, P0 ;  /* 0x000000ff02027208 */ /* 0x000fca0000000000 */
[-CC-:B------:R-:W-:Y:S01]  /*c600*/  FFMA.FTZ R3, R17, R0.reuse, -R2.reuse ;  /* 0x0000000011037223 */ /* 0x180fe20000010802 */
[----:B------:R-:W-:-:S03]  /*c610*/  FFMA.FTZ R6, R179, R0, -R2 ;  /* 0x00000000b3067223 */ /* 0x000fc60000010802 */
[----:B------:R1:W-:Y:S02]  /*c620*/  MUFU.EX2 R179, R3 ;  /* 0x0000000300b37308 */ /* 0x0003e40000000800 */
[----:B-1----:R-:W-:-:S06]  /*c630*/  FMUL.FTZ R3, R0, R5 ;  /* 0x0000000500037220 */ /* 0x002fcc0000410000 */
[----:B------:R-:W3:Y:S01]  /*c640*/  MUFU.EX2 R3, R3 ;  /* 0x0000000300037308 */ /* 0x000ee20000000800 */
[----:B------:R-:W-:Y:S01]  /*c650*/  STL [R1+0x218], R252 ;  /* 0x000218fc01007387 */ /* 0x000fe20000100800 */
[----:B---3--:R-:W-:-:S03]  /*c660*/  FFMA.FTZ R5, R49, R3, R179 ;  /* 0x0000000331057223 */ /* 0x008fc600000100b3 */
[----:B------:R-:W3:Y:S04]  /*c670*/  LDL.LU R49, [R1+0x138] ;  /* 0x0001380001317983 */ /* 0x000ee80000300800 */
[----:B------:R-:W4:Y:S01]  /*c680*/  LDL.64 R30, [R1+0x48] ;  /* 0x00004800011e7983 */ /* 0x000f220000100a00 */
[----:B------:R-:W-:Y:S02]  /*c690*/  IMAD.MOV.U32 R243, RZ, RZ, R241 ;  /* 0x000000fffff37224 */ /* 0x000fe400078e00f1 */
[----:B------:R-:W-:Y:S02]  /*c6a0*/  IMAD.MOV.U32 R242, RZ, RZ, R240 ;  /* 0x000000fffff27224 */ /* 0x000fe400078e00f0 */
[----:B------:R-:W-:Y:S02]  /*c6b0*/  IMAD.MOV.U32 R241, RZ, RZ, R239 ;  /* 0x000000fffff17224 */ /* 0x000fe400078e00ef */
[----:B------:R-:W-:-:S02]  /*c6c0*/  IMAD.MOV.U32 R240, RZ, RZ, R238 ;  /* 0x000000fffff07224 */ /* 0x000fc400078e00ee */
[----:B------:R-:W-:Y:S02]  /*c6d0*/  IMAD.MOV.U32 R239, RZ, RZ, R237 ;  /* 0x000000ffffef7224 */ /* 0x000fe400078e00ed */
[----:B------:R-:W-:Y:S02]  /*c6e0*/  IMAD.MOV.U32 R238, RZ, RZ, R236 ;  /* 0x000000ffffee7224 */ /* 0x000fe400078e00ec */
[-C--:B------:R-:W-:Y:S01]  /*c6f0*/  FFMA.FTZ R9, R178, R0.reuse, -R2 ;  /* 0x00000000b2097223 */ /* 0x080fe20000010802 */
[----:B------:R-:W-:Y:S02]  /*c700*/  IMAD.MOV.U32 R237, RZ, RZ, R212 ;  /* 0x000000ffffed7224 */ /* 0x000fe400078e00d4 */
[-CC-:B------:R-:W-:Y:S01]  /*c710*/  FFMA.FTZ R8, R107, R0.reuse, -R2.reuse ;  /* 0x000000006b087223 */ /* 0x180fe20000010802 */
[----:B------:R-:W-:Y:S02]  /*c720*/  IMAD.MOV.U32 R236, RZ, RZ, R211 ;  /* 0x000000ffffec7224 */ /* 0x000fe400078e00d3 */
        /* <DEDUP_REMOVED lines=23> */
[----:B------:R-:W1:Y:S03]  /*c8a0*/  MUFU.EX2 R6, R6 ;  /* 0x0000000600067308 */ /* 0x000e660000000800 */
[----:B------:R-:W-:-:S04]  /*c8b0*/  FMNMX.FTZ R2, R65, R2, !PT ;  /* 0x0000000241027209 */ /* 0x000fc80007810000 */
[----:B------:R-:W-:-:S04]  /*c8c0*/  FMNMX.FTZ R2, R63, R2, !PT ;  /* 0x000000023f027209 */ /* 0x000fc80007810000 */
[----:B------:R-:W-:-:S04]  /*c8d0*/  FMNMX.FTZ R2, R60, R2, !PT ;  /* 0x000000023c027209 */ /* 0x000fc80007810000 */
[----:B------:R-:W-:-:S04]  /*c8e0*/  FMNMX.FTZ R2, R56, R2, !PT ;  /* 0x0000000238027209 */ /* 0x000fc80007810000 */
        /* <DEDUP_REMOVED lines=12> */
[----:B------:R-:W-:Y:S01]  /*c9b0*/  FFMA.FTZ R5, R38, R0, -R2 ;  /* 0x0000000026057223 */ /* 0x000fe20000010802 */
[----:B------:R-:W-:-:S03]  /*c9c0*/  FMUL.FTZ R6, R0, R6 ;  /* 0x0000000600067220 */ /* 0x000fc60000410000 */
[----:B------:R1:W-:Y:S08]  /*c9d0*/  MUFU.EX2 R16, R5 ;  /* 0x0000000500107308 */ /* 0x0003f00000000800 */
[----:B------:R-:W-:Y:S01]  /*c9e0*/  MUFU.EX2 R20, R15 ;  /* 0x0000000f00147308 */ /* 0x000fe20000000800 */
[----:B-1----:R-:W-:-:S07]  /*c9f0*/  FFMA.FTZ R5, R206, R0, -R2 ;  /* 0x00000000ce057223 */ /* 0x002fce0000010802 */
[----:B------:R-:W3:Y:S08]  /*ca00*/  MUFU.EX2 R6, R6 ;  /* 0x0000000600067308 */ /* 0x000ef00000000800 */
[----:B------:R1:W2:Y:S08]  /*ca10*/  MUFU.EX2 R15, R5 ;  /* 0x00000005000f7308 */ /* 0x0002b00000000800 */
[----:B------:R-:W-:Y:S01]  /*ca20*/  MUFU.EX2 R181, R181 ;  /* 0x000000b500b57308 */ /* 0x000fe20000000800 */
[----:B-1----:R-:W-:-:S07]  /*ca30*/  FMUL.FTZ R5, R0, R18 ;  /* 0x0000001200057220 */ /* 0x002fce0000410000 */
[----:B------:R-:W-:Y:S08]  /*ca40*/  MUFU.EX2 R61, R61 ;  /* 0x0000003d003d7308 */ /* 0x000ff00000000800 */
[----:B------:R-:W1:Y:S01]  /*ca50*/  MUFU.EX2 R5, R5 ;  /* 0x0000000500057308 */ /* 0x000e620000000800 */
[-CC-:B------:R-:W-:Y:S01]  /*ca60*/  FFMA.FTZ R12, R177, R0.reuse, -R2.reuse ;  /* 0x00000000b10c7223 */ /* 0x180fe20000010802 */
[----:B------:R-:W-:-:S06]  /*ca70*/  FFMA.FTZ R17, R176, R0, -R2 ;  /* 0x00000000b0117223 */ /* 0x000fcc0000010802 */
[----:B------:R-:W1:Y:S01]  /*ca80*/  MUFU.EX2 R58, R58 ;  /* 0x0000003a003a7308 */ /* 0x000e620000000800 */
[-CC-:B------:R-:W-:Y:S01]  /*ca90*/  FFMA.FTZ R18, R67, R0.reuse, -R2.reuse ;  /* 0x0000000043127223 */ /* 0x180fe20000010802 */
[-CC-:B------:R-:W-:Y:S01]  /*caa0*/  FFMA.FTZ R66, R66, R0.reuse, -R2.reuse ;  /* 0x0000000042427223 */ /* 0x180fe20000010802 */
[----:B------:R-:W-:-:S05]  /*cab0*/  FFMA.FTZ R65, R65, R0, -R2 ;  /* 0x0000000041417223 */ /* 0x000fca0000010802 */
[----:B------:R2:W1:Y:S01]  /*cac0*/  MUFU.EX2 R21, R9 ;  /* 0x0000000900157308 */ /* 0x0004620000000800 */
[-CC-:B------:R-:W-:Y:S01]  /*cad0*/  FFMA.FTZ R63, R63, R0.reuse, -R2.reuse ;  /* 0x000000003f3f7223 */ /* 0x180fe20000010802 */
[-CC-:B------:R-:W-:Y:S01]  /*cae0*/  FFMA.FTZ R60, R60, R0.reuse, -R2.reuse ;  /* 0x000000003c3c7223 */ /* 0x180fe20000010802 */
[-CC-:B------:R-:W-:Y:S01]  /*caf0*/  FFMA.FTZ R56, R56, R0.reuse, -R2.reuse ;  /* 0x0000000038387223 */ /* 0x180fe20000010802 */
[----:B------:R-:W-:-:S04]  /*cb00*/  FFMA.FTZ R45, R45, R0, -R2 ;  /* 0x000000002d2d7223 */ /* 0x000fc80000010802 */
[----:B------:R1:W-:Y:S08]  /*cb10*/  MUFU.EX2 R106, R8 ;  /* 0x00000008006a7308 */ /* 0x0003f00000000800 */
[----:B------:R-:W4:Y:S01]  /*cb20*/  MUFU.EX2 R50, R50 ;  /* 0x0000003200327308 */ /* 0x000f220000000800 */
[-CC-:B--2---:R-:W-:Y:S01]  /*cb30*/  FFMA.FTZ R9, R180, R0.reuse, -R2.reuse ;  /* 0x00000000b4097223 */ /* 0x184fe20000010802 */
[----:B-1----:R-:W-:-:S06]  /*cb40*/  FFMA.FTZ R8, R203, R0, -R2 ;  /* 0x00000000cb087223 */ /* 0x002fcc0000010802 */
[----:B------:R1:W-:Y:S08]  /*cb50*/  MUFU.EX2 R23, R7 ;  /* 0x0000000700177308 */ /* 0x0003f00000000800 */
[----:B------:R2:W-:Y:S08]  /*cb60*/  MUFU.EX2 R103, R10 ;  /* 0x0000000a00677308 */ /* 0x0005f00000000800 */
[----:B------:R3:W-:Y:S01]  /*cb70*/  MUFU.EX2 R25, R11 ;  /* 0x0000000b00197308 */ /* 0x0007e20000000800 */
[----:B-1----:R-:W-:-:S07]  /*cb80*/  FFMA.FTZ R7, R202, R0, -R2 ;  /* 0x00000000ca077223 */ /* 0x002fce0000010802 */
[----:B------:R-:W1:Y:S01]  /*cb90*/  MUFU.EX2 R19, R8 ;  /* 0x0000000800137308 */ /* 0x000e620000000800 */
[-CC-:B--2---:R-:W-:Y:S01]  /*cba0*/  FFMA.FTZ R10, R182, R0.reuse, -R2.reuse ;  /* 0x00000000b60a7223 */ /* 0x184fe20000010802 */
[----:B---3--:R-:W-:Y:S01]  /*cbb0*/  FFMA.FTZ R11, R183, R0, -R2 ;  /* 0x00000000b70b7223 */ /* 0x008fe20000010802 */
[----:B------:R-:W-:-:S05]  /*cbc0*/  FFMA.FTZ R0, R49, R6, R16 ;  /* 0x0000000631007223 */ /* 0x000fca0000010010 */
[----:B------:R-:W2:Y:S01]  /*cbd0*/  MUFU.EX2 R55, R55 ;  /* 0x0000003700377308 */ /* 0x000ea20000000800 */
[----:B------:R-:W-:-:S07]  /*cbe0*/  FADD.FTZ R2, R20, R104 ;  /* 0x0000006814027221 */ /* 0x000fce0000010000 */
[----:B------:R-:W3:Y:S08]  /*cbf0*/  MUFU.EX2 R44, R44 ;  /* 0x0000002c002c7308 */ /* 0x000ef00000000800 */
[----:B------:R4:W3:Y:S08]  /*cc00*/  MUFU.EX2 R14, R7 ;  /* 0x00000007000e7308 */ /* 0x0008f00000000800 */
[----:B------:R-:W3:Y:S01]  /*cc10*/  MUFU.EX2 R43, R43 ;  /* 0x0000002b002b7308 */ /* 0x000ee20000000800 */
[----:B----4-:R-:W-:Y:S01]  /*cc20*/  FADD.FTZ R7, R15, R0 ;  /* 0x000000000f077221 */ /* 0x010fe20000010000 */
[----:B------:R-:W-:-:S06]  /*cc30*/  FFMA.FTZ R0, R244, R5, R181 ;  /* 0x00000005f4007223 */ /* 0x000fcc00000100b5 */
[----:B------:R-:W4:Y:S01]  /*cc40*/  MUFU.EX2 R11, R11 ;  /* 0x0000000b000b7308 */ /* 0x000f220000000800 */
[----:B------:R-:W-:Y:S01]  /*cc50*/  FADD.FTZ R8, R61, R0 ;  /* 0x000000003d087221 */ /* 0x000fe20000010000 */
[----:B------:R-:W-:Y:S01]  /*cc60*/  FADD.FTZ R0, R58, R2 ;  /* 0x000000023a007221 */ /* 0x000fe20000010000 */
[----:B------:R-:W-:-:S05]  /*cc70*/  FADD.FTZ R2, R21, R24 ;  /* 0x0000001815027221 */ /* 0x000fca0000010000 */
[----:B------:R-:W4:Y:S01]  /*cc80*/  MUFU.EX2 R40, R40 ;  /* 0x0000002800287308 */ /* 0x000f220000000800 */
[----:B------:R-:W-:Y:S01]  /*cc90*/  FADD.FTZ R0, R50, R0 ;  /* 0x0000000032007221 */ /* 0x000fe20000010000 */
[----:B------:R-:W-:Y:S01]  /*cca0*/  FADD.FTZ R2, R106, R2 ;  /* 0x000000026a027221 */ /* 0x000fe20000010000 */
[----:B------:R-:W-:Y:S01]  /*ccb0*/  F2FP.BF16.F32.PACK_AB R177, R58, R20 ;  /* 0x000000143ab1723e */ /* 0x000fe200000010ff */
[----:B-1----:R-:W-:-:S04]  /*ccc0*/  FADD.FTZ R7, R19, R7 ;  /* 0x0000000713077221 */ /* 0x002fc80000010000 */
[----:B------:R-:W1:Y:S01]  /*ccd0*/  MUFU.EX2 R36, R36 ;  /* 0x0000002400247308 */ /* 0x000e620000000800 */
[----:B--2---:R-:W-:Y:S01]  /*cce0*/  FADD.FTZ R8, R55, R8 ;  /* 0x0000000837087221 */ /* 0x004fe20000010000 */
[----:B---3--:R-:W-:Y:S01]  /*ccf0*/  FADD.FTZ R20, R44, R0 ;  /* 0x000000002c147221 */ /* 0x008fe20000010000 */
[----:B------:R-:W-:-:S05]  /*cd00*/  FADD.FTZ R0, R23, R2 ;  /* 0x0000000217007221 */ /* 0x000fca0000010000 */
[----:B------:R-:W2:Y:S01]  /*cd10*/  MUFU.EX2 R13, R13 ;  /* 0x0000000d000d7308 */ /* 0x000ea20000000800 */
[----:B------:R-:W-:Y:S01]  /*cd20*/  FADD.FTZ R7, R14, R7 ;  /* 0x000000070e077221 */ /* 0x000fe20000010000 */
[----:B------:R-:W-:Y:S01]  /*cd30*/  FADD.FTZ R8, R43, R8 ;  /* 0x000000082b087221 */ /* 0x000fe20000010000 */
[----:B------:R-:W-:Y:S02]  /*cd40*/  FADD.FTZ R0, R103, R0 ;  /* 0x0000000067007221 */ /* 0x000fe40000010000 */
[----:B----4-:R-:W-:Y:S01]  /*cd50*/  FADD.FTZ R2, R11, R7 ;  /* 0x000000070b027221 */ /* 0x010fe20000010000 */
[----:B------:R-:W-:Y:S01]  /*cd60*/  FADD.FTZ R7, R40, R8 ;  /* 0x0000000828077221 */ /* 0x000fe20000010000 */
[----:B------:R-:W-:Y:S01]  /*cd70*/  FADD.FTZ R0, R25, R0 ;  /* 0x0000000019007221 */ /* 0x000fe20000010000 */
[----:B------:R-:W-:Y:S01]  /*cd80*/  IMAD.SHL.U32 R49, R222, 0x2, RZ ;  /* 0x00000002de317824 */ /* 0x000fe200078e00ff */
[----:B------:R-:W-:Y:S01]  /*cd90*/  F2FP.BF16.F32.PACK_AB R206, R14, R19 ;  /* 0x000000130ece723e */ /* 0x000fe200000010ff */
[----:B-1----:R-:W-:Y:S01]  /*cda0*/  FADD.FTZ R19, R36, R7 ;  /* 0x0000000724137221 */ /* 0x002fe20000010000 */
[----:B--2---:R-:W-:-:S02]  /*cdb0*/  FADD.FTZ R7, R13, R0 ;  /* 0x000000000d077221 */ /* 0x004fc40000010000 */
[----:B------:R-:W-:Y:S01]  /*cdc0*/  LOP3.LUT R0, R29, R49, RZ, 0x3c, !PT ;  /* 0x000000311d007212 */ /* 0x000fe200078e3cff */
[----:B------:R-:W1:Y:S03]  /*cdd0*/  MUFU.EX2 R10, R10 ;  /* 0x0000000a000a7308 */ /* 0x000e660000000800 */
[----:B------:R-:W-:Y:S01]  /*cde0*/  LOP3.LUT R0, R0, R199, RZ, 0x3c, !PT ;  /* 0x000000c700007212 */ /* 0x000fe200078e3cff */
[----:B------:R-:W-:Y:S02]  /*cdf0*/  IMAD.MOV.U32 R52, RZ, RZ, R243 ;  /* 0x000000ffff347224 */ /* 0x000fe400078e00f3 */
[----:B------:R-:W-:Y:S02]  /*ce00*/  IMAD.MOV.U32 R243, RZ, RZ, R238 ;  /* 0x000000fffff37224 */ /* 0x000fe400078e00ee */
[----:B------:R-:W-:Y:S02]  /*ce10*/  IMAD.MOV.U32 R196, RZ, RZ, R234 ;  /* 0x000000ffffc47224 */ /* 0x000fe400078e00ea */
[----:B------:R-:W-:Y:S01]  /*ce20*/  IMAD.WIDE.U32 R58, R0, -0x326172a9, RZ ;  /* 0xcd9e8d57003a7825 */ /* 0x000fe200078e00ff */
[----:B------:R-:W2:Y:S04]  /*ce30*/  MUFU.EX2 R9, R9 ;  /* 0x0000000900097308 */ /* 0x000ea80000000800 */
[----:B------:R-:W-:-:S04]  /*ce40*/  LOP3.LUT R0, R59, R243, R196, 0x96, !PT ;  /* 0x000000f33b007212 */ /* 0x000fc800078e96c4 */
[----:B------:R-:W3:Y:S01]  /*ce50*/  MUFU.EX2 R12, R12 ;  /* 0x0000000c000c7308 */ /* 0x000ee20000000800 */
[----:B------:R-:W-:-:S04]  /*ce60*/  IMAD.WIDE.U32 R182, R0, -0x2daee0ad, RZ ;  /* 0xd2511f5300b67825 */ /* 0x000fc800078e00ff */
[----:B-1----:R-:W-:Y:S01]  /*ce70*/  FADD.FTZ R2, R10, R2 ;  /* 0x000000020a027221 */ /* 0x002fe20000010000 */
[----:B------:R-:W-:Y:S02]  /*ce80*/  F2FP.BF16.F32.PACK_AB R24, R13, R25 ;  /* 0x000000190d18723e */ /* 0x000fe400000010ff */
[----:B------:R-:W-:Y:S01]  /*ce90*/  LOP3.LUT R8, R183, R52, R30, 0x96, !PT ;  /* 0x00000034b7087212 */ /* 0x000fe200078e961e */
[----:B------:R-:W-:Y:S02]  /*cea0*/  IMAD.MOV.U32 R247, RZ, RZ, R242 ;  /* 0x000000fffff77224 */ /* 0x000fe400078e00f2 */
[----:B--2---:R-:W-:Y:S01]  /*ceb0*/  FADD.FTZ R2, R9, R2 ;  /* 0x0000000209027221 */ /* 0x004fe20000010000 */
[----:B------:R-:W-:Y:S01]  /*cec0*/  IMAD.MOV.U32 R242, RZ, RZ, R239 ;  /* 0x000000fffff27224 */ /* 0x000fe200078e00ef */
[----:B------:R-:W-:Y:S01]  /*ced0*/  LOP3.LUT R0, R251, R51, R58, 0x96, !PT ;  /* 0x00000033fb007212 */ /* 0x000fe200078e963a */
[----:B------:R-:W-:Y:S01]  /*cee0*/  IMAD.MOV.U32 R197, RZ, RZ, R235 ;  /* 0x000000ffffc57224 */ /* 0x000fe200078e00eb */
[----:B---3--:R-:W-:Y:S01]  /*cef0*/  F2FP.BF16.F32.PACK_AB R25, R12, R9 ;  /* 0x000000090c19723e */ /* 0x008fe200000010ff */
[----:B------:R-:W-:-:S04]  /*cf00*/  IMAD.WIDE.U32 R8, R8, -0x326172a9, RZ ;  /* 0xcd9e8d5708087825 */ /* 0x000fc800078e00ff */
[----:B------:R-:W-:Y:S01]  /*cf10*/  IMAD.MOV.U32 R234, RZ, RZ, R184 ;  /* 0x000000ffffea7224 */ /* 0x000fe200078e00b8 */
[----:B------:R-:W-:Y:S01]  /*cf20*/  LOP3.LUT R14, R9, R242, R250, 0x96, !PT ;  /* 0x000000f2090e7212 */ /* 0x000fe200078e96fa */
[----:B------:R-:W-:Y:S02]  /*cf30*/  IMAD.MOV.U32 R235, RZ, RZ, R185 ;  /* 0x000000ffffeb7224 */ /* 0x000fe400078e00b9 */
[----:B------:R-:W-:Y:S02]  /*cf40*/  IMAD.MOV.U32 R174, RZ, RZ, R237 ;  /* 0x000000ffffae7224 */ /* 0x000fe400078e00ed */
[----:B------:R-:W-:Y:S01]  /*cf50*/  IMAD.WIDE.U32 R184, R0, -0x2daee0ad, RZ ;  /* 0xd2511f5300b87825 */ /* 0x000fe200078e00ff */
[----:B------:R-:W-:-:S03]  /*cf60*/  F2FP.BF16.F32.PACK_AB R203, R15, R16 ;  /* 0x000000100fcb723e */ /* 0x000fc600000010ff */
[----:B------:R-:W-:Y:S01]  /*cf70*/  FADD.FTZ R16, R12, R2 ;  /* 0x000000020c107221 */ /* 0x000fe20000010000 */
[----:B------:R-:W-:Y:S01]  /*cf80*/  IMAD.MOV.U32 R218, RZ, RZ, R241 ;  /* 0x000000ffffda7224 */ /* 0x000fe200078e00f1 */
[----:B------:R-:W-:Y:S01]  /*cf90*/  LOP3.LUT R12, R185, R174, R182, 0x96, !PT ;  /* 0x000000aeb90c7212 */ /* 0x000fe200078e96b6 */
[----:B------:R-:W-:Y:S01]  /*cfa0*/  IMAD.WIDE.U32 R14, R14, -0x2daee0ad, RZ ;  /* 0xd2511f530e0e7825 */ /* 0x000fe200078e00ff */
[----:B------:R-:W-:Y:S02]  /*cfb0*/  F2FP.BF16.F32.PACK_AB R224, R43, R55 ;  /* 0x000000372be0723e */ /* 0x000fe400000010ff */
[----:B------:R-:W-:Y:S01]  /*cfc0*/  F2FP.BF16.F32.PACK_AB R43, R10, R11 ;  /* 0x0000000b0a2b723e */ /* 0x000fe200000010ff */
[----:B------:R-:W-:Y:S01]  /*cfd0*/  IMAD.WIDE.U32 R12, R12, -0x326172a9, RZ ;  /* 0xcd9e8d570c0c7825 */ /* 0x000fe200078e00ff */
[----:B------:R-:W-:-:S03]  /*cfe0*/  LOP3.LUT R10, R15, R218, R184, 0x96, !PT ;  /* 0x000000da0f0a7212 */ /* 0x000fc600078e96b8 */
[----:B------:R-:W-:Y:S01]  /*cff0*/  IMAD.MOV.U32 R238, RZ, RZ, R236 ;  /* 0x000000ffffee7224 */ /* 0x000fe200078e00ec */
[----:B------:R-:W-:Y:S01]  /*d000*/  LOP3.LUT R13, R13, R247, R8, 0x96, !PT ;  /* 0x000000f70d0d7212 */ /* 0x000fe200078e9608 */
[----:B------:R-:W-:-:S04]  /*d010*/  IMAD.WIDE.U32 R10, R10, -0x326172a9, RZ ;  /* 0xcd9e8d570a0a7825 */ /* 0x000fc800078e00ff */
[----:B------:R-:W-:Y:S01]  /*d020*/  IMAD.MOV.U32 R205, RZ, RZ, R240 ;  /* 0x000000ffffcd7224 */ /* 0x000fe200078e00f0 */
[----:B------:R-:W-:Y:S01]  /*d030*/  LOP3.LUT R11, R11, R238, R12, 0x96, !PT ;  /* 0x000000ee0b0b7212 */ /* 0x000fe200078e960c */
[----:B------:R-:W-:-:S05]  /*d040*/  IMAD.WIDE.U32 R12, R13, -0x2daee0ad, RZ ;  /* 0xd2511f530d0c7825 */ /* 0x000fca00078e00ff */
[----:B------:R-:W-:-:S05]  /*d050*/  LOP3.LUT R8, R13, R205, R14, 0x96, !PT ;  /* 0x000000cd0d087212 */ /* 0x000fca00078e960e */
[----:B------:R-:W-:-:S05]  /*d060*/  IMAD.WIDE.U32 R8, R8, -0x326172a9, RZ ;  /* 0xcd9e8d5708087825 */ /* 0x000fca00078e00ff */
[----:B------:R-:W-:Y:S01]  /*d070*/  LOP3.LUT R0, R9, R245, R10, 0x96, !PT ;  /* 0x000000f509007212 */ /* 0x000fe200078e960a */
[----:B------:R-:W1:Y:S03]  /*d080*/  MUFU.EX2 R17, R17 ;  /* 0x0000001100117308 */ /* 0x000e660000000800 */
[----:B------:R-:W-:-:S04]  /*d090*/  LOP3.LUT R2, R0, 0xff, RZ, 0xc0, !PT ;  /* 0x000000ff00027812 */ /* 0x000fc800078ec0ff */
[----:B------:R-:W-:Y:S01]  /*d0a0*/  ISETP.GE.U32.AND P1, PT, R200, R2, PT ;  /* 0x00000002c800720c */ /* 0x000fe20003f26070 */
[----:B------:R-:W2:Y:S01]  /*d0b0*/  MUFU.EX2 R18, R18 ;  /* 0x0000001200127308 */ /* 0x000ea20000000800 */
[----:B------:R-:W-:-:S04]  /*d0c0*/  LOP3.LUT R2, R0, 0xffff, RZ, 0xc0, !PT ;  /* 0x0000ffff00027812 */ /* 0x000fc800078ec0ff */
[----:B------:R-:W-:-:S04]  /*d0d0*/  SHF.R.U32.HI R2, RZ, 0x8, R2 ;  /* 0x00000008ff027819 */ /* 0x000fc80000011602 */
[----:B------:R-:W-:-:S04]  /*d0e0*/  LOP3.LUT R2, R2, 0xffff, RZ, 0xc0, !PT ;  /* 0x0000ffff02027812 */ /* 0x000fc800078ec0ff */
[----:B------:R-:W-:Y:S01]  /*d0f0*/  ISETP.GE.U32.AND P5, PT, R200, R2, PT ;  /* 0x00000002c800720c */ /* 0x000fe20003fa6070 */
[----:B-1----:R-:W-:-:S04]  /*d100*/  FADD.FTZ R2, R17, R16 ;  /* 0x0000001011027221 */ /* 0x002fc80000010000 */
[----:B--2---:R-:W-:Y:S01]  /*d110*/  FADD.FTZ R13, R18, R2 ;  /* 0x00000002120d7221 */ /* 0x004fe20000010000 */
[--C-:B------:R-:W-:Y:S02]  /*d120*/  SHF.R.U32.HI R2, RZ, 0x18, R0.reuse ;  /* 0x00000018ff027819 */ /* 0x100fe40000011600 */
[----:B------:R-:W-:Y:S02]  /*d130*/  F2FP.BF16.F32.PACK_AB R225, R61, R181 ;  /* 0x000000b53de1723e */ /* 0x000fe400000010ff */
[----:B------:R-:W-:Y:S02]  /*d140*/  ISETP.GE.U32.AND P0, PT, R200, R2, PT ;  /* 0x00000002c800720c */ /* 0x000fe40003f06070 */
[----:B------:R-:W-:Y:S02]  /*d150*/  PRMT R181, R22, 0x7610, R181 ;  /* 0x0000761016b57816 */ /* 0x000fe400000000b5 */
[----:B------:R-:W-:Y:S02]  /*d160*/  SHF.R.U32.HI R0, RZ, 0x10, R0 ;  /* 0x00000010ff007819 */ /* 0x000fe40000011600 */
[----:B------:R-:W-:Y:S01]  /*d170*/  F2FP.BF16.F32.PACK_AB R106, R106, R21 ;  /* 0x000000156a6a723e */ /* 0x000fe200000010ff */
[----:B------:R-:W-:Y:S01]  /*d180*/  @!P1 HFMA2.BF16_V2 R26, -RZ.H0_H0, RZ.H0_H0, -R181.H0_H0 ;  /* 0x200000ffff1a9231 */ /* 0x000fe200003409b5 */
[----:B------:R-:W-:Y:S01]  /*d190*/  PRMT R180, R22, 0x7632, R180 ;  /* 0x0000763216b47816 */ /* 0x000fe200000000b4 */
[----:B------:R-:W1:Y:S01]  /*d1a0*/  MUFU.EX2 R21, R57 ;  /* 0x0000003900157308 */ /* 0x000e620000000800 */
[----:B------:R-:W-:-:S02]  /*d1b0*/  PRMT R178, R179, 0x7632, R178 ;  /* 0x00007632b3b27816 */ /* 0x000fc400000000b2 */
[----:B------:R-:W-:Y:S02]  /*d1c0*/  LOP3.LUT R0, R0, 0xff, RZ, 0xc0, !PT ;  /* 0x000000ff00007812 */ /* 0x000fe400078ec0ff */
[----:B------:R-:W-:Y:S01]  /*d1d0*/  PRMT R2, R181, 0x5410, R180 ;  /* 0x00005410b5027816 */ /* 0x000fe200000000b4 */
[----:B------:R-:W-:Y:S01]  /*d1e0*/  @!P0 HFMA2.BF16_V2 R27, -RZ.H0_H0, RZ.H0_H0, -R178.H0_H0 ;  /* 0x200000ffff1b8231 */ /* 0x000fe200003409b2 */
[----:B------:R-:W-:Y:S01]  /*d1f0*/  @!P1 PRMT R181, R26, 0x5410, RZ ;  /* 0x000054101ab59816 */ /* 0x000fe200000000ff */
[----:B------:R-:W2:Y:S01]  /*d200*/  MUFU.EX2 R47, R47 ;  /* 0x0000002f002f7308 */ /* 0x000ea20000000800 */
[----:B------:R-:W-:Y:S02]  /*d210*/  ISETP.GE.U32.AND P1, PT, R200, R0, PT ;  /* 0x00000000c800720c */ /* 0x000fe40003f26070 */
[----:B------:R-:W-:Y:S02]  /*d220*/  LOP3.LUT R0, R8, 0xff, RZ, 0xc0, !PT ;  /* 0x000000ff08007812 */ /* 0x000fe400078ec0ff */
[----:B------:R-:W-:-:S02]  /*d230*/  PRMT R244, R179, 0x5410, R178 ;  /* 0x00005410b3f47816 */ /* 0x000fc400000000b2 */
[----:B------:R-:W-:Y:S02]  /*d240*/  @!P0 PRMT R178, R27, 0x5410, RZ ;  /* 0x000054101bb28816 */ /* 0x000fe400000000ff */
[----:B------:R-:W-:Y:S02]  /*d250*/  ISETP.GE.U32.AND P0, PT, R200, R0, PT ;  /* 0x00000000c800720c */ /* 0x000fe40003f06070 */
[----:B------:R-:W-:Y:S01]  /*d260*/  LOP3.LUT R0, R8, 0xffff, RZ, 0xc0, !PT ;  /* 0x0000ffff08007812 */ /* 0x000fe200078ec0ff */
[----:B------:R-:W3:Y:S01]  /*d270*/  MUFU.EX2 R15, R46 ;  /* 0x0000002e000f7308 */ /* 0x000ee20000000800 */
[----:B-1----:R-:W-:Y:S02]  /*d280*/  FADD.FTZ R7, R21, R7 ;  /* 0x0000000715077221 */ /* 0x002fe40000010000 */
[----:B------:R-:W-:Y:S01]  /*d290*/  SHF.R.U32.HI R0, RZ, 0x8, R0 ;  /* 0x00000008ff007819 */ /* 0x000fe20000011600 */
[----:B------:R-:W-:Y:S02]  /*d2a0*/  @!P1 HFMA2.BF16_V2 R34, -RZ.H0_H0, RZ.H0_H0, -R179.H0_H0 ;  /* 0x200000ffff229231 */ /* 0x000fe400003409b3 */
[----:B--2---:R-:W-:Y:S01]  /*d2b0*/  FADD.FTZ R10, R47, R7 ;  /* 0x000000072f0a7221 */ /* 0x004fe20000010000 */
[----:B------:R-:W-:Y:S01]  /*d2c0*/  @!P5 HFMA2.BF16_V2 R37, -RZ.H0_H0, RZ.H0_H0, -R180.H0_H0 ;  /* 0x200000ffff25d231 */ /* 0x000fe200003409b4 */
[----:B------:R-:W-:Y:S01]  /*d2d0*/  LOP3.LUT R0, R0, 0xffff, RZ, 0xc0, !PT ;  /* 0x0000ffff00007812 */ /* 0x000fe200078ec0ff */
[----:B------:R-:W1:Y:S01]  /*d2e0*/  MUFU.EX2 R14, R42 ;  /* 0x0000002a000e7308 */ /* 0x000e620000000800 */
[----:B------:R-:W-:-:S02]  /*d2f0*/  SHF.R.U32.HI R7, RZ, 0x10, R8 ;  /* 0x00000010ff077819 */ /* 0x000fc40000011608 */
[----:B------:R-:W-:Y:S02]  /*d300*/  @!P1 PRMT R179, R34, 0x5410, RZ ;  /* 0x0000541022b39816 */ /* 0x000fe400000000ff */
[----:B------:R-:W-:Y:S02]  /*d310*/  SHF.R.U32.HI R8, RZ, 0x18, R8 ;  /* 0x00000018ff087819 */ /* 0x000fe40000011608 */
[C---:B------:R-:W-:Y:S01]  /*d320*/  ISETP.GE.U32.AND P1, PT, R200.reuse, R0, PT ;  /* 0x00000000c800720c */ /* 0x040fe20003f26070 */
[----:B------:R-:W-:Y:S01]  /*d330*/  STL [R1+0x18], R172 ;  /* 0x000018ac01007387 */ /* 0x000fe20000100800 */
[----:B------:R-:W-:Y:S01]  /*d340*/  @!P5 PRMT R180, R37, 0x5410, RZ ;  /* 0x0000541025b4d816 */ /* 0x000fe200000000ff */
[----:B------:R-:W-:Y:S01]  /*d350*/  @!P0 HFMA2.BF16_V2 R38, -RZ.H0_H0, RZ.H0_H0, -R177.H0_H0 ;  /* 0x200000ffff268231 */ /* 0x000fe200003409b1 */
[----:B------:R-:W-:Y:S01]  /*d360*/  PRMT R176, R177, 0x7632, R176 ;  /* 0x00007632b1b07816 */ /* 0x000fe200000000b0 */
[----:B------:R-:W-:Y:S01]  /*d370*/  STL [R1+0x21c], R222 ;  /* 0x00021cde01007387 */ /* 0x000fe20000100800 */
[----:B------:R-:W-:Y:S01]  /*d380*/  ISETP.GE.U32.AND P5, PT, R200, R8, PT ;  /* 0x00000008c800720c */ /* 0x000fe20003fa6070 */
[----:B------:R-:W-:Y:S01]  /*d390*/  IMAD.WIDE.U32 R8, R11, -0x2daee0ad, RZ ;  /* 0xd2511f530b087825 */ /* 0x000fe200078e00ff */
[----:B------:R-:W-:Y:S01]  /*d3a0*/  LOP3.LUT R0, R7, 0xff, RZ, 0xc0, !PT ;  /* 0x000000ff07007812 */ /* 0x000fe200078ec0ff */
[----:B------:R-:W-:Y:S02]  /*d3b0*/  STL [R1+0x158], R49 ;  /* 0x0001583101007387 */ /* 0x000fe40000100800 */
[----:B------:R-:W-:Y:S01]  /*d3c0*/  IMAD.MOV.U32 R33, RZ, RZ, R235 ;  /* 0x000000ffff217224 */ /* 0x000fe200078e00eb */
[----:B------:R-:W-:Y:S01]  /*d3d0*/  PRMT R235, R177, 0x5410, R176 ;  /* 0x00005410b1eb7816 */ /* 0x000fe200000000b0 */
[----:B------:R-:W-:Y:S01]  /*d3e0*/  STL [R1+0x24c], R182 ;  /* 0x00024cb601007387 */ /* 0x000fe20000100800 */
[----:B------:R-:W-:-:S03]  /*d3f0*/  @!P0 PRMT R177, R38, 0x5410, RZ ;  /* 0x0000541026b18816 */ /* 0x000fc600000000ff */
[----:B------:R-:W-:Y:S01]  /*d400*/  STL [R1+0x248], R183 ;  /* 0x000248b701007387 */ /* 0x000fe20000100800 */
[----:B------:R-:W-:-:S03]  /*d410*/  ISETP.GE.U32.AND P0, PT, R200, R0, PT ;  /* 0x00000000c800720c */ /* 0x000fc60003f06070 */
[----:B------:R3:W-:Y:S01]  /*d420*/  STL [R1+0x2c], R2 ;  /* 0x00002c0201007387 */ /* 0x0007e20000100800 */
[----:B------:R-:W-:Y:S01]  /*d430*/  LOP3.LUT R0, R9, R246, R12, 0x96, !PT ;  /* 0x000000f609007212 */ /* 0x000fe200078e960c */
[----:B------:R-:W-:Y:S01]  /*d440*/  @!P1 HFMA2.BF16_V2 R41, -RZ.H0_H0, RZ.H0_H0, -R176.H0_H0 ;  /* 0x200000ffff299231 */ /* 0x000fe200003409b0 */
[----:B------:R-:W-:Y:S02]  /*d450*/  PRMT R107, R106, 0x7632, R107 ;  /* 0x000076326a6b7816 */ /* 0x000fe4000000006b */
[----:B------:R-:W-:Y:S02]  /*d460*/  LOP3.LUT R7, R0, 0xff, RZ, 0xc0, !PT ;  /* 0x000000ff00077812 */ /* 0x000fe400078ec0ff */
[----:B------:R-:W-:Y:S01]  /*d470*/  @!P1 PRMT R176, R41, 0x5410, RZ ;  /* 0x0000541029b09816 */ /* 0x000fe200000000ff */
[----:B------:R-:W-:Y:S01]  /*d480*/  @!P5 HFMA2.BF16_V2 R64, -RZ.H0_H0, RZ.H0_H0, -R107.H0_H0 ;  /* 0x200000ffff40d231 */ /* 0x000fe2000034096b */
[----:B------:R-:W-:Y:S01]  /*d490*/  ISETP.GE.U32.AND P1, PT, R200, R7, PT ;  /* 0x00000007c800720c */ /* 0x000fe20003f26070 */
[----:B------:R-:W-:-:S02]  /*d4a0*/  IMAD.MOV.U32 R32, RZ, RZ, R234 ;  /* 0x000000ffff207224 */ /* 0x000fc400078e00ea */
[----:B---3--:R-:W-:-:S04]  /*d4b0*/  FADD.FTZ R2, R15, R10 ;  /* 0x0000000a0f027221 */ /* 0x008fc80000010000 */
[----:B-1----:R-:W-:Y:S01]  /*d4c0*/  FADD.FTZ R10, R14, R2 ;  /* 0x000000020e0a7221 */ /* 0x002fe20000010000 */
[----:B------:R-:W-:-:S04]  /*d4d0*/  LOP3.LUT R2, R0, 0xffff, RZ, 0xc0, !PT ;  /* 0x0000ffff00027812 */ /* 0x000fc800078ec0ff */
[----:B------:R-:W-:Y:S02]  /*d4e0*/  SHF.R.U32.HI R2, RZ, 0x8, R2 ;  /* 0x00000008ff027819 */ /* 0x000fe40000011602 */
[----:B------:R-:W-:Y:S02]  /*d4f0*/  PRMT R234, R106, 0x5410, R107 ;  /* 0x000054106aea7816 */ /* 0x000fe4000000006b */
[----:B------:R-:W-:Y:S02]  /*d500*/  LOP3.LUT R2, R2, 0xffff, RZ, 0xc0, !PT ;  /* 0x0000ffff02027812 */ /* 0x000fe400078ec0ff */
[----:B------:R-:W-:Y:S02]  /*d510*/  @!P5 PRMT R107, R64, 0x5410, RZ ;  /* 0x00005410406bd816 */ /* 0x000fe400000000ff */
[----:B------:R-:W-:Y:S02]  /*d520*/  ISETP.GE.U32.AND P5, PT, R200, R2, PT ;  /* 0x00000002c800720c */ /* 0x000fe40003fa6070 */
[----:B------:R-:W-:-:S02]  /*d530*/  F2FP.BF16.F32.PACK_AB R105, R44, R50 ;  /* 0x000000322c69723e */ /* 0x000fc400000010ff */
[--C-:B------:R-:W-:Y:S02]  /*d540*/  SHF.R.U32.HI R2, RZ, 0x18, R0.reuse ;  /* 0x00000018ff027819 */ /* 0x100fe40000011600 */
[----:B------:R-:W-:Y:S01]  /*d550*/  SHF.R.U32.HI R0, RZ, 0x10, R0 ;  /* 0x00000010ff007819 */ /* 0x000fe20000011600 */
[----:B------:R-:W-:Y:S01]  /*d560*/  @!P1 HFMA2.BF16_V2 R100, -RZ.H0_H0, RZ.H0_H0, -R105.H0_H0 ;  /* 0x200000ffff649231 */ /* 0x000fe20000340969 */
[C---:B------:R-:W-:Y:S02]  /*d570*/  PRMT R104, R105.reuse, 0x7632, R104 ;  /* 0x0000763269687816 */ /* 0x040fe40000000068 */
[----:B------:R-:W-:Y:S02]  /*d580*/  LOP3.LUT R0, R0, 0xff, RZ, 0xc0, !PT ;  /* 0x000000ff00007812 */ /* 0x000fe400078ec0ff */
[----:B------:R-:W-:Y:S01]  /*d590*/  PRMT R54, R105, 0x5410, R104 ;  /* 0x0000541069367816 */ /* 0x000fe20000000068 */
[----:B------:R-:W-:Y:S01]  /*d5a0*/  @!P5 HFMA2.BF16_V2 R187, -RZ.H0_H0, RZ.H0_H0, -R104.H0_H0 ;  /* 0x200000ffffbbd231 */ /* 0x000fe20000340968 */
[----:B------:R-:W-:-:S02]  /*d5b0*/  @!P1 PRMT R105, R100, 0x5410, RZ ;  /* 0x0000541064699816 */ /* 0x000fc400000000ff */
[----:B------:R-:W-:Y:S01]  /*d5c0*/  ISETP.GE.U32.AND P1, PT, R200, R0, PT ;  /* 0x00000000c800720c */ /* 0x000fe20003f26070 */
[----:B------:R-:W1:Y:S01]  /*d5d0*/  MUFU.EX2 R66, R66 ;  /* 0x0000004200427308 */ /* 0x000e620000000800 */
[----:B------:R-:W-:Y:S02]  /*d5e0*/  LOP3.LUT R0, R8, 0xff, RZ, 0xc0, !PT ;  /* 0x000000ff08007812 */ /* 0x000fe400078ec0ff */
[----:B------:R-:W-:Y:S02]  /*d5f0*/  @!P5 PRMT R104, R187, 0x5410, RZ ;  /* 0x00005410bb68d816 */ /* 0x000fe400000000ff */
[----:B------:R-:W-:Y:S02]  /*d600*/  ISETP.GE.U32.AND P5, PT, R200, R0, PT ;  /* 0x00000000c800720c */ /* 0x000fe40003fa6070 */
[----:B------:R-:W-:Y:S01]  /*d610*/  LOP3.LUT R0, R8, 0xffff, RZ, 0xc0, !PT ;  /* 0x0000ffff08007812 */ /* 0x000fe200078ec0ff */
[----:B------:R-:W2:Y:S01]  /*d620*/  MUFU.EX2 R65, R65 ;  /* 0x0000004100417308 */ /* 0x000ea20000000800 */
[----:B------:R-:W-:Y:S01]  /*d630*/  F2FP.BF16.F32.PACK_AB R103, R103, R23 ;  /* 0x000000176767723e */ /* 0x000fe200000010ff */
[----:B------:R-:W-:Y:S01]  /*d640*/  @!P0 HFMA2.BF16_V2 R67, -RZ.H0_H0, RZ.H0_H0, -R106.H0_H0 ;  /* 0x200000ffff438231 */ /* 0x000fe2000034096a */
[----:B------:R-:W-:-:S02]  /*d650*/  F2FP.BF16.F32.PACK_AB R229, R18, R17 ;  /* 0x0000001112e5723e */ /* 0x000fc400000010ff */
[----:B------:R-:W-:-:S03]  /*d660*/  SHF.R.U32.HI R0, RZ, 0x8, R0 ;  /* 0x00000008ff007819 */ /* 0x000fc60000011600 */
[----:B------:R-:W3:Y:S01]  /*d670*/  MUFU.EX2 R11, R39 ;  /* 0x00000027000b7308 */ /* 0x000ee20000000800 */
[----:B------:R-:W-:Y:S01]  /*d680*/  PRMT R102, R103, 0x7632, R102 ;  /* 0x0000763267667816 */ /* 0x000fe20000000066 */
[----:B------:R-:W-:Y:S01]  /*d690*/  @!P1 HFMA2.BF16_V2 R186, -RZ.H0_H0, RZ.H0_H0, -R103.H0_H0 ;  /* 0x200000ffffba9231 */ /* 0x000fe20000340967 */
[----:B------:R-:W-:-:S05]  /*d6a0*/  LOP3.LUT R0, R0, 0xffff, RZ, 0xc0, !PT ;  /* 0x0000ffff00007812 */ /* 0x000fca00078ec0ff */
[----:B------:R-:W4:Y:S01]  /*d6b0*/  MUFU.EX2 R18, R35 ;  /* 0x0000002300127308 */ /* 0x000f220000000800 */
[----:B------:R-:W-:Y:S02]  /*d6c0*/  @!P0 PRMT R106, R67, 0x5410, RZ ;  /* 0x00005410436a8816 */ /* 0x000fe400000000ff */
[----:B------:R-:W-:-:S05]  /*d6d0*/  ISETP.GE.U32.AND P0, PT, R200, R2, PT ;  /* 0x00000002c800720c */ /* 0x000fca0003f06070 */
[----:B------:R1:W-:Y:S08]  /*d6e0*/  MUFU.EX2 R12, R190 ;  /* 0x000000be000c7308 */ /* 0x0003f00000000800 */
[----:B------:R-:W4:Y:S01]  /*d6f0*/  MUFU.EX2 R9, R191 ;  /* 0x000000bf00097308 */ /* 0x000f220000000800 */
[----:B-1----:R-:W-:Y:S02]  /*d700*/  PRMT R190, R103, 0x5410, R102 ;  /* 0x0000541067be7816 */ /* 0x002fe40000000066 */
[----:B------:R-:W-:-:S02]  /*d710*/  @!P1 PRMT R103, R186, 0x5410, RZ ;  /* 0x00005410ba679816 */ /* 0x000fc400000000ff */
[----:B------:R-:W-:Y:S01]  /*d720*/  ISETP.GE.U32.AND P1, PT, R200, R0, PT ;  /* 0x00000000c800720c */ /* 0x000fe20003f26070 */
[----:B------:R-:W-:-:S04]  /*d730*/  FADD.FTZ R0, R66, R13 ;  /* 0x0000000d42007221 */ /* 0x000fc80000010000 */
[----:B--2---:R-:W-:Y:S01]  /*d740*/  FADD.FTZ R2, R65, R0 ;  /* 0x0000000041027221 */ /* 0x004fe20000010000 */
[----:B---3--:R-:W-:Y:S01]  /*d750*/  FADD.FTZ R0, R11, R10 ;  /* 0x0000000a0b007221 */ /* 0x008fe20000010000 */
[----:B------:R-:W1:Y:S01]  /*d760*/  MUFU.EX2 R63, R63 ;  /* 0x0000003f003f7308 */ /* 0x000e620000000800 */
[----:B------:R-:W-:Y:S01]  /*d770*/  @!P0 HFMA2.BF16_V2 R101, -RZ.H0_H0, RZ.H0_H0, -R102.H0_H0 ;  /* 0x200000ffff658231 */ /* 0x000fe20000340966 */
[----:B------:R-:W-:Y:S01]  /*d780*/  SHF.R.U32.HI R7, RZ, 0x10, R8 ;  /* 0x00000010ff077819 */ /* 0x000fe20000011608 */
[----:B----4-:R-:W-:Y:S01]  /*d790*/  FADD.FTZ R23, R18, R0 ;  /* 0x0000000012177221 */ /* 0x010fe20000010000 */
[----:B------:R-:W-:Y:S02]  /*d7a0*/  F2FP.BF16.F32.PACK_AB R0, R9, R12 ;  /* 0x0000000c0900723e */ /* 0x000fe400000010ff */
[----:B------:R-:W-:Y:S02]  /*d7b0*/  SHF.R.U32.HI R8, RZ, 0x18, R8 ;  /* 0x00000018ff087819 */ /* 0x000fe40000011608 */
[----:B------:R-:W2:Y:S01]  /*d7c0*/  MUFU.EX2 R60, R60 ;  /* 0x0000003c003c7308 */ /* 0x000ea20000000800 */
[----:B------:R-:W-:-:S02]  /*d7d0*/  PRMT R100, R0, 0x7610, R100 ;  /* 0x0000761000647816 */ /* 0x000fc40000000064 */
[----:B------:R-:W-:Y:S02]  /*d7e0*/  @!P0 PRMT R102, R101, 0x5410, RZ ;  /* 0x0000541065668816 */ /* 0x000fe400000000ff */
[----:B------:R-:W-:Y:S01]  /*d7f0*/  ISETP.GE.U32.AND P0, PT, R200, R8, PT ;  /* 0x00000008c800720c */ /* 0x000fe20003f06070 */
[----:B------:R-:W-:Y:S02]  /*d800*/  @!P5 HFMA2.BF16_V2 R188, -RZ.H0_H0, RZ.H0_H0, -R100.H0_H0 ;  /* 0x200000ffffbcd231 */ /* 0x000fe40000340964 */
[----:B------:R-:W3:Y:S01]  /*d810*/  MUFU.EX2 R8, R56 ;  /* 0x0000003800087308 */ /* 0x000ee20000000800 */
[----:B------:R-:W-:Y:S02]  /*d820*/  PRMT R101, R0, 0x7632, R101 ;  /* 0x0000763200657816 */ /* 0x000fe40000000065 */
[----:B------:R-:W-:Y:S02]  /*d830*/  LOP3.LUT R0, R7, 0xff, RZ, 0xc0, !PT ;  /* 0x000000ff07007812 */ /* 0x000fe400078ec0ff */
[----:B------:R-:W-:-:S03]  /*d840*/  PRMT R53, R100, 0x5410, R101 ;  /* 0x0000541064357816 */ /* 0x000fc60000000065 */
[----:B------:R-:W4:Y:S01]  /*d850*/  MUFU.EX2 R7, R45 ;  /* 0x0000002d00077308 */ /* 0x000f220000000800 */
[----:B------:R-:W-:Y:S02]  /*d860*/  @!P5 PRMT R100, R188, 0x5410, RZ ;  /* 0x00005410bc64d816 */ /* 0x000fe400000000ff */
[----:B------:R-:W-:Y:S01]  /*d870*/  ISETP.GE.U32.AND P5, PT, R200, R0, PT ;  /* 0x00000000c800720c */ /* 0x000fe20003fa6070 */
[----:B-1----:R-:W-:-:S04]  /*d880*/  FADD.FTZ R0, R63, R2 ;  /* 0x000000023f007221 */ /* 0x002fc80000010000 */
[----:B--2---:R-:W-:Y:S01]  /*d890*/  FADD.FTZ R0, R60, R0 ;  /* 0x000000003c007221 */ /* 0x004fe20000010000 */
[----:B------:R-:W-:Y:S03]  /*d8a0*/  STL [R1+0x22c], R244 ;  /* 0x00022cf401007387 */ /* 0x000fe60000100800 */
[----:B---3--:R-:W-:Y:S01]  /*d8b0*/  FADD.FTZ R0, R8, R0 ;  /* 0x0000000008007221 */ /* 0x008fe20000010000 */
[----:B------:R-:W-:Y:S01]  /*d8c0*/  STL [R1+0x230], R235 ;  /* 0x000230eb01007387 */ /* 0x000fe20000100800 */
[----:B------:R-:W-:Y:S02]  /*d8d0*/  @!P1 HFMA2.BF16_V2 R189, -RZ.H0_H0, RZ.H0_H0, -R101.H0_H0 ;  /* 0x200000ffffbd9231 */ /* 0x000fe40000340965 */
[C---:B----4-:R-:W-:Y:S01]  /*d8e0*/  FADD.FTZ R0, R7.reuse, R0 ;  /* 0x0000000007007221 */ /* 0x050fe20000010000 */
[----:B------:R1:W-:Y:S01]  /*d8f0*/  STL [R1+0x234], R234 ;  /* 0x000234ea01007387 */ /* 0x0003e20000100800 */
[----:B------:R-:W-:Y:S01]  /*d900*/  F2FP.BF16.F32.PACK_AB R188, R7, R8 ;  /* 0x0000000807bc723e */ /* 0x000fe200000010ff */
[----:B------:R-:W-:-:S02]  /*d910*/  IMAD.MOV.U32 R16, RZ, RZ, R32 ;  /* 0x000000ffff107224 */ /* 0x000fc400078e0020 */
[----:B------:R-:W-:Y:S01]  /*d920*/  STL [R1+0x220], R54 ;  /* 0x0002203601007387 */ /* 0x000fe20000100800 */
[----:B------:R2:W-:Y:S01]  /*d930*/  MUFU.EX2 R7, R193 ;  /* 0x000000c100077308 */ /* 0x0005e20000000800 */
[----:B------:R-:W-:Y:S02]  /*d940*/  F2FP.BF16.F32.PACK_AB R18, R18, R11 ;  /* 0x0000000b1212723e */ /* 0x000fe400000010ff */
[----:B------:R-:W-:Y:S01]  /*d950*/  STL [R1+0x224], R190 ;  /* 0x000224be01007387 */ /* 0x000fe20000100800 */
[----:B------:R-:W-:Y:S01]  /*d960*/  @!P1 PRMT R101, R189, 0x5410, RZ ;  /* 0x00005410bd659816 */ /* 0x000fe200000000ff */
[----:B------:R-:W-:Y:S02]  /*d970*/  IMAD.MOV.U32 R17, RZ, RZ, R33 ;  /* 0x000000ffff117224 */ /* 0x000fe400078e0021 */
[-C--:B------:R-:W-:Y:S01]  /*d980*/  FMUL.FTZ R32, R141, R4.reuse ;  /* 0x000000048d207220 */ /* 0x080fe20000410000 */
[----:B------:R3:W-:Y:S01]  /*d990*/  STL [R1+0x228], R53 ;  /* 0x0002283501007387 */ /* 0x0007e20000100800 */
        /* <DEDUP_REMOVED lines=22> */
[-C--:B---3--:R-:W-:Y:S01]  /*db00*/  FMUL.FTZ R53, R125, R4.reuse ;  /* 0x000000047d357220 */ /* 0x088fe20000410000 */
[----:B----4-:R-:W-:-:S02]  /*db10*/  FMUL.FTZ R0, R160, R4 ;  /* 0x00000004a0007220 */ /* 0x010fc40000410000 */
[----:B------:R-:W1:Y:S01]  /*db20*/  MUFU.EX2 R4, R192 ;  /* 0x000000c000047308 */ /* 0x000e620000000800 */
[----:B------:R-:W-:Y:S01]  /*db30*/  STL [R1+0x238], R236 ;  /* 0x000238ec01007387 */ /* 0x000fe20000100800 */
[----:B--2---:R-:W-:-:S03]  /*db40*/  IMAD.MOV.U32 R193, RZ, RZ, R197 ;  /* 0x000000ffffc17224 */ /* 0x004fc600078e00c5 */
[----:B------:R-:W-:Y:S01]  /*db50*/  STL [R1+0x23c], R237 ;  /* 0x00023ced01007387 */ /* 0x000fe20000100800 */
[----:B------:R-:W-:-:S03]  /*db60*/  FMUL.FTZ R197, R82, R3 ;  /* 0x0000000352c57220 */ /* 0x000fc60000410000 */
[----:B------:R2:W-:Y:S01]  /*db70*/  STL [R1], R0 ;  /* 0x0000000001007387 */ /* 0x0005e20000100800 */
[----:B-1----:R-:W-:Y:S01]  /*db80*/  F2FP.BF16.F32.PACK_AB R82, R4, R7 ;  /* 0x000000070452723e */ /* 0x002fe200000010ff */
[----:B--2---:R-:W-:-:S04]  /*db90*/  FADD.FTZ R0, R7, R19 ;  /* 0x0000001307007221 */ /* 0x004fc80000010000 */
[----:B------:R-:W-:Y:S01]  /*dba0*/  FADD.FTZ R4, R4, R0 ;  /* 0x0000000004047221 */ /* 0x000fe20000010000 */
[----:B------:R-:W-:Y:S01]  /*dbb0*/  VIADD R0, R49, 0x1 ;  /* 0x0000000131007836 */ /* 0x000fe20000000000 */
[----:B------:R-:W-:Y:S01]  /*dbc0*/  F2FP.BF16.F32.PACK_AB R22, R14, R15 ;  /* 0x0000000f0e16723e */ /* 0x000fe200000010ff */
[----:B------:R-:W-:Y:S02]  /*dbd0*/  IMAD.MOV.U32 R140, RZ, RZ, R238 ;  /* 0x000000ffff8c7224 */ /* 0x000fe400078e00ee */
[----:B------:R-:W-:Y:S01]  /*dbe0*/  FADD.FTZ R2, R12, R20 ;  /* 0x000000140c027221 */ /* 0x000fe20000010000 */
[----:B------:R-:W-:Y:S01]  /*dbf0*/  IMAD.MOV.U32 R192, RZ, RZ, R196 ;  /* 0x000000ffffc07224 */ /* 0x000fe200078e00c4 */
[----:B------:R-:W-:Y:S01]  /*dc00*/  LOP3.LUT R160, R29, R0, RZ, 0x3c, !PT ;  /* 0x000000001da07212 */ /* 0x000fe200078e3cff */
[----:B------:R-:W-:Y:S02]  /*dc10*/  IMAD.MOV.U32 R152, RZ, RZ, R16 ;  /* 0x000000ffff987224 */ /* 0x000fe400078e0010 */
[----:B------:R-:W-:Y:S01]  /*dc20*/  FMUL.FTZ R239, R171, R3 ;  /* 0x00000003abef7220 */ /* 0x000fe20000410000 */
[----:B------:R-:W-:Y:S01]  /*dc30*/  IMAD.MOV.U32 R8, RZ, RZ, R242 ;  /* 0x000000ffff087224 */ /* 0x000fe200078e00f2 */
[----:B------:R-:W-:Y:S01]  /*dc40*/  LOP3.LUT R0, R160, R199, RZ, 0x3c, !PT ;  /* 0x000000c7a0007212 */ /* 0x000fe200078e3cff */
[----:B------:R-:W-:Y:S01]  /*dc50*/  FMUL.FTZ R238, R170, R3 ;  /* 0x00000003aaee7220 */ /* 0x000fe20000410000 */
[----:B------:R-:W-:-:S02]  /*dc60*/  IMAD.MOV.U32 R170, RZ, RZ, R243 ;  /* 0x000000ffffaa7224 */ /* 0x000fc400078e00f3 */
[-C--:B------:R-:W-:Y:S01]  /*dc70*/  FMUL.FTZ R137, R138, R3.reuse ;  /* 0x000000038a897220 */ /* 0x080fe20000410000 */
[----:B------:R-:W-:Y:S01]  /*dc80*/  FMUL.FTZ R136, R139, R3 ;  /* 0x000000038b887220 */ /* 0x000fe20000410000 */
[----:B------:R-:W-:-:S04]  /*dc90*/  IMAD.WIDE.U32 R14, R0, -0x326172a9, RZ ;  /* 0xcd9e8d57000e7825 */ /* 0x000fc800078e00ff */
[----:B------:R-:W-:Y:S01]  /*dca0*/  FADD.FTZ R16, R9, R2 ;  /* 0x0000000209107221 */ /* 0x000fe20000010000 */
[-C--:B------:R-:W-:Y:S01]  /*dcb0*/  FMUL.FTZ R235, R162, R3.reuse ;  /* 0x00000003a2eb7220 */ /* 0x080fe20000410000 */
[----:B------:R-:W-:Y:S01]  /*dcc0*/  FMUL.FTZ R244, R163, R3 ;  /* 0x00000003a3f47220 */ /* 0x000fe20000410000 */
[----:B------:R-:W-:Y:S01]  /*dcd0*/  IMAD.MOV.U32 R191, RZ, RZ, R172 ;  /* 0x000000ffffbf7224 */ /* 0x000fe200078e00ac */
[----:B------:R-:W-:Y:S01]  /*dce0*/  LOP3.LUT R2, R15, R170, R192, 0x96, !PT ;  /* 0x000000aa0f027212 */ /* 0x000fe200078e96c0 */
[----:B------:R-:W-:Y:S01]  /*dcf0*/  IMAD.MOV.U32 R42, RZ, RZ, R221 ;  /* 0x000000ffff2a7224 */ /* 0x000fe200078e00dd */
[----:B------:R-:W-:Y:S01]  /*dd00*/  LOP3.LUT R0, R251, R51, R14, 0x96, !PT ;  /* 0x00000033fb007212 */ /* 0x000fe200078e960e */
        /* <DEDUP_REMOVED lines=22> */
[----:B------:R1:W2:Y:S01]  /*de70*/  MUFU.EX2 R17, R195 ;  /* 0x000000c300117308 */ /* 0x0002a20000000800 */
[----:B------:R-:W-:Y:S01]  /*de80*/  IMAD.WIDE.U32 R2, R2, -0x2daee0ad, RZ ;  /* 0xd2511f5302027825 */ /* 0x000fe200078e00ff */
[----:B------:R-:W-:Y:S01]  /*de90*/  PRMT R61, R24, 0x7610, R61 ;  /* 0x00007610183d7816 */ /* 0x000fe2000000003d */
[----:B------:R-:W3:Y:S03]  /*dea0*/  LDL.LU R49, [R1+0x268] ;  /* 0x0002680001317983 */ /* 0x000ee60000300800 */
[----:B------:R-:W-:Y:S01]  /*deb0*/  LOP3.LUT R3, R3, R52, R30, 0x96, !PT ;  /* 0x0000003403037212 */ /* 0x000fe200078e961e */
[----:B------:R-:W-:-:S02]  /*dec0*/  IMAD.MOV.U32 R154, RZ, RZ, R13 ;  /* 0x000000ffff9a7224 */ /* 0x000fc400078e000d */
[----:B-1----:R-:W-:Y:S02]  /*ded0*/  IMAD.MOV.U32 R195, RZ, RZ, R8 ;  /* 0x000000ffffc37224 */ /* 0x002fe400078e0008 */
[----:B------:R-:W-:Y:S01]  /*dee0*/  IMAD.WIDE.U32 R8, R0, -0x2daee0ad, RZ ;  /* 0xd2511f5300087825 */ /* 0x000fe200078e00ff */
[----:B------:R1:W4:Y:S04]  /*def0*/  MUFU.EX2 R7, R208 ;  /* 0x000000d000077308 */ /* 0x0003280000000800 */
[----:B------:R-:W-:Y:S01]  /*df00*/  LOP3.LUT R0, R9, R171, R2, 0x96, !PT ;  /* 0x000000ab09007212 */ /* 0x000fe200078e9602 */
[----:B------:R-:W-:-:S04]  /*df10*/  IMAD.WIDE.U32 R2, R3, -0x326172a9, RZ ;  /* 0xcd9e8d5703027825 */ /* 0x000fc800078e00ff */
[----:B------:R-:W-:Y:S01]  /*df20*/  IMAD.WIDE.U32 R12, R0, -0x326172a9, RZ ;  /* 0xcd9e8d57000c7825 */ /* 0x000fe200078e00ff */
[----:B------:R-:W-:-:S03]  /*df30*/  LOP3.LUT R3, R3, R195, R250, 0x96, !PT ;  /* 0x000000c303037212 */ /* 0x000fc600078e96fa */
[----:B-1----:R-:W-:-:S05]  /*df40*/  IMAD.MOV.U32 R208, RZ, RZ, R156 ;  /* 0x000000ffffd07224 */ /* 0x002fca00078e009c */
[----:B------:R-:W-:Y:S01]  /*df50*/  LOP3.LUT R0, R13, R208, R2, 0x96, !PT ;  /* 0x000000d00d007212 */ /* 0x000fe200078e9602 */
[----:B------:R-:W-:Y:S02]  /*df60*/  IMAD.MOV.U32 R143, RZ, RZ, R11 ;  /* 0x000000ffff8f7224 */ /* 0x000fe400078e000b */
[----:B------:R-:W-:Y:S02]  /*df70*/  IMAD.MOV.U32 R142, RZ, RZ, R10 ;  /* 0x000000ffff8e7224 */ /* 0x000fe400078e000a */
[----:B------:R-:W-:-:S04]  /*df80*/  IMAD.WIDE.U32 R2, R3, -0x2daee0ad, RZ ;  /* 0xd2511f5303027825 */ /* 0x000fc800078e00ff */
[----:B------:R-:W-:Y:S01]  /*df90*/  IMAD.WIDE.U32 R10, R0, -0x2daee0ad, RZ ;  /* 0xd2511f53000a7825 */ /* 0x000fe200078e00ff */
[----:B------:R-:W-:-:S04]  /*dfa0*/  LOP3.LUT R3, R3, R139, R8, 0x96, !PT ;  /* 0x0000008b03037212 */ /* 0x000fc800078e9608 */
[----:B------:R-:W-:Y:S01]  /*dfb0*/  LOP3.LUT R2, R11, R138, R2, 0x96, !PT ;  /* 0x0000008a0b027212 */ /* 0x000fe200078e9602 */
[----:B------:R-:W-:-:S04]  /*dfc0*/  IMAD.WIDE.U32 R8, R3, -0x326172a9, RZ ;  /* 0xcd9e8d5703087825 */ /* 0x000fc800078e00ff */
[----:B--2---:R-:W-:Y:S01]  /*dfd0*/  FADD.FTZ R0, R17, R4 ;  /* 0x0000000411007221 */ /* 0x004fe20000010000 */
[----:B------:R-:W-:-:S04]  /*dfe0*/  IMAD.WIDE.U32 R2, R2, -0x326172a9, RZ ;  /* 0xcd9e8d5702027825 */ /* 0x000fc800078e00ff */
[----:B----4-:R-:W-:Y:S01]  /*dff0*/  FADD.FTZ R11, R7, R0 ;  /* 0x00000000070b7221 */ /* 0x010fe20000010000 */
[----:B------:R-:W1:Y:S01]  /*e000*/  MUFU.EX2 R13, R194 ;  /* 0x000000c2000d7308 */ /* 0x000e620000000800 */
[----:B------:R-:W-:-:S07]  /*e010*/  LOP3.LUT R0, R3, R245, R8, 0x96, !PT ;  /* 0x000000f503007212 */ /* 0x000fce00078e9608 */
[----:B------:R-:W2:Y:S01]  /*e020*/  MUFU.EX2 R8, R207 ;  /* 0x000000cf00087308 */ /* 0x000ea20000000800 */
[C---:B------:R-:W-:Y:S02]  /*e030*/  LOP3.LUT R4, R0.reuse, 0xffff, RZ, 0xc0, !PT ;  /* 0x0000ffff00047812 */ /* 0x040fe400078ec0ff */
[----:B------:R-:W-:Y:S02]  /*e040*/  F2FP.BF16.F32.PACK_AB R81, R7, R17 ;  /* 0x000000110751723e */ /* 0x000fe400000010ff */
[----:B------:R-:W-:Y:S02]  /*e050*/  SHF.R.U32.HI R4, RZ, 0x8, R4 ;  /* 0x00000008ff047819 */ /* 0x000fe40000011604 */
[----:B------:R-:W-:Y:S01]  /*e060*/  LOP3.LUT R7, R0, 0xff, RZ, 0xc0, !PT ;  /* 0x000000ff00077812 */ /* 0x000fe200078ec0ff */
[----:B------:R-:W-:Y:S01]  /*e070*/  @!P5 HFMA2.BF16_V2 R62, -RZ.H0_H0, RZ.H0_H0, -R61.H0_H0 ;  /* 0x200000ffff3ed231 */ /* 0x000fe2000034093d */
[----:B------:R-:W-:Y:S02]  /*e080*/  F2FP.BF16.F32.PACK_AB R186, R60, R63 ;  /* 0x0000003f3cba723e */ /* 0x000fe400000010ff */
[----:B------:R-:W-:Y:S01]  /*e090*/  PRMT R60, R24, 0x7632, R60 ;  /* 0x00007632183c7816 */ /* 0x000fe2000000003c */
[----:B------:R-:W-:Y:S01]  /*e0a0*/  IMAD.MOV.U32 R17, RZ, RZ, R52 ;  /* 0x000000ffff117224 */ /* 0x000fe200078e0034 */
[----:B------:R-:W-:-:S02]  /*e0b0*/  ISETP.GE.U32.AND P1, PT, R200, R7, PT ;  /* 0x00000007c800720c */ /* 0x000fc40003f26070 */
[----:B------:R-:W-:Y:S02]  /*e0c0*/  LOP3.LUT R4, R4, 0xffff, RZ, 0xc0, !PT ;  /* 0x0000ffff04047812 */ /* 0x000fe400078ec0ff */
[----:B------:R-:W-:Y:S02]  /*e0d0*/  PRMT R52, R61, 0x5410, R60 ;  /* 0x000054103d347816 */ /* 0x000fe4000000003c */
[----:B------:R-:W-:Y:S02]  /*e0e0*/  @!P5 PRMT R61, R62, 0x5410, RZ ;  /* 0x000054103e3dd816 */ /* 0x000fe400000000ff */
[----:B------:R-:W-:Y:S01]  /*e0f0*/  ISETP.GE.U32.AND P5, PT, R200, R4, PT ;  /* 0x00000004c800720c */ /* 0x000fe20003fa6070 */
[----:B-1----:R-:W-:Y:S01]  /*e100*/  FADD.FTZ R4, R13, R16 ;  /* 0x000000100d047221 */ /* 0x002fe20000010000 */
[C---:B--2---:R-:W-:Y:S01]  /*e110*/  F2FP.BF16.F32.PACK_AB R7, R8.reuse, R13 ;  /* 0x0000000d0807723e */ /* 0x044fe200000010ff */
[----:B------:R-:W-:Y:S02]  /*e120*/  @!P0 HFMA2.BF16_V2 R68, -RZ.H0_H0, RZ.H0_H0, -R60.H0_H0 ;  /* 0x200000ffff448231 */ /* 0x000fe4000034093c */
[----:B------:R-:W-:Y:S01]  /*e130*/  FADD.FTZ R8, R8, R4 ;  /* 0x0000000408087221 */ /* 0x000fe20000010000 */
[----:B------:R-:W-:-:S02]  /*e140*/  PRMT R69, R7, 0x7610, R69 ;  /* 0x0000761007457816 */ /* 0x000fc40000000045 */
[--C-:B------:R-:W-:Y:S02]  /*e150*/  SHF.R.U32.HI R4, RZ, 0x18, R0.reuse ;  /* 0x00000018ff047819 */ /* 0x100fe40000011600 */
[----:B------:R-:W-:Y:S01]  /*e160*/  SHF.R.U32.HI R0, RZ, 0x10, R0 ;  /* 0x00000010ff007819 */ /* 0x000fe20000011600 */
[----:B------:R-:W-:Y:S01]  /*e170*/  @!P1 HFMA2.BF16_V2 R70, -RZ.H0_H0, RZ.H0_H0, -R69.H0_H0 ;  /* 0x200000ffff469231 */ /* 0x000fe20000340945 */
[----:B------:R-:W-:Y:S02]  /*e180*/  @!P0 PRMT R60, R68, 0x5410, RZ ;  /* 0x00005410443c8816 */ /* 0x000fe400000000ff */
[----:B------:R-:W-:Y:S01]  /*e190*/  PRMT R68, R7, 0x7632, R68 ;  /* 0x0000763207447816 */ /* 0x000fe20000000044 */
[----:B------:R-:W-:Y:S01]  /*e1a0*/  IMAD.MOV.U32 R156, RZ, RZ, R191 ;  /* 0x000000ffff9c7224 */ /* 0x000fe200078e00bf */
[----:B------:R-:W-:Y:S02]  /*e1b0*/  LOP3.LUT R0, R0, 0xff, RZ, 0xc0, !PT ;  /* 0x000000ff00007812 */ /* 0x000fe400078ec0ff */
[----:B------:R-:W-:Y:S01]  /*e1c0*/  PRMT R191, R69, 0x5410, R68 ;  /* 0x0000541045bf7816 */ /* 0x000fe20000000044 */
[----:B------:R-:W-:Y:S01]  /*e1d0*/  @!P5 HFMA2.BF16_V2 R80, -RZ.H0_H0, RZ.H0_H0, -R68.H0_H0 ;  /* 0x200000ffff50d231 */ /* 0x000fe20000340944 */
[----:B------:R-:W-:-:S02]  /*e1e0*/  @!P1 PRMT R69, R70, 0x5410, RZ ;  /* 0x0000541046459816 */ /* 0x000fc400000000ff */
[----:B------:R-:W-:Y:S01]  /*e1f0*/  ISETP.GE.U32.AND P1, PT, R200, R0, PT ;  /* 0x00000000c800720c */ /* 0x000fe20003f26070 */
[----:B------:R-:W1:Y:S01]  /*e200*/  MUFU.EX2 R13, R213 ;  /* 0x000000d5000d7308 */ /* 0x000e620000000800 */
[----:B------:R-:W-:Y:S02]  /*e210*/  LOP3.LUT R0, R2, 0xff, RZ, 0xc0, !PT ;  /* 0x000000ff02007812 */ /* 0x000fe400078ec0ff */
[----:B------:R-:W-:Y:S02]  /*e220*/  F2FP.BF16.F32.PACK_AB R21, R47, R21 ;  /* 0x000000152f15723e */ /* 0x000fe400000010ff */
[----:B------:R-:W-:Y:S02]  /*e230*/  @!P5 PRMT R68, R80, 0x5410, RZ ;  /* 0x000054105044d816 */ /* 0x000fe400000000ff */
[----:B------:R-:W-:Y:S02]  /*e240*/  LOP3.LUT R9, R9, R140, R12, 0x96, !PT ;  /* 0x0000008c09097212 */ /* 0x000fe400078e960c */
[----:B------:R-:W-:Y:S01]  /*e250*/  ISETP.GE.U32.AND P5, PT, R200, R0, PT ;  /* 0x00000000c800720c */ /* 0x000fe20003fa6070 */
[----:B------:R-:W2:Y:S01]  /*e260*/  MUFU.EX2 R12, R223 ;  /* 0x000000df000c7308 */ /* 0x000ea20000000800 */
[----:B------:R-:W-:-:S02]  /*e270*/  LOP3.LUT R0, R2, 0xffff, RZ, 0xc0, !PT ;  /* 0x0000ffff02007812 */ /* 0x000fc400078ec0ff */
[----:B------:R-:W-:Y:S02]  /*e280*/  PRMT R67, R21, 0x7610, R67 ;  /* 0x0000761015437816 */ /* 0x000fe40000000043 */
[----:B------:R-:W-:Y:S02]  /*e290*/  SHF.R.U32.HI R0, RZ, 0x8, R0 ;  /* 0x00000008ff007819 */ /* 0x000fe40000011600 */
[----:B------:R-:W-:Y:S01]  /*e2a0*/  F2FP.BF16.F32.PACK_AB R187, R65, R66 ;  /* 0x0000004241bb723e */ /* 0x000fe200000010ff */
[----:B------:R-:W-:Y:S01]  /*e2b0*/  @!P1 HFMA2.BF16_V2 R83, -RZ.H0_H0, RZ.H0_H0, -R67.H0_H0 ;  /* 0x200000ffff539231 */ /* 0x000fe20000340943 */
[----:B------:R-:W-:Y:S01]  /*e2c0*/  PRMT R66, R21, 0x7632, R66 ;  /* 0x0000763215427816 */ /* 0x000fe20000000042 */
[----:B------:R-:W-:Y:S01]  /*e2d0*/  IMAD.MOV.U32 R194, RZ, RZ, R195 ;  /* 0x000000ffffc27224 */ /* 0x000fe200078e00c3 */
[----:B------:R-:W-:Y:S02]  /*e2e0*/  LOP3.LUT R0, R0, 0xffff, RZ, 0xc0, !PT ;  /* 0x0000ffff00007812 */ /* 0x000fe400078ec0ff */
[----:B------:R-:W-:-:S02]  /*e2f0*/  PRMT R195, R67, 0x5410, R66 ;  /* 0x0000541043c37816 */ /* 0x000fc40000000042 */
[----:B------:R-:W-:Y:S02]  /*e300*/  @!P1 PRMT R67, R83, 0x5410, RZ ;  /* 0x0000541053439816 */ /* 0x000fe400000000ff */
[----:B------:R-:W-:Y:S01]  /*e310*/  ISETP.GE.U32.AND P1, PT, R200, R0, PT ;  /* 0x00000000c800720c */ /* 0x000fe20003f26070 */
[----:B-1----:R-:W-:Y:S01]  /*e320*/  FADD.FTZ R0, R13, R11 ;  /* 0x0000000b0d007221 */ /* 0x002fe20000010000 */
[C---:B--2---:R-:W-:Y:S01]  /*e330*/  F2FP.BF16.F32.PACK_AB R80, R12.reuse, R13 ;  /* 0x0000000d0c50723e */ /* 0x044fe200000010ff */
[----:B------:R-:W-:Y:S02]  /*e340*/  IMAD.MOV.U32 R223, RZ, RZ, R33 ;  /* 0x000000ffffdf7224 */ /* 0x000fe400078e0021 */
[----:B------:R-:W-:Y:S02]  /*e350*/  FADD.FTZ R11, R12, R0 ;  /* 0x000000000c0b7221 */ /* 0x000fe40000010000 */
[----:B------:R1:W-:Y:S02]  /*e360*/  MUFU.EX2 R12, R214 ;  /* 0x000000d6000c7308 */ /* 0x0003e40000000800 */
[----:B-1----:R-:W-:-:S02]  /*e370*/  IMAD.MOV.U32 R214, RZ, RZ, R32 ;  /* 0x000000ffffd67224 */ /* 0x002fc400078e0020 */
[----:B------:R-:W2:Y:S01]  /*e380*/  LDL.LU.64 R32, [R1+0x38] ;  /* 0x0000380001207983 */ /* 0x000ea20000300a00 */
[----:B------:R-:W-:-:S03]  /*e390*/  ISETP.GE.U32.AND P0, PT, R200, R4, PT ;  /* 0x00000004c800720c */ /* 0x000fc60003f06070 */
[----:B------:R-:W-:Y:S08]  /*e3a0*/  MUFU.EX2 R16, R210 ;  /* 0x000000d200107308 */ /* 0x000ff00000000800 */
[----:B------:R-:W1:Y:S01]  /*e3b0*/  MUFU.EX2 R4, R209 ;  /* 0x000000d100047308 */ /* 0x000e620000000800 */
[--C-:B------:R-:W-:Y:S01]  /*e3c0*/  SHF.R.U32.HI R7, RZ, 0x10, R2.reuse ;  /* 0x00000010ff077819 */ /* 0x100fe20000011602 */
[----:B------:R-:W-:Y:S01]  /*e3d0*/  @!P0 HFMA2.BF16_V2 R71, -RZ.H0_H0, RZ.H0_H0, -R66.H0_H0 ;  /* 0x200000ffff478231 */ /* 0x000fe20000340942 */
[----:B------:R-:W-:-:S04]  /*e3e0*/  SHF.R.U32.HI R2, RZ, 0x18, R2 ;  /* 0x00000018ff027819 */ /* 0x000fc80000011602 */
[----:B------:R-:W-:Y:S01]  /*e3f0*/  @!P0 PRMT R66, R71, 0x5410, RZ ;  /* 0x0000541047428816 */ /* 0x000fe200000000ff */
[----:B-1----:R-:W-:Y:S01]  /*e400*/  FADD.FTZ R8, R4, R8 ;  /* 0x0000000804087221 */ /* 0x002fe20000010000 */
[----:B------:R-:W-:Y:S02]  /*e410*/  F2FP.BF16.F32.PACK_AB R4, R16, R4 ;  /* 0x000000041004723e */ /* 0x000fe400000010ff */
[----:B------:R-:W-:Y:S02]  /*e420*/  ISETP.GE.U32.AND P0, PT, R200, R2, PT ;  /* 0x00000002c800720c */ /* 0x000fe40003f06070 */
[C---:B------:R-:W-:Y:S01]  /*e430*/  PRMT R65, R4.reuse, 0x7610, R65 ;  /* 0x0000761004417816 */ /* 0x040fe20000000041 */
[----:B------:R-:W-:Y:S01]  /*e440*/  IMAD.WIDE.U32 R2, R9, -0x2daee0ad, RZ ;  /* 0xd2511f5309027825 */ /* 0x000fe200078e00ff */
[----:B------:R-:W-:-:S03]  /*e450*/  PRMT R64, R4, 0x7632, R64 ;  /* 0x0000763204407816 */ /* 0x000fc60000000040 */
[----:B------:R-:W-:Y:S01]  /*e460*/  @!P5 HFMA2.BF16_V2 R85, -RZ.H0_H0, RZ.H0_H0, -R65.H0_H0 ;  /* 0x200000ffff55d231 */ /* 0x000fe20000340941 */
[----:B------:R-:W-:Y:S01]  /*e470*/  LOP3.LUT R4, R7, 0xff, RZ, 0xc0, !PT ;  /* 0x000000ff07047812 */ /* 0x000fe200078ec0ff */
[----:B------:R-:W-:Y:S01]  /*e480*/  IMAD.MOV.U32 R207, RZ, RZ, R170 ;  /* 0x000000ffffcf7224 */ /* 0x000fe200078e00aa */
[----:B------:R-:W-:Y:S02]  /*e490*/  LOP3.LUT R0, R3, R246, R10, 0x96, !PT ;  /* 0x000000f603007212 */ /* 0x000fe400078e960a */
[----:B------:R-:W-:Y:S02]  /*e4a0*/  PRMT R170, R65, 0x5410, R64 ;  /* 0x0000541041aa7816 */ /* 0x000fe40000000040 */
[----:B------:R-:W-:Y:S02]  /*e4b0*/  @!P5 PRMT R65, R85, 0x5410, RZ ;  /* 0x000054105541d816 */ /* 0x000fe400000000ff */
[----:B------:R-:W-:Y:S02]  /*e4c0*/  ISETP.GE.U32.AND P5, PT, R200, R4, PT ;  /* 0x00000004c800720c */ /* 0x000fe40003fa6070 */
[----:B------:R-:W-:Y:S01]  /*e4d0*/  SHF.R.U32.HI R4, RZ, 0x10, R0 ;  /* 0x00000010ff047819 */ /* 0x000fe20000011600 */
[----:B------:R-:W-:Y:S01]  /*e4e0*/  @!P1 HFMA2.BF16_V2 R84, -RZ.H0_H0, RZ.H0_H0, -R64.H0_H0 ;  /* 0x200000ffff549231 */ /* 0x000fe20000340940 */
[----:B------:R-:W-:-:S02]  /*e4f0*/  PRMT R62, R22, 0x7632, R62 ;  /* 0x00007632163e7816 */ /* 0x000fc4000000003e */
[----:B------:R-:W-:Y:S01]  /*e500*/  LOP3.LUT R4, R4, 0xff, RZ, 0xc0, !PT ;  /* 0x000000ff04047812 */ /* 0x000fe200078ec0ff */
[----:B------:R-:W-:Y:S01]  /*e510*/  IMAD.MOV.U32 R70, RZ, RZ, R17 ;  /* 0x000000ffff467224 */ /* 0x000fe200078e0011 */
[----:B------:R-:W-:Y:S01]  /*e520*/  @!P1 PRMT R64, R84, 0x5410, RZ ;  /* 0x0000541054409816 */ /* 0x000fe200000000ff */
[----:B------:R-:W-:Y:S01]  /*e530*/  @!P0 HFMA2.BF16_V2 R86, -RZ.H0_H0, RZ.H0_H0, -R62.H0_H0 ;  /* 0x200000ffff568231 */ /* 0x000fe2000034093e */
[----:B------:R-:W-:Y:S01]  /*e540*/  PRMT R63, R22, 0x7610, R63 ;  /* 0x00007610163f7816 */ /* 0x000fe2000000003f */
[----:B------:R1:W4:Y:S01]  /*e550*/  MUFU.EX2 R17, R215 ;  /* 0x000000d700117308 */ /* 0x0003220000000800 */
[----:B------:R-:W-:Y:S02]  /*e560*/  ISETP.GE.U32.AND P1, PT, R200, R4, PT ;  /* 0x00000004c800720c */ /* 0x000fe40003f26070 */
[----:B------:R-:W-:Y:S01]  /*e570*/  LOP3.LUT R4, R0, 0xff, RZ, 0xc0, !PT ;  /* 0x000000ff00047812 */ /* 0x000fe200078ec0ff */
[----:B------:R-:W-:Y:S02]  /*e580*/  @!P5 HFMA2.BF16_V2 R87, -RZ.H0_H0, RZ.H0_H0, -R63.H0_H0 ;  /* 0x200000ffff57d231 */ /* 0x000fe4000034093f */
[----:B-1----:R-:W-:-:S02]  /*e590*/  IMAD.MOV.U32 R215, RZ, RZ, R207 ;  /* 0x000000ffffd77224 */ /* 0x002fc400078e00cf */
[----:B------:R-:W-:Y:S01]  /*e5a0*/  IMAD.MOV.U32 R207, RZ, RZ, R171 ;  /* 0x000000ffffcf7224 */ /* 0x000fe200078e00ab */
[----:B------:R-:W-:Y:S02]  /*e5b0*/  PRMT R171, R63, 0x5410, R62 ;  /* 0x000054103fab7816 */ /* 0x000fe4000000003e */
[----:B------:R-:W-:Y:S02]  /*e5c0*/  @!P0 PRMT R62, R86, 0x5410, RZ ;  /* 0x00005410563e8816 */ /* 0x000fe400000000ff */
[----:B------:R-:W-:Y:S02]  /*e5d0*/  ISETP.GE.U32.AND P0, PT, R200, R4, PT ;  /* 0x00000004c800720c */ /* 0x000fe40003f06070 */
[----:B------:R-:W-:-:S04]  /*e5e0*/  LOP3.LUT R4, R0, 0xffff, RZ, 0xc0, !PT ;  /* 0x0000ffff00047812 */ /* 0x000fc800078ec0ff */
[----:B------:R-:W-:-:S04]  /*e5f0*/  SHF.R.U32.HI R4, RZ, 0x8, R4 ;  /* 0x00000008ff047819 */ /* 0x000fc80000011604 */
[----:B------:R-:W-:Y:S02]  /*e600*/  LOP3.LUT R4, R4, 0xffff, RZ, 0xc0, !PT ;  /* 0x0000ffff04047812 */ /* 0x000fe400078ec0ff */
[----:B------:R-:W-:Y:S02]  /*e610*/  @!P5 PRMT R63, R87, 0x5410, RZ ;  /* 0x00005410573fd816 */ /* 0x000fe400000000ff */
[----:B------:R-:W-:Y:S02]  /*e620*/  ISETP.GE.U32.AND P5, PT, R200, R4, PT ;  /* 0x00000004c800720c */ /* 0x000fe40003fa6070 */
[----:B----4-:R-:W-:-:S04]  /*e630*/  F2FP.BF16.F32.PACK_AB R4, R17, R12 ;  /* 0x0000000c1104723e */ /* 0x010fc800000010ff */
[C---:B------:R-:W-:Y:S02]  /*e640*/  PRMT R57, R4.reuse, 0x7610, R57 ;  /* 0x0000761004397816 */ /* 0x040fe40000000039 */
[----:B------:R-:W-:-:S03]  /*e650*/  PRMT R56, R4, 0x7632, R56 ;  /* 0x0000763204387816 */ /* 0x000fc60000000038 */
[----:B------:R-:W-:Y:S01]  /*e660*/  @!P0 HFMA2.BF16_V2 R96, -RZ.H0_H0, RZ.H0_H0, -R57.H0_H0 ;  /* 0x200000ffff608231 */ /* 0x000fe20000340939 */
[----:B------:R-:W-:Y:S02]  /*e670*/  SHF.R.U32.HI R0, RZ, 0x18, R0 ;  /* 0x00000018ff007819 */ /* 0x000fe40000011600 */
[----:B------:R-:W-:Y:S02]  /*e680*/  PRMT R213, R57, 0x5410, R56 ;  /* 0x0000541039d57816 */ /* 0x000fe40000000038 */
[----:B------:R-:W-:Y:S02]  /*e690*/  @!P0 PRMT R57, R96, 0x5410, RZ ;  /* 0x0000541060398816 */ /* 0x000fe400000000ff */
[----:B------:R-:W-:Y:S02]  /*e6a0*/  ISETP.GE.U32.AND P0, PT, R200, R0, PT ;  /* 0x00000000c800720c */ /* 0x000fe40003f06070 */
[C---:B------:R-:W-:Y:S02]  /*e6b0*/  PRMT R50, R18.reuse, 0x7632, R50 ;  /* 0x0000763212327816 */ /* 0x040fe40000000032 */
[----:B------:R-:W-:Y:S01]  /*e6c0*/  PRMT R55, R18, 0x7610, R55 ;  /* 0x0000761012377816 */ /* 0x000fe20000000037 */
[----:B------:R-:W-:Y:S01]  /*e6d0*/  FADD.FTZ R7, R16, R8 ;  /* 0x0000000810077221 */ /* 0x000fe20000010000 */
[----:B------:R-:W-:Y:S01]  /*e6e0*/  LOP3.LUT R0, R2, 0xff, RZ, 0xc0, !PT ;  /* 0x000000ff02007812 */ /* 0x000fe200078ec0ff */
[----:B------:R-:W-:Y:S01]  /*e6f0*/  MUFU.EX2 R13, R228 ;  /* 0x000000e4000d7308 */ /* 0x000fe20000000800 */
[----:B------:R-:W-:-:S05]  /*e700*/  PRMT R209, R55, 0x5410, R50 ;  /* 0x0000541037d17816 */ /* 0x000fca0000000032 */
[----:B------:R-:W-:Y:S02]  /*e710*/  @!P0 HFMA2.BF16_V2 R98, -RZ.H0_H0, RZ.H0_H0, -R50.H0_H0 ;  /* 0x200000ffff628231 */ /* 0x000fe40000340932 */
[----:B------:R-:W1:Y:S03]  /*e720*/  MUFU.EX2 R16, R227 ;  /* 0x000000e300107308 */ /* 0x000e660000000800 */
[----:B------:R-:W-:Y:S02]  /*e730*/  @!P0 PRMT R50, R98, 0x5410, RZ ;  /* 0x0000541062328816 */ /* 0x000fe400000000ff */
[----:B------:R-:W-:Y:S02]  /*e740*/  ISETP.GE.U32.AND P0, PT, R200, R0, PT ;  /* 0x00000000c800720c */ /* 0x000fe40003f06070 */
[----:B------:R-:W-:Y:S01]  /*e750*/  SHF.R.U32.HI R0, RZ, 0x10, R2 ;  /* 0x00000010ff007819 */ /* 0x000fe20000011602 */
[----:B------:R-:W-:Y:S01]  /*e760*/  @!P1 HFMA2.BF16_V2 R99, -RZ.H0_H0, RZ.H0_H0, -R55.H0_H0 ;  /* 0x200000ffff639231 */ /* 0x000fe20000340937 */
[----:B------:R-:W-:-:S02]  /*e770*/  LOP3.LUT R3, R2, 0xffff, RZ, 0xc0, !PT ;  /* 0x0000ffff02037812 */ /* 0x000fc400078ec0ff */
[----:B------:R-:W-:Y:S02]  /*e780*/  SHF.R.U32.HI R4, RZ, 0x18, R2 ;  /* 0x00000018ff047819 */ /* 0x000fe40000011602 */
[----:B------:R-:W-:Y:S02]  /*e790*/  LOP3.LUT R0, R0, 0xff, RZ, 0xc0, !PT ;  /* 0x000000ff00007812 */ /* 0x000fe400078ec0ff */
[----:B------:R-:W-:Y:S01]  /*e7a0*/  SHF.R.U32.HI R2, RZ, 0x8, R3 ;  /* 0x00000008ff027819 */ /* 0x000fe20000011603 */
[----:B------:R-:W-:Y:S01]  /*e7b0*/  @!P5 HFMA2.BF16_V2 R97, -RZ.H0_H0, RZ.H0_H0, -R56.H0_H0 ;  /* 0x200000ffff61d231 */ /* 0x000fe20000340938 */
[----:B------:R-:W-:Y:S02]  /*e7c0*/  @!P1 PRMT R55, R99, 0x5410, RZ ;  /* 0x0000541063379816 */ /* 0x000fe400000000ff */
[----:B------:R-:W-:Y:S02]  /*e7d0*/  ISETP.GE.U32.AND P1, PT, R200, R0, PT ;  /* 0x00000000c800720c */ /* 0x000fe40003f26070 */
[----:B------:R-:W-:-:S02]  /*e7e0*/  LOP3.LUT R0, R2, 0xffff, RZ, 0xc0, !PT ;  /* 0x0000ffff02007812 */ /* 0x000fc400078ec0ff */
[----:B------:R-:W-:Y:S02]  /*e7f0*/  @!P5 PRMT R56, R97, 0x5410, RZ ;  /* 0x000054106138d816 */ /* 0x000fe400000000ff */
[----:B------:R-:W-:Y:S02]  /*e800*/  ISETP.GE.U32.AND P5, PT, R200, R0, PT ;  /* 0x00000000c800720c */ /* 0x000fe40003fa6070 */
[----:B-1----:R-:W-:Y:S01]  /*e810*/  F2FP.BF16.F32.PACK_AB R0, R16, R13 ;  /* 0x0000000d1000723e */ /* 0x002fe200000010ff */
[----:B------:R-:W1:Y:S01]  /*e820*/  MUFU.EX2 R9, R230 ;  /* 0x000000e600097308 */ /* 0x000e620000000800 */
[----:B------:R-:W-:Y:S02]  /*e830*/  FADD.FTZ R2, R12, R7 ;  /* 0x000000070c027221 */ /* 0x000fe40000010000 */
[C---:B------:R-:W-:Y:S02]  /*e840*/  PRMT R47, R0.reuse, 0x7610, R47 ;  /* 0x00007610002f7816 */ /* 0x040fe4000000002f */
[----:B------:R-:W-:-:S03]  /*e850*/  PRMT R46, R0, 0x7632, R46 ;  /* 0x00007632002e7816 */ /* 0x000fc6000000002e */
[----:B------:R-:W4:Y:S01]  /*e860*/  MUFU.EX2 R8, R231 ;  /* 0x000000e700087308 */ /* 0x000f220000000800 */
[----:B------:R-:W-:Y:S02]  /*e870*/  @!P0 HFMA2.BF16_V2 R124, -RZ.H0_H0, RZ.H0_H0, -R47.H0_H0 ;  /* 0x200000ffff7c8231 */ /* 0x000fe4000034092f */
[----:B------:R-:W-:-:S05]  /*e880*/  IMAD.MOV.U32 R227, RZ, RZ, R194 ;  /* 0x000000ffffe37224 */ /* 0x000fca00078e00c2 */
[----:B------:R-:W-:Y:S01]  /*e890*/  MUFU.EX2 R10, R211 ;  /* 0x000000d3000a7308 */ /* 0x000fe20000000800 */
[----:B------:R-:W-:-:S07]  /*e8a0*/  PRMT R194, R47, 0x5410, R46 ;  /* 0x000054102fc27816 */ /* 0x000fce000000002e */
[----:B------:R-:W3:Y:S01]  /*e8b0*/  MUFU.EX2 R12, R212 ;  /* 0x000000d4000c7308 */ /* 0x000ee20000000800 */
[----:B------:R-:W-:Y:S02]  /*e8c0*/  @!P0 PRMT R47, R124, 0x5410, RZ ;  /* 0x000054107c2f8816 */ /* 0x000fe400000000ff */
[----:B------:R-:W-:-:S05]  /*e8d0*/  ISETP.GE.U32.AND P0, PT, R200, R4, PT ;  /* 0x00000004c800720c */ /* 0x000fca0003f06070 */
[----:B------:R-:W3:Y:S01]  /*e8e0*/  MUFU.EX2 R7, R232 ;  /* 0x000000e800077308 */ /* 0x000ee20000000800 */
[----:B-1----:R-:W-:-:S07]  /*e8f0*/  FADD.FTZ R0, R9, R11 ;  /* 0x0000000b09007221 */ /* 0x002fce0000010000 */
[----:B------:R-:W1:Y:S01]  /*e900*/  MUFU.EX2 R4, R233 ;  /* 0x000000e900047308 */ /* 0x000e620000000800 */
[----:B----4-:R-:W-:Y:S01]  /*e910*/  FADD.FTZ R3, R8, R0 ;  /* 0x0000000008037221 */ /* 0x010fe20000010000 */
[----:B---3--:R-:W-:Y:S01]  /*e920*/  F2FP.BF16.F32.PACK_AB R0, R12, R10 ;  /* 0x0000000a0c00723e */ /* 0x008fe200000010ff */
[----:B------:R-:W-:-:S03]  /*e930*/  FADD.FTZ R2, R17, R2 ;  /* 0x0000000211027221 */ /* 0x000fc60000010000 */
[C---:B------:R-:W-:Y:S02]  /*e940*/  PRMT R45, R0.reuse, 0x7610, R45 ;  /* 0x00007610002d7816 */ /* 0x040fe4000000002d */
[----:B------:R-:W-:Y:S01]  /*e950*/  PRMT R44, R0, 0x7632, R44 ;  /* 0x00007632002c7816 */ /* 0x000fe2000000002c */
[----:B------:R-:W-:Y:S01]  /*e960*/  FADD.FTZ R0, R7, R3 ;  /* 0x0000000307007221 */ /* 0x000fe20000010000 */
[----:B------:R-:W-:-:S03]  /*e970*/  FADD.FTZ R2, R13, R2 ;  /* 0x000000020d027221 */ /* 0x000fc60000010000 */
[----:B-1----:R-:W-:Y:S01]  /*e980*/  FADD.FTZ R3, R4, R0 ;  /* 0x0000000004037221 */ /* 0x002fe20000010000 */
[----:B------:R-:W-:Y:S01]  /*e990*/  FADD.FTZ R0, R16, R2 ;  /* 0x0000000210007221 */ /* 0x000fe20000010000 */
[----:B------:R-:W-:Y:S01]  /*e9a0*/  LOP3.LUT R2, R59, R215, R152, 0x96, !PT ;  /* 0x000000d73b027212 */ /* 0x000fe200078e9698 */
[----:B------:R-:W-:Y:S02]  /*e9b0*/  IMAD.MOV.U32 R230, RZ, RZ, R70 ;  /* 0x000000ffffe67224 */ /* 0x000fe400078e0046 */
[----:B------:R1:W-:Y:S01]  /*e9c0*/  STL [R1+0x134], R3 ;  /* 0x0001340301007387 */ /* 0x0003e20000100800 */
[----:B------:R-:W-:Y:S02]  /*e9d0*/  @!P0 HFMA2.BF16_V2 R125, -RZ.H0_H0, RZ.H0_H0, -R44.H0_H0 ;  /* 0x200000ffff7d8231 */ /* 0x000fe4000034092c */
[----:B------:R-:W-:Y:S01]  /*e9e0*/  IMAD.MOV.U32 R71, RZ, RZ, R137 ;  /* 0x000000ffff477224 */ /* 0x000fe200078e0089 */
[----:B------:R2:W-:Y:S01]  /*e9f0*/  STL [R1+0x12c], R0 ;  /* 0x00012c0001007387 */ /* 0x0005e20000100800 */
[----:B------:R-:W-:-:S02]  /*ea00*/  IMAD.MOV.U32 R70, RZ, RZ, R143 ;  /* 0x000000ffff467224 */ /* 0x000fc400078e008f */
[-C--:B------:R-:W-:Y:S01]  /*ea10*/  FMUL.FTZ R97, R121, R6.reuse ;  /* 0x0000000679617220 */ /* 0x080fe20000410000 */
[----:B------:R-:W-:Y:S02]  /*ea20*/  IMAD.MOV.U32 R83, RZ, RZ, R141 ;  /* 0x000000ffff537224 */ /* 0x000fe400078e008d */
[-C--:B------:R-:W-:Y:S01]  /*ea30*/  FMUL.FTZ R121, R73, R6.reuse ;  /* 0x0000000649797220 */ /* 0x080fe20000410000 */
[----:B------:R-:W-:Y:S01]  /*ea40*/  IMAD.MOV.U32 R231, RZ, RZ, R208 ;  /* 0x000000ffffe77224 */ /* 0x000fe200078e00d0 */
[----:B------:R-:W-:Y:S01]  /*ea50*/  PRMT R208, R45, 0x5410, R44 ;  /* 0x000054102dd07816 */ /* 0x000fe2000000002c */
[----:B------:R-:W-:Y:S01]  /*ea60*/  IMAD.MOV.U32 R232, RZ, RZ, R223 ;  /* 0x000000ffffe87224 */ /* 0x000fe200078e00df */
[----:B------:R-:W-:Y:S01]  /*ea70*/  @!P0 PRMT R44, R125, 0x5410, RZ ;  /* 0x000054107d2c8816 */ /* 0x000fe200000000ff */
[----:B------:R-:W-:Y:S02]  /*ea80*/  IMAD.MOV.U32 R210, RZ, RZ, R136 ;  /* 0x000000ffffd27224 */ /* 0x000fe400078e0088 */
[-C--:B------:R-:W-:Y:S01]  /*ea90*/  FMUL.FTZ R96, R120, R6.reuse ;  /* 0x0000000678607220 */ /* 0x080fe20000410000 */
[-C--:B------:R-:W-:Y:S01]  /*eaa0*/  FMUL.FTZ R84, R116, R6.reuse ;  /* 0x0000000674547220 */ /* 0x080fe20000410000 */
[----:B------:R-:W-:Y:S01]  /*eab0*/  FMUL.FTZ R85, R117, R6 ;  /* 0x0000000675557220 */ /* 0x000fe20000410000 */
[----:B------:R-:W-:-:S02]  /*eac0*/  IMAD.MOV.U32 R73, RZ, RZ, R140 ;  /* 0x000000ffff497224 */ /* 0x000fc400078e008c */
[----:B-1----:R-:W-:-:S04]  /*ead0*/  IMAD.WIDE.U32 R2, R2, -0x2daee0ad, RZ ;  /* 0xd2511f5302027825 */ /* 0x002fc800078e00ff */
[-C--:B------:R-:W-:Y:S01]  /*eae0*/  FMUL.FTZ R148, R148, R6.reuse ;  /* 0x0000000694947220 */ /* 0x080fe20000410000 */
[-C--:B------:R-:W-:Y:S01]  /*eaf0*/  FMUL.FTZ R149, R149, R6.reuse ;  /* 0x0000000695957220 */ /* 0x080fe20000410000 */
        /* <DEDUP_REMOVED lines=19> */
[----:B------:R-:W-:Y:S01]  /*ec30*/  F2FP.BF16.F32.PACK_AB R202, R4, R7 ;  /* 0x0000000704ca723e */ /* 0x000fe200000010ff */
[----:B------:R-:W-:-:S02]  /*ec40*/  IMAD.MOV.U32 R214, RZ, RZ, R83 ;  /* 0x000000ffffd67224 */ /* 0x000fc400078e0053 */
[----:B------:R-:W-:Y:S02]  /*ec50*/  IMAD.MOV.U32 R71, RZ, RZ, R70 ;  /* 0x000000ffff477224 */ /* 0x000fe400078e0046 */
[----:B------:R-:W-:Y:S02]  /*ec60*/  IMAD.MOV.U32 R70, RZ, RZ, R39 ;  /* 0x000000ffff467224 */ /* 0x000fe400078e0027 */
[----:B------:R-:W-:Y:S02]  /*ec70*/  IMAD.MOV.U32 R83, RZ, RZ, R38 ;  /* 0x000000ffff537224 */ /* 0x000fe400078e0026 */
[----:B------:R-:W-:Y:S02]  /*ec80*/  IMAD.MOV.U32 R228, RZ, RZ, R207 ;  /* 0x000000ffffe47224 */ /* 0x000fe400078e00cf */
[----:B------:R-:W-:Y:S02]  /*ec90*/  @!P5 HFMA2.BF16_V2 R127, -RZ.H0_H0, RZ.H0_H0, -R46.H0_H0 ;  /* 0x200000ffff7fd231 */ /* 0x000fe4000034092e */
[----:B------:R-:W-:-:S02]  /*eca0*/  @!P1 HFMA2.BF16_V2 R126, -RZ.H0_H0, RZ.H0_H0, -R45.H0_H0 ;  /* 0x200000ffff7e9231 */ /* 0x000fc4000034092d */
[----:B------:R-:W-:Y:S02]  /*ecb0*/  IMAD.MOV.U32 R211, RZ, RZ, R139 ;  /* 0x000000ffffd37224 */ /* 0x000fe400078e008b */
[-C--:B------:R-:W-:Y:S01]  /*ecc0*/  FMUL.FTZ R98, R122, R5.reuse ;  /* 0x000000057a627220 */ /* 0x080fe20000410000 */
[----:B------:R-:W-:Y:S01]  /*ecd0*/  IMAD.MOV.U32 R212, RZ, RZ, R138 ;  /* 0x000000ffffd47224 */ /* 0x000fe200078e008a */
[----:B------:R-:W-:Y:S01]  /*ece0*/  @!P5 PRMT R46, R127, 0x5410, RZ ;  /* 0x000054107f2ed816 */ /* 0x000fe200000000ff */
[----:B------:R-:W-:Y:S01]  /*ecf0*/  IMAD.MOV.U32 R207, RZ, RZ, R142 ;  /* 0x000000ffffcf7224 */ /* 0x000fe200078e008e */
[----:B------:R-:W-:Y:S01]  /*ed00*/  @!P1 PRMT R45, R126, 0x5410, RZ ;  /* 0x000054107e2d9816 */ /* 0x000fe200000000ff */
[-C--:B------:R-:W-:Y:S01]  /*ed10*/  FMUL.FTZ R99, R123, R5.reuse ;  /* 0x000000057b637220 */ /* 0x080fe20000410000 */
[-C--:B------:R-:W-:Y:S01]  /*ed20*/  FMUL.FTZ R86, R118, R5.reuse ;  /* 0x0000000576567220 */ /* 0x080fe20000410000 */
[----:B------:R-:W-:Y:S01]  /*ed30*/  FMUL.FTZ R87, R119, R5 ;  /* 0x0000000577577220 */ /* 0x000fe20000410000 */
[----:B--2---:R-:W-:-:S02]  /*ed40*/  LOP3.LUT R0, R3, R230, R32, 0x96, !PT ;  /* 0x000000e603007212 */ /* 0x004fc400078e9620 */
[----:B------:R-:W-:-:S03]  /*ed50*/  LOP3.LUT R3, R217, R51, R58, 0x96, !PT ;  /* 0x00000033d9037212 */ /* 0x000fc600078e963a */
[----:B------:R-:W-:-:S04]  /*ed60*/  IMAD.WIDE.U32 R6, R0, -0x326172a9, RZ ;  /* 0xcd9e8d5700067825 */ /* 0x000fc800078e00ff */
[----:B------:R-:W-:Y:S01]  /*ed70*/  IMAD.WIDE.U32 R38, R3, -0x2daee0ad, RZ ;  /* 0xd2511f5303267825 */ /* 0x000fe200078e00ff */
[----:B------:R-:W-:-:S03]  /*ed80*/  LOP3.LUT R0, R7, R227, R216, 0x96, !PT ;  /* 0x000000e307007212 */ /* 0x000fc600078e96d8 */
[-C--:B------:R-:W-:Y:S01]  /*ed90*/  FMUL.FTZ R150, R150, R5.reuse ;  /* 0x0000000596967220 */ /* 0x080fe20000410000 */
[----:B------:R-:W-:Y:S01]  /*eda0*/  LOP3.LUT R2, R39, R228, R2, 0x96, !PT ;  /* 0x000000e427027212 */ /* 0x000fe200078e9602 */
        /* <DEDUP_REMOVED lines=19> */
[----:B------:R-:W-:-:S04]  /*eee0*/  IMAD.WIDE.U32 R4, R0, -0x2daee0ad, RZ ;  /* 0xd2511f5300047825 */ /* 0x000fc800078e00ff */
[----:B------:R-:W-:Y:S01]  /*eef0*/  IMAD.WIDE.U32 R2, R2, -0x326172a9, RZ ;  /* 0xcd9e8d5702027825 */ /* 0x000fe200078e00ff */
[----:B------:R-:W-:-:S04]  /*ef00*/  LOP3.LUT R0, R5, R211, R38, 0x96, !PT ;  /* 0x000000d305007212 */ /* 0x000fc800078e9626 */
[----:B------:R-:W-:Y:S01]  /*ef10*/  LOP3.LUT R3, R3, R231, R6, 0x96, !PT ;  /* 0x000000e703037212 */ /* 0x000fe200078e9606 */
[----:B------:R-:W-:Y:S01]  /*ef20*/  IMAD.WIDE.U32 R6, R0, -0x326172a9, RZ ;  /* 0xcd9e8d5700067825 */ /* 0x000fe200078e00ff */
[----:B------:R-:W-:-:S03]  /*ef30*/  F2FP.BF16.F32.PACK_AB R41, R8, R9 ;  /* 0x000000090829723e */ /* 0x000fc600000010ff */
[----:B------:R-:W-:Y:S01]  /*ef40*/  IMAD.WIDE.U32 R8, R3, -0x2daee0ad, RZ ;  /* 0xd2511f5303087825 */ /* 0x000fe200078e00ff */
[----:B------:R-:W-:-:S04]  /*ef50*/  LOP3.LUT R5, R7, R73, R2, 0x96, !PT ;  /* 0x0000004907057212 */ /* 0x000fc800078e9602 */
[----:B------:R-:W-:-:S05]  /*ef60*/  LOP3.LUT R2, R9, R212, R4, 0x96, !PT ;  /* 0x000000d409027212 */ /* 0x000fca00078e9604 */
[----:B------:R-:W-:-:S05]  /*ef70*/  IMAD.WIDE.U32 R2, R2, -0x326172a9, RZ ;  /* 0xcd9e8d5702027825 */ /* 0x000fca00078e00ff */
[----:B------:R-:W-:Y:S01]  /*ef80*/  LOP3.LUT R0, R3, R245, R6, 0x96, !PT ;  /* 0x000000f503007212 */ /* 0x000fe200078e9606 */
[----:B------:R-:W-:-:S03]  /*ef90*/  FADD.FTZ R10, R10, R23 ;  /* 0x000000170a0a7221 */ /* 0x000fc60000010000 */
[----:B------:R-:W-:-:S04]  /*efa0*/  LOP3.LUT R4, R0, 0xff, RZ, 0xc0, !PT ;  /* 0x000000ff00047812 */ /* 0x000fc800078ec0ff */
[----:B------:R-:W-:Y:S01]  /*efb0*/  ISETP.GE.U32.AND P0, PT, R200, R4, PT ;  /* 0x00000004c800720c */ /* 0x000fe20003f06070 */
[----:B------:R-:W-:Y:S01]  /*efc0*/  FADD.FTZ R4, R12, R10 ;  /* 0x0000000a0c047221 */ /* 0x000fe20000010000 */
[----:B------:R-:W-:Y:S02]  /*efd0*/  IMAD.MOV.U32 R6, RZ, RZ, R30 ;  /* 0x000000ffff067224 */ /* 0x000fe400078e001e */
[----:B------:R-:W-:Y:S02]  /*efe0*/  IMAD.MOV.U32 R7, RZ, RZ, R31 ;  /* 0x000000ffff077224 */ /* 0x000fe400078e001f */
[----:B------:R-:W2:Y:S01]  /*eff0*/  LDL.LU.64 R30, [R1+0x260] ;  /* 0x00026000011e7983 */ /* 0x000ea20000300a00 */
[----:B------:R-:W-:-:S03]  /*f000*/  F2FP.BF16.F32.PACK_AB R226, R36, R40 ;  /* 0x0000002824e2723e */ /* 0x000fc600000010ff */
[----:B------:R1:W-:Y:S01]  /*f010*/  STL [R1+0x130], R4 ;  /* 0x0001300401007387 */ /* 0x0003e20000100800 */
[C---:B------:R-:W-:Y:S02]  /*f020*/  PRMT R40, R203.reuse, 0x7610, R40 ;  /* 0x00007610cb287816 */ /* 0x040fe40000000028 */
[----:B------:R-:W-:-:S03]  /*f030*/  PRMT R37, R203, 0x7632, R37 ;  /* 0x00007632cb257816 */ /* 0x000fc60000000025 */
[----:B------:R-:W-:Y:S02]  /*f040*/  @!P0 HFMA2.BF16_V2 R72, -RZ.H0_H0, RZ.H0_H0, -R40.H0_H0 ;  /* 0x200000ffff488231 */ /* 0x000fe40000340928 */
[----:B------:R-:W-:Y:S01]  /*f050*/  IMAD.MOV.U32 R203, RZ, RZ, R73 ;  /* 0x000000ffffcb7224 */ /* 0x000fe200078e0049 */
[----:B------:R-:W-:Y:S02]  /*f060*/  PRMT R73, R40, 0x5410, R37 ;  /* 0x0000541028497816 */ /* 0x000fe40000000025 */
[----:B------:R-:W-:Y:S02]  /*f070*/  @!P0 PRMT R40, R72, 0x5410, RZ ;  /* 0x0000541048288816 */ /* 0x000fe400000000ff */
[----:B-1----:R-:W-:-:S04]  /*f080*/  LOP3.LUT R4, R0, 0xffff, RZ, 0xc0, !PT ;  /* 0x0000ffff00047812 */ /* 0x002fc800078ec0ff */
[----:B------:R-:W-:-:S04]  /*f090*/  SHF.R.U32.HI R4, RZ, 0x8, R4 ;  /* 0x00000008ff047819 */ /* 0x000fc80000011604 */
[----:B------:R-:W-:-:S04]  /*f0a0*/  LOP3.LUT R4, R4, 0xffff, RZ, 0xc0, !PT ;  /* 0x0000ffff04047812 */ /* 0x000fc800078ec0ff */
[----:B------:R-:W-:Y:S02]  /*f0b0*/  ISETP.GE.U32.AND P0, PT, R200, R4, PT ;  /* 0x00000004c800720c */ /* 0x000fe40003f06070 */
[----:B------:R-:W-:-:S11]  /*f0c0*/  SHF.R.U32.HI R4, RZ, 0x18, R0 ;  /* 0x00000018ff047819 */ /* 0x000fd60000011600 */
[----:B------:R-:W-:-:S05]  /*f0d0*/  @!P0 HFMA2.BF16_V2 R74, -RZ.H0_H0, RZ.H0_H0, -R37.H0_H0 ;  /* 0x200000ffff4a8231 */ /* 0x000fca0000340925 */
[----:B------:R-:W-:Y:S02]  /*f0e0*/  @!P0 PRMT R37, R74, 0x5410, RZ ;  /* 0x000054104a258816 */ /* 0x000fe400000000ff */
[----:B------:R-:W-:Y:S02]  /*f0f0*/  ISETP.GE.U32.AND P0, PT, R200, R4, PT ;  /* 0x00000004c800720c */ /* 0x000fe40003f06070 */
[----:B------:R-:W-:Y:S02]  /*f100*/  SHF.R.U32.HI R0, RZ, 0x10, R0 ;  /* 0x00000010ff007819 */ /* 0x000fe40000011600 */
[C---:B------:R-:W-:Y:S02]  /*f110*/  PRMT R35, R225.reuse, 0x7632, R35 ;  /* 0x00007632e1237816 */ /* 0x040fe40000000023 */
[----:B------:R-:W-:Y:S02]  /*f120*/  LOP3.LUT R0, R0, 0xff, RZ, 0xc0, !PT ;  /* 0x000000ff00007812 */ /* 0x000fe400078ec0ff */
[----:B------:R-:W-:-:S02]  /*f130*/  PRMT R36, R225, 0x7610, R36 ;  /* 0x00007610e1247816 */ /* 0x000fc40000000024 */
[----:B------:R-:W-:-:S03]  /*f140*/  ISETP.GE.U32.AND P1, PT, R200, R0, PT ;  /* 0x00000000c800720c */ /* 0x000fc60003f26070 */
[----:B------:R-:W-:Y:S01]  /*f150*/  @!P0 HFMA2.BF16_V2 R75, -RZ.H0_H0, RZ.H0_H0, -R35.H0_H0 ;  /* 0x200000ffff4b8231 */ /* 0x000fe20000340923 */
[----:B------:R-:W-:Y:S02]  /*f160*/  LOP3.LUT R0, R2, 0xff, RZ, 0xc0, !PT ;  /* 0x000000ff02007812 */ /* 0x000fe400078ec0ff */
[----:B------:R-:W-:Y:S02]  /*f170*/  PRMT R72, R36, 0x5410, R35 ;  /* 0x0000541024487816 */ /* 0x000fe40000000023 */
[----:B------:R-:W-:Y:S02]  /*f180*/  @!P0 PRMT R35, R75, 0x5410, RZ ;  /* 0x000054104b238816 */ /* 0x000fe400000000ff */
[----:B------:R-:W-:Y:S02]  /*f190*/  ISETP.GE.U32.AND P0, PT, R200, R0, PT ;  /* 0x00000000c800720c */ /* 0x000fe40003f06070 */
[----:B------:R-:W-:Y:S02]  /*f1a0*/  LOP3.LUT R0, R2, 0xffff, RZ, 0xc0, !PT ;  /* 0x0000ffff02007812 */ /* 0x000fe400078ec0ff */
[----:B------:R-:W-:-:S02]  /*f1b0*/  PRMT R34, R206, 0x7610, R34 ;  /* 0x00007610ce227816 */ /* 0x000fc40000000022 */
[----:B------:R-:W-:Y:S02]  /*f1c0*/  SHF.R.U32.HI R0, RZ, 0x8, R0 ;  /* 0x00000008ff007819 */ /* 0x000fe40000011600 */
[----:B------:R-:W-:Y:S01]  /*f1d0*/  PRMT R27, R206, 0x7632, R27 ;  /* 0x00007632ce1b7816 */ /* 0x000fe2000000001b */
[----:B------:R-:W-:Y:S01]  /*f1e0*/  IMAD.MOV.U32 R75, RZ, RZ, R71 ;  /* 0x000000ffff4b7224 */ /* 0x000fe200078e0047 */
[----:B------:R-:W-:-:S03]  /*f1f0*/  LOP3.LUT R0, R0, 0xffff, RZ, 0xc0, !PT ;  /* 0x0000ffff00007812 */ /* 0x000fc600078ec0ff */
[----:B------:R-:W-:Y:S01]  /*f200*/  @!P0 HFMA2.BF16_V2 R77, -RZ.H0_H0, RZ.H0_H0, -R34.H0_H0 ;  /* 0x200000ffff4d8231 */ /* 0x000fe20000340922 */
[----:B------:R-:W-:-:S04]  /*f210*/  PRMT R71, R34, 0x5410, R27 ;  /* 0x0000541022477816 */ /* 0x000fc8000000001b */
[----:B------:R-:W-:Y:S02]  /*f220*/  @!P0 PRMT R34, R77, 0x5410, RZ ;  /* 0x000054104d228816 */ /* 0x000fe400000000ff */
[----:B------:R-:W-:Y:S02]  /*f230*/  ISETP.GE.U32.AND P0, PT, R200, R0, PT ;  /* 0x00000000c800720c */ /* 0x000fe40003f06070 */
[----:B------:R-:W-:Y:S01]  /*f240*/  SHF.R.U32.HI R0, RZ, 0x10, R2 ;  /* 0x00000010ff007819 */ /* 0x000fe20000011602 */
[----:B------:R-:W-:-:S03]  /*f250*/  @!P1 HFMA2.BF16_V2 R76, -RZ.H0_H0, RZ.H0_H0, -R36.H0_H0 ;  /* 0x200000ffff4c9231 */ /* 0x000fc60000340924 */
[----:B------:R-:W-:Y:S02]  /*f260*/  LOP3.LUT R0, R0, 0xff, RZ, 0xc0, !PT ;  /* 0x000000ff00007812 */ /* 0x000fe400078ec0ff */
[----:B------:R-:W-:Y:S02]  /*f270*/  @!P1 PRMT R36, R76, 0x5410, RZ ;  /* 0x000054104c249816 */ /* 0x000fe400000000ff */
[----:B------:R-:W-:Y:S02]  /*f280*/  ISETP.GE.U32.AND P1, PT, R200, R0, PT ;  /* 0x00000000c800720c */ /* 0x000fe40003f26070 */
[C---:B------:R-:W-:Y:S01]  /*f290*/  PRMT R24, R224.reuse, 0x7610, R24 ;  /* 0x00007610e0187816 */ /* 0x040fe20000000018 */
[----:B------:R-:W-:Y:S01]  /*f2a0*/  @!P0 HFMA2.BF16_V2 R78, -RZ.H0_H0, RZ.H0_H0, -R27.H0_H0 ;  /* 0x200000ffff4e8231 */ /* 0x000fe2000034091b */
[----:B------:R-:W-:Y:S02]  /*f2b0*/  SHF.R.U32.HI R2, RZ, 0x18, R2 ;  /* 0x00000018ff027819 */ /* 0x000fe40000011602 */
[----:B------:R-:W-:-:S02]  /*f2c0*/  PRMT R23, R224, 0x7632, R23 ;  /* 0x00007632e0177816 */ /* 0x000fc40000000017 */
[----:B------:R-:W-:Y:S01]  /*f2d0*/  @!P0 PRMT R27, R78, 0x5410, RZ ;  /* 0x000054104e1b8816 */ /* 0x000fe200000000ff */
[----:B------:R-:W-:Y:S01]  /*f2e0*/  IMAD.MOV.U32 R3, RZ, RZ, R33 ;  /* 0x000000ffff037224 */ /* 0x000fe200078e0021 */
[----:B------:R-:W-:Y:S01]  /*f2f0*/  ISETP.GE.U32.AND P0, PT, R200, R2, PT ;  /* 0x00000002c800720c */ /* 0x000fe20003f06070 */
[----:B------:R-:W-:Y:S02]  /*f300*/  IMAD.MOV.U32 R2, RZ, RZ, R32 ;  /* 0x000000ffff027224 */ /* 0x000fe400078e0020 */
[----:B------:R-:W-:Y:S02]  /*f310*/  @!P1 HFMA2.BF16_V2 R79, -RZ.H0_H0, RZ.H0_H0, -R24.H0_H0 ;  /* 0x200000ffff4f9231 */ /* 0x000fe40000340918 */
[----:B------:R-:W-:Y:S01]  /*f320*/  IMAD.MOV.U32 R74, RZ, RZ, R70 ;  /* 0x000000ffff4a7224 */ /* 0x000fe200078e0046 */
[----:B------:R-:W-:Y:S01]  /*f330*/  PRMT R70, R24, 0x5410, R23 ;  /* 0x0000541018467816 */ /* 0x000fe20000000017 */
[----:B------:R-:W-:Y:S01]  /*f340*/  IMAD.MOV.U32 R78, RZ, RZ, R2 ;  /* 0x000000ffff4e7224 */ /* 0x000fe200078e0002 */
[----:B------:R-:W-:Y:S01]  /*f350*/  @!P1 PRMT R24, R79, 0x5410, RZ ;  /* 0x000054104f189816 */ /* 0x000fe200000000ff */
[----:B------:R-:W-:-:S02]  /*f360*/  IMAD.MOV.U32 R79, RZ, RZ, R3 ;  /* 0x000000ffff4f7224 */ /* 0x000fc400078e0003 */
[----:B------:R-:W-:-:S04]  /*f370*/  IMAD.WIDE.U32 R2, R5, -0x2daee0ad, RZ ;  /* 0xd2511f5305027825 */ /* 0x000fc800078e00ff */
[----:B------:R-:W-:Y:S01]  /*f380*/  @!P0 HFMA2.BF16_V2 R88, -RZ.H0_H0, RZ.H0_H0, -R23.H0_H0 ;  /* 0x200000ffff588231 */ /* 0x000fe20000340917 */
[----:B------:R-:W-:-:S04]  /*f390*/  LOP3.LUT R0, R3, R246, R8, 0x96, !PT ;  /* 0x000000f603007212 */ /* 0x000fc800078e9608 */
[----:B------:R-:W-:Y:S02]  /*f3a0*/  LOP3.LUT R4, R0, 0xff, RZ, 0xc0, !PT ;  /* 0x000000ff00047812 */ /* 0x000fe400078ec0ff */
[----:B------:R-:W-:Y:S02]  /*f3b0*/  @!P0 PRMT R23, R88, 0x5410, RZ ;  /* 0x0000541058178816 */ /* 0x000fe400000000ff */
[----:B------:R-:W-:Y:S02]  /*f3c0*/  ISETP.GE.U32.AND P0, PT, R200, R4, PT ;  /* 0x00000004c800720c */ /* 0x000fe40003f06070 */
[----:B------:R-:W-:Y:S02]  /*f3d0*/  LOP3.LUT R4, R0, 0xffff, RZ, 0xc0, !PT ;  /* 0x0000ffff00047812 */ /* 0x000fe400078ec0ff */
[C---:B------:R-:W-:Y:S02]  /*f3e0*/  PRMT R22, R43.reuse, 0x7610, R22 ;  /* 0x000076102b167816 */ /* 0x040fe40000000016 */
[----:B------:R-:W-:Y:S01]  /*f3f0*/  SHF.R.U32.HI R4, RZ, 0x8, R4 ;  /* 0x00000008ff047819 */ /* 0x000fe20000011604 */
[----:B------:R-:W-:Y:S01]  /*f400*/  IMAD.MOV.U32 R225, RZ, RZ, R203 ;  /* 0x000000ffffe17224 */ /* 0x000fe200078e00cb */
[----:B------:R-:W-:Y:S01]  /*f410*/  PRMT R21, R43, 0x7632, R21 ;  /* 0x000076322b157816 */ /* 0x000fe20000000015 */
[----:B------:R-:W-:Y:S01]  /*f420*/  IMAD.MOV.U32 R203, RZ, RZ, R83 ;  /* 0x000000ffffcb7224 */ /* 0x000fe200078e0053 */
[----:B------:R-:W-:-:S03]  /*f430*/  LOP3.LUT R4, R4, 0xffff, RZ, 0xc0, !PT ;  /* 0x0000ffff04047812 */ /* 0x000fc600078ec0ff */
[----:B------:R-:W-:Y:S02]  /*f440*/  @!P0 HFMA2.BF16_V2 R89, -RZ.H0_H0, RZ.H0_H0, -R22.H0_H0 ;  /* 0x200000ffff598231 */ /* 0x000fe40000340916 */
[----:B------:R-:W-:Y:S01]  /*f450*/  IMAD.MOV.U32 R83, RZ, RZ, R154 ;  /* 0x000000ffff537224 */ /* 0x000fe200078e009a */
[----:B------:R-:W-:Y:S02]  /*f460*/  PRMT R154, R22, 0x5410, R21 ;  /* 0x00005410169a7816 */ /* 0x000fe40000000015 */
[----:B------:R-:W-:Y:S02]  /*f470*/  @!P0 PRMT R22, R89, 0x5410, RZ ;  /* 0x0000541059168816 */ /* 0x000fe400000000ff */
[----:B------:R-:W-:Y:S02]  /*f480*/  ISETP.GE.U32.AND P0, PT, R200, R4, PT ;  /* 0x00000004c800720c */ /* 0x000fe40003f06070 */
[--C-:B------:R-:W-:Y:S02]  /*f490*/  SHF.R.U32.HI R4, RZ, 0x10, R0.reuse ;  /* 0x00000010ff047819 */ /* 0x100fe40000011600 */
[----:B------:R-:W-:-:S09]  /*f4a0*/  SHF.R.U32.HI R0, RZ, 0x18, R0 ;  /* 0x00000018ff007819 */ /* 0x000fd20000011600 */
[----:B------:R-:W-:-:S05]  /*f4b0*/  @!P0 HFMA2.BF16_V2 R90, -RZ.H0_H0, RZ.H0_H0, -R21.H0_H0 ;  /* 0x200000ffff5a8231 */ /* 0x000fca0000340915 */
[----:B------:R-:W-:Y:S02]  /*f4c0*/  @!P0 PRMT R21, R90, 0x5410, RZ ;  /* 0x000054105a158816 */ /* 0x000fe400000000ff */
[----:B------:R-:W-:Y:S02]  /*f4d0*/  ISETP.GE.U32.AND P0, PT, R200, R0, PT ;  /* 0x00000000c800720c */ /* 0x000fe40003f06070 */
[C---:B------:R-:W-:Y:S02]  /*f4e0*/  PRMT R19, R226.reuse, 0x7632, R19 ;  /* 0x00007632e2137816 */ /* 0x040fe40000000013 */
[----:B------:R-:W-:Y:S01]  /*f4f0*/  PRMT R20, R226, 0x7610, R20 ;  /* 0x00007610e2147816 */ /* 0x000fe20000000014 */
[----:B------:R-:W-:Y:S01]  /*f500*/  IMAD.MOV.U32 R9, RZ, RZ, R153 ;  /* 0x000000ffff097224 */ /* 0x000fe200078e0099 */
[----:B------:R-:W-:Y:S02]  /*f510*/  LOP3.LUT R0, R2, 0xff, RZ, 0xc0, !PT ;  /* 0x000000ff02007812 */ /* 0x000fe400078ec0ff */
[----:B------:R-:W-:-:S05]  /*f520*/  PRMT R153, R20, 0x5410, R19 ;  /* 0x0000541014997816 */ /* 0x000fca0000000013 */
[----:B------:R-:W-:-:S05]  /*f530*/  @!P0 HFMA2.BF16_V2 R92, -RZ.H0_H0, RZ.H0_H0, -R19.H0_H0 ;  /* 0x200000ffff5c8231 */ /* 0x000fca0000340913 */
[----:B------:R-:W-:Y:S02]  /*f540*/  @!P0 PRMT R19, R92, 0x5410, RZ ;  /* 0x000054105c138816 */ /* 0x000fe400000000ff */
[----:B------:R-:W-:Y:S02]  /*f550*/  ISETP.GE.U32.AND P0, PT, R200, R0, PT ;  /* 0x00000000c800720c */ /* 0x000fe40003f06070 */
[----:B------:R-:W-:Y:S02]  /*f560*/  LOP3.LUT R0, R2, 0xffff, RZ, 0xc0, !PT ;  /* 0x0000ffff02007812 */ /* 0x000fe400078ec0ff */
[C---:B------:R-:W-:Y:S02]  /*f570*/  PRMT R26, R25.reuse, 0x7632, R26 ;  /* 0x00007632191a7816 */ /* 0x040fe4000000001a */
[----:B------:R-:W-:Y:S01]  /*f580*/  SHF.R.U32.HI R0, RZ, 0x8, R0 ;  /* 0x00000008ff007819 */ /* 0x000fe20000011600 */
[----:B------:R-:W-:Y:S01]  /*f590*/  IMAD.MOV.U32 R8, RZ, RZ, R152 ;  /* 0x000000ffff087224 */ /* 0x000fe200078e0098 */
[----:B------:R-:W-:-:S02]  /*f5a0*/  PRMT R152, R25, 0x5410, R26 ;  /* 0x0000541019987816 */ /* 0x000fc4000000001a */
[----:B------:R-:W-:-:S03]  /*f5b0*/  LOP3.LUT R0, R0, 0xffff, RZ, 0xc0, !PT ;  /* 0x0000ffff00007812 */ /* 0x000fc600078ec0ff */
[----:B------:R-:W-:Y:S01]  /*f5c0*/  @!P0 HFMA2.BF16_V2 R93, -RZ.H0_H0, RZ.H0_H0, -R25.H0_H0 ;  /* 0x200000ffff5d8231 */ /* 0x000fe20000340919 */
[----:B------:R-:W-:-:S04]  /*f5d0*/  LOP3.LUT R4, R4, 0xff, RZ, 0xc0, !PT ;  /* 0x000000ff04047812 */ /* 0x000fc800078ec0ff */
[----:B------:R-:W-:Y:S02]  /*f5e0*/  @!P0 PRMT R25, R93, 0x5410, RZ ;  /* 0x000054105d198816 */ /* 0x000fe400000000ff */
[C---:B------:R-:W-:Y:S02]  /*f5f0*/  ISETP.GE.U32.AND P0, PT, R200.reuse, R0, PT ;  /* 0x00000000c800720c */ /* 0x040fe40003f06070 */
[----:B------:R-:W-:Y:S02]  /*f600*/  SHF.R.U32.HI R0, RZ, 0x10, R2 ;  /* 0x00000010ff007819 */ /* 0x000fe40000011602 */
[----:B------:R-:W-:Y:S02]  /*f610*/  ISETP.GE.U32.AND P1, PT, R200, R4, PT ;  /* 0x00000004c800720c */ /* 0x000fe40003f26070 */
[----:B------:R-:W-:-:S04]  /*f620*/  LOP3.LUT R0, R0, 0xff, RZ, 0xc0, !PT ;  /* 0x000000ff00007812 */ /* 0x000fc800078ec0ff */
[----:B------:R-:W-:Y:S02]  /*f630*/  ISETP.GE.U32.AND P5, PT, R200, R0, PT ;  /* 0x00000000c800720c */ /* 0x000fe40003fa6070 */
[----:B------:R-:W-:Y:S01]  /*f640*/  LOP3.LUT R0, R15, R215, R8, 0x96, !PT ;  /* 0x000000d70f007212 */ /* 0x000fe200078e9608 */
[----:B------:R-:W-:Y:S02]  /*f650*/  IMAD.MOV.U32 R76, RZ, RZ, R28 ;  /* 0x000000ffff4c7224 */ /* 0x000fe400078e001c */
[----:B------:R-:W-:Y:S02]  /*f660*/  IMAD.MOV.U32 R77, RZ, RZ, R29 ;  /* 0x000000ffff4d7224 */ /* 0x000fe400078e001d */
[----:B------:R-:W3:Y:S01]  /*f670*/  LDL.LU.64 R28, [R1+0x258] ;  /* 0x00025800011c7983 */ /* 0x000ee20000300a00 */
[----:B------:R-:W-:-:S04]  /*f680*/  IMAD.WIDE.U32 R4, R0, -0x2daee0ad, RZ ;  /* 0xd2511f5300047825 */ /* 0x000fc800078e00ff */
[----:B------:R-:W-:Y:S01]  /*f690*/  @!P1 HFMA2.BF16_V2 R91, -RZ.H0_H0, RZ.H0_H0, -R20.H0_H0 ;  /* 0x200000ffff5b9231 */ /* 0x000fe20000340914 */
[----:B------:R-:W4:Y:S04]  /*f6a0*/  LDL.LU.64 R32, [R1+0x250] ;  /* 0x0002500001207983 */ /* 0x000f280000300a00 */
[----:B------:R-:W2:Y:S01]  /*f6b0*/  LDL R226, [R1+0x128] ;  /* 0x0001280001e27983 */ /* 0x000ea20000100800 */
[----:B------:R-:W-:Y:S01]  /*f6c0*/  LOP3.LUT R0, R5, R230, R78, 0x96, !PT ;  /* 0x000000e605007212 */ /* 0x000fe200078e964e */
[----:B------:R-:W-:Y:S01]  /*f6d0*/  IMAD.MOV.U32 R93, RZ, RZ, R77 ;  /* 0x000000ffff5d7224 */ /* 0x000fe200078e004d */
[----:B------:R-:W-:Y:S01]  /*f6e0*/  @!P1 PRMT R20, R91, 0x5410, RZ ;  /* 0x000054105b149816 */ /* 0x000fe200000000ff */
[----:B------:R-:W-:Y:S01]  /*f6f0*/  IMAD.MOV.U32 R90, RZ, RZ, R6 ;  /* 0x000000ffff5a7224 */ /* 0x000fe200078e0006 */
[----:B------:R-:W-:Y:S01]  /*f700*/  LOP3.LUT R3, R217, R51, R14, 0x96, !PT ;  /* 0x00000033d9037212 */ /* 0x000fe200078e960e */
[----:B------:R-:W-:-:S02]  /*f710*/  IMAD.MOV.U32 R91, RZ, RZ, R7 ;  /* 0x000000ffff5b7224 */ /* 0x000fc400078e0007 */
[----:B------:R-:W-:Y:S02]  /*f720*/  IMAD.MOV.U32 R77, RZ, RZ, R233 ;  /* 0x000000ffff4d7224 */ /* 0x000fe400078e00e9 */
[----:B------:R-:W-:-:S04]  /*f730*/  IMAD.WIDE.U32 R6, R0, -0x326172a9, RZ ;  /* 0xcd9e8d5700067825 */ /* 0x000fc800078e00ff */
[----:B------:R-:W-:Y:S02]  /*f740*/  IMAD.MOV.U32 R233, RZ, RZ, R189 ;  /* 0x000000ffffe97224 */ /* 0x000fe400078e00bd */
[----:B------:R-:W4:Y:S01]  /*f750*/  LDL R189, [R1+0x160] ;  /* 0x0001600001bd7983 */ /* 0x000f220000100800 */
[----:B------:R-:W-:Y:S01]  /*f760*/  IMAD.WIDE.U32 R8, R3, -0x2daee0ad, RZ ;  /* 0xd2511f5303087825 */ /* 0x000fe200078e00ff */
[----:B------:R-:W-:-:S04]  /*f770*/  LOP3.LUT R0, R7, R227, R216, 0x96, !PT ;  /* 0x000000e307007212 */ /* 0x000fc800078e96d8 */
[----:B------:R-:W-:Y:S01]  /*f780*/  LOP3.LUT R3, R9, R228, R4, 0x96, !PT ;  /* 0x000000e409037212 */ /* 0x000fe200078e9604 */
[----:B------:R-:W-:-:S05]  /*f790*/  IMAD.WIDE.U32 R4, R0, -0x2daee0ad, RZ ;  /* 0xd2511f5300047825 */ /* 0x000fca00078e00ff */
[----:B------:R-:W-:Y:S01]  /*f7a0*/  LOP3.LUT R5, R5, R211, R8, 0x96, !PT ;  /* 0x000000d305057212 */ /* 0x000fe200078e9608 */
[----:B------:R-:W-:-:S05]  /*f7b0*/  IMAD.WIDE.U32 R8, R3, -0x326172a9, RZ ;  /* 0xcd9e8d5703087825 */ /* 0x000fca00078e00ff */
[----:B------:R-:W-:Y:S01]  /*f7c0*/  LOP3.LUT R0, R9, R231, R6, 0x96, !PT ;  /* 0x000000e709007212 */ /* 0x000fe200078e9606 */
[----:B------:R-:W-:Y:S02]  /*f7d0*/  IMAD.MOV.U32 R224, RZ, RZ, R210 ;  /* 0x000000ffffe07224 */ /* 0x000fe400078e00d2 */
[----:B------:R-:W-:Y:S02]  /*f7e0*/  IMAD.MOV.U32 R210, RZ, RZ, R42 ;  /* 0x000000ffffd27224 */ /* 0x000fe400078e002a */
[----:B------:R-:W-:Y:S01]  /*f7f0*/  IMAD.WIDE.U32 R42, R0, -0x2daee0ad, RZ ;  /* 0xd2511f53002a7825 */ /* 0x000fe200078e00ff */
[----:B------:R-:W-:-:S04]  /*f800*/  SHF.R.U32.HI R6, RZ, 0x18, R2 ;  /* 0x00000018ff067819 */ /* 0x000fc80000011602 */
[----:B------:R-:W-:Y:S01]  /*f810*/  LOP3.LUT R3, R43, R212, R4, 0x96, !PT ;  /* 0x000000d42b037212 */ /* 0x000fe200078e9604 */
[----:B------:R-:W-:-:S04]  /*f820*/  IMAD.WIDE.U32 R4, R5, -0x326172a9, RZ ;  /* 0xcd9e8d5705047825 */ /* 0x000fc800078e00ff */
[----:B------:R-:W-:-:S04]  /*f830*/  IMAD.WIDE.U32 R2, R3, -0x326172a9, RZ ;  /* 0xcd9e8d5703027825 */ /* 0x000fc800078e00ff */
[----:B------:R-:W-:Y:S01]  /*f840*/  @!P0 HFMA2.BF16_V2 R94, -RZ.H0_H0, RZ.H0_H0, -R26.H0_H0 ;  /* 0x200000ffff5e8231 */ /* 0x000fe2000034091a */
[----:B------:R-:W-:-:S04]  /*f850*/  LOP3.LUT R0, R3, R245, R4, 0x96, !PT ;  /* 0x000000f503007212 */ /* 0x000fc800078e9604 */
[----:B------:R-:W-:Y:S02]  /*f860*/  LOP3.LUT R4, R0, 0xff, RZ, 0xc0, !PT ;  /* 0x000000ff00047812 */ /* 0x000fe400078ec0ff */
[----:B------:R-:W-:Y:S02]  /*f870*/  @!P0 PRMT R26, R94, 0x5410, RZ ;  /* 0x000054105e1a8816 */ /* 0x000fe400000000ff */
[----:B------:R-:W-:Y:S02]  /*f880*/  ISETP.GE.U32.AND P0, PT, R200, R4, PT ;  /* 0x00000004c800720c */ /* 0x000fe40003f06070 */
[----:B------:R-:W-:Y:S02]  /*f890*/  LOP3.LUT R4, R0, 0xffff, RZ, 0xc0, !PT ;  /* 0x0000ffff00047812 */ /* 0x000fe400078ec0ff */
[----:B------:R-:W-:Y:S02]  /*f8a0*/  PRMT R16, R229, 0x7610, R16 ;  /* 0x00007610e5107816 */ /* 0x000fe40000000010 */
[----:B------:R-:W-:-:S02]  /*f8b0*/  SHF.R.U32.HI R4, RZ, 0x8, R4 ;  /* 0x00000008ff047819 */ /* 0x000fc40000011604 */
[----:B------:R-:W-:Y:S02]  /*f8c0*/  PRMT R15, R229, 0x7632, R15 ;  /* 0x00007632e50f7816 */ /* 0x000fe4000000000f */
[----:B------:R-:W-:-:S03]  /*f8d0*/  LOP3.LUT R4, R4, 0xffff, RZ, 0xc0, !PT ;  /* 0x0000ffff04047812 */ /* 0x000fc600078ec0ff */
[----:B------:R-:W-:Y:S01]  /*f8e0*/  @!P0 HFMA2.BF16_V2 R112, -RZ.H0_H0, RZ.H0_H0, -R16.H0_H0 ;  /* 0x200000ffff708231 */ /* 0x000fe20000340910 */
[----:B------:R-:W-:-:S04]  /*f8f0*/  PRMT R216, R16, 0x5410, R15 ;  /* 0x0000541010d87816 */ /* 0x000fc8000000000f */
        /* <DEDUP_REMOVED lines=16> */
[----:B------:R-:W-:Y:S02]  /*fa00*/  PRMT R12, R187, 0x7610, R12 ;  /* 0x00007610bb0c7816 */ /* 0x000fe4000000000c */
[----:B------:R-:W-:Y:S02]  /*fa10*/  ISETP.GE.U32.AND P1, PT, R200, R6, PT ;  /* 0x00000006c800720c */ /* 0x000fe40003f26070 */
[----:B------:R-:W-:-:S02]  /*fa20*/  SHF.R.U32.HI R0, RZ, 0x8, R0 ;  /* 0x00000008ff007819 */ /* 0x000fc40000011600 */
[----:B------:R-:W-:-:S03]  /*fa30*/  PRMT R11, R187, 0x7632, R11 ;  /* 0x00007632bb0b7816 */ /* 0x000fc6000000000b */
[----:B------:R-:W-:Y:S01]  /*fa40*/  @!P0 HFMA2.BF16_V2 R157, -RZ.H0_H0, RZ.H0_H0, -R12.H0_H0 ;  /* 0x200000ffff9d8231 */ /* 0x000fe2000034090c */
[----:B------:R-:W-:Y:S02]  /*fa50*/  LOP3.LUT R0, R0, 0xffff, RZ, 0xc0, !PT ;  /* 0x0000ffff00007812 */ /* 0x000fe400078ec0ff */
[----:B------:R-:W-:Y:S02]  /*fa60*/  PRMT R206, R12, 0x5410, R11 ;  /* 0x000054100cce7816 */ /* 0x000fe4000000000b */
[----:B------:R-:W-:Y:S02]  /*fa70*/  PRMT R17, R82, 0x7632, R17 ;  /* 0x0000763252117816 */ /* 0x000fe40000000011 */
[----:B------:R-:W-:Y:S02]  /*fa80*/  @!P0 PRMT R12, R157, 0x5410, RZ ;  /* 0x000054109d0c8816 */ /* 0x000fe400000000ff */
[----:B------:R-:W-:Y:S01]  /*fa90*/  ISETP.GE.U32.AND P0, PT, R200, R0, PT ;  /* 0x00000000c800720c */ /* 0x000fe20003f06070 */
[----:B------:R-:W-:Y:S01]  /*faa0*/  @!P1 HFMA2.BF16_V2 R113, -RZ.H0_H0, RZ.H0_H0, -R17.H0_H0 ;  /* 0x200000ffff719231 */ /* 0x000fe20000340911 */
[----:B------:R-:W-:Y:S01]  /*fab0*/  PRMT R18, R82, 0x7610, R18 ;  /* 0x0000761052127816 */ /* 0x000fe20000000012 */
[----:B------:R-:W-:Y:S01]  /*fac0*/  IMAD.MOV.U32 R88, RZ, RZ, R214 ;  /* 0x000000ffff587224 */ /* 0x000fe200078e00d6 */
[----:B------:R-:W-:Y:S01]  /*fad0*/  LOP3.LUT R4, R4, 0xff, RZ, 0xc0, !PT ;  /* 0x000000ff04047812 */ /* 0x000fe200078ec0ff */
[----:B------:R-:W-:Y:S01]  /*fae0*/  IMAD.MOV.U32 R214, RZ, RZ, R156 ;  /* 0x000000ffffd67224 */ /* 0x000fe200078e009c */
[----:B------:R-:W-:-:S02]  /*faf0*/  PRMT R156, R18, 0x5410, R17 ;  /* 0x00005410129c7816 */ /* 0x000fc40000000011 */
[----:B------:R-:W-:Y:S02]  /*fb00*/  @!P1 PRMT R17, R113, 0x5410, RZ ;  /* 0x0000541071119816 */ /* 0x000fe400000000ff */
[----:B------:R-:W-:Y:S02]  /*fb10*/  ISETP.GE.U32.AND P1, PT, R200, R4, PT ;  /* 0x00000004c800720c */ /* 0x000fe40003f26070 */
[--C-:B------:R-:W-:Y:S01]  /*fb20*/  SHF.R.U32.HI R0, RZ, 0x10, R2.reuse ;  /* 0x00000010ff007819 */ /* 0x100fe20000011602 */
[----:B------:R-:W-:Y:S01]  /*fb30*/  @!P0 HFMA2.BF16_V2 R158, -RZ.H0_H0, RZ.H0_H0, -R11.H0_H0 ;  /* 0x200000ffff9e8231 */ /* 0x000fe2000034090b */
[----:B------:R-:W-:Y:S02]  /*fb40*/  SHF.R.U32.HI R2, RZ, 0x18, R2 ;  /* 0x00000018ff027819 */ /* 0x000fe40000011602 */
[----:B------:R-:W-:Y:S02]  /*fb50*/  LOP3.LUT R5, R5, R225, R8, 0x96, !PT ;  /* 0x000000e105057212 */ /* 0x000fe400078e9608 */
[----:B------:R-:W-:-:S02]  /*fb60*/  @!P0 PRMT R11, R158, 0x5410, RZ ;  /* 0x000054109e0b8816 */ /* 0x000fc400000000ff */
[----:B------:R-:W-:Y:S01]  /*fb70*/  ISETP.GE.U32.AND P0, PT, R200, R2, PT ;  /* 0x00000002c800720c */ /* 0x000fe20003f06070 */
[----:B------:R-:W-:-:S04]  /*fb80*/  IMAD.WIDE.U32 R2, R5, -0x2daee0ad, RZ ;  /* 0xd2511f5305027825 */ /* 0x000fc800078e00ff */
[----:B------:R-:W-:Y:S01]  /*fb90*/  @!P1 HFMA2.BF16_V2 R155, -RZ.H0_H0, RZ.H0_H0, -R14.H0_H0 ;  /* 0x200000ffff9b9231 */ /* 0x000fe2000034090e */
[----:B------:R-:W-:Y:S02]  /*fba0*/  LOP3.LUT R0, R0, 0xff, RZ, 0xc0, !PT ;  /* 0x000000ff00007812 */ /* 0x000fe400078ec0ff */
[----:B------:R-:W-:Y:S02]  /*fbb0*/  PRMT R9, R80, 0x7632, R9 ;  /* 0x0000763250097816 */ /* 0x000fe40000000009 */
[----:B------:R-:W-:Y:S02]  /*fbc0*/  @!P1 PRMT R14, R155, 0x5410, RZ ;  /* 0x000054109b0e9816 */ /* 0x000fe400000000ff */
[----:B------:R-:W-:Y:S02]  /*fbd0*/  ISETP.GE.U32.AND P1, PT, R200, R0, PT ;  /* 0x00000000c800720c */ /* 0x000fe40003f26070 */
[----:B------:R-:W-:Y:S01]  /*fbe0*/  LOP3.LUT R0, R3, R246, R42, 0x96, !PT ;  /* 0x000000f603007212 */ /* 0x000fe200078e962a */
        /* <DEDUP_REMOVED lines=8> */
[----:B------:R-:W-:Y:S02]  /*fc70*/  LOP3.LUT R4, R0, 0xffff, RZ, 0xc0, !PT ;  /* 0x0000ffff00047812 */ /* 0x000fe400078ec0ff */
[C---:B------:R-:W-:Y:S02]  /*fc80*/  PRMT R8, R186.reuse, 0x7610, R8 ;  /* 0x00007610ba087816 */ /* 0x040fe40000000008 */
        /* <DEDUP_REMOVED lines=18> */
[----:B------:R-:W-:Y:S02]  /*fdb0*/  @!P0 HFMA2.BF16_V2 R164, -RZ.H0_H0, RZ.H0_H0, -R5.H0_H0 ;  /* 0x200000ffffa48231 */ /* 0x000fe40000340905 */
[----:B------:R-:W-:-:S03]  /*fdc0*/  @!P1 HFMA2.BF16_V2 R159, -RZ.H0_H0, RZ.H0_H0, -R10.H0_H0 ;  /* 0x200000ffff9f9231 */ /* 0x000fc6000034090a */
[----:B------:R-:W-:Y:S02]  /*fdd0*/  @!P0 PRMT R5, R164, 0x5410, RZ ;  /* 0x00005410a4058816 */ /* 0x000fe400000000ff */
[----:B------:R-:W-:Y:S02]  /*fde0*/  ISETP.GE.U32.AND P0, PT, R200, R0, PT ;  /* 0x00000000c800720c */ /* 0x000fe40003f06070 */
[----:B------:R-:W-:Y:S02]  /*fdf0*/  LOP3.LUT R4, R4, 0xff, RZ, 0xc0, !PT ;  /* 0x000000ff04047812 */ /* 0x000fe400078ec0ff */
[----:B------:R-:W-:Y:S02]  /*fe00*/  @!P1 PRMT R10, R159, 0x5410, RZ ;  /* 0x000054109f0a9816 */ /* 0x000fe400000000ff */
[----:B------:R-:W-:Y:S02]  /*fe10*/  ISETP.GE.U32.AND P1, PT, R200, R4, PT ;  /* 0x00000004c800720c */ /* 0x000fe40003f26070 */
[----:B------:R-:W-:-:S02]  /*fe20*/  LOP3.LUT R3, R2, 0xffff, RZ, 0xc0, !PT ;  /* 0x0000ffff02037812 */ /* 0x000fc400078ec0ff */
[C---:B------:R-:W-:Y:S02]  /*fe30*/  PRMT R4, R188.reuse, 0x7610, R4 ;  /* 0x00007610bc047816 */ /* 0x040fe40000000004 */
[----:B------:R-:W-:Y:S02]  /*fe40*/  SHF.R.U32.HI R3, RZ, 0x8, R3 ;  /* 0x00000008ff037819 */ /* 0x000fe40000011603 */
[----:B------:R-:W-:Y:S01]  /*fe50*/  PRMT R0, R188, 0x7632, R0 ;  /* 0x00007632bc007816 */ /* 0x000fe20000000000 */
[----:B------:R-:W-:Y:S01]  /*fe60*/  @!P0 HFMA2.BF16_V2 R166, -RZ.H0_H0, RZ.H0_H0, -R4.H0_H0 ;  /* 0x200000ffffa68231 */ /* 0x000fe20000340904 */
[----:B------:R-:W-:Y:S02]  /*fe70*/  LOP3.LUT R3, R3, 0xffff, RZ, 0xc0, !PT ;  /* 0x0000ffff03037812 */ /* 0x000fe400078ec0ff */
[----:B------:R-:W-:Y:S02]  /*fe80*/  PRMT R217, R4, 0x5410, R0 ;  /* 0x0000541004d97816 */ /* 0x000fe40000000000 */
[----:B------:R-:W-:-:S02]  /*fe90*/  @!P0 PRMT R4, R166, 0x5410, RZ ;  /* 0x00005410a6048816 */ /* 0x000fc400000000ff */
[----:B------:R-:W-:Y:S02]  /*fea0*/  ISETP.GE.U32.AND P0, PT, R200, R3, PT ;  /* 0x00000003c800720c */ /* 0x000fe40003f06070 */
[----:B------:R-:W-:-:S04]  /*feb0*/  SHF.R.U32.HI R3, RZ, 0x10, R2 ;  /* 0x00000010ff037819 */ /* 0x000fc80000011602 */
[----:B------:R-:W-:-:S07]  /*fec0*/  LOP3.LUT R3, R3, 0xff, RZ, 0xc0, !PT ;  /* 0x000000ff03037812 */ /* 0x000fce00078ec0ff */
[----:B------:R-:W-:-:S05]  /*fed0*/  @!P0 HFMA2.BF16_V2 R167, -RZ.H0_H0, RZ.H0_H0, -R0.H0_H0 ;  /* 0x200000ffffa78231 */ /* 0x000fca0000340900 */
[----:B------:R-:W-:Y:S02]  /*fee0*/  @!P0 PRMT R0, R167, 0x5410, RZ ;  /* 0x00005410a7008816 */ /* 0x000fe400000000ff */
[----:B------:R-:W-:Y:S02]  /*fef0*/  ISETP.GE.U32.AND P0, PT, R200, R3, PT ;  /* 0x00000003c800720c */ /* 0x000fe40003f06070 */
[----:B------:R-:W-:-:S11]  /*ff00*/  SHF.R.U32.HI R2, RZ, 0x18, R2 ;  /* 0x00000018ff027819 */ /* 0x000fd60000011602 */
[----:B------:R-:W-:Y:S01]  /*ff10*/  @!P0 HFMA2.BF16_V2 R168, -RZ.H0_H0, RZ.H0_H0, -R202.H0_H0 ;  /* 0x200000ffffa88231 */ /* 0x000fe200003409ca */
[----:B------:R-:W-:-:S04]  /*ff20*/  @P0 PRMT R42, R202, 0x7610, R42 ;  /* 0x00007610ca2a0816 */ /* 0x000fc8000000002a */
[----:B------:R-:W-:Y:S02]  /*ff30*/  @!P0 PRMT R42, R168, 0x5410, RZ ;  /* 0x00005410a82a8816 */ /* 0x000fe400000000ff */
[----:B------:R-:W-:Y:S01]  /*ff40*/  ISETP.GE.U32.AND P0, PT, R200, R2, PT ;  /* 0x00000002c800720c */ /* 0x000fe20003f06070 */
[----:B------:R-:W-:Y:S01]  /*ff50*/  ST.E.U16 desc[UR4][R48.64+-0x80], R181 ;  /* 0xffff80b530007985 */ /* 0x000fe2000c101504 */
[----:B--2---:R-:W-:-:S03]  /*ff60*/  VIADD R94, R226, 0x4 ;  /* 0x00000004e25e7836 */ /* 0x004fc60000000000 */
[----:B------:R-:W-:Y:S04]  /*ff70*/  ST.E.U16 desc[UR4][R48.64+-0x7e], R180 ;  /* 0xffff82b430007985 */ /* 0x000fe8000c101504 */
[----:B------:R-:W-:Y:S04]  /*ff80*/  ST.E.U16 desc[UR4][R30.64+-0x80], R179 ;  /* 0xffff80b31e007985 */ /* 0x000fe8000c101504 */
[----:B------:R-:W-:Y:S01]  /*ff90*/  @!P0 HFMA2.BF16_V2 R169, -RZ.H0_H0, RZ.H0_H0, -R202.H1_H1 ;  /* 0x200000ffffa98231 */ /* 0x000fe200003609ca */
[----:B------:R-:W-:Y:S01]  /*ffa0*/  ST.E.U16 desc[UR4][R30.64+-0x7e], R178 ;  /* 0xffff82b21e007985 */ /* 0x000fe2000c101504 */
[----:B------:R-:W-:-:S03]  /*ffb0*/  @P0 PRMT R41, R202, 0x7632, R41 ;  /* 0x00007632ca290816 */ /* 0x000fc60000000029 */
[----:B---3--:R-:W-:Y:S01]  /*ffc0*/  ST.E.U16 desc[UR4][R28.64+-0x80], R40 ;  /* 0xffff80281c007985 */ /* 0x008fe2000c101504 */
[----:B------:R-:W-:-:S03]  /*ffd0*/  @!P0 PRMT R41, R169, 0x5410, RZ ;  /* 0x00005410a9298816 */ /* 0x000fc600000000ff */
[----:B------:R-:W-:Y:S01]  /*ffe0*/  ST.E.U16 desc[UR4][R28.64+-0x7e], R37 ;  /* 0xffff82251c007985 */ /* 0x000fe2000c101504 */
[----:B------:R-:W-:-:S03]  /*fff0*/  IMAD.WIDE.U32 R168, R94, -0x326172a9, RZ ;  /* 0xcd9e8d575ea87825 */ /* 0x000fc600078e00ff */
[----:B----4-:R-:W-:Y:S04]  /*10000*/  ST.E.U16 desc[UR4][R32.64+-0x80], R36 ;  /* 0xffff802420007985 */ /* 0x010fe8000c101504 */
[----:B------:R-:W-:Y:S04]  /*10010*/  ST.E.U16 desc[UR4][R32.64+-0x7e], R35 ;  /* 0xffff822320007985 */ /* 0x000fe8000c101504 */
[----:B------:R-:W-:Y:S04]  /*10020*/  ST.E.U16 desc[UR4][R48.64+-0x70], R177 ;  /* 0xffff90b130007985 */ /* 0x000fe8000c101504 */
[----:B------:R-:W-:Y:S04]  /*10030*/  ST.E.U16 desc[UR4][R48.64+-0x6e], R176 ;  /* 0xffff92b030007985 */ /* 0x000fe8000c101504 */
[----:B------:R-:W-:Y:S04]  /*10040*/  ST.E.U16 desc[UR4][R30.64+-0x70], R106 ;  /* 0xffff906a1e007985 */ /* 0x000fe8000c101504 */
[----:B------:R-:W-:Y:S04]  /*10050*/  ST.E.U16 desc[UR4][R30.64+-0x6e], R107 ;  /* 0xffff926b1e007985 */ /* 0x000fe8000c101504 */
[----:B------:R-:W-:Y:S04]  /*10060*/  ST.E.U16 desc[UR4][R28.64+-0x70], R34 ;  /* 0xffff90221c007985 */ /* 0x000fe8000c101504 */
[----:B------:R-:W-:Y:S01]  /*10070*/  ST.E.U16 desc[UR4][R28.64+-0x6e], R27 ;  /* 0xffff921b1c007985 */ /* 0x000fe2000c101504 */
[----:B------:R-:W-:-:S03]  /*10080*/  LOP3.LUT R2, R59, R215, R168, 0x96, !PT ;  /* 0x000000d73b027212 */ /* 0x000fc600078e96a8 */
[----:B------:R-:W-:Y:S04]  /*10090*/  ST.E.U16 desc[UR4][R32.64+-0x70], R24 ;  /* 0xffff901820007985 */ /* 0x000fe8000c101504 */
[----:B------:R-:W-:Y:S04]  /*100a0*/  ST.E.U16 desc[UR4][R32.64+-0x6e], R23 ;  /* 0xffff921720007985 */ /* 0x000fe8000c101504 */
[----:B------:R-:W-:Y:S04]  /*100b0*/  ST.E.U16 desc[UR4][R48.64+-0x60], R105 ;  /* 0xffffa06930007985 */ /* 0x000fe8000c101504 */
[----:B------:R-:W-:Y:S04]  /*100c0*/  ST.E.U16 desc[UR4][R48.64+-0x5e], R104 ;  /* 0xffffa26830007985 */ /* 0x000fe8000c101504 */
[----:B------:R-:W-:Y:S04]  /*100d0*/  ST.E.U16 desc[UR4][R30.64+-0x60], R103 ;  /* 0xffffa0671e007985 */ /* 0x000fe8000c101504 */
[----:B------:R-:W-:Y:S04]  /*100e0*/  ST.E.U16 desc[UR4][R30.64+-0x5e], R102 ;  /* 0xffffa2661e007985 */ /* 0x000fe8000c101504 */
[----:B------:R1:W-:Y:S01]  /*100f0*/  ST.E.U16 desc[UR4][R28.64+-0x5e], R21 ;  /* 0xffffa2151c007985 */ /* 0x0003e2000c101504 */
[----:B------:R-:W-:-:S03]  /*10100*/  IMAD.WIDE.U32 R2, R2, -0x2daee0ad, RZ ;  /* 0xd2511f5302027825 */ /* 0x000fc600078e00ff */
[----:B------:R2:W-:Y:S01]  /*10110*/  ST.E.U16 desc[UR4][R28.64+-0x60], R22 ;  /* 0xffffa0161c007985 */ /* 0x0005e2000c101504 */
[----:B------:R-:W-:-:S03]  /*10120*/  @!P5 HFMA2.BF16_V2 R95, -RZ.H0_H0, RZ.H0_H0, -R18.H0_H0 ;  /* 0x200000ffff5fd231 */ /* 0x000fc60000340912 */
[----:B------:R3:W-:Y:S02]  /*10130*/  ST.E.U16 desc[UR4][R32.64+-0x5e], R19 ;  /* 0xffffa21320007985 */ /* 0x0007e4000c101504 */
[----:B------:R-:W-:Y:S02]  /*10140*/  @!P5 PRMT R18, R95, 0x5410, RZ ;  /* 0x000054105f12d816 */ /* 0x000fe400000000ff */
[----:B------:R-:W-:Y:S01]  /*10150*/  ST.E.U16 desc[UR4][R32.64+-0x60], R20 ;  /* 0xffffa01420007985 */ /* 0x000fe2000c101504 */
[----:B-1----:R-:W-:Y:S01]  /*10160*/  LOP3.LUT R21, R189, R169, RZ, 0x3c, !PT ;  /* 0x000000a9bd157212 */ /* 0x002fe200078e3cff */
[----:B--2---:R-:W-:-:S04]  /*10170*/  VIADD R22, R93, 0xbb67ae85 ;  /* 0xbb67ae855d167836 */ /* 0x004fc80000000000 */
[----:B------:R-:W-:Y:S01]  /*10180*/  IMAD.WIDE.U32 R162, R21, -0x2daee0ad, RZ ;  /* 0xd2511f5315a27825 */ /* 0x000fe200078e00ff */
[----:B---3--:R-:W-:Y:S02]  /*10190*/  LOP3.LUT R19, R39, R228, R2, 0x96, !PT ;  /* 0x000000e427137212 */ /* 0x008fe400078e9602 */
[----:B------:R-:W-:Y:S02]  /*101a0*/  LOP3.LUT R2, R3, R230, R162, 0x96, !PT ;  /* 0x000000e603027212 */ /* 0x000fe400078e96a2 */
[----:B------:R-:W-:Y:S01]  /*101b0*/  LOP3.LUT R3, R163, R22, R198, 0x96, !PT ;  /* 0x00000016a3037212 */ /* 0x000fe200078e96c6 */
[----:B------:R-:W-:Y:S01]  /*101c0*/  STL [R1+0x1b4], R94 ;  /* 0x0001b45e01007387 */ /* 0x000fe20000100800 */
[----:B------:R-:W-:-:S03]  /*101d0*/  IMAD.MOV.U32 R178, RZ, RZ, R182 ;  /* 0x000000ffffb27224 */ /* 0x000fc600078e00b6 */
[----:B------:R-:W-:Y:S01]  /*101e0*/  ST.E.U16 desc[UR4][R48.64+-0x50], R100 ;  /* 0xffffb06430007985 */ /* 0x000fe2000c101504 */
[----:B------:R-:W-:-:S03]  /*101f0*/  IMAD.WIDE.U32 R180, R3, -0x326172a9, RZ ;  /* 0xcd9e8d5703b47825 */ /* 0x000fc600078e00ff */
[----:B------:R-:W-:Y:S01]  /*10200*/  ST.E.U16 desc[UR4][R48.64+-0x4e], R101 ;  /* 0xffffb26530007985 */ /* 0x000fe2000c101504 */
[----:B------:R-:W-:-:S03]  /*10210*/  IMAD.MOV.U32 R179, RZ, RZ, R183 ;  /* 0x000000ffffb37224 */ /* 0x000fc600078e00b7 */
[----:B------:R-:W-:Y:S04]  /*10220*/  STL.64 [R1+0x1a8], R168 ;  /* 0x0001a8a801007387 */ /* 0x000fe80000100a00 */
[----:B------:R-:W-:Y:S04]  /*10230*/  ST.E.U16 desc[UR4][R30.64+-0x50], R61 ;  /* 0xffffb03d1e007985 */ /* 0x000fe8000c101504 */
[----:B------:R-:W-:Y:S04]  /*10240*/  ST.E.U16 desc[UR4][R30.64+-0x4e], R60 ;  /* 0xffffb23c1e007985 */ /* 0x000fe8000c101504 */
[----:B------:R-:W-:Y:S04]  /*10250*/  STL.64 [R1+0x20], R162 ;  /* 0x000020a201007387 */ /* 0x000fe80000100a00 */
[----:B------:R-:W-:Y:S04]  /*10260*/  ST.E.U16 desc[UR4][R28.64+-0x50], R25 ;  /* 0xffffb0191c007985 */ /* 0x000fe8000c101504 */
[----:B------:R-:W-:Y:S04]  /*10270*/  ST.E.U16 desc[UR4][R28.64+-0x4e], R26 ;  /* 0xffffb21a1c007985 */ /* 0x000fe8000c101504 */
[----:B------:R-:W-:Y:S04]  /*10280*/  STL [R1+0x1b0], R22 ;  /* 0x0001b01601007387 */ /* 0x000fe80000100800 */
[----:B------:R-:W-:Y:S04]  /*10290*/  ST.E.U16 desc[UR4][R32.64+-0x50], R18 ;  /* 0xffffb01220007985 */ /* 0x000fe8000c101504 */
[----:B------:R-:W-:Y:S04]  /*102a0*/  ST.E.U16 desc[UR4][R32.64+-0x4e], R17 ;  /* 0xffffb21120007985 */ /* 0x000fe8000c101504 */
[----:B------:R-:W2:Y:S04]  /*102b0*/  LDL.LU R182, [R1+0x24c] ;  /* 0x00024c0001b67983 */ /* 0x000ea80000300800 */
[----:B------:R-:W-:Y:S04]  /*102c0*/  ST.E.U16 desc[UR4][R48.64+-0x40], R69 ;  /* 0xffffc04530007985 */ /* 0x000fe8000c101504 */
[----:B------:R-:W-:Y:S04]  /*102d0*/  ST.E.U16 desc[UR4][R48.64+-0x3e], R68 ;  /* 0xffffc24430007985 */ /* 0x000fe8000c101504 */
[----:B------:R-:W3:Y:S04]  /*102e0*/  LDL.LU R183, [R1+0x248] ;  /* 0x0002480001b77983 */ /* 0x000ee80000300800 */
[----:B------:R1:W-:Y:S04]  /*102f0*/  ST.E.U16 desc[UR4][R30.64+-0x3e], R66 ;  /* 0xffffc2421e007985 */ /* 0x0003e8000c101504 */
[----:B------:R-:W-:Y:S01]  /*10300*/  STL.64 [R1+0x10], R180 ;  /* 0x000010b401007387 */ /* 0x000fe20000100a00 */
[----:B-1----:R-:W-:-:S03]  /*10310*/  IMAD.MOV.U32 R66, RZ, RZ, R174 ;  /* 0x000000ffff427224 */ /* 0x002fc600078e00ae */
[----:B------:R-:W4:Y:S01]  /*10320*/  LDL.LU R174, [R1+0x244] ;  /* 0x0002440001ae7983 */ /* 0x000f220000300800 */
[----:B------:R-:W-:-:S04]  /*10330*/  IMAD.WIDE.U32 R2, R2, -0x326172a9, RZ ;  /* 0xcd9e8d5702027825 */ /* 0x000fc800078e00ff */
[----:B------:R-:W-:Y:S01]  /*10340*/  @!P1 HFMA2.BF16_V2 R165, -RZ.H0_H0, RZ.H0_H0, -R6.H0_H0 ;  /* 0x200000ffffa59231 */ /* 0x000fe20000340906 */
[----:B------:R-:W-:Y:S01]  /*10350*/  ST.E.U16 desc[UR4][R30.64+-0x40], R67 ;  /* 0xffffc0431e007985 */ /* 0x000fe2000c101504 */
[----:B------:R-:W-:Y:S01]  /*10360*/  IMAD.WIDE.U32 R34, R19, -0x326172a9, RZ ;  /* 0xcd9e8d5713227825 */ /* 0x000fe200078e00ff */
[----:B------:R-:W-:Y:S02]  /*10370*/  LOP3.LUT R3, R3, R227, R180, 0x96, !PT ;  /* 0x000000e303037212 */ /* 0x000fe400078e96b4 */
[----:B------:R-:W-:Y:S04]  /*10380*/  ST.E.U16 desc[UR4][R28.64+-0x40], R16 ;  /* 0xffffc0101c007985 */ /* 0x000fe8000c101504 */
[----:B------:R-:W-:Y:S01]  /*10390*/  ST.E.U16 desc[UR4][R28.64+-0x3e], R15 ;  /* 0xffffc20f1c007985 */ /* 0x000fe2000c101504 */
[----:B------:R-:W-:-:S03]  /*103a0*/  LOP3.LUT R19, R35, R231, R2, 0x96, !PT ;  /* 0x000000e723137212 */ /* 0x000fc600078e9602 */
[----:B------:R-:W-:Y:S01]  /*103b0*/  ST.E.U16 desc[UR4][R32.64+-0x40], R14 ;  /* 0xffffc00e20007985 */ /* 0x000fe2000c101504 */
[----:B------:R-:W-:-:S03]  /*103c0*/  @!P1 PRMT R6, R165, 0x5410, RZ ;  /* 0x00005410a5069816 */ /* 0x000fc600000000ff */
[----:B------:R-:W-:Y:S04]  /*103d0*/  ST.E.U16 desc[UR4][R32.64+-0x3e], R13 ;  /* 0xffffc20d20007985 */ /* 0x000fe8000c101504 */
[----:B------:R-:W-:Y:S04]  /*103e0*/  ST.E.U16 desc[UR4][R48.64+-0x30], R65 ;  /* 0xffffd04130007985 */ /* 0x000fe8000c101504 */
[----:B------:R-:W-:Y:S04]  /*103f0*/  ST.E.U16 desc[UR4][R48.64+-0x2e], R64 ;  /* 0xffffd24030007985 */ /* 0x000fe8000c101504 */
[----:B------:R-:W-:Y:S04]  /*10400*/  ST.E.U16 desc[UR4][R30.64+-0x30], R63 ;  /* 0xffffd03f1e007985 */ /* 0x000fe8000c101504 */
[----:B------:R-:W-:Y:S01]  /*10410*/  ST.E.U16 desc[UR4][R30.64+-0x2e], R62 ;  /* 0xffffd23e1e007985 */ /* 0x000fe2000c101504 */
[----:B------:R-:W-:-:S03]  /*10420*/  IMAD.WIDE.U32 R2, R3, -0x2daee0ad, RZ ;  /* 0xd2511f5303027825 */ /* 0x000fc600078e00ff */
[----:B------:R1:W-:Y:S04]  /*10430*/  ST.E.U16 desc[UR4][R28.64+-0x30], R12 ;  /* 0xffffd00c1c007985 */ /* 0x0003e8000c101504 */
[----:B------:R-:W-:Y:S01]  /*10440*/  ST.E.U16 desc[UR4][R28.64+-0x2e], R11 ;  /* 0xffffd20b1c007985 */ /* 0x000fe2000c101504 */
[----:B------:R-:W-:-:S03]  /*10450*/  IMAD.WIDE.U32 R60, R19, -0x2daee0ad, RZ ;  /* 0xd2511f53133c7825 */ /* 0x000fc600078e00ff */
[----:B------:R1:W-:Y:S04]  /*10460*/  ST.E.U16 desc[UR4][R32.64+-0x30], R10 ;  /* 0xffffd00a20007985 */ /* 0x0003e8000c101504 */
[----:B------:R1:W-:Y:S04]  /*10470*/  ST.E.U16 desc[UR4][R32.64+-0x2e], R9 ;  /* 0xffffd20920007985 */ /* 0x0003e8000c101504 */
        /* <DEDUP_REMOVED lines=8> */
[----:B------:R-:W-:Y:S01]  /*10500*/  ST.E.U16 desc[UR4][R32.64+-0x1e], R5 ;  /* 0xffffe20520007985 */ /* 0x000fe2000c101504 */
[----:B------:R-:W-:-:S03]  /*10510*/  LOP3.LUT R2, R61, R212, R2, 0x96, !PT ;  /* 0x000000d43d027212 */ /* 0x000fc600078e9602 */
[----:B------:R-:W-:Y:S04]  /*10520*/  ST.E.U16 desc[UR4][R48.64+-0x10], R47 ;  /* 0xfffff02f30007985 */ /* 0x000fe8000c101504 */
[----:B------:R-:W-:Y:S04]  /*10530*/  ST.E.U16 desc[UR4][R48.64+-0xe], R46 ;  /* 0xfffff22e30007985 */ /* 0x000fe8000c101504 */
[----:B------:R-:W-:Y:S04]  /*10540*/  ST.E.U16 desc[UR4][R30.64+-0x10], R45 ;  /* 0xfffff02d1e007985 */ /* 0x000fe8000c101504 */
[----:B------:R-:W-:Y:S04]  /*10550*/  ST.E.U16 desc[UR4][R30.64+-0xe], R44 ;  /* 0xfffff22c1e007985 */ /* 0x000fe8000c101504 */
[----:B------:R1:W-:Y:S04]  /*10560*/  ST.E.U16 desc[UR4][R28.64+-0x10], R4 ;  /* 0xfffff0041c007985 */ /* 0x0003e8000c101504 */
[----:B------:R1:W-:Y:S04]  /*10570*/  ST.E.U16 desc[UR4][R28.64+-0xe], R0 ;  /* 0xfffff2001c007985 */ /* 0x0003e8000c101504 */
[----:B------:R-:W-:Y:S04]  /*10580*/  ST.E.U16 desc[UR4][R32.64+-0x10], R42 ;  /* 0xfffff02a20007985 */ /* 0x000fe8000c101504 */
[----:B------:R-:W-:Y:S01]  /*10590*/  ST.E.U16 desc[UR4][R32.64+-0xe], R41 ;  /* 0xfffff22920007985 */ /* 0x000fe2000c101504 */
[----:B-1----:R-:W-:-:S04]  /*105a0*/  IMAD.WIDE.U32 R12, R3, -0x326172a9, RZ ;  /* 0xcd9e8d57030c7825 */ /* 0x002fc800078e00ff */
[----:B------:R-:W-:-:S04]  /*105b0*/  IMAD.WIDE.U32 R2, R2, -0x326172a9, RZ ;  /* 0xcd9e8d5702027825 */ /* 0x000fc800078e00ff */
[----:B------:R-:W-:Y:S01]  /*105c0*/  IMAD.MOV.U32 R67, RZ, RZ, R196 ;  /* 0x000000ffff437224 */ /* 0x000fe200078e00c4 */
[C---:B------:R-:W-:Y:S01]  /*105d0*/  LOP3.LUT R10, R2.reuse, 0xff, RZ, 0xc0, !PT ;  /* 0x000000ff020a7812 */ /* 0x040fe200078ec0ff */
[----:B------:R-:W2:Y:S01]  /*105e0*/  LDL.LU R196, [R1+0x240] ;  /* 0x0002400001c47983 */ /* 0x000ea20000300800 */
[--C-:B------:R-:W-:Y:S02]  /*105f0*/  SHF.R.U32.HI R9, RZ, 0x18, R2.reuse ;  /* 0x00000018ff097819 */ /* 0x100fe40000011602 */
[----:B------:R-:W-:Y:S02]  /*10600*/  SHF.R.U32.HI R4, RZ, 0x10, R2 ;  /* 0x00000010ff047819 */ /* 0x000fe40000011602 */
[----:B------:R-:W-:Y:S02]  /*10610*/  LOP3.LUT R0, R3, R245, R12, 0x96, !PT ;  /* 0x000000f503007212 */ /* 0x000fe400078e960c */
[----:B------:R-:W-:Y:S02]  /*10620*/  LOP3.LUT R3, R2, 0xffff, RZ, 0xc0, !PT ;  /* 0x0000ffff02037812 */ /* 0x000fe400078ec0ff */
[----:B------:R-:W-:-:S02]  /*10630*/  LOP3.LUT R2, R0, 0xffff, RZ, 0xc0, !PT ;  /* 0x0000ffff00027812 */ /* 0x000fc400078ec0ff */
[----:B------:R-:W-:Y:S02]  /*10640*/  SHF.R.U32.HI R6, RZ, 0x8, R3 ;  /* 0x00000008ff067819 */ /* 0x000fe40000011603 */
[----:B------:R-:W-:Y:S02]  /*10650*/  SHF.R.U32.HI R3, RZ, 0x10, R0 ;  /* 0x00000010ff037819 */ /* 0x000fe40000011600 */
[----:B------:R-:W-:Y:S02]  /*10660*/  LOP3.LUT R5, R4, 0xff, RZ, 0xc0, !PT ;  /* 0x000000ff04057812 */ /* 0x000fe400078ec0ff */
[----:B------:R-:W-:Y:S02]  /*10670*/  SHF.R.U32.HI R4, RZ, 0x8, R2 ;  /* 0x00000008ff047819 */ /* 0x000fe40000011602 */
[----:B------:R-:W-:Y:S02]  /*10680*/  LOP3.LUT R8, R0, 0xff, RZ, 0xc0, !PT ;  /* 0x000000ff00087812 */ /* 0x000fe400078ec0ff */
[----:B------:R-:W-:-:S02]  /*10690*/  SHF.R.U32.HI R7, RZ, 0x18, R0 ;  /* 0x00000018ff077819 */ /* 0x000fc40000011600 */
[----:B------:R-:W-:Y:S01]  /*106a0*/  LOP3.LUT R2, R3, 0xff, RZ, 0xc0, !PT ;  /* 0x000000ff03027812 */ /* 0x000fe200078ec0ff */
[----:B------:R-:W-:Y:S01]  /*106b0*/  IMAD.MOV.U32 R65, RZ, RZ, R75 ;  /* 0x000000ffff417224 */ /* 0x000fe200078e004b */
[----:B------:R-:W-:Y:S02]  /*106c0*/  PRMT R3, R5, 0x5410, R9 ;  /* 0x0000541005037816 */ /* 0x000fe40000000009 */
[----:B------:R-:W-:Y:S02]  /*106d0*/  PRMT R75, R200, 0x7054, R200 ;  /* 0x00007054c84b7816 */ /* 0x000fe400000000c8 */
[----:B------:R-:W-:Y:S02]  /*106e0*/  PRMT R0, R10, 0x5410, R6 ;  /* 0x000054100a007816 */ /* 0x000fe40000000006 */
[----:B------:R-:W-:Y:S02]  /*106f0*/  PRMT R4, R8, 0x5410, R4 ;  /* 0x0000541008047816 */ /* 0x000fe40000000004 */
[----:B------:R-:W-:-:S02]  /*10700*/  PRMT R5, R2, 0x5410, R7 ;  /* 0x0000541002057816 */ /* 0x000fc40000000007 */
        /* <DEDUP_REMOVED lines=8> */
[----:B------:R-:W-:Y:S02]  /*10790*/  IMAD.MOV.U32 R166, RZ, RZ, R79 ;  /* 0x000000ffffa67224 */ /* 0x000fe400078e004f */
[----:B------:R-:W-:Y:S02]  /*107a0*/  IMAD.MOV.U32 R176, RZ, RZ, R78 ;  /* 0x000000ffffb07224 */ /* 0x000fe400078e004e */
[----:B------:R-:W-:Y:S02]  /*107b0*/  IMAD.MOV.U32 R177, RZ, RZ, R77 ;  /* 0x000000ffffb17224 */ /* 0x000fe400078e004d */
[----:B------:R-:W-:Y:S01]  /*107c0*/  IMAD.MOV.U32 R64, RZ, RZ, R76 ;  /* 0x000000ffff407224 */ /* 0x000fe200078e004c */
[----:B----4-:R-:W1:Y:S01]  /*107d0*/  LDSM.16.MT88.4 R56, [R174+0x9000] ;  /* 0x00900000ae38783b */ /* 0x010e620000004200 */
[----:B------:R-:W-:-:S02]  /*107e0*/  IMAD.MOV.U32 R188, RZ, RZ, R90 ;  /* 0x000000ffffbc7224 */ /* 0x000fc400078e005a */
[----:B------:R-:W-:Y:S01]  /*107f0*/  IMAD.MOV.U32 R189, RZ, RZ, R91 ;  /* 0x000000ffffbd7224 */ /* 0x000fe200078e005b */
[----:B------:R-:W-:Y:S01]  /*10800*/  LDSM.16.MT88.4 R40, [R174+0xb000] ;  /* 0x00b00000ae28783b */ /* 0x000fe20000004200 */
[----:B------:R-:W-:Y:S02]  /*10810*/  IMAD.MOV.U32 R164, RZ, RZ, R89 ;  /* 0x000000ffffa47224 */ /* 0x000fe400078e0059 */
[----:B------:R-:W-:Y:S01]  /*10820*/  IMAD.MOV.U32 R165, RZ, RZ, R88 ;  /* 0x000000ffffa57224 */ /* 0x000fe200078e0058 */
[----:B------:R-:W-:Y:S01]  /*10830*/  LDSM.16.MT88.4 R20, [R174+0xa000] ;  /* 0x00a00000ae14783b */ /* 0x000fe20000004200 */
[C---:B-1----:R-:W-:Y:S07]  /*10840*/  HMMA.16816.F32.BF16 R112, R4.reuse, R56, R148 ;  /* 0x000000380470723c */ /* 0x042fee0000041894 */
[----:B------:R-:W-:Y:S01]  /*10850*/  IMAD.MOV.U32 R150, RZ, RZ, R237 ;  /* 0x000000ffff967224 */ /* 0x000fe200078e00ed */
[----:B------:R-:W-:Y:S01]  /*10860*/  HMMA.16816.F32.BF16 R76, R4, R58, R144 ;  /* 0x0000003a044c723c */ /* 0x000fe20000041890 */
[----:B------:R-:W4:Y:S01]  /*10870*/  LDL.LU R237, [R1+0x23c] ;  /* 0x00023c0001ed7983 */ /* 0x000f220000300800 */
[----:B------:R-:W-:-:S03]  /*10880*/  IMAD.MOV.U32 R151, RZ, RZ, R236 ;  /* 0x000000ffff977224 */ /* 0x000fc600078e00ec */
[----:B------:R-:W4:Y:S02]  /*10890*/  LDL.LU R236, [R1+0x238] ;  /* 0x0002380001ec7983 */ /* 0x000f240000300800 */
[----:B------:R-:W-:Y:S02]  /*108a0*/  IMAD.MOV.U32 R145, RZ, RZ, R234 ;  /* 0x000000ffff917224 */ /* 0x000fe400078e00ea */
[----:B------:R-:W4:Y:S01]  /*108b0*/  LDL.LU R144, [R1] ;  /* 0x0000000001907983 */ /* 0x000f220000300800 */
[----:B------:R-:W-:Y:S02]  /*108c0*/  IMAD.MOV.U32 R146, RZ, RZ, R235 ;  /* 0x000000ffff927224 */ /* 0x000fe400078e00eb */
[----:B------:R-:W-:Y:S01]  /*108d0*/  IMAD.MOV.U32 R147, RZ, RZ, R244 ;  /* 0x000000ffff937224 */ /* 0x000fe200078e00f4 */
[----:B------:R-:W4:Y:S01]  /*108e0*/  LDL.LU R234, [R1+0x234] ;  /* 0x0002340001ea7983 */ /* 0x000f220000300800 */
[----:B------:R-:W-:-:S03]  /*108f0*/  IMAD.MOV.U32 R148, RZ, RZ, R74 ;  /* 0x000000ffff947224 */ /* 0x000fc600078e004a */
[----:B------:R-:W4:Y:S04]  /*10900*/  LDL.LU R235, [R1+0x230] ;  /* 0x0002300001eb7983 */ /* 0x000f280000300800 */
[----:B------:R-:W4:Y:S04]  /*10910*/  LDL.LU R244, [R1+0x22c] ;  /* 0x00022c0001f47983 */ /* 0x000f280000300800 */
[----:B------:R-:W4:Y:S01]  /*10920*/  LDL.LU R74, [R1+0x2c] ;  /* 0x00002c00014a7983 */ /* 0x000f220000300800 */
[----:B---3--:R-:W-:Y:S02]  /*10930*/  LOP3.LUT R9, R183, R230, R188, 0x96, !PT ;  /* 0x000000e6b7097212 */ /* 0x008fe400078e96bc */
[----:B--2---:R-:W-:-:S03]  /*10940*/  LOP3.LUT R8, R185, R228, R182, 0x96, !PT ;  /* 0x000000e4b9087212 */ /* 0x004fc600078e96b6 */
        /* <DEDUP_REMOVED lines=9> */
[----:B------:R-:W-:-:S05]  /*109e0*/  IMAD.WIDE.U32 R2, R2, -0x326172a9, RZ ;  /* 0xcd9e8d5702027825 */ /* 0x000fca00078e00ff */
[----:B------:R-:W-:Y:S02]  /*109f0*/  LOP3.LUT R0, R3, R245, R14, 0x96, !PT ;  /* 0x000000f503007212 */ /* 0x000fe400078e960e */
[C---:B------:R-:W-:Y:S02]  /*10a00*/  LOP3.LUT R3, R2.reuse, 0xffff, RZ, 0xc0, !PT ;  /* 0x0000ffff02037812 */ /* 0x040fe400078ec0ff */
[----:B------:R-:W-:Y:S02]  /*10a10*/  LOP3.LUT R11, R2, 0xff, RZ, 0xc0, !PT ;  /* 0x000000ff020b7812 */ /* 0x000fe400078ec0ff */
[--C-:B------:R-:W-:Y:S02]  /*10a20*/  SHF.R.U32.HI R12, RZ, 0x10, R2.reuse ;  /* 0x00000010ff0c7819 */ /* 0x100fe40000011602 */
[----:B------:R-:W-:Y:S01]  /*10a30*/  SHF.R.U32.HI R14, RZ, 0x18, R2 ;  /* 0x00000018ff0e7819 */ /* 0x000fe20000011602 */
[----:B------:R-:W1:Y:S01]  /*10a40*/  LDSM.16.MT88.4 R44, [R196+0x9000] ;  /* 0x00900000c42c783b */ /* 0x000e620000004200 */
[----:B------:R-:W-:-:S02]  /*10a50*/  LOP3.LUT R2, R0, 0xffff, RZ, 0xc0, !PT ;  /* 0x0000ffff00027812 */ /* 0x000fc400078ec0ff */
[----:B------:R-:W-:Y:S01]  /*10a60*/  SHF.R.U32.HI R8, RZ, 0x8, R3 ;  /* 0x00000008ff087819 */ /* 0x000fe20000011603 */
[----:B------:R-:W2:Y:S01]  /*10a70*/  LDSM.16.MT88.4 R16, [R196+0xa000] ;  /* 0x00a00000c410783b */ /* 0x000ea20000004200 */
[----:B------:R-:W-:Y:S02]  /*10a80*/  SHF.R.U32.HI R3, RZ, 0x10, R0 ;  /* 0x00000010ff037819 */ /* 0x000fe40000011600 */
[----:B------:R-:W-:Y:S01]  /*10a90*/  SHF.R.U32.HI R9, RZ, 0x8, R2 ;  /* 0x00000008ff097819 */ /* 0x000fe20000011602 */
[----:B------:R-:W3:Y:S01]  /*10aa0*/  LDSM.16.MT88.4 R36, [R196+0xb000] ;  /* 0x00b00000c424783b */ /* 0x000ee20000004200 */
[----:B------:R-:W-:Y:S02]  /*10ab0*/  LOP3.LUT R10, R0, 0xff, RZ, 0xc0, !PT ;  /* 0x000000ff000a7812 */ /* 0x000fe400078ec0ff */
[----:B------:R-:W-:Y:S02]  /*10ac0*/  SHF.R.U32.HI R2, RZ, 0x18, R0 ;  /* 0x00000018ff027819 */ /* 0x000fe40000011600 */
[----:B------:R-:W-:-:S02]  /*10ad0*/  LOP3.LUT R0, R3, 0xff, RZ, 0xc0, !PT ;  /* 0x000000ff03007812 */ /* 0x000fc400078ec0ff */
[----:B------:R-:W-:Y:S02]  /*10ae0*/  PRMT R3, R11, 0x5410, R8 ;  /* 0x000054100b037816 */ /* 0x000fe40000000008 */
[----:B------:R-:W-:Y:S02]  /*10af0*/  LOP3.LUT R11, R12, 0xff, RZ, 0xc0, !PT ;  /* 0x000000ff0c0b7812 */ /* 0x000fe400078ec0ff */
[----:B------:R-:W-:Y:S02]  /*10b00*/  PRMT R8, R10, 0x5410, R9 ;  /* 0x000054100a087816 */ /* 0x000fe40000000009 */
[----:B------:R-:W-:Y:S02]  /*10b10*/  PRMT R2, R0, 0x5410, R2 ;  /* 0x0000541000027816 */ /* 0x000fe40000000002 */
[----:B------:R-:W-:Y:S02]  /*10b20*/  PRMT R11, R11, 0x5410, R14 ;  /* 0x000054100b0b7816 */ /* 0x000fe4000000000e */
[----:B------:R-:W-:-:S02]  /*10b30*/  HSET2.LE.AND R3, R3, R75, PT ;  /* 0x0000004b03037233 */ /* 0x000fc40003803000 */
[--C-:B------:R-:W-:Y:S02]  /*10b40*/  HSET2.LE.AND R0, R8, R75.reuse, PT ;  /* 0x0000004b08007233 */ /* 0x100fe40003803000 */
[--C-:B------:R-:W-:Y:S02]  /*10b50*/  HSET2.LE.AND R2, R2, R75.reuse, PT ;  /* 0x0000004b02027233 */ /* 0x100fe40003803000 */
[----:B------:R-:W-:Y:S01]  /*10b60*/  HSET2.LE.AND R11, R11, R75, PT ;  /* 0x0000004b0b0b7233 */ /* 0x000fe20003803000 */
[----:B-1----:R-:W-:Y:S04]  /*10b70*/  HMMA.16816.F32.BF16 R88, R4, R46, R128 ;  /* 0x0000002e0458723c */ /* 0x002fe80000041880 */
[----:B----4-:R-:W-:Y:S02]  /*10b80*/  LOP3.LUT R11, R234, R11, RZ, 0xc0, !PT ;  /* 0x0000000bea0b7212 */ /* 0x010fe400078ec0ff */
[----:B------:R-:W-:-:S02]  /*10b90*/  LOP3.LUT R10, R235, R3, RZ, 0xc0, !PT ;  /* 0x00000003eb0a7212 */ /* 0x000fc400078ec0ff */
[----:B------:R-:W-:Y:S02]  /*10ba0*/  LOP3.LUT R9, R244, R2, RZ, 0xc0, !PT ;  /* 0x00000002f4097212 */ /* 0x000fe400078ec0ff */
[----:B------:R-:W-:-:S07]  /*10bb0*/  LOP3.LUT R8, R74, R0, RZ, 0xc0, !PT ;  /* 0x000000004a087212 */ /* 0x000fce00078ec0ff */
[----:B------:R-:W-:Y:S07]  /*10bc0*/  HMMA.16816.F32.BF16 R128, R8, R44, R144 ;  /* 0x0000002c0880723c */ /* 0x000fee0000041890 */
[----:B------:R-:W-:Y:S02]  /*10bd0*/  IMAD.MOV.U32 R145, RZ, RZ, R53 ;  /* 0x000000ffff917224 */ /* 0x000fe400078e0035 */
[----:B------:R-:W4:Y:S01]  /*10be0*/  LDL.LU R53, [R1+0x228] ;  /* 0x0002280001357983 */ /* 0x000f220000300800 */
[----:B------:R-:W-:-:S02]  /*10bf0*/  IMAD.MOV.U32 R146, RZ, RZ, R190 ;  /* 0x000000ffff927224 */ /* 0x000fc400078e00be */
[----:B------:R-:W-:Y:S01]  /*10c00*/  IMAD.MOV.U32 R147, RZ, RZ, R54 ;  /* 0x000000ffff937224 */ /* 0x000fe200078e0036 */
[----:B------:R-:W4:Y:S04]  /*10c10*/  LDL.LU R190, [R1+0x224] ;  /* 0x0002240001be7983 */ /* 0x000f280000300800 */
[----:B------:R-:W4:Y:S01]  /*10c20*/  LDL.LU R54, [R1+0x220] ;  /* 0x0002200001367983 */ /* 0x000f220000300800 */
[----:B------:R-:W-:Y:S02]  /*10c30*/  IMAD.MOV.U32 R149, RZ, RZ, R83 ;  /* 0x000000ffff957224 */ /* 0x000fe400078e0053 */
[----:B------:R-:W-:Y:S06]  /*10c40*/  HMMA.16816.F32.BF16 R80, R4, R40, R120 ;  /* 0x000000280450723c */ /* 0x000fec0000041878 */
[----:B------:R-:W-:Y:S07]  /*10c50*/  HMMA.16816.F32.BF16 R120, R8, R56, R236 ;  /* 0x000000380878723c */ /* 0x000fee00000418ec */
[----:B------:R-:W-:-:S05]  /*10c60*/  IMAD.MOV.U32 R238, RZ, RZ, R225 ;  /* 0x000000ffffee7224 */ /* 0x000fca00078e00e1 */
[----:B------:R-:W-:-:S05]  /*10c70*/  LOP3.LUT R2, R13, R238, R34, 0x96, !PT ;  /* 0x000000ee0d027212 */ /* 0x000fca00078e9622 */
[----:B------:R-:W-:Y:S01]  /*10c80*/  IMAD.WIDE.U32 R2, R2, -0x2daee0ad, RZ ;  /* 0xd2511f5302027825 */ /* 0x000fe200078e00ff */
[C---:B--2---:R-:W-:Y:S04]  /*10c90*/  HMMA.16816.F32.BF16 R92, R4.reuse, R18, R108 ;  /* 0x00000012045c723c */ /* 0x044fe8000004186c */
[----:B------:R-:W-:Y:S02]  /*10ca0*/  LOP3.LUT R0, R3, R246, R60, 0x96, !PT ;  /* 0x000000f603007212 */ /* 0x000fe400078e963c */
[----:B------:R-:W-:Y:S01]  /*10cb0*/  HMMA.16816.F32.BF16 R68, R4, R44, R132 ;  /* 0x0000002c0444723c */ /* 0x000fe20000041884 */
[----:B------:R-:W-:-:S05]  /*10cc0*/  LOP3.LUT R3, R2, 0xffff, RZ, 0xc0, !PT ;  /* 0x0000ffff02037812 */ /* 0x000fca00078ec0ff */
[----:B------:R-:W-:Y:S01]  /*10cd0*/  HMMA.16816.F32.BF16 R96, R4, R20, R96 ;  /* 0x000000140460723c */ /* 0x000fe20000041860 */
[----:B------:R-:W-:-:S05]  /*10ce0*/  LOP3.LUT R13, R0, 0xff, RZ, 0xc0, !PT ;  /* 0x000000ff000d7812 */ /* 0x000fca00078ec0ff */
[----:B------:R-:W-:Y:S01]  /*10cf0*/  HMMA.16816.F32.BF16 R84, R4, R22, R84 ;  /* 0x000000160454723c */ /* 0x000fe20000041854 */
[----:B------:R-:W-:-:S05]  /*10d00*/  SHF.R.U32.HI R12, RZ, 0x18, R0 ;  /* 0x00000018ff0c7819 */ /* 0x000fca0000011600 */
[C---:B------:R-:W-:Y:S06]  /*10d10*/  HMMA.16816.F32.BF16 R100, R4.reuse, R16, R116 ;  /* 0x000000100464723c */ /* 0x040fec0000041874 */
[C---:B------:R-:W-:Y:S06]  /*10d20*/  HMMA.16816.F32.BF16 R72, R4.reuse, R42, R124 ;  /* 0x0000002a0448723c */ /* 0x040fec000004187c */
[C---:B---3--:R-:W-:Y:S01]  /*10d30*/  HMMA.16816.F32.BF16 R104, R4.reuse, R38, R140 ;  /* 0x000000260468723c */ /* 0x048fe2000004188c */
[----:B------:R-:W-:Y:S01]  /*10d40*/  SHF.R.U32.HI R14, RZ, 0x10, R2 ;  /* 0x00000010ff0e7819 */ /* 0x000fe20000011602 */
[----:B------:R-:W-:Y:S01]  /*10d50*/  IMAD.MOV.U32 R167, RZ, RZ, R224 ;  /* 0x000000ffffa77224 */ /* 0x000fe200078e00e0 */
[----:B------:R-:W-:Y:S01]  /*10d60*/  PRMT R239, R200, 0x7054, R200 ;  /* 0x00007054c8ef7816 */ /* 0x000fe200000000c8 */
[----:B------:R-:W-:Y:S01]  /*10d70*/  IMAD.MOV.U32 R144, RZ, RZ, R233 ;  /* 0x000000ffff907224 */ /* 0x000fe200078e00e9 */
[----:B------:R-:W-:Y:S01]  /*10d80*/  LDSM.16.MT88.4 R60, [R196+0xb400] ;  /* 0x00b40000c43c783b */ /* 0x000fe20000004200 */
[----:B------:R-:W-:Y:S07]  /*10d90*/  HMMA.16816.F32.BF16 R108, R4, R36, R136 ;  /* 0x00000024046c723c */ /* 0x000fee0000041888 */
[----:B------:R-:W-:-:S02]  /*10da0*/  LOP3.LUT R4, R0, 0xffff, RZ, 0xc0, !PT ;  /* 0x0000ffff00047812 */ /* 0x000fc400078ec0ff */
[----:B------:R-:W-:Y:S02]  /*10db0*/  SHF.R.U32.HI R5, RZ, 0x10, R0 ;  /* 0x00000010ff057819 */ /* 0x000fe40000011600 */
[----:B------:R-:W-:Y:S02]  /*10dc0*/  LOP3.LUT R6, R2, 0xff, RZ, 0xc0, !PT ;  /* 0x000000ff02067812 */ /* 0x000fe400078ec0ff */
[----:B------:R-:W-:Y:S02]  /*10dd0*/  SHF.R.U32.HI R0, RZ, 0x8, R3 ;  /* 0x00000008ff007819 */ /* 0x000fe40000011603 */
[----:B------:R-:W-:Y:S02]  /*10de0*/  SHF.R.U32.HI R3, RZ, 0x8, R4 ;  /* 0x00000008ff037819 */ /* 0x000fe40000011604 */
[----:B------:R-:W-:Y:S02]  /*10df0*/  LOP3.LUT R4, R5, 0xff, RZ, 0xc0, !PT ;  /* 0x000000ff05047812 */ /* 0x000fe400078ec0ff */
[----:B------:R-:W-:-:S02]  /*10e00*/  PRMT R6, R6, 0x5410, R0 ;  /* 0x0000541006067816 */ /* 0x000fc40000000000 */
[----:B------:R-:W-:Y:S02]  /*10e10*/  PRMT R0, R13, 0x5410, R3 ;  /* 0x000054100d007816 */ /* 0x000fe40000000003 */
[----:B------:R-:W-:Y:S02]  /*10e20*/  SHF.R.U32.HI R7, RZ, 0x18, R2 ;  /* 0x00000018ff077819 */ /* 0x000fe40000011602 */
[----:B------:R-:W-:Y:S02]  /*10e30*/  PRMT R2, R4, 0x5410, R12 ;  /* 0x0000541004027816 */ /* 0x000fe4000000000c */
[----:B------:R-:W-:Y:S01]  /*10e40*/  LOP3.LUT R5, R14, 0xff, RZ, 0xc0, !PT ;  /* 0x000000ff0e057812 */ /* 0x000fe200078ec0ff */
[----:B------:R-:W-:Y:S01]  /*10e50*/  HMMA.16816.F32.BF16 R132, R8, R20, R64 ;  /* 0x000000140884723c */ /* 0x000fe20000041840 */
[----:B------:R-:W-:Y:S02]  /*10e60*/  HSET2.LE.AND R0, R0, R239, PT ;  /* 0x000000ef00007233 */ /* 0x000fe40003803000 */
[----:B------:R-:W-:-:S02]  /*10e70*/  PRMT R5, R5, 0x5410, R7 ;  /* 0x0000541005057816 */ /* 0x000fc40000000007 */
[--C-:B------:R-:W-:Y:S01]  /*10e80*/  HSET2.LE.AND R2, R2, R239.reuse, PT ;  /* 0x000000ef02027233 */ /* 0x100fe20003803000 */
[----:B------:R-:W-:Y:S01]  /*10e90*/  HMMA.16816.F32.BF16 R136, R8, R22, R176 ;  /* 0x000000160888723c */ /* 0x000fe200000418b0 */
[----:B------:R-:W1:Y:S01]  /*10ea0*/  LDSM.16.MT88.4 R20, [R174+0x9400] ;  /* 0x00940000ae14783b */ /* 0x000e620000004200 */
[----:B------:R-:W-:Y:S01]  /*10eb0*/  IMAD.MOV.U32 R64, RZ, RZ, R204 ;  /* 0x000000ffff407224 */ /* 0x000fe200078e00cc */
[----:B------:R-:W-:Y:S01]  /*10ec0*/  LOP3.LUT R4, R154, R0, RZ, 0xc0, !PT ;  /* 0x000000009a047212 */ /* 0x000fe200078ec0ff */
[----:B------:R-:W-:Y:S01]  /*10ed0*/  IMAD.MOV.U32 R65, RZ, RZ, R201 ;  /* 0x000000ffff417224 */ /* 0x000fe200078e00c9 */
[--C-:B------:R-:W-:Y:S01]  /*10ee0*/  HSET2.LE.AND R3, R6, R239.reuse, PT ;  /* 0x000000ef06037233 */ /* 0x100fe20003803000 */
[----:B------:R-:W-:Y:S01]  /*10ef0*/  IMAD.MOV.U32 R66, RZ, RZ, R197 ;  /* 0x000000ffff427224 */ /* 0x000fe200078e00c5 */
[----:B------:R-:W-:Y:S01]  /*10f00*/  HSET2.LE.AND R0, R5, R239, PT ;  /* 0x000000ef05007233 */ /* 0x000fe20003803000 */
[----:B------:R-:W-:Y:S01]  /*10f10*/  IMAD.MOV.U32 R67, RZ, RZ, R175 ;  /* 0x000000ffff437224 */ /* 0x000fe200078e00af */
[----:B------:R-:W-:-:S02]  /*10f20*/  LOP3.LUT R5, R153, R2, RZ, 0xc0, !PT ;  /* 0x0000000299057212 */ /* 0x000fc400078ec0ff */
[----:B------:R-:W-:Y:S01]  /*10f30*/  LOP3.LUT R2, R15, R238, R24, 0x96, !PT ;  /* 0x000000ee0f027212 */ /* 0x000fe200078e9618 */
[C---:B------:R-:W-:Y:S01]  /*10f40*/  HMMA.16816.F32.BF16 R116, R8.reuse, R58, R240 ;  /* 0x0000003a0874723c */ /* 0x040fe200000418f0 */
[----:B------:R-:W-:Y:S01]  /*10f50*/  LOP3.LUT R6, R152, R3, RZ, 0xc0, !PT ;  /* 0x0000000398067212 */ /* 0x000fe200078ec0ff */
[----:B------:R-:W-:Y:S01]  /*10f60*/  LDSM.16.MT88.4 R56, [R174+0xa400] ;  /* 0x00a40000ae38783b */ /* 0x000fe20000004200 */
[----:B------:R-:W-:Y:S02]  /*10f70*/  IMAD.MOV.U32 R176, RZ, RZ, R220 ;  /* 0x000000ffffb07224 */ /* 0x000fe400078e00dc */
[----:B------:R-:W-:Y:S01]  /*10f80*/  IMAD.WIDE.U32 R2, R2, -0x2daee0ad, RZ ;  /* 0xd2511f5302027825 */ /* 0x000fe200078e00ff */
[----:B------:R-:W-:Y:S01]  /*10f90*/  HMMA.16816.F32.BF16 R124, R8, R46, R148 ;  /* 0x0000002e087c723c */ /* 0x000fe20000041894 */
[----:B------:R-:W2:Y:S02]  /*10fa0*/  LDSM.16.MT88.4 R44, [R196+0x9400] ;  /* 0x00940000c42c783b */ /* 0x000ea40000004200 */
[----:B------:R-:W-:-:S03]  /*10fb0*/  IMAD.MOV.U32 R177, RZ, RZ, R219 ;  /* 0x000000ffffb17224 */ /* 0x000fc600078e00db */
[----:B------:R-:W-:Y:S01]  /*10fc0*/  HMMA.16816.F32.BF16 R140, R8, R16, R164 ;  /* 0x00000010088c723c */ /* 0x000fe200000418a4 */
[----:B------:R-:W-:Y:S02]  /*10fd0*/  IMAD.MOV.U32 R148, RZ, RZ, R173 ;  /* 0x000000ffff947224 */ /* 0x000fe400078e00ad */
[----:B------:R-:W-:-:S03]  /*10fe0*/  IMAD.MOV.U32 R149, RZ, RZ, R248 ;  /* 0x000000ffff957224 */ /* 0x000fc600078e00f8 */
[C---:B------:R-:W-:Y:S01]  /*10ff0*/  HMMA.16816.F32.BF16 R144, R8.reuse, R18, R144 ;  /* 0x000000120890723c */ /* 0x040fe20000041890 */
[----:B------:R-:W3:Y:S01]  /*11000*/  LDSM.16.MT88.4 R16, [R196+0xa400] ;  /* 0x00a40000c410783b */ /* 0x000ee20000004200 */
[----:B------:R-:W-:Y:S02]  /*11010*/  IMAD.MOV.U32 R164, RZ, RZ, R222 ;  /* 0x000000ffffa47224 */ /* 0x000fe400078e00de */
[----:B------:R-:W-:Y:S02]  /*11020*/  IMAD.MOV.U32 R165, RZ, RZ, R252 ;  /* 0x000000ffffa57224 */ /* 0x000fe400078e00fc */
[----:B------:R-:W-:Y:S01]  /*11030*/  HMMA.16816.F32.BF16 R152, R8, R42, R64 ;  /* 0x0000002a0898723c */ /* 0x000fe20000041840 */
[----:B------:R-:W4:Y:S01]  /*11040*/  LDSM.16.MT88.4 R64, [R174+0xb400] ;  /* 0x00b40000ae40783b */ /* 0x000f220000004200 */
[----:B------:R-:W-:Y:S02]  /*11050*/  IMAD.MOV.U32 R166, RZ, RZ, R249 ;  /* 0x000000ffffa67224 */ /* 0x000fe400078e00f9 */
[----:B------:R-:W-:-:S02]  /*11060*/  IMAD.MOV.U32 R167, RZ, RZ, R172 ;  /* 0x000000ffffa77224 */ /* 0x000fc400078e00ac */
[----:B------:R-:W-:Y:S02]  /*11070*/  IMAD.MOV.U32 R178, RZ, RZ, R218 ;  /* 0x000000ffffb27224 */ /* 0x000fe400078e00da */
[----:B------:R-:W-:Y:S01]  /*11080*/  IMAD.MOV.U32 R179, RZ, RZ, R205 ;  /* 0x000000ffffb37224 */ /* 0x000fe200078e00cd */
[----:B------:R-:W-:Y:S01]  /*11090*/  LOP3.LUT R7, R156, R0, RZ, 0xc0, !PT ;  /* 0x000000009c077212 */ /* 0x000fe200078ec0ff */
[----:B------:R-:W-:Y:S02]  /*110a0*/  IMAD.MOV.U32 R150, RZ, RZ, R247 ;  /* 0x000000ffff967224 */ /* 0x000fe400078e00f7 */
[----:B------:R-:W-:Y:S01]  /*110b0*/  IMAD.MOV.U32 R151, RZ, RZ, R221 ;  /* 0x000000ffff977224 */ /* 0x000fe200078e00dd */
[C---:B------:R-:W-:Y:S01]  /*110c0*/  LOP3.LUT R0, R2.reuse, 0xffff, RZ, 0xc0, !PT ;  /* 0x0000ffff02007812 */ /* 0x040fe200078ec0ff */
[C---:B------:R-:W-:Y:S01]  /*110d0*/  HMMA.16816.F32.BF16 R164, R8.reuse, R38, R164 ;  /* 0x0000002608a4723c */ /* 0x040fe200000418a4 */
[----:B------:R-:W-:Y:S01]  /*110e0*/  SHF.R.U32.HI R12, RZ, 0x18, R2 ;  /* 0x00000018ff0c7819 */ /* 0x000fe20000011602 */
[----:B------:R1:W5:Y:S04]  /*110f0*/  LDL.LU R222, [R1+0x21c] ;  /* 0x00021c0001de7983 */ /* 0x0003680000300800 */
[C---:B------:R-:W-:Y:S01]  /*11100*/  HMMA.16816.F32.BF16 R148, R8.reuse, R40, R148 ;  /* 0x000000280894723c */ /* 0x040fe20000041894 */
[----:B------:R-:W4:Y:S04]  /*11110*/  LDL.LU R252, [R1+0x218] ;  /* 0x0002180001fc7983 */ /* 0x000f280000300800 */
[----:B------:R-:W4:Y:S01]  /*11120*/  LDL.LU R249, [R1+0x214] ;  /* 0x0002140001f97983 */ /* 0x000f220000300800 */
[----:B------:R-:W-:Y:S03]  /*11130*/  HMMA.16816.F32.BF16 R156, R8, R36, R176 ;  /* 0x00000024089c723c */ /* 0x000fe600000418b0 */
[----:B------:R2:W5:Y:S04]  /*11140*/  LDL.LU R172, [R1+0x210] ;  /* 0x0002100001ac7983 */ /* 0x0005680000300800 */
[----:B------:R-:W-:Y:S01]  /*11150*/  SHF.R.U32.HI R8, RZ, 0x8, R0 ;  /* 0x00000008ff087819 */ /* 0x000fe20000011600 */
[----:B------:R2:W5:Y:S01]  /*11160*/  LDL.LU R173, [R1+0x20c] ;  /* 0x00020c0001ad7983 */ /* 0x0005620000300800 */
[----:B------:R-:W-:-:S02]  /*11170*/  LOP3.LUT R9, R2, 0xff, RZ, 0xc0, !PT ;  /* 0x000000ff02097812 */ /* 0x000fc400078ec0ff */
[----:B------:R-:W-:Y:S01]  /*11180*/  LOP3.LUT R0, R3, R246, R26, 0x96, !PT ;  /* 0x000000f603007212 */ /* 0x000fe200078e961a */
[----:B------:R2:W5:Y:S01]  /*11190*/  LDL.LU R248, [R1+0x208] ;  /* 0x0002080001f87983 */ /* 0x0005620000300800 */
[----:B------:R-:W-:Y:S02]  /*111a0*/  SHF.R.U32.HI R3, RZ, 0x10, R2 ;  /* 0x00000010ff037819 */ /* 0x000fe40000011602 */
[----:B------:R-:W-:Y:S01]  /*111b0*/  PRMT R13, R9, 0x5410, R8 ;  /* 0x00005410090d7816 */ /* 0x000fe20000000008 */
[----:B------:R2:W5:Y:S01]  /*111c0*/  LDL.LU R247, [R1+0x204] ;  /* 0x0002040001f77983 */ /* 0x0005620000300800 */
[----:B------:R-:W-:Y:S02]  /*111d0*/  LOP3.LUT R9, R3, 0xff, RZ, 0xc0, !PT ;  /* 0x000000ff03097812 */ /* 0x000fe400078ec0ff */
[----:B------:R-:W-:Y:S01]  /*111e0*/  LOP3.LUT R2, R0, 0xffff, RZ, 0xc0, !PT ;  /* 0x0000ffff00027812 */ /* 0x000fe200078ec0ff */
[----:B------:R2:W5:Y:S01]  /*111f0*/  LDL.LU R221, [R1+0x200] ;  /* 0x0002000001dd7983 */ /* 0x0005620000300800 */
[----:B------:R-:W-:-:S02]  /*11200*/  SHF.R.U32.HI R3, RZ, 0x10, R0 ;  /* 0x00000010ff037819 */ /* 0x000fc40000011600 */
[----:B------:R-:W-:Y:S01]  /*11210*/  SHF.R.U32.HI R8, RZ, 0x8, R2 ;  /* 0x00000008ff087819 */ /* 0x000fe20000011602 */
[----:B-1----:R-:W-:Y:S01]  /*11220*/  HMMA.16816.F32.BF16 R176, R4, R22, R76 ;  /* 0x0000001604b0723c */ /* 0x002fe2000004184c */
[----:B------:R-:W-:Y:S01]  /*11230*/  LOP3.LUT R11, R0, 0xff, RZ, 0xc0, !PT ;  /* 0x000000ff000b7812 */ /* 0x000fe200078ec0ff */
[----:B------:R1:W5:Y:S01]  /*11240*/  LDL.LU R220, [R1+0x1fc] ;  /* 0x0001fc0001dc7983 */ /* 0x0003620000300800 */
[----:B------:R-:W-:Y:S02]  /*11250*/  SHF.R.U32.HI R10, RZ, 0x18, R0 ;  /* 0x00000018ff0a7819 */ /* 0x000fe40000011600 */
[----:B------:R-:W-:Y:S01]  /*11260*/  LOP3.LUT R2, R3, 0xff, RZ, 0xc0, !PT ;  /* 0x000000ff03027812 */ /* 0x000fe200078ec0ff */
[----:B------:R-:W-:Y:S01]  /*11270*/  IMAD.MOV.U32 R35, RZ, RZ, R215 ;  /* 0x000000ffff237224 */ /* 0x000fe200078e00d7 */
[----:B------:R-:W-:Y:S01]  /*11280*/  PRMT R14, R9, 0x5410, R12 ;  /* 0x00005410090e7816 */ /* 0x000fe2000000000c */
[----:B------:R-:W-:Y:S01]  /*11290*/  IMAD.MOV.U32 R76, RZ, RZ, R168 ;  /* 0x000000ffff4c7224 */ /* 0x000fe200078e00a8 */
[----:B------:R-:W-:Y:S01]  /*112a0*/  PRMT R0, R11, 0x5410, R8 ;  /* 0x000054100b007816 */ /* 0x000fe20000000008 */
[----:B------:R1:W5:Y:S01]  /*112b0*/  LDL.LU R219, [R1+0x1f8] ;  /* 0x0001f80001db7983 */ /* 0x0003620000300800 */
[----:B------:R-:W-:-:S02]  /*112c0*/  PRMT R2, R2, 0x5410, R10 ;  /* 0x0000541002027816 */ /* 0x000fc4000000000a */
[----:B------:R-:W-:Y:S01]  /*112d0*/  LOP3.LUT R9, R160, R199, RZ, 0x3c, !PT ;  /* 0x000000c7a0097212 */ /* 0x000fe200078e3cff */
[----:B------:R1:W5:Y:S01]  /*112e0*/  LDL.LU R218, [R1+0x1f4] ;  /* 0x0001f40001da7983 */ /* 0x0003620000300800 */
[--C-:B------:R-:W-:Y:S02]  /*112f0*/  HSET2.LE.AND R0, R0, R239.reuse, PT ;  /* 0x000000ef00007233 */ /* 0x100fe40003803000 */
[--C-:B------:R-:W-:Y:S01]  /*11300*/  HSET2.LE.AND R2, R2, R239.reuse, PT ;  /* 0x000000ef02027233 */ /* 0x100fe20003803000 */
[----:B------:R-:W-:Y:S01]  /*11310*/  IMAD.MOV.U32 R242, RZ, RZ, R192 ;  /* 0x000000fffff27224 */ /* 0x000fe200078e00c0 */
[----:B------:R-:W-:Y:S01]  /*11320*/  HSET2.LE.AND R3, R13, R239, PT ;  /* 0x000000ef0d037233 */ /* 0x000fe20003803000 */
[----:B------:R-:W-:Y:S01]  /*11330*/  IMAD.WIDE.U32 R12, R9, -0x326172a9, RZ ;  /* 0xcd9e8d57090c7825 */ /* 0x000fe200078e00ff */
[----:B------:R1:W5:Y:S03]  /*11340*/  LDL.LU R205, [R1+0x1f0] ;  /* 0x0001f00001cd7983 */ /* 0x0003660000300800 */
[----:B------:R-:W-:Y:S01]  /*11350*/  IMAD.MOV.U32 R243, RZ, RZ, R193 ;  /* 0x000000fffff37224 */ /* 0x000fe200078e00c1 */
[----:B------:R1:W5:Y:S01]  /*11360*/  LDL.LU R204, [R1+0x1ec] ;  /* 0x0001ec0001cc7983 */ /* 0x0003620000300800 */
[----:B------:R-:W-:-:S02]  /*11370*/  IMAD.MOV.U32 R235, RZ, RZ, R191 ;  /* 0x000000ffffeb7224 */ /* 0x000fc400078e00bf */
[----:B------:R-:W-:Y:S01]  /*11380*/  IMAD.MOV.U32 R234, RZ, RZ, R171 ;  /* 0x000000ffffea7224 */ /* 0x000fe200078e00ab */
[----:B------:R1:W5:Y:S01]  /*11390*/  LDL.LU R201, [R1+0x1e8] ;  /* 0x0001e80001c97983 */ /* 0x0003620000300800 */
[----:B------:R-:W-:Y:S02]  /*113a0*/  IMAD.MOV.U32 R237, RZ, RZ, R170 ;  /* 0x000000ffffed7224 */ /* 0x000fe400078e00aa */
[----:B------:R-:W-:Y:S01]  /*113b0*/  IMAD.MOV.U32 R40, RZ, RZ, R162 ;  /* 0x000000ffff287224 */ /* 0x000fe200078e00a2 */
[----:B------:R1:W5:Y:S01]  /*113c0*/  LDL.LU R197, [R1+0x1e4] ;  /* 0x0001e40001c57983 */ /* 0x0003620000300800 */
[----:B------:R-:W-:Y:S02]  /*113d0*/  IMAD.MOV.U32 R41, RZ, RZ, R163 ;  /* 0x000000ffff297224 */ /* 0x000fe400078e00a3 */
[----:B------:R-:W-:Y:S01]  /*113e0*/  IMAD.MOV.U32 R55, RZ, RZ, R194 ;  /* 0x000000ffff377224 */ /* 0x000fe200078e00c2 */
[----:B------:R1:W5:Y:S01]  /*113f0*/  LDL.LU R175, [R1+0x1e0] ;  /* 0x0001e00001af7983 */ /* 0x0003620000300800 */
[----:B------:R-:W-:-:S02]  /*11400*/  IMAD.MOV.U32 R50, RZ, RZ, R208 ;  /* 0x000000ffff327224 */ /* 0x000fc400078e00d0 */
[----:B------:R-:W-:Y:S01]  /*11410*/  IMAD.MOV.U32 R244, RZ, RZ, R195 ;  /* 0x000000fffff47224 */ /* 0x000fe200078e00c3 */
[----:B------:R1:W5:Y:S01]  /*11420*/  LDL.LU.64 R198, [R1+0x1d8] ;  /* 0x0001d80001c67983 */ /* 0x0003620000300a00 */
        /* <DEDUP_REMOVED lines=10> */
[----:B------:R-:W-:Y:S01]  /*114d0*/  HMMA.16816.F32.BF16 R112, R4, R20, R112 ;  /* 0x000000140470723c */ /* 0x000fe20000041870 */
[----:B------:R-:W-:-:S02]  /*114e0*/  IMAD.MOV.U32 R241, RZ, RZ, R212 ;  /* 0x000000fffff17224 */ /* 0x000fc400078e00d4 */
[----:B------:R-:W-:Y:S02]  /*114f0*/  IMAD.MOV.U32 R240, RZ, RZ, R211 ;  /* 0x000000fffff07224 */ /* 0x000fe400078e00d3 */
[----:B------:R-:W-:Y:S01]  /*11500*/  IMAD.MOV.U32 R43, RZ, RZ, R231 ;  /* 0x000000ffff2b7224 */ /* 0x000fe200078e00e7 */
[C---:B--2---:R-:W-:Y:S01]  /*11510*/  HMMA.16816.F32.BF16 R168, R4.reuse, R46, R88 ;  /* 0x0000002e04a8723c */ /* 0x044fe20000041858 */
[----:B------:R-:W-:Y:S02]  /*11520*/  IMAD.MOV.U32 R42, RZ, RZ, R227 ;  /* 0x000000ffff2a7224 */ /* 0x000fe400078e00e3 */
[----:B------:R-:W-:Y:S02]  /*11530*/  IMAD.MOV.U32 R37, RZ, RZ, R228 ;  /* 0x000000ffff257224 */ /* 0x000fe400078e00e4 */
[----:B------:R-:W-:Y:S01]  /*11540*/  IMAD.MOV.U32 R36, RZ, RZ, R230 ;  /* 0x000000ffff247224 */ /* 0x000fe200078e00e6 */
[----:B------:R-:W-:Y:S01]  /*11550*/  HMMA.16816.F32.BF16 R184, R4, R56, R96 ;  /* 0x0000003804b8723c */ /* 0x000fe20000041860 */
[----:B------:R-:W-:-:S02]  /*11560*/  IMAD.MOV.U32 R78, RZ, RZ, R180 ;  /* 0x000000ffff4e7224 */ /* 0x000fc400078e00b4 */
[----:B------:R-:W-:Y:S02]  /*11570*/  IMAD.MOV.U32 R233, RZ, RZ, R214 ;  /* 0x000000ffffe97224 */ /* 0x000fe400078e00d6 */
[----:B------:R-:W-:Y:S01]  /*11580*/  IMAD.MOV.U32 R38, RZ, RZ, R188 ;  /* 0x000000ffff267224 */ /* 0x000fe200078e00bc */
[C---:B------:R-:W-:Y:S01]  /*11590*/  HMMA.16816.F32.BF16 R180, R4.reuse, R44, R68 ;  /* 0x0000002c04b4723c */ /* 0x040fe20000041844 */
[----:B------:R-:W-:Y:S02]  /*115a0*/  IMAD.MOV.U32 R39, RZ, RZ, R189 ;  /* 0x000000ffff277224 */ /* 0x000fe400078e00bd */
[----:B------:R-:W-:Y:S02]  /*115b0*/  IMAD.MOV.U32 R50, RZ, RZ, R162 ;  /* 0x000000ffff327224 */ /* 0x000fe400078e00a2 */
[----:B------:R-:W-:Y:S01]  /*115c0*/  IMAD.MOV.U32 R55, RZ, RZ, R161 ;  /* 0x000000ffff377224 */ /* 0x000fe200078e00a1 */
[C---:B------:R-:W-:Y:S06]  /*115d0*/  HMMA.16816.F32.BF16 R208, R4.reuse, R58, R84 ;  /* 0x0000003a04d0723c */ /* 0x040fec0000041854 */
[C---:B---3--:R-:W-:Y:S06]  /*115e0*/  HMMA.16816.F32.BF16 R228, R4.reuse, R16, R100 ;  /* 0x0000001004e4723c */ /* 0x048fec0000041864 */
[----:B------:R-:W-:Y:S01]  /*115f0*/  HMMA.16816.F32.BF16 R224, R4, R18, R92 ;  /* 0x0000001204e0723c */ /* 0x000fe2000004185c */
[----:B----4-:R-:W-:-:S02]  /*11600*/  LOP3.LUT R9, R190, R2, RZ, 0xc0, !PT ;  /* 0x00000002be097212 */ /* 0x010fc400078ec0ff */
[----:B------:R-:W-:Y:S02]  /*11610*/  LOP3.LUT R2, R13, R35, R76, 0x96, !PT ;  /* 0x000000230d027212 */ /* 0x000fe400078e964c */
[----:B------:R-:W-:Y:S01]  /*11620*/  LOP3.LUT R8, R54, R0, RZ, 0xc0, !PT ;  /* 0x0000000036087212 */ /* 0x000fe200078ec0ff */
[----:B------:R-:W-:Y:S01]  /*11630*/  IMAD.MOV.U32 R76, RZ, RZ, R242 ;  /* 0x000000ffff4c7224 */ /* 0x000fe200078e00f2 */
[----:B------:R-:W-:Y:S01]  /*11640*/  HSET2.LE.AND R0, R14, R239, PT ;  /* 0x000000ef0e007233 */ /* 0x000fe20003803000 */
[----:B------:R-:W-:Y:S01]  /*11650*/  IMAD.MOV.U32 R242, RZ, RZ, R237 ;  /* 0x000000fffff27224 */ /* 0x000fe200078e00ed */
[----:B------:R1:W5:Y:S01]  /*11660*/  LDL.LU R54, [R1+0x1d4] ;  /* 0x0001d40001367983 */ /* 0x0003620000300800 */
[----:B------:R-:W-:Y:S01]  /*11670*/  IMAD.MOV.U32 R237, RZ, RZ, R244 ;  /* 0x000000ffffed7224 */ /* 0x000fe200078e00f4 */
[----:B------:R-:W-:Y:S01]  /*11680*/  LOP3.LUT R10, R53, R3, RZ, 0xc0, !PT ;  /* 0x00000003350a7212 */ /* 0x000fe200078ec0ff */
[----:B------:R-:W-:Y:S01]  /*11690*/  IMAD.MOV.U32 R244, RZ, RZ, R163 ;  /* 0x000000fffff47224 */ /* 0x000fe200078e00a3 */
[----:B------:R-:W-:Y:S01]  /*116a0*/  HMMA.16816.F32.BF16 R212, R4, R64, R80 ;  /* 0x0000004004d4723c */ /* 0x000fe20000041850 */
[----:B------:R1:W5:Y:S01]  /*116b0*/  LDL.LU R53, [R1+0x1d0] ;  /* 0x0001d00001357983 */ /* 0x0003620000300800 */
[----:B------:R-:W-:-:S02]  /*116c0*/  LOP3.LUT R11, R52, R0, RZ, 0xc0, !PT ;  /* 0x00000000340b7212 */ /* 0x000fc400078ec0ff */
[-CC-:B------:R-:W-:Y:S01]  /*116d0*/  LOP3.LUT R14, R79, R51.reuse, R12.reuse, 0x96, !PT ;  /* 0x000000334f0e7212 */ /* 0x180fe200078e960c */
[----:B------:R1:W5:Y:S01]  /*116e0*/  LDL.LU R52, [R1+0x1cc] ;  /* 0x0001cc0001347983 */ /* 0x0003620000300800 */
[C---:B------:R-:W-:Y:S06]  /*116f0*/  HMMA.16816.F32.BF16 R192, R4.reuse, R66, R72 ;  /* 0x0000004204c0723c */ /* 0x040fec0000041848 */
[C---:B------:R-:W-:Y:S06]  /*11700*/  HMMA.16816.F32.BF16 R188, R4.reuse, R60, R108 ;  /* 0x0000003c04bc723c */ /* 0x040fec000004186c */
[----:B------:R-:W-:Y:S07]  /*11710*/  HMMA.16816.F32.BF16 R160, R4, R62, R104 ;  /* 0x0000003e04a0723c */ /* 0x000fee0000041868 */
[----:B------:R-:W-:-:S02]  /*11720*/  LOP3.LUT R6, R251, R51, R12, 0x96, !PT ;  /* 0x00000033fb067212 */ /* 0x000fc400078e960c */
[----:B------:R1:W5:Y:S01]  /*11730*/  LDL.LU R51, [R1+0x1c8] ;  /* 0x0001c80001337983 */ /* 0x0003620000300800 */
        /* <DEDUP_REMOVED lines=9> */
[----:B------:R-:W-:Y:S02]  /*117d0*/  IMAD.MOV.U32 R79, RZ, RZ, R39 ;  /* 0x000000ffff4f7224 */ /* 0x000fe400078e0027 */
[----:B------:R-:W-:-:S04]  /*117e0*/  IMAD.WIDE.U32 R2, R3, -0x2daee0ad, RZ ;  /* 0xd2511f5303027825 */ /* 0x000fc800078e00ff */
[----:B------:R-:W-:Y:S01]  /*117f0*/  IMAD.WIDE.U32 R38, R0, -0x2daee0ad, RZ ;  /* 0xd2511f5300267825 */ /* 0x000fe200078e00ff */
[----:B------:R-:W-:-:S04]  /*11800*/  LOP3.LUT R0, R3, R240, R4, 0x96, !PT ;  /* 0x000000f003007212 */ /* 0x000fc800078e9604 */
[----:B------:R-:W-:Y:S02]  /*11810*/  LOP3.LUT R2, R39, R241, R2, 0x96, !PT ;  /* 0x000000f127027212 */ /* 0x000fe400078e9602 */
[----:B------:R-:W-:Y:S01]  /*11820*/  LOP3.LUT R4, R13, R35, R76, 0x96, !PT ;  /* 0x000000230d047212 */ /* 0x000fe200078e964c */
[----:B------:R-:W-:-:S04]  /*11830*/  IMAD.WIDE.U32 R34, R0, -0x326172a9, RZ ;  /* 0xcd9e8d5700227825 */ /* 0x000fc800078e00ff */
[----:B------:R-:W-:-:S05]  /*11840*/  IMAD.WIDE.U32 R2, R2, -0x326172a9, RZ ;  /* 0xcd9e8d5702027825 */ /* 0x000fca00078e00ff */
[----:B------:R-:W-:Y:S01]  /*11850*/  LOP3.LUT R0, R3, R245, R34, 0x96, !PT ;  /* 0x000000f503007212 */ /* 0x000fe200078e9622 */
[----:B------:R-:W-:Y:S01]  /*11860*/  IMAD.WIDE.U32 R4, R4, -0x2daee0ad, RZ ;  /* 0xd2511f5304047825 */ /* 0x000fe200078e00ff */
[C---:B------:R-:W-:Y:S02]  /*11870*/  LOP3.LUT R3, R2.reuse, 0xffff, RZ, 0xc0, !PT ;  /* 0x0000ffff02037812 */ /* 0x040fe400078ec0ff */
[----:B------:R-:W-:Y:S02]  /*11880*/  LOP3.LUT R13, R2, 0xff, RZ, 0xc0, !PT ;  /* 0x000000ff020d7812 */ /* 0x000fe400078ec0ff */
[--C-:B------:R-:W-:Y:S02]  /*11890*/  SHF.R.U32.HI R7, RZ, 0x10, R2.reuse ;  /* 0x00000010ff077819 */ /* 0x100fe40000011602 */
[----:B------:R-:W-:Y:S02]  /*118a0*/  SHF.R.U32.HI R12, RZ, 0x18, R2 ;  /* 0x00000018ff0c7819 */ /* 0x000fe40000011602 */
[----:B------:R-:W-:Y:S01]  /*118b0*/  LOP3.LUT R2, R0, 0xffff, RZ, 0xc0, !PT ;  /* 0x0000ffff00027812 */ /* 0x000fe200078ec0ff */
[----:B------:R-:W-:Y:S01]  /*118c0*/  IMAD.WIDE.U32 R24, R6, -0x2daee0ad, RZ ;  /* 0xd2511f5306187825 */ /* 0x000fe200078e00ff */
[----:B------:R-:W-:-:S02]  /*118d0*/  SHF.R.U32.HI R3, RZ, 0x8, R3 ;  /* 0x00000008ff037819 */ /* 0x000fc40000011603 */
[----:B------:R-:W-:Y:S02]  /*118e0*/  LOP3.LUT R14, R5, R36, R78, 0x96, !PT ;  /* 0x00000024050e7212 */ /* 0x000fe400078e964e */
[----:B------:R-:W-:Y:S02]  /*118f0*/  LOP3.LUT R5, R7, 0xff, RZ, 0xc0, !PT ;  /* 0x000000ff07057812 */ /* 0x000fe400078ec0ff */
[----:B------:R-:W-:Y:S02]  /*11900*/  SHF.R.U32.HI R6, RZ, 0x8, R2 ;  /* 0x00000008ff067819 */ /* 0x000fe40000011602 */
[----:B------:R-:W-:Y:S02]  /*11910*/  PRMT R2, R13, 0x5410, R3 ;  /* 0x000054100d027816 */ /* 0x000fe40000000003 */
[----:B------:R-:W-:Y:S02]  /*11920*/  SHF.R.U32.HI R3, RZ, 0x10, R0 ;  /* 0x00000010ff037819 */ /* 0x000fe40000011600 */
[----:B------:R-:W-:-:S02]  /*11930*/  LOP3.LUT R15, R25, R37, R4, 0x96, !PT ;  /* 0x00000025190f7212 */ /* 0x000fc400078e9604 */
[----:B------:R-:W-:Y:S02]  /*11940*/  LOP3.LUT R7, R0, 0xff, RZ, 0xc0, !PT ;  /* 0x000000ff00077812 */ /* 0x000fe400078ec0ff */
[----:B------:R-:W-:Y:S02]  /*11950*/  PRMT R4, R5, 0x5410, R12 ;  /* 0x0000541005047816 */ /* 0x000fe4000000000c */
[----:B------:R-:W-:Y:S02]  /*11960*/  SHF.R.U32.HI R5, RZ, 0x18, R0 ;  /* 0x00000018ff057819 */ /* 0x000fe40000011600 */
[----:B------:R-:W-:Y:S02]  /*11970*/  LOP3.LUT R3, R3, 0xff, RZ, 0xc0, !PT ;  /* 0x000000ff03037812 */ /* 0x000fe400078ec0ff */
[----:B------:R-:W-:Y:S02]  /*11980*/  PRMT R6, R7, 0x5410, R6 ;  /* 0x0000541007067816 */ /* 0x000fe40000000006 */
[----:B------:R-:W-:-:S02]  /*11990*/  HSET2.LE.AND R0, R2, R239, PT ;  /* 0x000000ef02007233 */ /* 0x000fc40003803000 */
[--C-:B------:R-:W-:Y:S02]  /*119a0*/  HSET2.LE.AND R2, R4, R239.reuse, PT ;  /* 0x000000ef04027233 */ /* 0x100fe40003803000 */
[----:B------:R-:W-:Y:S02]  /*119b0*/  PRMT R4, R3, 0x5410, R5 ;  /* 0x0000541003047816 */ /* 0x000fe40000000005 */
[--C-:B------:R-:W-:Y:S02]  /*119c0*/  HSET2.LE.AND R3, R6, R239.reuse, PT ;  /* 0x000000ef06037233 */ /* 0x100fe40003803000 */
[----:B------:R-:W-:Y:S02]  /*119d0*/  LOP3.LUT R6, R206, R0, RZ, 0xc0, !PT ;  /* 0x00000000ce067212 */ /* 0x000fe400078ec0ff */
[----:B------:R-:W-:Y:S02]  /*119e0*/  HSET2.LE.AND R0, R4, R239, PT ;  /* 0x000000ef04007233 */ /* 0x000fe40003803000 */
[----:B------:R-:W-:-:S02]  /*119f0*/  LOP3.LUT R7, R203, R2, RZ, 0xc0, !PT ;  /* 0x00000002cb077212 */ /* 0x000fc400078ec0ff */
[----:B------:R-:W-:Y:S01]  /*11a00*/  LOP3.LUT R4, R216, R3, RZ, 0xc0, !PT ;  /* 0x00000003d8047212 */ /* 0x000fe200078ec0ff */
[----:B------:R-:W-:Y:S01]  /*11a10*/  IMAD.WIDE.U32 R2, R14, -0x326172a9, RZ ;  /* 0xcd9e8d570e027825 */ /* 0x000fe200078e00ff */
[----:B------:R-:W-:-:S03]  /*11a20*/  LOP3.LUT R5, R207, R0, RZ, 0xc0, !PT ;  /* 0x00000000cf057212 */ /* 0x000fc600078ec0ff */
[----:B------:R-:W-:Y:S01]  /*11a30*/  IMAD.WIDE.U32 R206, R15, -0x326172a9, RZ ;  /* 0xcd9e8d570fce7825 */ /* 0x000fe200078e00ff */
[----:B------:R-:W-:Y:S01]  /*11a40*/  LOP3.LUT R3, R3, R42, R250, 0x96, !PT ;  /* 0x0000002a03037212 */ /* 0x000fe200078e96fa */
[----:B------:R-:W-:Y:S01]  /*11a50*/  HMMA.16816.F32.BF16 R104, R8, R20, R120 ;  /* 0x000000140868723c */ /* 0x000fe20000041878 */
[----:B------:R-:W-:Y:S02]  /*11a60*/  LDSM.16.MT88.4 R12, [R174+0xb800] ;  /* 0x00b80000ae0c783b */ /* 0x000fe40000004200 */
[----:B------:R-:W-:Y:S01]  /*11a70*/  LOP3.LUT R0, R207, R43, R2, 0x96, !PT ;  /* 0x0000002bcf007212 */ /* 0x000fe200078e9602 */
[----:B------:R-:W-:-:S04]  /*11a80*/  IMAD.WIDE.U32 R2, R3, -0x2daee0ad, RZ ;  /* 0xd2511f5303027825 */ /* 0x000fc800078e00ff */
[----:B------:R-:W-:Y:S01]  /*11a90*/  IMAD.WIDE.U32 R42, R0, -0x2daee0ad, RZ ;  /* 0xd2511f53002a7825 */ /* 0x000fe200078e00ff */
[----:B------:R-:W-:Y:S01]  /*11aa0*/  LOP3.LUT R0, R3, R240, R24, 0x96, !PT ;  /* 0x000000f003007212 */ /* 0x000fe200078e9618 */
[C---:B------:R-:W-:Y:S01]  /*11ab0*/  HMMA.16816.F32.BF16 R100, R8.reuse, R22, R116 ;  /* 0x000000160864723c */ /* 0x040fe20000041874 */
[----:B------:R-:W-:Y:S02]  /*11ac0*/  LDSM.16.MT88.4 R20, [R174+0xa800] ;  /* 0x00a80000ae14783b */ /* 0x000fe40000004200 */
[----:B------:R-:W-:Y:S01]  /*11ad0*/  LOP3.LUT R2, R43, R241, R2, 0x96, !PT ;  /* 0x000000f12b027212 */ /* 0x000fe200078e9602 */
[----:B------:R-:W-:Y:S01]  /*11ae0*/  IMAD.WIDE.U32 R36, R0, -0x326172a9, RZ ;  /* 0xcd9e8d5700247825 */ /* 0x000fe200078e00ff */
[----:B------:R-:W-:Y:S01]  /*11af0*/  LDSM.16.MT88.4 R24, [R196+0xb800] ;  /* 0x00b80000c418783b */ /* 0x000fe20000004200 */
[----:B------:R-:W-:Y:S02]  /*11b00*/  HMMA.16816.F32.BF16 R96, R8, R44, R128 ;  /* 0x0000002c0860723c */ /* 0x000fe40000041880 */
[----:B------:R-:W-:-:S04]  /*11b10*/  IMAD.WIDE.U32 R2, R2, -0x326172a9, RZ ;  /* 0xcd9e8d5702027825 */ /* 0x000fc800078e00ff */
[C---:B------:R-:W-:Y:S01]  /*11b20*/  HMMA.16816.F32.BF16 R92, R8.reuse, R46, R124 ;  /* 0x0000002e085c723c */ /* 0x040fe2000004187c */
[----:B------:R-:W-:Y:S05]  /*11b30*/  LDSM.16.MT88.4 R44, [R196+0x9800] ;  /* 0x00980000c42c783b */ /* 0x000fea0000004200 */
[C---:B------:R-:W-:Y:S06]  /*11b40*/  HMMA.16816.F32.BF16 R88, R8.reuse, R56, R132 ;  /* 0x000000380858723c */ /* 0x040fec0000041884 */
[C---:B------:R-:W-:Y:S01]  /*11b50*/  HMMA.16816.F32.BF16 R84, R8.reuse, R58, R136 ;  /* 0x0000003a0854723c */ /* 0x040fe20000041888 */
[----:B------:R-:W2:Y:S05]  /*11b60*/  LDSM.16.MT88.4 R56, [R174+0x9800] ;  /* 0x00980000ae38783b */ /* 0x000eaa0000004200 */
[C---:B------:R-:W-:Y:S06]  /*11b70*/  HMMA.16816.F32.BF16 R80, R8.reuse, R16, R140 ;  /* 0x000000100850723c */ /* 0x040fec000004188c */
[----:B------:R-:W-:Y:S01]  /*11b80*/  HMMA.16816.F32.BF16 R72, R8, R18, R144 ;  /* 0x000000120848723c */ /* 0x000fe20000041890 */
[----:B------:R-:W3:Y:S01]  /*11b90*/  LDSM.16.MT88.4 R16, [R196+0xa800] ;  /* 0x00a80000c410783b */ /* 0x000ee20000004200 */
[----:B------:R-:W-:-:S02]  /*11ba0*/  LOP3.LUT R0, R3, R245, R36, 0x96, !PT ;  /* 0x000000f503007212 */ /* 0x000fc400078e9624 */
[C---:B------:R-:W-:Y:S01]  /*11bb0*/  LOP3.LUT R3, R2.reuse, 0xffff, RZ, 0xc0, !PT ;  /* 0x0000ffff02037812 */ /* 0x040fe200078ec0ff */
[----:B------:R-:W-:Y:S01]  /*11bc0*/  LDSM.16.MT88.4 R140, [R174+0xac00] ;  /* 0x00ac0000ae8c783b */ /* 0x000fe20000004200 */
[----:B------:R-:W-:Y:S01]  /*11bd0*/  HMMA.16816.F32.BF16 R68, R8, R64, R148 ;  /* 0x000000400844723c */ /* 0x000fe20000041894 */
[----:B------:R-:W-:-:S05]  /*11be0*/  LOP3.LUT R34, R2, 0xff, RZ, 0xc0, !PT ;  /* 0x000000ff02227812 */ /* 0x000fca00078ec0ff */
[C---:B------:R-:W-:Y:S01]  /*11bf0*/  HMMA.16816.F32.BF16 R76, R8.reuse, R60, R156 ;  /* 0x0000003c084c723c */ /* 0x040fe2000004189c */
[----:B------:R-:W-:Y:S01]  /*11c00*/  SHF.R.U32.HI R3, RZ, 0x8, R3 ;  /* 0x00000008ff037819 */ /* 0x000fe20000011603 */
[----:B------:R-:W-:Y:S04]  /*11c10*/  LDSM.16.MT88.4 R156, [R196+0x9c00] ;  /* 0x009c0000c49c783b */ /* 0x000fe80000004200 */
[C---:B------:R-:W-:Y:S01]  /*11c20*/  HMMA.16816.F32.BF16 R64, R8.reuse, R66, R152 ;  /* 0x000000420840723c */ /* 0x040fe20000041898 */
[----:B------:R-:W-:Y:S05]  /*11c30*/  LDSM.16.MT88.4 R124, [R196+0xac00] ;  /* 0x00ac0000c47c783b */ /* 0x000fea0000004200 */
[----:B------:R-:W-:Y:S01]  /*11c40*/  HMMA.16816.F32.BF16 R60, R8, R62, R164 ;  /* 0x0000003e083c723c */ /* 0x000fe200000418a4 */
[----:B------:R-:W-:Y:S06]  /*11c50*/  LDSM.16.MT88.4 R164, [R174+0x9c00] ;  /* 0x009c0000aea4783b */ /* 0x000fec0000004200 */
[----:B------:R-:W-:-:S02]  /*11c60*/  SHF.R.U32.HI R11, RZ, 0x10, R2 ;  /* 0x00000010ff0b7819 */ /* 0x000fc40000011602 */
[----:B------:R-:W-:Y:S02]  /*11c70*/  SHF.R.U32.HI R10, RZ, 0x18, R2 ;  /* 0x00000018ff0a7819 */ /* 0x000fe40000011602 */
[C---:B------:R-:W-:Y:S02]  /*11c80*/  LOP3.LUT R2, R0.reuse, 0xffff, RZ, 0xc0, !PT ;  /* 0x0000ffff00027812 */ /* 0x040fe400078ec0ff */
[----:B------:R-:W-:Y:S02]  /*11c90*/  LOP3.LUT R11, R11, 0xff, RZ, 0xc0, !PT ;  /* 0x000000ff0b0b7812 */ /* 0x000fe400078ec0ff */
[----:B------:R-:W-:Y:S02]  /*11ca0*/  SHF.R.U32.HI R8, RZ, 0x8, R2 ;  /* 0x00000008ff087819 */ /* 0x000fe40000011602 */
[----:B------:R-:W-:Y:S02]  /*11cb0*/  LOP3.LUT R9, R0, 0xff, RZ, 0xc0, !PT ;  /* 0x000000ff00097812 */ /* 0x000fe400078ec0ff */
[----:B------:R-:W-:-:S02]  /*11cc0*/  PRMT R2, R34, 0x5410, R3 ;  /* 0x0000541022027816 */ /* 0x000fc40000000003 */
[----:B------:R-:W-:Y:S02]  /*11cd0*/  SHF.R.U32.HI R3, RZ, 0x10, R0 ;  /* 0x00000010ff037819 */ /* 0x000fe40000011600 */
[----:B------:R-:W-:Y:S02]  /*11ce0*/  PRMT R11, R11, 0x5410, R10 ;  /* 0x000054100b0b7816 */ /* 0x000fe4000000000a */
[----:B------:R-:W-:Y:S02]  /*11cf0*/  PRMT R8, R9, 0x5410, R8 ;  /* 0x0000541009087816 */ /* 0x000fe40000000008 */
[----:B------:R-:W-:Y:S02]  /*11d00*/  SHF.R.U32.HI R10, RZ, 0x18, R0 ;  /* 0x00000018ff0a7819 */ /* 0x000fe40000011600 */
[----:B------:R-:W-:Y:S02]  /*11d10*/  LOP3.LUT R9, R3, 0xff, RZ, 0xc0, !PT ;  /* 0x000000ff03097812 */ /* 0x000fe400078ec0ff */
[----:B------:R-:W-:-:S02]  /*11d20*/  HSET2.LE.AND R0, R2, R239, PT ;  /* 0x000000ef02007233 */ /* 0x000fc40003803000 */
[--C-:B------:R-:W-:Y:S02]  /*11d30*/  HSET2.LE.AND R2, R11, R239.reuse, PT ;  /* 0x000000ef0b027233 */ /* 0x100fe40003803000 */
[----:B------:R-:W-:Y:S02]  /*11d40*/  PRMT R9, R9, 0x5410, R10 ;  /* 0x0000541009097816 */ /* 0x000fe4000000000a */
[--C-:B------:R-:W-:Y:S02]  /*11d50*/  HSET2.LE.AND R3, R8, R239.reuse, PT ;  /* 0x000000ef08037233 */ /* 0x100fe40003803000 */
[----:B------:R-:W-:Y:S02]  /*11d60*/  LOP3.LUT R11, R243, R2, RZ, 0xc0, !PT ;  /* 0x00000002f30b7212 */ /* 0x000fe400078ec0ff */
[----:B------:R-:W-:Y:S02]  /*11d70*/  LOP3.LUT R2, R35, R238, R40, 0x96, !PT ;  /* 0x000000ee23027212 */ /* 0x000fe400078e9628 */
[----:B------:R-:W-:-:S02]  /*11d80*/  HSET2.LE.AND R9, R9, R239, PT ;  /* 0x000000ef09097233 */ /* 0x000fc40003803000 */
[----:B------:R-:W-:Y:S01]  /*11d90*/  LOP3.LUT R8, R236, R3, RZ, 0xc0, !PT ;  /* 0x00000003ec087212 */ /* 0x000fe200078ec0ff */
[----:B------:R-:W-:Y:S01]  /*11da0*/  IMAD.WIDE.U32 R2, R2, -0x2daee0ad, RZ ;  /* 0xd2511f5302027825 */ /* 0x000fe200078e00ff */
[----:B------:R-:W-:Y:S02]  /*11db0*/  LOP3.LUT R10, R242, R0, RZ, 0xc0, !PT ;  /* 0x00000000f20a7212 */ /* 0x000fe400078ec0ff */
[----:B------:R-:W-:Y:S02]  /*11dc0*/  LOP3.LUT R9, R237, R9, RZ, 0xc0, !PT ;  /* 0x00000009ed097212 */ /* 0x000fe400078ec0ff */
[----:B------:R-:W-:Y:S01]  /*11dd0*/  LOP3.LUT R0, R3, R246, R38, 0x96, !PT ;  /* 0x000000f603007212 */ /* 0x000fe200078e9626 */
[----:B--2---:R-:W-:Y:S01]  /*11de0*/  HMMA.16816.F32.BF16 R148, R4, R56, R112 ;  /* 0x000000380494723c */ /* 0x004fe20000041870 */
[----:B------:R-:W-:-:S05]  /*11df0*/  LOP3.LUT R3, R2, 0xffff, RZ, 0xc0, !PT ;  /* 0x0000ffff02037812 */ /* 0x000fca00078ec0ff */
[C---:B------:R-:W-:Y:S06]  /*11e00*/  HMMA.16816.F32.BF16 R144, R4.reuse, R58, R176 ;  /* 0x0000003a0490723c */ /* 0x040fec00000418b0 */
[C---:B------:R-:W-:Y:S06]  /*11e10*/  HMMA.16816.F32.BF16 R132, R4.reuse, R44, R180 ;  /* 0x0000002c0484723c */ /* 0x040fec00000418b4 */
[C---:B------:R-:W-:Y:S06]  /*11e20*/  HMMA.16816.F32.BF16 R128, R4.reuse, R46, R168 ;  /* 0x0000002e0480723c */ /* 0x040fec00000418a8 */
[C---:B------:R-:W-:Y:S06]  /*11e30*/  HMMA.16816.F32.BF16 R120, R4.reuse, R20, R184 ;  /* 0x000000140478723c */ /* 0x040fec00000418b8 */
[C---:B------:R-:W-:Y:S06]  /*11e40*/  HMMA.16816.F32.BF16 R116, R4.reuse, R22, R208 ;  /* 0x000000160474723c */ /* 0x040fec00000418d0 */
[C---:B---3--:R-:W-:Y:S06]  /*11e50*/  HMMA.16816.F32.BF16 R112, R4.reuse, R16, R228 ;  /* 0x000000100470723c */ /* 0x048fec00000418e4 */
[C---:B------:R-:W-:Y:S06]  /*11e60*/  HMMA.16816.F32.BF16 R108, R4.reuse, R18, R224 ;  /* 0x00000012046c723c */ /* 0x040fec00000418e0 */
[C---:B------:R-:W-:Y:S06]  /*11e70*/  HMMA.16816.F32.BF16 R168, R4.reuse, R12, R212 ;  /* 0x0000000c04a8723c */ /* 0x040fec00000418d4 */
[C---:B------:R-:W-:Y:S06]  /*11e80*/  HMMA.16816.F32.BF16 R180, R4.reuse, R14, R192 ;  /* 0x0000000e04b4723c */ /* 0x040fec00000418c0 */
[C---:B------:R-:W-:Y:S06]  /*11e90*/  HMMA.16816.F32.BF16 R184, R4.reuse, R24, R188 ;  /* 0x0000001804b8723c */ /* 0x040fec00000418bc */
[----:B------:R-:W-:Y:S06]  /*11ea0*/  HMMA.16816.F32.BF16 R176, R4, R26, R160 ;  /* 0x0000001a04b0723c */ /* 0x000fec00000418a0 */
[----:B------:R-:W-:Y:S01]  /*11eb0*/  HMMA.16816.F32.BF16 R136, R8, R16, R80 ;  /* 0x000000100888723c */ /* 0x000fe20000041850 */
[----:B------:R-:W-:Y:S01]  /*11ec0*/  SHF.R.U32.HI R4, RZ, 0x10, R2 ;  /* 0x00000010ff047819 */ /* 0x000fe20000011602 */
[----:B------:R-:W2:Y:S01]  /*11ed0*/  LDSM.16.MT88.4 R80, [R174+0xbc00] ;  /* 0x00bc0000ae50783b */ /* 0x000ea20000004200 */
[----:B------:R-:W-:-:S03]  /*11ee0*/  SHF.R.U32.HI R6, RZ, 0x8, R3 ;  /* 0x00000008ff067819 */ /* 0x000fc60000011603 */
[----:B------:R-:W-:Y:S01]  /*11ef0*/  HMMA.16816.F32.BF16 R68, R8, R12, R68 ;  /* 0x0000000c0844723c */ /* 0x000fe20000041844 */
[----:B------:R-:W-:Y:S02]  /*11f00*/  LOP3.LUT R16, R2, 0xff, RZ, 0xc0, !PT ;  /* 0x000000ff02107812 */ /* 0x000fe400078ec0ff */
[----:B------:R-:W-:-:S04]  /*11f10*/  SHF.R.U32.HI R3, RZ, 0x10, R0 ;  /* 0x00000010ff037819 */ /* 0x000fc80000011600 */
[----:B------:R-:W-:Y:S02]  /*11f20*/  SHF.R.U32.HI R13, RZ, 0x18, R2 ;  /* 0x00000018ff0d7819 */ /* 0x000fe40000011602 */
[----:B------:R-:W-:Y:S02]  /*11f30*/  LOP3.LUT R2, R0, 0xffff, RZ, 0xc0, !PT ;  /* 0x0000ffff00027812 */ /* 0x000fe400078ec0ff */
[----:B------:R-:W-:Y:S02]  /*11f40*/  LOP3.LUT R5, R4, 0xff, RZ, 0xc0, !PT ;  /* 0x000000ff04057812 */ /* 0x000fe400078ec0ff */
[----:B------:R-:W-:Y:S02]  /*11f50*/  LOP3.LUT R12, R0, 0xff, RZ, 0xc0, !PT ;  /* 0x000000ff000c7812 */ /* 0x000fe400078ec0ff */
[----:B------:R-:W-:Y:S02]  /*11f60*/  SHF.R.U32.HI R4, RZ, 0x8, R2 ;  /* 0x00000008ff047819 */ /* 0x000fe40000011602 */
[----:B------:R-:W-:-:S02]  /*11f70*/  SHF.R.U32.HI R7, RZ, 0x18, R0 ;  /* 0x00000018ff077819 */ /* 0x000fc40000011600 */
[----:B------:R-:W-:Y:S02]  /*11f80*/  LOP3.LUT R2, R3, 0xff, RZ, 0xc0, !PT ;  /* 0x000000ff03027812 */ /* 0x000fe400078ec0ff */
[----:B------:R-:W-:Y:S02]  /*11f90*/  PRMT R6, R16, 0x5410, R6 ;  /* 0x0000541010067816 */ /* 0x000fe40000000006 */
[----:B------:R-:W-:Y:S02]  /*11fa0*/  PRMT R3, R12, 0x5410, R4 ;  /* 0x000054100c037816 */ /* 0x000fe40000000004 */
[----:B------:R-:W-:Y:S02]  /*11fb0*/  PRMT R4, R2, 0x5410, R7 ;  /* 0x0000541002047816 */ /* 0x000fe40000000007 */
[----:B------:R-:W-:Y:S01]  /*11fc0*/  HSET2.LE.AND R2, R6, R239, PT ;  /* 0x000000ef06027233 */ /* 0x000fe20003803000 */
[----:B------:R-:W-:Y:S01]  /*11fd0*/  HMMA.16816.F32.BF16 R104, R8, R56, R104 ;  /* 0x000000380868723c */ /* 0x000fe20000041868 */
[----:B------:R-:W-:-:S02]  /*11fe0*/  PRMT R0, R5, 0x5410, R13 ;  /* 0x0000541005007816 */ /* 0x000fc4000000000d */
[----:B------:R-:W-:-:S03]  /*11ff0*/  HSET2.LE.AND R3, R3, R239, PT ;  /* 0x000000ef03037233 */ /* 0x000fc60003803000 */
[C---:B------:R-:W-:Y:S06]  /*12000*/  HMMA.16816.F32.BF16 R100, R8.reuse, R58, R100 ;  /* 0x0000003a0864723c */ /* 0x040fec0000041864 */
[----:B------:R-:W-:Y:S01]  /*12010*/  HMMA.16816.F32.BF16 R56, R8, R46, R92 ;  /* 0x0000002e0838723c */ /* 0x000fe2000004185c */
[----:B------:R-:W-:Y:S01]  /*12020*/  HSET2.LE.AND R0, R0, R239, PT ;  /* 0x000000ef00007233 */ /* 0x000fe20003803000 */
[----:B------:R-:W-:-:S05]  /*12030*/  IMAD.MOV.U32 R5, RZ, RZ, R202 ;  /* 0x000000ffff057224 */ /* 0x000fca00078e00ca */
[----:B------:R-:W-:Y:S02]  /*12040*/  LOP3.LUT R94, R217, R2, RZ, 0xc0, !PT ;  /* 0x00000002d95e7212 */ /* 0x000fe400078ec0ff */
[----:B------:R-:W-:Y:S01]  /*12050*/  LOP3.LUT R2, R37, R238, R206, 0x96, !PT ;  /* 0x000000ee25027212 */ /* 0x000fe200078e96ce */
[----:B------:R-:W-:Y:S01]  /*12060*/  HMMA.16816.F32.BF16 R64, R8, R14, R64 ;  /* 0x0000000e0840723c */ /* 0x000fe20000041840 */
[----:B------:R-:W-:Y:S01]  /*12070*/  LOP3.LUT R92, R232, R3, RZ, 0xc0, !PT ;  /* 0x00000003e85c7212 */ /* 0x000fe200078ec0ff */
[----:B------:R-:W3:Y:S02]  /*12080*/  LDSM.16.MT88.4 R12, [R196+0xbc00] ;  /* 0x00bc0000c40c783b */ /* 0x000ee40000004200 */
[----:B------:R-:W-:Y:S01]  /*12090*/  IMAD.WIDE.U32 R2, R2, -0x2daee0ad, RZ ;  /* 0xd2511f5302027825 */ /* 0x000fe200078e00ff */
[----:B------:R-:W-:Y:S02]  /*120a0*/  HSET2.LE.AND R4, R4, R239, PT ;  /* 0x000000ef04047233 */ /* 0x000fe40003803000 */
[----:B------:R-:W-:-:S02]  /*120b0*/  LOP3.LUT R95, R5, R0, RZ, 0xc0, !PT ;  /* 0x00000000055f7212 */ /* 0x000fc400078ec0ff */
[----:B------:R-:W-:Y:S02]  /*120c0*/  LOP3.LUT R0, R3, R246, R42, 0x96, !PT ;  /* 0x000000f603007212 */ /* 0x000fe400078e962a */
[C---:B------:R-:W-:Y:S02]  /*120d0*/  LOP3.LUT R3, R2.reuse, 0xffff, RZ, 0xc0, !PT ;  /* 0x0000ffff02037812 */ /* 0x040fe400078ec0ff */
[----:B------:R-:W-:Y:S02]  /*120e0*/  LOP3.LUT R93, R223, R4, RZ, 0xc0, !PT ;  /* 0x00000004df5d7212 */ /* 0x000fe400078ec0ff */
[----:B------:R-:W-:Y:S02]  /*120f0*/  LOP3.LUT R7, R2, 0xff, RZ, 0xc0, !PT ;  /* 0x000000ff02077812 */ /* 0x000fe400078ec0ff */
[--C-:B------:R-:W-:Y:S02]  /*12100*/  SHF.R.U32.HI R4, RZ, 0x10, R2.reuse ;  /* 0x00000010ff047819 */ /* 0x100fe40000011602 */
[----:B------:R-:W-:-:S02]  /*12110*/  SHF.R.U32.HI R6, RZ, 0x18, R2 ;  /* 0x00000018ff067819 */ /* 0x000fc40000011602 */
[----:B------:R-:W-:Y:S02]  /*12120*/  LOP3.LUT R2, R0, 0xffff, RZ, 0xc0, !PT ;  /* 0x0000ffff00027812 */ /* 0x000fe400078ec0ff */
[----:B------:R-:W-:Y:S02]  /*12130*/  SHF.R.U32.HI R5, RZ, 0x8, R3 ;  /* 0x00000008ff057819 */ /* 0x000fe40000011603 */
[----:B------:R-:W-:Y:S01]  /*12140*/  LOP3.LUT R3, R4, 0xff, RZ, 0xc0, !PT ;  /* 0x000000ff04037812 */ /* 0x000fe200078ec0ff */
[C---:B------:R-:W-:Y:S01]  /*12150*/  HMMA.16816.F32.BF16 R160, R8.reuse, R44, R96 ;  /* 0x0000002c08a0723c */ /* 0x040fe20000041860 */
[----:B------:R-:W-:Y:S02]  /*12160*/  LOP3.LUT R4, R0, 0xff, RZ, 0xc0, !PT ;  /* 0x000000ff00047812 */ /* 0x000fe400078ec0ff */
[----:B------:R-:W-:Y:S02]  /*12170*/  SHF.R.U32.HI R2, RZ, 0x8, R2 ;  /* 0x00000008ff027819 */ /* 0x000fe40000011602 */
[----:B------:R-:W-:Y:S01]  /*12180*/  PRMT R7, R7, 0x5410, R5 ;  /* 0x0000541007077816 */ /* 0x000fe20000000005 */
[----:B------:R-:W-:Y:S01]  /*12190*/  HMMA.16816.F32.BF16 R152, R8, R20, R88 ;  /* 0x000000140898723c */ /* 0x000fe20000041858 */
[----:B------:R-:W-:-:S02]  /*121a0*/  SHF.R.U32.HI R5, RZ, 0x10, R0 ;  /* 0x00000010ff057819 */ /* 0x000fc40000011600 */
[----:B------:R-:W-:-:S03]  /*121b0*/  PRMT R6, R3, 0x5410, R6 ;  /* 0x0000541003067816 */ /* 0x000fc60000000006 */
[----:B------:R-:W-:Y:S01]  /*121c0*/  HMMA.16816.F32.BF16 R44, R8, R22, R84 ;  /* 0x00000016082c723c */ /* 0x000fe20000041854 */
[----:B------:R-:W-:Y:S02]  /*121d0*/  PRMT R3, R4, 0x5410, R2 ;  /* 0x0000541004037816 */ /* 0x000fe40000000002 */
[----:B------:R-:W-:-:S03]  /*121e0*/  LOP3.LUT R4, R5, 0xff, RZ, 0xc0, !PT ;  /* 0x000000ff05047812 */ /* 0x000fc600078ec0ff */
[C---:B------:R-:W-:Y:S06]  /*121f0*/  HMMA.16816.F32.BF16 R20, R8.reuse, R18, R72 ;  /* 0x000000120814723c */ /* 0x040fec0000041848 */
[C---:B------:R-:W-:Y:S06]  /*12200*/  HMMA.16816.F32.BF16 R84, R8.reuse, R24, R76 ;  /* 0x000000180854723c */ /* 0x040fec000004184c */
[----:B------:R-:W-:Y:S07]  /*12210*/  HMMA.16816.F32.BF16 R60, R8, R26, R60 ;  /* 0x0000001a083c723c */ /* 0x000fee000004183c */
[----:B------:R-:W-:-:S04]  /*12220*/  SHF.R.U32.HI R8, RZ, 0x18, R0 ;  /* 0x00000018ff087819 */ /* 0x000fc80000011600 */
[----:B------:R-:W-:Y:S02]  /*12230*/  PRMT R4, R4, 0x5410, R8 ;  /* 0x0000541004047816 */ /* 0x000fe40000000008 */
[--C-:B------:R-:W-:Y:S02]  /*12240*/  HSET2.LE.AND R0, R7, R239.reuse, PT ;  /* 0x000000ef07007233 */ /* 0x100fe40003803000 */
[--C-:B------:R-:W-:Y:S02]  /*12250*/  HSET2.LE.AND R2, R6, R239.reuse, PT ;  /* 0x000000ef06027233 */ /* 0x100fe40003803000 */
[--C-:B------:R-:W-:Y:S02]  /*12260*/  HSET2.LE.AND R3, R3, R239.reuse, PT ;  /* 0x000000ef03037233 */ /* 0x100fe40003803000 */
[----:B------:R-:W-:Y:S02]  /*12270*/  HSET2.LE.AND R4, R4, R239, PT ;  /* 0x000000ef04047233 */ /* 0x000fe40003803000 */
[----:B------:R-:W-:-:S02]  /*12280*/  LOP3.LUT R98, R234, R0, RZ, 0xc0, !PT ;  /* 0x00000000ea627212 */ /* 0x000fc400078ec0ff */
[----:B------:R-:W-:Y:S02]  /*12290*/  LOP3.LUT R99, R235, R2, RZ, 0xc0, !PT ;  /* 0x00000002eb637212 */ /* 0x000fe400078ec0ff */
[----:B------:R-:W-:Y:S02]  /*122a0*/  LOP3.LUT R96, R244, R3, RZ, 0xc0, !PT ;  /* 0x00000003f4607212 */ /* 0x000fe400078ec0ff */
[----:B------:R-:W-:Y:S01]  /*122b0*/  LOP3.LUT R97, R50, R4, RZ, 0xc0, !PT ;  /* 0x0000000432617212 */ /* 0x000fe200078ec0ff */
[----:B--2---:R-:W-:Y:S01]  /*122c0*/  HMMA.16816.F32.BF16 R72, R92, R80, R168 ;  /* 0x000000505c48723c */ /* 0x004fe200000418a8 */
[----:B------:R-:W-:-:S05]  /*122d0*/  IADD3 R202, P0, R48, -0x100, RZ ;  /* 0xffffff0030ca7810 */ /* 0x000fca0007f1e0ff */
[----:B------:R-:W-:Y:S01]  /*122e0*/  HMMA.16816.F32.BF16 R148, R92, R164, R148 ;  /* 0x000000a45c94723c */ /* 0x000fe20000041894 */
[----:B------:R-:W-:-:S05]  /*122f0*/  IADD3.X R203, R49, -0x1, RZ, P0, !PT ;  /* 0xffffffff31cb7810 */ /* 0x000fca00007fe4ff */
        /* <DEDUP_REMOVED lines=9> */
[----:B------:R-:W-:Y:S01]  /*12390*/  HMMA.16816.F32.BF16 R160, R96, R156, R160 ;  /* 0x0000009c60a0723c */ /* 0x000fe200000418a0 */
[----:B------:R-:W-:-:S05]  /*123a0*/  IMAD.MOV.U32 R105, RZ, RZ, R249 ;  /* 0x000000ffff697224 */ /* 0x000fca00078e00f9 */
[----:B------:R-:W-:Y:S01]  /*123b0*/  HMMA.16816.F32.BF16 R152, R96, R140, R152 ;  /* 0x0000008c6098723c */ /* 0x000fe20000041898 */
[----:B------:R-:W-:-:S05]  /*123c0*/  IMAD.MOV.U32 R104, RZ, RZ, R55 ;  /* 0x000000ffff687224 */ /* 0x000fca00078e0037 */
[C---:B------:R-:W-:Y:S06]  /*123d0*/  HMMA.16816.F32.BF16 R136, R96.reuse, R124, R136 ;  /* 0x0000007c6088723c */ /* 0x040fec0000041888 */
[----:B------:R-:W-:Y:S06]  /*123e0*/  HMMA.16816.F32.BF16 R68, R96, R80, R68 ;  /* 0x000000506044723c */ /* 0x000fec0000041844 */
[----:B---3--:R-:W-:Y:S06]  /*123f0*/  HMMA.16816.F32.BF16 R88, R92, R12, R184 ;  /* 0x0000000c5c58723c */ /* 0x008fec00000418b8 */
[C---:B------:R-:W-:Y:S06]  /*12400*/  HMMA.16816.F32.BF16 R164, R96.reuse, R166, R100 ;  /* 0x000000a660a4723c */ /* 0x040fec0000041864 */
[----:B------:R-:W-:Y:S01]  /*12410*/  HMMA.16816.F32.BF16 R156, R96, R158, R56 ;  /* 0x0000009e609c723c */ /* 0x000fe20000041838 */
[----:B------:R-:W-:-:S05]  /*12420*/  IMAD.MOV.U32 R102, RZ, RZ, R252 ;  /* 0x000000ffff667224 */ /* 0x000fca00078e00fc */
[----:B------:R-:W-:Y:S01]  /*12430*/  HMMA.16816.F32.BF16 R140, R96, R142, R44 ;  /* 0x0000008e608c723c */ /* 0x000fe2000004182c */
[----:B------:R-:W-:-:S05]  /*12440*/  IMAD.MOV.U32 R103, RZ, RZ, R233 ;  /* 0x000000ffff677224 */ /* 0x000fca00078e00e9 */
        /* <DEDUP_REMOVED lines=9> */
[----:B------:R-:W3:Y:S04]  /*124e0*/  LDL.64 R234, [R1+0x118] ;  /* 0x0001180001ea7983 */ /* 0x000ee80000100a00 */
[----:B------:R-:W4:Y:S04]  /*124f0*/  LDL.64 R236, [R1+0x170] ;  /* 0x0001700001ec7983 */ /* 0x000f280000100a00 */
[----:B------:R-:W4:Y:S01]  /*12500*/  LDL.64 R238, [R1+0x178] ;  /* 0x0001780001ee7983 */ /* 0x000f220000100a00 */
[----:B------:R-:W-:Y:S05]  /*12510*/  WARPSYNC.ALL ;  /* 0x0000000000007948 */ /* 0x000fea0003800000 */
[----:B------:R-:W-:Y:S06]  /*12520*/  BAR.SYNC.DEFER_BLOCKING 0x0 ;  /* 0x0000000000007b1d */ /* 0x000fec0000010000 */
[----:B-----5:R-:W-:Y:S04]  /*12530*/  @P4 STS [R204+0x9000], RZ ;  /* 0x009000ffcc004388 */ /* 0x020fe80000000800 */
[----:B------:R-:W-:Y:S04]  /*12540*/  @P4 STS [R204+0x9004], RZ ;  /* 0x009004ffcc004388 */ /* 0x000fe80000000800 */
[----:B------:R-:W-:Y:S01]  /*12550*/  @P4 STS.64 [R204+0x9008], RZ ;  /* 0x009008ffcc004388 */ /* 0x000fe20000000a00 */
[----:B--2---:R-:W-:Y:S01]  /*12560*/  VIADD R244, R50, 0xfffffffd ;  /* 0xfffffffd32f47836 */ /* 0x004fe20000000000 */
[C---:B---3--:R-:W-:Y:S01]  /*12570*/  SHF.L.U64.HI R0, R234.reuse, 0x6, R235 ;  /* 0x00000006ea007819 */ /* 0x048fe200000102eb */
[----:B------:R-:W-:-:S03]  /*12580*/  IMAD.SHL.U32 R5, R234, 0x40, RZ ;  /* 0x00000040ea057824 */ /* 0x000fc600078e00ff */
[----:B------:R-:W-:Y:S01]  /*12590*/  SHF.R.S32.HI R4, RZ, 0x1f, R244 ;  /* 0x0000001fff047819 */ /* 0x000fe200000114f4 */
[----:B----4-:R-:W-:Y:S02]  /*125a0*/  IMAD.MOV.U32 R3, RZ, RZ, R237 ;  /* 0x000000ffff037224 */ /* 0x010fe400078e00ed */
[----:B------:R-:W-:Y:S02]  /*125b0*/  IMAD R0, R0, R244, RZ ;  /* 0x000000f400007224 */ /* 0x000fe400078e02ff */
[----:B------:R-:W-:Y:S02]  /*125c0*/  IMAD.MOV.U32 R2, RZ, RZ, R238 ;  /* 0x000000ffff027224 */ /* 0x000fe400078e00ee */
[-C--:B------:R-:W-:Y:S02]  /*125d0*/  IMAD R0, R4, R5.reuse, R0 ;  /* 0x0000000504007224 */ /* 0x080fe400078e0200 */
[----:B------:R-:W-:-:S04]  /*125e0*/  IMAD.WIDE.U32 R2, R244, R5, R2 ;  /* 0x00000005f4027225 */ /* 0x000fc800078e0002 */
[----:B------:R-:W-:Y:S01]  /*125f0*/  IMAD.IADD R3, R3, 0x1, R0 ;  /* 0x0000000103037824 */ /* 0x000fe200078e0200 */
[CC--:B------:R-:W-:Y:S02]  /*12600*/  @!P4 LEA R12, P6, R2.reuse, R220.reuse, 0x1 ;  /* 0x000000dc020cc211 */ /* 0x0c0fe400078c08ff */
[CC--:B------:R-:W-:Y:S02]  /*12610*/  @!P3 LEA R10, P1, R2.reuse, R220.reuse, 0x1 ;  /* 0x000000dc020ab211 */ /* 0x0c0fe400078208ff */
[----:B------:R-:W-:Y:S02]  /*12620*/  @!P2 LEA R8, P0, R2, R220, 0x1 ;  /* 0x000000dc0208a211 */ /* 0x000fe400078008ff */
[----:B------:R-:W-:Y:S02]  /*12630*/  LEA R0, P5, R234, R2, 0x5 ;  /* 0x00000002ea007211 */ /* 0x000fe400078a28ff */
[CCC-:B------:R-:W-:Y:S02]  /*12640*/  @!P4 LEA.HI.X R13, R2.reuse, R221.reuse, R3.reuse, 0x1, P6 ;  /* 0x000000dd020dc211 */ /* 0x1c0fe400030f0c03 */
[----:B------:R-:W-:-:S02]  /*12650*/  @!P3 LEA.HI.X R11, R2, R221, R3, 0x1, P1 ;  /* 0x000000dd020bb211 */ /* 0x000fc400008f0c03 */
[----:B------:R-:W-:Y:S01]  /*12660*/  @!P2 LEA.HI.X R9, R2, R221, R3, 0x1, P0 ;  /* 0x000000dd0209a211 */ /* 0x000fe200000f0c03 */
[----:B------:R-:W-:Y:S01]  /*12670*/  @!PT LDS RZ, [RZ] ;  /* 0x00000000fffff984 */ /* 0x000fe20000000800 */
[----:B------:R-:W-:Y:S01]  /*12680*/  @!PT LDS RZ, [RZ] ;  /* 0x00000000fffff984 */ /* 0x000fe20000000800 */
[----:B------:R-:W-:Y:S01]  /*12690*/  @!PT LDS RZ, [RZ] ;  /* 0x00000000fffff984 */ /* 0x000fe20000000800 */
[----:B------:R1:W-:Y:S01]  /*126a0*/  @!P4 LDGSTS.E.BYPASS.LTC128B.128 [R204+0x9000], desc[UR4][R12.64] ;  /* 0x090000000ccccfae */ /* 0x0003e2000b901d44 */
[-C--:B------:R-:W-:Y:S02]  /*126b0*/  @!P4 LEA R6, P0, R0, R220.reuse, 0x1 ;  /* 0x000000dc0006c211 */ /* 0x080fe400078008ff */
[----:B------:R-:W-:Y:S02]  /*126c0*/  LEA.HI.X R3, R234, R3, R235, 0x5, P5 ;  /* 0x00000003ea037211 */ /* 0x000fe400028f2ceb */
[CC--:B------:R-:W-:Y:S01]  /*126d0*/  @!P3 LEA R4, P5, R0.reuse, R220.reuse, 0x1 ;  /* 0x000000dc0004b211 */ /* 0x0c0fe200078a08ff */
[----:B------:R-:W-:Y:S01]  /*126e0*/  @P3 STS.128 [R204+0xa000], RZ ;  /* 0x00a000ffcc003388 */ /* 0x000fe20000000c00 */
[C---:B------:R-:W-:Y:S02]  /*126f0*/  @!P2 LEA R2, P1, R0.reuse, R220, 0x1 ;  /* 0x000000dc0002a211 */ /* 0x040fe400078208ff */
[CCC-:B------:R-:W-:Y:S01]  /*12700*/  @!P4 LEA.HI.X R7, R0.reuse, R221.reuse, R3.reuse, 0x1, P0 ;  /* 0x000000dd0007c211 */ /* 0x1c0fe200000f0c03 */
[----:B------:R-:W-:Y:S01]  /*12710*/  @!PT LDS RZ, [RZ] ;  /* 0x00000000fffff984 */ /* 0x000fe20000000800 */
[----:B------:R-:W-:Y:S01]  /*12720*/  @!PT LDS RZ, [RZ] ;  /* 0x00000000fffff984 */ /* 0x000fe20000000800 */
[----:B------:R-:W-:Y:S01]  /*12730*/  @!PT LDS RZ, [RZ] ;  /* 0x00000000fffff984 */ /* 0x000fe20000000800 */
[----:B------:R-:W-:Y:S01]  /*12740*/  @!P3 LDGSTS.E.BYPASS.LTC128B.128 [R204+0xa000], desc[UR4][R10.64+0x40] ;  /* 0x0a0000400accbfae */ /* 0x000fe2000b901d44 */
[----:B------:R-:W-:-:S03]  /*12750*/  @!P3 LEA.HI.X R5, R0, R221, R3, 0x1, P5 ;  /* 0x000000dd0005b211 */ /* 0x000fc600028f0c03 */
[----:B------:R-:W-:Y:S01]  /*12760*/  @P2 STS.128 [R204+0xb000], RZ ;  /* 0x00b000ffcc002388 */ /* 0x000fe20000000c00 */
        /* <DEDUP_REMOVED lines=23> */
[----:B------:R-:W4:Y:S04]  /*128e0*/  LDSM.16.M88.4 R44, [R175+0x6c00] ;  /* 0x006c0000af2c783b */ /* 0x000f280000000200 */
[----:B--2---:R-:W-:Y:S04]  /*128f0*/  LDSM.16.M88.4 R8, [R199] ;  /* 0x00000000c708783b */ /* 0x004fe80000000200 */
[----:B---3--:R-:W-:Y:S04]  /*12900*/  LDSM.16.M88.4 R4, [R199+0x1000] ;  /* 0x00100000c704783b */ /* 0x008fe80000000200 */
[----:B------:R-:W2:Y:S04]  /*12910*/  LDSM.16.M88.4 R24, [R197+0x6800] ;  /* 0x00680000c518783b */ /* 0x000ea80000000200 */
[----:B------:R-:W3:Y:S04]  /*12920*/  LDSM.16.M88.4 R20, [R197+0x6c00] ;  /* 0x006c0000c514783b */ /* 0x000ee80000000200 */
[----:B------:R-:W3:Y:S04]  /*12930*/  LDSM.16.M88.4 R64, [R175+0x6000] ;  /* 0x00600000af40783b */ /* 0x000ee80000000200 */
[----:B------:R-:W3:Y:S04]  /*12940*/  LDSM.16.M88.4 R60, [R175+0x6400] ;  /* 0x00640000af3c783b */ /* 0x000ee80000000200 */
[----:B------:R-:W3:Y:S04]  /*12950*/  LDSM.16.M88.4 R36, [R197+0x6400] ;  /* 0x00640000c524783b */ /* 0x000ee80000000200 */
[----:B------:R-:W3:Y:S01]  /*12960*/  LDSM.16.M88.4 R40, [R197+0x6000] ;  /* 0x00600000c528783b */ /* 0x000ee20000000200 */
[----:B-1----:R-:W-:Y:S01]  /*12970*/  HMMA.16816.F32.BF16 R176, R12, R56, RZ ;  /* 0x000000380cb0723c */ /* 0x002fe200000418ff */
[----:B------:R-:W1:Y:S02]  /*12980*/  S2R R55, SR_TID.X ;  /* 0x0000000000377919 */ /* 0x000e640000002100 */
[----:B------:R-:W0:Y:S03]  /*12990*/  LDGDEPBAR ;  /* 0x00000000000079af */ /* 0x000e260000000000 */
[-C--:B----4-:R-:W-:Y:S06]  /*129a0*/  HMMA.16816.F32.BF16 R104, R16, R44.reuse, RZ ;  /* 0x0000002c1068723c */ /* 0x090fec00000418ff */
[----:B------:R-:W-:Y:S06]  /*129b0*/  HMMA.16816.F32.BF16 R100, R12, R44, RZ ;  /* 0x0000002c0c64723c */ /* 0x000fec00000418ff */
[----:B------:R-:W-:Y:S06]  /*129c0*/  HMMA.16816.F32.BF16 R180, R16, R56, RZ ;  /* 0x0000003810b4723c */ /* 0x000fec00000418ff */
[----:B--2---:R-:W-:Y:S06]  /*129d0*/  HMMA.16816.F32.BF16 R232, R4, R24, R176 ;  /* 0x0000001804e8723c */ /* 0x004fec00000418b0 */
[-C--:B---3--:R-:W-:Y:S06]  /*129e0*/  HMMA.16816.F32.BF16 R212, R8, R20.reuse, R104 ;  /* 0x0000001408d4723c */ /* 0x088fec0000041868 */
[----:B------:R-:W-:Y:S06]  /*129f0*/  HMMA.16816.F32.BF16 R240, R4, R20, R100 ;  /* 0x0000001404f0723c */ /* 0x000fec0000041864 */
[-C--:B------:R-:W-:Y:S06]  /*12a00*/  HMMA.16816.F32.BF16 R208, R16, R64.reuse, RZ ;  /* 0x0000004010d0723c */ /* 0x080fec00000418ff */
[----:B------:R-:W-:Y:S06]  /*12a10*/  HMMA.16816.F32.BF16 R192, R12, R64, RZ ;  /* 0x000000400cc0723c */ /* 0x000fec00000418ff */
[-C--:B------:R-:W-:Y:S06]  /*12a20*/  HMMA.16816.F32.BF16 R188, R16, R60.reuse, RZ ;  /* 0x0000003c10bc723c */ /* 0x080fec00000418ff */
[C---:B------:R-:W-:Y:S06]  /*12a30*/  HMMA.16816.F32.BF16 R184, R12.reuse, R60, RZ ;  /* 0x0000003c0cb8723c */ /* 0x040fec00000418ff */
[C---:B------:R-:W-:Y:S06]  /*12a40*/  HMMA.16816.F32.BF16 R176, R12.reuse, R66, RZ ;  /* 0x000000420cb0723c */ /* 0x040fec00000418ff */
[C---:B------:R-:W-:Y:S06]  /*12a50*/  HMMA.16816.F32.BF16 R104, R12.reuse, R62, RZ ;  /* 0x0000003e0c68723c */ /* 0x040fec00000418ff */
[----:B------:R-:W-:Y:S06]  /*12a60*/  HMMA.16816.F32.BF16 R100, R12, R58, RZ ;  /* 0x0000003a0c64723c */ /* 0x000fec00000418ff */
[C---:B------:R-:W-:Y:S06]  /*12a70*/  HMMA.16816.F32.BF16 R64, R16.reuse, R66, RZ ;  /* 0x000000421040723c */ /* 0x040fec00000418ff */
[C---:B------:R-:W-:Y:S06]  /*12a80*/  HMMA.16816.F32.BF16 R60, R16.reuse, R62, RZ ;  /* 0x0000003e103c723c */ /* 0x040fec00000418ff */
[----:B------:R-:W-:Y:S06]  /*12a90*/  HMMA.16816.F32.BF16 R56, R16, R58, RZ ;  /* 0x0000003a1038723c */ /* 0x000fec00000418ff */
[-C--:B------:R-:W-:Y:S06]  /*12aa0*/  HMMA.16816.F32.BF16 R12, R12, R46.reuse, RZ ;  /* 0x0000002e0c0c723c */ /* 0x080fec00000418ff */
[----:B------:R-:W-:Y:S01]  /*12ab0*/  HMMA.16816.F32.BF16 R16, R16, R46, RZ ;  /* 0x0000002e1010723c */ /* 0x000fe200000418ff */
[----:B------:R-:W-:-:S02]  /*12ac0*/  IMAD.MOV.U32 R34, RZ, RZ, R212 ;  /* 0x000000ffff227224 */ /* 0x000fc400078e00d4 */
[----:B------:R-:W-:Y:S02]  /*12ad0*/  IMAD.MOV.U32 R3, RZ, RZ, R213 ;  /* 0x000000ffff037224 */ /* 0x000fe400078e00d5 */
[----:B------:R-:W-:Y:S01]  /*12ae0*/  IMAD.MOV.U32 R2, RZ, RZ, R214 ;  /* 0x000000ffff027224 */ /* 0x000fe200078e00d6 */
[----:B------:R-:W-:Y:S01]  /*12af0*/  HMMA.16816.F32.BF16 R228, R8, R36, R188 ;  /* 0x0000002408e4723c */ /* 0x000fe200000418bc */
[----:B------:R-:W-:-:S05]  /*12b00*/  IMAD.MOV.U32 R0, RZ, RZ, R215 ;  /* 0x000000ffff007224 */ /* 0x000fca00078e00d7 */
[----:B------:R-:W-:Y:S06]  /*12b10*/  HMMA.16816.F32.BF16 R224, R4, R36, R184 ;  /* 0x0000002404e0723c */ /* 0x000fec00000418b8 */
[-C--:B------:R-:W-:Y:S06]  /*12b20*/  HMMA.16816.F32.BF16 R208, R8, R40.reuse, R208 ;  /* 0x0000002808d0723c */ /* 0x080fec00000418d0 */
[----:B------:R-:W-:Y:S06]  /*12b30*/  HMMA.16816.F32.BF16 R192, R4, R40, R192 ;  /* 0x0000002804c0723c */ /* 0x000fec00000418c0 */
[----:B------:R-:W-:Y:S06]  /*12b40*/  HMMA.16816.F32.BF16 R236, R8, R24, R180 ;  /* 0x0000001808ec723c */ /* 0x000fec00000418b4 */
[C---:B------:R-:W-:Y:S06]  /*12b50*/  HMMA.16816.F32.BF16 R176, R4.reuse, R42, R176 ;  /* 0x0000002a04b0723c */ /* 0x040fec00000418b0 */
[C---:B------:R-:W-:Y:S06]  /*12b60*/  HMMA.16816.F32.BF16 R184, R4.reuse, R38, R104 ;  /* 0x0000002604b8723c */ /* 0x040fec0000041868 */
[C---:B------:R-:W-:Y:S06]  /*12b70*/  HMMA.16816.F32.BF16 R188, R4.reuse, R26, R100 ;  /* 0x0000001a04bc723c */ /* 0x040fec0000041864 */
[----:B------:R-:W-:Y:S01]  /*12b80*/  HMMA.16816.F32.BF16 R212, R4, R22, R12 ;  /* 0x0000001604d4723c */ /* 0x000fe2000004180c */
[----:B------:R-:W-:Y:S04]  /*12b90*/  LDSM.16.M88.4 R4, [R198+0x3000] ;  /* 0x00300000c604783b */ /* 0x000fe80000000200 */
[----:B------:R-:W2:Y:S01]  /*12ba0*/  LDSM.16.M88.4 R12, [R175+0x7000] ;  /* 0x00700000af0c783b */ /* 0x000ea20000000200 */
[C---:B------:R-:W-:Y:S06]  /*12bb0*/  HMMA.16816.F32.BF16 R64, R8.reuse, R42, R64 ;  /* 0x0000002a0840723c */ /* 0x040fec0000041840 */
[C---:B------:R-:W-:Y:S06]  /*12bc0*/  HMMA.16816.F32.BF16 R60, R8.reuse, R38, R60 ;  /* 0x00000026083c723c */ /* 0x040fec000004183c */
[C---:B------:R-:W-:Y:S06]  /*12bd0*/  HMMA.16816.F32.BF16 R56, R8.reuse, R26, R56 ;  /* 0x0000001a0838723c */ /* 0x040fec0000041838 */
[----:B------:R-:W-:Y:S01]  /*12be0*/  HMMA.16816.F32.BF16 R16, R8, R22, R16 ;  /* 0x000000160810723c */ /* 0x000fe20000041810 */
[----:B------:R-:W3:Y:S05]  /*12bf0*/  LDSM.16.M88.4 R8, [R198+0x2000] ;  /* 0x00200000c608783b */ /* 0x000eea0000000200 */
[C---:B--2---:R-:W-:Y:S06]  /*12c00*/  HMMA.16816.F32.BF16 R180, R4.reuse, R12, R192 ;  /* 0x0000000c04b4723c */ /* 0x044fec00000418c0 */
[----:B------:R-:W-:Y:S06]  /*12c10*/  HMMA.16816.F32.BF16 R100, R4, R14, R176 ;  /* 0x0000000e0464723c */ /* 0x000fec00000418b0 */
[C---:B---3--:R-:W-:Y:S06]  /*12c20*/  HMMA.16816.F32.BF16 R104, R8.reuse, R12, R208 ;  /* 0x0000000c0868723c */ /* 0x048fec00000418d0 */
[C---:B------:R-:W-:Y:S01]  /*12c30*/  HMMA.16816.F32.BF16 R24, R8.reuse, R14, R64 ;  /* 0x0000000e0818723c */ /* 0x040fe20000041840 */
[----:B------:R-:W2:Y:S05]  /*12c40*/  LDSM.16.M88.4 R12, [R175+0x7400] ;  /* 0x00740000af0c783b */ /* 0x000eaa0000000200 */
[-C--:B--2---:R-:W-:Y:S06]  /*12c50*/  HMMA.16816.F32.BF16 R44, R8, R12.reuse, R228 ;  /* 0x0000000c082c723c */ /* 0x084fec00000418e4 */
[C---:B------:R-:W-:Y:S06]  /*12c60*/  HMMA.16816.F32.BF16 R40, R4.reuse, R12, R224 ;  /* 0x0000000c0428723c */ /* 0x040fec00000418e0 */
[-C--:B------:R-:W-:Y:S06]  /*12c70*/  HMMA.16816.F32.BF16 R36, R4, R14.reuse, R184 ;  /* 0x0000000e0424723c */ /* 0x080fec00000418b8 */
[----:B------:R-:W-:Y:S01]  /*12c80*/  HMMA.16816.F32.BF16 R20, R8, R14, R60 ;  /* 0x0000000e0814723c */ /* 0x000fe2000004183c */
[----:B------:R-:W2:Y:S01]  /*12c90*/  LDSM.16.M88.4 R12, [R175+0x7800] ;  /* 0x00780000af0c783b */ /* 0x000ea20000000200 */
[----:B------:R-:W-:-:S02]  /*12ca0*/  IMAD.MOV.U32 R228, RZ, RZ, R34 ;  /* 0x000000ffffe47224 */ /* 0x000fc400078e0022 */
[----:B------:R-:W-:Y:S02]  /*12cb0*/  IMAD.MOV.U32 R229, RZ, RZ, R3 ;  /* 0x000000ffffe57224 */ /* 0x000fe400078e0003 */
[----:B------:R-:W-:Y:S01]  /*12cc0*/  IMAD.MOV.U32 R230, RZ, RZ, R2 ;  /* 0x000000ffffe67224 */ /* 0x000fe200078e0002 */
[-C--:B--2---:R-:W-:Y:S06]  /*12cd0*/  HMMA.16816.F32.BF16 R64, R8, R12.reuse, R236 ;  /* 0x0000000c0840723c */ /* 0x084fec00000418ec */
[C---:B------:R-:W-:Y:S06]  /*12ce0*/  HMMA.16816.F32.BF16 R60, R4.reuse, R12, R232 ;  /* 0x0000000c043c723c */ /* 0x040fec00000418e8 */
[-C--:B------:R-:W-:Y:S06]  /*12cf0*/  HMMA.16816.F32.BF16 R184, R4, R14.reuse, R188 ;  /* 0x0000000e04b8723c */ /* 0x080fec00000418bc */
[----:B------:R-:W-:Y:S01]  /*12d00*/  HMMA.16816.F32.BF16 R176, R8, R14, R56 ;  /* 0x0000000e08b0723c */ /* 0x000fe20000041838 */
[----:B------:R-:W2:Y:S01]  /*12d10*/  LDSM.16.M88.4 R12, [R175+0x7c00] ;  /* 0x007c0000af0c783b */ /* 0x000ea20000000200 */
[----:B------:R-:W-:-:S04]  /*12d20*/  IMAD.MOV.U32 R231, RZ, RZ, R0 ;  /* 0x000000ffffe77224 */ /* 0x000fc800078e0000 */
[C---:B--2---:R-:W-:Y:S06]  /*12d30*/  HMMA.16816.F32.BF16 R208, R4.reuse, R12, R240 ;  /* 0x0000000c04d0723c */ /* 0x044fec00000418f0 */
[----:B------:R-:W-:Y:S01]  /*12d40*/  HMMA.16816.F32.BF16 R192, R4, R14, R212 ;  /* 0x0000000e04c0723c */ /* 0x000fe200000418d4 */
[----:B------:R-:W-:Y:S05]  /*12d50*/  LDSM.16.M88.4 R4, [R199+0x3000] ;  /* 0x00300000c704783b */ /* 0x000fea0000000200 */
[C---:B------:R-:W-:Y:S06]  /*12d60*/  HMMA.16816.F32.BF16 R224, R8.reuse, R12, R228 ;  /* 0x0000000c08e0723c */ /* 0x040fec00000418e4 */
[----:B------:R-:W-:Y:S01]  /*12d70*/  HMMA.16816.F32.BF16 R16, R8, R14, R16 ;  /* 0x0000000e0810723c */ /* 0x000fe20000041810 */
[----:B------:R-:W2:Y:S04]  /*12d80*/  LDSM.16.M88.4 R12, [R197+0x7000] ;  /* 0x00700000c50c783b */ /* 0x000ea80000000200 */
[----:B------:R-:W3:Y:S01]  /*12d90*/  LDSM.16.M88.4 R8, [R199+0x2000] ;  /* 0x00200000c708783b */ /* 0x000ee20000000200 */
[-C--:B--2---:R-:W-:Y:S06]  /*12da0*/  HMMA.16816.F32.BF16 R240, R4, R12.reuse, R180 ;  /* 0x0000000c04f0723c */ /* 0x084fec00000418b4 */
[----:B---3--:R-:W-:Y:S06]  /*12db0*/  HMMA.16816.F32.BF16 R104, R8, R12, R104 ;  /* 0x0000000c0868723c */ /* 0x008fec0000041868 */
[-C--:B------:R-:W-:Y:S06]  /*12dc0*/  HMMA.16816.F32.BF16 R212, R4, R14.reuse, R100 ;  /* 0x0000000e04d4723c */ /* 0x080fec0000041864 */
[----:B------:R-:W-:Y:S01]  /*12dd0*/  HMMA.16816.F32.BF16 R180, R8, R14, R24 ;  /* 0x0000000e08b4723c */ /* 0x000fe20000041818 */
[----:B------:R-:W2:Y:S05]  /*12de0*/  LDSM.16.M88.4 R12, [R197+0x7400] ;  /* 0x00740000c50c783b */ /* 0x000eaa0000000200 */
[-C--:B--2---:R-:W-:Y:S06]  /*12df0*/  HMMA.16816.F32.BF16 R188, R4, R12.reuse, R40 ;  /* 0x0000000c04bc723c */ /* 0x084fec0000041828 */
[----:B------:R-:W-:Y:S06]  /*12e00*/  HMMA.16816.F32.BF16 R228, R8, R12, R44 ;  /* 0x0000000c08e4723c */ /* 0x000fec000004182c */
[-C--:B------:R-:W-:Y:S06]  /*12e10*/  HMMA.16816.F32.BF16 R100, R4, R14.reuse, R36 ;  /* 0x0000000e0464723c */ /* 0x080fec0000041824 */
[C---:B------:R-:W-:Y:S01]  /*12e20*/  HMMA.16816.F32.BF16 R40, R8.reuse, R14, R20 ;  /* 0x0000000e0828723c */ /* 0x040fe20000041814 */
[----:B------:R-:W2:Y:S05]  /*12e30*/  LDSM.16.M88.4 R12, [R197+0x7800] ;  /* 0x00780000c50c783b */ /* 0x000eaa0000000200 */
[-C--:B--2---:R-:W-:Y:S06]  /*12e40*/  HMMA.16816.F32.BF16 R64, R8, R12.reuse, R64 ;  /* 0x0000000c0840723c */ /* 0x084fec0000041840 */
[C---:B------:R-:W-:Y:S06]  /*12e50*/  HMMA.16816.F32.BF16 R56, R4.reuse, R12, R60 ;  /* 0x0000000c0438723c */ /* 0x040fec000004183c */
[-C--:B------:R-:W-:Y:S06]  /*12e60*/  HMMA.16816.F32.BF16 R44, R4, R14.reuse, R184 ;  /* 0x0000000e042c723c */ /* 0x080fec00000418b8 */
[----:B------:R-:W-:Y:S01]  /*12e70*/  HMMA.16816.F32.BF16 R36, R8, R14, R176 ;  /* 0x0000000e0824723c */ /* 0x000fe200000418b0 */
[----:B------:R-:W2:Y:S05]  /*12e80*/  LDSM.16.M88.4 R12, [R197+0x7c00] ;  /* 0x007c0000c50c783b */ /* 0x000eaa0000000200 */
        /* <DEDUP_REMOVED lines=10> */
[C---:B------:R-:W-:Y:S01]  /*12f30*/  HMMA.16816.F32.BF16 R180, R8.reuse, R14, R180 ;  /* 0x0000000e08b4723c */ /* 0x040fe200000418b4 */
[----:B------:R-:W2:Y:S05]  /*12f40*/  LDSM.16.M88.4 R12, [R175+0x8400] ;  /* 0x00840000af0c783b */ /* 0x000eaa0000000200 */
[-C--:B--2---:R-:W-:Y:S06]  /*12f50*/  HMMA.16816.F32.BF16 R236, R8, R12.reuse, R228 ;  /* 0x0000000c08ec723c */ /* 0x084fec00000418e4 */
[C---:B------:R-:W-:Y:S06]  /*12f60*/  HMMA.16816.F32.BF16 R224, R4.reuse, R12, R188 ;  /* 0x0000000c04e0723c */ /* 0x040fec00000418bc */
        /* <DEDUP_REMOVED lines=23> */
[----:B------:R-:W-:Y:S01]  /*130e0*/  HMMA.16816.F32.BF16 R64, R8, R14, R184 ;  /* 0x0000000e0840723c */ /* 0x000fe200000418b8 */
[----:B------:R-:W2:Y:S01]  /*130f0*/  LDSM.16.M88.4 R12, [R197+0x8800] ;  /* 0x00880000c50c783b */ /* 0x000ea20000000200 */
[----:B-1----:R-:W-:-:S05]  /*13100*/  IMAD.SHL.U32 R55, R55, 0x2, RZ ;  /* 0x0000000237377824 */ /* 0x002fca00078e00ff */
[----:B------:R-:W-:Y:S01]  /*13110*/  LOP3.LUT R55, R55, 0x6, RZ, 0xc0, !PT ;  /* 0x0000000637377812 */ /* 0x000fe200078ec0ff */
[-C--:B--2---:R-:W-:Y:S06]  /*13120*/  HMMA.16816.F32.BF16 R184, R8, R12.reuse, R232 ;  /* 0x0000000c08b8723c */ /* 0x084fec00000418e8 */
[C---:B------:R-:W-:Y:S06]  /*13130*/  HMMA.16816.F32.BF16 R180, R4.reuse, R12, R192 ;  /* 0x0000000c04b4723c */ /* 0x040fec00000418c0 */
[-C--:B------:R-:W-:Y:S06]  /*13140*/  HMMA.16816.F32.BF16 R208, R4, R14.reuse, R208 ;  /* 0x0000000e04d0723c */ /* 0x080fec00000418d0 */
[----:B------:R-:W-:Y:S01]  /*13150*/  HMMA.16816.F32.BF16 R188, R8, R14, R188 ;  /* 0x0000000e08bc723c */ /* 0x000fe200000418bc */
[----:B------:R-:W1:Y:S01]  /*13160*/  LDSM.16.M88.4 R12, [R197+0x8c00] ;  /* 0x008c0000c50c783b */ /* 0x000e620000000200 */
[----:B------:R-:W-:Y:S01]  /*13170*/  IMAD R0, R244, 0x40, R55 ;  /* 0x00000040f4007824 */ /* 0x000fe200078e0237 */
[----:B------:R-:W-:-:S04]  /*13180*/  DEPBAR.LE SB0, 0x0 ;  /* 0x000080000000791a */ /* 0x000fc80000000000 */
[----:B------:R-:W-:-:S05]  /*13190*/  I2FP.F32.S32 R2, R0 ;  /* 0x0000000000027245 */ /* 0x000fca0000201400 */
[CC--:B------:R-:W-:Y:S01]  /*131a0*/  FFMA.FTZ R241, R2.reuse, R201.reuse, R24 ;  /* 0x000000c902f17223 */ /* 0x0c0fe20000010018 */
[CC--:B------:R-:W-:Y:S01]  /*131b0*/  FFMA.FTZ R35, R2.reuse, R201.reuse, R20 ;  /* 0x000000c902237223 */ /* 0x0c0fe20000010014 */
[CC--:B------:R-:W-:Y:S01]  /*131c0*/  FFMA.FTZ R222, R2.reuse, R201.reuse, R22 ;  /* 0x000000c902de7223 */ /* 0x0c0fe20000010016 */
[----:B------:R-:W-:Y:S01]  /*131d0*/  FFMA.FTZ R240, R2, R201, R26 ;  /* 0x000000c902f07223 */ /* 0x000fe2000001001a */
[----:B-1----:R-:W-:Y:S07]  /*131e0*/  HMMA.16816.F32.BF16 R192, R8, R14, R16 ;  /* 0x0000000e08c0723c */ /* 0x002fee0000041810 */
[----:B------:R-:W-:-:S02]  /*131f0*/  VIADD R17, R0, 0x1 ;  /* 0x0000000100117836 */ /* 0x000fc40000000000 */
[----:B------:R-:W-:-:S03]  /*13200*/  VIADD R16, R0, 0x8 ;  /* 0x0000000800107836 */ /* 0x000fc60000000000 */
[----:B------:R-:W-:Y:S01]  /*13210*/  I2FP.F32.S32 R2, R17 ;  /* 0x0000001100027245 */ /* 0x000fe20000201400 */
[----:B------:R-:W-:Y:S04]  /*13220*/  HMMA.16816.F32.BF16 R232, R4, R14, R100 ;  /* 0x0000000e04e8723c */ /* 0x000fe80000041864 */
[CC--:B------:R-:W-:Y:S01]  /*13230*/  FFMA.FTZ R34, R2.reuse, R201.reuse, R21 ;  /* 0x000000c902227223 */ /* 0x0c0fe20000010015 */
[CC--:B------:R-:W-:Y:S01]  /*13240*/  FFMA.FTZ R215, R2.reuse, R201.reuse, R23 ;  /* 0x000000c902d77223 */ /* 0x0c0fe20000010017 */
[CC--:B------:R-:W-:Y:S01]  /*13250*/  FFMA.FTZ R239, R2.reuse, R201.reuse, R25 ;  /* 0x000000c902ef7223 */ /* 0x0c0fe20000010019 */
[----:B------:R-:W-:Y:S01]  /*13260*/  FFMA.FTZ R237, R2, R201, R27 ;  /* 0x000000c902ed7223 */ /* 0x000fe2000001001b */
[----:B------:R-:W-:Y:S01]  /*13270*/  I2FP.F32.S32 R2, R16 ;  /* 0x0000001000027245 */ /* 0x000fe20000201400 */
[C---:B------:R-:W-:Y:S01]  /*13280*/  VIADD R15, R0.reuse, 0x9 ;  /* 0x00000009000f7836 */ /* 0x040fe20000000000 */
[----:B------:R-:W-:Y:S01]  /*13290*/  HMMA.16816.F32.BF16 R176, R8, R12, R60 ;  /* 0x0000000c08b0723c */ /* 0x000fe2000004183c */
[----:B------:R-:W-:-:S02]  /*132a0*/  VIADD R14, R0, 0x10 ;  /* 0x00000010000e7836 */ /* 0x000fc40000000000 */
[CC--:B------:R-:W-:Y:S01]  /*132b0*/  FFMA.FTZ R238, R2.reuse, R201.reuse, R40 ;  /* 0x000000c902ee7223 */ /* 0x0c0fe20000010028 */
[CC--:B------:R-:W-:Y:S01]  /*132c0*/  FFMA.FTZ R27, R2.reuse, R201.reuse, R36 ;  /* 0x000000c9021b7223 */ /* 0x0c0fe20000010024 */
[CC--:B------:R-:W-:Y:S02]  /*132d0*/  FFMA.FTZ R236, R2.reuse, R201.reuse, R42 ;  /* 0x000000c902ec7223 */ /* 0x0c0fe4000001002a */
[----:B------:R-:W-:Y:S01]  /*132e0*/  FFMA.FTZ R60, R2, R201, R38 ;  /* 0x000000c9023c7223 */ /* 0x000fe20000010026 */
[----:B------:R-:W-:Y:S01]  /*132f0*/  I2FP.F32.S32 R2, R15 ;  /* 0x0000000f00027245 */ /* 0x000fe20000201400 */
[----:B------:R-:W-:Y:S04]  /*13300*/  HMMA.16816.F32.BF16 R224, R4, R12, R228 ;  /* 0x0000000c04e0723c */ /* 0x000fe800000418e4 */
[CC--:B------:R-:W-:Y:S01]  /*13310*/  FFMA.FTZ R26, R2.reuse, R201.reuse, R37 ;  /* 0x000000c9021a7223 */ /* 0x0c0fe20000010025 */
[----:B------:R-:W-:-:S02]  /*13320*/  FFMA.FTZ R62, R2, R201, R39 ;  /* 0x000000c9023e7223 */ /* 0x000fc40000010027 */
[CC--:B------:R-:W-:Y:S01]  /*13330*/  FFMA.FTZ R231, R2.reuse, R201.reuse, R41 ;  /* 0x000000c902e77223 */ /* 0x0c0fe20000010029 */
[-C--:B------:R-:W-:Y:S01]  /*13340*/  FFMA.FTZ R230, R2, R201.reuse, R43 ;  /* 0x000000c902e67223 */ /* 0x080fe2000001002b */
[----:B------:R-:W-:Y:S01]  /*13350*/  I2FP.F32.S32 R2, R14 ;  /* 0x0000000e00027245 */ /* 0x000fe20000201400 */
[C---:B------:R-:W-:Y:S02]  /*13360*/  VIADD R13, R0.reuse, 0x11 ;  /* 0x00000011000d7836 */ /* 0x040fe40000000000 */
[----:B------:R-:W-:Y:S02]  /*13370*/  VIADD R12, R0, 0x18 ;  /* 0x00000018000c7836 */ /* 0x000fe40000000000 */
[CC--:B------:R-:W-:Y:S01]  /*13380*/  FFMA.FTZ R25, R2.reuse, R201.reuse, R56 ;  /* 0x000000c902197223 */ /* 0x0c0fe20000010038 */
[CC--:B------:R-:W-:Y:S01]  /*13390*/  FFMA.FTZ R63, R2.reuse, R201.reuse, R58 ;  /* 0x000000c9023f7223 */ /* 0x0c0fe2000001003a */
[CC--:B------:R-:W-:Y:S01]  /*133a0*/  FFMA.FTZ R229, R2.reuse, R201.reuse, R44 ;  /* 0x000000c902e57223 */ /* 0x0c0fe2000001002c */
[----:B------:R-:W-:Y:S01]  /*133b0*/  FFMA.FTZ R228, R2, R201, R46 ;  /* 0x000000c902e47223 */ /* 0x000fe2000001002e */
[----:B------:R-:W-:Y:S01]  /*133c0*/  I2FP.F32.S32 R2, R13 ;  /* 0x0000000d00027245 */ /* 0x000fe20000201400 */
[----:B------:R-:W-:-:S04]  /*133d0*/  VIADD R11, R0, 0x19 ;  /* 0x00000019000b7836 */ /* 0x000fc80000000000 */
        /* <DEDUP_REMOVED lines=41> */
[----:B------:R-:W-:Y:S01]  /*13670*/  VIADD R3, R0, 0x38 ;  /* 0x0000003800037836 */ /* 0x000fe20000000000 */
[----:B------:R-:W-:-:S03]  /*13680*/  ISETP.GE.AND P1, PT, R15, R52, PT ;  /* 0x000000340f00720c */ /* 0x000fc60003f26270 */
[CC--:B------:R-:W-:Y:S01]  /*13690*/  FFMA.FTZ R46, R2.reuse, R201.reuse, R176 ;  /* 0x000000c9022e7223 */ /* 0x0c0fe200000100b0 */
[CC--:B------:R-:W-:Y:S01]  /*136a0*/  FFMA.FTZ R55, R2.reuse, R201.reuse, R178 ;  /* 0x000000c902377223 */ /* 0x0c0fe200000100b2 */
[CC--:B------:R-:W-:Y:S01]  /*136b0*/  FFMA.FTZ R184, R2.reuse, R201.reuse, R224 ;  /* 0x000000c902b87223 */ /* 0x0c0fe200000100e0 */
[-C--:B------:R-:W-:Y:S01]  /*136c0*/  FFMA.FTZ R104, R2, R201.reuse, R226 ;  /* 0x000000c902687223 */ /* 0x080fe200000100e2 */
[----:B------:R-:W-:Y:S01]  /*136d0*/  I2FP.F32.S32 R2, R4 ;  /* 0x0000000400027245 */ /* 0x000fe20000201400 */
[----:B------:R-:W-:Y:S01]  /*136e0*/  IMAD.MOV.U32 R224, RZ, RZ, R50 ;  /* 0x000000ffffe07224 */ /* 0x000fe200078e0032 */
[----:B------:R-:W-:Y:S02]  /*136f0*/  ISETP.GE.AND P0, PT, R0, R52, PT ;  /* 0x000000340000720c */ /* 0x000fe40003f06270 */
[----:B------:R-:W-:Y:S01]  /*13700*/  FSEL R41, R26, -INF , !P1 ;  /* 0xff8000001a297808 */ /* 0x000fe20004800000 */
[CC--:B------:R-:W-:Y:S01]  /*13710*/  FFMA.FTZ R45, R2.reuse, R201.reuse, R177 ;  /* 0x000000c9022d7223 */ /* 0x0c0fe200000100b1 */
[CC--:B------:R-:W-:Y:S01]  /*13720*/  FFMA.FTZ R50, R2.reuse, R201.reuse, R179 ;  /* 0x000000c902327223 */ /* 0x0c0fe200000100b3 */
[CC--:B------:R-:W-:Y:S01]  /*13730*/  FFMA.FTZ R103, R2.reuse, R201.reuse, R225 ;  /* 0x000000c902677223 */ /* 0x0c0fe200000100e1 */
[----:B------:R-:W-:Y:S01]  /*13740*/  FFMA.FTZ R102, R2, R201, R227 ;  /* 0x000000c902667223 */ /* 0x000fe200000100e3 */
[----:B------:R-:W-:-:S02]  /*13750*/  I2FP.F32.S32 R2, R3 ;  /* 0x0000000300027245 */ /* 0x000fc40000201400 */
[-C--:B------:R-:W-:Y:S02]  /*13760*/  ISETP.GE.AND P6, PT, R17, R52.reuse, PT ;  /* 0x000000341100720c */ /* 0x080fe40003fc6270 */
[-C--:B------:R-:W-:Y:S02]  /*13770*/  ISETP.GE.AND P1, PT, R11, R52.reuse, PT ;  /* 0x000000340b00720c */ /* 0x080fe40003f26270 */
[-C--:B------:R-:W-:Y:S02]  /*13780*/  ISETP.GE.AND P5, PT, R16, R52.reuse, PT ;  /* 0x000000341000720c */ /* 0x080fe40003fa6270 */
[----:B------:R-:W-:Y:S01]  /*13790*/  FSEL R22, R35, -INF , !P0 ;  /* 0xff80000023167808 */ /* 0x000fe20004000000 */
[-C--:B------:R-:W-:Y:S01]  /*137a0*/  FFMA.FTZ R105, R2, R201.reuse, R232 ;  /* 0x000000c902697223 */ /* 0x080fe200000100e8 */
[-C--:B------:R-:W-:Y:S01]  /*137b0*/  ISETP.GE.AND P0, PT, R14, R52.reuse, PT ;  /* 0x000000340e00720c */ /* 0x080fe20003f06270 */
[CC--:B------:R-:W-:Y:S01]  /*137c0*/  FFMA.FTZ R44, R2.reuse, R201.reuse, R192 ;  /* 0x000000c9022c7223 */ /* 0x0c0fe200000100c0 */
[CC--:B------:R-:W-:Y:S01]  /*137d0*/  FFMA.FTZ R47, R2.reuse, R201.reuse, R194 ;  /* 0x000000c9022f7223 */ /* 0x0c0fe200000100c2 */
[----:B------:R-:W-:Y:S01]  /*137e0*/  FFMA.FTZ R185, R2, R201, R234 ;  /* 0x000000c902b97223 */ /* 0x000fe200000100ea */
[----:B------:R-:W-:Y:S01]  /*137f0*/  FSEL R42, R34, -INF , !P6 ;  /* 0xff800000222a7808 */ /* 0x000fe20007000000 */
[----:B------:R-:W-:Y:S01]  /*13800*/  VIADD R2, R0, 0x39 ;  /* 0x0000003900027836 */ /* 0x000fe20000000000 */
[----:B------:R-:W-:Y:S01]  /*13810*/  FSEL R37, R21, -INF , !P1 ;  /* 0xff80000015257808 */ /* 0x000fe20004800000 */
[----:B------:R-:W-:Y:S01]  /*13820*/  BAR.SYNC.DEFER_BLOCKING 0x0 ;  /* 0x0000000000007b1d */ /* 0x000fe20000010000 */
[----:B------:R-:W-:-:S02]  /*13830*/  ISETP.GE.AND P6, PT, R13, R52, PT ;  /* 0x000000340d00720c */ /* 0x000fc40003fc6270 */
[----:B------:R-:W-:Y:S02]  /*13840*/  FSEL R43, R27, -INF , !P5 ;  /* 0xff8000001b2b7808 */ /* 0x000fe40006800000 */
[-C--:B------:R-:W-:Y:S02]  /*13850*/  ISETP.GE.AND P1, PT, R6, R52.reuse, PT ;  /* 0x000000340600720c */ /* 0x080fe40003f26270 */
[-C--:B------:R-:W-:Y:S02]  /*13860*/  ISETP.GE.AND P5, PT, R12, R52.reuse, PT ;  /* 0x000000340c00720c */ /* 0x080fe40003fa6270 */
[----:B------:R-:W-:Y:S02]  /*13870*/  FSEL R40, R25, -INF , !P0 ;  /* 0xff80000019287808 */ /* 0x000fe40004000000 */
[----:B------:R-:W-:Y:S02]  /*13880*/  ISETP.GE.AND P0, PT, R10, R52, PT ;  /* 0x000000340a00720c */ /* 0x000fe40003f06270 */
[----:B------:R-:W-:-:S02]  /*13890*/  FSEL R39, R24, -INF , !P6 ;  /* 0xff80000018277808 */ /* 0x000fc40007000000 */
[----:B------:R-:W-:Y:S02]  /*138a0*/  FSEL R27, R8, -INF , !P1 ;  /* 0xff800000081b7808 */ /* 0x000fe40004800000 */
[----:B------:R-:W-:Y:S02]  /*138b0*/  ISETP.GE.AND P6, PT, R9, R52, PT ;  /* 0x000000340900720c */ /* 0x000fe40003fc6270 */
[----:B------:R-:W-:Y:S02]  /*138c0*/  FSEL R38, R23, -INF , !P5 ;  /* 0xff80000017267808 */ /* 0x000fe40006800000 */
[----:B------:R-:W-:Y:S02]  /*138d0*/  I2FP.F32.S32 R8, R2 ;  /* 0x0000000200087245 */ /* 0x000fe40000201400 */
[----:B------:R-:W-:Y:S02]  /*138e0*/  ISETP.GE.AND P5, PT, R7, R52, PT ;  /* 0x000000340700720c */ /* 0x000fe40003fa6270 */
[----:B------:R-:W-:-:S02]  /*138f0*/  FSEL R36, R20, -INF , !P0 ;  /* 0xff80000014247808 */ /* 0x000fc40004000000 */
[-C--:B------:R-:W-:Y:S02]  /*13900*/  ISETP.GE.AND P0, PT, R5, R52.reuse, PT ;  /* 0x000000340500720c */ /* 0x080fe40003f06270 */
[----:B------:R-:W-:Y:S01]  /*13910*/  FSEL R35, R19, -INF , !P6 ;  /* 0xff80000013237808 */ /* 0x000fe20007000000 */
[----:B------:R-:W-:Y:S01]  /*13920*/  FFMA.FTZ R19, R8, R201, R193 ;  /* 0x000000c908137223 */ /* 0x000fe200000100c1 */
[----:B------:R-:W-:Y:S02]  /*13930*/  FSEL R34, R18, -INF , !P5 ;  /* 0xff80000012227808 */ /* 0x000fe40006800000 */
[-C--:B------:R-:W-:Y:S02]  /*13940*/  ISETP.GE.AND P6, PT, R4, R52.reuse, PT ;  /* 0x000000340400720c */ /* 0x080fe40003fc6270 */
[-C--:B------:R-:W-:Y:S02]  /*13950*/  ISETP.GE.AND P5, PT, R3, R52.reuse, PT ;  /* 0x000000340300720c */ /* 0x080fe40003fa6270 */
[----:B------:R-:W-:-:S02]  /*13960*/  ISETP.GE.AND P1, PT, R2, R52, PT ;  /* 0x000000340200720c */ /* 0x000fc40003f26270 */
[----:B------:R-:W-:Y:S02]  /*13970*/  FSEL R26, R46, -INF , !P0 ;  /* 0xff8000002e1a7808 */ /* 0x000fe40004000000 */
[-C--:B------:R-:W-:Y:S02]  /*13980*/  ISETP.GE.AND P0, PT, R0, R51.reuse, PT ;  /* 0x000000330000720c */ /* 0x080fe40003f06270 */
[----:B------:R-:W-:Y:S02]  /*13990*/  FSEL R25, R45, -INF , !P6 ;  /* 0xff8000002d197808 */ /* 0x000fe40007000000 */
[----:B------:R-:W-:Y:S02]  /*139a0*/  FSEL R24, R44, -INF , !P5 ;  /* 0xff8000002c187808 */ /* 0x000fe40006800000 */
[----:B------:R-:W-:Y:S02]  /*139b0*/  FSEL R23, R19, -INF , !P1 ;  /* 0xff80000013177808 */ /* 0x000fe40004800000 */
[----:B------:R-:W-:-:S02]  /*139c0*/  ISETP.GE.AND P6, PT, R17, R51, PT ;  /* 0x000000331100720c */ /* 0x000fc40003fc6270 */
[-C--:B------:R-:W-:Y:S02]  /*139d0*/  ISETP.GE.AND P5, PT, R16, R51.reuse, PT ;  /* 0x000000331000720c */ /* 0x080fe40003fa6270 */
[-C--:B------:R-:W-:Y:S02]  /*139e0*/  ISETP.GE.AND P1, PT, R15, R51.reuse, PT ;  /* 0x000000330f00720c */ /* 0x080fe40003f26270 */
[----:B------:R-:W-:Y:S02]  /*139f0*/  FSEL R44, R222, -INF , !P0 ;  /* 0xff800000de2c7808 */ /* 0x000fe40004000000 */
[----:B------:R-:W-:Y:S02]  /*13a00*/  ISETP.GE.AND P0, PT, R14, R51, PT ;  /* 0x000000330e00720c */ /* 0x000fe40003f06270 */
[----:B------:R-:W-:Y:S02]  /*13a10*/  FSEL R52, R215, -INF , !P6 ;  /* 0xff800000d7347808 */ /* 0x000fe40007000000 */
[----:B------:R-:W-:-:S02]  /*13a20*/  FSEL R60, R60, -INF , !P5 ;  /* 0xff8000003c3c7808 */ /* 0x000fc40006800000 */
[----:B------:R-:W-:Y:S02]  /*13a30*/  FSEL R62, R62, -INF , !P1 ;  /* 0xff8000003e3e7808 */ /* 0x000fe40004800000 */
[-C--:B------:R-:W-:Y:S02]  /*13a40*/  ISETP.GE.AND P6, PT, R13, R51.reuse, PT ;  /* 0x000000330d00720c */ /* 0x080fe40003fc6270 */
[-C--:B------:R-:W-:Y:S02]  /*13a50*/  ISETP.GE.AND P5, PT, R12, R51.reuse, PT ;  /* 0x000000330c00720c */ /* 0x080fe40003fa6270 */
[-C--:B------:R-:W-:Y:S02]  /*13a60*/  ISETP.GE.AND P1, PT, R11, R51.reuse, PT ;  /* 0x000000330b00720c */ /* 0x080fe40003f26270 */
[----:B------:R-:W-:Y:S02]  /*13a70*/  FSEL R63, R63, -INF , !P0 ;  /* 0xff8000003f3f7808 */ /* 0x000fe40004000000 */
        /* <DEDUP_REMOVED lines=8> */
[----:B------:R-:W-:Y:S01]  /*13b00*/  ISETP.GE.AND P0, PT, R5, R51, PT ;  /* 0x000000330500720c */ /* 0x000fe20003f06270 */
[----:B------:R-:W-:Y:S01]  /*13b10*/  FFMA.FTZ R18, R8, R201, R195 ;  /* 0x000000c908127223 */ /* 0x000fe200000100c3 */
[----:B------:R-:W-:Y:S02]  /*13b20*/  FSEL R58, R58, -INF , !P6 ;  /* 0xff8000003a3a7808 */ /* 0x000fe40007000000 */
[----:B------:R-:W-:Y:S02]  /*13b30*/  FSEL R57, R57, -INF , !P5 ;  /* 0xff80000039397808 */ /* 0x000fe40006800000 */
[----:B------:R-:W-:Y:S02]  /*13b40*/  FSEL R56, R56, -INF , !P1 ;  /* 0xff80000038387808 */ /* 0x000fe40004800000 */
[----:B------:R-:W-:-:S02]  /*13b50*/  ISETP.GE.AND P6, PT, R4, R51, PT ;  /* 0x000000330400720c */ /* 0x000fc40003fc6270 */
[-C--:B------:R-:W-:Y:S02]  /*13b60*/  ISETP.GE.AND P5, PT, R3, R51.reuse, PT ;  /* 0x000000330300720c */ /* 0x080fe40003fa6270 */
[----:B------:R-:W-:Y:S02]  /*13b70*/  ISETP.GE.AND P1, PT, R2, R51, PT ;  /* 0x000000330200720c */ /* 0x000fe40003f26270 */
[----:B------:R-:W-:Y:S02]  /*13b80*/  FSEL R51, R55, -INF , !P0 ;  /* 0xff80000037337808 */ /* 0x000fe40004000000 */
[----:B------:R-:W-:Y:S02]  /*13b90*/  ISETP.GE.AND P0, PT, R0, R54, PT ;  /* 0x000000360000720c */ /* 0x000fe40003f06270 */
[----:B------:R-:W-:Y:S02]  /*13ba0*/  FSEL R46, R50, -INF , !P6 ;  /* 0xff800000322e7808 */ /* 0x000fe40007000000 */
[----:B------:R-:W-:-:S02]  /*13bb0*/  ISETP.GE.AND P6, PT, R0, R53, PT ;  /* 0x000000350000720c */ /* 0x000fc40003fc6270 */
[----:B------:R-:W-:Y:S02]  /*13bc0*/  FSEL R45, R18, -INF , !P1 ;  /* 0xff800000122d7808 */ /* 0x000fe40004800000 */
[----:B------:R-:W-:Y:S02]  /*13bd0*/  ISETP.GE.AND P1, PT, R17, R53, PT ;  /* 0x000000351100720c */ /* 0x000fe40003f26270 */
[----:B------:R-:W-:Y:S02]  /*13be0*/  FSEL R50, R241, -INF , !P0 ;  /* 0xff800000f1327808 */ /* 0x000fe40004000000 */
[----:B------:R-:W-:Y:S02]  /*13bf0*/  ISETP.GE.AND P0, PT, R16, R54, PT ;  /* 0x000000361000720c */ /* 0x000fe40003f06270 */
[----:B------:R-:W-:Y:S02]  /*13c00*/  FSEL R47, R47, -INF , !P5 ;  /* 0xff8000002f2f7808 */ /* 0x000fe40006800000 */
[----:B------:R-:W-:-:S02]  /*13c10*/  FSEL R18, R240, -INF , !P6 ;  /* 0xff800000f0127808 */ /* 0x000fc40007000000 */
[-C--:B------:R-:W-:Y:S02]  /*13c20*/  ISETP.GE.AND P5, PT, R17, R54.reuse, PT ;  /* 0x000000361100720c */ /* 0x080fe40003fa6270 */
[-C--:B------:R-:W-:Y:S02]  /*13c30*/  ISETP.GE.AND P6, PT, R16, R53.reuse, PT ;  /* 0x000000351000720c */ /* 0x080fe40003fc6270 */
[----:B------:R-:W-:Y:S02]  /*13c40*/  FSEL R21, R237, -INF , !P1 ;  /* 0xff800000ed157808 */ /* 0x000fe40004800000 */
[----:B------:R-:W-:Y:S02]  /*13c50*/  ISETP.GE.AND P1, PT, R15, R53, PT ;  /* 0x000000350f00720c */ /* 0x000fe40003f26270 */
[----:B------:R-:W-:Y:S02]  /*13c60*/  FSEL R183, R238, -INF , !P0 ;  /* 0xff800000eeb77808 */ /* 0x000fe40004000000 */
[----:B------:R-:W-:-:S02]  /*13c70*/  ISETP.GE.AND P0, PT, R14, R54, PT ;  /* 0x000000360e00720c */ /* 0x000fc40003f06270 */
[----:B------:R-:W-:Y:S02]  /*13c80*/  FSEL R101, R239, -INF , !P5 ;  /* 0xff800000ef657808 */ /* 0x000fe40006800000 */
[----:B------:R-:W-:Y:S02]  /*13c90*/  FSEL R20, R236, -INF , !P6 ;  /* 0xff800000ec147808 */ /* 0x000fe40007000000 */
[----:B------:R-:W-:Y:S02]  /*13ca0*/  ISETP.GE.AND P5, PT, R15, R54, PT ;  /* 0x000000360f00720c */ /* 0x000fe40003fa6270 */
[-C--:B------:R-:W-:Y:S02]  /*13cb0*/  ISETP.GE.AND P6, PT, R14, R53.reuse, PT ;  /* 0x000000350e00720c */ /* 0x080fe40003fc6270 */
[----:B------:R-:W-:Y:S02]  /*13cc0*/  FSEL R19, R230, -INF , !P1 ;  /* 0xff800000e6137808 */ /* 0x000fe40004800000 */
[----:B------:R-:W-:-:S02]  /*13cd0*/  ISETP.GE.AND P1, PT, R13, R53, PT ;  /* 0x000000350d00720c */ /* 0x000fc40003f26270 */
[----:B------:R-:W-:Y:S02]  /*13ce0*/  FSEL R181, R229, -INF , !P0 ;  /* 0xff800000e5b57808 */ /* 0x000fe40004000000 */
[-C--:B------:R-:W-:Y:S02]  /*13cf0*/  ISETP.GE.AND P0, PT, R12, R54.reuse, PT ;  /* 0x000000360c00720c */ /* 0x080fe40003f06270 */
[----:B------:R-:W-:Y:S02]  /*13d00*/  FSEL R182, R231, -INF , !P5 ;  /* 0xff800000e7b67808 */ /* 0x000fe40006800000 */
[----:B------:R-:W-:Y:S02]  /*13d10*/  FSEL R17, R228, -INF , !P6 ;  /* 0xff800000e4117808 */ /* 0x000fe40007000000 */
[----:B------:R-:W-:Y:S02]  /*13d20*/  ISETP.GE.AND P5, PT, R13, R54, PT ;  /* 0x000000360d00720c */ /* 0x000fe40003fa6270 */
        /* <DEDUP_REMOVED lines=16> */
[----:B------:R-:W-:Y:S02]  /*13e30*/  ISETP.GE.AND P6, PT, R7, R53, PT ;  /* 0x000000350700720c */ /* 0x000fe40003fc6270 */
[----:B------:R-:W-:Y:S02]  /*13e40*/  FSEL R12, R107, -INF , !P1 ;  /* 0xff8000006b0c7808 */ /* 0x000fe40004800000 */
[----:B------:R-:W-:-:S02]  /*13e50*/  FSEL R107, R202, -INF , !P0 ;  /* 0xff800000ca6b7808 */ /* 0x000fc40004000000 */
[-C--:B------:R-:W-:Y:S02]  /*13e60*/  ISETP.GE.AND P0, PT, R5, R54.reuse, PT ;  /* 0x000000360500720c */ /* 0x080fe40003f06270 */
[----:B------:R-:W-:Y:S02]  /*13e70*/  FSEL R176, R203, -INF , !P5 ;  /* 0xff800000cbb07808 */ /* 0x000fe40006800000 */
[----:B------:R-:W-:Y:S02]  /*13e80*/  FSEL R11, R187, -INF , !P6 ;  /* 0xff800000bb0b7808 */ /* 0x000fe40007000000 */
[----:B------:R-:W-:Y:S02]  /*13e90*/  ISETP.GE.AND P5, PT, R6, R54, PT ;  /* 0x000000360600720c */ /* 0x000fe40003fa6270 */
[----:B------:R-:W-:Y:S02]  /*13ea0*/  ISETP.GE.AND P6, PT, R5, R53, PT ;  /* 0x000000350500720c */ /* 0x000fe40003fc6270 */
[----:B------:R-:W-:-:S02]  /*13eb0*/  FSEL R66, R184, -INF , !P0 ;  /* 0xff800000b8427808 */ /* 0x000fc40004000000 */
[-C--:B------:R-:W-:Y:S02]  /*13ec0*/  ISETP.GE.AND P0, PT, R3, R54.reuse, PT ;  /* 0x000000360300720c */ /* 0x080fe40003f06270 */
[----:B------:R-:W-:Y:S02]  /*13ed0*/  FSEL R106, R106, -INF , !P5 ;  /* 0xff8000006a6a7808 */ /* 0x000fe40006800000 */
[----:B------:R-:W-:Y:S02]  /*13ee0*/  FSEL R9, R104, -INF , !P6 ;  /* 0xff80000068097808 */ /* 0x000fe40007000000 */
[-C--:B------:R-:W-:Y:S02]  /*13ef0*/  ISETP.GE.AND P5, PT, R4, R54.reuse, PT ;  /* 0x000000360400720c */ /* 0x080fe40003fa6270 */
[----:B------:R-:W-:Y:S02]  /*13f00*/  ISETP.GE.AND P6, PT, R2, R54, PT ;  /* 0x000000360200720c */ /* 0x000fe40003fc6270 */
[----:B------:R-:W-:-:S02]  /*13f10*/  FSEL R54, R105, -INF , !P0 ;  /* 0xff80000069367808 */ /* 0x000fc40004000000 */
[----:B------:R-:W-:Y:S02]  /*13f20*/  ISETP.GE.AND P0, PT, R224, 0x4, PT ;  /* 0x00000004e000780c */ /* 0x000fe40003f06270 */
[----:B------:R-:W-:-:S04]  /*13f30*/  ISETP.GE.AND P1, PT, R6, R53, PT ;  /* 0x000000350600720c */ /* 0x000fc80003f26270 */
[----:B------:R-:W-:Y:S02]  /*13f40*/  FSEL R10, R186, -INF , !P1 ;  /* 0xff800000ba0a7808 */ /* 0x000fe40004800000 */
[----:B------:R-:W-:Y:S01]  /*13f50*/  ISETP.GE.AND P1, PT, R4, R53, PT ;  /* 0x000000350400720c */ /* 0x000fe20003f26270 */
[CC--:B------:R-:W-:Y:S01]  /*13f60*/  FFMA.FTZ R100, R8.reuse, R201.reuse, R233 ;  /* 0x000000c908647223 */ /* 0x0c0fe200000100e9 */
[----:B------:R-:W-:Y:S01]  /*13f70*/  FFMA.FTZ R67, R8, R201, R235 ;  /* 0x000000c908437223 */ /* 0x000fe200000100eb */
[----:B------:R-:W-:Y:S02]  /*13f80*/  FSEL R55, R103, -INF , !P5 ;  /* 0xff80000067377808 */ /* 0x000fe40006800000 */
[----:B------:R-:W-:Y:S01]  /*13f90*/  FSEL R8, R102, -INF , !P1 ;  /* 0xff80000066087808 */ /* 0x000fe20004800000 */
[----:B------:R-:W-:Y:S01]  /*13fa0*/  BSSY B1, `(.L_x_700) ;  /* 0x0000044000017945 */ /* 0x000fe20003800000 */
[-C--:B------:R-:W-:Y:S02]  /*13fb0*/  ISETP.GE.AND P5, PT, R3, R53.reuse, PT ;  /* 0x000000350300720c */ /* 0x080fe40003fa6270 */
[----:B------:R-:W-:-:S02]  /*13fc0*/  ISETP.GE.AND P1, PT, R2, R53, PT ;  /* 0x000000350200720c */ /* 0x000fc40003f26270 */
[----:B------:R-:W-:Y:S02]  /*13fd0*/  FSEL R53, R100, -INF , !P6 ;  /* 0xff80000064357808 */ /* 0x000fe40007000000 */
[----:B------:R-:W-:Y:S02]  /*13fe0*/  FSEL R7, R185, -INF , !P5 ;  /* 0xff800000b9077808 */ /* 0x000fe40006800000 */
[----:B------:R-:W-:Y:S01]  /*13ff0*/  FSEL R6, R67, -INF , !P1 ;  /* 0xff80000043067808 */ /* 0x000fe20004800000 */
[----:B------:R-:W-:Y:S06]  /*14000*/  @!P0 BRA `(.L_x_701) ;  /* 0x0000000000f48947 */ /* 0x000fec0003800000 */
[----:B------:R-:W2:Y:S04]  /*14010*/  LDL.64 R190, [R1+0x168] ;  /* 0x0001680001be7983 */ /* 0x000ea80000100a00 */
[----:B------:R-:W2:Y:S04]  /*14020*/  LDL R208, [R1+0x164] ;  /* 0x0001640001d07983 */ /* 0x000ea80000100800 */
[----:B------:R-:W3:Y:S04]  /*14030*/  LDL R188, [R1+0x198] ;  /* 0x0001980001bc7983 */ /* 0x000ee80000100800 */
[----:B------:R-:W4:Y:S04]  /*14040*/  LDL R242, [R1+0x180] ;  /* 0x0001800001f27983 */ /* 0x000f280000100800 */
[----:B------:R-:W5:Y:S01]  /*14050*/  LDL R243, [R1+0x184] ;  /* 0x0001840001f37983 */ /* 0x000f620000100800 */
[----:B------:R-:W-:-:S05]  /*14060*/  VIADD R0, R224, 0xfffffffc ;  /* 0xfffffffce0007836 */ /* 0x000fca0000000000 */
[----:B------:R-:W-:Y:S01]  /*14070*/  SHF.R.S32.HI R4, RZ, 0x1f, R0 ;  /* 0x0000001fff047819 */ /* 0x000fe20000011400 */
[----:B------:R1:W-:Y:S04]  /*14080*/  @P4 STS [R204+0x6000], RZ ;  /* 0x006000ffcc004388 */ /* 0x0003e80000000800 */
[----:B------:R1:W-:Y:S04]  /*14090*/  @P4 STS [R204+0x6004], RZ ;  /* 0x006004ffcc004388 */ /* 0x0003e80000000800 */
[----:B------:R1:W-:Y:S01]  /*140a0*/  @P4 STS.64 [R204+0x6008], RZ ;  /* 0x006008ffcc004388 */ /* 0x0003e20000000a00 */
[----:B------:R-:W-:Y:S01]  /*140b0*/  BSSY B0, `(.L_x_702) ;  /* 0x0000031000007945 */ /* 0x000fe20003800000 */
[----:B--2---:R-:W-:-:S04]  /*140c0*/  IMAD.WIDE.U32 R2, R0, R208, R190 ;  /* 0x000000d000027225 */ /* 0x004fc800078e00be */
[----:B---3--:R-:W-:-:S04]  /*140d0*/  IMAD R0, R188, R0, RZ ;  /* 0x00000000bc007224 */ /* 0x008fc800078e02ff */
[----:B------:R-:W-:Y:S01]  /*140e0*/  IMAD R0, R4, R208, R0 ;  /* 0x000000d004007224 */ /* 0x000fe200078e0200 */
[----:B------:R-:W-:-:S03]  /*140f0*/  @!P4 LEA R4, P1, R2, R218, 0x1 ;  /* 0x000000da0204c211 */ /* 0x000fc600078208ff */
[----:B------:R-:W-:-:S05]  /*14100*/  IMAD.IADD R0, R3, 0x1, R0 ;  /* 0x0000000103007824 */ /* 0x000fca00078e0200 */
        /* <DEDUP_REMOVED lines=15> */
[----:B----4-:R-:W-:-:S03]  /*14200*/  IADD3 R2, P1, R242, R2, RZ ;  /* 0x00000002f2027210 */ /* 0x010fc60007f3e0ff */
[----:B------:R-:W-:Y:S01]  /*14210*/  @!PT LDS RZ, [RZ] ;  /* 0x00000000fffff984 */ /* 0x000fe20000000800 */
[----:B------:R-:W-:Y:S01]  /*14220*/  @!PT LDS RZ, [RZ] ;  /* 0x00000000fffff984 */ /* 0x000fe20000000800 */
[----:B------:R-:W-:Y:S01]  /*14230*/  @!PT LDS RZ, [RZ] ;  /* 0x00000000fffff984 */ /* 0x000fe20000000800 */
[----:B------:R2:W-:Y:S02]  /*14240*/  @!P2 LDGSTS.E.BYPASS.LTC128B.128 [R204+0x8000], desc[UR4][R4.64+0x80] ;  /* 0x0800008004ccafae */ /* 0x0005e4000b901d44 */
[----:B-----5:R-:W-:Y:S02]  /*14250*/  IMAD.X R0, R243, 0x1, R0, P1 ;  /* 0x00000001f3007824 */ /* 0x020fe400008e0600 */
        /* <DEDUP_REMOVED lines=22> */
.L_x_703:
[----:B------:R-:W-:Y:S05]  /*143c0*/  BSYNC B0 ;  /* 0x0000000000007941 */ /* 0x000fea0003800000 */
.L_x_702:
[----:B------:R-:W0:Y:S02]  /*143d0*/  LDGDEPBAR ;  /* 0x00000000000079af */ /* 0x000e240000000000 */
.L_x_701:
[----:B------:R-:W-:Y:S05]  /*143e0*/  BSYNC B1 ;  /* 0x0000000000017941 */ /* 0x000fea0003800000 */
.L_x_700:
[----:B------:R-:W3:Y:S04]  /*143f0*/  LDL.LU R3, [R1+0x1c] ;  /* 0x00001c0001037983 */ /* 0x000ee80000300800 */
[----:B------:R-:W4:Y:S04]  /*14400*/  LDL R2, [R1+0xf0] ;  /* 0x0000f00001027983 */ /* 0x000f280000100800 */
[----:B------:R-:W4:Y:S04]  /*14410*/  LDL R100, [R1+0x108] ;  /* 0x0001080001647983 */ /* 0x000f280000100800 */
[----:B------:R-:W4:Y:S04]  /*14420*/  LDL R185, [R1+0x104] ;  /* 0x0001040001b97983 */ /* 0x000f280000100800 */
[----:B------:R-:W4:Y:S04]  /*14430*/  LDL R102, [R1+0x110] ;  /* 0x0001100001667983 */ /* 0x000f280000100800 */
[----:B------:R-:W4:Y:S04]  /*14440*/  LDL.LU.64 R186, [R1+0x1c0] ;  /* 0x0001c00001ba7983 */ /* 0x000f280000300a00 */
[----:B------:R-:W4:Y:S04]  /*14450*/  LDL R184, [R1+0xf4] ;  /* 0x0000f40001b87983 */ /* 0x000f280000100800 */
[----:B------:R-:W4:Y:S04]  /*14460*/  LDL R105, [R1+0xfc] ;  /* 0x0000fc0001697983 */ /* 0x000f280000100800 */
[----:B------:R-:W4:Y:S04]  /*14470*/  LDL R188, [R1+0x100] ;  /* 0x0001000001bc7983 */ /* 0x000f280000100800 */
[----:B------:R-:W4:Y:S04]  /*14480*/  LDL R189, [R1+0x10c] ;  /* 0x00010c0001bd7983 */ /* 0x000f280000100800 */
[----:B------:R-:W4:Y:S04]  /*14490*/  LDL R103, [R1+0xf8] ;  /* 0x0000f80001677983 */ /* 0x000f280000100800 */
[----:B-12---:R-:W2:Y:S04]  /*144a0*/  LDL.LU.64 R4, [R1+0x48] ;  /* 0x0000480001047983 */ /* 0x006ea80000300a00 */
[----:B------:R-:W-:Y:S04]  /*144b0*/  STL [R1+0x244], R174 ;  /* 0x000244ae01007387 */ /* 0x000fe80000100800 */
[----:B------:R-:W-:Y:S04]  /*144c0*/  STL [R1+0x240], R196 ;  /* 0x000240c401007387 */ /* 0x000fe80000100800 */
[----:B------:R-:W-:Y:S04]  /*144d0*/  STL.64 [R1+0x238], R48 ;  /* 0x0002383001007387 */ /* 0x000fe80000100a00 */
[----:B------:R-:W-:Y:S04]  /*144e0*/  STL.64 [R1+0x230], R30 ;  /* 0x0002301e01007387 */ /* 0x000fe80000100a00 */
[----:B------:R-:W-:Y:S04]  /*144f0*/  STL.64 [R1+0x228], R28 ;  /* 0x0002281c01007387 */ /* 0x000fe80000100a00 */
[----:B------:R-:W-:Y:S04]  /*14500*/  STL.64 [R1+0x220], R32 ;  /* 0x0002202001007387 */ /* 0x000fe80000100a00 */
        /* <DEDUP_REMOVED lines=12> */
[----:B------:R-:W-:Y:S01]  /*145d0*/  STL [R1+0x1c8], R175 ;  /* 0x0001c8af01007387 */ /* 0x000fe20000100800 */
[----:B---3--:R-:W-:-:S04]  /*145e0*/  FMNMX.FTZ R104, R3, R18, !PT ;  /* 0x0000001203687209 */ /* 0x008fc80007810000 */
        /* <DEDUP_REMOVED lines=14> */
[----:B------:R-:W-:-:S05]  /*146d0*/  FMNMX.FTZ R104, R6, R104, !PT ;  /* 0x0000006806687209 */ /* 0x000fca0007810000 */
[----:B------:R-:W1:Y:S02]  /*146e0*/  SHFL.BFLY PT, R0, R104, 0x2, 0x1f ;  /* 0x0c401f0068007f89 */ /* 0x000e6400000e0000 */
[----:B-1----:R-:W-:-:S05]  /*146f0*/  FMNMX.FTZ R104, R104, R0, !PT ;  /* 0x0000000068687209 */ /* 0x002fca0007810000 */
[----:B------:R-:W1:Y:S02]  /*14700*/  SHFL.BFLY PT, R0, R104, 0x1, 0x1f ;  /* 0x0c201f0068007f89 */ /* 0x000e6400000e0000 */
[----:B-1----:R-:W-:-:S04]  /*14710*/  FMNMX.FTZ R104, R104, R0, !PT ;  /* 0x0000000068687209 */ /* 0x002fc80007810000 */
[----:B------:R-:W-:-:S04]  /*14720*/  FSETP.NEU.FTZ.AND P1, PT, R104, -INF , PT ;  /* 0xff8000006800780b */ /* 0x000fc80003f3d000 */
[----:B------:R-:W-:-:S05]  /*14730*/  FSEL R0, R104, RZ, P1 ;  /* 0x000000ff68007208 */ /* 0x000fca0000800000 */
[----:B------:R-:W-:Y:S02]  /*14740*/  FADD.FTZ R3, R3, -R0 ;  /* 0x8000000003037221 */ /* 0x000fe40000010000 */
[----:B------:R-:W3:Y:S01]  /*14750*/  LD.E R0, desc[UR4][R172.64+0xdc] ;  /* 0x0000dc04ac007980 */ /* 0x000ee2000c101900 */
[----:B----4-:R-:W-:-:S03]  /*14760*/  IMAD.MOV.U32 R191, RZ, RZ, R184 ;  /* 0x000000ffffbf7224 */ /* 0x010fc600078e00b8 */
[----:B------:R-:W4:Y:S01]  /*14770*/  LDL.LU R184, [R1+0x134] ;  /* 0x0001340001b87983 */ /* 0x000f220000300800 */
[----:B------:R-:W-:-:S04]  /*14780*/  IMAD.MOV.U32 R208, RZ, RZ, R100 ;  /* 0x000000ffffd07224 */ /* 0x000fc800078e0064 */
[----:B------:R-:W-:Y:S02]  /*14790*/  IMAD.MOV.U32 R174, RZ, RZ, R208 ;  /* 0x000000ffffae7224 */ /* 0x000fe400078e00d0 */
[----:B------:R-:W-:Y:S01]  /*147a0*/  IMAD.MOV.U32 R208, RZ, RZ, R105 ;  /* 0x000000ffffd07224 */ /* 0x000fe200078e0069 */
[----:B------:R-:W-:-:S04]  /*147b0*/  FMNMX.FTZ R105, R249, R22, !PT ;  /* 0x00000016f9697209 */ /* 0x000fc80007810000 */
[----:B------:R-:W-:-:S04]  /*147c0*/  FMNMX.FTZ R105, R42, R105, !PT ;  /* 0x000000692a697209 */ /* 0x000fc80007810000 */
[----:B------:R-:W-:-:S04]  /*147d0*/  FMNMX.FTZ R105, R43, R105, !PT ;  /* 0x000000692b697209 */ /* 0x000fc80007810000 */
[----:B------:R-:W-:-:S04]  /*147e0*/  FMNMX.FTZ R105, R41, R105, !PT ;  /* 0x0000006929697209 */ /* 0x000fc80007810000 */
[----:B------:R-:W-:Y:S01]  /*147f0*/  FMNMX.FTZ R105, R40, R105, !PT ;  /* 0x0000006928697209 */ /* 0x000fe20007810000 */
[----:B------:R-:W-:-:S03]  /*14800*/  IMAD.MOV.U32 R192, RZ, RZ, R2 ;  /* 0x000000ffffc07224 */ /* 0x000fc600078e0002 */
[----:B------:R-:W-:-:S04]  /*14810*/  FMNMX.FTZ R105, R39, R105, !PT ;  /* 0x0000006927697209 */ /* 0x000fc80007810000 */
[----:B------:R-:W-:-:S04]  /*14820*/  FMNMX.FTZ R105, R38, R105, !PT ;  /* 0x0000006926697209 */ /* 0x000fc80007810000 */
[----:B------:R-:W-:Y:S01]  /*14830*/  FMNMX.FTZ R105, R37, R105, !PT ;  /* 0x0000006925697209 */ /* 0x000fe20007810000 */
[----:B------:R-:W-:Y:S02]  /*14840*/  IMAD.MOV.U32 R190, RZ, RZ, R188 ;  /* 0x000000ffffbe7224 */ /* 0x000fe400078e00bc */
[----:B------:R-:W-:Y:S01]  /*14850*/  IMAD.MOV.U32 R210, RZ, RZ, R186 ;  /* 0x000000ffffd27224 */ /* 0x000fe200078e00ba */
[----:B------:R-:W-:Y:S01]  /*14860*/  FMNMX.FTZ R105, R36, R105, !PT ;  /* 0x0000006924697209 */ /* 0x000fe20007810000 */
        /* <DEDUP_REMOVED lines=8> */
[----:B------:R-:W-:Y:S01]  /*148f0*/  FMNMX.FTZ R105, R24, R105, !PT ;  /* 0x0000006918697209 */ /* 0x000fe20007810000 */
[----:B------:R-:W-:Y:S03]  /*14900*/  STL [R1+0x200], R172 ;  /* 0x000200ac01007387 */ /* 0x000fe60000100800 */
[----:B------:R-:W-:Y:S01]  /*14910*/  FMNMX.FTZ R105, R23, R105, !PT ;  /* 0x0000006917697209 */ /* 0x000fe20007810000 */
[----:B------:R-:W-:Y:S01]  /*14920*/  STL [R1+0x1fc], R173 ;  /* 0x0001fcad01007387 */ /* 0x000fe20000100800 */
[----:B------:R-:W-:-:S03]  /*14930*/  IMAD.MOV.U32 R49, RZ, RZ, R211 ;  /* 0x000000ffff317224 */ /* 0x000fc600078e00d3 */
[----:B------:R-:W-:Y:S01]  /*14940*/  STL [R1+0x204], R104 ;  /* 0x0002046801007387 */ /* 0x000fe20000100800 */
[----:B------:R-:W-:Y:S02]  /*14950*/  IMAD.MOV.U32 R217, RZ, RZ, R209 ;  /* 0x000000ffffd97224 */ /* 0x000fe400078e00d1 */
[----:B------:R-:W-:Y:S02]  /*14960*/  IMAD.MOV.U32 R241, RZ, RZ, R192 ;  /* 0x000000fffff17224 */ /* 0x000fe400078e00c0 */
[----:B------:R-:W-:Y:S02]  /*14970*/  IMAD.MOV.U32 R240, RZ, RZ, R191 ;  /* 0x000000fffff07224 */ /* 0x000fe400078e00bf */
[----:B------:R-:W-:Y:S02]  /*14980*/  IMAD.MOV.U32 R237, RZ, RZ, R190 ;  /* 0x000000ffffed7224 */ /* 0x000fe400078e00be */
[----:B------:R-:W-:Y:S02]  /*14990*/  IMAD.MOV.U32 R209, RZ, RZ, R189 ;  /* 0x000000ffffd17224 */ /* 0x000fe400078e00bd */
[----:B--2---:R-:W-:-:S02]  /*149a0*/  IMAD.MOV.U32 R222, RZ, RZ, R4 ;  /* 0x000000ffffde7224 */ /* 0x004fc400078e0004 */
[----:B------:R-:W-:Y:S02]  /*149b0*/  IMAD.MOV.U32 R223, RZ, RZ, R5 ;  /* 0x000000ffffdf7224 */ /* 0x000fe400078e0005 */
        /* <DEDUP_REMOVED lines=18> */
[----:B------:R-:W-:-:S06]  /*14ae0*/  FMUL.FTZ R2, R0, R3 ;  /* 0x0000000300027220 */ /* 0x000fcc0000410000 */
[----:B------:R-:W1:Y:S08]  /*14af0*/  MUFU.EX2 R2, R2 ;  /* 0x0000000200027308 */ /* 0x000e700000000800 */
[----:B------:R-:W4:Y:S01]  /*14b00*/  MUFU.EX2 R195, R18 ;  /* 0x0000001200c37308 */ /* 0x000f220000000800 */
[-C--:B-1----:R-:W-:Y:S01]  /*14b10*/  FMUL.FTZ R210, R150, R2.reuse ;  /* 0x0000000296d27220 */ /* 0x082fe20000410000 */
[-C--:B------:R-:W-:Y:S01]  /*14b20*/  FMUL.FTZ R211, R151, R2.reuse ;  /* 0x0000000297d37220 */ /* 0x080fe20000410000 */
[-C--:B------:R-:W-:Y:S01]  /*14b30*/  FMUL.FTZ R214, R146, R2.reuse ;  /* 0x0000000292d67220 */ /* 0x080fe20000410000 */
[-C--:B------:R-:W-:Y:S01]  /*14b40*/  FMUL.FTZ R215, R147, R2.reuse ;  /* 0x0000000293d77220 */ /* 0x080fe20000410000 */
[-C--:B------:R-:W-:Y:S01]  /*14b50*/  FMUL.FTZ R226, R134, R2.reuse ;  /* 0x0000000286e27220 */ /* 0x080fe20000410000 */
[----:B------:R1:W-:Y:S01]  /*14b60*/  STL [R1+0x248], R210 ;  /* 0x000248d201007387 */ /* 0x0003e20000100800 */
[-C--:B------:R-:W-:Y:S01]  /*14b70*/  FMUL.FTZ R227, R135, R2.reuse ;  /* 0x0000000287e37220 */ /* 0x080fe20000410000 */
[-C--:B------:R-:W-:Y:S01]  /*14b80*/  FMUL.FTZ R230, R130, R2.reuse ;  /* 0x0000000282e67220 */ /* 0x080fe20000410000 */
[-C--:B----4-:R-:W-:Y:S01]  /*14b90*/  FFMA.FTZ R184, R184, R2.reuse, R195 ;  /* 0x00000002b8b87223 */ /* 0x090fe200000100c3 */
        /* <DEDUP_REMOVED lines=16> */
[----:B-1----:R-:W-:-:S02]  /*14ca0*/  FMUL.FTZ R210, R111, R2 ;  /* 0x000000026fd27220 */ /* 0x002fc40000410000 */
[----:B------:R-:W1:Y:S02]  /*14cb0*/  SHFL.BFLY PT, R2, R105, 0x2, 0x1f ;  /* 0x0c401f0069027f89 */ /* 0x000e6400000e0000 */
[----:B-1----:R-:W-:-:S05]  /*14cc0*/  FMNMX.FTZ R105, R105, R2, !PT ;  /* 0x0000000269697209 */ /* 0x002fca0007810000 */
[----:B------:R-:W1:Y:S02]  /*14cd0*/  SHFL.BFLY PT, R2, R105, 0x1, 0x1f ;  /* 0x0c201f0069027f89 */ /* 0x000e6400000e0000 */
[----:B-1----:R-:W-:-:S04]  /*14ce0*/  FMNMX.FTZ R105, R105, R2, !PT ;  /* 0x0000000269697209 */ /* 0x002fc80007810000 */
[----:B------:R-:W-:-:S04]  /*14cf0*/  FSETP.NEU.FTZ.AND P1, PT, R105, -INF , PT ;  /* 0xff8000006900780b */ /* 0x000fc80003f3d000 */
[----:B------:R-:W-:-:S05]  /*14d00*/  FSEL R2, R105, RZ, P1 ;  /* 0x000000ff69027208 */ /* 0x000fca0000800000 */
[----:B------:R-:W-:-:S04]  /*14d10*/  FADD.FTZ R3, R249, -R2 ;  /* 0x80000002f9037221 */ /* 0x000fc80000010000 */
[C---:B------:R-:W-:Y:S01]  /*14d20*/  FMUL.FTZ R3, R0.reuse, R3 ;  /* 0x0000000300037220 */ /* 0x040fe20000410000 */
[----:B------:R-:W-:-:S05]  /*14d30*/  FMUL.FTZ R2, R0, R105 ;  /* 0x0000006900027220 */ /* 0x000fca0000410000 */
[----:B------:R-:W1:Y:S01]  /*14d40*/  MUFU.EX2 R3, R3 ;  /* 0x0000000300037308 */ /* 0x000e620000000800 */
        /* <DEDUP_REMOVED lines=17> */
[-C--:B-1----:R-:W-:Y:S01]  /*14e60*/  FMUL.FTZ R2, R161, R3.reuse ;  /* 0x00000003a1027220 */ /* 0x082fe20000410000 */
[----:B------:R-:W-:Y:S04]  /*14e70*/  STL [R1+0x208], R105 ;  /* 0x0002086901007387 */ /* 0x000fe80000100800 */
[----:B------:R1:W-:Y:S04]  /*14e80*/  STL [R1+0xb4], R2 ;  /* 0x0000b40201007387 */ /* 0x0003e80000100800 */
[----:B------:R-:W2:Y:S01]  /*14e90*/  LDL.LU R29, [R1+0x12c] ;  /* 0x00012c00011d7983 */ /* 0x000ea20000300800 */
[-C--:B------:R-:W-:Y:S01]  /*14ea0*/  FMUL.FTZ R6, R152, R3.reuse ;  /* 0x0000000398067220 */ /* 0x080fe20000410000 */
[----:B------:R-:W-:-:S04]  /*14eb0*/  FMUL.FTZ R104, R136, R3 ;  /* 0x0000000388687220 */ /* 0x000fc80000410000 */
[----:B------:R3:W-:Y:S01]  /*14ec0*/  STL [R1+0xd0], R6 ;  /* 0x0000d00601007387 */ /* 0x0007e20000100800 */
[-C--:B------:R-:W-:Y:S01]  /*14ed0*/  FMUL.FTZ R172, R137, R3.reuse ;  /* 0x0000000389ac7220 */ /* 0x080fe20000410000 */
[-C--:B------:R-:W-:Y:S01]  /*14ee0*/  FMUL.FTZ R247, R124, R3.reuse ;  /* 0x000000037cf77220 */ /* 0x080fe20000410000 */
[-C--:B------:R-:W-:Y:S01]  /*14ef0*/  FMUL.FTZ R221, R125, R3.reuse ;  /* 0x000000037ddd7220 */ /* 0x080fe20000410000 */
[-C--:B------:R-:W-:Y:S01]  /*14f00*/  FMUL.FTZ R204, R68, R3.reuse ;  /* 0x0000000344cc7220 */ /* 0x080fe20000410000 */
[----:B-1----:R-:W-:-:S05]  /*14f10*/  FMUL.FTZ R2, R153, R3 ;  /* 0x0000000399027220 */ /* 0x002fca0000410000 */
[----:B------:R1:W-:Y:S01]  /*14f20*/  STL [R1+0xd4], R2 ;  /* 0x0000d40201007387 */ /* 0x0003e20000100800 */
[----:B---3--:R-:W-:-:S05]  /*14f30*/  FMUL.FTZ R6, R140, R3 ;  /* 0x000000038c067220 */ /* 0x008fca0000410000 */
[----:B------:R-:W-:Y:S04]  /*14f40*/  STL [R1+0xe0], R6 ;  /* 0x0000e00601007387 */ /* 0x000fe80000100800 */
[----:B------:R-:W-:Y:S01]  /*14f50*/  STL [R1+0x20c], R104 ;  /* 0x00020c6801007387 */ /* 0x000fe20000100800 */
[----:B-1----:R-:W-:-:S05]  /*14f60*/  FMUL.FTZ R2, R141, R3 ;  /* 0x000000038d027220 */ /* 0x002fca0000410000 */
[----:B------:R1:W-:Y:S04]  /*14f70*/  STL [R1+0xe4], R2 ;  /* 0x0000e40201007387 */ /* 0x0003e80000100800 */
[----:B------:R-:W-:Y:S04]  /*14f80*/  STL [R1+0x210], R172 ;  /* 0x000210ac01007387 */ /* 0x000fe80000100800 */
[----:B------:R-:W-:Y:S04]  /*14f90*/  STL [R1+0x214], R247 ;  /* 0x000214f701007387 */ /* 0x000fe80000100800 */
[----:B------:R-:W-:Y:S04]  /*14fa0*/  STL [R1+0x218], R221 ;  /* 0x000218dd01007387 */ /* 0x000fe80000100800 */
[----:B------:R-:W-:Y:S04]  /*14fb0*/  STL [R1+0x21c], R204 ;  /* 0x00021ccc01007387 */ /* 0x000fe80000100800 */
[----:B------:R-:W3:Y:S04]  /*14fc0*/  LDL.LU R28, [R1+0x130] ;  /* 0x00013000011c7983 */ /* 0x000ee80000300800 */
[----:B------:R-:W4:Y:S01]  /*14fd0*/  LDL.LU R33, [R1+0x18] ;  /* 0x0000180001217983 */ /* 0x000f220000300800 */
[----:B-1----:R-:W-:-:S04]  /*14fe0*/  FMNMX.FTZ R2, R252, R44, !PT ;  /* 0x0000002cfc027209 */ /* 0x002fc80007810000 */
        /* <DEDUP_REMOVED lines=9> */
[----:B------:R-:W-:Y:S03]  /*15080*/  MUFU.EX2 R4, R4 ;  /* 0x0000000400047308 */ /* 0x000fe60000000800 */
[----:B------:R-:W-:-:S04]  /*15090*/  FMNMX.FTZ R2, R57, R2, !PT ;  /* 0x0000000239027209 */ /* 0x000fc80007810000 */
[----:B------:R-:W-:Y:S01]  /*150a0*/  FMNMX.FTZ R2, R56, R2, !PT ;  /* 0x0000000238027209 */ /* 0x000fe20007810000 */
[----:B------:R-:W1:Y:S03]  /*150b0*/  MUFU.EX2 R5, R5 ;  /* 0x0000000500057308 */ /* 0x000e660000000800 */
[----:B------:R-:W-:-:S04]  /*150c0*/  FMNMX.FTZ R2, R51, R2, !PT ;  /* 0x0000000233027209 */ /* 0x000fc80007810000 */
[----:B------:R-:W-:Y:S01]  /*150d0*/  FMNMX.FTZ R2, R46, R2, !PT ;  /* 0x000000022e027209 */ /* 0x000fe20007810000 */
[-C--:B------:R-:W-:Y:S01]  /*150e0*/  FMUL.FTZ R236, R168, R3.reuse ;  /* 0x00000003a8ec7220 */ /* 0x080fe20000410000 */
[-C--:B------:R-:W-:Y:S02]  /*150f0*/  FMUL.FTZ R233, R169, R3.reuse ;  /* 0x00000003a9e97220 */ /* 0x080fe40000410000 */
[----:B------:R-:W-:Y:S01]  /*15100*/  FMNMX.FTZ R2, R47, R2, !PT ;  /* 0x000000022f027209 */ /* 0x000fe20007810000 */
        /* <DEDUP_REMOVED lines=12> */
[----:B------:R-:W-:-:S02]  /*151d0*/  FMNMX.FTZ R2, R45, R2, !PT ;  /* 0x000000022d027209 */ /* 0x000fc40007810000 */
[----:B-1----:R-:W-:Y:S01]  /*151e0*/  F2FP.BF16.F32.PACK_AB R67, R5, R4 ;  /* 0x000000040543723e */ /* 0x002fe200000010ff */
[----:B--2---:R-:W-:-:S04]  /*151f0*/  FFMA.FTZ R3, R29, R3, R4 ;  /* 0x000000031d037223 */ /* 0x004fc80000010004 */
[----:B------:R-:W-:Y:S02]  /*15200*/  FADD.FTZ R22, R5, R3 ;  /* 0x0000000305167221 */ /* 0x000fe40000010000 */
        /* <DEDUP_REMOVED lines=26> */
[----:B----4-:R-:W-:-:S04]  /*153b0*/  FMNMX.FTZ R2, R33, R50, !PT ;  /* 0x0000003221027209 */ /* 0x010fc80007810000 */
        /* <DEDUP_REMOVED lines=8> */
[----:B------:R1:W-:Y:S03]  /*15440*/  MUFU.EX2 R10, R3 ;  /* 0x00000003000a7308 */ /* 0x0003e60000000800 */
[----:B------:R-:W-:-:S04]  /*15450*/  FMNMX.FTZ R2, R176, R2, !PT ;  /* 0x00000002b0027209 */ /* 0x000fc80007810000 */
[----:B------:R-:W-:Y:S01]  /*15460*/  FMNMX.FTZ R2, R107, R2, !PT ;  /* 0x000000026b027209 */ /* 0x000fe20007810000 */
[----:B------:R-:W-:Y:S03]  /*15470*/  MUFU.EX2 R5, R5 ;  /* 0x0000000500057308 */ /* 0x000fe60000000800 */
[----:B------:R-:W-:Y:S01]  /*15480*/  FMNMX.FTZ R2, R106, R2, !PT ;  /* 0x000000026a027209 */ /* 0x000fe20007810000 */
[----:B-1----:R-:W-:-:S04]  /*15490*/  FMUL.FTZ R3, R0, R4 ;  /* 0x0000000400037220 */ /* 0x002fc80000410000 */
[----:B------:R-:W3:Y:S01]  /*154a0*/  MUFU.EX2 R4, R3 ;  /* 0x0000000300047308 */ /* 0x000ee20000000800 */
[----:B------:R-:W-:-:S04]  /*154b0*/  FMNMX.FTZ R2, R66, R2, !PT ;  /* 0x0000000242027209 */ /* 0x000fc80007810000 */
[----:B------:R-:W-:-:S04]  /*154c0*/  FMNMX.FTZ R2, R55, R2, !PT ;  /* 0x0000000237027209 */ /* 0x000fc80007810000 */
[----:B------:R-:W-:-:S04]  /*154d0*/  FMNMX.FTZ R2, R54, R2, !PT ;  /* 0x0000000236027209 */ /* 0x000fc80007810000 */
[----:B------:R-:W-:Y:S01]  /*154e0*/  FMNMX.FTZ R2, R53, R2, !PT ;  /* 0x0000000235027209 */ /* 0x000fe20007810000 */
[----:B---3--:R-:W-:-:S04]  /*154f0*/  FFMA.FTZ R3, R28, R4, R10 ;  /* 0x000000041c037223 */ /* 0x008fc8000001000a */
[----:B------:R-:W-:Y:S02]  /*15500*/  FADD.FTZ R20, R5, R3 ;  /* 0x0000000305147221 */ /* 0x000fe40000010000 */
[----:B------:R-:W1:Y:S02]  /*15510*/  SHFL.BFLY PT, R3, R2, 0x2, 0x1f ;  /* 0x0c401f0002037f89 */ /* 0x000e6400000e0000 */
[----:B-1----:R-:W-:-:S05]  /*15520*/  FMNMX.FTZ R2, R2, R3, !PT ;  /* 0x0000000302027209 */ /* 0x002fca0007810000 */
[----:B------:R-:W1:Y:S01]  /*15530*/  SHFL.BFLY PT, R3, R2, 0x1, 0x1f ;  /* 0x0c201f0002037f89 */ /* 0x000e6200000e0000 */
[----:B------:R-:W-:Y:S02]  /*15540*/  IMAD.MOV.U32 R28, RZ, RZ, R209 ;  /* 0x000000ffff1c7224 */ /* 0x000fe400078e00d1 */
[----:B------:R-:W-:Y:S02]  /*15550*/  IMAD.MOV.U32 R209, RZ, RZ, R208 ;  /* 0x000000ffffd17224 */ /* 0x000fe400078e00d0 */
[----:B------:R-:W-:Y:S01]  /*15560*/  IMAD.MOV.U32 R208, RZ, RZ, R103 ;  /* 0x000000ffffd07224 */ /* 0x000fe200078e0067 */
[----:B------:R-:W-:Y:S02]  /*15570*/  F2FP.BF16.F32.PACK_AB R25, R5, R10 ;  /* 0x0000000a0519723e */ /* 0x000fe400000010ff */
[----:B-1----:R-:W-:-:S04]  /*15580*/  FMNMX.FTZ R103, R2, R3, !PT ;  /* 0x0000000302677209 */ /* 0x002fc80007810000 */
[----:B------:R-:W-:-:S04]  /*15590*/  FSETP.NEU.FTZ.AND P1, PT, R103, -INF , PT ;  /* 0xff8000006700780b */ /* 0x000fc80003f3d000 */
[----:B------:R-:W-:-:S05]  /*155a0*/  FSEL R2, R103, RZ, P1 ;  /* 0x000000ff67027208 */ /* 0x000fca0000800000 */
[----:B------:R-:W-:Y:S02]  /*155b0*/  FADD.FTZ R5, R33, -R2 ;  /* 0x8000000221057221 */ /* 0x000fe40000010000 */
[----:B------:R-:W2:Y:S01]  /*155c0*/  LDL.LU R33, [R1+0x138] ;  /* 0x0001380001217983 */ /* 0x000ea20000300800 */
[----:B------:R-:W-:-:S05]  /*155d0*/  FMUL.FTZ R2, R0, R103 ;  /* 0x0000006700027220 */ /* 0x000fca0000410000 */
[----:B------:R-:W-:Y:S01]  /*155e0*/  FSEL R2, R2, RZ, P1 ;  /* 0x000000ff02027208 */ /* 0x000fe20000800000 */
[----:B------:R-:W-:Y:S04]  /*155f0*/  MUFU.EX2 R39, R21 ;  /* 0x0000001500277308 */ /* 0x000fe80000000800 */
[----:B------:R-:W-:-:S04]  /*15600*/  FFMA.FTZ R3, R50, R0, -R2 ;  /* 0x0000000032037223 */ /* 0x000fc80000010802 */
[----:B------:R-:W-:Y:S08]  /*15610*/  MUFU.EX2 R21, R11 ;  /* 0x0000000b00157308 */ /* 0x000ff00000000800 */
[----:B------:R1:W-:Y:S02]  /*15620*/  MUFU.EX2 R11, R3 ;  /* 0x00000003000b7308 */ /* 0x0003e40000000800 */
[----:B-1----:R-:W-:-:S06]  /*15630*/  FFMA.FTZ R3, R101, R0, -R2 ;  /* 0x0000000065037223 */ /* 0x002fcc0000010802 */
[----:B------:R1:W-:Y:S08]  /*15640*/  MUFU.EX2 R10, R3 ;  /* 0x00000003000a7308 */ /* 0x0003f00000000800 */
[----:B------:R3:W4:Y:S01]  /*15650*/  MUFU.EX2 R15, R100 ;  /* 0x00000064000f7308 */ /* 0x0007220000000800 */
[----:B-1----:R-:W-:-:S07]  /*15660*/  FMUL.FTZ R3, R0, R5 ;  /* 0x0000000500037220 */ /* 0x002fce0000410000 */
[----:B------:R-:W2:Y:S01]  /*15670*/  MUFU.EX2 R3, R3 ;  /* 0x0000000300037308 */ /* 0x000ea20000000800 */
[-CC-:B------:R-:W-:Y:S01]  /*15680*/  FFMA.FTZ R5, R183, R0.reuse, -R2.reuse ;  /* 0x00000000b7057223 */ /* 0x180fe20000010802 */
[-CC-:B------:R-:W-:Y:S01]  /*15690*/  FFMA.FTZ R34, R177, R0.reuse, -R2.reuse ;  /* 0x00000000b1227223 */ /* 0x180fe20000010802 */
[-CC-:B------:R-:W-:Y:S01]  /*156a0*/  FFMA.FTZ R35, R176, R0.reuse, -R2.reuse ;  /* 0x00000000b0237223 */ /* 0x180fe20000010802 */
[-CC-:B------:R-:W-:Y:S01]  /*156b0*/  FFMA.FTZ R37, R107, R0.reuse, -R2.reuse ;  /* 0x000000006b257223 */ /* 0x180fe20000010802 */
[----:B------:R-:W-:-:S03]  /*156c0*/  FFMA.FTZ R40, R106, R0, -R2 ;  /* 0x000000006a287223 */ /* 0x000fc60000010802 */
[----:B------:R-:W-:Y:S01]  /*156d0*/  MUFU.EX2 R38, R19 ;  /* 0x0000001300267308 */ /* 0x000fe20000000800 */
[-CC-:B---3--:R-:W-:Y:S01]  /*156e0*/  FFMA.FTZ R100, R66, R0.reuse, -R2.reuse ;  /* 0x0000000042647223 */ /* 0x188fe20000010802 */
[-CC-:B------:R-:W-:Y:S01]  /*156f0*/  FFMA.FTZ R111, R55, R0.reuse, -R2.reuse ;  /* 0x00000000376f7223 */ /* 0x180fe20000010802 */
[-CC-:B------:R-:W-:Y:S01]  /*15700*/  FFMA.FTZ R114, R54, R0.reuse, -R2.reuse ;  /* 0x0000000036727223 */ /* 0x180fe20000010802 */
[----:B------:R-:W-:Y:S01]  /*15710*/  FFMA.FTZ R115, R53, R0, -R2 ;  /* 0x0000000035737223 */ /* 0x000fe20000010802 */
[----:B----4-:R-:W-:-:S03]  /*15720*/  F2FP.BF16.F32.PACK_AB R168, R15, R195 ;  /* 0x000000c30fa8723e */ /* 0x010fc600000010ff */
[----:B------:R-:W-:Y:S01]  /*15730*/  MUFU.EX2 R19, R14 ;  /* 0x0000000e00137308 */ /* 0x000fe20000000800 */
[----:B------:R-:W-:-:S07]  /*15740*/  IMAD.MOV.U32 R195, RZ, RZ, R28 ;  /* 0x000000ffffc37224 */ /* 0x000fce00078e001c */
[----:B------:R-:W-:Y:S01]  /*15750*/  MUFU.EX2 R18, R13 ;  /* 0x0000000d00127308 */ /* 0x000fe20000000800 */
[----:B------:R-:W-:-:S07]  /*15760*/  IMAD.MOV.U32 R104, RZ, RZ, R48 ;  /* 0x000000ffff687224 */ /* 0x000fce00078e0030 */
[----:B------:R1:W-:Y:S01]  /*15770*/  MUFU.EX2 R45, R17 ;  /* 0x00000011002d7308 */ /* 0x0003e20000000800 */
[----:B------:R-:W-:-:S07]  /*15780*/  IMAD.MOV.U32 R105, RZ, RZ, R49 ;  /* 0x000000ffff697224 */ /* 0x000fce00078e0031 */
[----:B------:R3:W-:Y:S08]  /*15790*/  MUFU.EX2 R44, R16 ;  /* 0x00000010002c7308 */ /* 0x0007f00000000800 */
[----:B------:R4:W2:Y:S01]  /*157a0*/  MUFU.EX2 R14, R6 ;  /* 0x00000006000e7308 */ /* 0x0008a20000000800 */
[----:B-1----:R-:W-:-:S07]  /*157b0*/  FFMA.FTZ R17, R178, R0, -R2 ;  /* 0x00000000b2117223 */ /* 0x002fce0000010802 */
[----:B------:R1:W2:Y:S01]  /*157c0*/  MUFU.EX2 R13, R7 ;  /* 0x00000007000d7308 */ /* 0x0002a20000000800 */
[----:B---3--:R-:W-:-:S07]  /*157d0*/  FFMA.FTZ R16, R179, R0, -R2 ;  /* 0x00000000b3107223 */ /* 0x008fce0000010802 */
[----:B------:R3:W2:Y:S01]  /*157e0*/  MUFU.EX2 R36, R8 ;  /* 0x0000000800247308 */ /* 0x0006a20000000800 */
[-CC-:B----4-:R-:W-:Y:S01]  /*157f0*/  FFMA.FTZ R6, R180, R0.reuse, -R2.reuse ;  /* 0x00000000b4067223 */ /* 0x190fe20000010802 */
[-CC-:B-1----:R-:W-:Y:S01]  /*15800*/  FFMA.FTZ R7, R181, R0.reuse, -R2.reuse ;  /* 0x00000000b5077223 */ /* 0x182fe20000010802 */
[----:B---3--:R-:W-:Y:S01]  /*15810*/  FFMA.FTZ R8, R182, R0, -R2 ;  /* 0x00000000b6087223 */ /* 0x008fe20000010802 */
[----:B--2---:R-:W-:Y:S01]  /*15820*/  FFMA.FTZ R0, R33, R3, R11 ;  /* 0x0000000321007223 */ /* 0x004fe2000001000b */
[----:B------:R-:W-:Y:S02]  /*15830*/  IMAD.MOV.U32 R33, RZ, RZ, R29 ;  /* 0x000000ffff217224 */ /* 0x000fe400078e001d */
[----:B------:R-:W2:Y:S04]  /*15840*/  LDL.64 R28, [R1+0x120] ;  /* 0x00012000011c7983 */ /* 0x000ea80000100a00 */
[----:B------:R-:W3:Y:S01]  /*15850*/  LDL.LU.64 R48, [R1+0x30] ;  /* 0x0000300001307983 */ /* 0x000ee20000300a00 */
[----:B------:R-:W1:Y:S01]  /*15860*/  MUFU.EX2 R23, R9 ;  /* 0x0000000900177308 */ /* 0x000e620000000800 */
[----:B------:R-:W-:-:S07]  /*15870*/  F2FP.BF16.F32.PACK_AB R151, R10, R11 ;  /* 0x0000000b0a97723e */ /* 0x000fce00000010ff */
[----:B------:R-:W4:Y:S08]  /*15880*/  MUFU.EX2 R42, R12 ;  /* 0x0000000c002a7308 */ /* 0x000f300000000800 */
[----:B------:R1:W-:Y:S08]  /*15890*/  MUFU.EX2 R12, R5 ;  /* 0x00000005000c7308 */ /* 0x0003f00000000800 */
[----:B------:R4:W-:Y:S01]  /*158a0*/  MUFU.EX2 R9, R8 ;  /* 0x0000000800097308 */ /* 0x0009e20000000800 */
[----:B-1----:R-:W-:Y:S01]  /*158b0*/  FADD.FTZ R5, R10, R0 ;  /* 0x000000000a057221 */ /* 0x002fe20000010000 */
[----:B------:R-:W-:-:S06]  /*158c0*/  FADD.FTZ R0, R14, R20 ;  /* 0x000000140e007221 */ /* 0x000fcc0000010000 */
[----:B------:R1:W-:Y:S01]  /*158d0*/  MUFU.EX2 R10, R6 ;  /* 0x00000006000a7308 */ /* 0x0003e20000000800 */
[----:B------:R-:W-:Y:S01]  /*158e0*/  FADD.FTZ R0, R13, R0 ;  /* 0x000000000d007221 */ /* 0x000fe20000010000 */
[----:B----4-:R-:W-:-:S03]  /*158f0*/  FADD.FTZ R8, R15, R184 ;  /* 0x000000b80f087221 */ /* 0x010fc60000010000 */
[----:B------:R-:W-:Y:S01]  /*15900*/  FADD.FTZ R0, R36, R0 ;  /* 0x0000000024007221 */ /* 0x000fe20000010000 */
[----:B------:R-:W-:Y:S01]  /*15910*/  FADD.FTZ R2, R19, R22 ;  /* 0x0000001613027221 */ /* 0x000fe20000010000 */
[----:B-1----:R-:W-:Y:S02]  /*15920*/  FADD.FTZ R6, R39, R8 ;  /* 0x0000000827067221 */ /* 0x002fe40000010000 */
[----:B------:R-:W-:Y:S02]  /*15930*/  FADD.FTZ R15, R23, R0 ;  /* 0x00000000170f7221 */ /* 0x000fe40000010000 */
[----:B------:R-:W-:Y:S01]  /*15940*/  FADD.FTZ R6, R38, R6 ;  /* 0x0000000626067221 */ /* 0x000fe20000010000 */
[----:B------:R-:W-:-:S03]  /*15950*/  FADD.FTZ R2, R18, R2 ;  /* 0x0000000212027221 */ /* 0x000fc60000010000 */
[----:B------:R-:W-:Y:S01]  /*15960*/  FADD.FTZ R0, R45, R6 ;  /* 0x000000062d007221 */ /* 0x000fe20000010000 */
[----:B------:R-:W-:-:S03]  /*15970*/  F2FP.BF16.F32.PACK_AB R22, R18, R19 ;  /* 0x000000131216723e */ /* 0x000fc600000010ff */
[----:B------:R-:W-:Y:S01]  /*15980*/  FADD.FTZ R18, R44, R0 ;  /* 0x000000002c127221 */ /* 0x000fe20000010000 */
[----:B------:R-:W-:Y:S01]  /*15990*/  IMAD.SHL.U32 R0, R244, 0x2, RZ ;  /* 0x00000002f4007824 */ /* 0x000fe200078e00ff */
[----:B------:R-:W1:Y:S01]  /*159a0*/  MUFU.EX2 R8, R41 ;  /* 0x0000002900087308 */ /* 0x000e620000000800 */
[----:B------:R-:W-:-:S07]  /*159b0*/  FADD.FTZ R2, R42, R2 ;  /* 0x000000022a027221 */ /* 0x000fce0000010000 */
[----:B------:R-:W-:Y:S08]  /*159c0*/  MUFU.EX2 R11, R7 ;  /* 0x00000007000b7308 */ /* 0x000ff00000000800 */
[----:B------:R-:W4:Y:S01]  /*159d0*/  MUFU.EX2 R7, R43 ;  /* 0x0000002b00077308 */ /* 0x000f220000000800 */
[----:B------:R-:W-:-:S04]  /*159e0*/  FADD.FTZ R2, R21, R2 ;  /* 0x0000000215027221 */ /* 0x000fc80000010000 */
[----:B-1----:R-:W-:Y:S01]  /*159f0*/  FADD.FTZ R2, R8, R2 ;  /* 0x0000000208027221 */ /* 0x002fe20000010000 */
[----:B------:R-:W-:Y:S01]  /*15a00*/  FADD.FTZ R5, R12, R5 ;  /* 0x000000050c057221 */ /* 0x000fe20000010000 */
[----:B------:R-:W-:Y:S02]  /*15a10*/  F2FP.BF16.F32.PACK_AB R24, R13, R14 ;  /* 0x0000000e0d18723e */ /* 0x000fe400000010ff */
[C---:B----4-:R-:W-:Y:S01]  /*15a20*/  FADD.FTZ R19, R7.reuse, R2 ;  /* 0x0000000207137221 */ /* 0x050fe20000010000 */
[----:B------:R-:W-:Y:S01]  /*15a30*/  F2FP.BF16.F32.PACK_AB R20, R7, R8 ;  /* 0x000000080714723e */ /* 0x000fe200000010ff */
[C---:B------:R-:W-:Y:S01]  /*15a40*/  FADD.FTZ R5, R9.reuse, R5 ;  /* 0x0000000509057221 */ /* 0x040fe20000010000 */
[----:B------:R-:W-:-:S03]  /*15a50*/  F2FP.BF16.F32.PACK_AB R152, R9, R12 ;  /* 0x0000000c0998723e */ /* 0x000fc600000010ff */
[----:B------:R-:W-:Y:S01]  /*15a60*/  FADD.FTZ R5, R11, R5 ;  /* 0x000000050b057221 */ /* 0x000fe20000010000 */
[----:B------:R-:W-:-:S03]  /*15a70*/  F2FP.BF16.F32.PACK_AB R156, R10, R11 ;  /* 0x0000000b0a9c723e */ /* 0x000fc600000010ff */
[----:B------:R-:W-:Y:S01]  /*15a80*/  FADD.FTZ R14, R10, R5 ;  /* 0x000000050a0e7221 */ /* 0x000fe20000010000 */
[----:B------:R-:W-:Y:S01]  /*15a90*/  MUFU.EX2 R16, R16 ;  /* 0x0000001000107308 */ /* 0x000fe20000000800 */
[C---:B------:R-:W-:Y:S02]  /*15aa0*/  PRMT R75, R25.reuse, 0x7632, R75 ;  /* 0x00007632194b7816 */ /* 0x040fe4000000004b */
[----:B------:R-:W-:-:S04]  /*15ab0*/  PRMT R69, R25, 0x7610, R69 ;  /* 0x0000761019457816 */ /* 0x000fc80000000045 */
[----:B------:R-:W-:Y:S02]  /*15ac0*/  PRMT R181, R69, 0x5410, R75 ;  /* 0x0000541045b57816 */ /* 0x000fe4000000004b */
[----:B--2---:R-:W-:-:S04]  /*15ad0*/  LOP3.LUT R0, R29, R0, RZ, 0x3c, !PT ;  /* 0x000000001d007212 */ /* 0x004fc800078e3cff */
[----:B---3--:R-:W-:-:S05]  /*15ae0*/  LOP3.LUT R0, R0, R49, RZ, 0x3c, !PT ;  /* 0x0000003100007212 */ /* 0x008fca00078e3cff */
[----:B------:R-:W-:-:S05]  /*15af0*/  IMAD.WIDE.U32 R176, R0, -0x326172a9, RZ ;  /* 0xcd9e8d5700b07825 */ /* 0x000fca00078e00ff */
[----:B------:R-:W-:-:S05]  /*15b00*/  LOP3.LUT R0, R177, R195, R104, 0x96, !PT ;  /* 0x000000c3b1007212 */ /* 0x000fca00078e9668 */
[----:B------:R-:W-:-:S05]  /*15b10*/  IMAD.WIDE.U32 R90, R0, -0x2daee0ad, RZ ;  /* 0xd2511f53005a7825 */ /* 0x000fca00078e00ff */
[----:B------:R-:W-:Y:S02]  /*15b20*/  LOP3.LUT R0, R91, R217, R222, 0x96, !PT ;  /* 0x000000d95b007212 */ /* 0x000fe400078e96de */
[----:B------:R-:W-:-:S03]  /*15b30*/  LOP3.LUT R2, R251, R33, R176, 0x96, !PT ;  /* 0x00000021fb027212 */ /* 0x000fc600078e96b0 */
        /* <DEDUP_REMOVED lines=8> */
[----:B------:R-:W-:-:S05]  /*15bc0*/  IMAD.WIDE.U32 R8, R0, -0x326172a9, RZ ;  /* 0xcd9e8d5700087825 */ /* 0x000fca00078e00ff */
[----:B------:R-:W-:Y:S01]  /*15bd0*/  LOP3.LUT R5, R9, R240, R10, 0x96, !PT ;  /* 0x000000f009057212 */ /* 0x000fe200078e960a */
[----:B------:R-:W-:-:S05]  /*15be0*/  IMAD.WIDE.U32 R10, R2, -0x2daee0ad, RZ ;  /* 0xd2511f53020a7825 */ /* 0x000fca00078e00ff */
[----:B------:R-:W-:-:S05]  /*15bf0*/  LOP3.LUT R0, R11, R208, R12, 0x96, !PT ;  /* 0x000000d00b007212 */ /* 0x000fca00078e960c */
[----:B------:R-:W-:-:S05]  /*15c00*/  IMAD.WIDE.U32 R6, R0, -0x326172a9, RZ ;  /* 0xcd9e8d5700067825 */ /* 0x000fca00078e00ff */
[----:B------:R-:W-:-:S04]  /*15c10*/  LOP3.LUT R0, R7, R245, R8, 0x96, !PT ;  /* 0x000000f507007212 */ /* 0x000fc800078e9608 */
[----:B------:R-:W-:-:S04]  /*15c20*/  LOP3.LUT R2, R0, 0xff, RZ, 0xc0, !PT ;  /* 0x000000ff00027812 */ /* 0x000fc800078ec0ff */
[----:B------:R-:W-:Y:S02]  /*15c30*/  ISETP.GE.U32.AND P2, PT, R200, R2, PT ;  /* 0x00000002c800720c */ /* 0x000fe40003f46070 */
[----:B------:R-:W-:-:S04]  /*15c40*/  LOP3.LUT R2, R0, 0xffff, RZ, 0xc0, !PT ;  /* 0x0000ffff00027812 */ /* 0x000fc800078ec0ff */
[----:B------:R-:W-:Y:S01]  /*15c50*/  SHF.R.U32.HI R2, RZ, 0x8, R2 ;  /* 0x00000008ff027819 */ /* 0x000fe20000011602 */
[----:B------:R-:W1:Y:S03]  /*15c60*/  MUFU.EX2 R13, R26 ;  /* 0x0000001a000d7308 */ /* 0x000e660000000800 */
[----:B------:R-:W-:-:S04]  /*15c70*/  LOP3.LUT R2, R2, 0xffff, RZ, 0xc0, !PT ;  /* 0x0000ffff02027812 */ /* 0x000fc800078ec0ff */
[----:B------:R-:W-:Y:S01]  /*15c80*/  ISETP.GE.U32.AND P5, PT, R200, R2, PT ;  /* 0x00000002c800720c */ /* 0x000fe20003fa6070 */
[----:B------:R-:W2:Y:S01]  /*15c90*/  MUFU.EX2 R11, R27 ;  /* 0x0000001b000b7308 */ /* 0x000ea20000000800 */
[--C-:B------:R-:W-:Y:S02]  /*15ca0*/  SHF.R.U32.HI R2, RZ, 0x10, R0.reuse ;  /* 0x00000010ff027819 */ /* 0x100fe40000011600 */
[----:B------:R-:W-:-:S05]  /*15cb0*/  SHF.R.U32.HI R0, RZ, 0x18, R0 ;  /* 0x00000018ff007819 */ /* 0x000fca0000011600 */
[----:B------:R-:W3:Y:S01]  /*15cc0*/  MUFU.EX2 R9, R17 ;  /* 0x0000001100097308 */ /* 0x000ee20000000800 */
[----:B------:R-:W-:Y:S02]  /*15cd0*/  ISETP.GE.U32.AND P4, PT, R200, R0, PT ;  /* 0x00000000c800720c */ /* 0x000fe40003f86070 */
[----:B------:R-:W-:Y:S02]  /*15ce0*/  LOP3.LUT R0, R6, 0xff, RZ, 0xc0, !PT ;  /* 0x000000ff06007812 */ /* 0x000fe400078ec0ff */
[----:B------:R-:W-:Y:S02]  /*15cf0*/  LOP3.LUT R2, R2, 0xff, RZ, 0xc0, !PT ;  /* 0x000000ff02027812 */ /* 0x000fe400078ec0ff */
[C---:B------:R-:W-:Y:S02]  /*15d00*/  ISETP.GE.U32.AND P3, PT, R200.reuse, R0, PT ;  /* 0x00000000c800720c */ /* 0x040fe40003f66070 */
[----:B------:R-:W-:Y:S02]  /*15d10*/  SHF.R.U32.HI R0, RZ, 0x18, R6 ;  /* 0x00000018ff007819 */ /* 0x000fe40000011606 */
[C---:B------:R-:W-:Y:S01]  /*15d20*/  ISETP.GE.U32.AND P6, PT, R200.reuse, R2, PT ;  /* 0x00000002c800720c */ /* 0x040fe20003fc6070 */
[----:B-1----:R-:W-:Y:S01]  /*15d30*/  FADD.FTZ R2, R13, R15 ;  /* 0x0000000f0d027221 */ /* 0x002fe20000010000 */
[----:B------:R-:W-:Y:S01]  /*15d40*/  ISETP.GE.U32.AND P1, PT, R200, R0, PT ;  /* 0x00000000c800720c */ /* 0x000fe20003f26070 */
[----:B------:R-:W-:Y:S01]  /*15d50*/  FADD.FTZ R0, R16, R14 ;  /* 0x0000000e10007221 */ /* 0x000fe20000010000 */
[----:B------:R-:W-:Y:S01]  /*15d60*/  LOP3.LUT R8, R6, 0xffff, RZ, 0xc0, !PT ;  /* 0x0000ffff06087812 */ /* 0x000fe200078ec0ff */
[----:B--2---:R-:W-:Y:S01]  /*15d70*/  FADD.FTZ R12, R11, R2 ;  /* 0x000000020b0c7221 */ /* 0x004fe20000010000 */
[----:B------:R-:W-:-:S02]  /*15d80*/  SHF.R.U32.HI R6, RZ, 0x10, R6 ;  /* 0x00000010ff067819 */ /* 0x000fc40000011606 */
[----:B------:R-:W-:Y:S01]  /*15d90*/  F2FP.BF16.F32.PACK_AB R11, R11, R13 ;  /* 0x0000000d0b0b723e */ /* 0x000fe200000010ff */
[----:B---3--:R-:W-:Y:S01]  /*15da0*/  FADD.FTZ R13, R9, R0 ;  /* 0x00000000090d7221 */ /* 0x008fe20000010000 */
[----:B------:R-:W-:Y:S01]  /*15db0*/  LOP3.LUT R0, R6, 0xff, RZ, 0xc0, !PT ;  /* 0x000000ff06007812 */ /* 0x000fe200078ec0ff */
[----:B------:R-:W-:-:S04]  /*15dc0*/  IMAD.WIDE.U32 R6, R5, -0x2daee0ad, RZ ;  /* 0xd2511f5305067825 */ /* 0x000fc800078e00ff */
[----:B------:R-:W-:Y:S01]  /*15dd0*/  @!P4 HFMA2.BF16_V2 R50, -RZ.H0_H0, RZ.H0_H0, -R75.H0_H0 ;  /* 0x200000ffff32c231 */ /* 0x000fe2000034094b */
[----:B------:R-:W-:-:S04]  /*15de0*/  LOP3.LUT R5, R6, 0xff, RZ, 0xc0, !PT ;  /* 0x000000ff06057812 */ /* 0x000fc800078ec0ff */
[----:B------:R-:W-:Y:S02]  /*15df0*/  @!P4 PRMT R75, R50, 0x5410, RZ ;  /* 0x00005410324bc816 */ /* 0x000fe400000000ff */
[----:B------:R-:W-:Y:S02]  /*15e00*/  ISETP.GE.U32.AND P4, PT, R200, R5, PT ;  /* 0x00000005c800720c */ /* 0x000fe40003f86070 */
[----:B------:R1:W-:Y:S02]  /*15e10*/  MUFU.EX2 R5, R186 ;  /* 0x000000ba00057308 */ /* 0x0003e40000000800 */
[----:B-1----:R-:W-:Y:S02]  /*15e20*/  IMAD.MOV.U32 R186, RZ, RZ, R33 ;  /* 0x000000ffffba7224 */ /* 0x002fe400078e0021 */
[----:B------:R-:W2:Y:S01]  /*15e30*/  LDL.LU R33, [R1+0x158] ;  /* 0x0001580001217983 */ /* 0x000ea20000300800 */
[C---:B------:R-:W-:Y:S02]  /*15e40*/  PRMT R84, R67.reuse, 0x7610, R84 ;  /* 0x0000761043547816 */ /* 0x040fe40000000054 */
[----:B------:R-:W-:-:S03]  /*15e50*/  PRMT R81, R67, 0x7632, R81 ;  /* 0x0000763243517816 */ /* 0x000fc60000000051 */
[----:B------:R-:W-:Y:S01]  /*15e60*/  @!P2 HFMA2.BF16_V2 R46, -RZ.H0_H0, RZ.H0_H0, -R84.H0_H0 ;  /* 0x200000ffff2ea231 */ /* 0x000fe20000340954 */
[----:B------:R-:W-:Y:S01]  /*15e70*/  SHF.R.U32.HI R2, RZ, 0x8, R8 ;  /* 0x00000008ff027819 */ /* 0x000fe20000011608 */
[----:B------:R-:W-:Y:S01]  /*15e80*/  @!P5 HFMA2.BF16_V2 R47, -RZ.H0_H0, RZ.H0_H0, -R81.H0_H0 ;  /* 0x200000ffff2fd231 */ /* 0x000fe20000340951 */
[----:B------:R-:W1:Y:S01]  /*15e90*/  MUFU.EX2 R8, R185 ;  /* 0x000000b900087308 */ /* 0x000e620000000800 */
[----:B------:R-:W-:Y:S02]  /*15ea0*/  PRMT R182, R84, 0x5410, R81 ;  /* 0x0000541054b67816 */ /* 0x000fe40000000051 */
[----:B------:R-:W-:Y:S02]  /*15eb0*/  @!P2 PRMT R84, R46, 0x5410, RZ ;  /* 0x000054102e54a816 */ /* 0x000fe400000000ff */
[----:B------:R-:W-:Y:S02]  /*15ec0*/  ISETP.GE.U32.AND P2, PT, R200, R0, PT ;  /* 0x00000000c800720c */ /* 0x000fe40003f46070 */
[----:B------:R-:W-:-:S02]  /*15ed0*/  LOP3.LUT R2, R2, 0xffff, RZ, 0xc0, !PT ;  /* 0x0000ffff02027812 */ /* 0x000fc400078ec0ff */
[----:B------:R-:W-:Y:S02]  /*15ee0*/  LOP3.LUT R0, R7, R246, R10, 0x96, !PT ;  /* 0x000000f607007212 */ /* 0x000fe400078e960a */
[----:B------:R-:W-:Y:S02]  /*15ef0*/  @!P5 PRMT R81, R47, 0x5410, RZ ;  /* 0x000054102f51d816 */ /* 0x000fe400000000ff */
[----:B------:R-:W-:Y:S02]  /*15f00*/  ISETP.GE.U32.AND P5, PT, R200, R2, PT ;  /* 0x00000002c800720c */ /* 0x000fe40003fa6070 */
[----:B------:R-:W-:Y:S01]  /*15f10*/  SHF.R.U32.HI R2, RZ, 0x10, R0 ;  /* 0x00000010ff027819 */ /* 0x000fe20000011600 */
[----:B------:R-:W-:-:S03]  /*15f20*/  @!P6 HFMA2.BF16_V2 R51, -RZ.H0_H0, RZ.H0_H0, -R69.H0_H0 ;  /* 0x200000ffff33e231 */ /* 0x000fc60000340945 */
[----:B------:R-:W-:Y:S02]  /*15f30*/  LOP3.LUT R2, R2, 0xff, RZ, 0xc0, !PT ;  /* 0x000000ff02027812 */ /* 0x000fe400078ec0ff */
[----:B------:R-:W-:Y:S02]  /*15f40*/  @!P6 PRMT R69, R51, 0x5410, RZ ;  /* 0x000054103345e816 */ /* 0x000fe400000000ff */
[----:B------:R-:W-:Y:S02]  /*15f50*/  PRMT R68, R22, 0x7610, R68 ;  /* 0x0000761016447816 */ /* 0x000fe40000000044 */
[----:B------:R-:W-:Y:S01]  /*15f60*/  ISETP.GE.U32.AND P6, PT, R200, R2, PT ;  /* 0x00000002c800720c */ /* 0x000fe20003fc6070 */
[----:B-1----:R-:W-:Y:S01]  /*15f70*/  FADD.FTZ R2, R8, R18 ;  /* 0x0000001208027221 */ /* 0x002fe20000010000 */
[----:B------:R-:W-:Y:S01]  /*15f80*/  F2FP.BF16.F32.PACK_AB R119, R9, R16 ;  /* 0x000000100977723e */ /* 0x000fe200000010ff */
[----:B------:R-:W-:Y:S01]  /*15f90*/  @!P3 HFMA2.BF16_V2 R53, -RZ.H0_H0, RZ.H0_H0, -R68.H0_H0 ;  /* 0x200000ffff35b231 */ /* 0x000fe20000340944 */
[----:B------:R-:W-:Y:S01]  /*15fa0*/  LOP3.LUT R9, R6, 0xffff, RZ, 0xc0, !PT ;  /* 0x0000ffff06097812 */ /* 0x000fe200078ec0ff */
[----:B------:R-:W-:Y:S01]  /*15fb0*/  FADD.FTZ R7, R5, R2 ;  /* 0x0000000205077221 */ /* 0x000fe20000010000 */
[----:B------:R-:W-:-:S02]  /*15fc0*/  PRMT R67, R22, 0x7632, R67 ;  /* 0x0000763216437816 */ /* 0x000fc40000000043 */
[----:B------:R-:W-:Y:S02]  /*15fd0*/  LOP3.LUT R2, R0, 0xff, RZ, 0xc0, !PT ;  /* 0x000000ff00027812 */ /* 0x000fe400078ec0ff */
[----:B------:R-:W-:Y:S02]  /*15fe0*/  PRMT R179, R68, 0x5410, R67 ;  /* 0x0000541044b37816 */ /* 0x000fe40000000043 */
[----:B------:R-:W-:Y:S02]  /*15ff0*/  @!P3 PRMT R68, R53, 0x5410, RZ ;  /* 0x000054103544b816 */ /* 0x000fe400000000ff */
[----:B------:R-:W-:Y:S02]  /*16000*/  ISETP.GE.U32.AND P3, PT, R200, R2, PT ;  /* 0x00000002c800720c */ /* 0x000fe40003f66070 */
[----:B------:R-:W-:Y:S02]  /*16010*/  SHF.R.U32.HI R2, RZ, 0x18, R0 ;  /* 0x00000018ff027819 */ /* 0x000fe40000011600 */
[----:B------:R-:W-:-:S02]  /*16020*/  LOP3.LUT R0, R0, 0xffff, RZ, 0xc0, !PT ;  /* 0x0000ffff00007812 */ /* 0x000fc400078ec0ff */
[C---:B------:R-:W-:Y:S02]  /*16030*/  PRMT R65, R24.reuse, 0x7610, R65 ;  /* 0x0000761018417816 */ /* 0x040fe40000000041 */
[----:B------:R-:W-:Y:S02]  /*16040*/  SHF.R.U32.HI R0, RZ, 0x8, R0 ;  /* 0x00000008ff007819 */ /* 0x000fe40000011600 */
[----:B------:R-:W-:Y:S01]  /*16050*/  PRMT R66, R24, 0x7632, R66 ;  /* 0x0000763218427816 */ /* 0x000fe20000000042 */
[----:B------:R-:W-:Y:S01]  /*16060*/  @!P2 HFMA2.BF16_V2 R56, -RZ.H0_H0, RZ.H0_H0, -R65.H0_H0 ;  /* 0x200000ffff38a231 */ /* 0x000fe20000340941 */
[----:B------:R-:W-:Y:S02]  /*16070*/  LOP3.LUT R0, R0, 0xffff, RZ, 0xc0, !PT ;  /* 0x0000ffff00007812 */ /* 0x000fe400078ec0ff */
[----:B------:R-:W-:Y:S02]  /*16080*/  PRMT R178, R65, 0x5410, R66 ;  /* 0x0000541041b27816 */ /* 0x000fe40000000042 */
[----:B------:R-:W-:-:S02]  /*16090*/  F2FP.BF16.F32.PACK_AB R21, R21, R42 ;  /* 0x0000002a1515723e */ /* 0x000fc400000010ff */
[----:B------:R-:W-:Y:S02]  /*160a0*/  @!P2 PRMT R65, R56, 0x5410, RZ ;  /* 0x000054103841a816 */ /* 0x000fe400000000ff */
[----:B------:R-:W-:Y:S02]  /*160b0*/  ISETP.GE.U32.AND P2, PT, R200, R0, PT ;  /* 0x00000000c800720c */ /* 0x000fe40003f46070 */
[----:B------:R-:W-:Y:S02]  /*160c0*/  F2FP.BF16.F32.PACK_AB R122, R5, R8 ;  /* 0x00000008057a723e */ /* 0x000fe400000010ff */
[----:B------:R-:W1:Y:S01]  /*160d0*/  MUFU.EX2 R8, R74 ;  /* 0x0000004a00087308 */ /* 0x000e620000000800 */
[C---:B------:R-:W-:Y:S01]  /*160e0*/  PRMT R53, R21.reuse, 0x7610, R53 ;  /* 0x0000761015357816 */ /* 0x040fe20000000035 */
[----:B------:R-:W-:Y:S01]  /*160f0*/  @!P5 HFMA2.BF16_V2 R54, -RZ.H0_H0, RZ.H0_H0, -R67.H0_H0 ;  /* 0x200000ffff36d231 */ /* 0x000fe20000340943 */
[----:B------:R-:W-:Y:S02]  /*16100*/  SHF.R.U32.HI R0, RZ, 0x8, R9 ;  /* 0x00000008ff007819 */ /* 0x000fe40000011609 */
[----:B------:R-:W-:Y:S01]  /*16110*/  PRMT R51, R21, 0x7632, R51 ;  /* 0x0000763215337816 */ /* 0x000fe20000000033 */
[----:B------:R-:W-:-:S02]  /*16120*/  @!P3 HFMA2.BF16_V2 R59, -RZ.H0_H0, RZ.H0_H0, -R53.H0_H0 ;  /* 0x200000ffff3bb231 */ /* 0x000fc40000340935 */
[----:B------:R-:W3:Y:S01]  /*16130*/  MUFU.EX2 R5, R78 ;  /* 0x0000004e00057308 */ /* 0x000ee20000000800 */
[----:B------:R-:W-:Y:S02]  /*16140*/  @!P5 PRMT R67, R54, 0x5410, RZ ;  /* 0x000054103643d816 */ /* 0x000fe400000000ff */
[----:B------:R-:W-:Y:S02]  /*16150*/  LOP3.LUT R0, R0, 0xffff, RZ, 0xc0, !PT ;  /* 0x0000ffff00007812 */ /* 0x000fe400078ec0ff */
[----:B------:R-:W-:-:S03]  /*16160*/  SHF.R.U32.HI R10, RZ, 0x10, R6 ;  /* 0x00000010ff0a7819 */ /* 0x000fc60000011606 */
[----:B------:R-:W4:Y:S01]  /*16170*/  MUFU.EX2 R14, R52 ;  /* 0x00000034000e7308 */ /* 0x000f220000000800 */
[----:B------:R-:W-:Y:S01]  /*16180*/  ISETP.GE.U32.AND P5, PT, R200, R2, PT ;  /* 0x00000002c800720c */ /* 0x000fe20003fa6070 */
[----:B------:R-:W-:Y:S01]  /*16190*/  @!P2 HFMA2.BF16_V2 R63, -RZ.H0_H0, RZ.H0_H0, -R51.H0_H0 ;  /* 0x200000ffff3fa231 */ /* 0x000fe20000340933 */
[----:B------:R-:W-:Y:S02]  /*161a0*/  PRMT R183, R53, 0x5410, R51 ;  /* 0x0000541035b77816 */ /* 0x000fe40000000033 */
[----:B------:R-:W-:-:S03]  /*161b0*/  @!P3 PRMT R53, R59, 0x5410, RZ ;  /* 0x000054103b35b816 */ /* 0x000fc600000000ff */
[----:B------:R-:W4:Y:S01]  /*161c0*/  MUFU.EX2 R2, R58 ;  /* 0x0000003a00027308 */ /* 0x000f220000000800 */
[----:B------:R-:W-:Y:S02]  /*161d0*/  ISETP.GE.U32.AND P3, PT, R200, R0, PT ;  /* 0x00000000c800720c */ /* 0x000fe40003f66070 */
[----:B------:R-:W-:Y:S01]  /*161e0*/  LOP3.LUT R0, R10, 0xff, RZ, 0xc0, !PT ;  /* 0x000000ff0a007812 */ /* 0x000fe200078ec0ff */
[----:B------:R-:W-:-:S04]  /*161f0*/  @!P1 HFMA2.BF16_V2 R55, -RZ.H0_H0, RZ.H0_H0, -R66.H0_H0 ;  /* 0x200000ffff379231 */ /* 0x000fc80000340942 */
[----:B------:R-:W4:Y:S01]  /*16200*/  MUFU.EX2 R25, R187 ;  /* 0x000000bb00197308 */ /* 0x000f220000000800 */
[----:B------:R-:W-:Y:S02]  /*16210*/  @!P2 PRMT R51, R63, 0x5410, RZ ;  /* 0x000054103f33a816 */ /* 0x000fe400000000ff */
[----:B------:R-:W-:Y:S02]  /*16220*/  SHF.R.U32.HI R6, RZ, 0x18, R6 ;  /* 0x00000018ff067819 */ /* 0x000fe40000011606 */
[----:B------:R-:W-:-:S03]  /*16230*/  ISETP.GE.U32.AND P2, PT, R200, R0, PT ;  /* 0x00000000c800720c */ /* 0x000fc60003f46070 */
[----:B------:R-:W4:Y:S01]  /*16240*/  MUFU.EX2 R16, R188 ;  /* 0x000000bc00107308 */ /* 0x000f220000000800 */
[----:B-1----:R-:W-:Y:S01]  /*16250*/  FADD.FTZ R0, R8, R19 ;  /* 0x0000001308007221 */ /* 0x002fe20000010000 */
[----:B------:R-:W-:-:S06]  /*16260*/  @!P1 PRMT R66, R55, 0x5410, RZ ;  /* 0x0000541037429816 */ /* 0x000fcc00000000ff */
[----:B------:R-:W1:Y:S01]  /*16270*/  MUFU.EX2 R15, R57 ;  /* 0x00000039000f7308 */ /* 0x000e620000000800 */
[----:B------:R-:W-:Y:S01]  /*16280*/  ISETP.GE.U32.AND P1, PT, R200, R6, PT ;  /* 0x00000006c800720c */ /* 0x000fe20003f26070 */
[----:B---3--:R-:W-:Y:S01]  /*16290*/  FADD.FTZ R6, R5, R0 ;  /* 0x0000000005067221 */ /* 0x008fe20000010000 */
[----:B----4-:R-:W-:-:S05]  /*162a0*/  FADD.FTZ R0, R14, R12 ;  /* 0x0000000c0e007221 */ /* 0x010fca0000010000 */
[----:B------:R-:W3:Y:S01]  /*162b0*/  MUFU.EX2 R10, R60 ;  /* 0x0000003c000a7308 */ /* 0x000ee20000000800 */
[----:B------:R-:W-:Y:S01]  /*162c0*/  F2FP.BF16.F32.PACK_AB R18, R5, R8 ;  /* 0x000000080512723e */ /* 0x000fe200000010ff */
[----:B------:R-:W-:Y:S01]  /*162d0*/  FADD.FTZ R5, R2, R0 ;  /* 0x0000000002057221 */ /* 0x000fe20000010000 */
[----:B------:R-:W-:-:S05]  /*162e0*/  FADD.FTZ R0, R25, R7 ;  /* 0x0000000719007221 */ /* 0x000fca0000010000 */
[----:B------:R-:W4:Y:S01]  /*162f0*/  MUFU.EX2 R9, R34 ;  /* 0x0000002200097308 */ /* 0x000f220000000800 */
[----:B------:R-:W-:Y:S01]  /*16300*/  FADD.FTZ R17, R16, R0 ;  /* 0x0000000010117221 */ /* 0x000fe20000010000 */
[----:B-1----:R-:W-:-:S06]  /*16310*/  FADD.FTZ R0, R15, R5 ;  /* 0x000000050f007221 */ /* 0x002fcc0000010000 */
[----:B------:R-:W1:Y:S08]  /*16320*/  MUFU.EX2 R8, R35 ;  /* 0x0000002300087308 */ /* 0x000e700000000800 */
[----:B------:R1:W1:Y:S01]  /*16330*/  MUFU.EX2 R24, R79 ;  /* 0x0000004f00187308 */ /* 0x0002620000000800 */
[----:B---3--:R-:W-:Y:S01]  /*16340*/  FADD.FTZ R19, R10, R0 ;  /* 0x000000000a137221 */ /* 0x008fe20000010000 */
[----:B------:R-:W-:-:S06]  /*16350*/  F2FP.BF16.F32.PACK_AB R21, R2, R14 ;  /* 0x0000000e0215723e */ /* 0x000fcc00000010ff */
[----:B------:R3:W3:Y:S01]  /*16360*/  MUFU.EX2 R22, R110 ;  /* 0x0000006e00167308 */ /* 0x0006e20000000800 */
[----:B------:R-:W-:Y:S01]  /*16370*/  PRMT R78, R11, 0x7632, R78 ;  /* 0x000076320b4e7816 */ /* 0x000fe2000000004e */
[----:B----4-:R-:W-:Y:S01]  /*16380*/  FADD.FTZ R2, R9, R13 ;  /* 0x0000000d09027221 */ /* 0x010fe20000010000 */
[----:B-1----:R-:W-:Y:S02]  /*16390*/  F2FP.BF16.F32.PACK_AB R107, R8, R9 ;  /* 0x00000009086b723e */ /* 0x002fe400000010ff */
[----:B------:R-:W-:-:S03]  /*163a0*/  PRMT R79, R11, 0x7610, R79 ;  /* 0x000076100b4f7816 */ /* 0x000fc6000000004f */
[----:B------:R-:W1:Y:S01]  /*163b0*/  MUFU.EX2 R11, R37 ;  /* 0x00000025000b7308 */ /* 0x000e620000000800 */
[----:B------:R-:W-:Y:S01]  /*163c0*/  FADD.FTZ R7, R8, R2 ;  /* 0x0000000208077221 */ /* 0x000fe20000010000 */
[----:B------:R-:W-:Y:S01]  /*163d0*/  FADD.FTZ R2, R24, R6 ;  /* 0x0000000618027221 */ /* 0x000fe20000010000 */
[----:B------:R-:W-:-:S05]  /*163e0*/  PRMT R74, R20, 0x7610, R74 ;  /* 0x00007610144a7816 */ /* 0x000fca000000004a */
[----:B------:R-:W4:Y:S01]  /*163f0*/  MUFU.EX2 R8, R40 ;  /* 0x0000002800087308 */ /* 0x000f220000000800 */
[----:B------:R-:W-:Y:S02]  /*16400*/  PRMT R80, R20, 0x7632, R80 ;  /* 0x0000763214507816 */ /* 0x000fe40000000050 */
[----:B---3--:R-:W-:Y:S01]  /*16410*/  F2FP.BF16.F32.PACK_AB R110, R16, R25 ;  /* 0x00000019106e723e */ /* 0x008fe200000010ff */
[C---:B------:R-:W-:Y:S01]  /*16420*/  FADD.FTZ R16, R22.reuse, R2 ;  /* 0x0000000216107221 */ /* 0x040fe20000010000 */
[----:B------:R-:W-:Y:S01]  /*16430*/  F2FP.BF16.F32.PACK_AB R20, R22, R24 ;  /* 0x000000181614723e */ /* 0x000fe200000010ff */
[----:B------:R-:W-:Y:S01]  /*16440*/  IMAD.MOV.U32 R184, RZ, RZ, R104 ;  /* 0x000000ffffb87224 */ /* 0x000fe200078e0068 */
[----:B------:R-:W-:Y:S02]  /*16450*/  F2FP.BF16.F32.PACK_AB R22, R10, R15 ;  /* 0x0000000f0a16723e */ /* 0x000fe400000010ff */
[----:B------:R-:W-:Y:S01]  /*16460*/  F2FP.BF16.F32.PACK_AB R23, R23, R36 ;  /* 0x000000241717723e */ /* 0x000fe200000010ff */
[----:B-1----:R-:W-:Y:S01]  /*16470*/  FADD.FTZ R2, R11, R7 ;  /* 0x000000070b027221 */ /* 0x002fe20000010000 */
[----:B------:R-:W-:-:S02]  /*16480*/  IMAD.MOV.U32 R187, RZ, RZ, R217 ;  /* 0x000000ffffbb7224 */ /* 0x000fc400078e00d9 */
[C---:B------:R-:W-:Y:S02]  /*16490*/  PRMT R52, R23.reuse, 0x7632, R52 ;  /* 0x0000763217347816 */ /* 0x040fe40000000034 */
[----:B------:R-:W-:Y:S01]  /*164a0*/  PRMT R50, R23, 0x7610, R50 ;  /* 0x0000761017327816 */ /* 0x000fe20000000032 */
[C---:B----4-:R-:W-:Y:S01]  /*164b0*/  FADD.FTZ R23, R8.reuse, R2 ;  /* 0x0000000208177221 */ /* 0x050fe20000010000 */
[----:B------:R-:W-:-:S03]  /*164c0*/  F2FP.BF16.F32.PACK_AB R106, R8, R11 ;  /* 0x0000000b086a723e */ /* 0x000fc600000010ff */
[----:B------:R-:W-:Y:S01]  /*164d0*/  @!P6 HFMA2.BF16_V2 R62, -RZ.H0_H0, RZ.H0_H0, -R50.H0_H0 ;  /* 0x200000ffff3ee231 */ /* 0x000fe20000340932 */
[----:B------:R-:W-:-:S04]  /*164e0*/  PRMT R252, R50, 0x5410, R52 ;  /* 0x0000541032fc7816 */ /* 0x000fc80000000034 */
[----:B------:R-:W-:Y:S01]  /*164f0*/  @!P6 PRMT R50, R62, 0x5410, RZ ;  /* 0x000054103e32e816 */ /* 0x000fe200000000ff */
[----:B------:R-:W-:Y:S01]  /*16500*/  @!P5 HFMA2.BF16_V2 R61, -RZ.H0_H0, RZ.H0_H0, -R52.H0_H0 ;  /* 0x200000ffff3dd231 */ /* 0x000fe20000340934 */
[----:B------:R-:W1:Y:S01]  /*16510*/  MUFU.EX2 R24, R193 ;  /* 0x000000c100187308 */ /* 0x000e620000000800 */
[----:B------:R-:W-:-:S03]  /*16520*/  @!P4 HFMA2.BF16_V2 R85, -RZ.H0_H0, RZ.H0_H0, -R74.H0_H0 ;  /* 0x200000ffff55c231 */ /* 0x000fc6000034094a */
[----:B------:R-:W-:Y:S01]  /*16530*/  @!P5 PRMT R52, R61, 0x5410, RZ ;  /* 0x000054103d34d816 */ /* 0x000fe200000000ff */
[----:B--2---:R-:W-:-:S05]  /*16540*/  VIADD R0, R33, 0xffffffff ;  /* 0xffffffff21007836 */ /* 0x004fca0000000000 */
[----:B------:R-:W-:-:S04]  /*16550*/  LOP3.LUT R180, R29, R0, RZ, 0x3c, !PT ;  /* 0x000000001db47212 */ /* 0x000fc800078e3cff */
[----:B------:R-:W-:-:S05]  /*16560*/  LOP3.LUT R0, R180, R49, RZ, 0x3c, !PT ;  /* 0x00000031b4007212 */ /* 0x000fca00078e3cff */
[----:B------:R-:W-:-:S05]  /*16570*/  IMAD.WIDE.U32 R14, R0, -0x326172a9, RZ ;  /* 0xcd9e8d57000e7825 */ /* 0x000fca00078e00ff */
[----:B------:R-:W-:Y:S02]  /*16580*/  LOP3.LUT R0, R15, R195, R184, 0x96, !PT ;  /* 0x000000c30f007212 */ /* 0x000fe400078e96b8 */
[----:B------:R-:W-:-:S03]  /*16590*/  LOP3.LUT R2, R251, R186, R14, 0x96, !PT ;  /* 0x000000bafb027212 */ /* 0x000fc600078e960e */
[----:B------:R-:W-:-:S04]  /*165a0*/  IMAD.WIDE.U32 R6, R0, -0x2daee0ad, RZ ;  /* 0xd2511f5300067825 */ /* 0x000fc800078e00ff */
[----:B------:R-:W-:Y:S01]  /*165b0*/  IMAD.WIDE.U32 R8, R2, -0x2daee0ad, RZ ;  /* 0xd2511f5302087825 */ /* 0x000fe200078e00ff */
[----:B------:R-:W-:-:S05]  /*165c0*/  LOP3.LUT R0, R7, R187, R222, 0x96, !PT ;  /* 0x000000bb07007212 */ /* 0x000fca00078e96de */
[----:B------:R-:W-:Y:S01]  /*165d0*/  IMAD.WIDE.U32 R12, R0, -0x326172a9, RZ ;  /* 0xcd9e8d57000c7825 */ /* 0x000fe200078e00ff */
[----:B------:R-:W-:-:S05]  /*165e0*/  LOP3.LUT R0, R9, R174, R6, 0x96, !PT ;  /* 0x000000ae09007212 */ /* 0x000fca00078e9606 */
        /* <DEDUP_REMOVED lines=9> */
[----:B------:R-:W-:-:S04]  /*16680*/  LOP3.LUT R0, R7, R245, R8, 0x96, !PT ;  /* 0x000000f507007212 */ /* 0x000fc800078e9608 */
[----:B------:R-:W-:-:S04]  /*16690*/  LOP3.LUT R2, R0, 0xff, RZ, 0xc0, !PT ;  /* 0x000000ff00027812 */ /* 0x000fc800078ec0ff */
[----:B------:R-:W-:Y:S02]  /*166a0*/  ISETP.GE.U32.AND P6, PT, R200, R2, PT ;  /* 0x00000002c800720c */ /* 0x000fe40003fc6070 */
[----:B------:R-:W-:-:S04]  /*166b0*/  LOP3.LUT R2, R0, 0xffff, RZ, 0xc0, !PT ;  /* 0x0000ffff00027812 */ /* 0x000fc800078ec0ff */
[----:B------:R-:W-:-:S04]  /*166c0*/  SHF.R.U32.HI R2, RZ, 0x8, R2 ;  /* 0x00000008ff027819 */ /* 0x000fc80000011602 */
[----:B------:R-:W-:Y:S02]  /*166d0*/  LOP3.LUT R2, R2, 0xffff, RZ, 0xc0, !PT ;  /* 0x0000ffff02027812 */ /* 0x000fe400078ec0ff */
[----:B------:R-:W-:Y:S02]  /*166e0*/  LOP3.LUT R5, R9, R240, R10, 0x96, !PT ;  /* 0x000000f009057212 */ /* 0x000fe400078e960a */
[----:B------:R-:W-:Y:S02]  /*166f0*/  ISETP.GE.U32.AND P5, PT, R200, R2, PT ;  /* 0x00000002c800720c */ /* 0x000fe40003fa6070 */
[--C-:B------:R-:W-:Y:S01]  /*16700*/  SHF.R.U32.HI R2, RZ, 0x10, R0.reuse ;  /* 0x00000010ff027819 */ /* 0x100fe20000011600 */
[----:B------:R-:W2:Y:S01]  /*16710*/  MUFU.EX2 R9, R189 ;  /* 0x000000bd00097308 */ /* 0x000ea20000000800 */
[----:B------:R-:W-:Y:S01]  /*16720*/  SHF.R.U32.HI R0, RZ, 0x18, R0 ;  /* 0x00000018ff007819 */ /* 0x000fe20000011600 */
[----:B------:R-:W-:Y:S01]  /*16730*/  @!P2 HFMA2.BF16_V2 R97, -RZ.H0_H0, RZ.H0_H0, -R79.H0_H0 ;  /* 0x200000ffff61a231 */ /* 0x000fe2000034094f */
[----:B------:R-:W-:-:S02]  /*16740*/  PRMT R249, R74, 0x5410, R80 ;  /* 0x000054104af97816 */ /* 0x000fc40000000050 */
[----:B------:R-:W-:-:S03]  /*16750*/  @!P4 PRMT R74, R85, 0x5410, RZ ;  /* 0x00005410554ac816 */ /* 0x000fc600000000ff */
[----:B------:R-:W3:Y:S01]  /*16760*/  MUFU.EX2 R13, R194 ;  /* 0x000000c2000d7308 */ /* 0x000ee20000000800 */
[----:B------:R-:W-:Y:S02]  /*16770*/  ISETP.GE.U32.AND P4, PT, R200, R0, PT ;  /* 0x00000000c800720c */ /* 0x000fe40003f86070 */
[----:B------:R-:W-:Y:S01]  /*16780*/  LOP3.LUT R0, R6, 0xff, RZ, 0xc0, !PT ;  /* 0x000000ff06007812 */ /* 0x000fe200078ec0ff */
[----:B------:R-:W-:Y:S01]  /*16790*/  @!P1 HFMA2.BF16_V2 R96, -RZ.H0_H0, RZ.H0_H0, -R78.H0_H0 ;  /* 0x200000ffff609231 */ /* 0x000fe2000034094e */
[----:B------:R-:W-:-:S03]  /*167a0*/  PRMT R217, R79, 0x5410, R78 ;  /* 0x000054104fd97816 */ /* 0x000fc6000000004e */
[----:B------:R-:W4:Y:S01]  /*167b0*/  MUFU.EX2 R10, R190 ;  /* 0x000000be000a7308 */ /* 0x000f220000000800 */
[----:B------:R-:W-:Y:S01]  /*167c0*/  @!P2 PRMT R79, R97, 0x5410, RZ ;  /* 0x00005410614fa816 */ /* 0x000fe200000000ff */
[----:B------:R-:W-:Y:S01]  /*167d0*/  @!P3 HFMA2.BF16_V2 R64, -RZ.H0_H0, RZ.H0_H0, -R80.H0_H0 ;  /* 0x200000ffff40b231 */ /* 0x000fe20000340950 */
[----:B------:R-:W-:Y:S02]  /*167e0*/  ISETP.GE.U32.AND P2, PT, R200, R0, PT ;  /* 0x00000000c800720c */ /* 0x000fe40003f46070 */
[----:B------:R-:W-:Y:S02]  /*167f0*/  SHF.R.U32.HI R0, RZ, 0x18, R6 ;  /* 0x00000018ff007819 */ /* 0x000fe40000011606 */
[----:B------:R-:W-:Y:S02]  /*16800*/  @!P1 PRMT R78, R96, 0x5410, RZ ;  /* 0x00005410604e9816 */ /* 0x000fe400000000ff */
[----:B------:R-:W-:Y:S02]  /*16810*/  LOP3.LUT R2, R2, 0xff, RZ, 0xc0, !PT ;  /* 0x000000ff02027812 */ /* 0x000fe400078ec0ff */
[----:B------:R-:W-:-:S02]  /*16820*/  @!P3 PRMT R80, R64, 0x5410, RZ ;  /* 0x000054104050b816 */ /* 0x000fc400000000ff */
[----:B------:R-:W-:Y:S01]  /*16830*/  ISETP.GE.U32.AND P1, PT, R200, R0, PT ;  /* 0x00000000c800720c */ /* 0x000fe20003f26070 */
[----:B-1----:R-:W-:Y:S01]  /*16840*/  FADD.FTZ R0, R24, R17 ;  /* 0x0000001118007221 */ /* 0x002fe20000010000 */
[----:B------:R-:W-:Y:S02]  /*16850*/  LOP3.LUT R8, R6, 0xffff, RZ, 0xc0, !PT ;  /* 0x0000ffff06087812 */ /* 0x000fe400078ec0ff */
[----:B------:R-:W-:Y:S02]  /*16860*/  PRMT R64, R18, 0x7610, R64 ;  /* 0x0000761012407816 */ /* 0x000fe40000000040 */
[----:B------:R-:W-:Y:S02]  /*16870*/  SHF.R.U32.HI R6, RZ, 0x10, R6 ;  /* 0x00000010ff067819 */ /* 0x000fe40000011606 */
[----:B------:R-:W-:Y:S01]  /*16880*/  ISETP.GE.U32.AND P3, PT, R200, R2, PT ;  /* 0x00000002c800720c */ /* 0x000fe20003f66070 */
[----:B--2---:R-:W-:Y:S01]  /*16890*/  FADD.FTZ R2, R9, R16 ;  /* 0x0000001009027221 */ /* 0x004fe20000010000 */
[----:B---3--:R-:W-:Y:S01]  /*168a0*/  FADD.FTZ R11, R13, R0 ;  /* 0x000000000d0b7221 */ /* 0x008fe20000010000 */
[----:B------:R-:W-:Y:S01]  /*168b0*/  @!P6 HFMA2.BF16_V2 R118, -RZ.H0_H0, RZ.H0_H0, -R64.H0_H0 ;  /* 0x200000ffff76e231 */ /* 0x000fe20000340940 */
[----:B------:R-:W-:-:S02]  /*168c0*/  PRMT R63, R18, 0x7632, R63 ;  /* 0x00007632123f7816 */ /* 0x000fc4000000003f */
[----:B------:R-:W-:Y:S01]  /*168d0*/  LOP3.LUT R0, R6, 0xff, RZ, 0xc0, !PT ;  /* 0x000000ff06007812 */ /* 0x000fe200078ec0ff */
[----:B------:R-:W-:Y:S01]  /*168e0*/  IMAD.WIDE.U32 R6, R5, -0x2daee0ad, RZ ;  /* 0xd2511f5305067825 */ /* 0x000fe200078e00ff */
[----:B------:R-:W-:Y:S02]  /*168f0*/  PRMT R62, R21, 0x7632, R62 ;  /* 0x00007632153e7816 */ /* 0x000fe4000000003e */
[----:B------:R-:W-:Y:S01]  /*16900*/  F2FP.BF16.F32.PACK_AB R101, R13, R24 ;  /* 0x000000180d65723e */ /* 0x000fe200000010ff */
[----:B----4-:R-:W-:Y:S01]  /*16910*/  FADD.FTZ R13, R10, R2 ;  /* 0x000000020a0d7221 */ /* 0x010fe20000010000 */
[----:B------:R-:W-:Y:S01]  /*16920*/  SHF.R.U32.HI R2, RZ, 0x8, R8 ;  /* 0x00000008ff027819 */ /* 0x000fe20000011608 */
[----:B------:R-:W-:Y:S01]  /*16930*/  @!P5 HFMA2.BF16_V2 R123, -RZ.H0_H0, RZ.H0_H0, -R63.H0_H0 ;  /* 0x200000ffff7bd231 */ /* 0x000fe2000034093f */
[----:B------:R-:W-:Y:S01]  /*16940*/  PRMT R194, R64, 0x5410, R63 ;  /* 0x0000541040c27816 */ /* 0x000fe2000000003f */
[----:B------:R-:W-:Y:S01]  /*16950*/  @!P4 HFMA2.BF16_V2 R124, -RZ.H0_H0, RZ.H0_H0, -R62.H0_H0 ;  /* 0x200000ffff7cc231 */ /* 0x000fe2000034093e */
[----:B------:R-:W-:-:S02]  /*16960*/  @!P6 PRMT R64, R118, 0x5410, RZ ;  /* 0x000054107640e816 */ /* 0x000fc400000000ff */
[----:B------:R-:W-:Y:S02]  /*16970*/  PRMT R61, R21, 0x7610, R61 ;  /* 0x00007610153d7816 */ /* 0x000fe4000000003d */
[----:B------:R-:W-:Y:S02]  /*16980*/  ISETP.GE.U32.AND P6, PT, R200, R0, PT ;  /* 0x00000000c800720c */ /* 0x000fe40003fc6070 */
[----:B------:R-:W-:Y:S02]  /*16990*/  LOP3.LUT R5, R6, 0xff, RZ, 0xc0, !PT ;  /* 0x000000ff06057812 */ /* 0x000fe400078ec0ff */
[----:B------:R-:W-:Y:S02]  /*169a0*/  LOP3.LUT R0, R7, R246, R12, 0x96, !PT ;  /* 0x000000f607007212 */ /* 0x000fe400078e960c */
[----:B------:R-:W-:Y:S01]  /*169b0*/  LOP3.LUT R2, R2, 0xffff, RZ, 0xc0, !PT ;  /* 0x0000ffff02027812 */ /* 0x000fe200078ec0ff */
[----:B------:R-:W1:Y:S01]  /*169c0*/  MUFU.EX2 R12, R136 ;  /* 0x00000088000c7308 */ /* 0x000e620000000800 */
[----:B------:R-:W-:-:S02]  /*169d0*/  PRMT R190, R61, 0x5410, R62 ;  /* 0x000054103dbe7816 */ /* 0x000fc4000000003e */
[----:B------:R-:W-:Y:S02]  /*169e0*/  @!P5 PRMT R63, R123, 0x5410, RZ ;  /* 0x000054107b3fd816 */ /* 0x000fe400000000ff */
[----:B------:R-:W-:Y:S02]  /*169f0*/  @!P4 PRMT R62, R124, 0x5410, RZ ;  /* 0x000054107c3ec816 */ /* 0x000fe400000000ff */
[C---:B------:R-:W-:Y:S02]  /*16a00*/  ISETP.GE.U32.AND P5, PT, R200.reuse, R2, PT ;  /* 0x00000002c800720c */ /* 0x040fe40003fa6070 */
[----:B------:R-:W-:Y:S02]  /*16a10*/  ISETP.GE.U32.AND P4, PT, R200, R5, PT ;  /* 0x00000005c800720c */ /* 0x000fe40003f86070 */
[----:B------:R-:W-:Y:S01]  /*16a20*/  LOP3.LUT R2, R0, 0xffff, RZ, 0xc0, !PT ;  /* 0x0000ffff00027812 */ /* 0x000fe200078ec0ff */
[----:B------:R-:W2:Y:S01]  /*16a30*/  MUFU.EX2 R5, R137 ;  /* 0x0000008900057308 */ /* 0x000ea20000000800 */
[----:B------:R-:W-:-:S02]  /*16a40*/  @!P3 HFMA2.BF16_V2 R125, -RZ.H0_H0, RZ.H0_H0, -R61.H0_H0 ;  /* 0x200000ffff7db231 */ /* 0x000fc4000034093d */
[----:B------:R-:W-:-:S04]  /*16a50*/  SHF.R.U32.HI R2, RZ, 0x8, R2 ;  /* 0x00000008ff027819 */ /* 0x000fc80000011602 */
[----:B------:R-:W-:Y:S02]  /*16a60*/  LOP3.LUT R2, R2, 0xffff, RZ, 0xc0, !PT ;  /* 0x0000ffff02027812 */ /* 0x000fe400078ec0ff */
[----:B------:R-:W-:Y:S02]  /*16a70*/  @!P3 PRMT R61, R125, 0x5410, RZ ;  /* 0x000054107d3db816 */ /* 0x000fe400000000ff */
[----:B------:R-:W-:Y:S02]  /*16a80*/  PRMT R60, R20, 0x7610, R60 ;  /* 0x00007610143c7816 */ /* 0x000fe4000000003c */
[----:B------:R-:W-:Y:S01]  /*16a90*/  ISETP.GE.U32.AND P3, PT, R200, R2, PT ;  /* 0x00000002c800720c */ /* 0x000fe20003f66070 */
[----:B-1----:R-:W-:Y:S01]  /*16aa0*/  FADD.FTZ R2, R12, R19 ;  /* 0x000000130c027221 */ /* 0x002fe20000010000 */
[----:B------:R-:W-:Y:S01]  /*16ab0*/  PRMT R59, R20, 0x7632, R59 ;  /* 0x00007632143b7816 */ /* 0x000fe2000000003b */
[----:B------:R-:W-:Y:S02]  /*16ac0*/  @!P2 HFMA2.BF16_V2 R130, -RZ.H0_H0, RZ.H0_H0, -R60.H0_H0 ;  /* 0x200000ffff82a231 */ /* 0x000fe4000034093c */
[----:B--2---:R-:W-:Y:S01]  /*16ad0*/  FADD.FTZ R8, R5, R2 ;  /* 0x0000000205087221 */ /* 0x004fe20000010000 */
[----:B------:R-:W-:-:S02]  /*16ae0*/  LOP3.LUT R2, R0, 0xff, RZ, 0xc0, !PT ;  /* 0x000000ff00027812 */ /* 0x000fc400078ec0ff */
[----:B------:R-:W-:Y:S02]  /*16af0*/  PRMT R204, R60, 0x5410, R59 ;  /* 0x000054103ccc7816 */ /* 0x000fe4000000003b */
[----:B------:R-:W-:Y:S02]  /*16b00*/  @!P2 PRMT R60, R130, 0x5410, RZ ;  /* 0x00005410823ca816 */ /* 0x000fe400000000ff */
[----:B------:R-:W-:Y:S02]  /*16b10*/  PRMT R58, R22, 0x7632, R58 ;  /* 0x00007632163a7816 */ /* 0x000fe4000000003a */
[----:B------:R-:W-:Y:S02]  /*16b20*/  ISETP.GE.U32.AND P2, PT, R200, R2, PT ;  /* 0x00000002c800720c */ /* 0x000fe40003f46070 */
[----:B------:R-:W-:Y:S02]  /*16b30*/  F2FP.BF16.F32.PACK_AB R10, R10, R9 ;  /* 0x000000090a0a723e */ /* 0x000fe400000010ff */
[----:B------:R-:W-:Y:S01]  /*16b40*/  PRMT R57, R22, 0x7610, R57 ;  /* 0x0000761016397816 */ /* 0x000fe20000000039 */
[----:B------:R-:W-:Y:S01]  /*16b50*/  @!P1 HFMA2.BF16_V2 R134, -RZ.H0_H0, RZ.H0_H0, -R58.H0_H0 ;  /* 0x200000ffff869231 */ /* 0x000fe2000034093a */
[----:B------:R-:W-:-:S02]  /*16b60*/  LOP3.LUT R9, R6, 0xffff, RZ, 0xc0, !PT ;  /* 0x0000ffff06097812 */ /* 0x000fc400078ec0ff */
[----:B------:R-:W-:Y:S02]  /*16b70*/  SHF.R.U32.HI R7, RZ, 0x10, R6 ;  /* 0x00000010ff077819 */ /* 0x000fe40000011606 */
[----:B------:R-:W-:Y:S02]  /*16b80*/  SHF.R.U32.HI R2, RZ, 0x18, R0 ;  /* 0x00000018ff027819 */ /* 0x000fe40000011600 */
[----:B------:R-:W-:Y:S02]  /*16b90*/  SHF.R.U32.HI R6, RZ, 0x18, R6 ;  /* 0x00000018ff067819 */ /* 0x000fe40000011606 */
[----:B------:R-:W-:Y:S01]  /*16ba0*/  SHF.R.U32.HI R0, RZ, 0x10, R0 ;  /* 0x00000010ff007819 */ /* 0x000fe20000011600 */
[----:B------:R1:W-:Y:S01]  /*16bb0*/  MUFU.EX2 R19, R192 ;  /* 0x000000c000137308 */ /* 0x0003e20000000800 */
[----:B------:R-:W-:Y:S01]  /*16bc0*/  @!P6 HFMA2.BF16_V2 R135, -RZ.H0_H0, RZ.H0_H0, -R57.H0_H0 ;  /* 0x200000ffff87e231 */ /* 0x000fe20000340939 */
[----:B------:R-:W-:Y:S01]  /*16bd0*/  PRMT R56, R10, 0x7610, R56 ;  /* 0x000076100a387816 */ /* 0x000fe20000000038 */
[----:B------:R-:W-:Y:S01]  /*16be0*/  @!P5 HFMA2.BF16_V2 R131, -RZ.H0_H0, RZ.H0_H0, -R59.H0_H0 ;  /* 0x200000ffff83d231 */ /* 0x000fe2000034093b */
[----:B------:R-:W-:-:S02]  /*16bf0*/  LOP3.LUT R0, R0, 0xff, RZ, 0xc0, !PT ;  /* 0x000000ff00007812 */ /* 0x000fc400078ec0ff */
[----:B------:R-:W-:Y:S01]  /*16c00*/  PRMT R55, R10, 0x7632, R55 ;  /* 0x000076320a377816 */ /* 0x000fe20000000037 */
[----:B------:R-:W-:Y:S01]  /*16c10*/  @!P2 HFMA2.BF16_V2 R141, -RZ.H0_H0, RZ.H0_H0, -R56.H0_H0 ;  /* 0x200000ffff8da231 */ /* 0x000fe20000340938 */
[----:B------:R-:W-:Y:S02]  /*16c20*/  @!P5 PRMT R59, R131, 0x5410, RZ ;  /* 0x00005410833bd816 */ /* 0x000fe400000000ff */
[----:B------:R-:W-:Y:S02]  /*16c30*/  ISETP.GE.U32.AND P5, PT, R200, R2, PT ;  /* 0x00000002c800720c */ /* 0x000fe40003fa6070 */
[----:B-1----:R-:W-:Y:S02]  /*16c40*/  PRMT R192, R57, 0x5410, R58 ;  /* 0x0000541039c07816 */ /* 0x002fe4000000003a */
[----:B------:R-:W-:Y:S02]  /*16c50*/  @!P1 PRMT R58, R134, 0x5410, RZ ;  /* 0x00005410863a9816 */ /* 0x000fe400000000ff */
[----:B------:R-:W-:-:S02]  /*16c60*/  ISETP.GE.U32.AND P1, PT, R200, R6, PT ;  /* 0x00000006c800720c */ /* 0x000fc40003f26070 */
[----:B------:R-:W1:Y:S01]  /*16c70*/  MUFU.EX2 R6, R100 ;  /* 0x0000006400067308 */ /* 0x000e620000000800 */
[----:B------:R-:W-:Y:S02]  /*16c80*/  @!P6 PRMT R57, R135, 0x5410, RZ ;  /* 0x000054108739e816 */ /* 0x000fe400000000ff */
[----:B------:R-:W-:Y:S02]  /*16c90*/  ISETP.GE.U32.AND P6, PT, R200, R0, PT ;  /* 0x00000000c800720c */ /* 0x000fe40003fc6070 */
[----:B------:R-:W-:Y:S02]  /*16ca0*/  LOP3.LUT R0, R7, 0xff, RZ, 0xc0, !PT ;  /* 0x000000ff07007812 */ /* 0x000fe400078ec0ff */
[----:B------:R-:W-:Y:S01]  /*16cb0*/  PRMT R247, R56, 0x5410, R55 ;  /* 0x0000541038f77816 */ /* 0x000fe20000000037 */
[----:B------:R-:W2:Y:S01]  /*16cc0*/  MUFU.EX2 R2, R111 ;  /* 0x0000006f00027308 */ /* 0x000ea20000000800 */
[----:B------:R-:W-:Y:S02]  /*16cd0*/  @!P2 PRMT R56, R141, 0x5410, RZ ;  /* 0x000054108d38a816 */ /* 0x000fe400000000ff */
[----:B------:R-:W-:-:S02]  /*16ce0*/  ISETP.GE.U32.AND P2, PT, R200, R0, PT ;  /* 0x00000000c800720c */ /* 0x000fc40003f46070 */
[----:B------:R-:W-:-:S03]  /*16cf0*/  SHF.R.U32.HI R0, RZ, 0x8, R9 ;  /* 0x00000008ff007819 */ /* 0x000fc60000011609 */
[----:B------:R-:W3:Y:S01]  /*16d00*/  MUFU.EX2 R18, R191 ;  /* 0x000000bf00127308 */ /* 0x000ee20000000800 */
[----:B------:R-:W-:Y:S01]  /*16d10*/  F2FP.BF16.F32.PACK_AB R5, R5, R12 ;  /* 0x0000000c0505723e */ /* 0x000fe200000010ff */
[----:B------:R-:W-:Y:S01]  /*16d20*/  @!P3 HFMA2.BF16_V2 R140, -RZ.H0_H0, RZ.H0_H0, -R55.H0_H0 ;  /* 0x200000ffff8cb231 */ /* 0x000fe20000340937 */
[----:B------:R-:W-:-:S05]  /*16d30*/  LOP3.LUT R0, R0, 0xffff, RZ, 0xc0, !PT ;  /* 0x0000ffff00007812 */ /* 0x000fca00078ec0ff */
[----:B------:R-:W-:Y:S01]  /*16d40*/  MUFU.EX2 R12, R150 ;  /* 0x00000096000c7308 */ /* 0x000fe20000000800 */
[----:B------:R-:W-:-:S07]  /*16d50*/  @!P3 PRMT R55, R140, 0x5410, RZ ;  /* 0x000054108c37b816 */ /* 0x000fce00000000ff */
[----:B------:R-:W-:Y:S01]  /*16d60*/  MUFU.EX2 R21, R160 ;  /* 0x000000a000157308 */ /* 0x000fe20000000800 */
[----:B------:R-:W-:Y:S01]  /*16d70*/  ISETP.GE.U32.AND P3, PT, R200, R0, PT ;  /* 0x00000000c800720c */ /* 0x000fe20003f66070 */
[----:B-1----:R-:W-:-:S06]  /*16d80*/  FADD.FTZ R0, R6, R23 ;  /* 0x0000001706007221 */ /* 0x002fcc0000010000 */
[----:B------:R-:W1:Y:S01]  /*16d90*/  MUFU.EX2 R9, R114 ;  /* 0x0000007200097308 */ /* 0x000e620000000800 */
[----:B------:R-:W-:-:S07]  /*16da0*/  PRMT R54, R5, 0x7610, R54 ;  /* 0x0000761005367816 */ /* 0x000fce0000000036 */
[----:B------:R-:W4:Y:S01]  /*16db0*/  MUFU.EX2 R17, R202 ;  /* 0x000000ca00117308 */ /* 0x000f220000000800 */
[----:B------:R-:W-:Y:S01]  /*16dc0*/  PRMT R47, R5, 0x7632, R47 ;  /* 0x00007632052f7816 */ /* 0x000fe2000000002f */
[----:B--2---:R-:W-:-:S06]  /*16dd0*/  FADD.FTZ R5, R2, R0 ;  /* 0x0000000002057221 */ /* 0x004fcc0000010000 */
[----:B------:R-:W2:Y:S01]  /*16de0*/  MUFU.EX2 R7, R115 ;  /* 0x0000007300077308 */ /* 0x000ea20000000800 */
[----:B---3--:R-:W-:-:S07]  /*16df0*/  F2FP.BF16.F32.PACK_AB R0, R19, R18 ;  /* 0x000000121300723e */ /* 0x008fce00000010ff */
[----:B------:R-:W3:Y:S01]  /*16e00*/  MUFU.EX2 R16, R203 ;  /* 0x000000cb00107308 */ /* 0x000ee20000000800 */
[----:B------:R-:W-:Y:S02]  /*16e10*/  F2FP.BF16.F32.PACK_AB R96, R2, R6 ;  /* 0x000000060260723e */ /* 0x000fe400000010ff */
[----:B------:R-:W-:-:S05]  /*16e20*/  F2FP.BF16.F32.PACK_AB R169, R44, R45 ;  /* 0x0000002d2ca9723e */ /* 0x000fca00000010ff */
[----:B------:R3:W3:Y:S01]  /*16e30*/  MUFU.EX2 R20, R206 ;  /* 0x000000ce00147308 */ /* 0x0006e20000000800 */
[C---:B------:R-:W-:Y:S02]  /*16e40*/  PRMT R46, R0.reuse, 0x7610, R46 ;  /* 0x00007610002e7816 */ /* 0x040fe4000000002e */
[----:B------:R-:W-:Y:S01]  /*16e50*/  PRMT R45, R0, 0x7632, R45 ;  /* 0x00007632002d7816 */ /* 0x000fe2000000002d */
[----:B-1----:R-:W-:Y:S01]  /*16e60*/  FADD.FTZ R5, R9, R5 ;  /* 0x0000000509057221 */ /* 0x002fe20000010000 */
[----:B------:R-:W-:-:S03]  /*16e70*/  F2FP.BF16.F32.PACK_AB R0, R21, R12 ;  /* 0x0000000c1500723e */ /* 0x000fc600000010ff */
[----:B------:R-:W1:Y:S01]  /*16e80*/  MUFU.EX2 R6, R207 ;  /* 0x000000cf00067308 */ /* 0x000e620000000800 */
[----:B----4-:R-:W-:Y:S01]  /*16e90*/  FADD.FTZ R2, R17, R11 ;  /* 0x0000000b11027221 */ /* 0x010fe20000010000 */
[C---:B------:R-:W-:Y:S02]  /*16ea0*/  PRMT R44, R0.reuse, 0x7610, R44 ;  /* 0x00007610002c7816 */ /* 0x040fe4000000002c */
[----:B------:R-:W-:Y:S01]  /*16eb0*/  PRMT R43, R0, 0x7632, R43 ;  /* 0x00007632002b7816 */ /* 0x000fe2000000002b */
[----:B--2---:R-:W-:Y:S01]  /*16ec0*/  FADD.FTZ R0, R7, R5 ;  /* 0x0000000507007221 */ /* 0x004fe20000010000 */
[----:B---3--:R-:W-:-:S04]  /*16ed0*/  FADD.FTZ R2, R16, R2 ;  /* 0x0000000210027221 */ /* 0x008fc80000010000 */
[----:B------:R2:W-:Y:S01]  /*16ee0*/  STL [R1+0x138], R0 ;  /* 0x0001380001007387 */ /* 0x0005e20000100800 */
[----:B------:R-:W-:Y:S02]  /*16ef0*/  IMAD.MOV.U32 R160, RZ, RZ, R31 ;  /* 0x000000ffffa07224 */ /* 0x000fe400078e001f */
[----:B------:R-:W-:Y:S02]  /*16f00*/  IMAD.MOV.U32 R206, RZ, RZ, R30 ;  /* 0x000000ffffce7224 */ /* 0x000fe400078e001e */
[----:B--2---:R-:W-:-:S04]  /*16f10*/  FADD.FTZ R0, R20, R2 ;  /* 0x0000000214007221 */ /* 0x004fc80000010000 */
[----:B-1----:R-:W-:-:S05]  /*16f20*/  FADD.FTZ R0, R6, R0 ;  /* 0x0000000006007221 */ /* 0x002fca0000010000 */
[----:B------:R1:W-:Y:S04]  /*16f30*/  STL [R1+0x134], R0 ;  /* 0x0001340001007387 */ /* 0x0003e80000100800 */
[----:B------:R-:W2:Y:S04]  /*16f40*/  LDL.LU.64 R28, [R1+0x20] ;  /* 0x00002000011c7983 */ /* 0x000ea80000300a00 */
[----:B------:R-:W3:Y:S04]  /*16f50*/  LDL.LU.64 R32, [R1+0x10] ;  /* 0x0000100001207983 */ /* 0x000ee80000300a00 */
[----:B------:R-:W4:Y:S01]  /*16f60*/  LDL.LU.64 R30, [R1+0x1a8] ;  /* 0x0001a800011e7983 */ /* 0x000f220000300a00 */
[----:B------:R-:W-:-:S02]  /*16f70*/  @!P4 HFMA2.BF16_V2 R157, -RZ.H0_H0, RZ.H0_H0, -R46.H0_H0 ;  /* 0x200000ffff9dc231 */ /* 0x000fc4000034092e */
[----:B------:R-:W-:Y:S01]  /*16f80*/  IMAD.MOV.U32 R136, RZ, RZ, R208 ;  /* 0x000000ffff887224 */ /* 0x000fe200078e00d0 */
[----:B------:R-:W-:Y:S01]  /*16f90*/  PRMT R140, R46, 0x5410, R45 ;  /* 0x000054102e8c7816 */ /* 0x000fe2000000002d */
[-C--:B------:R-:W-:Y:S01]  /*16fa0*/  FMUL.FTZ R131, R163, R4.reuse ;  /* 0x00000004a3837220 */ /* 0x080fe20000410000 */
[----:B------:R-:W-:Y:S01]  /*16fb0*/  FMUL.FTZ R137, R158, R4 ;  /* 0x000000049e897220 */ /* 0x000fe20000410000 */
[----:B------:R-:W-:Y:S01]  /*16fc0*/  @!P4 PRMT R46, R157, 0x5410, RZ ;  /* 0x000054109d2ec816 */ /* 0x000fe200000000ff */
[----:B------:R-:W-:Y:S02]  /*16fd0*/  IMAD.MOV.U32 R191, RZ, RZ, R213 ;  /* 0x000000ffffbf7224 */ /* 0x000fe400078e00d5 */
[----:B------:R-:W-:Y:S01]  /*16fe0*/  FMUL.FTZ R203, R72, R3 ;  /* 0x0000000348cb7220 */ /* 0x000fe20000410000 */
[----:B------:R-:W-:Y:S01]  /*16ff0*/  IMAD.MOV.U32 R189, RZ, RZ, R212 ;  /* 0x000000ffffbd7224 */ /* 0x000fe200078e00d4 */
[----:B------:R-:W-:Y:S01]  /*17000*/  F2FP.BF16.F32.PACK_AB R85, R7, R9 ;  /* 0x000000090755723e */ /* 0x000fe200000010ff */
[----:B------:R-:W-:-:S02]  /*17010*/  IMAD.MOV.U32 R10, RZ, RZ, R209 ;  /* 0x000000ffff0a7224 */ /* 0x000fc400078e00d1 */
[----:B-1----:R-:W-:Y:S01]  /*17020*/  FADD.FTZ R0, R18, R13 ;  /* 0x0000000d12007221 */ /* 0x002fe20000010000 */
[-C--:B------:R-:W-:Y:S01]  /*17030*/  FMUL.FTZ R130, R162, R4.reuse ;  /* 0x00000004a2827220 */ /* 0x080fe20000410000 */
[----:B------:R-:W-:Y:S02]  /*17040*/  IMAD.MOV.U32 R163, RZ, RZ, R241 ;  /* 0x000000ffffa37224 */ /* 0x000fe400078e00f1 */
[----:B------:R-:W-:Y:S01]  /*17050*/  FMUL.FTZ R123, R159, R4 ;  /* 0x000000049f7b7220 */ /* 0x000fe20000410000 */
        /* <DEDUP_REMOVED lines=33> */
[----:B------:R-:W-:Y:S01]  /*17270*/  FADD.FTZ R0, R19, R0 ;  /* 0x0000000013007221 */ /* 0x000fe20000010000 */
[----:B------:R-:W-:-:S02]  /*17280*/  @!P1 HFMA2.BF16_V2 R161, -RZ.H0_H0, RZ.H0_H0, -R43.H0_H0 ;  /* 0x200000ffffa19231 */ /* 0x000fc4000034092b */
[----:B------:R-:W-:Y:S02]  /*17290*/  IMAD.MOV.U32 R7, RZ, RZ, R220 ;  /* 0x000000ffff077224 */ /* 0x000fe400078e00dc */
[----:B------:R2:W-:Y:S01]  /*172a0*/  STL [R1+0x12c], R0 ;  /* 0x00012c0001007387 */ /* 0x0005e20000100800 */
[----:B------:R-:W-:Y:S01]  /*172b0*/  PRMT R221, R44, 0x5410, R43 ;  /* 0x000054102cdd7816 */ /* 0x000fe2000000002b */
[----:B------:R-:W-:Y:S01]  /*172c0*/  IMAD.MOV.U32 R148, RZ, RZ, R7 ;  /* 0x000000ffff947224 */ /* 0x000fe200078e0007 */
[----:B------:R-:W-:Y:S01]  /*172d0*/  @!P1 PRMT R43, R161, 0x5410, RZ ;  /* 0x00005410a12b9816 */ /* 0x000fe200000000ff */
[----:B------:R-:W-:Y:S01]  /*172e0*/  FMUL.FTZ R111, R171, R4 ;  /* 0x00000004ab6f7220 */ /* 0x000fe20000410000 */
[----:B------:R-:W-:Y:S01]  /*172f0*/  F2FP.BF16.F32.PACK_AB R100, R6, R20 ;  /* 0x000000140664723e */ /* 0x000fe200000010ff */
[----:B------:R-:W-:Y:S02]  /*17300*/  IMAD.MOV.U32 R161, RZ, RZ, R11 ;  /* 0x000000ffffa17224 */ /* 0x000fe400078e000b */
[----:B------:R-:W-:-:S02]  /*17310*/  IMAD.MOV.U32 R11, RZ, RZ, R23 ;  /* 0x000000ffff0b7224 */ /* 0x000fc400078e0017 */
[----:B------:R-:W-:Y:S02]  /*17320*/  IMAD.MOV.U32 R171, RZ, RZ, R22 ;  /* 0x000000ffffab7224 */ /* 0x000fe400078e0016 */
[----:B------:R-:W-:Y:S02]  /*17330*/  @!P6 HFMA2.BF16_V2 R147, -RZ.H0_H0, RZ.H0_H0, -R54.H0_H0 ;  /* 0x200000ffff93e231 */ /* 0x000fe40000340936 */
[----:B------:R-:W-:Y:S02]  /*17340*/  IMAD.MOV.U32 R193, RZ, RZ, R174 ;  /* 0x000000ffffc17224 */ /* 0x000fe400078e00ae */
[----:B------:R-:W-:Y:S02]  /*17350*/  @!P5 HFMA2.BF16_V2 R146, -RZ.H0_H0, RZ.H0_H0, -R47.H0_H0 ;  /* 0x200000ffff92d231 */ /* 0x000fe4000034092f */
[----:B------:R-:W-:Y:S02]  /*17360*/  @!P3 HFMA2.BF16_V2 R153, -RZ.H0_H0, RZ.H0_H0, -R45.H0_H0 ;  /* 0x200000ffff99b231 */ /* 0x000fe4000034092d */
[----:B------:R-:W-:Y:S01]  /*17370*/  @!P2 HFMA2.BF16_V2 R164, -RZ.H0_H0, RZ.H0_H0, -R44.H0_H0 ;  /* 0x200000ffffa4a231 */ /* 0x000fe2000034092c */
[----:B------:R-:W-:Y:S01]  /*17380*/  PRMT R141, R54, 0x5410, R47 ;  /* 0x00005410368d7816 */ /* 0x000fe2000000002f */
[----:B------:R-:W-:Y:S01]  /*17390*/  IMAD.MOV.U32 R185, RZ, RZ, R105 ;  /* 0x000000ffffb97224 */ /* 0x000fe200078e0069 */
[----:B------:R-:W-:Y:S01]  /*173a0*/  @!P6 PRMT R54, R147, 0x5410, RZ ;  /* 0x000054109336e816 */ /* 0x000fe200000000ff */
[-C--:B------:R-:W-:Y:S01]  /*173b0*/  FMUL.FTZ R174, R170, R4.reuse ;  /* 0x00000004aaae7220 */ /* 0x080fe20000410000 */
[----:B------:R-:W-:Y:S01]  /*173c0*/  @!P5 PRMT R47, R146, 0x5410, RZ ;  /* 0x00005410922fd816 */ /* 0x000fe200000000ff */
[-C--:B------:R-:W-:Y:S01]  /*173d0*/  FMUL.FTZ R134, R166, R4.reuse ;  /* 0x00000004a6867220 */ /* 0x080fe20000410000 */
[----:B------:R-:W-:Y:S01]  /*173e0*/  @!P3 PRMT R45, R153, 0x5410, RZ ;  /* 0x00005410992db816 */ /* 0x000fe200000000ff */
[----:B------:R-:W-:Y:S01]  /*173f0*/  FMUL.FTZ R135, R167, R4 ;  /* 0x00000004a7877220 */ /* 0x000fe20000410000 */
[----:B------:R-:W-:Y:S01]  /*17400*/  @!P2 PRMT R44, R164, 0x5410, RZ ;  /* 0x00005410a42ca816 */ /* 0x000fe200000000ff */
[----:B------:R-:W-:-:S02]  /*17410*/  IMAD.MOV.U32 R115, RZ, RZ, R219 ;  /* 0x000000ffff737224 */ /* 0x000fc400078e00db */
        /* <DEDUP_REMOVED lines=19> */
[----:B------:R-:W-:Y:S02]  /*17550*/  IMAD.MOV.U32 R73, RZ, RZ, R10 ;  /* 0x000000ffff497224 */ /* 0x000fe400078e000a */
[----:B------:R-:W-:Y:S01]  /*17560*/  FADD.FTZ R10, R12, R8 ;  /* 0x000000080c0a7221 */ /* 0x000fe20000010000 */
[C---:B------:R-:W-:Y:S02]  /*17570*/  PRMT R42, R151.reuse, 0x7610, R42 ;  /* 0x00007610972a7816 */ /* 0x040fe4000000002a */
[----:B------:R-:W-:Y:S01]  /*17580*/  PRMT R41, R151, 0x7632, R41 ;  /* 0x0000763297297816 */ /* 0x000fe20000000029 */
[----:B------:R-:W-:Y:S01]  /*17590*/  FADD.FTZ R10, R21, R10 ;  /* 0x0000000a150a7221 */ /* 0x000fe20000010000 */
[----:B------:R-:W-:Y:S01]  /*175a0*/  IMAD.MOV.U32 R151, RZ, RZ, R196 ;  /* 0x000000ffff977224 */ /* 0x000fe200078e00c4 */
[----:B------:R-:W-:Y:S02]  /*175b0*/  F2FP.BF16.F32.PACK_AB R165, R38, R39 ;  /* 0x0000002726a5723e */ /* 0x000fe400000010ff */
[----:B------:R-:W-:-:S02]  /*175c0*/  PRMT R39, R168, 0x7632, R39 ;  /* 0x00007632a8277816 */ /* 0x000fc40000000027 */
[----:B------:R-:W-:Y:S02]  /*175d0*/  PRMT R40, R168, 0x7610, R40 ;  /* 0x00007610a8287816 */ /* 0x000fe40000000028 */
[C---:B------:R-:W-:Y:S02]  /*175e0*/  PRMT R38, R152.reuse, 0x7610, R38 ;  /* 0x0000761098267816 */ /* 0x040fe40000000026 */
[----:B------:R-:W-:Y:S02]  /*175f0*/  PRMT R37, R152, 0x7632, R37 ;  /* 0x0000763298257816 */ /* 0x000fe40000000025 */
[----:B------:R-:W-:Y:S02]  /*17600*/  PRMT R35, R165, 0x7632, R35 ;  /* 0x00007632a5237816 */ /* 0x000fe40000000023 */
[----:B----4-:R-:W-:-:S05]  /*17610*/  LOP3.LUT R2, R177, R195, R30, 0x96, !PT ;  /* 0x000000c3b1027212 */ /* 0x010fca00078e961e */
[----:B------:R-:W-:-:S05]  /*17620*/  IMAD.WIDE.U32 R2, R2, -0x2daee0ad, RZ ;  /* 0xd2511f5302027825 */ /* 0x000fca00078e00ff */
[----:B--2---:R-:W-:Y:S02]  /*17630*/  LOP3.LUT R0, R3, R187, R28, 0x96, !PT ;  /* 0x000000bb03007212 */ /* 0x004fe400078e961c */
[----:B---3--:R-:W-:-:S03]  /*17640*/  LOP3.LUT R3, R33, R186, R176, 0x96, !PT ;  /* 0x000000ba21037212 */ /* 0x008fc600078e96b0 */
        /* <DEDUP_REMOVED lines=9> */
[----:B------:R-:W-:Y:S02]  /*176e0*/  IMAD.MOV.U32 R0, RZ, RZ, R9 ;  /* 0x000000ffff007224 */ /* 0x000fe400078e0009 */
[----:B------:R-:W-:Y:S01]  /*176f0*/  IMAD.WIDE.U32 R8, R3, -0x2daee0ad, RZ ;  /* 0xd2511f5303087825 */ /* 0x000fe200078e00ff */
[----:B------:R-:W-:-:S04]  /*17700*/  LOP3.LUT R5, R7, R157, R2, 0x96, !PT ;  /* 0x0000009d07057212 */ /* 0x000fc800078e9602 */
[----:B------:R-:W-:Y:S01]  /*17710*/  LOP3.LUT R2, R9, R72, R4, 0x96, !PT ;  /* 0x0000004809027212 */ /* 0x000fe200078e9604 */
[----:B------:R-:W-:-:S04]  /*17720*/  IMAD.MOV.U32 R4, RZ, RZ, R0 ;  /* 0x000000ffff047224 */ /* 0x000fc800078e0000 */
[----:B------:R-:W-:-:S05]  /*17730*/  IMAD.WIDE.U32 R2, R2, -0x326172a9, RZ ;  /* 0xcd9e8d5702027825 */ /* 0x000fca00078e00ff */
[----:B------:R-:W-:Y:S01]  /*17740*/  LOP3.LUT R0, R3, R245, R6, 0x96, !PT ;  /* 0x000000f503007212 */ /* 0x000fe200078e9606 */
[----:B------:R-:W-:-:S03]  /*17750*/  IMAD.MOV.U32 R7, RZ, RZ, R4 ;  /* 0x000000ffff077224 */ /* 0x000fc600078e0004 */
[----:B------:R-:W-:-:S04]  /*17760*/  LOP3.LUT R4, R0, 0xff, RZ, 0xc0, !PT ;  /* 0x000000ff00047812 */ /* 0x000fc800078ec0ff */
[----:B------:R-:W-:Y:S01]  /*17770*/  ISETP.GE.U32.AND P1, PT, R200, R4, PT ;  /* 0x00000004c800720c */ /* 0x000fe20003f26070 */
[----:B------:R-:W-:Y:S02]  /*17780*/  IMAD.MOV.U32 R6, RZ, RZ, R210 ;  /* 0x000000ffff067224 */ /* 0x000fe400078e00d2 */
[----:B------:R-:W2:Y:S01]  /*17790*/  LDL.LU R210, [R1+0x248] ;  /* 0x0002480001d27983 */ /* 0x000ea20000300800 */
[----:B------:R-:W-:-:S03]  /*177a0*/  IMAD.MOV.U32 R4, RZ, RZ, R174 ;  /* 0x000000ffff047224 */ /* 0x000fc600078e00ae */
[----:B------:R-:W3:Y:S04]  /*177b0*/  LDL.LU R174, [R1+0x244] ;  /* 0x0002440001ae7983 */ /* 0x000ee80000300800 */
[----:B------:R-:W4:Y:S02]  /*177c0*/  LDL.LU R196, [R1+0x240] ;  /* 0x0002400001c47983 */ /* 0x000f240000300800 */
[----:B------:R-:W-:Y:S02]  /*177d0*/  @!P1 HFMA2.BF16_V2 R70, -RZ.H0_H0, RZ.H0_H0, -R42.H0_H0 ;  /* 0x200000ffff469231 */ /* 0x000fe4000034092a */
[----:B------:R1:W-:Y:S02]  /*177e0*/  STL [R1+0x130], R10 ;  /* 0x0001300a01007387 */ /* 0x0003e40000100800 */
[----:B-1----:R-:W-:-:S02]  /*177f0*/  IMAD.MOV.U32 R10, RZ, RZ, R151 ;  /* 0x000000ffff0a7224 */ /* 0x002fc400078e0097 */
[----:B------:R-:W-:Y:S02]  /*17800*/  IMAD.MOV.U32 R151, RZ, RZ, R6 ;  /* 0x000000ffff977224 */ /* 0x000fe400078e0006 */
[----:B------:R-:W-:Y:S02]  /*17810*/  IMAD.MOV.U32 R6, RZ, RZ, R7 ;  /* 0x000000ffff067224 */ /* 0x000fe400078e0007 */
[----:B------:R-:W-:Y:S01]  /*17820*/  IMAD.MOV.U32 R7, RZ, RZ, R72 ;  /* 0x000000ffff077224 */ /* 0x000fe200078e0048 */
[----:B------:R-:W-:Y:S02]  /*17830*/  PRMT R72, R42, 0x5410, R41 ;  /* 0x000054102a487816 */ /* 0x000fe40000000029 */
[----:B------:R-:W-:Y:S01]  /*17840*/  @!P1 PRMT R42, R70, 0x5410, RZ ;  /* 0x00005410462a9816 */ /* 0x000fe200000000ff */
[----:B------:R-:W-:Y:S01]  /*17850*/  IMAD.MOV.U32 R70, RZ, RZ, R4 ;  /* 0x000000ffff467224 */ /* 0x000fe200078e0004 */
[----:B------:R-:W-:-:S04]  /*17860*/  LOP3.LUT R4, R0, 0xffff, RZ, 0xc0, !PT ;  /* 0x0000ffff00047812 */ /* 0x000fc800078ec0ff */
[----:B------:R-:W-:-:S04]  /*17870*/  SHF.R.U32.HI R4, RZ, 0x8, R4 ;  /* 0x00000008ff047819 */ /* 0x000fc80000011604 */
[----:B------:R-:W-:-:S04]  /*17880*/  LOP3.LUT R4, R4, 0xffff, RZ, 0xc0, !PT ;  /* 0x0000ffff04047812 */ /* 0x000fc800078ec0ff */
[----:B------:R-:W-:Y:S02]  /*17890*/  ISETP.GE.U32.AND P1, PT, R200, R4, PT ;  /* 0x00000004c800720c */ /* 0x000fe40003f26070 */
[----:B------:R-:W-:-:S11]  /*178a0*/  SHF.R.U32.HI R4, RZ, 0x18, R0 ;  /* 0x00000018ff047819 */ /* 0x000fd60000011600 */
[----:B------:R-:W-:-:S05]  /*178b0*/  @!P1 HFMA2.BF16_V2 R71, -RZ.H0_H0, RZ.H0_H0, -R41.H0_H0 ;  /* 0x200000ffff479231 */ /* 0x000fca0000340929 */
[----:B------:R-:W-:Y:S02]  /*178c0*/  @!P1 PRMT R41, R71, 0x5410, RZ ;  /* 0x0000541047299816 */ /* 0x000fe400000000ff */
[----:B------:R-:W-:Y:S02]  /*178d0*/  ISETP.GE.U32.AND P1, PT, R200, R4, PT ;  /* 0x00000004c800720c */ /* 0x000fe40003f26070 */
[----:B------:R-:W-:-:S04]  /*178e0*/  SHF.R.U32.HI R0, RZ, 0x10, R0 ;  /* 0x00000010ff007819 */ /* 0x000fc80000011600 */
[----:B------:R-:W-:Y:S01]  /*178f0*/  LOP3.LUT R0, R0, 0xff, RZ, 0xc0, !PT ;  /* 0x000000ff00007812 */ /* 0x000fe200078ec0ff */
[----:B------:R-:W-:-:S03]  /*17900*/  IMAD.MOV.U32 R71, RZ, RZ, R73 ;  /* 0x000000ffff477224 */ /* 0x000fc600078e0049 */
[----:B------:R-:W-:-:S03]  /*17910*/  ISETP.GE.U32.AND P2, PT, R200, R0, PT ;  /* 0x00000000c800720c */ /* 0x000fc60003f46070 */
[----:B------:R-:W-:Y:S01]  /*17920*/  @!P1 HFMA2.BF16_V2 R76, -RZ.H0_H0, RZ.H0_H0, -R39.H0_H0 ;  /* 0x200000ffff4c9231 */ /* 0x000fe20000340927 */
[----:B------:R-:W-:Y:S02]  /*17930*/  LOP3.LUT R0, R2, 0xff, RZ, 0xc0, !PT ;  /* 0x000000ff02007812 */ /* 0x000fe400078ec0ff */
[----:B------:R-:W-:Y:S02]  /*17940*/  PRMT R73, R40, 0x5410, R39 ;  /* 0x0000541028497816 */ /* 0x000fe40000000027 */
[----:B------:R-:W-:Y:S02]  /*17950*/  @!P1 PRMT R39, R76, 0x5410, RZ ;  /* 0x000054104c279816 */ /* 0x000fe400000000ff */
[----:B------:R-:W-:Y:S02]  /*17960*/  ISETP.GE.U32.AND P1, PT, R200, R0, PT ;  /* 0x00000000c800720c */ /* 0x000fe40003f26070 */
[----:B------:R-:W-:-:S04]  /*17970*/  LOP3.LUT R0, R2, 0xffff, RZ, 0xc0, !PT ;  /* 0x0000ffff02007812 */ /* 0x000fc800078ec0ff */
[----:B------:R-:W-:Y:S01]  /*17980*/  SHF.R.U32.HI R0, RZ, 0x8, R0 ;  /* 0x00000008ff007819 */ /* 0x000fe20000011600 */
[----:B------:R-:W-:Y:S01]  /*17990*/  IMAD.MOV.U32 R4, RZ, RZ, R71 ;  /* 0x000000ffff047224 */ /* 0x000fe200078e0047 */
[----:B------:R-:W-:Y:S02]  /*179a0*/  PRMT R71, R38, 0x5410, R37 ;  /* 0x0000541026477816 */ /* 0x000fe40000000025 */
[----:B------:R-:W-:-:S03]  /*179b0*/  LOP3.LUT R0, R0, 0xffff, RZ, 0xc0, !PT ;  /* 0x0000ffff00007812 */ /* 0x000fc600078ec0ff */
[----:B------:R-:W-:-:S05]  /*179c0*/  @!P1 HFMA2.BF16_V2 R82, -RZ.H0_H0, RZ.H0_H0, -R38.H0_H0 ;  /* 0x200000ffff529231 */ /* 0x000fca0000340926 */
[----:B------:R-:W-:Y:S02]  /*179d0*/  @!P1 PRMT R38, R82, 0x5410, RZ ;  /* 0x0000541052269816 */ /* 0x000fe400000000ff */
[----:B------:R-:W-:Y:S02]  /*179e0*/  ISETP.GE.U32.AND P1, PT, R200, R0, PT ;  /* 0x00000000c800720c */ /* 0x000fe40003f26070 */
[--C-:B------:R-:W-:Y:S02]  /*179f0*/  SHF.R.U32.HI R0, RZ, 0x10, R2.reuse ;  /* 0x00000010ff007819 */ /* 0x100fe40000011602 */
[----:B------:R-:W-:-:S09]  /*17a00*/  SHF.R.U32.HI R2, RZ, 0x18, R2 ;  /* 0x00000018ff027819 */ /* 0x000fd20000011602 */
[----:B------:R-:W-:-:S05]  /*17a10*/  @!P1 HFMA2.BF16_V2 R83, -RZ.H0_H0, RZ.H0_H0, -R37.H0_H0 ;  /* 0x200000ffff539231 */ /* 0x000fca0000340925 */
[----:B------:R-:W-:Y:S02]  /*17a20*/  @!P1 PRMT R37, R83, 0x5410, RZ ;  /* 0x0000541053259816 */ /* 0x000fe400000000ff */
[----:B------:R-:W-:Y:S01]  /*17a30*/  ISETP.GE.U32.AND P1, PT, R200, R2, PT ;  /* 0x00000002c800720c */ /* 0x000fe20003f26070 */
[----:B------:R-:W-:Y:S01]  /*17a40*/  @!P2 HFMA2.BF16_V2 R77, -RZ.H0_H0, RZ.H0_H0, -R40.H0_H0 ;  /* 0x200000ffff4da231 */ /* 0x000fe20000340928 */
[----:B------:R-:W-:Y:S01]  /*17a50*/  LOP3.LUT R0, R0, 0xff, RZ, 0xc0, !PT ;  /* 0x000000ff00007812 */ /* 0x000fe200078ec0ff */
[----:B------:R-:W-:-:S03]  /*17a60*/  IMAD.WIDE.U32 R2, R5, -0x2daee0ad, RZ ;  /* 0xd2511f5305027825 */ /* 0x000fc600078e00ff */
[----:B------:R-:W-:Y:S02]  /*17a70*/  @!P2 PRMT R40, R77, 0x5410, RZ ;  /* 0x000054104d28a816 */ /* 0x000fe400000000ff */
[----:B------:R-:W-:Y:S02]  /*17a80*/  ISETP.GE.U32.AND P2, PT, R200, R0, PT ;  /* 0x00000000c800720c */ /* 0x000fe40003f46070 */
[----:B------:R-:W-:Y:S02]  /*17a90*/  LOP3.LUT R0, R3, R246, R8, 0x96, !PT ;  /* 0x000000f603007212 */ /* 0x000fe400078e9608 */
[----:B------:R-:W-:Y:S01]  /*17aa0*/  PRMT R36, R165, 0x7610, R36 ;  /* 0x00007610a5247816 */ /* 0x000fe20000000024 */
[----:B------:R-:W-:Y:S02]  /*17ab0*/  @!P1 HFMA2.BF16_V2 R87, -RZ.H0_H0, RZ.H0_H0, -R35.H0_H0 ;  /* 0x200000ffff579231 */ /* 0x000fe40000340923 */
        /* <DEDUP_REMOVED lines=21> */
[C---:B------:R-:W-:Y:S01]  /*17c10*/  PRMT R25, R169.reuse, 0x7632, R25 ;  /* 0x00007632a9197816 */ /* 0x040fe20000000019 */
[----:B------:R-:W-:Y:S01]  /*17c20*/  @!P2 HFMA2.BF16_V2 R86, -RZ.H0_H0, RZ.H0_H0, -R36.H0_H0 ;  /* 0x200000ffff56a231 */ /* 0x000fe20000340924 */
[----:B------:R-:W-:Y:S02]  /*17c30*/  PRMT R26, R169, 0x7610, R26 ;  /* 0x00007610a91a7816 */ /* 0x000fe4000000001a */
[----:B------:R-:W-:Y:S02]  /*17c40*/  LOP3.LUT R0, R2, 0xff, RZ, 0xc0, !PT ;  /* 0x000000ff02007812 */ /* 0x000fe400078ec0ff */
[----:B------:R-:W-:Y:S01]  /*17c50*/  @!P2 PRMT R36, R86, 0x5410, RZ ;  /* 0x000054105624a816 */ /* 0x000fe200000000ff */
[----:B------:R-:W-:-:S04]  /*17c60*/  IMAD.MOV.U32 R86, RZ, RZ, R157 ;  /* 0x000000ffff567224 */ /* 0x000fc800078e009d */
[----:B------:R-:W-:Y:S01]  /*17c70*/  @!P1 HFMA2.BF16_V2 R93, -RZ.H0_H0, RZ.H0_H0, -R25.H0_H0 ;  /* 0x200000ffff5d9231 */ /* 0x000fe20000340919 */
[----:B------:R-:W-:-:S04]  /*17c80*/  PRMT R157, R26, 0x5410, R25 ;  /* 0x000054101a9d7816 */ /* 0x000fc80000000019 */
[----:B------:R-:W-:Y:S02]  /*17c90*/  @!P1 PRMT R25, R93, 0x5410, RZ ;  /* 0x000054105d199816 */ /* 0x000fe400000000ff */
[----:B------:R-:W-:Y:S02]  /*17ca0*/  ISETP.GE.U32.AND P1, PT, R200, R0, PT ;  /* 0x00000000c800720c */ /* 0x000fe40003f26070 */
[----:B------:R-:W-:Y:S02]  /*17cb0*/  LOP3.LUT R0, R2, 0xffff, RZ, 0xc0, !PT ;  /* 0x0000ffff02007812 */ /* 0x000fe400078ec0ff */
[C---:B------:R-:W-:Y:S02]  /*17cc0*/  PRMT R24, R119.reuse, 0x7610, R24 ;  /* 0x0000761077187816 */ /* 0x040fe40000000018 */
[----:B------:R-:W-:Y:S02]  /*17cd0*/  SHF.R.U32.HI R0, RZ, 0x8, R0 ;  /* 0x00000008ff007819 */ /* 0x000fe40000011600 */
[----:B------:R-:W-:-:S02]  /*17ce0*/  PRMT R21, R119, 0x7632, R21 ;  /* 0x0000763277157816 */ /* 0x000fc40000000015 */
[----:B------:R-:W-:-:S03]  /*17cf0*/  LOP3.LUT R0, R0, 0xffff, RZ, 0xc0, !PT ;  /* 0x0000ffff00007812 */ /* 0x000fc600078ec0ff */
[----:B------:R-:W-:Y:S01]  /*17d00*/  @!P1 HFMA2.BF16_V2 R98, -RZ.H0_H0, RZ.H0_H0, -R24.H0_H0 ;  /* 0x200000ffff629231 */ /* 0x000fe20000340918 */
[----:B------:R-:W-:Y:S01]  /*17d10*/  PRMT R156, R24, 0x5410, R21 ;  /* 0x00005410189c7816 */ /* 0x000fe20000000015 */
[----:B------:R-:W-:-:S03]  /*17d20*/  IMAD.MOV.U32 R82, RZ, RZ, R30 ;  /* 0x000000ffff527224 */ /* 0x000fc600078e001e */
[----:B------:R-:W-:Y:S02]  /*17d30*/  @!P1 PRMT R24, R98, 0x5410, RZ ;  /* 0x0000541062189816 */ /* 0x000fe400000000ff */
[----:B------:R-:W-:Y:S02]  /*17d40*/  ISETP.GE.U32.AND P1, PT, R200, R0, PT ;  /* 0x00000000c800720c */ /* 0x000fe40003f26070 */
[----:B------:R-:W-:Y:S01]  /*17d50*/  SHF.R.U32.HI R0, RZ, 0x10, R2 ;  /* 0x00000010ff007819 */ /* 0x000fe20000011602 */
[----:B------:R-:W-:Y:S02]  /*17d60*/  IMAD.MOV.U32 R119, RZ, RZ, R86 ;  /* 0x000000ffff777224 */ /* 0x000fe400078e0056 */
[----:B------:R-:W-:Y:S01]  /*17d70*/  IMAD.MOV.U32 R86, RZ, RZ, R82 ;  /* 0x000000ffff567224 */ /* 0x000fe200078e0052 */
[----:B------:R-:W-:Y:S02]  /*17d80*/  LOP3.LUT R0, R0, 0xff, RZ, 0xc0, !PT ;  /* 0x000000ff00007812 */ /* 0x000fe400078ec0ff */
[----:B------:R-:W-:-:S02]  /*17d90*/  LOP3.LUT R4, R4, 0xff, RZ, 0xc0, !PT ;  /* 0x000000ff04047812 */ /* 0x000fc400078ec0ff */
[C---:B------:R-:W-:Y:S02]  /*17da0*/  ISETP.GE.U32.AND P3, PT, R200.reuse, R0, PT ;  /* 0x00000000c800720c */ /* 0x040fe40003f66070 */
[----:B------:R-:W-:Y:S02]  /*17db0*/  LOP3.LUT R0, R15, R195, R86, 0x96, !PT ;  /* 0x000000c30f007212 */ /* 0x000fe400078e9656 */
[----:B------:R-:W-:Y:S01]  /*17dc0*/  ISETP.GE.U32.AND P2, PT, R200, R4, PT ;  /* 0x00000004c800720c */ /* 0x000fe20003f46070 */
[----:B------:R-:W-:Y:S02]  /*17dd0*/  IMAD.MOV.U32 R76, RZ, RZ, R48 ;  /* 0x000000ffff4c7224 */ /* 0x000fe400078e0030 */
[----:B------:R-:W-:-:S04]  /*17de0*/  IMAD.WIDE.U32 R4, R0, -0x2daee0ad, RZ ;  /* 0xd2511f5300047825 */ /* 0x000fc800078e00ff */
[----:B------:R-:W-:Y:S01]  /*17df0*/  IMAD.MOV.U32 R82, RZ, RZ, R76 ;  /* 0x000000ffff527224 */ /* 0x000fe200078e004c */
[----:B------:R-:W-:Y:S01]  /*17e00*/  LOP3.LUT R0, R5, R187, R28, 0x96, !PT ;  /* 0x000000bb05007212 */ /* 0x000fe200078e961c */
[----:B------:R-:W-:Y:S02]  /*17e10*/  IMAD.MOV.U32 R76, RZ, RZ, R168 ;  /* 0x000000ffff4c7224 */ /* 0x000fe400078e00a8 */
[----:B------:R-:W-:Y:S02]  /*17e20*/  IMAD.MOV.U32 R168, RZ, RZ, R10 ;  /* 0x000000ffffa87224 */ /* 0x000fe400078e000a */
[----:B------:R-:W-:Y:S02]  /*17e30*/  IMAD.MOV.U32 R98, RZ, RZ, R165 ;  /* 0x000000ffff627224 */ /* 0x000fe400078e00a5 */
[----:B------:R-:W-:Y:S02]  /*17e40*/  IMAD.MOV.U32 R10, RZ, RZ, R151 ;  /* 0x000000ffff0a7224 */ /* 0x000fe400078e0097 */
[----:B------:R-:W-:-:S02]  /*17e50*/  IMAD.MOV.U32 R151, RZ, RZ, R6 ;  /* 0x000000ffff977224 */ /* 0x000fc400078e0006 */
[----:B------:R-:W-:Y:S02]  /*17e60*/  IMAD.MOV.U32 R165, RZ, RZ, R7 ;  /* 0x000000ffffa57224 */ /* 0x000fe400078e0007 */
[----:B------:R-:W-:Y:S02]  /*17e70*/  @!P2 HFMA2.BF16_V2 R92, -RZ.H0_H0, RZ.H0_H0, -R26.H0_H0 ;  /* 0x200000ffff5ca231 */ /* 0x000fe4000034091a */
[----:B------:R-:W-:Y:S01]  /*17e80*/  IMAD.WIDE.U32 R6, R0, -0x326172a9, RZ ;  /* 0xcd9e8d5700067825 */ /* 0x000fe200078e00ff */
[----:B------:R-:W-:-:S03]  /*17e90*/  LOP3.LUT R3, R33, R186, R14, 0x96, !PT ;  /* 0x000000ba21037212 */ /* 0x000fc600078e960e */
[----:B------:R-:W-:Y:S02]  /*17ea0*/  IMAD.MOV.U32 R77, RZ, RZ, R49 ;  /* 0x000000ffff4d7224 */ /* 0x000fe400078e0031 */
[----:B------:R-:W2:Y:S01]  /*17eb0*/  LDL.LU.64 R48, [R1+0x238] ;  /* 0x0002380001307983 */ /* 0x000ea20000300a00 */
[----:B------:R-:W-:Y:S01]  /*17ec0*/  IMAD.MOV.U32 R83, RZ, RZ, R31 ;  /* 0x000000ffff537224 */ /* 0x000fe200078e001f */
[----:B------:R-:W-:Y:S02]  /*17ed0*/  LOP3.LUT R0, R7, R163, R32, 0x96, !PT ;  /* 0x000000a307007212 */ /* 0x000fe400078e9620 */
[----:B------:R-:W3:Y:S01]  /*17ee0*/  LDL.LU.64 R30, [R1+0x230] ;  /* 0x00023000011e7983 */ /* 0x000ee20000300a00 */
[----:B------:R-:W-:Y:S01]  /*17ef0*/  @!P2 PRMT R26, R92, 0x5410, RZ ;  /* 0x000054105c1aa816 */ /* 0x000fe200000000ff */
[----:B------:R-:W-:Y:S02]  /*17f00*/  IMAD.MOV.U32 R88, RZ, RZ, R188 ;  /* 0x000000ffff587224 */ /* 0x000fe400078e00bc */
[----:B------:R-:W4:Y:S01]  /*17f10*/  LDL.LU.64 R28, [R1+0x228] ;  /* 0x00022800011c7983 */ /* 0x000f220000300a00 */
[----:B------:R-:W-:-:S03]  /*17f20*/  IMAD.MOV.U32 R188, RZ, RZ, R222 ;  /* 0x000000ffffbc7224 */ /* 0x000fc600078e00de */
[----:B------:R-:W4:Y:S04]  /*17f30*/  LDL.LU.64 R32, [R1+0x220] ;  /* 0x0002200001207983 */ /* 0x000f280000300a00 */
[----:B------:R-:W4:Y:S04]  /*17f40*/  LDL R92, [R1+0x160] ;  /* 0x00016000015c7983 */ /* 0x000f280000100800 */
[----:B------:R-:W4:Y:S01]  /*17f50*/  LDL.LU R222, [R1+0x1b4] ;  /* 0x0001b40001de7983 */ /* 0x000f220000300800 */
[----:B------:R-:W-:Y:S02]  /*17f60*/  @!P1 HFMA2.BF16_V2 R99, -RZ.H0_H0, RZ.H0_H0, -R21.H0_H0 ;  /* 0x200000ffff639231 */ /* 0x000fe40000340915 */
[----:B------:R-:W-:-:S03]  /*17f70*/  IMAD.WIDE.U32 R8, R3, -0x2daee0ad, RZ ;  /* 0xd2511f5303087825 */ /* 0x000fc600078e00ff */
[----:B------:R-:W-:Y:S01]  /*17f80*/  @!P1 PRMT R21, R99, 0x5410, RZ ;  /* 0x0000541063159816 */ /* 0x000fe200000000ff */
[----:B------:R-:W-:Y:S01]  /*17f90*/  IMAD.MOV.U32 R99, RZ, RZ, R152 ;  /* 0x000000ffff637224 */ /* 0x000fe200078e0098 */
[----:B------:R-:W-:Y:S01]  /*17fa0*/  LOP3.LUT R3, R9, R193, R4, 0x96, !PT ;  /* 0x000000c109037212 */ /* 0x000fe200078e9604 */
[----:B------:R-:W-:-:S05]  /*17fb0*/  IMAD.WIDE.U32 R4, R0, -0x2daee0ad, RZ ;  /* 0xd2511f5300047825 */ /* 0x000fca00078e00ff */
[----:B------:R-:W-:Y:S01]  /*17fc0*/  LOP3.LUT R5, R5, R99, R8, 0x96, !PT ;  /* 0x0000006305057212 */ /* 0x000fe200078e9608 */
        /* <DEDUP_REMOVED lines=11> */
[----:B------:R-:W-:Y:S01]  /*18080*/  IMAD.WIDE.U32 R10, R0, -0x2daee0ad, RZ ;  /* 0xd2511f53000a7825 */ /* 0x000fe200078e00ff */
[----:B------:R-:W-:-:S04]  /*18090*/  SHF.R.U32.HI R6, RZ, 0x18, R2 ;  /* 0x00000018ff067819 */ /* 0x000fc80000011602 */
[----:B------:R-:W-:Y:S01]  /*180a0*/  LOP3.LUT R3, R11, R165, R4, 0x96, !PT ;  /* 0x000000a50b037212 */ /* 0x000fe200078e9604 */
[----:B------:R-:W-:-:S04]  /*180b0*/  IMAD.WIDE.U32 R4, R5, -0x326172a9, RZ ;  /* 0xcd9e8d5705047825 */ /* 0x000fc800078e00ff */
[----:B------:R-:W-:-:S05]  /*180c0*/  IMAD.WIDE.U32 R2, R3, -0x326172a9, RZ ;  /* 0xcd9e8d5703027825 */ /* 0x000fca00078e00ff */
[----:B------:R-:W-:-:S04]  /*180d0*/  LOP3.LUT R0, R3, R245, R4, 0x96, !PT ;  /* 0x000000f503007212 */ /* 0x000fc800078e9604 */
[----:B------:R-:W-:-:S04]  /*180e0*/  LOP3.LUT R4, R0, 0xff, RZ, 0xc0, !PT ;  /* 0x000000ff00047812 */ /* 0x000fc800078ec0ff */
[----:B------:R-:W-:Y:S02]  /*180f0*/  ISETP.GE.U32.AND P1, PT, R200, R4, PT ;  /* 0x00000004c800720c */ /* 0x000fe40003f26070 */
[----:B------:R-:W-:Y:S02]  /*18100*/  LOP3.LUT R4, R0, 0xffff, RZ, 0xc0, !PT ;  /* 0x0000ffff00047812 */ /* 0x000fe400078ec0ff */
[C---:B------:R-:W-:Y:S01]  /*18110*/  PRMT R18, R107.reuse, 0x7610, R18 ;  /* 0x000076106b127816 */ /* 0x040fe20000000012 */
[----:B------:R-:W-:Y:S01]  /*18120*/  IMAD.MOV.U32 R87, RZ, RZ, R83 ;  /* 0x000000ffff577224 */ /* 0x000fe200078e0053 */
[----:B------:R-:W-:Y:S01]  /*18130*/  SHF.R.U32.HI R4, RZ, 0x8, R4 ;  /* 0x00000008ff047819 */ /* 0x000fe20000011604 */
[----:B------:R-:W-:Y:S01]  /*18140*/  IMAD.MOV.U32 R83, RZ, RZ, R152 ;  /* 0x000000ffff537224 */ /* 0x000fe200078e0098 */
[----:B------:R-:W-:Y:S01]  /*18150*/  F2FP.BF16.F32.PACK_AB R97, R16, R17 ;  /* 0x000000111061723e */ /* 0x000fe200000010ff */
[----:B------:R-:W-:Y:S01]  /*18160*/  IMAD.MOV.U32 R152, RZ, RZ, R151 ;  /* 0x000000ffff987224 */ /* 0x000fe200078e0097 */
[----:B------:R-:W-:Y:S01]  /*18170*/  PRMT R17, R107, 0x7632, R17 ;  /* 0x000076326b117816 */ /* 0x000fe20000000011 */
[----:B------:R-:W-:-:S02]  /*18180*/  IMAD.MOV.U32 R151, RZ, RZ, R114 ;  /* 0x000000ffff977224 */ /* 0x000fc400078e0072 */
[----:B------:R-:W-:Y:S02]  /*18190*/  @!P1 HFMA2.BF16_V2 R109, -RZ.H0_H0, RZ.H0_H0, -R18.H0_H0 ;  /* 0x200000ffff6d9231 */ /* 0x000fe40000340912 */
[----:B------:R-:W-:Y:S01]  /*181a0*/  IMAD.MOV.U32 R114, RZ, RZ, R206 ;  /* 0x000000ffff727224 */ /* 0x000fe200078e00ce */
[----:B------:R-:W-:Y:S01]  /*181b0*/  LOP3.LUT R4, R4, 0xffff, RZ, 0xc0, !PT ;  /* 0x0000ffff04047812 */ /* 0x000fe200078ec0ff */
[----:B------:R-:W-:Y:S01]  /*181c0*/  IMAD.MOV.U32 R206, RZ, RZ, R202 ;  /* 0x000000ffffce7224 */ /* 0x000fe200078e00ca */
[----:B------:R-:W-:Y:S02]  /*181d0*/  PRMT R202, R18, 0x5410, R17 ;  /* 0x0000541012ca7816 */ /* 0x000fe40000000011 */
[----:B------:R-:W-:Y:S02]  /*181e0*/  @!P1 PRMT R18, R109, 0x5410, RZ ;  /* 0x000054106d129816 */ /* 0x000fe400000000ff */
[----:B------:R-:W-:Y:S02]  /*181f0*/  ISETP.GE.U32.AND P1, PT, R200, R4, PT ;  /* 0x00000004c800720c */ /* 0x000fe40003f26070 */
[----:B------:R-:W-:-:S02]  /*18200*/  SHF.R.U32.HI R4, RZ, 0x10, R0 ;  /* 0x00000010ff047819 */ /* 0x000fc40000011600 */
[----:B------:R-:W-:-:S09]  /*18210*/  SHF.R.U32.HI R0, RZ, 0x18, R0 ;  /* 0x00000018ff007819 */ /* 0x000fd20000011600 */
[----:B------:R-:W-:-:S05]  /*18220*/  @!P1 HFMA2.BF16_V2 R113, -RZ.H0_H0, RZ.H0_H0, -R17.H0_H0 ;  /* 0x200000ffff719231 */ /* 0x000fca0000340911 */
[----:B------:R-:W-:Y:S02]  /*18230*/  @!P1 PRMT R17, R113, 0x5410, RZ ;  /* 0x0000541071119816 */ /* 0x000fe400000000ff */
[----:B------:R-:W-:Y:S02]  /*18240*/  ISETP.GE.U32.AND P1, PT, R200, R0, PT ;  /* 0x00000000c800720c */ /* 0x000fe40003f26070 */
[C---:B------:R-:W-:Y:S02]  /*18250*/  PRMT R15, R110.reuse, 0x7632, R15 ;  /* 0x000076326e0f7816 */ /* 0x040fe4000000000f */
[----:B------:R-:W-:Y:S02]  /*18260*/  PRMT R16, R110, 0x7610, R16 ;  /* 0x000076106e107816 */ /* 0x000fe40000000010 */
        /* <DEDUP_REMOVED lines=16> */
[----:B------:R-:W-:Y:S01]  /*18370*/  IMAD.MOV.U32 R86, RZ, RZ, R82 ;  /* 0x000000ffff567224 */ /* 0x000fe200078e0052 */
[----:B------:R-:W-:Y:S01]  /*18380*/  PRMT R20, R122, 0x7610, R20 ;  /* 0x000076107a147816 */ /* 0x000fe20000000014 */
[----:B------:R-:W-:-:S02]  /*18390*/  IMAD.MOV.U32 R82, RZ, RZ, R168 ;  /* 0x000000ffff527224 */ /* 0x000fc400078e00a8 */
[----:B------:R-:W-:Y:S02]  /*183a0*/  @!P2 HFMA2.BF16_V2 R112, -RZ.H0_H0, RZ.H0_H0, -R19.H0_H0 ;  /* 0x200000ffff70a231 */ /* 0x000fe40000340913 */
[----:B------:R-:W-:Y:S01]  /*183b0*/  IMAD.MOV.U32 R168, RZ, RZ, R149 ;  /* 0x000000ffffa87224 */ /* 0x000fe200078e0095 */
[----:B------:R-:W-:Y:S01]  /*183c0*/  LOP3.LUT R4, R4, 0xff, RZ, 0xc0, !PT ;  /* 0x000000ff04047812 */ /* 0x000fe200078ec0ff */
[----:B------:R-:W-:Y:S02]  /*183d0*/  IMAD.MOV.U32 R149, RZ, RZ, R115 ;  /* 0x000000ffff957224 */ /* 0x000fe400078e0073 */
[----:B------:R-:W-:Y:S01]  /*183e0*/  IMAD.MOV.U32 R115, RZ, RZ, R160 ;  /* 0x000000ffff737224 */ /* 0x000fe200078e00a0 */
[----:B------:R-:W-:Y:S02]  /*183f0*/  PRMT R160, R20, 0x5410, R19 ;  /* 0x0000541014a07816 */ /* 0x000fe40000000013 */
[----:B------:R-:W-:Y:S02]  /*18400*/  @!P2 PRMT R19, R112, 0x5410, RZ ;  /* 0x000054107013a816 */ /* 0x000fe400000000ff */
[----:B------:R-:W-:Y:S01]  /*18410*/  ISETP.GE.U32.AND P2, PT, R200, R4, PT ;  /* 0x00000004c800720c */ /* 0x000fe20003f46070 */
[----:B------:R-:W-:Y:S01]  /*18420*/  @!P1 HFMA2.BF16_V2 R121, -RZ.H0_H0, RZ.H0_H0, -R13.H0_H0 ;  /* 0x200000ffff799231 */ /* 0x000fe2000034090d */
[----:B------:R-:W-:-:S02]  /*18430*/  SHF.R.U32.HI R0, RZ, 0x10, R2 ;  /* 0x00000010ff007819 */ /* 0x000fc40000011602 */
[----:B------:R-:W-:Y:S02]  /*18440*/  SHF.R.U32.HI R2, RZ, 0x18, R2 ;  /* 0x00000018ff027819 */ /* 0x000fe40000011602 */
[----:B------:R-:W-:Y:S02]  /*18450*/  @!P1 PRMT R13, R121, 0x5410, RZ ;  /* 0x00005410790d9816 */ /* 0x000fe400000000ff */
[----:B------:R-:W-:Y:S02]  /*18460*/  ISETP.GE.U32.AND P1, PT, R200, R2, PT ;  /* 0x00000002c800720c */ /* 0x000fe40003f26070 */
[----:B------:R-:W-:-:S03]  /*18470*/  LOP3.LUT R5, R5, R119, R8, 0x96, !PT ;  /* 0x0000007705057212 */ /* 0x000fc600078e9608 */
[----:B------:R-:W-:Y:S01]  /*18480*/  @!P2 HFMA2.BF16_V2 R117, -RZ.H0_H0, RZ.H0_H0, -R16.H0_H0 ;  /* 0x200000ffff75a231 */ /* 0x000fe20000340910 */
[----:B------:R-:W-:Y:S01]  /*18490*/  LOP3.LUT R0, R0, 0xff, RZ, 0xc0, !PT ;  /* 0x000000ff00007812 */ /* 0x000fe200078ec0ff */
[----:B------:R-:W-:Y:S01]  /*184a0*/  IMAD.WIDE.U32 R2, R5, -0x2daee0ad, RZ ;  /* 0xd2511f5305027825 */ /* 0x000fe200078e00ff */
[----:B------:R-:W-:Y:S02]  /*184b0*/  PRMT R11, R101, 0x7632, R11 ;  /* 0x00007632650b7816 */ /* 0x000fe4000000000b */
[----:B------:R-:W-:Y:S02]  /*184c0*/  @!P2 PRMT R16, R117, 0x5410, RZ ;  /* 0x000054107510a816 */ /* 0x000fe400000000ff */
[----:B------:R-:W-:Y:S02]  /*184d0*/  ISETP.GE.U32.AND P2, PT, R200, R0, PT ;  /* 0x00000000c800720c */ /* 0x000fe40003f46070 */
[----:B------:R-:W-:Y:S01]  /*184e0*/  LOP3.LUT R0, R3, R246, R10, 0x96, !PT ;  /* 0x000000f603007212 */ /* 0x000fe200078e960a */
[----:B------:R-:W-:Y:S01]  /*184f0*/  @!P1 HFMA2.BF16_V2 R126, -RZ.H0_H0, RZ.H0_H0, -R11.H0_H0 ;  /* 0x200000ffff7e9231 */ /* 0x000fe2000034090b */
[----:B------:R-:W-:-:S02]  /*18500*/  PRMT R12, R101, 0x7610, R12 ;  /* 0x00007610650c7816 */ /* 0x000fc4000000000c */
[----:B------:R-:W-:Y:S02]  /*18510*/  LOP3.LUT R4, R0, 0xff, RZ, 0xc0, !PT ;  /* 0x000000ff00047812 */ /* 0x000fe400078ec0ff */
[----:B------:R-:W-:Y:S02]  /*18520*/  PRMT R101, R12, 0x5410, R11 ;  /* 0x000054100c657816 */ /* 0x000fe4000000000b */
[----:B------:R-:W-:Y:S02]  /*18530*/  @!P1 PRMT R11, R126, 0x5410, RZ ;  /* 0x000054107e0b9816 */ /* 0x000fe400000000ff */
[----:B------:R-:W-:Y:S02]  /*18540*/  ISETP.GE.U32.AND P1, PT, R200, R4, PT ;  /* 0x00000004c800720c */ /* 0x000fe40003f26070 */
[----:B------:R-:W-:Y:S02]  /*18550*/  LOP3.LUT R4, R0, 0xffff, RZ, 0xc0, !PT ;  /* 0x0000ffff00047812 */ /* 0x000fe400078ec0ff */
[----:B------:R-:W-:-:S02]  /*18560*/  PRMT R10, R96, 0x7610, R10 ;  /* 0x00007610600a7816 */ /* 0x000fc4000000000a */
[----:B------:R-:W-:Y:S01]  /*18570*/  SHF.R.U32.HI R4, RZ, 0x8, R4 ;  /* 0x00000008ff047819 */ /* 0x000fe20000011604 */
[----:B------:R-:W-:Y:S01]  /*18580*/  IMAD.MOV.U32 R122, RZ, RZ, R165 ;  /* 0x000000ffff7a7224 */ /* 0x000fe200078e00a5 */
[----:B------:R-:W-:Y:S01]  /*18590*/  PRMT R9, R96, 0x7632, R9 ;  /* 0x0000763260097816 */ /* 0x000fe20000000009 */
[----:B------:R-:W-:Y:S01]  /*185a0*/  IMAD.MOV.U32 R165, RZ, RZ, R189 ;  /* 0x000000ffffa57224 */ /* 0x000fe200078e00bd */
[----:B------:R-:W-:Y:S01]  /*185b0*/  LOP3.LUT R4, R4, 0xffff, RZ, 0xc0, !PT ;  /* 0x0000ffff04047812 */ /* 0x000fe200078ec0ff */
[----:B------:R-:W-:Y:S02]  /*185c0*/  IMAD.MOV.U32 R169, RZ, RZ, R136 ;  /* 0x000000ffffa97224 */ /* 0x000fe400078e0088 */
[----:B------:R-:W-:Y:S02]  /*185d0*/  @!P1 HFMA2.BF16_V2 R128, -RZ.H0_H0, RZ.H0_H0, -R10.H0_H0 ;  /* 0x200000ffff809231 */ /* 0x000fe4000034090a */
[----:B------:R-:W-:Y:S02]  /*185e0*/  IMAD.MOV.U32 R189, RZ, RZ, R223 ;  /* 0x000000ffffbd7224 */ /* 0x000fe400078e00df */
[----:B------:R-:W-:Y:S01]  /*185f0*/  IMAD.MOV.U32 R136, RZ, RZ, R216 ;  /* 0x000000ffff887224 */ /* 0x000fe200078e00d8 */
[----:B------:R-:W-:-:S02]  /*18600*/  PRMT R216, R10, 0x5410, R9 ;  /* 0x000054100ad87816 */ /* 0x000fc40000000009 */
        /* <DEDUP_REMOVED lines=8> */
[----:B------:R-:W-:Y:S01]  /*18690*/  IMAD.MOV.U32 R109, RZ, RZ, R87 ;  /* 0x000000ffff6d7224 */ /* 0x000fe200078e0057 */
[----:B------:R-:W-:Y:S01]  /*186a0*/  PRMT R8, R97, 0x7610, R8 ;  /* 0x0000761061087816 */ /* 0x000fe20000000008 */
[----:B------:R-:W-:Y:S01]  /*186b0*/  IMAD.MOV.U32 R87, RZ, RZ, R82 ;  /* 0x000000ffff577224 */ /* 0x000fe200078e0052 */
[----:B------:R-:W-:Y:S01]  /*186c0*/  LOP3.LUT R0, R2, 0xff, RZ, 0xc0, !PT ;  /* 0x000000ff02007812 */ /* 0x000fe200078ec0ff */
[----:B------:R-:W-:Y:S02]  /*186d0*/  IMAD.MOV.U32 R82, RZ, RZ, R168 ;  /* 0x000000ffff527224 */ /* 0x000fe400078e00a8 */
[----:B------:R-:W-:Y:S01]  /*186e0*/  IMAD.MOV.U32 R168, RZ, RZ, R151 ;  /* 0x000000ffffa87224 */ /* 0x000fe200078e0097 */
[----:B--2---:R-:W-:Y:S04]  /*186f0*/  ST.E.U16 desc[UR4][R48.64+-0x100], R84 ;  /* 0xffff005430007985 */ /* 0x004fe8000c101504 */
[----:B------:R-:W-:Y:S04]  /*18700*/  ST.E.U16 desc[UR4][R48.64+-0xfe], R81 ;  /* 0xffff025130007985 */ /* 0x000fe8000c101504 */
[----:B---3--:R-:W-:Y:S04]  /*18710*/  ST.E.U16 desc[UR4][R30.64+-0x100], R69 ;  /* 0xffff00451e007985 */ /* 0x008fe8000c101504 */
[----:B------:R-:W-:Y:S04]  /*18720*/  ST.E.U16 desc[UR4][R30.64+-0xfe], R75 ;  /* 0xffff024b1e007985 */ /* 0x000fe8000c101504 */
[----:B----4-:R-:W-:Y:S04]  /*18730*/  ST.E.U16 desc[UR4][R28.64+-0x100], R42 ;  /* 0xffff002a1c007985 */ /* 0x010fe8000c101504 */
[----:B------:R-:W-:Y:S01]  /*18740*/  ST.E.U16 desc[UR4][R28.64+-0xfe], R41 ;  /* 0xffff02291c007985 */ /* 0x000fe2000c101504 */
[----:B------:R-:W-:-:S03]  /*18750*/  IMAD.WIDE.U32 R222, R222, -0x326172a9, RZ ;  /* 0xcd9e8d57dede7825 */ /* 0x000fc600078e00ff */
        /* <DEDUP_REMOVED lines=8> */
[----:B------:R1:W-:Y:S02]  /*187e0*/  ST.E.U16 desc[UR4][R32.64+-0xee], R35 ;  /* 0xffff122320007985 */ /* 0x0003e4000c101504 */
[----:B-1----:R-:W-:-:S02]  /*187f0*/  LOP3.LUT R35, R92, R223, RZ, 0x3c, !PT ;  /* 0x000000df5c237212 */ /* 0x002fc400078e3cff */
[----:B------:R-:W2:Y:S01]  /*18800*/  LDL.LU R92, [R1+0x1b0] ;  /* 0x0001b000015c7983 */ /* 0x000ea20000300800 */
[----:B------:R-:W-:Y:S02]  /*18810*/  @!P1 HFMA2.BF16_V2 R132, -RZ.H0_H0, RZ.H0_H0, -R7.H0_H0 ;  /* 0x200000ffff849231 */ /* 0x000fe40000340907 */
[----:B------:R-:W-:Y:S01]  /*18820*/  IMAD.MOV.U32 R151, RZ, RZ, R207 ;  /* 0x000000ffff977224 */ /* 0x000fe200078e00cf */
[----:B------:R-:W-:Y:S01]  /*18830*/  PRMT R207, R8, 0x5410, R7 ;  /* 0x0000541008cf7816 */ /* 0x000fe20000000007 */
[----:B------:R-:W-:Y:S01]  /*18840*/  @!P2 HFMA2.BF16_V2 R127, -RZ.H0_H0, RZ.H0_H0, -R12.H0_H0 ;  /* 0x200000ffff7fa231 */ /* 0x000fe2000034090c */
[----:B------:R-:W-:Y:S01]  /*18850*/  LOP3.LUT R4, R4, 0xff, RZ, 0xc0, !PT ;  /* 0x000000ff04047812 */ /* 0x000fe200078ec0ff */
[----:B------:R-:W-:Y:S01]  /*18860*/  @!P3 HFMA2.BF16_V2 R108, -RZ.H0_H0, RZ.H0_H0, -R20.H0_H0 ;  /* 0x200000ffff6cb231 */ /* 0x000fe20000340914 */
[----:B------:R-:W-:Y:S02]  /*18870*/  @!P1 PRMT R7, R132, 0x5410, RZ ;  /* 0x0000541084079816 */ /* 0x000fe400000000ff */
[----:B------:R-:W-:Y:S01]  /*18880*/  PRMT R5, R85, 0x7610, R5 ;  /* 0x0000761055057816 */ /* 0x000fe20000000005 */
[----:B------:R-:W-:Y:S01]  /*18890*/  ST.E.U16 desc[UR4][R32.64+-0xf0], R36 ;  /* 0xffff102420007985 */ /* 0x000fe2000c101504 */
[----:B------:R-:W-:-:S02]  /*188a0*/  ISETP.GE.U32.AND P1, PT, R200, R0, PT ;  /* 0x00000000c800720c */ /* 0x000fc40003f26070 */
[----:B------:R-:W-:Y:S02]  /*188b0*/  LOP3.LUT R0, R2, 0xffff, RZ, 0xc0, !PT ;  /* 0x0000ffff02007812 */ /* 0x000fe400078ec0ff */
[----:B------:R-:W-:Y:S01]  /*188c0*/  PRMT R6, R100, 0x7632, R6 ;  /* 0x0000763264067816 */ /* 0x000fe20000000006 */
[----:B------:R-:W-:Y:S01]  /*188d0*/  IMAD.MOV.U32 R128, RZ, RZ, R191 ;  /* 0x000000ffff807224 */ /* 0x000fe200078e00bf */
[----:B------:R-:W-:Y:S01]  /*188e0*/  @!P2 PRMT R12, R127, 0x5410, RZ ;  /* 0x000054107f0ca816 */ /* 0x000fe200000000ff */
[----:B------:R-:W3:Y:S01]  /*188f0*/  LDL.LU R129, [R1+0xb4] ;  /* 0x0000b40001817983 */ /* 0x000ee20000300800 */
[----:B------:R-:W-:Y:S02]  /*18900*/  SHF.R.U32.HI R0, RZ, 0x8, R0 ;  /* 0x00000008ff007819 */ /* 0x000fe40000011600 */
[----:B------:R-:W-:Y:S01]  /*18910*/  @!P3 PRMT R20, R108, 0x5410, RZ ;  /* 0x000054106c14b816 */ /* 0x000fe200000000ff */
[----:B------:R-:W-:Y:S01]  /*18920*/  IMAD.MOV.U32 R108, RZ, RZ, R86 ;  /* 0x000000ffff6c7224 */ /* 0x000fe200078e0056 */
[----:B------:R-:W-:Y:S01]  /*18930*/  ISETP.GE.U32.AND P2, PT, R200, R4, PT ;  /* 0x00000004c800720c */ /* 0x000fe20003f46070 */
[----:B------:R-:W-:Y:S01]  /*18940*/  @!P1 HFMA2.BF16_V2 R138, -RZ.H0_H0, RZ.H0_H0, -R5.H0_H0 ;  /* 0x200000ffff8a9231 */ /* 0x000fe20000340905 */
[----:B------:R-:W-:Y:S01]  /*18950*/  PRMT R4, R85, 0x7632, R4 ;  /* 0x0000763255047816 */ /* 0x000fe20000000004 */
[----:B------:R-:W-:Y:S01]  /*18960*/  IMAD.MOV.U32 R86, RZ, RZ, R83 ;  /* 0x000000ffff567224 */ /* 0x000fe200078e0053 */
[----:B------:R-:W-:Y:S01]  /*18970*/  LOP3.LUT R0, R0, 0xffff, RZ, 0xc0, !PT ;  /* 0x0000ffff00007812 */ /* 0x000fe200078ec0ff */
[----:B------:R-:W-:-:S02]  /*18980*/  IMAD.MOV.U32 R83, RZ, RZ, R152 ;  /* 0x000000ffff537224 */ /* 0x000fc400078e0098 */
[----:B------:R-:W-:Y:S01]  /*18990*/  IMAD.MOV.U32 R152, RZ, RZ, R206 ;  /* 0x000000ffff987224 */ /* 0x000fe200078e00ce */
[----:B------:R-:W-:Y:S02]  /*189a0*/  PRMT R206, R5, 0x5410, R4 ;  /* 0x0000541005ce7816 */ /* 0x000fe40000000004 */
[----:B------:R-:W-:Y:S02]  /*189b0*/  @!P1 PRMT R5, R138, 0x5410, RZ ;  /* 0x000054108a059816 */ /* 0x000fe400000000ff */
[----:B------:R-:W-:Y:S02]  /*189c0*/  ISETP.GE.U32.AND P1, PT, R200, R0, PT ;  /* 0x00000000c800720c */ /* 0x000fe40003f26070 */
[--C-:B------:R-:W-:Y:S01]  /*189d0*/  SHF.R.U32.HI R0, RZ, 0x10, R2.reuse ;  /* 0x00000010ff007819 */ /* 0x100fe20000011602 */
[----:B------:R-:W-:Y:S01]  /*189e0*/  @!P2 HFMA2.BF16_V2 R133, -RZ.H0_H0, RZ.H0_H0, -R8.H0_H0 ;  /* 0x200000ffff85a231 */ /* 0x000fe20000340908 */
[----:B------:R-:W-:Y:S02]  /*189f0*/  SHF.R.U32.HI R2, RZ, 0x18, R2 ;  /* 0x00000018ff027819 */ /* 0x000fe40000011602 */
[----:B------:R-:W-:Y:S01]  /*18a00*/  LOP3.LUT R0, R0, 0xff, RZ, 0xc0, !PT ;  /* 0x000000ff00007812 */ /* 0x000fe200078ec0ff */
[----:B------:R-:W-:Y:S06]  /*18a10*/  ST.E.U16 desc[UR4][R48.64+-0xe0], R53 ;  /* 0xffff203530007985 */ /* 0x000fec000c101504 */
[----:B------:R-:W-:Y:S01]  /*18a20*/  @!P1 HFMA2.BF16_V2 R139, -RZ.H0_H0, RZ.H0_H0, -R4.H0_H0 ;  /* 0x200000ffff8b9231 */ /* 0x000fe20000340904 */
[----:B------:R-:W-:Y:S01]  /*18a30*/  @!P2 PRMT R8, R133, 0x5410, RZ ;  /* 0x000054108508a816 */ /* 0x000fe200000000ff */
[----:B------:R-:W-:Y:S01]  /*18a40*/  ST.E.U16 desc[UR4][R48.64+-0xde], R51 ;  /* 0xffff223330007985 */ /* 0x000fe2000c101504 */
[----:B------:R-:W-:-:S02]  /*18a50*/  ISETP.GE.U32.AND P2, PT, R200, R0, PT ;  /* 0x00000000c800720c */ /* 0x000fc40003f46070 */
[----:B------:R-:W-:Y:S01]  /*18a60*/  @!P1 PRMT R4, R139, 0x5410, RZ ;  /* 0x000054108b049816 */ /* 0x000fe200000000ff */
[----:B------:R-:W-:Y:S01]  /*18a70*/  ST.E.U16 desc[UR4][R30.64+-0xe0], R50 ;  /* 0xffff20321e007985 */ /* 0x000fe2000c101504 */
[----:B------:R-:W-:-:S03]  /*18a80*/  ISETP.GE.U32.AND P1, PT, R200, R2, PT ;  /* 0x00000002c800720c */ /* 0x000fc60003f26070 */
        /* <DEDUP_REMOVED lines=8> */
[----:B------:R-:W-:Y:S01]  /*18b10*/  ST.E.U16 desc[UR4][R30.64+-0xce], R78 ;  /* 0xffff324e1e007985 */ /* 0x000fe2000c101504 */
[----:B------:R-:W-:-:S03]  /*18b20*/  PRMT R0, R100, 0x7610, R0 ;  /* 0x0000761064007816 */ /* 0x000fc60000000000 */
        /* <DEDUP_REMOVED lines=8> */
[----:B------:R-:W-:-:S03]  /*18bb0*/  @!P1 HFMA2.BF16_V2 R142, -RZ.H0_H0, RZ.H0_H0, -R6.H0_H0 ;  /* 0x200000ffff8e9231 */ /* 0x000fc60000340906 */
[----:B------:R-:W-:Y:S04]  /*18bc0*/  ST.E.U16 desc[UR4][R28.64+-0xc0], R18 ;  /* 0xffff40121c007985 */ /* 0x000fe8000c101504 */
[----:B------:R-:W-:Y:S01]  /*18bd0*/  ST.E.U16 desc[UR4][R28.64+-0xbe], R17 ;  /* 0xffff42111c007985 */ /* 0x000fe2000c101504 */
[----:B------:R-:W-:-:S03]  /*18be0*/  @!P2 HFMA2.BF16_V2 R143, -RZ.H0_H0, RZ.H0_H0, -R0.H0_H0 ;  /* 0x200000ffff8fa231 */ /* 0x000fc60000340900 */
[----:B------:R-:W-:Y:S01]  /*18bf0*/  ST.E.U16 desc[UR4][R32.64+-0xc0], R16 ;  /* 0xffff401020007985 */ /* 0x000fe2000c101504 */
[----:B------:R-:W-:-:S03]  /*18c00*/  IMAD.MOV.U32 R191, RZ, RZ, R204 ;  /* 0x000000ffffbf7224 */ /* 0x000fc600078e00cc */
[----:B------:R-:W-:Y:S04]  /*18c10*/  ST.E.U16 desc[UR4][R32.64+-0xbe], R15 ;  /* 0xffff420f20007985 */ /* 0x000fe8000c101504 */
[----:B------:R-:W-:Y:S04]  /*18c20*/  ST.E.U16 desc[UR4][R48.64+-0xb0], R60 ;  /* 0xffff503c30007985 */ /* 0x000fe8000c101504 */
[----:B------:R1:W-:Y:S01]  /*18c30*/  ST.E.U16 desc[UR4][R48.64+-0xae], R59 ;  /* 0xffff523b30007985 */ /* 0x0003e2000c101504 */
[----:B------:R-:W-:-:S03]  /*18c40*/  IMAD.MOV.U32 R89, RZ, RZ, R203 ;  /* 0x000000ffff597224 */ /* 0x000fc600078e00cb */
[----:B------:R4:W-:Y:S04]  /*18c50*/  ST.E.U16 desc[UR4][R30.64+-0xb0], R57 ;  /* 0xffff50391e007985 */ /* 0x0009e8000c101504 */
[----:B------:R4:W-:Y:S01]  /*18c60*/  ST.E.U16 desc[UR4][R30.64+-0xae], R58 ;  /* 0xffff523a1e007985 */ /* 0x0009e2000c101504 */
[----:B------:R-:W-:-:S03]  /*18c70*/  PRMT R203, R0, 0x5410, R6 ;  /* 0x0000541000cb7816 */ /* 0x000fc60000000006 */
[----:B------:R-:W-:Y:S04]  /*18c80*/  ST.E.U16 desc[UR4][R28.64+-0xb0], R14 ;  /* 0xffff500e1c007985 */ /* 0x000fe8000c101504 */
[----:B------:R-:W-:Y:S01]  /*18c90*/  ST.E.U16 desc[UR4][R28.64+-0xae], R13 ;  /* 0xffff520d1c007985 */ /* 0x000fe2000c101504 */
[----:B------:R-:W-:-:S03]  /*18ca0*/  @!P1 PRMT R6, R142, 0x5410, RZ ;  /* 0x000054108e069816 */ /* 0x000fc600000000ff */
[----:B------:R-:W-:Y:S04]  /*18cb0*/  ST.E.U16 desc[UR4][R32.64+-0xb0], R12 ;  /* 0xffff500c20007985 */ /* 0x000fe8000c101504 */
[----:B------:R-:W-:Y:S01]  /*18cc0*/  ST.E.U16 desc[UR4][R32.64+-0xae], R11 ;  /* 0xffff520b20007985 */ /* 0x000fe2000c101504 */
[----:B-1----:R-:W-:-:S03]  /*18cd0*/  IMAD.MOV.U32 R59, RZ, RZ, R161 ;  /* 0x000000ffff3b7224 */ /* 0x002fc600078e00a1 */
[----:B------:R-:W3:Y:S01]  /*18ce0*/  LDL.LU R204, [R1+0x21c] ;  /* 0x00021c0001cc7983 */ /* 0x000ee20000300800 */
[----:B------:R-:W-:Y:S02]  /*18cf0*/  IMAD.MOV.U32 R161, RZ, RZ, R221 ;  /* 0x000000ffffa17224 */ /* 0x000fe400078e00dd */
[----:B----4-:R-:W-:Y:S01]  /*18d00*/  IMAD.MOV.U32 R57, RZ, RZ, R162 ;  /* 0x000000ffff397224 */ /* 0x010fe200078e00a2 */
[----:B------:R1:W-:Y:S01]  /*18d10*/  ST.E.U16 desc[UR4][R48.64+-0xa0], R56 ;  /* 0xffff603830007985 */ /* 0x0003e2000c101504 */
[----:B------:R-:W-:Y:S02]  /*18d20*/  IMAD.MOV.U32 R162, RZ, RZ, R247 ;  /* 0x000000ffffa27224 */ /* 0x000fe400078e00f7 */
[----:B------:R-:W-:Y:S01]  /*18d30*/  IMAD.MOV.U32 R58, RZ, RZ, R171 ;  /* 0x000000ffff3a7224 */ /* 0x000fe200078e00ab */
[----:B------:R-:W4:Y:S01]  /*18d40*/  LDL.LU R221, [R1+0x218] ;  /* 0x0002180001dd7983 */ /* 0x000f220000300800 */
[----:B------:R-:W-:Y:S01]  /*18d50*/  IMAD.MOV.U32 R171, RZ, RZ, R140 ;  /* 0x000000ffffab7224 */ /* 0x000fe200078e008c */
[----:B------:R-:W-:-:S02]  /*18d60*/  @!P2 PRMT R0, R143, 0x5410, RZ ;  /* 0x000054108f00a816 */ /* 0x000fc400000000ff */
[----:B------:R-:W3:Y:S01]  /*18d70*/  LDL.LU R247, [R1+0x214] ;  /* 0x0002140001f77983 */ /* 0x000ee20000300800 */
[----:B------:R-:W-:-:S03]  /*18d80*/  IMAD.MOV.U32 R142, RZ, RZ, R172 ;  /* 0x000000ffff8e7224 */ /* 0x000fc600078e00ac */
[----:B------:R-:W4:Y:S01]  /*18d90*/  LDL.LU R140, [R1+0xd0] ;  /* 0x0000d000018c7983 */ /* 0x000f220000300800 */
[----:B------:R-:W-:Y:S02]  /*18da0*/  IMAD.MOV.U32 R143, RZ, RZ, R104 ;  /* 0x000000ffff8f7224 */ /* 0x000fe400078e0068 */
[----:B-1----:R-:W-:Y:S02]  /*18db0*/  IMAD.MOV.U32 R56, RZ, RZ, R159 ;  /* 0x000000ffff387224 */ /* 0x002fe400078e009f */
[----:B------:R-:W-:Y:S02]  /*18dc0*/  IMAD.MOV.U32 R159, RZ, RZ, R141 ;  /* 0x000000ffff9f7224 */ /* 0x000fe400078e008d */
[----:B------:R-:W4:Y:S04]  /*18dd0*/  LDL.LU R141, [R1+0xd4] ;  /* 0x0000d400018d7983 */ /* 0x000f280000300800 */
[----:B------:R-:W3:Y:S04]  /*18de0*/  LDL.LU R172, [R1+0x210] ;  /* 0x0002100001ac7983 */ /* 0x000ee80000300800 */
[----:B------:R-:W4:Y:S01]  /*18df0*/  LDL.LU R104, [R1+0x20c] ;  /* 0x00020c0001687983 */ /* 0x000f220000300800 */
[----:B------:R-:W-:-:S02]  /*18e00*/  IMAD.MOV.U32 R63, RZ, RZ, R148 ;  /* 0x000000ffff3f7224 */ /* 0x000fc400078e0094 */
[----:B------:R-:W-:Y:S01]  /*18e10*/  IMAD.MOV.U32 R62, RZ, RZ, R149 ;  /* 0x000000ffff3e7224 */ /* 0x000fe200078e0095 */
[----:B------:R-:W4:Y:S04]  /*18e20*/  LDL.LU R148, [R1+0xe0] ;  /* 0x0000e00001947983 */ /* 0x000f280000300800 */
[----:B------:R-:W4:Y:S01]  /*18e30*/  LDL.LU R149, [R1+0xe4] ;  /* 0x0000e40001957983 */ /* 0x000f220000300800 */
[----:B------:R-:W-:Y:S01]  /*18e40*/  LOP3.LUT R2, R177, R195, R222, 0x96, !PT ;  /* 0x000000c3b1027212 */ /* 0x000fe200078e96de */
[----:B------:R-:W-:-:S04]  /*18e50*/  IMAD.WIDE.U32 R68, R35, -0x2daee0ad, RZ ;  /* 0xd2511f5323447825 */ /* 0x000fc800078e00ff */
[----:B------:R-:W-:-:S04]  /*18e60*/  IMAD.WIDE.U32 R2, R2, -0x2daee0ad, RZ ;  /* 0xd2511f5302027825 */ /* 0x000fc800078e00ff */
[----:B------:R-:W-:Y:S01]  /*18e70*/  IMAD.MOV.U32 R176, RZ, RZ, R108 ;  /* 0x000000ffffb07224 */ /* 0x000fe200078e006c */
[----:B------:R-:W-:Y:S02]  /*18e80*/  LOP3.LUT R23, R23, R193, R2, 0x96, !PT ;  /* 0x000000c117177212 */ /* 0x000fe400078e9602 */
[----:B------:R-:W-:-:S03]  /*18e90*/  LOP3.LUT R2, R3, R187, R68, 0x96, !PT ;  /* 0x000000bb03027212 */ /* 0x000fc600078e9644 */
[----:B------:R-:W-:Y:S01]  /*18ea0*/  IMAD.WIDE.U32 R50, R23, -0x326172a9, RZ ;  /* 0xcd9e8d5717327825 */ /* 0x000fe200078e00ff */
        /* <DEDUP_REMOVED lines=9> */
[----:B--2---:R-:W-:-:S05]  /*18f40*/  LOP3.LUT R3, R69, R92, R176, 0x96, !PT ;  /* 0x0000005c45037212 */ /* 0x004fca00078e96b0 */
[----:B------:R-:W-:-:S04]  /*18f50*/  IMAD.WIDE.U32 R66, R3, -0x326172a9, RZ ;  /* 0xcd9e8d5703427825 */ /* 0x000fc800078e00ff */
[----:B------:R-:W-:-:S05]  /*18f60*/  IMAD.WIDE.U32 R2, R2, -0x326172a9, RZ ;  /* 0xcd9e8d5702027825 */ /* 0x000fca00078e00ff */
[----:B------:R-:W-:Y:S02]  /*18f70*/  LOP3.LUT R3, R3, R163, R66, 0x96, !PT ;  /* 0x000000a303037212 */ /* 0x000fe400078e9642 */
[----:B------:R-:W-:-:S03]  /*18f80*/  LOP3.LUT R23, R51, R98, R2, 0x96, !PT ;  /* 0x0000006233177212 */ /* 0x000fc600078e9602 */
[----:B------:R-:W-:-:S04]  /*18f90*/  IMAD.WIDE.U32 R2, R3, -0x2daee0ad, RZ ;  /* 0xd2511f5303027825 */ /* 0x000fc800078e00ff */
[----:B------:R-:W-:Y:S01]  /*18fa0*/  IMAD.WIDE.U32 R52, R23, -0x2daee0ad, RZ ;  /* 0xd2511f5317347825 */ /* 0x000fe200078e00ff */
[----:B------:R-:W-:Y:S01]  /*18fb0*/  LOP3.LUT R3, R3, R99, R22, 0x96, !PT ;  /* 0x0000006303037212 */ /* 0x000fe200078e9616 */
[----:B------:R-:W-:Y:S03]  /*18fc0*/  ST.E.U16 desc[UR4][R30.64+-0x90], R44 ;  /* 0xffff702c1e007985 */ /* 0x000fe6000c101504 */
[----:B------:R-:W-:Y:S01]  /*18fd0*/  LOP3.LUT R2, R53, R122, R2, 0x96, !PT ;  /* 0x0000007a35027212 */ /* 0x000fe200078e9602 */
[----:B------:R1:W-:Y:S04]  /*18fe0*/  ST.E.U16 desc[UR4][R30.64+-0x8e], R43 ;  /* 0xffff722b1e007985 */ /* 0x0003e8000c101504 */
[----:B------:R-:W-:Y:S04]  /*18ff0*/  ST.E.U16 desc[UR4][R28.64+-0x90], R5 ;  /* 0xffff70051c007985 */ /* 0x000fe8000c101504 */
[----:B------:R-:W-:Y:S04]  /*19000*/  ST.E.U16 desc[UR4][R28.64+-0x8e], R4 ;  /* 0xffff72041c007985 */ /* 0x000fe8000c101504 */
[----:B------:R2:W-:Y:S04]  /*19010*/  ST.E.U16 desc[UR4][R32.64+-0x90], R0 ;  /* 0xffff700020007985 */ /* 0x0005e8000c101504 */
[----:B------:R2:W-:Y:S04]  /*19020*/  ST.E.U16 desc[UR4][R32.64+-0x8e], R6 ;  /* 0xffff720620007985 */ /* 0x0005e8000c101504 */
[----:B------:R-:W2:Y:S01]  /*19030*/  LDSM.16.MT88.4 R36, [R174+0x9000] ;  /* 0x00900000ae24783b */ /* 0x000ea20000004200 */
[----:B------:R-:W-:-:S03]  /*19040*/  PRMT R92, R200, 0x7054, R200 ;  /* 0x00007054c85c7816 */ /* 0x000fc600000000c8 */
[----:B------:R-:W3:Y:S01]  /*19050*/  LDSM.16.MT88.4 R40, [R196+0xb000] ;  /* 0x00b00000c428783b */ /* 0x000ee20000004200 */
[----:B-1----:R-:W-:-:S03]  /*19060*/  IMAD.WIDE.U32 R30, R3, -0x326172a9, RZ ;  /* 0xcd9e8d57031e7825 */ /* 0x002fc600078e00ff */
[----:B------:R-:W1:Y:S01]  /*19070*/  LDSM.16.MT88.4 R24, [R196+0x9000] ;  /* 0x00900000c418783b */ /* 0x000e620000004200 */
[----:B------:R-:W-:Y:S01]  /*19080*/  IMAD.WIDE.U32 R2, R2, -0x326172a9, RZ ;  /* 0xcd9e8d5702027825 */ /* 0x000fe200078e00ff */
[----:B------:R-:W-:Y:S02]  /*19090*/  LOP3.LUT R9, R91, R187, R188, 0x96, !PT ;  /* 0x000000bb5b097212 */ /* 0x000fe400078e96bc */
[----:B------:R-:W1:Y:S01]  /*190a0*/  LDSM.16.MT88.4 R20, [R174+0xa000] ;  /* 0x00a00000ae14783b */ /* 0x000e620000004200 */
[----:B------:R-:W-:Y:S01]  /*190b0*/  LOP3.LUT R10, R95, R193, R90, 0x96, !PT ;  /* 0x000000c15f0a7212 */ /* 0x000fe200078e965a */
[----:B------:R-:W-:Y:S02]  /*190c0*/  IMAD.MOV.U32 R93, RZ, RZ, R88 ;  /* 0x000000ffff5d7224 */ /* 0x000fe400078e0058 */
[----:B------:R-:W-:Y:S01]  /*190d0*/  IMAD.MOV.U32 R113, RZ, RZ, R118 ;  /* 0x000000ffff717224 */ /* 0x000fe200078e0076 */
[----:B------:R-:W1:Y:S01]  /*190e0*/  LDSM.16.MT88.4 R32, [R196+0xa000] ;  /* 0x00a00000c420783b */ /* 0x000e620000004200 */
[----:B--2---:R-:W-:-:S02]  /*190f0*/  LOP3.LUT R0, R3, R245, R30, 0x96, !PT ;  /* 0x000000f503007212 */ /* 0x004fc400078e961e */
[----:B------:R-:W-:Y:S01]  /*19100*/  LOP3.LUT R3, R2, 0xffff, RZ, 0xc0, !PT ;  /* 0x0000ffff02037812 */ /* 0x000fe200078ec0ff */
[----:B------:R-:W2:Y:S01]  /*19110*/  LDSM.16.MT88.4 R44, [R174+0xb000] ;  /* 0x00b00000ae2c783b */ /* 0x000ea20000004200 */
[C---:B------:R-:W-:Y:S02]  /*19120*/  LOP3.LUT R4, R0.reuse, 0xffff, RZ, 0xc0, !PT ;  /* 0x0000ffff00047812 */ /* 0x040fe400078ec0ff */
[----:B------:R-:W-:Y:S02]  /*19130*/  SHF.R.U32.HI R5, RZ, 0x8, R3 ;  /* 0x00000008ff057819 */ /* 0x000fe40000011603 */
[----:B------:R-:W-:Y:S02]  /*19140*/  LOP3.LUT R6, R0, 0xff, RZ, 0xc0, !PT ;  /* 0x000000ff00067812 */ /* 0x000fe400078ec0ff */
[----:B------:R-:W-:Y:S02]  /*19150*/  SHF.R.U32.HI R3, RZ, 0x8, R4 ;  /* 0x00000008ff037819 */ /* 0x000fe40000011604 */
[----:B------:R-:W-:-:S02]  /*19160*/  LOP3.LUT R7, R2, 0xff, RZ, 0xc0, !PT ;  /* 0x000000ff02077812 */ /* 0x000fc400078ec0ff */
[--C-:B------:R-:W-:Y:S02]  /*19170*/  SHF.R.U32.HI R4, RZ, 0x10, R2.reuse ;  /* 0x00000010ff047819 */ /* 0x100fe40000011602 */
[----:B------:R-:W-:Y:S02]  /*19180*/  SHF.R.U32.HI R8, RZ, 0x18, R2 ;  /* 0x00000018ff087819 */ /* 0x000fe40000011602 */
[----:B------:R-:W-:Y:S02]  /*19190*/  PRMT R2, R6, 0x5410, R3 ;  /* 0x0000541006027816 */ /* 0x000fe40000000003 */
[----:B------:R-:W-:Y:S02]  /*191a0*/  SHF.R.U32.HI R3, RZ, 0x10, R0 ;  /* 0x00000010ff037819 */ /* 0x000fe40000011600 */
[----:B------:R-:W-:Y:S02]  /*191b0*/  PRMT R7, R7, 0x5410, R5 ;  /* 0x0000541007077816 */ /* 0x000fe40000000005 */
        /* <DEDUP_REMOVED lines=9> */
[----:B------:R-:W-:Y:S02]  /*19250*/  HSET2.LE.AND R0, R5, R92, PT ;  /* 0x0000005c05007233 */ /* 0x000fe40003803000 */
[----:B------:R-:W-:Y:S02]  /*19260*/  LOP3.LUT R6, R71, R2, RZ, 0xc0, !PT ;  /* 0x0000000247067212 */ /* 0x000fe400078ec0ff */
[----:B------:R-:W-:Y:S02]  /*19270*/  LOP3.LUT R7, R70, R3, RZ, 0xc0, !PT ;  /* 0x0000000346077212 */ /* 0x000fe400078ec0ff */
[----:B------:R-:W-:Y:S01]  /*19280*/  LOP3.LUT R5, R73, R0, RZ, 0xc0, !PT ;  /* 0x0000000049057212 */ /* 0x000fe200078ec0ff */
[----:B------:R-:W-:-:S02]  /*19290*/  IMAD.MOV.U32 R92, RZ, RZ, R89 ;  /* 0x000000ffff5c7224 */ /* 0x000fc400078e0059 */
[----:B------:R-:W-:Y:S02]  /*192a0*/  IMAD.MOV.U32 R89, RZ, RZ, R137 ;  /* 0x000000ffff597224 */ /* 0x000fe400078e0089 */
[----:B------:R-:W-:Y:S02]  /*192b0*/  IMAD.MOV.U32 R88, RZ, RZ, R136 ;  /* 0x000000ffff587224 */ /* 0x000fe400078e0088 */
[----:B------:R-:W-:Y:S01]  /*192c0*/  HMMA.16816.F32.BF16 R136, R4, R36, R208 ;  /* 0x000000240488723c */ /* 0x000fe200000418d0 */
[----:B------:R-:W-:-:S04]  /*192d0*/  IMAD.WIDE.U32 R2, R9, -0x326172a9, RZ ;  /* 0xcd9e8d5709027825 */ /* 0x000fc800078e00ff */
[----:B------:R-:W-:-:S04]  /*192e0*/  IMAD.WIDE.U32 R18, R10, -0x326172a9, RZ ;  /* 0xcd9e8d570a127825 */ /* 0x000fc800078e00ff */
[----:B------:R-:W-:Y:S01]  /*192f0*/  IMAD.MOV.U32 R210, RZ, RZ, R98 ;  /* 0x000000ffffd27224 */ /* 0x000fe200078e0062 */
[----:B------:R-:W-:Y:S01]  /*19300*/  LOP3.LUT R3, R3, R163, R250, 0x96, !PT ;  /* 0x000000a303037212 */ /* 0x000fe200078e96fa */
[----:B------:R-:W-:-:S03]  /*19310*/  IMAD.MOV.U32 R208, RZ, RZ, R122 ;  /* 0x000000ffffd07224 */ /* 0x000fc600078e007a */
[----:B------:R-:W-:Y:S01]  /*19320*/  LOP3.LUT R0, R19, R210, R2, 0x96, !PT ;  /* 0x000000d213007212 */ /* 0x000fe200078e9602 */
[----:B------:R-:W-:Y:S02]  /*19330*/  IMAD.MOV.U32 R122, RZ, RZ, R119 ;  /* 0x000000ffff7a7224 */ /* 0x000fe400078e0077 */
[----:B------:R-:W-:Y:S02]  /*19340*/  IMAD.MOV.U32 R209, RZ, RZ, R99 ;  /* 0x000000ffffd17224 */ /* 0x000fe400078e0063 */
[----:B------:R-:W-:Y:S02]  /*19350*/  IMAD.MOV.U32 R119, RZ, RZ, R88 ;  /* 0x000000ffff777224 */ /* 0x000fe400078e0058 */
[----:B------:R-:W-:-:S04]  /*19360*/  IMAD.WIDE.U32 R2, R3, -0x2daee0ad, RZ ;  /* 0xd2511f5303027825 */ /* 0x000fc800078e00ff */
[----:B------:R-:W-:-:S04]  /*19370*/  IMAD.WIDE.U32 R28, R0, -0x2daee0ad, RZ ;  /* 0xd2511f53001c7825 */ /* 0x000fc800078e00ff */
[----:B------:R-:W-:Y:S01]  /*19380*/  IMAD.MOV.U32 R88, RZ, RZ, R76 ;  /* 0x000000ffff587224 */ /* 0x000fe200078e004c */
[----:B------:R-:W-:Y:S01]  /*19390*/  LOP3.LUT R0, R3, R209, R94, 0x96, !PT ;  /* 0x000000d103007212 */ /* 0x000fe200078e965e */
[----:B------:R-:W-:Y:S01]  /*193a0*/  IMAD.MOV.U32 R99, RZ, RZ, R93 ;  /* 0x000000ffff637224 */ /* 0x000fe200078e005d */
[----:B------:R-:W-:Y:S01]  /*193b0*/  LOP3.LUT R2, R29, R208, R2, 0x96, !PT ;  /* 0x000000d01d027212 */ /* 0x000fe200078e9602 */
[----:B------:R-:W-:Y:S02]  /*193c0*/  IMAD.MOV.U32 R112, RZ, RZ, R88 ;  /* 0x000000ffff707224 */ /* 0x000fe400078e0058 */
[----:B------:R-:W-:Y:S02]  /*193d0*/  IMAD.MOV.U32 R93, RZ, RZ, R87 ;  /* 0x000000ffff5d7224 */ /* 0x000fe400078e0057 */
[----:B------:R-:W-:Y:S02]  /*193e0*/  IMAD.MOV.U32 R87, RZ, RZ, R111 ;  /* 0x000000ffff577224 */ /* 0x000fe400078e006f */
[----:B------:R-:W-:-:S02]  /*193f0*/  IMAD.MOV.U32 R126, RZ, RZ, R112 ;  /* 0x000000ffff7e7224 */ /* 0x000fc400078e0070 */
[----:B------:R-:W-:Y:S02]  /*19400*/  IMAD.MOV.U32 R80, RZ, RZ, R93 ;  /* 0x000000ffff507224 */ /* 0x000fe400078e005d */
[----:B------:R-:W-:Y:S02]  /*19410*/  IMAD.MOV.U32 R127, RZ, RZ, R86 ;  /* 0x000000ffff7f7224 */ /* 0x000fe400078e0056 */
[----:B------:R-:W-:-:S04]  /*19420*/  IMAD.WIDE.U32 R16, R0, -0x326172a9, RZ ;  /* 0xcd9e8d5700107825 */ /* 0x000fc800078e00ff */
[----:B------:R-:W-:-:S04]  /*19430*/  IMAD.WIDE.U32 R2, R2, -0x326172a9, RZ ;  /* 0xcd9e8d5702027825 */ /* 0x000fc800078e00ff */
        /* <DEDUP_REMOVED lines=8> */
[----:B------:R1:W5:Y:S01]  /*194c0*/  LDL.LU R105, [R1+0x208] ;  /* 0x0002080001697983 */ /* 0x0003620000300800 */
[----:B------:R-:W-:Y:S02]  /*194d0*/  IMAD.MOV.U32 R60, RZ, RZ, R145 ;  /* 0x000000ffff3c7224 */ /* 0x000fe400078e0091 */
[----:B------:R-:W-:Y:S01]  /*194e0*/  IMAD.MOV.U32 R162, RZ, RZ, R171 ;  /* 0x000000ffffa27224 */ /* 0x000fe200078e00ab */
[----:B------:R-:W-:Y:S01]  /*194f0*/  LOP3.LUT R0, R3, R245, R16, 0x96, !PT ;  /* 0x000000f503007212 */ /* 0x000fe200078e9610 */
[----:B------:R-:W-:Y:S02]  /*19500*/  IMAD.MOV.U32 R132, RZ, RZ, R127 ;  /* 0x000000ffff847224 */ /* 0x000fe400078e007f */
[----:B------:R-:W-:Y:S01]  /*19510*/  IMAD.MOV.U32 R171, RZ, RZ, R164 ;  /* 0x000000ffffab7224 */ /* 0x000fe200078e00a4 */
[----:B------:R-:W-:Y:S01]  /*19520*/  LOP3.LUT R3, R2, 0xffff, RZ, 0xc0, !PT ;  /* 0x0000ffff02037812 */ /* 0x000fe200078ec0ff */
[----:B------:R-:W-:-:S02]  /*19530*/  IMAD.MOV.U32 R127, RZ, RZ, R93 ;  /* 0x000000ffff7f7224 */ /* 0x000fc400078e005d */
[----:B------:R-:W-:Y:S02]  /*19540*/  IMAD.MOV.U32 R72, RZ, RZ, R92 ;  /* 0x000000ffff487224 */ /* 0x000fe400078e005c */
[----:B------:R-:W-:Y:S01]  /*19550*/  IMAD.MOV.U32 R74, RZ, RZ, R165 ;  /* 0x000000ffff4a7224 */ /* 0x000fe200078e00a5 */
[----:B---3--:R-:W-:Y:S01]  /*19560*/  HMMA.16816.F32.BF16 R92, R4, R40, R56 ;  /* 0x00000028045c723c */ /* 0x008fe20000041838 */
[----:B------:R-:W-:Y:S02]  /*19570*/  IMAD.MOV.U32 R164, RZ, RZ, R173 ;  /* 0x000000ffffa47224 */ /* 0x000fe400078e00ad */
[----:B------:R-:W-:Y:S02]  /*19580*/  IMAD.MOV.U32 R165, RZ, RZ, R248 ;  /* 0x000000ffffa57224 */ /* 0x000fe400078e00f8 */
[----:B------:R-:W-:Y:S02]  /*19590*/  IMAD.MOV.U32 R145, RZ, RZ, R172 ;  /* 0x000000ffff917224 */ /* 0x000fe400078e00ac */
[----:B----4-:R-:W-:-:S02]  /*195a0*/  IMAD.MOV.U32 R144, RZ, RZ, R104 ;  /* 0x000000ffff907224 */ /* 0x010fc400078e0068 */
[----:B------:R3:W5:Y:S01]  /*195b0*/  LDL.LU R104, [R1+0x204] ;  /* 0x0002040001687983 */ /* 0x0007620000300800 */
[----:B------:R-:W-:-:S03]  /*195c0*/  IMAD.MOV.U32 R56, RZ, RZ, R247 ;  /* 0x000000ffff387224 */ /* 0x000fc600078e00f7 */
[----:B------:R3:W5:Y:S01]  /*195d0*/  LDL.LU R172, [R1+0x200] ;  /* 0x0002000001ac7983 */ /* 0x0007620000300800 */
[----:B------:R-:W-:-:S03]  /*195e0*/  IMAD.MOV.U32 R98, RZ, RZ, R89 ;  /* 0x000000ffff627224 */ /* 0x000fc600078e0059 */
[----:B------:R3:W5:Y:S01]  /*195f0*/  LDL.LU R173, [R1+0x1fc] ;  /* 0x0001fc0001ad7983 */ /* 0x0007620000300800 */
[----:B------:R-:W-:-:S03]  /*19600*/  IMAD.MOV.U32 R57, RZ, RZ, R221 ;  /* 0x000000ffff397224 */ /* 0x000fc600078e00dd */
[----:B------:R3:W5:Y:S01]  /*19610*/  LDL.LU R248, [R1+0x1f8] ;  /* 0x0001f80001f87983 */ /* 0x0007620000300800 */
[----:B------:R-:W-:Y:S01]  /*19620*/  IMAD.MOV.U32 R89, RZ, RZ, R83 ;  /* 0x000000ffff597224 */ /* 0x000fe200078e0053 */
[----:B------:R-:W-:Y:S01]  /*19630*/  LOP3.LUT R8, R0, 0xffff, RZ, 0xc0, !PT ;  /* 0x0000ffff00087812 */ /* 0x000fe200078ec0ff */
[----:B------:R-:W-:Y:S01]  /*19640*/  IMAD.MOV.U32 R58, RZ, RZ, R220 ;  /* 0x000000ffff3a7224 */ /* 0x000fe200078e00dc */
[----:B------:R3:W5:Y:S01]  /*19650*/  LDL.LU R247, [R1+0x1f4] ;  /* 0x0001f40001f77983 */ /* 0x0007620000300800 */
[----:B------:R-:W-:Y:S01]  /*19660*/  SHF.R.U32.HI R9, RZ, 0x8, R3 ;  /* 0x00000008ff097819 */ /* 0x000fe20000011603 */
[----:B------:R-:W-:Y:S02]  /*19670*/  IMAD.MOV.U32 R59, RZ, RZ, R219 ;  /* 0x000000ffff3b7224 */ /* 0x000fe400078e00db */
[----:B------:R3:W5:Y:S01]  /*19680*/  LDL.LU R221, [R1+0x1f0] ;  /* 0x0001f00001dd7983 */ /* 0x0007620000300800 */
[----:B------:R-:W-:Y:S01]  /*19690*/  IMAD.MOV.U32 R65, RZ, RZ, R168 ;  /* 0x000000ffff417224 */ /* 0x000fe200078e00a8 */
[----:B------:R-:W-:Y:S01]  /*196a0*/  SHF.R.U32.HI R3, RZ, 0x10, R0 ;  /* 0x00000010ff037819 */ /* 0x000fe20000011600 */
        /* <DEDUP_REMOVED lines=10> */
[----:B------:R-:W-:Y:S01]  /*19750*/  SHF.R.U32.HI R11, RZ, 0x8, R8 ;  /* 0x00000008ff0b7819 */ /* 0x000fe20000011608 */
[----:B------:R-:W-:Y:S01]  /*19760*/  IMAD.MOV.U32 R81, RZ, RZ, R89 ;  /* 0x000000ffff517224 */ /* 0x000fe200078e0059 */
[----:B------:R3:W5:Y:S01]  /*19770*/  LDL.LU R205, [R1+0x1e0] ;  /* 0x0001e00001cd7983 */ /* 0x0007620000300800 */
[----:B------:R-:W-:Y:S01]  /*19780*/  IMAD.MOV.U32 R171, RZ, RZ, R153 ;  /* 0x000000ffffab7224 */ /* 0x000fe200078e0099 */
[----:B-1----:R-:W-:Y:S01]  /*19790*/  HMMA.16816.F32.BF16 R88, R4, R26, R228 ;  /* 0x0000001a0458723c */ /* 0x002fe200000418e4 */
[----:B------:R-:W-:Y:S01]  /*197a0*/  IMAD.MOV.U32 R152, RZ, RZ, R204 ;  /* 0x000000ffff987224 */ /* 0x000fe200078e00cc */
[----:B------:R-:W-:Y:S01]  /*197b0*/  SHF.R.U32.HI R10, RZ, 0x18, R0 ;  /* 0x00000018ff0a7819 */ /* 0x000fe20000011600 */
[----:B------:R3:W5:Y:S01]  /*197c0*/  LDL.LU R204, [R1+0x1dc] ;  /* 0x0001dc0001cc7983 */ /* 0x0007620000300800 */
[----:B------:R-:W-:Y:S01]  /*197d0*/  IMAD.MOV.U32 R153, RZ, RZ, R201 ;  /* 0x000000ffff997224 */ /* 0x000fe200078e00c9 */
[----:B------:R-:W-:-:S02]  /*197e0*/  LOP3.LUT R8, R3, 0xff, RZ, 0xc0, !PT ;  /* 0x000000ff03087812 */ /* 0x000fc400078ec0ff */
[----:B------:R3:W5:Y:S01]  /*197f0*/  LDL.LU R201, [R1+0x1d8] ;  /* 0x0001d80001c97983 */ /* 0x0007620000300800 */
[----:B------:R-:W-:Y:S02]  /*19800*/  IMAD.MOV.U32 R228, RZ, RZ, R199 ;  /* 0x000000ffffe47224 */ /* 0x000fe400078e00c7 */
[----:B------:R-:W-:Y:S01]  /*19810*/  IMAD.MOV.U32 R229, RZ, RZ, R198 ;  /* 0x000000ffffe57224 */ /* 0x000fe200078e00c6 */
[----:B------:R3:W5:Y:S01]  /*19820*/  LDL.LU R199, [R1+0x1d4] ;  /* 0x0001d40001c77983 */ /* 0x0007620000300800 */
[----:B------:R-:W-:Y:S01]  /*19830*/  IMAD.MOV.U32 R83, RZ, RZ, R77 ;  /* 0x000000ffff537224 */ /* 0x000fe200078e004d */
[----:B------:R-:W-:Y:S01]  /*19840*/  LOP3.LUT R12, R2, 0xff, RZ, 0xc0, !PT ;  /* 0x000000ff020c7812 */ /* 0x000fe200078ec0ff */
[----:B------:R-:W-:Y:S01]  /*19850*/  IMAD.MOV.U32 R230, RZ, RZ, R197 ;  /* 0x000000ffffe67224 */ /* 0x000fe200078e00c5 */
[----:B------:R3:W5:Y:S01]  /*19860*/  LDL.LU R198, [R1+0x1d0] ;  /* 0x0001d00001c67983 */ /* 0x0007620000300800 */
[----:B------:R-:W-:Y:S01]  /*19870*/  HMMA.16816.F32.BF16 R76, R4, R24, R224 ;  /* 0x00000018044c723c */ /* 0x000fe200000418e0 */
[--C-:B------:R-:W-:Y:S01]  /*19880*/  SHF.R.U32.HI R15, RZ, 0x10, R2.reuse ;  /* 0x00000010ff0f7819 */ /* 0x100fe20000011602 */
[----:B------:R-:W-:Y:S01]  /*19890*/  IMAD.MOV.U32 R231, RZ, RZ, R175 ;  /* 0x000000ffffe77224 */ /* 0x000fe200078e00af */
[----:B------:R-:W-:Y:S01]  /*198a0*/  SHF.R.U32.HI R14, RZ, 0x18, R2 ;  /* 0x00000018ff0e7819 */ /* 0x000fe20000011602 */
[----:B------:R3:W5:Y:S01]  /*198b0*/  LDL.LU R197, [R1+0x1cc] ;  /* 0x0001cc0001c57983 */ /* 0x0007620000300800 */
[----:B------:R-:W-:-:S02]  /*198c0*/  PRMT R2, R8, 0x5410, R10 ;  /* 0x0000541008027816 */ /* 0x000fc4000000000a */
[----:B------:R-:W-:Y:S01]  /*198d0*/  PRMT R226, R200, 0x7054, R200 ;  /* 0x00007054c8e27816 */ /* 0x000fe200000000c8 */
[----:B------:R3:W5:Y:S01]  /*198e0*/  LDL.LU R175, [R1+0x1c8] ;  /* 0x0001c80001af7983 */ /* 0x0007620000300800 */
[----:B------:R-:W-:Y:S01]  /*198f0*/  PRMT R3, R12, 0x5410, R9 ;  /* 0x000054100c037816 */ /* 0x000fe20000000009 */
[----:B------:R-:W-:Y:S01]  /*19900*/  IMAD.MOV.U32 R225, RZ, RZ, R122 ;  /* 0x000000ffffe17224 */ /* 0x000fe200078e007a */
[----:B------:R-:W-:Y:S02]  /*19910*/  LOP3.LUT R13, R0, 0xff, RZ, 0xc0, !PT ;  /* 0x000000ff000d7812 */ /* 0x000fe400078ec0ff */
[--C-:B------:R-:W-:Y:S02]  /*19920*/  HSET2.LE.AND R2, R2, R226.reuse, PT ;  /* 0x000000e202027233 */ /* 0x100fe40003803000 */
[----:B------:R-:W-:Y:S02]  /*19930*/  PRMT R0, R13, 0x5410, R11 ;  /* 0x000054100d007816 */ /* 0x000fe4000000000b */
[----:B------:R-:W-:-:S02]  /*19940*/  HSET2.LE.AND R3, R3, R226, PT ;  /* 0x000000e203037233 */ /* 0x000fc40003803000 */
[----:B------:R-:W-:Y:S02]  /*19950*/  LOP3.LUT R9, R181, R2, RZ, 0xc0, !PT ;  /* 0x00000002b5097212 */ /* 0x000fe400078ec0ff */
[----:B------:R-:W-:Y:S02]  /*19960*/  LOP3.LUT R2, R31, R225, R50, 0x96, !PT ;  /* 0x000000e11f027212 */ /* 0x000fe400078e9632 */
[----:B------:R-:W-:Y:S02]  /*19970*/  HSET2.LE.AND R0, R0, R226, PT ;  /* 0x000000e200007233 */ /* 0x000fe40003803000 */
[----:B------:R-:W-:Y:S01]  /*19980*/  LOP3.LUT R10, R179, R3, RZ, 0xc0, !PT ;  /* 0x00000003b30a7212 */ /* 0x000fe200078ec0ff */
[----:B------:R-:W-:Y:S01]  /*19990*/  IMAD.WIDE.U32 R2, R2, -0x2daee0ad, RZ ;  /* 0xd2511f5302027825 */ /* 0x000fe200078e00ff */
[C---:B------:R-:W-:Y:S01]  /*199a0*/  HMMA.16816.F32.BF16 R84, R4.reuse, R20, R232 ;  /* 0x000000140454723c */ /* 0x040fe200000418e8 */
[----:B------:R-:W-:Y:S02]  /*199b0*/  LOP3.LUT R8, R182, R0, RZ, 0xc0, !PT ;  /* 0x00000000b6087212 */ /* 0x000fe400078ec0ff */
[----:B------:R-:W-:Y:S01]  /*199c0*/  IMAD.MOV.U32 R177, RZ, RZ, R109 ;  /* 0x000000ffffb17224 */ /* 0x000fe200078e006d */
[----:B------:R-:W-:Y:S01]  /*199d0*/  LOP3.LUT R0, R2, 0xffff, RZ, 0xc0, !PT ;  /* 0x0000ffff02007812 */ /* 0x000fe200078ec0ff */
[----:B------:R-:W-:Y:S01]  /*199e0*/  IMAD.MOV.U32 R121, RZ, RZ, R99 ;  /* 0x000000ffff797224 */ /* 0x000fe200078e0063 */
[----:B------:R-:W-:Y:S01]  /*199f0*/  HMMA.16816.F32.BF16 R108, R4, R38, R212 ;  /* 0x00000026046c723c */ /* 0x000fe200000418d4 */
[----:B------:R-:W-:-:S02]  /*19a00*/  IMAD.MOV.U32 R122, RZ, RZ, R98 ;  /* 0x000000ffff7a7224 */ /* 0x000fc400078e0062 */
[----:B------:R-:W-:-:S03]  /*19a10*/  IMAD.MOV.U32 R120, RZ, RZ, R119 ;  /* 0x000000ffff787224 */ /* 0x000fc600078e0077 */
[C---:B------:R-:W-:Y:S06]  /*19a20*/  HMMA.16816.F32.BF16 R96, R4.reuse, R22, R236 ;  /* 0x000000160460723c */ /* 0x040fec00000418ec */
[C---:B------:R-:W-:Y:S06]  /*19a30*/  HMMA.16816.F32.BF16 R116, R4.reuse, R32, R240 ;  /* 0x000000200474723c */ /* 0x040fec00000418f0 */
[C---:B------:R-:W-:Y:S06]  /*19a40*/  HMMA.16816.F32.BF16 R80, R4.reuse, R34, R80 ;  /* 0x000000220450723c */ /* 0x040fec0000041850 */
[C---:B--2---:R-:W-:Y:S06]  /*19a50*/  HMMA.16816.F32.BF16 R72, R4.reuse, R44, R72 ;  /* 0x0000002c0448723c */ /* 0x044fec0000041848 */
[C---:B------:R-:W-:Y:S06]  /*19a60*/  HMMA.16816.F32.BF16 R60, R4.reuse, R46, R60 ;  /* 0x0000002e043c723c */ /* 0x040fec000004183c */
[----:B------:R-:W-:Y:S07]  /*19a70*/  HMMA.16816.F32.BF16 R112, R4, R42, R112 ;  /* 0x0000002a0470723c */ /* 0x000fee0000041870 */
[----:B------:R-:W-:-:S02]  /*19a80*/  SHF.R.U32.HI R4, RZ, 0x10, R2 ;  /* 0x00000010ff047819 */ /* 0x000fc40000011602 */
[----:B------:R-:W-:Y:S02]  /*19a90*/  SHF.R.U32.HI R5, RZ, 0x8, R0 ;  /* 0x00000008ff057819 */ /* 0x000fe40000011600 */
[----:B------:R-:W-:Y:S02]  /*19aa0*/  LOP3.LUT R7, R2, 0xff, RZ, 0xc0, !PT ;  /* 0x000000ff02077812 */ /* 0x000fe400078ec0ff */
[----:B------:R-:W-:Y:S02]  /*19ab0*/  SHF.R.U32.HI R6, RZ, 0x18, R2 ;  /* 0x00000018ff067819 */ /* 0x000fe40000011602 */
[----:B------:R-:W-:Y:S02]  /*19ac0*/  LOP3.LUT R0, R4, 0xff, RZ, 0xc0, !PT ;  /* 0x000000ff04007812 */ /* 0x000fe400078ec0ff */
[----:B------:R-:W-:Y:S02]  /*19ad0*/  LOP3.LUT R2, R3, R246, R52, 0x96, !PT ;  /* 0x000000f603027212 */ /* 0x000fe400078e9634 */
[----:B------:R-:W-:Y:S01]  /*19ae0*/  PRMT R6, R0, 0x5410, R6 ;  /* 0x0000541000067816 */ /* 0x000fe20000000006 */
[----:B------:R-:W-:Y:S01]  /*19af0*/  IMAD.MOV.U32 R70, RZ, RZ, R159 ;  /* 0x000000ffff467224 */ /* 0x000fe200078e009f */
[----:B------:R-:W-:Y:S01]  /*19b00*/  LOP3.LUT R11, R15, 0xff, RZ, 0xc0, !PT ;  /* 0x000000ff0f0b7812 */ /* 0x000fe200078ec0ff */
[----:B------:R-:W-:Y:S01]  /*19b10*/  LDSM.16.MT88.4 R52, [R196+0xa400] ;  /* 0x00a40000c434783b */ /* 0x000fe20000004200 */
[----:B------:R-:W-:-:S02]  /*19b20*/  LOP3.LUT R0, R2, 0xffff, RZ, 0xc0, !PT ;  /* 0x0000ffff02007812 */ /* 0x000fc400078ec0ff */
[----:B------:R-:W-:Y:S02]  /*19b30*/  SHF.R.U32.HI R3, RZ, 0x10, R2 ;  /* 0x00000010ff037819 */ /* 0x000fe40000011602 */
[----:B------:R-:W-:Y:S02]  /*19b40*/  PRMT R7, R7, 0x5410, R5 ;  /* 0x0000541007077816 */ /* 0x000fe40000000005 */
[----:B------:R-:W-:Y:S02]  /*19b50*/  PRMT R11, R11, 0x5410, R14 ;  /* 0x000054100b0b7816 */ /* 0x000fe4000000000e */
[----:B------:R-:W-:Y:S02]  /*19b60*/  LOP3.LUT R5, R2, 0xff, RZ, 0xc0, !PT ;  /* 0x000000ff02057812 */ /* 0x000fe400078ec0ff */
[----:B------:R-:W-:Y:S02]  /*19b70*/  SHF.R.U32.HI R0, RZ, 0x8, R0 ;  /* 0x00000008ff007819 */ /* 0x000fe40000011600 */
[----:B------:R-:W-:-:S02]  /*19b80*/  SHF.R.U32.HI R4, RZ, 0x18, R2 ;  /* 0x00000018ff047819 */ /* 0x000fc40000011602 */
[----:B------:R-:W-:Y:S02]  /*19b90*/  LOP3.LUT R2, R3, 0xff, RZ, 0xc0, !PT ;  /* 0x000000ff03027812 */ /* 0x000fe400078ec0ff */
[----:B------:R-:W-:Y:S02]  /*19ba0*/  PRMT R0, R5, 0x5410, R0 ;  /* 0x0000541005007816 */ /* 0x000fe40000000000 */
[--C-:B------:R-:W-:Y:S02]  /*19bb0*/  HSET2.LE.AND R11, R11, R226.reuse, PT ;  /* 0x000000e20b0b7233 */ /* 0x100fe40003803000 */
[----:B------:R-:W-:Y:S02]  /*19bc0*/  PRMT R2, R2, 0x5410, R4 ;  /* 0x0000541002027816 */ /* 0x000fe40000000004 */
[----:B------:R-:W-:Y:S02]  /*19bd0*/  HSET2.LE.AND R0, R0, R226, PT ;  /* 0x000000e200007233 */ /* 0x000fe40003803000 */
[----:B------:R-:W-:-:S02]  /*19be0*/  LOP3.LUT R11, R178, R11, RZ, 0xc0, !PT ;  /* 0x0000000bb20b7212 */ /* 0x000fc400078ec0ff */
[--C-:B------:R-:W-:Y:S02]  /*19bf0*/  HSET2.LE.AND R2, R2, R226.reuse, PT ;  /* 0x000000e202027233 */ /* 0x100fe40003803000 */
[--C-:B------:R-:W-:Y:S02]  /*19c00*/  HSET2.LE.AND R3, R7, R226.reuse, PT ;  /* 0x000000e207037233 */ /* 0x100fe40003803000 */
[----:B------:R-:W-:Y:S02]  /*19c10*/  LOP3.LUT R4, R158, R0, RZ, 0xc0, !PT ;  /* 0x000000009e047212 */ /* 0x000fe400078ec0ff */
[----:B------:R-:W-:Y:S01]  /*19c20*/  HSET2.LE.AND R0, R6, R226, PT ;  /* 0x000000e206007233 */ /* 0x000fe20003803000 */
[----:B------:R-:W-:Y:S01]  /*19c30*/  HMMA.16816.F32.BF16 R144, R8, R32, R144 ;  /* 0x000000200890723c */ /* 0x000fe20000041890 */
[----:B------:R-:W-:Y:S02]  /*19c40*/  LOP3.LUT R5, R157, R2, RZ, 0xc0, !PT ;  /* 0x000000029d057212 */ /* 0x000fe400078ec0ff */
[----:B------:R-:W-:-:S02]  /*19c50*/  LOP3.LUT R6, R156, R3, RZ, 0xc0, !PT ;  /* 0x000000039c067212 */ /* 0x000fc400078ec0ff */
[----:B------:R-:W-:Y:S01]  /*19c60*/  LOP3.LUT R2, R17, R225, R18, 0x96, !PT ;  /* 0x000000e111027212 */ /* 0x000fe200078e9612 */
[C---:B------:R-:W-:Y:S06]  /*19c70*/  HMMA.16816.F32.BF16 R152, R8.reuse, R44, R152 ;  /* 0x0000002c0898723c */ /* 0x040fec0000041898 */
[----:B------:R-:W-:Y:S01]  /*19c80*/  HMMA.16816.F32.BF16 R156, R8, R46, R228 ;  /* 0x0000002e089c723c */ /* 0x000fe200000418e4 */
[----:B------:R-:W1:Y:S01]  /*19c90*/  LDSM.16.MT88.4 R44, [R196+0xb400] ;  /* 0x00b40000c42c783b */ /* 0x000e620000004200 */
[----:B------:R-:W-:-:S04]  /*19ca0*/  IMAD.WIDE.U32 R2, R2, -0x2daee0ad, RZ ;  /* 0xd2511f5302027825 */ /* 0x000fc800078e00ff */
[C---:B------:R-:W-:Y:S06]  /*19cb0*/  HMMA.16816.F32.BF16 R124, R8.reuse, R36, R124 ;  /* 0x00000024087c723c */ /* 0x040fec000004187c */
[C---:B------:R-:W-:Y:S01]  /*19cc0*/  HMMA.16816.F32.BF16 R132, R8.reuse, R38, R132 ;  /* 0x000000260884723c */ /* 0x040fe20000041884 */
[----:B------:R-:W-:Y:S05]  /*19cd0*/  LDSM.16.MT88.4 R36, [R196+0x9400] ;  /* 0x00940000c424783b */ /* 0x000fea0000004200 */
[C---:B------:R-:W-:Y:S06]  /*19ce0*/  HMMA.16816.F32.BF16 R128, R8.reuse, R24, R128 ;  /* 0x000000180880723c */ /* 0x040fec0000041880 */
[C---:B------:R-:W-:Y:S01]  /*19cf0*/  HMMA.16816.F32.BF16 R120, R8.reuse, R26, R120 ;  /* 0x0000001a0878723c */ /* 0x040fe20000041878 */
[----:B------:R-:W2:Y:S05]  /*19d00*/  LDSM.16.MT88.4 R24, [R174+0x9400] ;  /* 0x00940000ae18783b */ /* 0x000eaa0000004200 */
[C---:B------:R-:W-:Y:S06]  /*19d10*/  HMMA.16816.F32.BF16 R140, R8.reuse, R20, R140 ;  /* 0x00000014088c723c */ /* 0x040fec000004188c */
[C---:B------:R-:W-:Y:S01]  /*19d20*/  HMMA.16816.F32.BF16 R148, R8.reuse, R22, R148 ;  /* 0x000000160894723c */ /* 0x040fe20000041894 */
[----:B------:R-:W4:Y:S05]  /*19d30*/  LDSM.16.MT88.4 R20, [R174+0xa400] ;  /* 0x00a40000ae14783b */ /* 0x000f2a0000004200 */
[----:B------:R-:W-:Y:S01]  /*19d40*/  HMMA.16816.F32.BF16 R32, R8, R34, R56 ;  /* 0x000000220820723c */ /* 0x000fe20000041838 */
[----:B------:R-:W3:Y:S01]  /*19d50*/  LDSM.16.MT88.4 R56, [R174+0xb400] ;  /* 0x00b40000ae38783b */ /* 0x000ee20000004200 */
[----:B------:R-:W-:Y:S01]  /*19d60*/  IMAD.MOV.U32 R64, RZ, RZ, R100 ;  /* 0x000000ffff407224 */ /* 0x000fe200078e0064 */
[----:B------:R-:W-:Y:S01]  /*19d70*/  LOP3.LUT R7, R160, R0, RZ, 0xc0, !PT ;  /* 0x00000000a0077212 */ /* 0x000fe200078ec0ff */
[----:B------:R-:W-:-:S02]  /*19d80*/  IMAD.MOV.U32 R211, RZ, RZ, R163 ;  /* 0x000000ffffd37224 */ /* 0x000fc400078e00a3 */
[----:B------:R-:W-:Y:S01]  /*19d90*/  IMAD.MOV.U32 R100, RZ, RZ, R162 ;  /* 0x000000ffff647224 */ /* 0x000fe200078e00a2 */
[----:B------:R-:W-:Y:S01]  /*19da0*/  HMMA.16816.F32.BF16 R164, R8, R42, R164 ;  /* 0x0000002a08a4723c */ /* 0x000fe200000418a4 */
[----:B------:R-:W-:Y:S01]  /*19db0*/  IMAD.MOV.U32 R71, RZ, RZ, R161 ;  /* 0x000000ffff477224 */ /* 0x000fe200078e00a1 */
[----:B------:R-:W-:-:S04]  /*19dc0*/  LOP3.LUT R0, R3, R246, R28, 0x96, !PT ;  /* 0x000000f603007212 */ /* 0x000fc800078e961c */
[----:B------:R-:W-:Y:S07]  /*19dd0*/  HMMA.16816.F32.BF16 R160, R8, R40, R168 ;  /* 0x0000002808a0723c */ /* 0x000fee00000418a8 */
[C---:B------:R-:W-:Y:S02]  /*19de0*/  LOP3.LUT R8, R2.reuse, 0xffff, RZ, 0xc0, !PT ;  /* 0x0000ffff02087812 */ /* 0x040fe400078ec0ff */
[----:B------:R-:W-:Y:S02]  /*19df0*/  LOP3.LUT R9, R2, 0xff, RZ, 0xc0, !PT ;  /* 0x000000ff02097812 */ /* 0x000fe400078ec0ff */
[----:B------:R-:W-:-:S02]  /*19e00*/  SHF.R.U32.HI R3, RZ, 0x8, R8 ;  /* 0x00000008ff037819 */ /* 0x000fc40000011608 */
[--C-:B------:R-:W-:Y:S02]  /*19e10*/  SHF.R.U32.HI R10, RZ, 0x10, R2.reuse ;  /* 0x00000010ff0a7819 */ /* 0x100fe40000011602 */
[----:B------:R-:W-:Y:S02]  /*19e20*/  SHF.R.U32.HI R12, RZ, 0x18, R2 ;  /* 0x00000018ff0c7819 */ /* 0x000fe40000011602 */
[C---:B------:R-:W-:Y:S02]  /*19e30*/  LOP3.LUT R2, R0.reuse, 0xffff, RZ, 0xc0, !PT ;  /* 0x0000ffff00027812 */ /* 0x040fe400078ec0ff */
[----:B------:R-:W-:Y:S02]  /*19e40*/  PRMT R13, R9, 0x5410, R3 ;  /* 0x00005410090d7816 */ /* 0x000fe40000000003 */
[----:B------:R-:W-:Y:S02]  /*19e50*/  SHF.R.U32.HI R3, RZ, 0x10, R0 ;  /* 0x00000010ff037819 */ /* 0x000fe40000011600 */
[----:B------:R-:W-:-:S02]  /*19e60*/  LOP3.LUT R9, R0, 0xff, RZ, 0xc0, !PT ;  /* 0x000000ff00097812 */ /* 0x000fc400078ec0ff */
[----:B------:R-:W-:Y:S02]  /*19e70*/  SHF.R.U32.HI R8, RZ, 0x8, R2 ;  /* 0x00000008ff087819 */ /* 0x000fe40000011602 */
[----:B------:R-:W-:Y:S02]  /*19e80*/  SHF.R.U32.HI R11, RZ, 0x18, R0 ;  /* 0x00000018ff0b7819 */ /* 0x000fe40000011600 */
[----:B------:R-:W-:Y:S02]  /*19e90*/  LOP3.LUT R2, R3, 0xff, RZ, 0xc0, !PT ;  /* 0x000000ff03027812 */ /* 0x000fe400078ec0ff */
[----:B------:R-:W-:Y:S01]  /*19ea0*/  PRMT R0, R9, 0x5410, R8 ;  /* 0x0000541009007816 */ /* 0x000fe20000000008 */
[----:B------:R-:W-:Y:S01]  /*19eb0*/  IMAD.MOV.U32 R215, RZ, RZ, R177 ;  /* 0x000000ffffd77224 */ /* 0x000fe200078e00b1 */
[----:B------:R-:W-:Y:S02]  /*19ec0*/  PRMT R2, R2, 0x5410, R11 ;  /* 0x0000541002027816 */ /* 0x000fe4000000000b */
[----:B------:R-:W-:-:S02]  /*19ed0*/  LOP3.LUT R10, R10, 0xff, RZ, 0xc0, !PT ;  /* 0x000000ff0a0a7812 */ /* 0x000fc400078ec0ff */
[--C-:B------:R-:W-:Y:S02]  /*19ee0*/  HSET2.LE.AND R0, R0, R226.reuse, PT ;  /* 0x000000e200007233 */ /* 0x100fe40003803000 */
[----:B------:R-:W-:Y:S02]  /*19ef0*/  PRMT R3, R10, 0x5410, R12 ;  /* 0x000054100a037816 */ /* 0x000fe4000000000c */
[--C-:B------:R-:W-:Y:S02]  /*19f00*/  HSET2.LE.AND R2, R2, R226.reuse, PT ;  /* 0x000000e202027233 */ /* 0x100fe40003803000 */
[----:B------:R-:W-:Y:S01]  /*19f10*/  LOP3.LUT R14, R180, R215, RZ, 0x3c, !PT ;  /* 0x000000d7b40e7212 */ /* 0x000fe200078e3cff */
[----:B------:R-:W-:Y:S01]  /*19f20*/  IMAD.MOV.U32 R214, RZ, RZ, R176 ;  /* 0x000000ffffd67224 */ /* 0x000fe200078e00b0 */
[----:B------:R-:W-:Y:S01]  /*19f30*/  LOP3.LUT R8, R183, R0, RZ, 0xc0, !PT ;  /* 0x00000000b7087212 */ /* 0x000fe200078ec0ff */
[----:B------:R-:W-:Y:S01]  /*19f40*/  IMAD.MOV.U32 R215, RZ, RZ, R64 ;  /* 0x000000ffffd77224 */ /* 0x000fe200078e0040 */
[--C-:B------:R-:W-:Y:S01]  /*19f50*/  HSET2.LE.AND R0, R13, R226.reuse, PT ;  /* 0x000000e20d007233 */ /* 0x100fe20003803000 */
[----:B------:R-:W-:Y:S01]  /*19f60*/  IMAD.MOV.U32 R214, RZ, RZ, R65 ;  /* 0x000000ffffd67224 */ /* 0x000fe200078e0041 */
[----:B------:R-:W-:Y:S01]  /*19f70*/  HSET2.LE.AND R11, R3, R226, PT ;  /* 0x000000e2030b7233 */ /* 0x000fe20003803000 */
[----:B------:R-:W-:Y:S01]  /*19f80*/  IMAD.MOV.U32 R65, RZ, RZ, R186 ;  /* 0x000000ffff417224 */ /* 0x000fe200078e00ba */
[----:B------:R-:W-:Y:S01]  /*19f90*/  LOP3.LUT R9, R252, R2, RZ, 0xc0, !PT ;  /* 0x00000002fc097212 */ /* 0x000fe200078ec0ff */
[----:B------:R-:W-:-:S02]  /*19fa0*/  IMAD.MOV.U32 R64, RZ, RZ, R195 ;  /* 0x000000ffff407224 */ /* 0x000fc400078e00c3 */
[----:B------:R-:W-:Y:S01]  /*19fb0*/  IMAD.WIDE.U32 R2, R14, -0x326172a9, RZ ;  /* 0xcd9e8d570e027825 */ /* 0x000fe200078e00ff */
[C---:B-1----:R-:W-:Y:S01]  /*19fc0*/  HMMA.16816.F32.BF16 R180, R4.reuse, R44, R92 ;  /* 0x0000002c04b4723c */ /* 0x042fe2000004185c */
[----:B------:R-:W-:Y:S02]  /*19fd0*/  LOP3.LUT R10, R249, R0, RZ, 0xc0, !PT ;  /* 0x00000000f90a7212 */ /* 0x000fe400078ec0ff */
[----:B------:R-:W-:Y:S02]  /*19fe0*/  IMAD.MOV.U32 R228, RZ, RZ, R208 ;  /* 0x000000ffffe47224 */ /* 0x000fe400078e00d0 */
[----:B------:R-:W-:Y:S01]  /*19ff0*/  IMAD.MOV.U32 R235, RZ, RZ, R209 ;  /* 0x000000ffffeb7224 */ /* 0x000fe200078e00d1 */
[----:B--2---:R-:W-:Y:S01]  /*1a000*/  HMMA.16816.F32.BF16 R136, R4, R24, R136 ;  /* 0x000000180488723c */ /* 0x004fe20000041888 */
[----:B------:R-:W-:Y:S02]  /*1a010*/  IMAD.MOV.U32 R234, RZ, RZ, R210 ;  /* 0x000000ffffea7224 */ /* 0x000fe400078e00d2 */
[----:B------:R-:W-:-:S02]  /*1a020*/  IMAD.MOV.U32 R233, RZ, RZ, R211 ;  /* 0x000000ffffe97224 */ /* 0x000fc400078e00d3 */
        /* <DEDUP_REMOVED lines=9> */
[C---:B------:R-:W-:Y:S01]  /*1a0c0*/  HMMA.16816.F32.BF16 R176, R4.reuse, R38, R88 ;  /* 0x0000002604b0723c */ /* 0x040fe20000041858 */
[----:B------:R-:W-:Y:S02]  /*1a0d0*/  IMAD.MOV.U32 R239, RZ, RZ, R189 ;  /* 0x000000ffffef7224 */ /* 0x000fe400078e00bd */
[----:B------:R-:W-:Y:S02]  /*1a0e0*/  IMAD.MOV.U32 R236, RZ, RZ, R184 ;  /* 0x000000ffffec7224 */ /* 0x000fe400078e00b8 */
[----:B------:R-:W-:Y:S01]  /*1a0f0*/  IMAD.MOV.U32 R237, RZ, RZ, R185 ;  /* 0x000000ffffed7224 */ /* 0x000fe200078e00b9 */
[----:B----4-:R-:W-:Y:S01]  /*1a100*/  HMMA.16816.F32.BF16 R84, R4, R20, R84 ;  /* 0x000000140454723c */ /* 0x010fe20000041854 */
[----:B------:R-:W-:-:S05]  /*1a110*/  LOP3.LUT R0, R3, R64, R222, 0x96, !PT ;  /* 0x0000004003007212 */ /* 0x000fca00078e96de */
[C---:B------:R-:W-:Y:S06]  /*1a120*/  HMMA.16816.F32.BF16 R96, R4.reuse, R22, R96 ;  /* 0x000000160460723c */ /* 0x040fec0000041860 */
[C---:B------:R-:W-:Y:S06]  /*1a130*/  HMMA.16816.F32.BF16 R184, R4.reuse, R52, R116 ;  /* 0x0000003404b8723c */ /* 0x040fec0000041874 */
[C---:B------:R-:W-:Y:S06]  /*1a140*/  HMMA.16816.F32.BF16 R192, R4.reuse, R54, R80 ;  /* 0x0000003604c0723c */ /* 0x040fec0000041850 */
[C---:B---3--:R-:W-:Y:S06]  /*1a150*/  HMMA.16816.F32.BF16 R208, R4.reuse, R56, R72 ;  /* 0x0000003804d0723c */ /* 0x048fec0000041848 */
[C---:B------:R-:W-:Y:S06]  /*1a160*/  HMMA.16816.F32.BF16 R188, R4.reuse, R58, R60 ;  /* 0x0000003a04bc723c */ /* 0x040fec000004183c */
[----:B------:R-:W-:Y:S07]  /*1a170*/  HMMA.16816.F32.BF16 R92, R4, R46, R112 ;  /* 0x0000002e045c723c */ /* 0x000fee0000041870 */
        /* <DEDUP_REMOVED lines=10> */
[----:B------:R-:W-:-:S03]  /*1a220*/  LOP3.LUT R11, R217, R11, RZ, 0xc0, !PT ;  /* 0x0000000bd90b7212 */ /* 0x000fc600078ec0ff */
[----:B------:R-:W-:Y:S01]  /*1a230*/  IMAD.WIDE.U32 R40, R0, -0x2daee0ad, RZ ;  /* 0xd2511f5300287825 */ /* 0x000fe200078e00ff */
[----:B------:R-:W-:Y:S02]  /*1a240*/  LOP3.LUT R6, R3, R64, R236, 0x96, !PT ;  /* 0x0000004003067212 */ /* 0x000fe400078e96ec */
[----:B------:R-:W-:Y:S02]  /*1a250*/  LOP3.LUT R3, R251, R65, R2, 0x96, !PT ;  /* 0x00000041fb037212 */ /* 0x000fe400078e9602 */
[----:B------:R-:W-:Y:S02]  /*1a260*/  LOP3.LUT R2, R41, R228, R4, 0x96, !PT ;  /* 0x000000e429027212 */ /* 0x000fe400078e9604 */
[----:B------:R-:W-:Y:S01]  /*1a270*/  LOP3.LUT R0, R5, R235, R12, 0x96, !PT ;  /* 0x000000eb05007212 */ /* 0x000fe200078e960c */
[----:B------:R-:W-:Y:S04]  /*1a280*/  HMMA.16816.F32.BF16 R124, R8, R24, R124 ;  /* 0x00000018087c723c */ /* 0x000fe8000004187c */
[----:B------:R-:W-:-:S04]  /*1a290*/  IMAD.WIDE.U32 R28, R0, -0x326172a9, RZ ;  /* 0xcd9e8d57001c7825 */ /* 0x000fc800078e00ff */
[----:B------:R-:W-:-:S04]  /*1a2a0*/  IMAD.WIDE.U32 R24, R3, -0x2daee0ad, RZ ;  /* 0xd2511f5303187825 */ /* 0x000fc800078e00ff */
[----:B------:R-:W-:-:S05]  /*1a2b0*/  IMAD.WIDE.U32 R2, R2, -0x326172a9, RZ ;  /* 0xcd9e8d5702027825 */ /* 0x000fca00078e00ff */
[----:B------:R-:W-:Y:S01]  /*1a2c0*/  LOP3.LUT R0, R3, R245, R28, 0x96, !PT ;  /* 0x000000f503007212 */ /* 0x000fe200078e961c */
[----:B------:R-:W-:Y:S01]  /*1a2d0*/  IMAD.WIDE.U32 R6, R6, -0x2daee0ad, RZ ;  /* 0xd2511f5306067825 */ /* 0x000fe200078e00ff */
[----:B------:R-:W-:Y:S02]  /*1a2e0*/  LOP3.LUT R4, R2, 0xffff, RZ, 0xc0, !PT ;  /* 0x0000ffff02047812 */ /* 0x000fe400078ec0ff */
[----:B------:R-:W-:Y:S02]  /*1a2f0*/  LOP3.LUT R3, R0, 0xffff, RZ, 0xc0, !PT ;  /* 0x0000ffff00037812 */ /* 0x000fe400078ec0ff */
[----:B------:R-:W-:Y:S02]  /*1a300*/  SHF.R.U32.HI R5, RZ, 0x10, R0 ;  /* 0x00000010ff057819 */ /* 0x000fe40000011600 */
[----:B------:R-:W-:Y:S02]  /*1a310*/  LOP3.LUT R17, R7, R230, R238, 0x96, !PT ;  /* 0x000000e607117212 */ /* 0x000fe400078e96ee */
[----:B------:R-:W-:-:S02]  /*1a320*/  LOP3.LUT R16, R25, R231, R6, 0x96, !PT ;  /* 0x000000e719107212 */ /* 0x000fc400078e9606 */
[----:B------:R-:W-:Y:S02]  /*1a330*/  SHF.R.U32.HI R7, RZ, 0x8, R4 ;  /* 0x00000008ff077819 */ /* 0x000fe40000011604 */
[----:B------:R-:W-:Y:S02]  /*1a340*/  LOP3.LUT R13, R0, 0xff, RZ, 0xc0, !PT ;  /* 0x000000ff000d7812 */ /* 0x000fe400078ec0ff */
[----:B------:R-:W-:Y:S02]  /*1a350*/  SHF.R.U32.HI R6, RZ, 0x8, R3 ;  /* 0x00000008ff067819 */ /* 0x000fe40000011603 */
[----:B------:R-:W-:Y:S02]  /*1a360*/  SHF.R.U32.HI R4, RZ, 0x18, R0 ;  /* 0x00000018ff047819 */ /* 0x000fe40000011600 */
[----:B------:R-:W-:Y:S02]  /*1a370*/  LOP3.LUT R3, R5, 0xff, RZ, 0xc0, !PT ;  /* 0x000000ff05037812 */ /* 0x000fe400078ec0ff */
[----:B------:R-:W-:-:S02]  /*1a380*/  SHF.R.U32.HI R14, RZ, 0x10, R2 ;  /* 0x00000010ff0e7819 */ /* 0x000fc40000011602 */
[----:B------:R-:W-:Y:S02]  /*1a390*/  LOP3.LUT R12, R2, 0xff, RZ, 0xc0, !PT ;  /* 0x000000ff020c7812 */ /* 0x000fe400078ec0ff */
[----:B------:R-:W-:Y:S02]  /*1a3a0*/  SHF.R.U32.HI R5, RZ, 0x18, R2 ;  /* 0x00000018ff057819 */ /* 0x000fe40000011602 */
[----:B------:R-:W-:Y:S02]  /*1a3b0*/  PRMT R0, R13, 0x5410, R6 ;  /* 0x000054100d007816 */ /* 0x000fe40000000006 */
[----:B------:R-:W-:Y:S02]  /*1a3c0*/  PRMT R2, R3, 0x5410, R4 ;  /* 0x0000541003027816 */ /* 0x000fe40000000004 */
[----:B------:R-:W-:Y:S02]  /*1a3d0*/  LOP3.LUT R3, R14, 0xff, RZ, 0xc0, !PT ;  /* 0x000000ff0e037812 */ /* 0x000fe400078ec0ff */
[----:B------:R-:W-:-:S02]  /*1a3e0*/  HSET2.LE.AND R0, R0, R226, PT ;  /* 0x000000e200007233 */ /* 0x000fc40003803000 */
[----:B------:R-:W-:Y:S02]  /*1a3f0*/  PRMT R7, R12, 0x5410, R7 ;  /* 0x000054100c077816 */ /* 0x000fe40000000007 */
[----:B------:R-:W-:Y:S01]  /*1a400*/  PRMT R6, R3, 0x5410, R5 ;  /* 0x0000541003067816 */ /* 0x000fe20000000005 */
[----:B------:R-:W-:Y:S01]  /*1a410*/  IMAD.MOV.U32 R230, RZ, RZ, R227 ;  /* 0x000000ffffe67224 */ /* 0x000fe200078e00e3 */
[----:B------:R-:W-:Y:S01]  /*1a420*/  LOP3.LUT R4, R202, R0, RZ, 0xc0, !PT ;  /* 0x00000000ca047212 */ /* 0x000fe200078ec0ff */
[----:B------:R-:W-:Y:S01]  /*1a430*/  IMAD.MOV.U32 R229, RZ, RZ, R224 ;  /* 0x000000ffffe57224 */ /* 0x000fe200078e00e0 */
[--C-:B------:R-:W-:Y:S01]  /*1a440*/  HSET2.LE.AND R2, R2, R226.reuse, PT ;  /* 0x000000e202027233 */ /* 0x100fe20003803000 */
[----:B------:R-:W-:Y:S01]  /*1a450*/  IMAD.MOV.U32 R231, RZ, RZ, R212 ;  /* 0x000000ffffe77224 */ /* 0x000fe200078e00d4 */
[--C-:B------:R-:W-:Y:S01]  /*1a460*/  HSET2.LE.AND R3, R7, R226.reuse, PT ;  /* 0x000000e207037233 */ /* 0x100fe20003803000 */
[C---:B------:R-:W-:Y:S01]  /*1a470*/  HMMA.16816.F32.BF16 R80, R8.reuse, R36, R128 ;  /* 0x000000240850723c */ /* 0x040fe20000041880 */
[----:B------:R-:W-:Y:S01]  /*1a480*/  HSET2.LE.AND R0, R6, R226, PT ;  /* 0x000000e206007233 */ /* 0x000fe20003803000 */
[----:B------:R-:W-:Y:S01]  /*1a490*/  IMAD.MOV.U32 R227, RZ, RZ, R215 ;  /* 0x000000ffffe37224 */ /* 0x000fe200078e00d7 */
[----:B------:R-:W-:Y:S01]  /*1a4a0*/  LOP3.LUT R5, R107, R2, RZ, 0xc0, !PT ;  /* 0x000000026b057212 */ /* 0x000fe200078ec0ff */
[----:B------:R-:W-:Y:S01]  /*1a4b0*/  IMAD.MOV.U32 R215, RZ, RZ, R100 ;  /* 0x000000ffffd77224 */ /* 0x000fe200078e0064 */
[----:B------:R-:W-:Y:S01]  /*1a4c0*/  LOP3.LUT R6, R106, R3, RZ, 0xc0, !PT ;  /* 0x000000036a067212 */ /* 0x000fe200078ec0ff */
[----:B------:R-:W-:Y:S01]  /*1a4d0*/  IMAD.WIDE.U32 R2, R17, -0x326172a9, RZ ;  /* 0xcd9e8d5711027825 */ /* 0x000fe200078e00ff */
[----:B------:R-:W-:Y:S01]  /*1a4e0*/  LOP3.LUT R7, R101, R0, RZ, 0xc0, !PT ;  /* 0x0000000065077212 */ /* 0x000fe200078ec0ff */
[----:B------:R-:W-:Y:S01]  /*1a4f0*/  HMMA.16816.F32.BF16 R120, R8, R38, R120 ;  /* 0x000000260878723c */ /* 0x000fe20000041878 */
[----:B------:R-:W1:Y:S01]  /*1a500*/  LDSM.16.MT88.4 R36, [R174+0x9800] ;  /* 0x00980000ae24783b */ /* 0x000e620000004200 */
[----:B------:R-:W-:Y:S01]  /*1a510*/  IMAD.WIDE.U32 R100, R16, -0x326172a9, RZ ;  /* 0xcd9e8d5710647825 */ /* 0x000fe200078e00ff */
[----:B------:R-:W-:-:S02]  /*1a520*/  LOP3.LUT R3, R3, R233, R250, 0x96, !PT ;  /* 0x000000e903037212 */ /* 0x000fc400078e96fa */
[----:B------:R-:W-:Y:S02]  /*1a530*/  LDSM.16.MT88.4 R12, [R196+0xa800] ;  /* 0x00a80000c40c783b */ /* 0x000fe40000004200 */
[----:B------:R-:W-:Y:S01]  /*1a540*/  LOP3.LUT R0, R101, R234, R2, 0x96, !PT ;  /* 0x000000ea65007212 */ /* 0x000fe200078e9602 */
[----:B------:R-:W-:Y:S01]  /*1a550*/  IMAD.WIDE.U32 R2, R3, -0x2daee0ad, RZ ;  /* 0xd2511f5303027825 */ /* 0x000fe200078e00ff */
[C---:B------:R-:W-:Y:S01]  /*1a560*/  HMMA.16816.F32.BF16 R76, R8.reuse, R20, R140 ;  /* 0x00000014084c723c */ /* 0x040fe2000004188c */
[----:B------:R-:W-:Y:S02]  /*1a570*/  LDSM.16.MT88.4 R16, [R174+0xb800] ;  /* 0x00b80000ae10783b */ /* 0x000fe40000004200 */
[----:B------:R-:W-:Y:S01]  /*1a580*/  IMAD.WIDE.U32 R50, R0, -0x2daee0ad, RZ ;  /* 0xd2511f5300327825 */ /* 0x000fe200078e00ff */
[----:B------:R-:W-:Y:S01]  /*1a590*/  LOP3.LUT R0, R3, R235, R24, 0x96, !PT ;  /* 0x000000eb03007212 */ /* 0x000fe200078e9618 */
[----:B------:R-:W-:Y:S03]  /*1a5a0*/  LDSM.16.MT88.4 R140, [R174+0xac00] ;  /* 0x00ac0000ae8c783b */ /* 0x000fe60000004200 */
[----:B------:R-:W-:Y:S01]  /*1a5b0*/  LOP3.LUT R2, R51, R228, R2, 0x96, !PT ;  /* 0x000000e433027212 */ /* 0x000fe200078e9602 */
[----:B------:R-:W-:Y:S01]  /*1a5c0*/  HMMA.16816.F32.BF16 R72, R8, R22, R148 ;  /* 0x000000160848723c */ /* 0x000fe20000041894 */
[----:B------:R-:W-:Y:S01]  /*1a5d0*/  IMAD.MOV.U32 R224, RZ, RZ, R213 ;  /* 0x000000ffffe07224 */ /* 0x000fe200078e00d5 */
[----:B------:R-:W-:Y:S01]  /*1a5e0*/  LDSM.16.MT88.4 R20, [R174+0xa800] ;  /* 0x00a80000ae14783b */ /* 0x000fe20000004200 */
[----:B------:R-:W-:-:S02]  /*1a5f0*/  IMAD.MOV.U32 R212, RZ, RZ, R214 ;  /* 0x000000ffffd47224 */ /* 0x000fc400078e00d6 */
[----:B------:R-:W-:Y:S01]  /*1a600*/  IMAD.WIDE.U32 R2, R2, -0x326172a9, RZ ;  /* 0xcd9e8d5702027825 */ /* 0x000fe200078e00ff */
[C---:B------:R-:W-:Y:S01]  /*1a610*/  HMMA.16816.F32.BF16 R60, R8.reuse, R54, R32 ;  /* 0x00000036083c723c */ /* 0x040fe20000041820 */
[----:B------:R-:W2:Y:S02]  /*1a620*/  LDSM.16.MT88.4 R32, [R196+0x9800] ;  /* 0x00980000c420783b */ /* 0x000ea40000004200 */
[----:B------:R-:W-:Y:S02]  /*1a630*/  IMAD.MOV.U32 R213, RZ, RZ, R70 ;  /* 0x000000ffffd57224 */ /* 0x000fe400078e0046 */
[----:B------:R-:W-:Y:S01]  /*1a640*/  IMAD.MOV.U32 R214, RZ, RZ, R71 ;  /* 0x000000ffffd67224 */ /* 0x000fe200078e0047 */
[C---:B------:R-:W-:Y:S01]  /*1a650*/  HMMA.16816.F32.BF16 R88, R8.reuse, R26, R132 ;  /* 0x0000001a0858723c */ /* 0x040fe20000041884 */
[----:B------:R-:W-:Y:S01]  /*1a660*/  IMAD.WIDE.U32 R30, R0, -0x326172a9, RZ ;  /* 0xcd9e8d57001e7825 */ /* 0x000fe200078e00ff */
[----:B------:R-:W3:Y:S04]  /*1a670*/  LDSM.16.MT88.4 R24, [R196+0xb800] ;  /* 0x00b80000c418783b */ /* 0x000ee80000004200 */
[----:B------:R-:W-:Y:S01]  /*1a680*/  HMMA.16816.F32.BF16 R64, R8, R52, R144 ;  /* 0x000000340840723c */ /* 0x000fe20000041890 */
[----:B------:R-:W-:-:S05]  /*1a690*/  LOP3.LUT R0, R3, R245, R30, 0x96, !PT ;  /* 0x000000f503007212 */ /* 0x000fca00078e961e */
[C---:B------:R-:W-:Y:S06]  /*1a6a0*/  HMMA.16816.F32.BF16 R52, R8.reuse, R56, R152 ;  /* 0x000000380834723c */ /* 0x040fec0000041898 */
[C---:B------:R-:W-:Y:S01]  /*1a6b0*/  HMMA.16816.F32.BF16 R68, R8.reuse, R58, R156 ;  /* 0x0000003a0844723c */ /* 0x040fe2000004189c */
[C---:B------:R-:W-:Y:S01]  /*1a6c0*/  LOP3.LUT R30, R2.reuse, 0xff, RZ, 0xc0, !PT ;  /* 0x000000ff021e7812 */ /* 0x040fe200078ec0ff */
[----:B------:R-:W-:Y:S04]  /*1a6d0*/  LDSM.16.MT88.4 R156, [R196+0x9c00] ;  /* 0x009c0000c49c783b */ /* 0x000fe80000004200 */
[C---:B------:R-:W-:Y:S06]  /*1a6e0*/  HMMA.16816.F32.BF16 R56, R8.reuse, R44, R160 ;  /* 0x0000002c0838723c */ /* 0x040fec00000418a0 */
[----:B------:R-:W-:Y:S01]  /*1a6f0*/  HMMA.16816.F32.BF16 R44, R8, R46, R164 ;  /* 0x0000002e082c723c */ /* 0x000fe200000418a4 */
[----:B------:R-:W-:Y:S01]  /*1a700*/  SHF.R.U32.HI R43, RZ, 0x10, R2 ;  /* 0x00000010ff2b7819 */ /* 0x000fe20000011602 */
[----:B------:R-:W-:Y:S05]  /*1a710*/  LDSM.16.MT88.4 R164, [R174+0x9c00] ;  /* 0x009c0000aea4783b */ /* 0x000fea0000004200 */
[----:B------:R-:W-:-:S04]  /*1a720*/  LOP3.LUT R8, R2, 0xffff, RZ, 0xc0, !PT ;  /* 0x0000ffff02087812 */ /* 0x000fc800078ec0ff */
[----:B------:R-:W-:Y:S02]  /*1a730*/  SHF.R.U32.HI R28, RZ, 0x8, R8 ;  /* 0x00000008ff1c7819 */ /* 0x000fe40000011608 */
[--C-:B------:R-:W-:Y:S02]  /*1a740*/  SHF.R.U32.HI R8, RZ, 0x10, R0.reuse ;  /* 0x00000010ff087819 */ /* 0x100fe40000011600 */
[----:B------:R-:W-:Y:S02]  /*1a750*/  LOP3.LUT R3, R0, 0xffff, RZ, 0xc0, !PT ;  /* 0x0000ffff00037812 */ /* 0x000fe400078ec0ff */
[----:B------:R-:W-:Y:S02]  /*1a760*/  SHF.R.U32.HI R9, RZ, 0x18, R0 ;  /* 0x00000018ff097819 */ /* 0x000fe40000011600 */
[----:B------:R-:W-:Y:S02]  /*1a770*/  LOP3.LUT R8, R8, 0xff, RZ, 0xc0, !PT ;  /* 0x000000ff08087812 */ /* 0x000fe400078ec0ff */
[----:B------:R-:W-:-:S02]  /*1a780*/  SHF.R.U32.HI R41, RZ, 0x18, R2 ;  /* 0x00000018ff297819 */ /* 0x000fc40000011602 */
[----:B------:R-:W-:Y:S02]  /*1a790*/  LOP3.LUT R11, R0, 0xff, RZ, 0xc0, !PT ;  /* 0x000000ff000b7812 */ /* 0x000fe400078ec0ff */
[----:B------:R-:W-:Y:S02]  /*1a7a0*/  SHF.R.U32.HI R10, RZ, 0x8, R3 ;  /* 0x00000008ff0a7819 */ /* 0x000fe40000011603 */
[----:B------:R-:W-:Y:S02]  /*1a7b0*/  PRMT R2, R8, 0x5410, R9 ;  /* 0x0000541008027816 */ /* 0x000fe40000000009 */
[----:B------:R-:W-:Y:S02]  /*1a7c0*/  PRMT R0, R11, 0x5410, R10 ;  /* 0x000054100b007816 */ /* 0x000fe4000000000a */
[----:B------:R-:W-:Y:S02]  /*1a7d0*/  PRMT R3, R30, 0x5410, R28 ;  /* 0x000054101e037816 */ /* 0x000fe4000000001c */
[----:B------:R-:W-:-:S02]  /*1a7e0*/  LOP3.LUT R11, R43, 0xff, RZ, 0xc0, !PT ;  /* 0x000000ff2b0b7812 */ /* 0x000fc400078ec0ff */
[--C-:B------:R-:W-:Y:S02]  /*1a7f0*/  HSET2.LE.AND R2, R2, R226.reuse, PT ;  /* 0x000000e202027233 */ /* 0x100fe40003803000 */
[----:B------:R-:W-:Y:S02]  /*1a800*/  PRMT R11, R11, 0x5410, R41 ;  /* 0x000054100b0b7816 */ /* 0x000fe40000000029 */
[--C-:B------:R-:W-:Y:S02]  /*1a810*/  HSET2.LE.AND R3, R3, R226.reuse, PT ;  /* 0x000000e203037233 */ /* 0x100fe40003803000 */
[----:B------:R-:W-:Y:S02]  /*1a820*/  LOP3.LUT R9, R230, R2, RZ, 0xc0, !PT ;  /* 0x00000002e6097212 */ /* 0x000fe400078ec0ff */
[----:B------:R-:W-:Y:S02]  /*1a830*/  LOP3.LUT R2, R29, R225, R42, 0x96, !PT ;  /* 0x000000e11d027212 */ /* 0x000fe400078e962a */
[----:B------:R-:W-:-:S02]  /*1a840*/  HSET2.LE.AND R0, R0, R226, PT ;  /* 0x000000e200007233 */ /* 0x000fc40003803000 */
[----:B------:R-:W-:Y:S02]  /*1a850*/  HSET2.LE.AND R11, R11, R226, PT ;  /* 0x000000e20b0b7233 */ /* 0x000fe40003803000 */
[----:B------:R-:W-:Y:S01]  /*1a860*/  LOP3.LUT R10, R231, R3, RZ, 0xc0, !PT ;  /* 0x00000003e70a7212 */ /* 0x000fe200078ec0ff */
[----:B------:R-:W-:Y:S01]  /*1a870*/  IMAD.WIDE.U32 R2, R2, -0x2daee0ad, RZ ;  /* 0xd2511f5302027825 */ /* 0x000fe200078e00ff */
[----:B------:R-:W-:Y:S02]  /*1a880*/  LOP3.LUT R8, R229, R0, RZ, 0xc0, !PT ;  /* 0x00000000e5087212 */ /* 0x000fe400078ec0ff */
[----:B------:R-:W-:Y:S02]  /*1a890*/  LOP3.LUT R11, R224, R11, RZ, 0xc0, !PT ;  /* 0x0000000be00b7212 */ /* 0x000fe400078ec0ff */
[----:B------:R-:W-:Y:S01]  /*1a8a0*/  LOP3.LUT R0, R3, R246, R40, 0x96, !PT ;  /* 0x000000f603007212 */ /* 0x000fe200078e9628 */
[----:B-1----:R-:W-:Y:S01]  /*1a8b0*/  HMMA.16816.F32.BF16 R148, R4, R36, R136 ;  /* 0x000000240494723c */ /* 0x002fe20000041888 */
[----:B------:R-:W-:-:S05]  /*1a8c0*/  LOP3.LUT R3, R2, 0xffff, RZ, 0xc0, !PT ;  /* 0x0000ffff02037812 */ /* 0x000fca00078ec0ff */
[C---:B------:R-:W-:Y:S06]  /*1a8d0*/  HMMA.16816.F32.BF16 R144, R4.reuse, R38, R108 ;  /* 0x000000260490723c */ /* 0x040fec000004186c */
[C---:B--2---:R-:W-:Y:S06]  /*1a8e0*/  HMMA.16816.F32.BF16 R128, R4.reuse, R34, R176 ;  /* 0x000000220480723c */ /* 0x044fec00000418b0 */
[C---:B------:R-:W-:Y:S06]  /*1a8f0*/  HMMA.16816.F32.BF16 R116, R4.reuse, R22, R96 ;  /* 0x000000160474723c */ /* 0x040fec0000041860 */
[C---:B------:R-:W-:Y:S06]  /*1a900*/  HMMA.16816.F32.BF16 R132, R4.reuse, R32, R168 ;  /* 0x000000200484723c */ /* 0x040fec00000418a8 */
[C---:B------:R-:W-:Y:S06]  /*1a910*/  HMMA.16816.F32.BF16 R84, R4.reuse, R20, R84 ;  /* 0x000000140454723c */ /* 0x040fec0000041854 */
[C---:B------:R-:W-:Y:S06]  /*1a920*/  HMMA.16816.F32.BF16 R112, R4.reuse, R12, R184 ;  /* 0x0000000c0470723c */ /* 0x040fec00000418b8 */
[C---:B------:R-:W-:Y:S06]  /*1a930*/  HMMA.16816.F32.BF16 R108, R4.reuse, R14, R192 ;  /* 0x0000000e046c723c */ /* 0x040fec00000418c0 */
[C---:B------:R-:W-:Y:S06]  /*1a940*/  HMMA.16816.F32.BF16 R96, R4.reuse, R16, R208 ;  /* 0x000000100460723c */ /* 0x040fec00000418d0 */
[C---:B------:R-:W-:Y:S06]  /*1a950*/  HMMA.16816.F32.BF16 R176, R4.reuse, R18, R188 ;  /* 0x0000001204b0723c */ /* 0x040fec00000418bc */
[C---:B---3--:R-:W-:Y:S06]  /*1a960*/  HMMA.16816.F32.BF16 R180, R4.reuse, R24, R180 ;  /* 0x0000001804b4723c */ /* 0x048fec00000418b4 */
[----:B------:R-:W-:Y:S06]  /*1a970*/  HMMA.16816.F32.BF16 R136, R4, R26, R92 ;  /* 0x0000001a0488723c */ /* 0x000fec000004185c */
[----:B------:R-:W-:Y:S01]  /*1a980*/  HMMA.16816.F32.BF16 R64, R8, R12, R64 ;  /* 0x0000000c0840723c */ /* 0x000fe20000041840 */
[----:B------:R-:W-:-:S02]  /*1a990*/  LOP3.LUT R4, R0, 0xffff, RZ, 0xc0, !PT ;  /* 0x0000ffff00047812 */ /* 0x000fc400078ec0ff */
[----:B------:R-:W-:Y:S02]  /*1a9a0*/  SHF.R.U32.HI R6, RZ, 0x10, R0 ;  /* 0x00000010ff067819 */ /* 0x000fe40000011600 */
[--C-:B------:R-:W-:Y:S02]  /*1a9b0*/  SHF.R.U32.HI R5, RZ, 0x10, R2.reuse ;  /* 0x00000010ff057819 */ /* 0x100fe40000011602 */
[----:B------:R-:W-:Y:S02]  /*1a9c0*/  LOP3.LUT R12, R2, 0xff, RZ, 0xc0, !PT ;  /* 0x000000ff020c7812 */ /* 0x000fe400078ec0ff */
[----:B------:R-:W-:Y:S02]  /*1a9d0*/  SHF.R.U32.HI R7, RZ, 0x18, R2 ;  /* 0x00000018ff077819 */ /* 0x000fe40000011602 */
[----:B------:R-:W-:Y:S02]  /*1a9e0*/  SHF.R.U32.HI R2, RZ, 0x8, R3 ;  /* 0x00000008ff027819 */ /* 0x000fe40000011603 */
[----:B------:R-:W-:-:S02]  /*1a9f0*/  SHF.R.U32.HI R3, RZ, 0x8, R4 ;  /* 0x00000008ff037819 */ /* 0x000fc40000011604 */
[----:B------:R-:W-:Y:S02]  /*1aa00*/  SHF.R.U32.HI R13, RZ, 0x18, R0 ;  /* 0x00000018ff0d7819 */ /* 0x000fe40000011600 */
[----:B------:R-:W-:Y:S02]  /*1aa10*/  LOP3.LUT R4, R6, 0xff, RZ, 0xc0, !PT ;  /* 0x000000ff06047812 */ /* 0x000fe400078ec0ff */
[----:B------:R-:W-:Y:S02]  /*1aa20*/  PRMT R6, R12, 0x5410, R2 ;  /* 0x000054100c067816 */ /* 0x000fe40000000002 */
[----:B------:R-:W-:Y:S01]  /*1aa30*/  PRMT R2, R4, 0x5410, R13 ;  /* 0x0000541004027816 */ /* 0x000fe2000000000d */
[----:B------:R-:W-:Y:S04]  /*1aa40*/  HMMA.16816.F32.BF16 R60, R8, R14, R60 ;  /* 0x0000000e083c723c */ /* 0x000fe8000004183c */
[----:B------:R-:W-:-:S03]  /*1aa50*/  HSET2.LE.AND R2, R2, R226, PT ;  /* 0x000000e202027233 */ /* 0x000fc60003803000 */
[----:B------:R-:W-:Y:S02]  /*1aa60*/  LOP3.LUT R14, R0, 0xff, RZ, 0xc0, !PT ;  /* 0x000000ff000e7812 */ /* 0x000fe400078ec0ff */
[----:B------:R-:W-:Y:S01]  /*1aa70*/  LOP3.LUT R0, R5, 0xff, RZ, 0xc0, !PT ;  /* 0x000000ff05007812 */ /* 0x000fe200078ec0ff */
[C---:B------:R-:W-:Y:S01]  /*1aa80*/  HMMA.16816.F32.BF16 R160, R8.reuse, R32, R80 ;  /* 0x0000002008a0723c */ /* 0x040fe20000041850 */
[----:B------:R-:W1:Y:S02]  /*1aa90*/  LDSM.16.MT88.4 R80, [R174+0xbc00] ;  /* 0x00bc0000ae50783b */ /* 0x000e640000004200 */
[----:B------:R-:W-:Y:S02]  /*1aaa0*/  PRMT R5, R0, 0x5410, R7 ;  /* 0x0000541000057816 */ /* 0x000fe40000000007 */
[----:B------:R-:W-:Y:S02]  /*1aab0*/  PRMT R0, R14, 0x5410, R3 ;  /* 0x000054100e007816 */ /* 0x000fe40000000003 */
[----:B------:R-:W-:Y:S01]  /*1aac0*/  HSET2.LE.AND R3, R6, R226, PT ;  /* 0x000000e206037233 */ /* 0x000fe20003803000 */
[----:B------:R-:W-:Y:S01]  /*1aad0*/  HMMA.16816.F32.BF16 R168, R8, R36, R124 ;  /* 0x0000002408a8723c */ /* 0x000fe2000004187c */
[----:B------:R-:W-:Y:S01]  /*1aae0*/  LOP3.LUT R93, R207, R2, RZ, 0xc0, !PT ;  /* 0x00000002cf5d7212 */ /* 0x000fe200078ec0ff */
[----:B------:R-:W2:Y:S01]  /*1aaf0*/  LDSM.16.MT88.4 R124, [R196+0xac00] ;  /* 0x00ac0000c47c783b */ /* 0x000ea20000004200 */
[----:B------:R-:W-:-:S03]  /*1ab00*/  LOP3.LUT R2, R31, R225, R100, 0x96, !PT ;  /* 0x000000e11f027212 */ /* 0x000fc600078e9664 */
[----:B------:R-:W3:Y:S01]  /*1ab10*/  LDSM.16.MT88.4 R12, [R196+0xbc00] ;  /* 0x00bc0000c40c783b */ /* 0x000ee20000004200 */
[--C-:B------:R-:W-:Y:S02]  /*1ab20*/  HSET2.LE.AND R0, R0, R226.reuse, PT ;  /* 0x000000e200007233 */ /* 0x100fe40003803000 */
[----:B------:R-:W-:Y:S01]  /*1ab30*/  LOP3.LUT R94, R206, R3, RZ, 0xc0, !PT ;  /* 0x00000003ce5e7212 */ /* 0x000fe200078ec0ff */
[----:B------:R-:W-:Y:S01]  /*1ab40*/  IMAD.WIDE.U32 R2, R2, -0x2daee0ad, RZ ;  /* 0xd2511f5302027825 */ /* 0x000fe200078e00ff */
[----:B------:R-:W-:Y:S02]  /*1ab50*/  HSET2.LE.AND R4, R5, R226, PT ;  /* 0x000000e205047233 */ /* 0x000fe40003803000 */
[----:B------:R-:W-:Y:S02]  /*1ab60*/  LOP3.LUT R92, R216, R0, RZ, 0xc0, !PT ;  /* 0x00000000d85c7212 */ /* 0x000fe400078ec0ff */
[----:B------:R-:W-:Y:S02]  /*1ab70*/  LOP3.LUT R0, R3, R246, R50, 0x96, !PT ;  /* 0x000000f603007212 */ /* 0x000fe400078e9632 */
[----:B------:R-:W-:-:S02]  /*1ab80*/  LOP3.LUT R95, R203, R4, RZ, 0xc0, !PT ;  /* 0x00000004cb5f7212 */ /* 0x000fc400078ec0ff */
[C---:B------:R-:W-:Y:S01]  /*1ab90*/  LOP3.LUT R4, R0.reuse, 0xffff, RZ, 0xc0, !PT ;  /* 0x0000ffff00047812 */ /* 0x040fe200078ec0ff */
[----:B------:R-:W-:Y:S01]  /*1aba0*/  HMMA.16816.F32.BF16 R152, R8, R20, R76 ;  /* 0x000000140898723c */ /* 0x000fe2000004184c */
[----:B------:R-:W-:Y:S02]  /*1abb0*/  LOP3.LUT R7, R0, 0xff, RZ, 0xc0, !PT ;  /* 0x000000ff00077812 */ /* 0x000fe400078ec0ff */
[----:B------:R-:W-:-:S03]  /*1abc0*/  SHF.R.U32.HI R4, RZ, 0x8, R4 ;  /* 0x00000008ff047819 */ /* 0x000fc60000011604 */
[----:B------:R-:W-:Y:S01]  /*1abd0*/  HMMA.16816.F32.BF16 R52, R8, R16, R52 ;  /* 0x000000100834723c */ /* 0x000fe20000041834 */
[----:B------:R-:W-:Y:S02]  /*1abe0*/  LOP3.LUT R3, R2, 0xffff, RZ, 0xc0, !PT ;  /* 0x0000ffff02037812 */ /* 0x000fe400078ec0ff */
[----:B------:R-:W-:-:S03]  /*1abf0*/  SHF.R.U32.HI R5, RZ, 0x10, R0 ;  /* 0x00000010ff057819 */ /* 0x000fc60000011600 */
[----:B------:R-:W-:Y:S01]  /*1ac00*/  HMMA.16816.F32.BF16 R36, R8, R38, R88 ;  /* 0x000000260824723c */ /* 0x000fe20000041858 */
[----:B------:R-:W-:-:S05]  /*1ac10*/  LOP3.LUT R6, R2, 0xff, RZ, 0xc0, !PT ;  /* 0x000000ff02067812 */ /* 0x000fca00078ec0ff */
[----:B------:R-:W-:Y:S01]  /*1ac20*/  HMMA.16816.F32.BF16 R32, R8, R34, R120 ;  /* 0x000000220820723c */ /* 0x000fe20000041878 */
[----:B------:R-:W-:-:S05]  /*1ac30*/  SHF.R.U32.HI R3, RZ, 0x8, R3 ;  /* 0x00000008ff037819 */ /* 0x000fca0000011603 */
[----:B------:R-:W-:Y:S01]  /*1ac40*/  HMMA.16816.F32.BF16 R20, R8, R22, R72 ;  /* 0x000000160814723c */ /* 0x000fe20000041848 */
[----:B------:R-:W-:-:S05]  /*1ac50*/  LOP3.LUT R5, R5, 0xff, RZ, 0xc0, !PT ;  /* 0x000000ff05057812 */ /* 0x000fca00078ec0ff */
[C---:B------:R-:W-:Y:S06]  /*1ac60*/  HMMA.16816.F32.BF16 R16, R8.reuse, R18, R68 ;  /* 0x000000120810723c */ /* 0x040fec0000041844 */
[C---:B------:R-:W-:Y:S06]  /*1ac70*/  HMMA.16816.F32.BF16 R56, R8.reuse, R24, R56 ;  /* 0x000000180838723c */ /* 0x040fec0000041838 */
[----:B------:R-:W-:Y:S07]  /*1ac80*/  HMMA.16816.F32.BF16 R44, R8, R26, R44 ;  /* 0x0000001a082c723c */ /* 0x000fee000004182c */
[----:B------:R-:W-:-:S02]  /*1ac90*/  SHF.R.U32.HI R9, RZ, 0x10, R2 ;  /* 0x00000010ff097819 */ /* 0x000fc40000011602 */
[----:B------:R-:W-:Y:S02]  /*1aca0*/  SHF.R.U32.HI R8, RZ, 0x18, R0 ;  /* 0x00000018ff087819 */ /* 0x000fe40000011600 */
[----:B------:R-:W-:Y:S02]  /*1acb0*/  PRMT R0, R7, 0x5410, R4 ;  /* 0x0000541007007816 */ /* 0x000fe40000000004 */
[----:B------:R-:W-:Y:S02]  /*1acc0*/  SHF.R.U32.HI R10, RZ, 0x18, R2 ;  /* 0x00000018ff0a7819 */ /* 0x000fe40000011602 */
[----:B------:R-:W-:Y:S02]  /*1acd0*/  LOP3.LUT R4, R9, 0xff, RZ, 0xc0, !PT ;  /* 0x000000ff09047812 */ /* 0x000fe400078ec0ff */
[----:B------:R-:W-:Y:S02]  /*1ace0*/  PRMT R3, R6, 0x5410, R3 ;  /* 0x0000541006037816 */ /* 0x000fe40000000003 */
[----:B------:R-:W-:-:S02]  /*1acf0*/  PRMT R2, R5, 0x5410, R8 ;  /* 0x0000541005027816 */ /* 0x000fc40000000008 */
[----:B------:R-:W-:Y:S02]  /*1ad00*/  PRMT R4, R4, 0x5410, R10 ;  /* 0x0000541004047816 */ /* 0x000fe4000000000a */
[--C-:B------:R-:W-:Y:S02]  /*1ad10*/  HSET2.LE.AND R3, R3, R226.reuse, PT ;  /* 0x000000e203037233 */ /* 0x100fe40003803000 */
[--C-:B------:R-:W-:Y:S02]  /*1ad20*/  HSET2.LE.AND R0, R0, R226.reuse, PT ;  /* 0x000000e200007233 */ /* 0x100fe40003803000 */
[--C-:B------:R-:W-:Y:S02]  /*1ad30*/  HSET2.LE.AND R2, R2, R226.reuse, PT ;  /* 0x000000e202027233 */ /* 0x100fe40003803000 */
[----:B------:R-:W-:Y:S01]  /*1ad40*/  HSET2.LE.AND R4, R4, R226, PT ;  /* 0x000000e204047233 */ /* 0x000fe20003803000 */
[----:B-1----:R-:W-:Y:S07]  /*1ad50*/  HMMA.16816.F32.BF16 R72, R92, R80, R96 ;  /* 0x000000505c48723c */ /* 0x002fee0000041860 */
[----:B------:R-:W-:-:S02]  /*1ad60*/  LOP3.LUT R96, R227, R0, RZ, 0xc0, !PT ;  /* 0x00000000e3607212 */ /* 0x000fc400078ec0ff */
[----:B------:R-:W-:Y:S02]  /*1ad70*/  LOP3.LUT R97, R212, R2, RZ, 0xc0, !PT ;  /* 0x00000002d4617212 */ /* 0x000fe400078ec0ff */
[----:B------:R-:W-:Y:S02]  /*1ad80*/  LOP3.LUT R98, R213, R3, RZ, 0xc0, !PT ;  /* 0x00000003d5627212 */ /* 0x000fe400078ec0ff */
[----:B------:R-:W-:Y:S01]  /*1ad90*/  LOP3.LUT R99, R214, R4, RZ, 0xc0, !PT ;  /* 0x00000004d6637212 */ /* 0x000fe200078ec0ff */
[----:B------:R-:W-:Y:S01]  /*1ada0*/  HMMA.16816.F32.BF16 R148, R92, R164, R148 ;  /* 0x000000a45c94723c */ /* 0x000fe20000041894 */
[----:B------:R-:W-:-:S05]  /*1adb0*/  IADD3 R202, P1, R48, -0x180, RZ ;  /* 0xfffffe8030ca7810 */ /* 0x000fca0007f3e0ff */
[C---:B------:R-:W-:Y:S06]  /*1adc0*/  HMMA.16816.F32.BF16 R144, R92.reuse, R166, R144 ;  /* 0x000000a65c90723c */ /* 0x040fec0000041890 */
[C---:B------:R-:W-:Y:S06]  /*1add0*/  HMMA.16816.F32.BF16 R132, R92.reuse, R156, R132 ;  /* 0x0000009c5c84723c */ /* 0x040fec0000041884 */
[C---:B------:R-:W-:Y:S06]  /*1ade0*/  HMMA.16816.F32.BF16 R128, R92.reuse, R158, R128 ;  /* 0x0000009e5c80723c */ /* 0x040fec0000041880 */
[C---:B------:R-:W-:Y:S06]  /*1adf0*/  HMMA.16816.F32.BF16 R120, R92.reuse, R140, R84 ;  /* 0x0000008c5c78723c */ /* 0x040fec0000041854 */
[C---:B------:R-:W-:Y:S06]  /*1ae00*/  HMMA.16816.F32.BF16 R116, R92.reuse, R142, R116 ;  /* 0x0000008e5c74723c */ /* 0x040fec0000041874 */
[C---:B--2---:R-:W-:Y:S06]  /*1ae10*/  HMMA.16816.F32.BF16 R112, R92.reuse, R124, R112 ;  /* 0x0000007c5c70723c */ /* 0x044fec0000041870 */
[C---:B------:R-:W-:Y:S06]  /*1ae20*/  HMMA.16816.F32.BF16 R108, R92.reuse, R126, R108 ;  /* 0x0000007e5c6c723c */ /* 0x040fec000004186c */
[C---:B------:R-:W-:Y:S06]  /*1ae30*/  HMMA.16816.F32.BF16 R76, R92.reuse, R82, R176 ;  /* 0x000000525c4c723c */ /* 0x040fec00000418b0 */
[C---:B---3--:R-:W-:Y:S06]  /*1ae40*/  HMMA.16816.F32.BF16 R88, R92.reuse, R12, R180 ;  /* 0x0000000c5c58723c */ /* 0x048fec00000418b4 */
[----:B------:R-:W-:Y:S01]  /*1ae50*/  HMMA.16816.F32.BF16 R92, R92, R14, R136 ;  /* 0x0000000e5c5c723c */ /* 0x000fe20000041888 */
[----:B------:R-:W-:-:S05]  /*1ae60*/  IMAD.MOV.U32 R222, RZ, RZ, R244 ;  /* 0x000000ffffde7224 */ /* 0x000fca00078e00f4 */
[----:B------:R-:W-:Y:S01]  /*1ae70*/  HMMA.16816.F32.BF16 R168, R96, R164, R168 ;  /* 0x000000a460a8723c */ /* 0x000fe200000418a8 */
[----:B------:R-:W-:-:S05]  /*1ae80*/  @P0 VIADD R213, R215, 0xfffffffc ;  /* 0xfffffffcd7d50836 */ /* 0x000fca0000000000 */
        /* <DEDUP_REMOVED lines=14> */
.L_x_695:
[----:B-----5:R-:W-:-:S07]  /*1af70*/  IADD3 R213, R222, -0x1, RZ ;  /* 0xffffffffded57810 */ /* 0x020fce0007ffe0ff */
.L_x_704:
[----:B------:R-:W-:Y:S05]  /*1af80*/  BSYNC B2 ;  /* 0x0000000000027941 */ /* 0x000fea0003800000 */
.L_x_694:
[----:B------:R-:W-:-:S13]  /*1af90*/  ISETP.GE.AND P0, PT, R213, RZ, PT ;  /* 0x000000ffd500720c */ /* 0x000fda0003f06270 */
[----:B------:R-:W-:Y:S05]  /*1afa0*/  @!P0 BRA `(.L_x_705) ;  /* 0x00000078004c8947 */ /* 0x000fea0003800000 */
[----:B------:R-:W2:Y:S04]  /*1afb0*/  LDL R0, [R1+0x114] ;  /* 0x0001140001007983 */ /* 0x000ea80000100800 */
[----:B------:R-:W3:Y:S01]  /*1afc0*/  LDL.LU R6, [R1+0x19c] ;  /* 0x00019c0001067983 */ /* 0x000ee20000300800 */
[----:B------:R-:W-:Y:S02]  /*1afd0*/  IMAD.MOV.U32 R106, RZ, RZ, R102 ;  /* 0x000000ffff6a7224 */ /* 0x000fe400078e0066 */
[----:B-----5:R-:W-:Y:S02]  /*1afe0*/  IMAD.MOV.U32 R100, RZ, RZ, R105 ;  /* 0x000000ffff647224 */ /* 0x020fe400078e0069 */
[----:B------:R-:W-:Y:S02]  /*1aff0*/  IMAD.MOV.U32 R2, RZ, RZ, R104 ;  /* 0x000000ffff027224 */ /* 0x000fe400078e0068 */
[----:B------:R-:W-:Y:S01]  /*1b000*/  IMAD.MOV.U32 R101, RZ, RZ, R103 ;  /* 0x000000ffff657224 */ /* 0x000fe200078e0067 */
[----:B--2---:R-:W-:-:S02]  /*1b010*/  ISETP.GE.AND P0, PT, R0, R205, PT ;  /* 0x000000cd0000720c */ /* 0x004fc40003f06270 */
[C---:B---3--:R-:W-:Y:S01]  /*1b020*/  SHF.L.U32 R4, R6.reuse, 0x3, RZ ;  /* 0x0000000306047819 */ /* 0x048fe200000006ff */
[C---:B------:R-:W-:Y:S01]  /*1b030*/  IMAD R5, R6.reuse, 0x48, RZ ;  /* 0x0000004806057824 */ /* 0x040fe200078e02ff */
[----:B------:R-:W-:Y:S01]  /*1b040*/  SHF.R.S32.HI R3, RZ, 0x1f, R6 ;  /* 0x0000001fff037819 */ /* 0x000fe20000011406 */
[----:B------:R-:W-:-:S03]  /*1b050*/  IMAD.WIDE.U32 R8, R6, 0x70, RZ ;  /* 0x0000007006087825 */ /* 0x000fc600078e00ff */
[----:B------:R-:W-:Y:S01]  /*1b060*/  SHF.R.S32.HI R7, RZ, 0x1f, R5 ;  /* 0x0000001fff077819 */ /* 0x000fe20000011405 */
[--C-:B------:R-:W-:Y:S01]  /*1b070*/  IMAD R0, R6, 0x38, R4.reuse ;  /* 0x0000003806007824 */ /* 0x100fe200078e0204 */
[----:B------:R-:W-:Y:S01]  /*1b080*/  SHF.R.S32.HI R6, RZ, 0x1f, R4 ;  /* 0x0000001fff067819 */ /* 0x000fe20000011404 */
[----:B------:R-:W-:Y:S01]  /*1b090*/  IMAD R3, R3, 0x70, RZ ;  /* 0x0000007003037824 */ /* 0x000fe200078e02ff */
[----:B------:R-:W-:Y:S01]  /*1b0a0*/  STL.64 [R1+0x140], R8 ;  /* 0x0001400801007387 */ /* 0x000fe20000100a00 */
[----:B------:R-:W-:Y:S02]  /*1b0b0*/  SHF.L.U64.HI R7, R5, 0x1, R7 ;  /* 0x0000000105077819 */ /* 0x000fe40000010207 */
[C---:B------:R-:W-:Y:S01]  /*1b0c0*/  SHF.L.U64.HI R10, R4.reuse, 0x1, R6 ;  /* 0x00000001040a7819 */ /* 0x040fe20000010206 */
[----:B------:R-:W-:Y:S01]  /*1b0d0*/  IMAD.SHL.U32 R6, R4, 0x2, RZ ;  /* 0x0000000204067824 */ /* 0x000fe200078e00ff */
[----:B------:R-:W-:-:S03]  /*1b0e0*/  IADD3 R0, R0, 0x1, RZ ;  /* 0x0000000100007810 */ /* 0x000fc60007ffe0ff */
[----:B------:R-:W-:Y:S01]  /*1b0f0*/  STL [R1+0x15c], R10 ;  /* 0x00015c0a01007387 */ /* 0x000fe20000100800 */
[----:B------:R-:W-:-:S03]  /*1b100*/  SHF.R.S32.HI R4, RZ, 0x1f, R0 ;  /* 0x0000001fff047819 */ /* 0x000fc60000011400 */
[----:B------:R1:W-:Y:S04]  /*1b110*/  STL [R1+0x154], R6 ;  /* 0x0001540601007387 */ /* 0x0003e80000100800 */
[----:B------:R2:W-:Y:S01]  /*1b120*/  STL [R1+0x158], R7 ;  /* 0x0001580701007387 */ /* 0x0005e20000100800 */
[----:B-1----:R-:W-:Y:S01]  /*1b130*/  SHF.L.U32 R6, R5, 0x1, RZ ;  /* 0x0000000105067819 */ /* 0x002fe200000006ff */
[----:B------:R-:W-:Y:S01]  /*1b140*/  IMAD.IADD R5, R9, 0x1, R3 ;  /* 0x0000000109057824 */ /* 0x000fe200078e0203 */
[C---:B------:R-:W-:Y:S02]  /*1b150*/  SHF.L.U64.HI R3, R0.reuse, 0x1, R4 ;  /* 0x0000000100037819 */ /* 0x040fe40000010204 */
[----:B------:R-:W-:Y:S01]  /*1b160*/  SHF.L.U32 R0, R0, 0x1, RZ ;  /* 0x0000000100007819 */ /* 0x000fe200000006ff */
[----:B------:R2:W-:Y:S04]  /*1b170*/  STL [R1+0x150], R6 ;  /* 0x0001500601007387 */ /* 0x0005e80000100800 */
[----:B------:R2:W-:Y:S04]  /*1b180*/  STL [R1+0x148], R5 ;  /* 0x0001480501007387 */ /* 0x0005e80000100800 */
[----:B------:R2:W-:Y:S04]  /*1b190*/  STL [R1+0x13c], R0 ;  /* 0x00013c0001007387 */ /* 0x0005e80000100800 */
[----:B------:R2:W-:Y:S02]  /*1b1a0*/  STL [R1+0x14c], R3 ;  /* 0x00014c0301007387 */ /* 0x0005e40000100800 */
.L_x_708:
[----:B------:R-:W3:Y:S01]  /*1b1b0*/  LDL.64 R8, [R1+0x118] ;  /* 0x0001180001087983 */ /* 0x000ee20000100a00 */
[----:B------:R-:W-:Y:S04]  /*1b1c0*/  DEPBAR.LE SB0, 0x0 ;  /* 0x000080000000791a */ /* 0x000fe80000000000 */
[----:B------:R-:W4:Y:S01]  /*1b1d0*/  LDL.64 R10, [R1+0x170] ;  /* 0x00017000010a7983 */ /* 0x000f220000100a00 */
[-C--:B------:R-:W-:Y:S01]  /*1b1e0*/  ISETP.GE.AND P5, PT, R247, R205.reuse, PT ;  /* 0x000000cdf700720c */ /* 0x080fe20003fa6270 */
[----:B------:R-:W-:Y:S05]  /*1b1f0*/  WARPSYNC.ALL ;  /* 0x0000000000007948 */ /* 0x000fea0003800000 */
[----:B--2---:R-:W4:Y:S01]  /*1b200*/  LDL.64 R4, [R1+0x178] ;  /* 0x0001780001047983 */ /* 0x004f220000100a00 */
[----:B------:R-:W-:Y:S01]  /*1b210*/  SHF.R.S32.HI R0, RZ, 0x1f, R213 ;  /* 0x0000001fff007819 */ /* 0x000fe200000114d5 */
[----:B------:R-:W-:Y:S01]  /*1b220*/  BSSY B0, `(.L_x_706) ;  /* 0x0000106000007945 */ /* 0x000fe20003800000 */
[----:B------:R-:W-:Y:S01]  /*1b230*/  BAR.SYNC.DEFER_BLOCKING 0x0 ;  /* 0x0000000000007b1d */ /* 0x000fe20000010000 */
[----:B------:R-:W-:Y:S05]  /*1b240*/  ISETP.GE.AND P4, PT, R248, R205, PT ;  /* 0x000000cdf800720c */ /* 0x000fea0003f86270 */
[----:B------:R-:W-:Y:S05]  /*1b250*/  @P0 STS [R204+0x9000], RZ ;  /* 0x009000ffcc000388 */ /* 0x000fea0000000800 */
[----:B------:R-:W-:Y:S05]  /*1b260*/  @P0 STS [R204+0x9004], RZ ;  /* 0x009004ffcc000388 */ /* 0x000fea0000000800 */
[----:B------:R-:W-:Y:S01]  /*1b270*/  @P0 STS.64 [R204+0x9008], RZ ;  /* 0x009008ffcc000388 */ /* 0x000fe20000000a00 */
[----:B----4-:R-:W-:Y:S01]  /*1b280*/  IMAD.MOV.U32 R5, RZ, RZ, R11 ;  /* 0x000000ffff057224 */ /* 0x010fe200078e000b */
[C---:B---3--:R-:W-:Y:S01]  /*1b290*/  SHF.L.U64.HI R3, R8.reuse, 0x6, R9 ;  /* 0x0000000608037819 */ /* 0x048fe20000010209 */
[----:B------:R-:W-:Y:S04]  /*1b2a0*/  IMAD.SHL.U32 R6, R8, 0x40, RZ ;  /* 0x0000004008067824 */ /* 0x000fe800078e00ff */
[----:B------:R-:W-:Y:S02]  /*1b2b0*/  IMAD R3, R3, R213, RZ ;  /* 0x000000d503037224 */ /* 0x000fe400078e02ff */
[-C--:B------:R-:W-:Y:S04]  /*1b2c0*/  IMAD.WIDE.U32 R4, R213, R6.reuse, R4 ;  /* 0x00000006d5047225 */ /* 0x080fe800078e0004 */
[----:B------:R-:W-:Y:S01]  /*1b2d0*/  IMAD R3, R0, R6, R3 ;  /* 0x0000000600037224 */ /* 0x000fe200078e0203 */
[----:B------:R-:W-:Y:S02]  /*1b2e0*/  @!P5 LEA R12, P1, R4, R220, 0x1 ;  /* 0x000000dc040cd211 */ /* 0x000fe400078208ff */
[----:B------:R-:W-:Y:S01]  /*1b2f0*/  LEA R0, P6, R8, R4, 0x5 ;  /* 0x0000000408007211 */ /* 0x000fe200078c28ff */
[----:B------:R-:W-:Y:S01]  /*1b300*/  IMAD.IADD R3, R5, 0x1, R3 ;  /* 0x0000000105037824 */ /* 0x000fe200078e0203 */
[CC--:B------:R-:W-:Y:S02]  /*1b310*/  @!P0 LEA R15, P2, R4.reuse, R220.reuse, 0x1 ;  /* 0x000000dc040f8211 */ /* 0x0c0fe400078408ff */
[CC--:B------:R-:W-:Y:S02]  /*1b320*/  @!P4 LEA R10, P3, R4.reuse, R220.reuse, 0x1 ;  /* 0x000000dc040ac211 */ /* 0x0c0fe400078608ff */
[----:B------:R-:W-:Y:S02]  /*1b330*/  @!P5 LEA.HI.X R13, R4, R221, R3, 0x1, P1 ;  /* 0x000000dd040dd211 */ /* 0x000fe400008f0c03 */
[----:B------:R-:W-:Y:S02]  /*1b340*/  LEA.HI.X R5, R8, R3, R9, 0x5, P6 ;  /* 0x0000000308057211 */ /* 0x000fe400030f2c09 */
[-CC-:B------:R-:W-:Y:S02]  /*1b350*/  @!P0 LEA.HI.X R14, R4, R221.reuse, R3.reuse, 0x1, P2 ;  /* 0x000000dd040e8211 */ /* 0x180fe400010f0c03 */
[CC--:B------:R-:W-:Y:S02]  /*1b360*/  @!P0 LEA R16, P6, R0.reuse, R220.reuse, 0x1 ;  /* 0x000000dc00108211 */ /* 0x0c0fe400078c08ff */
[CC--:B------:R-:W-:Y:S02]  /*1b370*/  @!P5 LEA R8, P2, R0.reuse, R220.reuse, 0x1 ;  /* 0x000000dc0008d211 */ /* 0x0c0fe400078408ff */
[----:B------:R-:W-:Y:S02]  /*1b380*/  @!P4 LEA R6, P1, R0, R220, 0x1 ;  /* 0x000000dc0006c211 */ /* 0x000fe400078208ff */
[-C--:B------:R-:W-:Y:S01]  /*1b390*/  @!P4 LEA.HI.X R11, R4, R221.reuse, R3, 0x1, P3 ;  /* 0x000000dd040bc211 */ /* 0x080fe200018f0c03 */
[----:B------:R-:W-:Y:S01]  /*1b3a0*/  @!P0 IMAD.MOV.U32 R4, RZ, RZ, R15 ;  /* 0x000000ffff048224 */ /* 0x000fe200078e000f */
[CCC-:B------:R-:W-:Y:S02]  /*1b3b0*/  @!P5 LEA.HI.X R9, R0.reuse, R221.reuse, R5.reuse, 0x1, P2 ;  /* 0x000000dd0009d211 */ /* 0x1c0fe400010f0c05 */
[CCC-:B------:R-:W-:Y:S02]  /*1b3c0*/  @!P4 LEA.HI.X R7, R0.reuse, R221.reuse, R5.reuse, 0x1, P1 ;  /* 0x000000dd0007c211 */ /* 0x1c0fe400008f0c05 */
[----:B------:R-:W-:Y:S01]  /*1b3d0*/  @!P0 LEA.HI.X R3, R0, R221, R5, 0x1, P6 ;  /* 0x000000dd00038211 */ /* 0x000fe200030f0c05 */
[----:B------:R-:W-:Y:S01]  /*1b3e0*/  @!P0 IMAD.MOV.U32 R5, RZ, RZ, R14 ;  /* 0x000000ffff058224 */ /* 0x000fe200078e000e */
[----:B------:R-:W-:Y:S04]  /*1b3f0*/  ISETP.GE.AND P1, PT, R213, 0x1, PT ;  /* 0x00000001d500780c */ /* 0x000fe80003f26270 */
        /* <DEDUP_REMOVED lines=13> */
[----:B------:R-:W-:Y:S05]  /*1b4d0*/  @!P4 LDGSTS.E.BYPASS.LTC128B.128 [R204+0xb000], desc[UR4][R10.64+0x80] ;  /* 0x0b0000800acccfae */ /* 0x000fea000b901d44 */
[----:B------:R-:W-:Y:S01]  /*1b4e0*/  @P0 STS.128 [R204+0x9800], RZ ;  /* 0x009800ffcc000388 */ /* 0x000fe20000000c00 */
[----:B-1----:R-:W-:Y:S02]  /*1b4f0*/  @!P0 IMAD.MOV.U32 R4, RZ, RZ, R16 ;  /* 0x000000ffff048224 */ /* 0x002fe400078e0010 */
[----:B------:R-:W-:Y:S05]  /*1b500*/  @!P0 IMAD.MOV.U32 R5, RZ, RZ, R3 ;  /* 0x000000ffff058224 */ /* 0x000fea00078e0003 */
        /* <DEDUP_REMOVED lines=15> */
[----:B-----5:R-:W1:Y:S05]  /*1b600*/  LDSM.16.M88.4 R16, [R175+0x6000] ;  /* 0x00600000af10783b */ /* 0x020e6a0000000200 */
[----:B------:R-:W2:Y:S05]  /*1b610*/  LDSM.16.M88.4 R60, [R198+0x1000] ;  /* 0x00100000c63c783b */ /* 0x000eaa0000000200 */
[----:B------:R-:W3:Y:S05]  /*1b620*/  LDSM.16.M88.4 R32, [R175+0x6400] ;  /* 0x00640000af20783b */ /* 0x000eea0000000200 */
[----:B------:R-:W0:Y:S05]  /*1b630*/  LDGDEPBAR ;  /* 0x00000000000079af */ /* 0x000e2a0000000000 */
[----:B------:R-:W4:Y:S05]  /*1b640*/  LDSM.16.M88.4 R48, [R175+0x6800] ;  /* 0x00680000af30783b */ /* 0x000f2a0000000200 */
[----:B------:R-:W5:Y:S05]  /*1b650*/  LDSM.16.M88.4 R176, [R175+0x6c00] ;  /* 0x006c0000afb0783b */ /* 0x000f6a0000000200 */
[----:B------:R-:W-:Y:S05]  /*1b660*/  LDSM.16.M88.4 R180, [R199] ;  /* 0x00000000c7b4783b */ /* 0x000fea0000000200 */
[----:B------:R-:W5:Y:S01]  /*1b670*/  LDSM.16.M88.4 R184, [R197+0x6000] ;  /* 0x00600000c5b8783b */ /* 0x000f620000000200 */
[-C--:B-1----:R-:W-:Y:S06]  /*1b680*/  HMMA.16816.F32.BF16 R4, R64, R16.reuse, RZ ;  /* 0x000000104004723c */ /* 0x082fec00000418ff */
        /* <DEDUP_REMOVED lines=15> */
[----:B------:R-:W1:Y:S05]  /*1b780*/  LDSM.16.M88.4 R176, [R199+0x1000] ;  /* 0x00100000c7b0783b */ /* 0x000e6a0000000200 */
[-C--:B------:R-:W-:Y:S06]  /*1b790*/  HMMA.16816.F32.BF16 R4, R180, R184.reuse, R4 ;  /* 0x000000b8b404723c */ /* 0x080fec0000041804 */
[C---:B-1----:R-:W-:Y:S06]  /*1b7a0*/  HMMA.16816.F32.BF16 R8, R176.reuse, R184, R8 ;  /* 0x000000b8b008723c */ /* 0x042fec0000041808 */
        /* <DEDUP_REMOVED lines=18> */
[----:B------:R-:W1:Y:S05]  /*1b8d0*/  LDSM.16.M88.4 R180, [R175+0x7000] ;  /* 0x00700000afb4783b */ /* 0x000e6a0000000200 */
[----:B------:R-:W2:Y:S01]  /*1b8e0*/  LDSM.16.M88.4 R184, [R198+0x3000] ;  /* 0x00300000c6b8783b */ /* 0x000ea20000000200 */
[-C--:B-1----:R-:W-:Y:S06]  /*1b8f0*/  HMMA.16816.F32.BF16 R4, R176, R180.reuse, R4 ;  /* 0x000000b4b004723c */ /* 0x082fec0000041804 */
[C---:B--2---:R-:W-:Y:S06]  /*1b900*/  HMMA.16816.F32.BF16 R8, R184.reuse, R180, R8 ;  /* 0x000000b4b808723c */ /* 0x044fec0000041808 */
        /* <DEDUP_REMOVED lines=78> */
[----:B------:R-:W1:Y:S01]  /*1bdf0*/  LDSM.16.M88.4 R176, [R197+0x8c00] ;  /* 0x008c0000c5b0783b */ /* 0x000e620000000200 */
[----:B------:R-:W-:Y:S04]  /*1be00*/  DEPBAR.LE SB0, 0x0 ;  /* 0x000080000000791a */ /* 0x000fe80000000000 */
[----:B------:R-:W-:Y:S01]  /*1be10*/  BAR.SYNC.DEFER_BLOCKING 0x0 ;  /* 0x0000000000007b1d */ /* 0x000fe20000010000 */
[-C--:B-1----:R-:W-:Y:S06]  /*1be20*/  HMMA.16816.F32.BF16 R52, R184, R176.reuse, R52 ;  /* 0x000000b0b834723c */ /* 0x082fec0000041834 */
[C---:B------:R-:W-:Y:S06]  /*1be30*/  HMMA.16816.F32.BF16 R56, R180.reuse, R176, R56 ;  /* 0x000000b0b438723c */ /* 0x040fec0000041838 */
[-C--:B------:R-:W-:Y:S06]  /*1be40*/  HMMA.16816.F32.BF16 R60, R180, R178.reuse, R60 ;  /* 0x000000b2b43c723c */ /* 0x080fec000004183c */
[----:B------:R-:W-:Y:S01]  /*1be50*/  HMMA.16816.F32.BF16 R64, R184, R178, R64 ;  /* 0x000000b2b840723c */ /* 0x000fe20000041840 */
[----:B------:R-:W-:Y:S11]  /*1be60*/  @!UPT UIADD3 URZ, URZ, URZ, URZ ;  /* 0x0000003f3f3ff290 */ /* 0x000ff6000fffe03f */
[----:B------:R-:W-:Y:S01]  /*1be70*/  @!UPT UIADD3 URZ, URZ, URZ, URZ ;  /* 0x0000003f3f3ff290 */ /* 0x000fe2000fffe03f */
[----:B------:R-:W-:Y:S11]  /*1be80*/  @!P1 BRA `(.L_x_707) ;  /* 0x0000000000fc9947 */ /* 0x000ff60003800000 */
[----:B------:R-:W2:Y:S01]  /*1be90*/  LDL R103, [R1+0x198] ;  /* 0x0001980001677983 */ /* 0x000ea20000100800 */
[----:B------:R-:W-:Y:S03]  /*1bea0*/  VIADD R0, R213, 0xffffffff ;  /* 0xffffffffd5007836 */ /* 0x000fe60000000000 */
[----:B------:R-:W3:Y:S02]  /*1beb0*/  LDL R104, [R1+0x114] ;  /* 0x0001140001687983 */ /* 0x000ee40000100800 */
[----:B------:R-:W-:Y:S02]  /*1bec0*/  SHF.R.S32.HI R102, RZ, 0x1f, R0 ;  /* 0x0000001fff667819 */ /* 0x000fe40000011400 */
[----:B------:R-:W4:Y:S04]  /*1bed0*/  LDL R105, [R1+0x164] ;  /* 0x0001640001697983 */ /* 0x000f280000100800 */
[----:B------:R-:W5:Y:S04]  /*1bee0*/  LDL.64 R192, [R1+0x168] ;  /* 0x0001680001c07983 */ /* 0x000f680000100a00 */
[----:B------:R-:W5:Y:S04]  /*1bef0*/  LDL.64 R190, [R1+0x188] ;  /* 0x0001880001be7983 */ /* 0x000f680000100a00 */
[----:B------:R-:W5:Y:S04]  /*1bf00*/  LDL R188, [R1+0x180] ;  /* 0x0001800001bc7983 */ /* 0x000f680000100800 */
[----:B------:R-:W5:Y:S01]  /*1bf10*/  LDL R107, [R1+0x184] ;  /* 0x00018400016b7983 */ /* 0x000f620000100800 */
[----:B--2---:R-:W-:Y:S01]  /*1bf20*/  IMAD R3, R103, R0, RZ ;  /* 0x0000000067037224 */ /* 0x004fe200078e02ff */
[----:B---3--:R-:W-:Y:S03]  /*1bf30*/  ISETP.GE.AND P0, PT, R104, R205, PT ;  /* 0x000000cd6800720c */ /* 0x008fe60003f06270 */
[-C--:B----4-:R-:W-:Y:S02]  /*1bf40*/  IMAD R3, R102, R105.reuse, R3 ;  /* 0x0000006966037224 */ /* 0x090fe400078e0203 */
[----:B-----5:R-:W-:Y:S02]  /*1bf50*/  IMAD.MOV.U32 R103, RZ, RZ, R193 ;  /* 0x000000ffff677224 */ /* 0x020fe400078e00c1 */
[----:B------:R-:W-:Y:S06]  /*1bf60*/  IMAD.MOV.U32 R102, RZ, RZ, R190 ;  /* 0x000000ffff667224 */ /* 0x000fec00078e00be */
[----:B------:R1:W-:Y:S01]  /*1bf70*/  @P0 STS [R204+0x6000], RZ ;  /* 0x006000ffcc000388 */ /* 0x0003e20000000800 */
[----:B------:R-:W-:Y:S03]  /*1bf80*/  IMAD.WIDE.U32 R102, R0, R105, R102 ;  /* 0x0000006900667225 */ /* 0x000fe600078e0066 */
[----:B------:R1:W-:Y:S01]  /*1bf90*/  @P0 STS [R204+0x6004], RZ ;  /* 0x006004ffcc000388 */ /* 0x0003e20000000800 */
[----:B------:R-:W-:Y:S03]  /*1bfa0*/  IMAD.IADD R0, R103, 0x1, R3 ;  /* 0x0000000167007824 */ /* 0x000fe600078e0203 */
[----:B------:R1:W-:Y:S01]  /*1bfb0*/  @P0 STS.64 [R204+0x6008], RZ ;  /* 0x006008ffcc000388 */ /* 0x0003e20000000a00 */
[CC--:B------:R-:W-:Y:S04]  /*1bfc0*/  @!P0 LEA R104, P1, R102.reuse, R218.reuse, 0x1 ;  /* 0x000000da66688211 */ /* 0x0c0fe800078208ff */
[CCC-:B------:R-:W-:Y:S05]  /*1bfd0*/  @!P0 LEA.HI.X R105, R102.reuse, R219.reuse, R0.reuse, 0x1, P1 ;  /* 0x000000db66698211 */ /* 0x1c0fea00008f0c00 */
[----:B------:R-:W-:Y:S01]  /*1bfe0*/  @!PT LDS RZ, [RZ] ;  /* 0x00000000fffff984 */ /* 0x000fe20000000800 */
[----:B------:R-:W-:Y:S01]  /*1bff0*/  @!PT LDS RZ, [RZ] ;  /* 0x00000000fffff984 */ /* 0x000fe20000000800 */
[----:B------:R-:W-:Y:S01]  /*1c000*/  @!PT LDS RZ, [RZ] ;  /* 0x00000000fffff984 */ /* 0x000fe20000000800 */
[----:B------:R2:W-:Y:S04]  /*1c010*/  @!P0 LDGSTS.E.BYPASS.LTC128B.128 [R204+0x6000], desc[UR4][R104.64] ;  /* 0x0600000068cc8fae */ /* 0x0005e8000b901d44 */
[----:B------:R1:W-:Y:S01]  /*1c020*/  @P5 STS.128 [R204+0x7000], RZ ;  /* 0x007000ffcc005388 */ /* 0x0003e20000000c00 */
[CC--:B--2---:R-:W-:Y:S04]  /*1c030*/  @!P5 LEA R104, P1, R102.reuse, R218.reuse, 0x1 ;  /* 0x000000da6668d211 */ /* 0x0c4fe800078208ff */
[CCC-:B------:R-:W-:Y:S05]  /*1c040*/  @!P5 LEA.HI.X R105, R102.reuse, R219.reuse, R0.reuse, 0x1, P1 ;  /* 0x000000db6669d211 */ /* 0x1c0fea00008f0c00 */
[----:B------:R-:W-:Y:S01]  /*1c050*/  @!PT LDS RZ, [RZ] ;  /* 0x00000000fffff984 */ /* 0x000fe20000000800 */
[----:B------:R-:W-:Y:S01]  /*1c060*/  @!PT LDS RZ, [RZ] ;  /* 0x00000000fffff984 */ /* 0x000fe20000000800 */
[----:B------:R-:W-:Y:S01]  /*1c070*/  @!PT LDS RZ, [RZ] ;  /* 0x00000000fffff984 */ /* 0x000fe20000000800 */
[----:B------:R2:W-:Y:S04]  /*1c080*/  @!P5 LDGSTS.E.BYPASS.LTC128B.128 [R204+0x7000], desc[UR4][R104.64+0x40] ;  /* 0x0700004068ccdfae */ /* 0x0005e8000b901d44 */
[----:B------:R1:W-:Y:S01]  /*1c090*/  @P4 STS.128 [R204+0x8000], RZ ;  /* 0x008000ffcc004388 */ /* 0x0003e20000000c00 */
[C---:B--2---:R-:W-:Y:S04]  /*1c0a0*/  @!P4 LEA R104, P1, R102.reuse, R218, 0x1 ;  /* 0x000000da6668c211 */ /* 0x044fe800078208ff */
[-CC-:B------:R-:W-:Y:S02]  /*1c0b0*/  @!P4 LEA.HI.X R105, R102, R219.reuse, R0.reuse, 0x1, P1 ;  /* 0x000000db6669c211 */ /* 0x180fe400008f0c00 */
[----:B------:R-:W-:Y:S03]  /*1c0c0*/  IADD3 R102, P2, R188, R102, RZ ;  /* 0x00000066bc667210 */ /* 0x000fe60007f5e0ff */
[----:B------:R-:W-:Y:S01]  /*1c0d0*/  @!PT LDS RZ, [RZ] ;  /* 0x00000000fffff984 */ /* 0x000fe20000000800 */
[----:B------:R-:W-:Y:S01]  /*1c0e0*/  @!PT LDS RZ, [RZ] ;  /* 0x00000000fffff984 */ /* 0x000fe20000000800 */
[----:B------:R-:W-:Y:S01]  /*1c0f0*/  @!PT LDS RZ, [RZ] ;  /* 0x00000000fffff984 */ /* 0x000fe20000000800 */
[----:B------:R2:W-:Y:S02]  /*1c100*/  @!P4 LDGSTS.E.BYPASS.LTC128B.128 [R204+0x8000], desc[UR4][R104.64+0x80] ;  /* 0x0800008068cccfae */ /* 0x0005e4000b901d44 */
[----:B------:R-:W-:Y:S02]  /*1c110*/  IMAD.X R0, R107, 0x1, R0, P2 ;  /* 0x000000016b007824 */ /* 0x000fe400010e0600 */
        /* <DEDUP_REMOVED lines=16> */
[----:B------:R-:W-:Y:S05]  /*1c220*/  @!P4 LEA.HI.X R105, R102, R219, R0, 0x1, P1 ;  /* 0x000000db6669c211 */ /* 0x000fea00008f0c00 */
[----:B------:R-:W-:Y:S01]  /*1c230*/  @!PT LDS RZ, [RZ] ;  /* 0x00000000fffff984 */ /* 0x000fe20000000800 */
[----:B------:R-:W-:Y:S01]  /*1c240*/  @!PT LDS RZ, [RZ] ;  /* 0x00000000fffff984 */ /* 0x000fe20000000800 */
[----:B------:R-:W-:Y:S01]  /*1c250*/  @!PT LDS RZ, [RZ] ;  /* 0x00000000fffff984 */ /* 0x000fe20000000800 */
[----:B------:R1:W-:Y:S04]  /*1c260*/  @!P4 LDGSTS.E.BYPASS.LTC128B.128 [R204+0x8800], desc[UR4][R104.64+0x80] ;  /* 0x0880008068cccfae */ /* 0x0003e8000b901d44 */
[----:B------:R-:W0:Y:S02]  /*1c270*/  LDGDEPBAR ;  /* 0x00000000000079af */ /* 0x000e240000000000 */
.L_x_707:
[----:B------:R-:W-:Y:S05]  /*1c280*/  BSYNC B0 ;  /* 0x0000000000007941 */ /* 0x000fea0003800000 */
.L_x_706:
[----:B------:R-:W2:Y:S01]  /*1c290*/  LD.E R0, desc[UR4][R172.64+0xdc] ;  /* 0x0000dc04ac007980 */ /* 0x000ea2000c101900 */
[----:B------:R-:W3:Y:S03]  /*1c2a0*/  S2R R3, SR_TID.X ;  /* 0x0000000000037919 */ /* 0x000ee60000002100 */
[----:B------:R4:W-:Y:S04]  /*1c2b0*/  STL [R1+0x1c8], R175 ;  /* 0x0001c8af01007387 */ /* 0x0009e80000100800 */
[----:B----4-:R-:W4:Y:S01]  /*1c2c0*/  LDL.LU R175, [R1+0x12c] ;  /* 0x00012c0001af7983 */ /* 0x010f220000300800 */
[----:B---3--:R-:W-:Y:S05]  /*1c2d0*/  IMAD.SHL.U32 R3, R3, 0x2, RZ ;  /* 0x0000000203037824 */ /* 0x008fea00078e00ff */
[----:B------:R-:W-:Y:S05]  /*1c2e0*/  LOP3.LUT R3, R3, 0x6, RZ, 0xc0, !PT ;  /* 0x0000000603037812 */ /* 0x000fea00078ec0ff */
[----:B------:R-:W-:Y:S04]  /*1c2f0*/  IMAD R3, R213, 0x40, R3 ;  /* 0x00000040d5037824 */ /* 0x000fe800078e0203 */
[C---:B------:R-:W-:Y:S01]  /*1c300*/  VIADD R102, R3.reuse, 0x1 ;  /* 0x0000000103667836 */ /* 0x040fe20000000000 */
[----:B------:R-:W-:Y:S01]  /*1c310*/  I2FP.F32.S32 R103, R3 ;  /* 0x0000000300677245 */ /* 0x000fe20000201400 */
[C---:B-1----:R-:W-:Y:S02]  /*1c320*/  VIADD R104, R3.reuse, 0x8 ;  /* 0x0000000803687836 */ /* 0x042fe40000000000 */
[----:B------:R-:W-:Y:S01]  /*1c330*/  VIADD R105, R3, 0x9 ;  /* 0x0000000903697836 */ /* 0x000fe20000000000 */
[----:B------:R-:W-:Y:S01]  /*1c340*/  I2FP.F32.S32 R102, R102 ;  /* 0x0000006600667245 */ /* 0x000fe20000201400 */
[CC--:B------:R-:W-:Y:S01]  /*1c350*/  FFMA.FTZ R8, R103.reuse, R201.reuse, R8 ;  /* 0x000000c967087223 */ /* 0x0c0fe20000010008 */
[CC--:B------:R-:W-:Y:S01]  /*1c360*/  FFMA.FTZ R4, R103.reuse, R201.reuse, R4 ;  /* 0x000000c967047223 */ /* 0x0c0fe20000010004 */
[CC--:B------:R-:W-:Y:S01]  /*1c370*/  FFMA.FTZ R6, R103.reuse, R201.reuse, R6 ;  /* 0x000000c967067223 */ /* 0x0c0fe20000010006 */
[-C--:B------:R-:W-:Y:S01]  /*1c380*/  FFMA.FTZ R10, R103, R201.reuse, R10 ;  /* 0x000000c9670a7223 */ /* 0x080fe2000001000a */
[----:B------:R-:W-:Y:S01]  /*1c390*/  I2FP.F32.S32 R103, R104 ;  /* 0x0000006800677245 */ /* 0x000fe20000201400 */
[C---:B------:R-:W-:Y:S01]  /*1c3a0*/  FFMA.FTZ R5, R102.reuse, R201, R5 ;  /* 0x000000c966057223 */ /* 0x040fe20000010005 */
[----:B------:R-:W-:Y:S01]  /*1c3b0*/  I2FP.F32.S32 R104, R105 ;  /* 0x0000006900687245 */ /* 0x000fe20000201400 */
[C---:B------:R-:W-:Y:S02]  /*1c3c0*/  VIADD R105, R3.reuse, 0x11 ;  /* 0x0000001103697836 */ /* 0x040fe40000000000 */
[CC--:B------:R-:W-:Y:S01]  /*1c3d0*/  FFMA.FTZ R7, R102.reuse, R201.reuse, R7 ;  /* 0x000000c966077223 */ /* 0x0c0fe20000010007 */
[CC--:B------:R-:W-:Y:S01]  /*1c3e0*/  FFMA.FTZ R11, R102.reuse, R201.reuse, R11 ;  /* 0x000000c9660b7223 */ /* 0x0c0fe2000001000b */
[-C--:B------:R-:W-:Y:S01]  /*1c3f0*/  FFMA.FTZ R9, R102, R201.reuse, R9 ;  /* 0x000000c966097223 */ /* 0x080fe20000010009 */
[----:B------:R-:W-:Y:S02]  /*1c400*/  VIADD R102, R3, 0x10 ;  /* 0x0000001003667836 */ /* 0x000fe40000000000 */
[CC--:B------:R-:W-:Y:S01]  /*1c410*/  FFMA.FTZ R14, R103.reuse, R201.reuse, R14 ;  /* 0x000000c9670e7223 */ /* 0x0c0fe2000001000e */
[CC--:B------:R-:W-:Y:S01]  /*1c420*/  FFMA.FTZ R12, R103.reuse, R201.reuse, R12 ;  /* 0x000000c9670c7223 */ /* 0x0c0fe2000001000c */
[CC--:B------:R-:W-:Y:S01]  /*1c430*/  FFMA.FTZ R16, R103.reuse, R201.reuse, R16 ;  /* 0x000000c967107223 */ /* 0x0c0fe20000010010 */
[----:B------:R-:W-:Y:S01]  /*1c440*/  FFMA.FTZ R18, R103, R201, R18 ;  /* 0x000000c967127223 */ /* 0x000fe20000010012 */
[----:B------:R-:W-:Y:S01]  /*1c450*/  I2FP.F32.S32 R103, R105 ;  /* 0x0000006900677245 */ /* 0x000fe20000201400 */
[CC--:B------:R-:W-:Y:S01]  /*1c460*/  FFMA.FTZ R13, R104.reuse, R201.reuse, R13 ;  /* 0x000000c9680d7223 */ /* 0x0c0fe2000001000d */
[----:B------:R-:W-:Y:S01]  /*1c470*/  I2FP.F32.S32 R102, R102 ;  /* 0x0000006600667245 */ /* 0x000fe20000201400 */
[CC--:B------:R-:W-:Y:S01]  /*1c480*/  FFMA.FTZ R15, R104.reuse, R201.reuse, R15 ;  /* 0x000000c9680f7223 */ /* 0x0c0fe2000001000f */
[CC--:B------:R-:W-:Y:S01]  /*1c490*/  FFMA.FTZ R17, R104.reuse, R201.reuse, R17 ;  /* 0x000000c968117223 */ /* 0x0c0fe20000010011 */
[-C--:B------:R-:W-:Y:S01]  /*1c4a0*/  FFMA.FTZ R19, R104, R201.reuse, R19 ;  /* 0x000000c968137223 */ /* 0x080fe20000010013 */
[----:B------:R-:W-:Y:S02]  /*1c4b0*/  VIADD R104, R3, 0x18 ;  /* 0x0000001803687836 */ /* 0x000fe40000000000 */
[-C--:B------:R-:W-:Y:S01]  /*1c4c0*/  FFMA.FTZ R23, R103, R201.reuse, R23 ;  /* 0x000000c967177223 */ /* 0x080fe20000010017 */
[----:B------:R-:W-:Y:S02]  /*1c4d0*/  VIADD R105, R3, 0x19 ;  /* 0x0000001903697836 */ /* 0x000fe40000000000 */
[CC--:B------:R-:W-:Y:S01]  /*1c4e0*/  FFMA.FTZ R21, R103.reuse, R201.reuse, R21 ;  /* 0x000000c967157223 */ /* 0x0c0fe20000010015 */
[CC--:B------:R-:W-:Y:S01]  /*1c4f0*/  FFMA.FTZ R25, R103.reuse, R201.reuse, R25 ;  /* 0x000000c967197223 */ /* 0x0c0fe20000010019 */
[-C--:B------:R-:W-:Y:S01]  /*1c500*/  FFMA.FTZ R27, R103, R201.reuse, R27 ;  /* 0x000000c9671b7223 */ /* 0x080fe2000001001b */
[C---:B------:R-:W-:Y:S02]  /*1c510*/  VIADD R103, R3.reuse, 0x20 ;  /* 0x0000002003677836 */ /* 0x040fe40000000000 */
[CC--:B------:R-:W-:Y:S01]  /*1c520*/  FFMA.FTZ R24, R102.reuse, R201.reuse, R24 ;  /* 0x000000c966187223 */ /* 0x0c0fe20000010018 */
[CC--:B------:R-:W-:Y:S01]  /*1c530*/  FFMA.FTZ R20, R102.reuse, R201.reuse, R20 ;  /* 0x000000c966147223 */ /* 0x0c0fe20000010014 */
[CC--:B------:R-:W-:Y:S01]  /*1c540*/  FFMA.FTZ R22, R102.reuse, R201.reuse, R22 ;  /* 0x000000c966167223 */ /* 0x0c0fe20000010016 */
[----:B------:R-:W-:Y:S01]  /*1c550*/  FFMA.FTZ R26, R102, R201, R26 ;  /* 0x000000c9661a7223 */ /* 0x000fe2000001001a */
[----:B------:R-:W-:Y:S01]  /*1c560*/  I2FP.F32.S32 R102, R104 ;  /* 0x0000006800667245 */ /* 0x000fe20000201400 */
[C---:B------:R-:W-:Y:S01]  /*1c570*/  VIADD R176, R3.reuse, 0x39 ;  /* 0x0000003903b07836 */ /* 0x040fe20000000000 */
[----:B------:R-:W-:Y:S01]  /*1c580*/  I2FP.F32.S32 R104, R105 ;  /* 0x0000006900687245 */ /* 0x000fe20000201400 */
[----:B------:R-:W-:Y:S01]  /*1c590*/  VIADD R105, R3, 0x21 ;  /* 0x0000002103697836 */ /* 0x000fe20000000000 */
[----:B------:R-:W-:Y:S01]  /*1c5a0*/  I2FP.F32.S32 R103, R103 ;  /* 0x0000006700677245 */ /* 0x000fe20000201400 */
[CC--:B------:R-:W-:Y:S01]  /*1c5b0*/  FFMA.FTZ R28, R102.reuse, R201.reuse, R28 ;  /* 0x000000c9661c7223 */ /* 0x0c0fe2000001001c */
[----:B------:R-:W-:Y:S01]  /*1c5c0*/  I2FP.F32.S32 R176, R176 ;  /* 0x000000b000b07245 */ /* 0x000fe20000201400 */
[CC--:B------:R-:W-:Y:S01]  /*1c5d0*/  FFMA.FTZ R30, R102.reuse, R201.reuse, R30 ;  /* 0x000000c9661e7223 */ /* 0x0c0fe2000001001e */
[CC--:B------:R-:W-:Y:S01]  /*1c5e0*/  FFMA.FTZ R32, R102.reuse, R201.reuse, R32 ;  /* 0x000000c966207223 */ /* 0x0c0fe20000010020 */
[----:B------:R-:W-:Y:S01]  /*1c5f0*/  FFMA.FTZ R34, R102, R201, R34 ;  /* 0x000000c966227223 */ /* 0x000fe20000010022 */
[----:B------:R-:W-:Y:S01]  /*1c600*/  I2FP.F32.S32 R102, R105 ;  /* 0x0000006900667245 */ /* 0x000fe20000201400 */
[CC--:B------:R-:W-:Y:S01]  /*1c610*/  FFMA.FTZ R29, R104.reuse, R201.reuse, R29 ;  /* 0x000000c9681d7223 */ /* 0x0c0fe2000001001d */
[CC--:B------:R-:W-:Y:S01]  /*1c620*/  FFMA.FTZ R38, R103.reuse, R201.reuse, R38 ;  /* 0x000000c967267223 */ /* 0x0c0fe20000010026 */
[CC--:B------:R-:W-:Y:S01]  /*1c630*/  FFMA.FTZ R40, R103.reuse, R201.reuse, R40 ;  /* 0x000000c967287223 */ /* 0x0c0fe20000010028 */
[CC--:B------:R-:W-:Y:S01]  /*1c640*/  FFMA.FTZ R31, R104.reuse, R201.reuse, R31 ;  /* 0x000000c9681f7223 */ /* 0x0c0fe2000001001f */
[CC--:B------:R-:W-:Y:S01]  /*1c650*/  FFMA.FTZ R33, R104.reuse, R201.reuse, R33 ;  /* 0x000000c968217223 */ /* 0x0c0fe20000010021 */
[CC--:B------:R-:W-:Y:S01]  /*1c660*/  FFMA.FTZ R36, R103.reuse, R201.reuse, R36 ;  /* 0x000000c967247223 */ /* 0x0c0fe20000010024 */
[-C--:B------:R-:W-:Y:S01]  /*1c670*/  FFMA.FTZ R42, R103, R201.reuse, R42 ;  /* 0x000000c9672a7223 */ /* 0x080fe2000001002a */
[-C--:B------:R-:W-:Y:S01]  /*1c680*/  FFMA.FTZ R35, R104, R201.reuse, R35 ;  /* 0x000000c968237223 */ /* 0x080fe20000010023 */
[C---:B------:R-:W-:Y:S02]  /*1c690*/  VIADD R103, R3.reuse, 0x30 ;  /* 0x0000003003677836 */ /* 0x040fe40000000000 */
[CC--:B------:R-:W-:Y:S01]  /*1c6a0*/  FFMA.FTZ R39, R102.reuse, R201.reuse, R39 ;  /* 0x000000c966277223 */ /* 0x0c0fe20000010027 */
[C---:B------:R-:W-:Y:S02]  /*1c6b0*/  VIADD R104, R3.reuse, 0x29 ;  /* 0x0000002903687836 */ /* 0x040fe40000000000 */
[CC--:B------:R-:W-:Y:S01]  /*1c6c0*/  FFMA.FTZ R43, R102.reuse, R201.reuse, R43 ;  /* 0x000000c9662b7223 */ /* 0x0c0fe2000001002b */
[C---:B------:R-:W-:Y:S01]  /*1c6d0*/  FFMA.FTZ R41, R102.reuse, R201, R41 ;  /* 0x000000c966297223 */ /* 0x040fe20000010029 */
[----:B------:R-:W-:Y:S01]  /*1c6e0*/  I2FP.F32.S32 R103, R103 ;  /* 0x0000006700677245 */ /* 0x000fe20000201400 */
[-C--:B------:R-:W-:Y:S01]  /*1c6f0*/  FFMA.FTZ R37, R102, R201.reuse, R37 ;  /* 0x000000c966257223 */ /* 0x080fe20000010025 */
[----:B------:R-:W-:Y:S01]  /*1c700*/  I2FP.F32.S32 R104, R104 ;  /* 0x0000006800687245 */ /* 0x000fe20000201400 */
[----:B------:R-:W-:Y:S02]  /*1c710*/  VIADD R102, R3, 0x31 ;  /* 0x0000003103667836 */ /* 0x000fe40000000000 */
[-C--:B------:R-:W-:Y:S01]  /*1c720*/  FFMA.FTZ R65, R176, R201.reuse, R65 ;  /* 0x000000c9b0417223 */ /* 0x080fe20000010041 */
[CC--:B------:R-:W-:Y:S01]  /*1c730*/  FFMA.FTZ R54, R103.reuse, R201.reuse, R54 ;  /* 0x000000c967367223 */ /* 0x0c0fe20000010036 */
[-C--:B------:R-:W-:Y:S01]  /*1c740*/  FFMA.FTZ R52, R103, R201.reuse, R52 ;  /* 0x000000c967347223 */ /* 0x080fe20000010034 */
[CC--:B------:R-:W-:Y:S01]  /*1c750*/  FFMA.FTZ R47, R104.reuse, R201.reuse, R47 ;  /* 0x000000c9682f7223 */ /* 0x0c0fe2000001002f */
[----:B------:R-:W-:Y:S01]  /*1c760*/  I2FP.F32.S32 R102, R102 ;  /* 0x0000006600667245 */ /* 0x000fe20000201400 */
[----:B------:R-:W-:Y:S02]  /*1c770*/  VIADD R105, R3, 0x28 ;  /* 0x0000002803697836 */ /* 0x000fe40000000000 */
[CC--:B------:R-:W-:Y:S01]  /*1c780*/  FFMA.FTZ R56, R103.reuse, R201.reuse, R56 ;  /* 0x000000c967387223 */ /* 0x0c0fe20000010038 */
[CC--:B------:R-:W-:Y:S01]  /*1c790*/  FFMA.FTZ R45, R104.reuse, R201.reuse, R45 ;  /* 0x000000c9682d7223 */ /* 0x0c0fe2000001002d */
[CC--:B------:R-:W-:Y:S01]  /*1c7a0*/  FFMA.FTZ R49, R104.reuse, R201.reuse, R49 ;  /* 0x000000c968317223 */ /* 0x0c0fe20000010031 */
[----:B------:R-:W-:Y:S01]  /*1c7b0*/  FFMA.FTZ R51, R104, R201, R51 ;  /* 0x000000c968337223 */ /* 0x000fe20000010033 */
[----:B------:R-:W-:Y:S01]  /*1c7c0*/  I2FP.F32.S32 R105, R105 ;  /* 0x0000006900697245 */ /* 0x000fe20000201400 */
[-C--:B------:R-:W-:Y:S01]  /*1c7d0*/  FFMA.FTZ R58, R103, R201.reuse, R58 ;  /* 0x000000c9673a7223 */ /* 0x080fe2000001003a */
[----:B------:R-:W-:Y:S01]  /*1c7e0*/  FMNMX.FTZ R103, R10, R2, !PT ;  /* 0x000000020a677209 */ /* 0x000fe20007810000 */
[----:B------:R-:W-:Y:S02]  /*1c7f0*/  VIADD R104, R3, 0x38 ;  /* 0x0000003803687836 */ /* 0x000fe40000000000 */
[CC--:B------:R-:W-:Y:S01]  /*1c800*/  FFMA.FTZ R53, R102.reuse, R201.reuse, R53 ;  /* 0x000000c966357223 */ /* 0x0c0fe20000010035 */
[CC--:B------:R-:W-:Y:S01]  /*1c810*/  FFMA.FTZ R59, R102.reuse, R201.reuse, R59 ;  /* 0x000000c9663b7223 */ /* 0x0c0fe2000001003b */
[CC--:B------:R-:W-:Y:S01]  /*1c820*/  FFMA.FTZ R57, R102.reuse, R201.reuse, R57 ;  /* 0x000000c966397223 */ /* 0x0c0fe20000010039 */
[----:B------:R-:W-:Y:S01]  /*1c830*/  FFMA.FTZ R55, R102, R201, R55 ;  /* 0x000000c966377223 */ /* 0x000fe20000010037 */
[----:B------:R-:W-:Y:S01]  /*1c840*/  FMNMX.FTZ R102, R11, R103, !PT ;  /* 0x000000670b667209 */ /* 0x000fe20007810000 */
[CC--:B------:R-:W-:Y:S01]  /*1c850*/  FFMA.FTZ R46, R105.reuse, R201.reuse, R46 ;  /* 0x000000c9692e7223 */ /* 0x0c0fe2000001002e */
[----:B------:R-:W-:Y:S01]  /*1c860*/  I2FP.F32.S32 R3, R104 ;  /* 0x0000006800037245 */ /* 0x000fe20000201400 */
[CC--:B------:R-:W-:Y:S01]  /*1c870*/  FFMA.FTZ R44, R105.reuse, R201.reuse, R44 ;  /* 0x000000c9692c7223 */ /* 0x0c0fe2000001002c */
[----:B------:R-:W-:Y:S01]  /*1c880*/  FMNMX.FTZ R104, R4, R100, !PT ;  /* 0x0000006404687209 */ /* 0x000fe20007810000 */
[----:B------:R-:W-:Y:S01]  /*1c890*/  FFMA.FTZ R48, R105, R201, R48 ;  /* 0x000000c969307223 */ /* 0x000fe20000010030 */
[----:B------:R-:W-:Y:S01]  /*1c8a0*/  FMNMX.FTZ R103, R8, R101, !PT ;  /* 0x0000006508677209 */ /* 0x000fe20007810000 */
[-C--:B------:R-:W-:Y:S01]  /*1c8b0*/  FFMA.FTZ R64, R3, R201.reuse, R64 ;  /* 0x000000c903407223 */ /* 0x080fe20000010040 */
[----:B------:R-:W-:Y:S01]  /*1c8c0*/  FMNMX.FTZ R102, R14, R102, !PT ;  /* 0x000000660e667209 */ /* 0x000fe20007810000 */
[-C--:B------:R-:W-:Y:S01]  /*1c8d0*/  FFMA.FTZ R50, R105, R201.reuse, R50 ;  /* 0x000000c969327223 */ /* 0x080fe20000010032 */
[----:B------:R-:W-:Y:S01]  /*1c8e0*/  FMNMX.FTZ R105, R6, R106, !PT ;  /* 0x0000006a06697209 */ /* 0x000fe20007810000 */
[CC--:B------:R-:W-:Y:S01]  /*1c8f0*/  FFMA.FTZ R61, R176.reuse, R201.reuse, R61 ;  /* 0x000000c9b03d7223 */ /* 0x0c0fe2000001003d */
[----:B------:R-:W-:Y:S01]  /*1c900*/  FMNMX.FTZ R107, R5, R104, !PT ;  /* 0x00000068056b7209 */ /* 0x000fe20007810000 */
[----:B------:R-:W-:Y:S01]  /*1c910*/  FFMA.FTZ R62, R3, R201, R62 ;  /* 0x000000c9033e7223 */ /* 0x000fe2000001003e */
[----:B------:R-:W-:Y:S01]  /*1c920*/  FMNMX.FTZ R103, R9, R103, !PT ;  /* 0x0000006709677209 */ /* 0x000fe20007810000 */
[CC--:B------:R-:W-:Y:S01]  /*1c930*/  FFMA.FTZ R63, R176.reuse, R201.reuse, R63 ;  /* 0x000000c9b03f7223 */ /* 0x0c0fe2000001003f */
[----:B------:R-:W-:Y:S01]  /*1c940*/  FMNMX.FTZ R102, R15, R102, !PT ;  /* 0x000000660f667209 */ /* 0x000fe20007810000 */
[----:B------:R-:W-:Y:S01]  /*1c950*/  FFMA.FTZ R60, R3, R201, R60 ;  /* 0x000000c9033c7223 */ /* 0x000fe2000001003c */
[----:B------:R-:W-:Y:S01]  /*1c960*/  FMNMX.FTZ R104, R7, R105, !PT ;  /* 0x0000006907687209 */ /* 0x000fe20007810000 */
[----:B------:R-:W-:Y:S01]  /*1c970*/  FFMA.FTZ R67, R176, R201, R67 ;  /* 0x000000c9b0437223 */ /* 0x000fe20000010043 */
[----:B------:R-:W-:Y:S01]  /*1c980*/  FMNMX.FTZ R107, R16, R107, !PT ;  /* 0x0000006b106b7209 */ /* 0x000fe20007810000 */
[----:B------:R-:W-:Y:S01]  /*1c990*/  FFMA.FTZ R66, R3, R201, R66 ;  /* 0x000000c903427223 */ /* 0x000fe20000010042 */
        /* <DEDUP_REMOVED lines=45> */
[----:B------:R-:W-:Y:S03]  /*1cc70*/  FMNMX.FTZ R103, R50, R103, !PT ;  /* 0x0000006732677209 */ /* 0x000fe60007810000 */
[----:B------:R-:W3:Y:S01]  /*1cc80*/  SHFL.BFLY PT, R177, R105, 0x2, 0x1f ;  /* 0x0c401f0069b17f89 */ /* 0x000ee200000e0000 */
[----:B------:R-:W-:Y:S02]  /*1cc90*/  FMNMX.FTZ R102, R57, R102, !PT ;  /* 0x0000006639667209 */ /* 0x000fe40007810000 */
[----:B------:R-:W-:Y:S02]  /*1cca0*/  FMNMX.FTZ R103, R51, R103, !PT ;  /* 0x0000006733677209 */ /* 0x000fe40007810000 */
[----:B------:R-:W-:Y:S02]  /*1ccb0*/  FMNMX.FTZ R102, R60, R102, !PT ;  /* 0x000000663c667209 */ /* 0x000fe40007810000 */
[----:B------:R-:W-:Y:S02]  /*1ccc0*/  FMNMX.FTZ R103, R54, R103, !PT ;  /* 0x0000006736677209 */ /* 0x000fe40007810000 */
[----:B------:R-:W-:Y:S02]  /*1ccd0*/  FMNMX.FTZ R102, R61, R102, !PT ;  /* 0x000000663d667209 */ /* 0x000fe40007810000 */
[----:B------:R-:W-:Y:S03]  /*1cce0*/  FMNMX.FTZ R3, R55, R103, !PT ;  /* 0x0000006737037209 */ /* 0x000fe60007810000 */
[----:B------:R-:W2:Y:S01]  /*1ccf0*/  SHFL.BFLY PT, R107, R102, 0x2, 0x1f ;  /* 0x0c401f00666b7f89 */ /* 0x000ea200000e0000 */
[----:B------:R-:W-:Y:S02]  /*1cd00*/  FMNMX.FTZ R3, R66, R3, !PT ;  /* 0x0000000342037209 */ /* 0x000fe40007810000 */
[----:B-1----:R-:W-:Y:S02]  /*1cd10*/  FMNMX.FTZ R104, R104, R178, !PT ;  /* 0x000000b268687209 */ /* 0x002fe40007810000 */
[----:B------:R-:W-:Y:S03]  /*1cd20*/  FMNMX.FTZ R3, R67, R3, !PT ;  /* 0x0000000343037209 */ /* 0x000fe60007810000 */
[----:B------:R-:W1:Y:S01]  /*1cd30*/  SHFL.BFLY PT, R103, R104, 0x1, 0x1f ;  /* 0x0c201f0068677f89 */ /* 0x000e6200000e0000 */
[----:B---3--:R-:W-:Y:S07]  /*1cd40*/  FMNMX.FTZ R105, R105, R177, !PT ;  /* 0x000000b169697209 */ /* 0x008fee0007810000 */
[----:B------:R-:W3:Y:S08]  /*1cd50*/  SHFL.BFLY PT, R176, R3, 0x2, 0x1f ;  /* 0x0c401f0003b07f89 */ /* 0x000ef000000e0000 */
[----:B------:R-:W3:Y:S01]  /*1cd60*/  SHFL.BFLY PT, R177, R105, 0x1, 0x1f ;  /* 0x0c201f0069b17f89 */ /* 0x000ee200000e0000 */
[----:B--2---:R-:W-:Y:S07]  /*1cd70*/  FMNMX.FTZ R102, R102, R107, !PT ;  /* 0x0000006b66667209 */ /* 0x004fee0007810000 */
[----:B------:R-:W2:Y:S01]  /*1cd80*/  SHFL.BFLY PT, R178, R102, 0x1, 0x1f ;  /* 0x0c201f0066b27f89 */ /* 0x000ea200000e0000 */
[----:B-1----:R-:W-:Y:S02]  /*1cd90*/  FMNMX.FTZ R104, R104, R103, !PT ;  /* 0x0000006768687209 */ /* 0x002fe40007810000 */
[----:B---3--:R-:W-:Y:S03]  /*1cda0*/  FMNMX.FTZ R107, R3, R176, !PT ;  /* 0x000000b0036b7209 */ /* 0x008fe60007810000 */
[C---:B------:R-:W-:Y:S01]  /*1cdb0*/  FADD.FTZ R2, -R104.reuse, R2 ;  /* 0x0000000268027221 */ /* 0x040fe20000010100 */
[----:B------:R-:W-:Y:S02]  /*1cdc0*/  FSETP.NEU.FTZ.AND P1, PT, R104, -INF , PT ;  /* 0xff8000006800780b */ /* 0x000fe40003f3d000 */
[----:B------:R-:W-:Y:S01]  /*1cdd0*/  FMNMX.FTZ R105, R105, R177, !PT ;  /* 0x000000b169697209 */ /* 0x000fe20007810000 */
[----:B------:R-:W-:Y:S01]  /*1cde0*/  FMUL.FTZ R3, R0, R2 ;  /* 0x0000000200037220 */ /* 0x000fe20000410000 */
[----:B------:R-:W1:Y:S03]  /*1cdf0*/  SHFL.BFLY PT, R176, R107, 0x1, 0x1f ;  /* 0x0c201f006bb07f89 */ /* 0x000e6600000e0000 */
[----:B------:R-:W-:Y:S02]  /*1ce00*/  FADD.FTZ R2, -R105, R100 ;  /* 0x0000006469027221 */ /* 0x000fe40000010100 */
[----:B------:R3:W4:Y:S01]  /*1ce10*/  MUFU.EX2 R100, R3 ;  /* 0x0000000300647308 */ /* 0x0007220000000800 */
[----:B--2---:R-:W-:Y:S05]  /*1ce20*/  FMNMX.FTZ R103, R102, R178, !PT ;  /* 0x000000b266677209 */ /* 0x004fea0007810000 */
[C---:B------:R-:W-:Y:S01]  /*1ce30*/  FMUL.FTZ R177, R0.reuse, R103 ;  /* 0x0000006700b17220 */ /* 0x040fe20000410000 */
[C---:B---3--:R-:W-:Y:S01]  /*1ce40*/  FMUL.FTZ R3, R0.reuse, R2 ;  /* 0x0000000200037220 */ /* 0x048fe20000410000 */
[----:B------:R-:W-:Y:S01]  /*1ce50*/  FADD.FTZ R2, -R103, R101 ;  /* 0x0000006567027221 */ /* 0x000fe20000010100 */
[----:B-1----:R-:W-:Y:S01]  /*1ce60*/  FMNMX.FTZ R102, R107, R176, !PT ;  /* 0x000000b06b667209 */ /* 0x002fe20007810000 */
[----:B------:R-:W-:Y:S01]  /*1ce70*/  FMUL.FTZ R107, R0, R104 ;  /* 0x00000068006b7220 */ /* 0x000fe20000410000 */
[----:B------:R1:W2:Y:S01]  /*1ce80*/  MUFU.EX2 R101, R3 ;  /* 0x0000000300657308 */ /* 0x0002a20000000800 */
[----:B----4-:R-:W-:Y:S01]  /*1ce90*/  FMUL.FTZ R74, R100, R74 ;  /* 0x0000004a644a7220 */ /* 0x010fe20000410000 */
[----:B------:R-:W-:Y:S01]  /*1cea0*/  FSETP.NEU.FTZ.AND P2, PT, R102, -INF , PT ;  /* 0xff8000006600780b */ /* 0x000fe20003f5d000 */
[C---:B------:R-:W-:Y:S01]  /*1ceb0*/  FMUL.FTZ R75, R100.reuse, R75 ;  /* 0x0000004b644b7220 */ /* 0x040fe20000410000 */
[----:B------:R-:W-:Y:S01]  /*1cec0*/  FSEL R107, R107, RZ, P1 ;  /* 0x000000ff6b6b7208 */ /* 0x000fe20000800000 */
[C---:B------:R-:W-:Y:S01]  /*1ced0*/  FMUL.FTZ R78, R100.reuse, R78 ;  /* 0x0000004e644e7220 */ /* 0x040fe20000410000 */
[----:B------:R-:W-:Y:S01]  /*1cee0*/  FSETP.NEU.FTZ.AND P1, PT, R105, -INF , PT ;  /* 0xff8000006900780b */ /* 0x000fe20003f3d000 */
[C---:B------:R-:W-:Y:S01]  /*1cef0*/  FMUL.FTZ R79, R100.reuse, R79 ;  /* 0x0000004f644f7220 */ /* 0x040fe20000410000 */
[----:B------:R-:W-:Y:S01]  /*1cf00*/  FMUL.FTZ R90, R100, R90 ;  /* 0x0000005a645a7220 */ /* 0x000fe20000410000 */
[-CC-:B------:R-:W-:Y:S01]  /*1cf10*/  FFMA.FTZ R10, R10, R0.reuse, -R107.reuse ;  /* 0x000000000a0a7223 */ /* 0x180fe2000001086b */
[-CC-:B------:R-:W-:Y:S01]  /*1cf20*/  FFMA.FTZ R187, R26, R0.reuse, -R107.reuse ;  /* 0x000000001abb7223 */ /* 0x180fe2000001086b */
[-CC-:B------:R-:W-:Y:S01]  /*1cf30*/  FFMA.FTZ R191, R27, R0.reuse, -R107.reuse ;  /* 0x000000001bbf7223 */ /* 0x180fe2000001086b */
[-CC-:B------:R-:W-:Y:S01]  /*1cf40*/  FFMA.FTZ R215, R42, R0.reuse, -R107.reuse ;  /* 0x000000002ad77223 */ /* 0x180fe2000001086b */
[----:B------:R3:W-:Y:S01]  /*1cf50*/  MUFU.EX2 R179, R10 ;  /* 0x0000000a00b37308 */ /* 0x0007e20000000800 */
[-CC-:B------:R-:W-:Y:S01]  /*1cf60*/  FFMA.FTZ R216, R43, R0.reuse, -R107.reuse ;  /* 0x000000002bd87223 */ /* 0x180fe2000001086b */
[-CC-:B------:R-:W-:Y:S01]  /*1cf70*/  FFMA.FTZ R217, R46, R0.reuse, -R107.reuse ;  /* 0x000000002ed97223 */ /* 0x180fe2000001086b */
[--C-:B------:R-:W-:Y:S01]  /*1cf80*/  FFMA.FTZ R222, R47, R0, -R107.reuse ;  /* 0x000000002fde7223 */ /* 0x100fe2000001086b */
[----:B-1----:R-:W-:Y:S01]  /*1cf90*/  FMUL.FTZ R3, R0, R2 ;  /* 0x0000000200037220 */ /* 0x002fe20000410000 */
[----:B------:R-:W-:Y:S01]  /*1cfa0*/  FADD.FTZ R2, -R102, R106 ;  /* 0x0000006a66027221 */ /* 0x000fe20000010100 */
[----:B------:R-:W-:Y:S01]  /*1cfb0*/  FMUL.FTZ R106, R0, R105 ;  /* 0x00000069006a7220 */ /* 0x000fe20000410000 */
[C---:B------:R-:W-:Y:S01]  /*1cfc0*/  FMUL.FTZ R43, R100.reuse, R123 ;  /* 0x0000007b642b7220 */ /* 0x040fe20000410000 */
[C---:B------:R-:W-:Y:S01]  /*1cfd0*/  FMUL.FTZ R46, R100.reuse, R118 ;  /* 0x00000076642e7220 */ /* 0x040fe20000410000 */
[----:B------:R-:W-:Y:S01]  /*1cfe0*/  FMUL.FTZ R47, R100, R119 ;  /* 0x00000077642f7220 */ /* 0x000fe20000410000 */
[----:B------:R-:W1:Y:S01]  /*1cff0*/  MUFU.EX2 R3, R3 ;  /* 0x0000000300037308 */ /* 0x000e620000000800 */
[----:B------:R-:W-:Y:S01]  /*1d000*/  FSEL R106, R106, RZ, P1 ;  /* 0x000000ff6a6a7208 */ /* 0x000fe20000800000 */
[----:B------:R-:W-:Y:S01]  /*1d010*/  FMUL.FTZ R26, R100, R134 ;  /* 0x00000086641a7220 */ /* 0x000fe20000410000 */
[----:B------:R-:W-:Y:S01]  /*1d020*/  FSETP.NEU.FTZ.AND P1, PT, R103, -INF , PT ;  /* 0xff8000006700780b */ /* 0x000fe20003f3d000 */
[-CC-:B------:R-:W-:Y:S01]  /*1d030*/  FFMA.FTZ R11, R11, R0.reuse, -R107.reuse ;  /* 0x000000000b0b7223 */ /* 0x180fe2000001086b */
[-CC-:B------:R-:W-:Y:S01]  /*1d040*/  FFMA.FTZ R14, R14, R0.reuse, -R107.reuse ;  /* 0x000000000e0e7223 */ /* 0x180fe2000001086b */
[--C-:B------:R-:W-:Y:S01]  /*1d050*/  FFMA.FTZ R176, R4, R0, -R106.reuse ;  /* 0x0000000004b07223 */ /* 0x100fe2000001086a */
[----:B------:R-:W-:Y:S01]  /*1d060*/  FSEL R4, R177, RZ, P1 ;  /* 0x000000ffb1047208 */ /* 0x000fe20000800000 */
[----:B---3--:R-:W-:Y:S01]  /*1d070*/  FMUL.FTZ R10, R0, R102 ;  /* 0x00000066000a7220 */ /* 0x008fe20000410000 */
[-CC-:B------:R-:W-:Y:S01]  /*1d080*/  FFMA.FTZ R189, R21, R0.reuse, -R106.reuse ;  /* 0x0000000015bd7223 */ /* 0x180fe2000001086a */
[----:B------:R-:W-:Y:S01]  /*1d090*/  FFMA.FTZ R238, R64, R0, -R106 ;  /* 0x0000000040ee7223 */ /* 0x000fe2000001086a */
[C---:B--2---:R-:W-:Y:S01]  /*1d0a0*/  FMUL.FTZ R64, R101.reuse, R124 ;  /* 0x0000007c65407220 */ /* 0x044fe20000410000 */
[-C--:B------:R-:W-:Y:S01]  /*1d0b0*/  FFMA.FTZ R8, R8, R0.reuse, -R4 ;  /* 0x0000000008087223 */ /* 0x080fe20000010804 */
[----:B------:R-:W-:Y:S01]  /*1d0c0*/  FSEL R10, R10, RZ, P2 ;  /* 0x000000ff0a0a7208 */ /* 0x000fe20001000000 */
[--C-:B------:R-:W-:Y:S01]  /*1d0d0*/  FFMA.FTZ R228, R48, R0, -R106.reuse ;  /* 0x0000000030e47223 */ /* 0x100fe2000001086a */
[----:B------:R-:W-:Y:S01]  /*1d0e0*/  FMUL.FTZ R48, R101, R140 ;  /* 0x0000008c65307220 */ /* 0x000fe20000410000 */
[----:B------:R2:W-:Y:S01]  /*1d0f0*/  MUFU.EX2 R181, R8 ;  /* 0x0000000800b57308 */ /* 0x0005e20000000800 */
[-C--:B------:R-:W-:Y:S01]  /*1d100*/  FFMA.FTZ R233, R52, R0.reuse, -R106 ;  /* 0x0000000034e97223 */ /* 0x080fe2000001086a */
[-CC-:B------:R-:W-:Y:S01]  /*1d110*/  FFMA.FTZ R185, R23, R0.reuse, -R10.reuse ;  /* 0x0000000017b97223 */ /* 0x180fe2000001080a */
[-CC-:B------:R-:W-:Y:S01]  /*1d120*/  FFMA.FTZ R230, R54, R0.reuse, -R10.reuse ;  /* 0x0000000036e67223 */ /* 0x180fe2000001080a */
[-C--:B------:R-:W-:Y:S01]  /*1d130*/  FFMA.FTZ R211, R39, R0.reuse, -R10 ;  /* 0x0000000027d37223 */ /* 0x080fe2000001080a */
[----:B------:R-:W-:Y:S01]  /*1d140*/  FFMA.FTZ R234, R53, R0, -R106 ;  /* 0x0000000035ea7223 */ /* 0x000fe2000001086a */
[C---:B------:R-:W-:Y:S01]  /*1d150*/  FMUL.FTZ R52, R101.reuse, R136 ;  /* 0x0000008865347220 */ /* 0x040fe20000410000 */
[----:B------:R-:W-:Y:S03]  /*1d160*/  FMUL.FTZ R53, R101, R137 ;  /* 0x0000008965357220 */ /* 0x000fe60000410000 */
[----:B------:R-:W3:Y:S01]  /*1d170*/  MUFU.EX2 R180, R176 ;  /* 0x000000b000b47308 */ /* 0x000ee20000000800 */
[-CC-:B------:R-:W-:Y:S01]  /*1d180*/  FFMA.FTZ R190, R29, R0.reuse, -R4.reuse ;  /* 0x000000001dbe7223 */ /* 0x180fe20000010804 */
[C---:B-1----:R-:W-:Y:S01]  /*1d190*/  FMUL.FTZ R29, R3.reuse, R129 ;  /* 0x00000081031d7220 */ /* 0x042fe20000410000 */
[----:B------:R-:W-:Y:S01]  /*1d1a0*/  FFMA.FTZ R182, R24, R0, -R4 ;  /* 0x0000000018b67223 */ /* 0x000fe20000010804 */
[----:B------:R-:W-:Y:S01]  /*1d1b0*/  FMUL.FTZ R24, R3, R132 ;  /* 0x0000008403187220 */ /* 0x000fe20000410000 */
[-C--:B------:R-:W-:Y:S01]  /*1d1c0*/  FFMA.FTZ R240, R65, R0.reuse, -R106 ;  /* 0x0000000041f07223 */ /* 0x080fe2000001086a */
[----:B------:R-:W-:Y:S01]  /*1d1d0*/  FMUL.FTZ R65, R101, R125 ;  /* 0x0000007d65417220 */ /* 0x000fe20000410000 */
[-C--:B------:R-:W-:Y:S01]  /*1d1e0*/  FFMA.FTZ R207, R38, R0.reuse, -R10 ;  /* 0x0000000026cf7223 */ /* 0x080fe2000001080a */
[----:B------:R-:W-:Y:S01]  /*1d1f0*/  FFMA.FTZ R224, R44, R0, -R4 ;  /* 0x000000002ce07223 */ /* 0x000fe20000010804 */
[----:B--2---:R-:W2:Y:S01]  /*1d200*/  LDL.LU R8, [R1+0x134] ;  /* 0x0001340001087983 */ /* 0x004ea20000300800 */
[----:B------:R-:W-:Y:S01]  /*1d210*/  FMUL.FTZ R44, R3, R116 ;  /* 0x00000074032c7220 */ /* 0x000fe20000410000 */
[-C--:B------:R-:W-:Y:S01]  /*1d220*/  FFMA.FTZ R6, R6, R0.reuse, -R10 ;  /* 0x0000000006067223 */ /* 0x080fe2000001080a */
[-C--:B------:R-:W-:Y:S01]  /*1d230*/  FFMA.FTZ R5, R5, R0.reuse, -R106 ;  /* 0x0000000005057223 */ /* 0x080fe2000001086a */
[----:B------:R-:W4:Y:S01]  /*1d240*/  LDL.LU R23, [R1+0x138] ;  /* 0x0001380001177983 */ /* 0x000f220000300800 */
[-C--:B------:R-:W-:Y:S01]  /*1d250*/  FFMA.FTZ R7, R7, R0.reuse, -R10 ;  /* 0x0000000007077223 */ /* 0x080fe2000001080a */
[----:B------:R1:W-:Y:S01]  /*1d260*/  MUFU.EX2 R178, R6 ;  /* 0x0000000600b27308 */ /* 0x0003e20000000800 */
[-C--:B------:R-:W-:Y:S01]  /*1d270*/  FFMA.FTZ R186, R20, R0.reuse, -R106 ;  /* 0x0000000014ba7223 */ /* 0x080fe2000001086a */
[----:B------:R-:W4:Y:S01]  /*1d280*/  LDL R54, [R1+0x194] ;  /* 0x0001940001367983 */ /* 0x000f220000100800 */
[----:B---3--:R-:W-:Y:S01]  /*1d290*/  FFMA.FTZ R38, R101, R175, R180 ;  /* 0x000000af65267223 */ /* 0x008fe200000100b4 */
[-CC-:B------:R-:W-:Y:S01]  /*1d2a0*/  FFMA.FTZ R195, R32, R0.reuse, -R106.reuse ;  /* 0x0000000020c37223 */ /* 0x180fe2000001086a */
[-CC-:B------:R-:W-:Y:S01]  /*1d2b0*/  FFMA.FTZ R206, R33, R0.reuse, -R106.reuse ;  /* 0x0000000021ce7223 */ /* 0x180fe2000001086a */
[----:B------:R-:W3:Y:S01]  /*1d2c0*/  LDL.LU R39, [R1+0x130] ;  /* 0x0001300001277983 */ /* 0x000ee20000300800 */
[-CC-:B------:R-:W-:Y:S01]  /*1d2d0*/  FFMA.FTZ R15, R15, R0.reuse, -R107.reuse ;  /* 0x000000000f0f7223 */ /* 0x180fe2000001086b */
[-CC-:B------:R-:W-:Y:S01]  /*1d2e0*/  FFMA.FTZ R210, R30, R0.reuse, -R107.reuse ;  /* 0x000000001ed27223 */ /* 0x180fe2000001086b */
[-CC-:B------:R-:W-:Y:S01]  /*1d2f0*/  FFMA.FTZ R214, R31, R0.reuse, -R107.reuse ;  /* 0x000000001fd67223 */ /* 0x180fe2000001086b */
[----:B------:R-:W3:Y:S01]  /*1d300*/  LDL R124, [R1+0x128] ;  /* 0x00012800017c7983 */ /* 0x000ee20000100800 */
[-CC-:B------:R-:W-:Y:S01]  /*1d310*/  FFMA.FTZ R236, R58, R0.reuse, -R107.reuse ;  /* 0x000000003aec7223 */ /* 0x180fe2000001086b */
[-CC-:B------:R-:W-:Y:S01]  /*1d320*/  FFMA.FTZ R235, R59, R0.reuse, -R107.reuse ;  /* 0x000000003beb7223 */ /* 0x180fe2000001086b */
[-CC-:B------:R-:W-:Y:S01]  /*1d330*/  FFMA.FTZ R243, R62, R0.reuse, -R107.reuse ;  /* 0x000000003ef37223 */ /* 0x180fe2000001086b */
[----:B------:R-:W3:Y:S01]  /*1d340*/  LDL R140, [R1+0x160] ;  /* 0x00016000018c7983 */ /* 0x000ee20000100800 */
[-C--:B------:R-:W-:Y:S01]  /*1d350*/  FFMA.FTZ R244, R63, R0.reuse, -R107 ;  /* 0x000000003ff47223 */ /* 0x080fe2000001086b */
[-CC-:B------:R-:W-:Y:S01]  /*1d360*/  FFMA.FTZ R16, R16, R0.reuse, -R106.reuse ;  /* 0x0000000010107223 */ /* 0x180fe2000001086a */
[-CC-:B------:R-:W-:Y:S01]  /*1d370*/  FFMA.FTZ R17, R17, R0.reuse, -R106.reuse ;  /* 0x0000000011117223 */ /* 0x180fe2000001086a */
[----:B------:R-:W3:Y:S01]  /*1d380*/  LDL.64 R136, [R1+0x120] ;  /* 0x0001200001887983 */ /* 0x000ee20000100a00 */
[-CC-:B------:R-:W-:Y:S01]  /*1d390*/  FFMA.FTZ R209, R36, R0.reuse, -R106.reuse ;  /* 0x0000000024d17223 */ /* 0x180fe2000001086a */
[-CC-:B------:R-:W-:Y:S01]  /*1d3a0*/  FFMA.FTZ R212, R37, R0.reuse, -R106.reuse ;  /* 0x0000000025d47223 */ /* 0x180fe2000001086a */
[-C--:B------:R-:W-:Y:S01]  /*1d3b0*/  FFMA.FTZ R227, R49, R0.reuse, -R106 ;  /* 0x0000000031e37223 */ /* 0x080fe2000001086a */
[----:B------:R-:W1:Y:S01]  /*1d3c0*/  MUFU.EX2 R107, R5 ;  /* 0x00000005006b7308 */ /* 0x000e620000000800 */
[-C--:B------:R-:W-:Y:S01]  /*1d3d0*/  FFMA.FTZ R9, R9, R0.reuse, -R4 ;  /* 0x0000000009097223 */ /* 0x080fe20000010804 */
[----:B------:R-:W3:Y:S01]  /*1d3e0*/  LDL R129, [R1+0x10c] ;  /* 0x00010c0001817983 */ /* 0x000ee20000100800 */
[-CC-:B-1----:R-:W-:Y:S01]  /*1d3f0*/  FFMA.FTZ R6, R18, R0.reuse, -R10.reuse ;  /* 0x0000000012067223 */ /* 0x182fe2000001080a */
[--C-:B------:R-:W-:Y:S01]  /*1d400*/  FFMA.FTZ R19, R19, R0, -R10.reuse ;  /* 0x0000000013137223 */ /* 0x100fe2000001080a */
[----:B------:R-:W-:Y:S01]  /*1d410*/  FMUL.FTZ R63, R100, R111 ;  /* 0x0000006f643f7220 */ /* 0x000fe20000410000 */
[----:B------:R-:W3:Y:S01]  /*1d420*/  LDL R132, [R1+0x110] ;  /* 0x0001100001847983 */ /* 0x000ee20000100800 */
[----:B------:R-:W-:Y:S03]  /*1d430*/  FMUL.FTZ R2, R0, R2 ;  /* 0x0000000200027220 */ /* 0x000fe60000410000 */
[----:B------:R1:W-:Y:S01]  /*1d440*/  MUFU.EX2 R106, R7 ;  /* 0x00000007006a7308 */ /* 0x0003e20000000800 */
[-C--:B------:R-:W-:Y:S01]  /*1d450*/  FFMA.FTZ R184, R22, R0.reuse, -R10 ;  /* 0x0000000016b87223 */ /* 0x080fe2000001080a */
[----:B------:R-:W3:Y:S01]  /*1d460*/  LDL R125, [R1+0x104] ;  /* 0x00010400017d7983 */ /* 0x000ee20000100800 */
[-CC-:B------:R-:W-:Y:S01]  /*1d470*/  FFMA.FTZ R22, R12, R0.reuse, -R4.reuse ;  /* 0x000000000c167223 */ /* 0x180fe20000010804 */
[-C--:B------:R-:W-:Y:S01]  /*1d480*/  FFMA.FTZ R208, R41, R0.reuse, -R4 ;  /* 0x0000000029d07223 */ /* 0x080fe20000010804 */
[----:B------:R-:W-:Y:S01]  /*1d490*/  FMUL.FTZ R41, R3, R121 ;  /* 0x0000007903297220 */ /* 0x000fe20000410000 */
[----:B------:R-:W3:Y:S01]  /*1d4a0*/  LDL R175, [R1+0x108] ;  /* 0x0001080001af7983 */ /* 0x000ee20000100800 */
[-C--:B------:R-:W-:Y:S03]  /*1d4b0*/  FFMA.FTZ R193, R34, R0.reuse, -R10 ;  /* 0x0000000022c17223 */ /* 0x080fe6000001080a */
[----:B------:R1:W-:Y:S01]  /*1d4c0*/  MUFU.EX2 R177, R9 ;  /* 0x0000000900b17308 */ /* 0x0003e20000000800 */
[-CC-:B------:R-:W-:Y:S01]  /*1d4d0*/  FFMA.FTZ R183, R25, R0.reuse, -R4.reuse ;  /* 0x0000000019b77223 */ /* 0x180fe20000010804 */
[----:B------:R-:W3:Y:S01]  /*1d4e0*/  LDL R116, [R1+0xf0] ;  /* 0x0000f00001747983 */ /* 0x000ee20000100800 */
[C---:B------:R-:W-:Y:S01]  /*1d4f0*/  FMUL.FTZ R25, R3.reuse, R133 ;  /* 0x0000008503197220 */ /* 0x040fe20000410000 */
[--C-:B------:R-:W-:Y:S01]  /*1d500*/  FFMA.FTZ R188, R28, R0, -R4.reuse ;  /* 0x000000001cbc7223 */ /* 0x100fe20000010804 */
[----:B------:R-:W-:Y:S01]  /*1d510*/  FMUL.FTZ R28, R3, R128 ;  /* 0x00000080031c7220 */ /* 0x000fe20000410000 */
[----:B------:R-:W3:Y:S01]  /*1d520*/  LDL R123, [R1+0x100] ;  /* 0x00010000017b7983 */ /* 0x000ee20000100800 */
[----:B------:R-:W-:Y:S03]  /*1d530*/  FFMA.FTZ R194, R40, R0, -R4 ;  /* 0x0000000028c27223 */ /* 0x000fe60000010804 */
[----:B------:R-:W-:Y:S01]  /*1d540*/  MUFU.EX2 R111, R6 ;  /* 0x00000006006f7308 */ /* 0x000fe20000000800 */
[C---:B-1----:R-:W-:Y:S01]  /*1d550*/  F2FP.BF16.F32.PACK_AB R7, R107.reuse, R180 ;  /* 0x000000b46b07723e */ /* 0x042fe200000010ff */
[----:B------:R-:W-:Y:S01]  /*1d560*/  FADD.FTZ R38, R107, R38 ;  /* 0x000000266b267221 */ /* 0x000fe20000010000 */
[-CC-:B------:R-:W-:Y:S01]  /*1d570*/  FFMA.FTZ R226, R50, R0.reuse, -R10.reuse ;  /* 0x0000000032e27223 */ /* 0x180fe2000001080a */
[-CC-:B------:R-:W-:Y:S01]  /*1d580*/  FFMA.FTZ R225, R51, R0.reuse, -R10.reuse ;  /* 0x0000000033e17223 */ /* 0x180fe2000001080a */
[-CC-:B------:R-:W-:Y:S01]  /*1d590*/  FFMA.FTZ R241, R66, R0.reuse, -R10.reuse ;  /* 0x0000000042f17223 */ /* 0x180fe2000001080a */
[-CC-:B------:R-:W-:Y:S01]  /*1d5a0*/  FFMA.FTZ R192, R35, R0.reuse, -R10.reuse ;  /* 0x0000000023c07223 */ /* 0x180fe2000001080a */
[-C--:B------:R-:W-:Y:S03]  /*1d5b0*/  FFMA.FTZ R232, R55, R0.reuse, -R10 ;  /* 0x0000000037e87223 */ /* 0x080fe6000001080a */
[----:B------:R-:W-:Y:S01]  /*1d5c0*/  MUFU.EX2 R6, R19 ;  /* 0x0000001300067308 */ /* 0x000fe20000000800 */
[----:B------:R-:W-:Y:S01]  /*1d5d0*/  FMUL.FTZ R9, R3, R149 ;  /* 0x0000009503097220 */ /* 0x000fe20000410000 */
[----:B------:R-:W-:Y:S02]  /*1d5e0*/  IMAD.SHL.U32 R66, R213, 0x2, RZ ;  /* 0x00000002d5427824 */ /* 0x000fe400078e00ff */
[-CC-:B------:R-:W-:Y:S01]  /*1d5f0*/  FFMA.FTZ R229, R56, R0.reuse, -R4.reuse ;  /* 0x0000000038e57223 */ /* 0x180fe20000010804 */
[-CC-:B------:R-:W-:Y:S01]  /*1d600*/  FFMA.FTZ R239, R61, R0.reuse, -R4.reuse ;  /* 0x000000003def7223 */ /* 0x180fe20000010804 */
[-CC-:B------:R-:W-:Y:S01]  /*1d610*/  FFMA.FTZ R35, R13, R0.reuse, -R4.reuse ;  /* 0x000000000d237223 */ /* 0x180fe20000010804 */
[-CC-:B------:R-:W-:Y:S01]  /*1d620*/  FFMA.FTZ R223, R45, R0.reuse, -R4.reuse ;  /* 0x000000002ddf7223 */ /* 0x180fe20000010804 */
[-CC-:B------:R-:W-:Y:S02]  /*1d630*/  FFMA.FTZ R231, R57, R0.reuse, -R4.reuse ;  /* 0x0000000039e77223 */ /* 0x180fe40000010804 */
[----:B------:R-:W-:Y:S01]  /*1d640*/  MUFU.EX2 R2, R2 ;  /* 0x0000000200027308 */ /* 0x000fe20000000800 */
[----:B------:R-:W-:Y:S01]  /*1d650*/  FFMA.FTZ R237, R60, R0, -R4 ;  /* 0x000000003ced7223 */ /* 0x000fe20000010804 */
        /* <DEDUP_REMOVED lines=14> */
[----:B------:R1:W-:Y:S01]  /*1d740*/  MUFU.EX2 R50, R15 ;  /* 0x0000000f00327308 */ /* 0x0003e20000000800 */
[C---:B------:R-:W-:Y:S01]  /*1d750*/  FMUL.FTZ R89, R3.reuse, R89 ;  /* 0x0000005903597220 */ /* 0x040fe20000410000 */
[C---:B------:R-:W-:Y:S01]  /*1d760*/  FMUL.FTZ R92, R3.reuse, R92 ;  /* 0x0000005c035c7220 */ /* 0x040fe20000410000 */
[----:B------:R-:W-:Y:S01]  /*1d770*/  FMUL.FTZ R93, R3, R93 ;  /* 0x0000005d035d7220 */ /* 0x000fe20000410000 */
[C---:B------:R-:W-:Y:S01]  /*1d780*/  FMUL.FTZ R27, R100.reuse, R135 ;  /* 0x00000087641b7220 */ /* 0x040fe20000410000 */
[----:B------:R-:W3:Y:S01]  /*1d790*/  LDL R119, [R1+0xf8] ;  /* 0x0000f80001777983 */ /* 0x000ee20000100800 */
[C---:B------:R-:W-:Y:S01]  /*1d7a0*/  FMUL.FTZ R30, R100.reuse, R130 ;  /* 0x00000082641e7220 */ /* 0x040fe20000410000 */
[C---:B------:R-:W-:Y:S03]  /*1d7b0*/  FMUL.FTZ R31, R100.reuse, R131 ;  /* 0x00000083641f7220 */ /* 0x040fe60000410000 */
[----:B------:R1:W-:Y:S01]  /*1d7c0*/  MUFU.EX2 R176, R11 ;  /* 0x0000000b00b07308 */ /* 0x0003e20000000800 */
[----:B------:R-:W3:Y:S01]  /*1d7d0*/  LDL R118, [R1+0xf4] ;  /* 0x0000f40001767983 */ /* 0x000ee20000100800 */
[C---:B------:R-:W-:Y:S01]  /*1d7e0*/  FMUL.FTZ R42, R100.reuse, R122 ;  /* 0x0000007a642a7220 */ /* 0x040fe20000410000 */
[C---:B------:R-:W-:Y:S01]  /*1d7f0*/  FMUL.FTZ R58, R100.reuse, R114 ;  /* 0x00000072643a7220 */ /* 0x040fe20000410000 */
[C---:B------:R-:W-:Y:S01]  /*1d800*/  FMUL.FTZ R59, R100.reuse, R115 ;  /* 0x00000073643b7220 */ /* 0x040fe20000410000 */
[----:B------:R2:W3:Y:S01]  /*1d810*/  LDL.S16 R109, [R1+0x78] ;  /* 0x00007800016d7983 */ /* 0x0004e20000100600 */
[C---:B------:R-:W-:Y:S01]  /*1d820*/  FMUL.FTZ R62, R100.reuse, R110 ;  /* 0x0000006e643e7220 */ /* 0x040fe20000410000 */
[C---:B------:R-:W-:Y:S03]  /*1d830*/  FMUL.FTZ R91, R100.reuse, R91 ;  /* 0x0000005b645b7220 */ /* 0x040fe60000410000 */
[----:B------:R-:W1:Y:S01]  /*1d840*/  MUFU.EX2 R51, R14 ;  /* 0x0000000e00337308 */ /* 0x000e620000000800 */
[----:B------:R2:W3:Y:S01]  /*1d850*/  LDL.S16 R112, [R1+0x74] ;  /* 0x0000740001707983 */ /* 0x0004e20000100600 */
[C---:B-1----:R-:W-:Y:S01]  /*1d860*/  FMUL.FTZ R15, R100.reuse, R147 ;  /* 0x00000093640f7220 */ /* 0x042fe20000410000 */
[C---:B------:R-:W-:Y:S01]  /*1d870*/  FMUL.FTZ R94, R100.reuse, R94 ;  /* 0x0000005e645e7220 */ /* 0x040fe20000410000 */
[C---:B------:R-:W-:Y:S01]  /*1d880*/  FMUL.FTZ R95, R100.reuse, R95 ;  /* 0x0000005f645f7220 */ /* 0x040fe20000410000 */
[C---:B------:R-:W-:Y:S01]  /*1d890*/  FMUL.FTZ R5, R101.reuse, R169 ;  /* 0x000000a965057220 */ /* 0x040fe20000410000 */
[C---:B------:R-:W-:Y:S01]  /*1d8a0*/  FMUL.FTZ R4, R101.reuse, R168 ;  /* 0x000000a865047220 */ /* 0x040fe20000410000 */
[C---:B------:R-:W-:Y:S03]  /*1d8b0*/  FMUL.FTZ R20, R101.reuse, R160 ;  /* 0x000000a065147220 */ /* 0x040fe60000410000 */
[----:B------:R1:W1:Y:S01]  /*1d8c0*/  MUFU.EX2 R55, R16 ;  /* 0x0000001000377308 */ /* 0x0002620000000800 */
        /* <DEDUP_REMOVED lines=8> */
[----:B------:R-:W-:Y:S01]  /*1d950*/  F2FP.BF16.F32.PACK_AB R169, R50, R51 ;  /* 0x0000003332a9723e */ /* 0x000fe200000010ff */
[----:B------:R-:W-:Y:S01]  /*1d960*/  FMUL.FTZ R14, R100, R146 ;  /* 0x00000092640e7220 */ /* 0x000fe20000410000 */
[C---:B------:R-:W-:Y:S01]  /*1d970*/  FMUL.FTZ R69, R101.reuse, R69 ;  /* 0x0000004565457220 */ /* 0x040fe20000410000 */
[C---:B------:R-:W-:Y:S01]  /*1d980*/  FMUL.FTZ R80, R101.reuse, R80 ;  /* 0x0000005065507220 */ /* 0x040fe20000410000 */
[C---:B------:R-:W-:Y:S01]  /*1d990*/  FMUL.FTZ R81, R101.reuse, R81 ;  /* 0x0000005165517220 */ /* 0x040fe20000410000 */
[C---:B------:R-:W-:Y:S01]  /*1d9a0*/  FMUL.FTZ R84, R101.reuse, R84 ;  /* 0x0000005465547220 */ /* 0x040fe20000410000 */
[C---:B------:R-:W-:Y:S01]  /*1d9b0*/  FMUL.FTZ R85, R101.reuse, R85 ;  /* 0x0000005565557220 */ /* 0x040fe20000410000 */
[C---:B------:R-:W-:Y:S01]  /*1d9c0*/  FMUL.FTZ R96, R101.reuse, R96 ;  /* 0x0000006065607220 */ /* 0x040fe20000410000 */
[C---:B-1----:R-:W-:Y:S01]  /*1d9d0*/  FMUL.FTZ R16, R101.reuse, R164 ;  /* 0x000000a465107220 */ /* 0x042fe20000410000 */
        /* <DEDUP_REMOVED lines=10> */
[----:B------:R-:W-:Y:S01]  /*1da80*/  FFMA.FTZ R242, R67, R0, -R10 ;  /* 0x0000000043f27223 */ /* 0x000fe2000001080a */
[----:B------:R-:W-:Y:S01]  /*1da90*/  F2FP.BF16.F32.PACK_AB R0, R176, R179 ;  /* 0x000000b3b000723e */ /* 0x000fe200000010ff */
[----:B------:R-:W-:Y:S01]  /*1daa0*/  FMUL.FTZ R10, R100, R150 ;  /* 0x00000096640a7220 */ /* 0x000fe20000410000 */
[----:B------:R-:W-:Y:S06]  /*1dab0*/  FADD.FTZ R38, R55, R38 ;  /* 0x0000002637267221 */ /* 0x000fec0000010000 */
[----:B------:R-:W-:Y:S01]  /*1dac0*/  MUFU.EX2 R35, R35 ;  /* 0x0000002300237308 */ /* 0x000fe20000000800 */
[----:B-1----:R-:W-:Y:S01]  /*1dad0*/  F2FP.BF16.F32.PACK_AB R150, R18, R55 ;  /* 0x000000371296723e */ /* 0x002fe200000010ff */
[----:B------:R-:W-:Y:S01]  /*1dae0*/  FMUL.FTZ R17, R101, R165 ;  /* 0x000000a565117220 */ /* 0x000fe20000410000 */
[----:B--2---:R-:W-:Y:S01]  /*1daf0*/  FFMA.FTZ R34, R100, R8, R179 ;  /* 0x0000000864227223 */ /* 0x004fe200000100b3 */
[C---:B------:R-:W-:Y:S01]  /*1db00*/  FMUL.FTZ R8, R3.reuse, R148 ;  /* 0x0000009403087220 */ /* 0x040fe20000410000 */
[----:B----4-:R-:W-:Y:S02]  /*1db10*/  FFMA.FTZ R23, R3, R23, R181 ;  /* 0x0000001703177223 */ /* 0x010fe400000100b5 */
[----:B------:R-:W-:Y:S01]  /*1db20*/  FADD.FTZ R34, R176, R34 ;  /* 0x00000022b0227221 */ /* 0x000fe20000010000 */
[----:B------:R-:W-:Y:S04]  /*1db30*/  IMAD.WIDE.U32 R134, R54, -0x2daee0ad, RZ ;  /* 0xd2511f5336867825 */ /* 0x000fe800078e00ff */
[----:B------:R-:W-:Y:S01]  /*1db40*/  FADD.FTZ R100, R177, R23 ;  /* 0x00000017b1647221 */ /* 0x000fe20000010000 */
[----:B------:R-:W-:Y:S01]  /*1db50*/  FADD.FTZ R34, R51, R34 ;  /* 0x0000002233227221 */ /* 0x000fe20000010000 */
[----:B---3--:R-:W-:Y:S01]  /*1db60*/  FFMA.FTZ R22, R2, R39, R178 ;  /* 0x0000002702167223 */ /* 0x008fe200000100b2 */
[----:B------:R-:W-:Y:S02]  /*1db70*/  F2FP.BF16.F32.PACK_AB R178, R106, R178 ;  /* 0x000000b26ab2723e */ /* 0x000fe400000010ff */
[----:B------:R-:W-:Y:S01]  /*1db80*/  FADD.FTZ R54, R50, R34 ;  /* 0x0000002232367221 */ /* 0x000fe20000010000 */
[----:B------:R-:W-:Y:S01]  /*1db90*/  IMAD.WIDE.U32 R148, R124, -0x326172a9, RZ ;  /* 0xcd9e8d577c947825 */ /* 0x000fe200078e00ff */
[----:B------:R-:W-:Y:S03]  /*1dba0*/  MUFU.EX2 R34, R187 ;  /* 0x000000bb00227308 */ /* 0x000fe60000000800 */
[----:B------:R-:W-:Y:S01]  /*1dbb0*/  FADD.FTZ R39, R106, R22 ;  /* 0x000000166a277221 */ /* 0x000fe20000010000 */
[----:B------:R-:W-:Y:S01]  /*1dbc0*/  FADD.FTZ R106, R18, R38 ;  /* 0x00000026126a7221 */ /* 0x000fe20000010000 */
[----:B------:R-:W-:Y:S02]  /*1dbd0*/  LOP3.LUT R3, R140, R149, RZ, 0x3c, !PT ;  /* 0x000000958c037212 */ /* 0x000fe400078e3cff */
[----:B------:R-:W-:Y:S01]  /*1dbe0*/  FADD.FTZ R38, R111, R39 ;  /* 0x000000276f267221 */ /* 0x000fe20000010000 */
[C---:B------:R-:W-:Y:S01]  /*1dbf0*/  LOP3.LUT R19, R137.reuse, R66, RZ, 0x3c, !PT ;  /* 0x0000004289137212 */ /* 0x040fe200078e3cff */
[----:B------:R-:W-:Y:S01]  /*1dc00*/  VIADD R67, R137, 0xbb67ae85 ;  /* 0xbb67ae8589437836 */ /* 0x000fe20000000000 */
[C---:B------:R-:W-:Y:S01]  /*1dc10*/  F2FP.BF16.F32.PACK_AB R111, R6.reuse, R111 ;  /* 0x0000006f066f723e */ /* 0x040fe200000010ff */
[----:B------:R-:W-:Y:S01]  /*1dc20*/  IMAD.WIDE.U32 R144, R3, -0x2daee0ad, RZ ;  /* 0xd2511f5303907825 */ /* 0x000fe200078e00ff */
[----:B------:R-:W-:Y:S02]  /*1dc30*/  LOP3.LUT R19, R19, R135, RZ, 0x3c, !PT ;  /* 0x0000008713137212 */ /* 0x000fe400078e3cff */
[----:B------:R-:W-:Y:S01]  /*1dc40*/  F2FP.BF16.F32.PACK_AB R3, R177, R181 ;  /* 0x000000b5b103723e */ /* 0x000fe200000010ff */
[----:B------:R-:W-:Y:S01]  /*1dc50*/  FADD.FTZ R101, R6, R38 ;  /* 0x0000002606657221 */ /* 0x000fe20000010000 */
[----:B------:R-:W-:Y:S01]  /*1dc60*/  LOP3.LUT R146, R145, R67, R134, 0x96, !PT ;  /* 0x0000004391927212 */ /* 0x000fe200078e9686 */
[----:B------:R-:W-:Y:S01]  /*1dc70*/  IMAD.WIDE.U32 R22, R19, -0x326172a9, RZ ;  /* 0xcd9e8d5713167825 */ /* 0x000fe200078e00ff */
[----:B------:R-:W1:Y:S03]  /*1dc80*/  MUFU.EX2 R6, R191 ;  /* 0x000000bf00067308 */ /* 0x000e660000000800 */
[----:B------:R-:W-:Y:S01]  /*1dc90*/  IMAD.WIDE.U32 R146, R146, -0x326172a9, RZ ;  /* 0xcd9e8d5792927825 */ /* 0x000fe200078e00ff */
[----:B------:R-:W-:Y:S04]  /*1dca0*/  LOP3.LUT R19, R23, R129, R148, 0x96, !PT ;  /* 0x0000008117137212 */ /* 0x000fe800078e9694 */
[----:B------:R-:W-:Y:S01]  /*1dcb0*/  LOP3.LUT R50, R147, R132, R22, 0x96, !PT ;  /* 0x0000008493327212 */ /* 0x000fe200078e9616 */
[----:B------:R-:W-:Y:S04]  /*1dcc0*/  IMAD.WIDE.U32 R18, R19, -0x2daee0ad, RZ ;  /* 0xd2511f5313127825 */ /* 0x000fe800078e00ff */
[----:B------:R-:W-:Y:S01]  /*1dcd0*/  IMAD.WIDE.U32 R50, R50, -0x2daee0ad, RZ ;  /* 0xd2511f5332327825 */ /* 0x000fe200078e00ff */
[----:B------:R-:W-:Y:S02]  /*1dce0*/  LOP3.LUT R38, R19, R125, R144, 0x96, !PT ;  /* 0x0000007d13267212 */ /* 0x000fe400078e9690 */
[----:B-1----:R-:W-:Y:S01]  /*1dcf0*/  F2FP.BF16.F32.PACK_AB R176, R6, R34 ;  /* 0x0000002206b0723e */ /* 0x002fe200000010ff */
[----:B------:R-:W-:Y:S01]  /*1dd00*/  IMAD.MOV.U32 R191, RZ, RZ, R132 ;  /* 0x000000ffffbf7224 */ /* 0x000fe200078e0084 */
[----:B------:R-:W-:Y:S01]  /*1dd10*/  LOP3.LUT R19, R51, R175, R18, 0x96, !PT ;  /* 0x000000af33137212 */ /* 0x000fe200078e9612 */
[----:B------:R-:W-:Y:S04]  /*1dd20*/  IMAD.WIDE.U32 R38, R38, -0x326172a9, RZ ;  /* 0xcd9e8d5726267825 */ /* 0x000fe800078e00ff */
[----:B------:R-:W-:Y:S01]  /*1dd30*/  FADD.FTZ R18, R107, R100 ;  /* 0x000000646b127221 */ /* 0x000fe20000010000 */
[----:B------:R-:W-:Y:S01]  /*1dd40*/  MUFU.EX2 R51, R186 ;  /* 0x000000ba00337308 */ /* 0x000fe20000000800 */
[C---:B------:R-:W-:Y:S02]  /*1dd50*/  F2FP.BF16.F32.PACK_AB R107, R35.reuse, R107 ;  /* 0x0000006b236b723e */ /* 0x040fe400000010ff */
[----:B------:R-:W-:Y:S01]  /*1dd60*/  FADD.FTZ R55, R35, R18 ;  /* 0x0000001223377221 */ /* 0x000fe20000010000 */
[----:B------:R-:W-:Y:S01]  /*1dd70*/  LOP3.LUT R35, R39, R116, R146, 0x96, !PT ;  /* 0x0000007427237212 */ /* 0x000fe200078e9692 */
[----:B------:R-:W-:Y:S05]  /*1dd80*/  FADD.FTZ R18, R34, R54 ;  /* 0x0000003622127221 */ /* 0x000fea0000010000 */
[----:B------:R-:W1:Y:S01]  /*1dd90*/  MUFU.EX2 R39, R189 ;  /* 0x000000bd00277308 */ /* 0x000e620000000800 */
[----:B------:R-:W-:Y:S01]  /*1dda0*/  FADD.FTZ R108, R6, R18 ;  /* 0x00000012066c7221 */ /* 0x000fe20000010000 */
[----:B------:R-:W-:Y:S04]  /*1ddb0*/  IMAD.WIDE.U32 R34, R35, -0x2daee0ad, RZ ;  /* 0xd2511f5323227825 */ /* 0x000fe800078e00ff */
[----:B------:R-:W-:Y:S01]  /*1ddc0*/  IMAD.WIDE.U32 R18, R19, -0x326172a9, RZ ;  /* 0xcd9e8d5713127825 */ /* 0x000fe200078e00ff */
[----:B------:R-:W-:Y:S03]  /*1ddd0*/  LOP3.LUT R50, R35, R123, R50, 0x96, !PT ;  /* 0x0000007b23327212 */ /* 0x000fe600078e9632 */
[----:B------:R-:W-:Y:S02]  /*1dde0*/  MUFU.EX2 R6, R185 ;  /* 0x000000b900067308 */ /* 0x000fe40000000800 */
[----:B------:R-:W-:Y:S08]  /*1ddf0*/  IMAD.WIDE.U32 R160, R50, -0x326172a9, RZ ;  /* 0xcd9e8d5732a07825 */ /* 0x000ff000078e00ff */
[----:B------:R-:W2:Y:S01]  /*1de00*/  MUFU.EX2 R35, R184 ;  /* 0x000000b800237308 */ /* 0x000ea20000000800 */
[----:B-1----:R-:W-:Y:S01]  /*1de10*/  F2FP.BF16.F32.PACK_AB R151, R39, R51 ;  /* 0x000000332797723e */ /* 0x002fe200000010ff */
[----:B------:R-:W3:Y:S08]  /*1de20*/  LDL R189, [R1+0xfc] ;  /* 0x0000fc0001bd7983 */ /* 0x000ef00000100800 */
[----:B------:R1:W-:Y:S01]  /*1de30*/  MUFU.EX2 R100, R215 ;  /* 0x000000d700647308 */ /* 0x0003e20000000800 */
[----:B------:R-:W-:Y:S09]  /*1de40*/  LOP3.LUT R149, R161, R118, R18, 0x96, !PT ;  /* 0x00000076a1957212 */ /* 0x000ff200078e9612 */
[----:B------:R-:W-:Y:S01]  /*1de50*/  MUFU.EX2 R50, R193 ;  /* 0x000000c100327308 */ /* 0x000fe20000000800 */
[----:B--2---:R-:W-:Y:S09]  /*1de60*/  F2FP.BF16.F32.PACK_AB R164, R6, R35 ;  /* 0x0000002306a4723e */ /* 0x004ff200000010ff */
[----:B------:R-:W-:Y:S01]  /*1de70*/  MUFU.EX2 R54, R212 ;  /* 0x000000d400367308 */ /* 0x000fe20000000800 */
[----:B-1----:R-:W-:Y:S01]  /*1de80*/  IMAD.MOV.U32 R215, RZ, RZ, R129 ;  /* 0x000000ffffd77224 */ /* 0x002fe200078e0081 */
[----:B---3--:R-:W-:Y:S01]  /*1de90*/  LOP3.LUT R38, R19, R189, R38, 0x96, !PT ;  /* 0x000000bd13267212 */ /* 0x008fe200078e9626 */
[----:B------:R-:W-:Y:S07]  /*1dea0*/  FADD.FTZ R19, R51, R106 ;  /* 0x0000006a33137221 */ /* 0x000fee0000010000 */
[----:B------:R-:W1:Y:S01]  /*1deb0*/  MUFU.EX2 R106, R182 ;  /* 0x000000b6006a7308 */ /* 0x000e620000000800 */
[----:B------:R-:W-:Y:S04]  /*1dec0*/  IMAD.WIDE.U32 R186, R38, -0x2daee0ad, RZ ;  /* 0xd2511f5326ba7825 */ /* 0x000fe800078e00ff */
[----:B------:R-:W-:Y:S01]  /*1ded0*/  FADD.FTZ R110, R39, R19 ;  /* 0x00000013276e7221 */ /* 0x000fe20000010000 */
[----:B------:R-:W-:Y:S01]  /*1dee0*/  FADD.FTZ R19, R35, R101 ;  /* 0x0000006523137221 */ /* 0x000fe20000010000 */
[----:B------:R-:W-:Y:S03]  /*1def0*/  LOP3.LUT R130, R187, R119, R34, 0x96, !PT ;  /* 0x00000077bb827212 */ /* 0x000fe600078e9622 */
[----:B------:R2:W-:Y:S01]  /*1df00*/  MUFU.EX2 R101, R210 ;  /* 0x000000d200657308 */ /* 0x0005e20000000800 */
[----:B------:R-:W-:Y:S01]  /*1df10*/  FADD.FTZ R115, R6, R19 ;  /* 0x0000001306737221 */ /* 0x000fe20000010000 */
[----:B------:R-:W-:Y:S08]  /*1df20*/  IMAD.WIDE.U32 R130, R130, -0x326172a9, RZ ;  /* 0xcd9e8d5782827825 */ /* 0x000ff000078e00ff */
[----:B------:R-:W3:Y:S01]  /*1df30*/  MUFU.EX2 R19, R183 ;  /* 0x000000b700137308 */ /* 0x000ee20000000800 */
[----:B------:R-:W-:Y:S01]  /*1df40*/  LOP3.LUT R18, R131, R245, R160, 0x96, !PT ;  /* 0x000000f583127212 */ /* 0x000fe200078e96a0 */
[----:B-1----:R-:W-:Y:S01]  /*1df50*/  FADD.FTZ R34, R106, R55 ;  /* 0x000000376a227221 */ /* 0x002fe20000010000 */
[----:B------:R-:W-:Y:S01]  /*1df60*/  LOP3.LUT R136, R130, 0xff, RZ, 0xc0, !PT ;  /* 0x000000ff82887812 */ /* 0x000fe200078ec0ff */
[----:B------:R-:W-:Y:S01]  /*1df70*/  IMAD.MOV.U32 R182, RZ, RZ, R119 ;  /* 0x000000ffffb67224 */ /* 0x000fe200078e0077 */
[----:B------:R-:W-:Y:S02]  /*1df80*/  LOP3.LUT R6, R18, 0xff, RZ, 0xc0, !PT ;  /* 0x000000ff12067812 */ /* 0x000fe400078ec0ff */
[----:B------:R-:W-:Y:S03]  /*1df90*/  SHF.R.U32.HI R51, RZ, 0x10, R18 ;  /* 0x00000010ff337819 */ /* 0x000fe60000011612 */
[----:B------:R-:W-:Y:S01]  /*1dfa0*/  MUFU.EX2 R38, R188 ;  /* 0x000000bc00267308 */ /* 0x000fe20000000800 */
[C---:B------:R-:W-:Y:S01]  /*1dfb0*/  ISETP.GE.U32.AND P1, PT, R200.reuse, R6, PT ;  /* 0x00000006c800720c */ /* 0x040fe20003f26070 */
[----:B--2---:R-:W-:Y:S01]  /*1dfc0*/  IMAD.MOV.U32 R210, RZ, RZ, R118 ;  /* 0x000000ffffd27224 */ /* 0x004fe200078e0076 */
[----:B------:R-:W-:Y:S02]  /*1dfd0*/  PRMT R6, R7, 0x7632, R6 ;  /* 0x0000763207067816 */ /* 0x000fe40000000006 */
[----:B------:R-:W-:Y:S02]  /*1dfe0*/  LOP3.LUT R51, R51, 0xff, RZ, 0xc0, !PT ;  /* 0x000000ff33337812 */ /* 0x000fe400078ec0ff */
[----:B------:R-:W-:Y:S03]  /*1dff0*/  PRMT R117, R7, 0x5410, R6 ;  /* 0x0000541007757816 */ /* 0x000fe60000000006 */
[----:B------:R-:W1:Y:S01]  /*1e000*/  MUFU.EX2 R55, R209 ;  /* 0x000000d100377308 */ /* 0x000e620000000800 */
[----:B------:R-:W-:Y:S01]  /*1e010*/  ISETP.GE.U32.AND P3, PT, R200, R51, PT ;  /* 0x00000033c800720c */ /* 0x000fe20003f66070 */
[C---:B---3--:R-:W-:Y:S01]  /*1e020*/  FADD.FTZ R114, R19.reuse, R34 ;  /* 0x0000002213727221 */ /* 0x048fe20000010000 */
[----:B------:R-:W-:Y:S01]  /*1e030*/  F2FP.BF16.F32.PACK_AB R106, R19, R106 ;  /* 0x0000006a136a723e */ /* 0x000fe200000010ff */
[----:B------:R-:W-:Y:S02]  /*1e040*/  IMAD.MOV.U32 R183, RZ, RZ, R123 ;  /* 0x000000ffffb77224 */ /* 0x000fe400078e007b */
[----:B------:R-:W-:Y:S04]  /*1e050*/  @!P1 HFMA2.BF16_V2 R109, -RZ.H0_H0, RZ.H0_H0, -R7.H0_H0 ;  /* 0x200000ffff6d9231 */ /* 0x000fe80000340907 */
[----:B------:R-:W-:Y:S01]  /*1e060*/  MUFU.EX2 R51, R207 ;  /* 0x000000cf00337308 */ /* 0x000fe20000000800 */
[----:B------:R-:W-:Y:S01]  /*1e070*/  PRMT R35, R109, 0x7610, R35 ;  /* 0x000076106d237816 */ /* 0x000fe20000000023 */
[----:B------:R2:W-:Y:S03]  /*1e080*/  @!P1 STL.S16 [R1+0x78], R109 ;  /* 0x0000786d01009387 */ /* 0x0005e60000100600 */
[----:B------:R-:W-:Y:S01]  /*1e090*/  @!P1 PRMT R7, R35, 0x5410, RZ ;  /* 0x0000541023079816 */ /* 0x000fe200000000ff */
[----:B------:R3:W4:Y:S01]  /*1e0a0*/  LDL.S16 R128, [R1+0x70] ;  /* 0x0000700001807983 */ /* 0x0007220000100600 */
[----:B-1----:R-:W-:Y:S03]  /*1e0b0*/  F2FP.BF16.F32.PACK_AB R177, R54, R55 ;  /* 0x0000003736b1723e */ /* 0x002fe600000010ff */
[----:B------:R1:W-:Y:S01]  /*1e0c0*/  MUFU.EX2 R19, R214 ;  /* 0x000000d600137308 */ /* 0x0003e20000000800 */
[----:B------:R3:W3:Y:S04]  /*1e0d0*/  LDL.S16 R121, [R1+0x6c] ;  /* 0x00006c0001797983 */ /* 0x0006e80000100600 */
[----:B------:R2:W-:Y:S05]  /*1e0e0*/  ST.E.U16 desc[UR4][R202.64], R7 ;  /* 0x00000007ca007985 */ /* 0x0005ea000c101504 */
[----:B------:R-:W2:Y:S01]  /*1e0f0*/  MUFU.EX2 R35, R190 ;  /* 0x000000be00237308 */ /* 0x000ea20000000800 */
[----:B------:R-:W3:Y:S09]  /*1e100*/  LDL R120, [R1+0x154] ;  /* 0x0001540001787983 */ /* 0x000ef20000100800 */
[----:B------:R-:W-:Y:S01]  /*1e110*/  MUFU.EX2 R39, R192 ;  /* 0x000000c000277308 */ /* 0x000fe20000000800 */
[----:B-1----:R-:W-:Y:S09]  /*1e120*/  IMAD.MOV.U32 R214, RZ, RZ, R116 ;  /* 0x000000ffffd67224 */ /* 0x002ff200078e0074 */
[----:B--2---:R1:W-:Y:S01]  /*1e130*/  MUFU.EX2 R109, R195 ;  /* 0x000000c3006d7308 */ /* 0x0043e20000000800 */
[----:B------:R-:W-:Y:S02]  /*1e140*/  F2FP.BF16.F32.PACK_AB R165, R35, R38 ;  /* 0x0000002623a5723e */ /* 0x000fe400000010ff */
[----:B------:R-:W-:Y:S02]  /*1e150*/  LOP3.LUT R7, R18, 0xffff, RZ, 0xc0, !PT ;  /* 0x0000ffff12077812 */ /* 0x000fe400078ec0ff */
[----:B------:R-:W-:Y:S02]  /*1e160*/  SHF.R.U32.HI R18, RZ, 0x18, R18 ;  /* 0x00000018ff127819 */ /* 0x000fe40000011612 */
[----:B------:R-:W-:Y:S02]  /*1e170*/  SHF.R.U32.HI R7, RZ, 0x8, R7 ;  /* 0x00000008ff077819 */ /* 0x000fe40000011607 */
[C---:B------:R-:W-:Y:S01]  /*1e180*/  ISETP.GE.U32.AND P2, PT, R200.reuse, R18, PT ;  /* 0x00000012c800720c */ /* 0x040fe20003f46070 */
[----:B------:R-:W-:Y:S01]  /*1e190*/  FADD.FTZ R18, R101, R108 ;  /* 0x0000006c65127221 */ /* 0x000fe20000010000 */
[----:B------:R-:W-:Y:S01]  /*1e1a0*/  LOP3.LUT R34, R7, 0xffff, RZ, 0xc0, !PT ;  /* 0x0000ffff07227812 */ /* 0x000fe200078ec0ff */
[----:B-1----:R-:W-:Y:S01]  /*1e1b0*/  IMAD.MOV.U32 R195, RZ, RZ, R125 ;  /* 0x000000ffffc37224 */ /* 0x002fe200078e007d */
[C---:B------:R-:W-:Y:S01]  /*1e1c0*/  F2FP.BF16.F32.PACK_AB R101, R19.reuse, R101 ;  /* 0x000000651365723e */ /* 0x040fe200000010ff */
[----:B------:R-:W-:Y:S01]  /*1e1d0*/  MUFU.EX2 R7, R206 ;  /* 0x000000ce00077308 */ /* 0x000fe20000000800 */
[----:B------:R-:W-:Y:S01]  /*1e1e0*/  ISETP.GE.U32.AND P1, PT, R200, R34, PT ;  /* 0x00000022c800720c */ /* 0x000fe20003f26070 */
[----:B------:R-:W-:Y:S01]  /*1e1f0*/  FADD.FTZ R108, R19, R18 ;  /* 0x00000012136c7221 */ /* 0x000fe20000010000 */
[----:B------:R-:W-:Y:S05]  /*1e200*/  VIADD R18, R66, 0x1 ;  /* 0x0000000142127836 */ /* 0x000fea0000000000 */
[----:B------:R-:W-:Y:S02]  /*1e210*/  LOP3.LUT R18, R137, R18, RZ, 0x3c, !PT ;  /* 0x0000001289127212 */ /* 0x000fe400078e3cff */
[----:B------:R-:W-:Y:S02]  /*1e220*/  MUFU.EX2 R34, R216 ;  /* 0x000000d800227308 */ /* 0x000fe40000000800 */
[----:B------:R-:W-:Y:S02]  /*1e230*/  LOP3.LUT R145, R18, R135, RZ, 0x3c, !PT ;  /* 0x0000008712917212 */ /* 0x000fe400078e3cff */
[----:B------:R-:W-:Y:S06]  /*1e240*/  @!P1 HFMA2.BF16_V2 R112, -RZ.H0_H0, RZ.H0_H0, -R6.H0_H0 ;  /* 0x200000ffff709231 */ /* 0x000fec0000340906 */
[----:B------:R-:W1:Y:S01]  /*1e250*/  MUFU.EX2 R18, R211 ;  /* 0x000000d300127308 */ /* 0x000e620000000800 */
[----:B------:R-:W-:Y:S01]  /*1e260*/  PRMT R113, R112, 0x7610, R113 ;  /* 0x0000761070717816 */ /* 0x000fe20000000071 */
[----:B------:R2:W-:Y:S03]  /*1e270*/  @!P1 STL.S16 [R1+0x74], R112 ;  /* 0x0000747001009387 */ /* 0x0005e60000100600 */
[----:B------:R-:W-:Y:S05]  /*1e280*/  @!P1 PRMT R6, R113, 0x5410, RZ ;  /* 0x0000541071069816 */ /* 0x000fea00000000ff */
[----:B------:R2:W-:Y:S01]  /*1e290*/  ST.E.U16 desc[UR4][R202.64+0x2], R6 ;  /* 0x00000206ca007985 */ /* 0x0005e2000c101504 */
[----:B-1----:R-:W-:Y:S01]  /*1e2a0*/  F2FP.BF16.F32.PACK_AB R192, R18, R51 ;  /* 0x0000003312c0723e */ /* 0x002fe200000010ff */
[----:B--2---:R-:W-:Y:S02]  /*1e2b0*/  VIADD R112, R124, 0x4 ;  /* 0x000000047c707836 */ /* 0x004fe40000000000 */
[----:B------:R-:W2:Y:S02]  /*1e2c0*/  LDL R124, [R1+0x15c] ;  /* 0x00015c00017c7983 */ /* 0x000ea40000100800 */
[----:B------:R-:W-:Y:S05]  /*1e2d0*/  IMAD.WIDE.U32 R112, R112, -0x326172a9, RZ ;  /* 0xcd9e8d5770707825 */ /* 0x000fea00078e00ff */
[----:B------:R-:W-:Y:S01]  /*1e2e0*/  LOP3.LUT R19, R140, R113, RZ, 0x3c, !PT ;  /* 0x000000718c137212 */ /* 0x000fe200078e3cff */
[----:B------:R-:W-:Y:S01]  /*1e2f0*/  FADD.FTZ R6, R109, R110 ;  /* 0x0000006e6d067221 */ /* 0x000fe20000010000 */
[----:B------:R-:W-:Y:S02]  /*1e300*/  F2FP.BF16.F32.PACK_AB R109, R7, R109 ;  /* 0x0000006d076d723e */ /* 0x000fe400000010ff */
[----:B------:R-:W-:Y:S01]  /*1e310*/  F2FP.BF16.F32.PACK_AB R113, R39, R50 ;  /* 0x000000322771723e */ /* 0x000fe200000010ff */
[--C-:B------:R-:W-:Y:S01]  /*1e320*/  FADD.FTZ R110, R7, R6.reuse ;  /* 0x00000006076e7221 */ /* 0x100fe20000010000 */
[C---:B------:R-:W-:Y:S01]  /*1e330*/  PRMT R7, R178.reuse, 0x7610, R7 ;  /* 0x00007610b2077816 */ /* 0x040fe20000000007 */
[----:B------:R-:W-:Y:S01]  /*1e340*/  IMAD.WIDE.U32 R152, R19, -0x2daee0ad, RZ ;  /* 0xd2511f5313987825 */ /* 0x000fe200078e00ff */
[----:B------:R-:W-:Y:S03]  /*1e350*/  PRMT R6, R178, 0x7632, R6 ;  /* 0x00007632b2067816 */ /* 0x000fe60000000006 */
[----:B------:R-:W-:Y:S01]  /*1e360*/  FADD.FTZ R19, R50, R115 ;  /* 0x0000007332137221 */ /* 0x000fe20000010000 */
[----:B------:R-:W-:Y:S01]  /*1e370*/  FADD.FTZ R50, R38, R114 ;  /* 0x0000007226327221 */ /* 0x000fe20000010000 */
[----:B------:R-:W-:Y:S01]  /*1e380*/  PRMT R116, R7, 0x5410, R6 ;  /* 0x0000541007747816 */ /* 0x000fe20000000006 */
[----:B------:R-:W-:Y:S01]  /*1e390*/  MUFU.EX2 R38, R208 ;  /* 0x000000d000267308 */ /* 0x000fe20000000800 */
[----:B------:R-:W-:Y:S01]  /*1e3a0*/  LOP3.LUT R134, R153, R67, R134, 0x96, !PT ;  /* 0x0000004399867212 */ /* 0x000fe200078e9686 */
[----:B------:R-:W-:Y:S01]  /*1e3b0*/  FADD.FTZ R66, R39, R19 ;  /* 0x0000001327427221 */ /* 0x000fe20000010000 */
[----:B------:R-:W-:Y:S01]  /*1e3c0*/  FADD.FTZ R19, R100, R108 ;  /* 0x0000006c64137221 */ /* 0x000fe20000010000 */
[----:B------:R-:W-:Y:S01]  /*1e3d0*/  F2FP.BF16.F32.PACK_AB R100, R34, R100 ;  /* 0x000000642264723e */ /* 0x000fe200000010ff */
[----:B------:R-:W-:Y:S01]  /*1e3e0*/  FADD.FTZ R67, R35, R50 ;  /* 0x0000003223437221 */ /* 0x000fe20000010000 */
[----:B------:R-:W-:Y:S01]  /*1e3f0*/  PRMT R108, R3, 0x7632, R108 ;  /* 0x00007632036c7816 */ /* 0x000fe2000000006c */
[----:B------:R-:W-:Y:S03]  /*1e400*/  IMAD.WIDE.U32 R134, R134, -0x326172a9, RZ ;  /* 0xcd9e8d5786867825 */ /* 0x000fe600078e00ff */
[----:B------:R-:W1:Y:S01]  /*1e410*/  MUFU.EX2 R39, R194 ;  /* 0x000000c200277308 */ /* 0x000e620000000800 */
[----:B------:R-:W-:Y:S01]  /*1e420*/  FADD.FTZ R50, R34, R19 ;  /* 0x0000001322327221 */ /* 0x000fe20000010000 */
[----:B------:R-:W-:Y:S01]  /*1e430*/  LOP3.LUT R34, R135, R191, R22, 0x96, !PT ;  /* 0x000000bf87227212 */ /* 0x000fe200078e9616 */
[----:B------:R-:W-:Y:S01]  /*1e440*/  FADD.FTZ R22, R51, R66 ;  /* 0x0000004233167221 */ /* 0x000fe20000010000 */
[C---:B------:R-:W-:Y:S01]  /*1e450*/  FMUL.FTZ R51, R2.reuse, R143 ;  /* 0x0000008f02337220 */ /* 0x040fe20000410000 */
[----:B------:R-:W-:Y:S05]  /*1e460*/  FMUL.FTZ R66, R2, R126 ;  /* 0x0000007e02427220 */ /* 0x000fea0000410000 */
[----:B------:R-:W-:Y:S01]  /*1e470*/  MUFU.EX2 R19, R217 ;  /* 0x000000d900137308 */ /* 0x000fe20000000800 */
[----:B------:R-:W-:Y:S01]  /*1e480*/  FADD.FTZ R119, R18, R22 ;  /* 0x0000001612777221 */ /* 0x000fe20000010000 */
[----:B------:R-:W-:Y:S08]  /*1e490*/  IMAD.WIDE.U32 R34, R34, -0x2daee0ad, RZ ;  /* 0xd2511f5322227825 */ /* 0x000ff000078e00ff */
[----:B------:R-:W1:Y:S02]  /*1e4a0*/  MUFU.EX2 R18, R222 ;  /* 0x000000de00127308 */ /* 0x000e640000000800 */
[----:B-1----:R-:W-:Y:S08]  /*1e4b0*/  F2FP.BF16.F32.PACK_AB R187, R38, R39 ;  /* 0x0000002726bb723e */ /* 0x002ff000000010ff */
[----:B------:R-:W-:Y:S01]  /*1e4c0*/  MUFU.EX2 R126, R236 ;  /* 0x000000ec007e7308 */ /* 0x000fe20000000800 */
[----:B------:R-:W-:Y:S01]  /*1e4d0*/  F2FP.BF16.F32.PACK_AB R193, R18, R19 ;  /* 0x0000001312c1723e */ /* 0x000fe200000010ff */
[----:B----4-:R-:W-:Y:S02]  /*1e4e0*/  @!P3 HFMA2.BF16_V2 R128, -RZ.H0_H0, RZ.H0_H0, -R7.H0_H0 ;  /* 0x200000ffff80b231 */ /* 0x010fe40000340907 */
[----:B---3--:R-:W-:Y:S03]  /*1e4f0*/  @!P2 HFMA2.BF16_V2 R121, -RZ.H0_H0, RZ.H0_H0, -R6.H0_H0 ;  /* 0x200000ffff79a231 */ /* 0x008fe60000340906 */
[----:B------:R-:W-:Y:S01]  /*1e500*/  PRMT R122, R128, 0x7610, R122 ;  /* 0x00007610807a7816 */ /* 0x000fe2000000007a */
[----:B------:R1:W-:Y:S01]  /*1e510*/  @!P3 STL.S16 [R1+0x70], R128 ;  /* 0x000070800100b387 */ /* 0x0003e20000100600 */
[----:B------:R-:W-:Y:S03]  /*1e520*/  PRMT R115, R121, 0x7610, R115 ;  /* 0x0000761079737816 */ /* 0x000fe60000000073 */
[----:B------:R2:W-:Y:S01]  /*1e530*/  @!P2 STL.S16 [R1+0x6c], R121 ;  /* 0x00006c790100a387 */ /* 0x0005e20000100600 */
[----:B------:R-:W-:Y:S02]  /*1e540*/  @!P3 PRMT R7, R122, 0x5410, RZ ;  /* 0x000054107a07b816 */ /* 0x000fe400000000ff */
[----:B------:R-:W-:Y:S01]  /*1e550*/  IADD3 R120, P1, R202, R120, RZ ;  /* 0x00000078ca787210 */ /* 0x000fe20007f3e0ff */
[----:B------:R3:W4:Y:S01]  /*1e560*/  LDL.S16 R123, [R1+0xd0] ;  /* 0x0000d000017b7983 */ /* 0x0007220000100600 */
[----:B------:R-:W-:Y:S03]  /*1e570*/  @!P2 PRMT R6, R115, 0x5410, RZ ;  /* 0x000054107306a816 */ /* 0x000fe600000000ff */
[----:B------:R-:W3:Y:S04]  /*1e580*/  LDL R114, [R1+0x148] ;  /* 0x0001480001727983 */ /* 0x000ee80000100800 */
[----:B------:R-:W3:Y:S04]  /*1e590*/  LDL R122, [R1+0x13c] ;  /* 0x00013c00017a7983 */ /* 0x000ee80000100800 */
[----:B------:R-:W3:Y:S04]  /*1e5a0*/  LDL R115, [R1+0x14c] ;  /* 0x00014c0001737983 */ /* 0x000ee80000100800 */
[----:B-1----:R-:W3:Y:S01]  /*1e5b0*/  LDL.64 R128, [R1+0x140] ;  /* 0x0001400001807983 */ /* 0x002ee20000100a00 */
[----:B--2---:R-:W-:Y:S05]  /*1e5c0*/  IMAD.X R121, R203, 0x1, R124, P1 ;  /* 0x00000001cb797824 */ /* 0x004fea00008e067c */
[----:B------:R1:W-:Y:S04]  /*1e5d0*/  ST.E.U16 desc[UR4][R120.64], R7 ;  /* 0x0000000778007985 */ /* 0x0003e8000c101504 */
[----:B------:R2:W-:Y:S01]  /*1e5e0*/  ST.E.U16 desc[UR4][R120.64+0x2], R6 ;  /* 0x0000020678007985 */ /* 0x0005e2000c101504 */
[----:B-1----:R-:W-:Y:S01]  /*1e5f0*/  FADD.FTZ R7, R55, R110 ;  /* 0x0000006e37077221 */ /* 0x002fe20000010000 */
[----:B------:R-:W-:Y:S01]  /*1e600*/  FMUL.FTZ R55, R2, R139 ;  /* 0x0000008b02377220 */ /* 0x000fe20000410000 */
[----:B--2---:R-:W-:Y:S02]  /*1e610*/  LOP3.LUT R6, R23, R215, R112, 0x96, !PT ;  /* 0x000000d717067212 */ /* 0x004fe400078e9670 */
[----:B------:R-:W-:Y:S01]  /*1e620*/  FADD.FTZ R110, R54, R7 ;  /* 0x00000007366e7221 */ /* 0x000fe20000010000 */
[----:B------:R-:W-:Y:S02]  /*1e630*/  FMUL.FTZ R54, R2, R138 ;  /* 0x0000008a02367220 */ /* 0x000fe40000410000 */
[----:B------:R-:W-:Y:S05]  /*1e640*/  IMAD.WIDE.U32 R6, R6, -0x2daee0ad, RZ ;  /* 0xd2511f5306067825 */ /* 0x000fea00078e00ff */
[----:B------:R-:W-:Y:S01]  /*1e650*/  LOP3.LUT R22, R7, R195, R152, 0x96, !PT ;  /* 0x000000c307167212 */ /* 0x000fe200078e9698 */
[----:B------:R-:W-:Y:S01]  /*1e660*/  FADD.FTZ R7, R19, R50 ;  /* 0x0000003213077221 */ /* 0x000fe20000010000 */
[----:B------:R-:W-:Y:S01]  /*1e670*/  LOP3.LUT R35, R35, R175, R6, 0x96, !PT ;  /* 0x000000af23237212 */ /* 0x000fe200078e9606 */
[----:B------:R-:W-:Y:S01]  /*1e680*/  FADD.FTZ R6, R39, R67 ;  /* 0x0000004327067221 */ /* 0x000fe20000010000 */
[----:B------:R-:W-:Y:S01]  /*1e690*/  FMUL.FTZ R39, R2, R155 ;  /* 0x0000009b02277220 */ /* 0x000fe20000410000 */
[----:B------:R-:W-:Y:S04]  /*1e6a0*/  IMAD.WIDE.U32 R22, R22, -0x326172a9, RZ ;  /* 0xcd9e8d5716167825 */ /* 0x000fe800078e00ff */
[----:B------:R-:W-:Y:S01]  /*1e6b0*/  FADD.FTZ R140, R18, R7 ;  /* 0x00000007128c7221 */ /* 0x000fe20000010000 */
[----:B------:R-:W-:Y:S01]  /*1e6c0*/  FADD.FTZ R118, R38, R6 ;  /* 0x0000000626767221 */ /* 0x000fe20000010000 */
[C---:B------:R-:W-:Y:S01]  /*1e6d0*/  FMUL.FTZ R38, R2.reuse, R154 ;  /* 0x0000009a02267220 */ /* 0x040fe20000410000 */
[----:B------:R-:W-:Y:S01]  /*1e6e0*/  LOP3.LUT R6, R23, R214, R134, 0x96, !PT ;  /* 0x000000d617067212 */ /* 0x000fe200078e9686 */
[C---:B------:R-:W-:Y:S01]  /*1e6f0*/  FMUL.FTZ R23, R2.reuse, R163 ;  /* 0x000000a302177220 */ /* 0x040fe20000410000 */
[C---:B------:R-:W-:Y:S01]  /*1e700*/  FMUL.FTZ R50, R2.reuse, R142 ;  /* 0x0000008e02327220 */ /* 0x040fe20000410000 */
[----:B------:R-:W-:Y:S01]  /*1e710*/  FMUL.FTZ R67, R2, R127 ;  /* 0x0000007f02437220 */ /* 0x000fe20000410000 */
[----:B------:R-:W-:Y:S04]  /*1e720*/  IMAD.WIDE.U32 R142, R145, -0x326172a9, RZ ;  /* 0xcd9e8d57918e7825 */ /* 0x000fe800078e00ff */
[----:B------:R-:W-:Y:S01]  /*1e730*/  IMAD.WIDE.U32 R18, R6, -0x2daee0ad, RZ ;  /* 0xd2511f5306127825 */ /* 0x000fe200078e00ff */
[CC--:B------:R-:W-:Y:S02]  /*1e740*/  LOP3.LUT R148, R143.reuse, R215.reuse, R148, 0x96, !PT ;  /* 0x000000d78f947212 */ /* 0x0c0fe400078e9694 */
[----:B------:R-:W-:Y:S01]  /*1e750*/  LOP3.LUT R155, R143, R215, R112, 0x96, !PT ;  /* 0x000000d78f9b7212 */ /* 0x000fe200078e9670 */
[----:B------:R-:W-:Y:S01]  /*1e760*/  IMAD.WIDE.U32 R6, R35, -0x326172a9, RZ ;  /* 0xcd9e8d5723067825 */ /* 0x000fe200078e00ff */
[----:B------:R-:W-:Y:S03]  /*1e770*/  LOP3.LUT R34, R19, R183, R34, 0x96, !PT ;  /* 0x000000b713227212 */ /* 0x000fe600078e9622 */
[----:B------:R-:W-:Y:S01]  /*1e780*/  FMUL.FTZ R35, R2, R159 ;  /* 0x0000009f02237220 */ /* 0x000fe20000410000 */
[----:B------:R-:W-:Y:S01]  /*1e790*/  LOP3.LUT R22, R7, R189, R22, 0x96, !PT ;  /* 0x000000bd07167212 */ /* 0x000fe200078e9616 */
[----:B------:R-:W-:Y:S04]  /*1e7a0*/  IMAD.WIDE.U32 R178, R34, -0x326172a9, RZ ;  /* 0xcd9e8d5722b27825 */ /* 0x000fe800078e00ff */
[----:B------:R-:W-:Y:S01]  /*1e7b0*/  FMUL.FTZ R34, R2, R158 ;  /* 0x0000009e02227220 */ /* 0x000fe20000410000 */
[----:B------:R-:W-:Y:S01]  /*1e7c0*/  IMAD.WIDE.U32 R180, R22, -0x2daee0ad, RZ ;  /* 0xd2511f5316b47825 */ /* 0x000fe200078e00ff */
[----:B------:R-:W-:Y:S03]  /*1e7d0*/  LOP3.LUT R141, R179, R210, R6, 0x96, !PT ;  /* 0x000000d2b38d7212 */ /* 0x000fe600078e9606 */
[----:B------:R-:W-:Y:S01]  /*1e7e0*/  FMUL.FTZ R22, R2, R162 ;  /* 0x000000a202167220 */ /* 0x000fe20000410000 */
[----:B------:R-:W-:Y:S05]  /*1e7f0*/  LOP3.LUT R124, R181, R182, R18, 0x96, !PT ;  /* 0x000000b6b57c7212 */ /* 0x000fea00078e9612 */
[----:B------:R-:W-:Y:S05]  /*1e800*/  IMAD.WIDE.U32 R124, R124, -0x326172a9, RZ ;  /* 0xcd9e8d577c7c7825 */ /* 0x000fea00078e00ff */
[----:B------:R-:W-:Y:S04]  /*1e810*/  LOP3.LUT R6, R125, R245, R178, 0x96, !PT ;  /* 0x000000f57d067212 */ /* 0x000fe800078e96b2 */
[----:B------:R-:W-:Y:S04]  /*1e820*/  LOP3.LUT R7, R6, 0xff, RZ, 0xc0, !PT ;  /* 0x000000ff06077812 */ /* 0x000fe800078ec0ff */
[----:B------:R-:W-:Y:S11]  /*1e830*/  ISETP.GE.U32.AND P2, PT, R200, R7, PT ;  /* 0x00000007c800720c */ /* 0x000ff60003f46070 */
[----:B------:R-:W-:Y:S02]  /*1e840*/  @!UPT UIADD3 URZ, URZ, URZ, URZ ;  /* 0x0000003f3f3ff290 */ /* 0x000fe4000fffe03f */
[----:B----4-:R-:W-:Y:S05]  /*1e850*/  @!P2 HFMA2.BF16_V2 R123, -RZ.H0_H0, RZ.H0_H0, -R3.H0_H0 ;  /* 0x200000ffff7ba231 */ /* 0x010fea0000340903 */
[----:B------:R-:W-:Y:S01]  /*1e860*/  PRMT R7, R123, 0x7610, R7 ;  /* 0x000076107b077816 */ /* 0x000fe20000000007 */
[----:B------:R1:W-:Y:S04]  /*1e870*/  @!P2 STL.S16 [R1+0xd0], R123 ;  /* 0x0000d07b0100a387 */ /* 0x0003e80000100600 */
[----:B------:R4:W2:Y:S04]  /*1e880*/  LDL.S16 R132, [R1+0xec] ;  /* 0x0000ec0001847983 */ /* 0x0008a80000100600 */
[----:B------:R-:W4:Y:S01]  /*1e890*/  LDL R133, [R1+0x158] ;  /* 0x0001580001857983 */ /* 0x000f220000100800 */
[----:B---3--:R-:W-:Y:S02]  /*1e8a0*/  IADD3 R18, P1, R128, R120, RZ ;  /* 0x0000007880127210 */ /* 0x008fe40007f3e0ff */
[----:B------:R-:W-:Y:S01]  /*1e8b0*/  PRMT R129, R3, 0x5410, R108 ;  /* 0x0000541003817816 */ /* 0x000fe2000000006c */
[----:B------:R3:W3:Y:S01]  /*1e8c0*/  LDL.S16 R128, [R1+0xe4] ;  /* 0x0000e40001807983 */ /* 0x0006e20000100600 */
[----:B------:R-:W-:Y:S01]  /*1e8d0*/  @!P2 PRMT R3, R7, 0x5410, RZ ;  /* 0x000054100703a816 */ /* 0x000fe200000000ff */
[----:B------:R-:W-:Y:S01]  /*1e8e0*/  IMAD.X R19, R114, 0x1, R121, P1 ;  /* 0x0000000172137824 */ /* 0x000fe200008e0679 */
[----:B------:R-:W-:Y:S01]  /*1e8f0*/  IADD3 R122, P1, R202, R122, RZ ;  /* 0x0000007aca7a7210 */ /* 0x000fe20007f3e0ff */
[----:B------:R-:W4:Y:S01]  /*1e900*/  LDL R114, [R1+0x150] ;  /* 0x0001500001727983 */ /* 0x000f220000100800 */
[----:B------:R-:W-:Y:S03]  /*1e910*/  FMUL.FTZ R7, R2, R171 ;  /* 0x000000ab02077220 */ /* 0x000fe60000410000 */
[----:B------:R1:W-:Y:S02]  /*1e920*/  ST.E.U16 desc[UR4][R18.64], R3 ;  /* 0x0000000312007985 */ /* 0x0003e4000c101504 */
[----:B-1----:R-:W-:Y:S01]  /*1e930*/  IMAD.X R123, R203, 0x1, R115, P1 ;  /* 0x00000001cb7b7824 */ /* 0x002fe200008e0673 */
[----:B------:R-:W-:Y:S01]  /*1e940*/  LOP3.LUT R3, R130, 0xffff, RZ, 0xc0, !PT ;  /* 0x0000ffff82037812 */ /* 0x000fe200078ec0ff */
[C---:B------:R-:W-:Y:S01]  /*1e950*/  FMUL.FTZ R18, R2.reuse, R166 ;  /* 0x000000a602127220 */ /* 0x040fe20000410000 */
[----:B------:R-:W-:Y:S02]  /*1e960*/  FMUL.FTZ R19, R2, R167 ;  /* 0x000000a702137220 */ /* 0x000fe40000410000 */
[----:B------:R-:W-:Y:S04]  /*1e970*/  SHF.R.U32.HI R3, RZ, 0x8, R3 ;  /* 0x00000008ff037819 */ /* 0x000fe80000011603 */
[----:B------:R-:W-:Y:S02]  /*1e980*/  LOP3.LUT R137, R3, 0xffff, RZ, 0xc0, !PT ;  /* 0x0000ffff03897812 */ /* 0x000fe400078ec0ff */
[--C-:B------:R-:W-:Y:S04]  /*1e990*/  SHF.R.U32.HI R3, RZ, 0x10, R130.reuse ;  /* 0x00000010ff037819 */ /* 0x100fe80000011682 */
[----:B------:R-:W-:Y:S04]  /*1e9a0*/  LOP3.LUT R3, R3, 0xff, RZ, 0xc0, !PT ;  /* 0x000000ff03037812 */ /* 0x000fe800078ec0ff */
[C---:B------:R-:W-:Y:S02]  /*1e9b0*/  ISETP.GE.U32.AND P6, PT, R200.reuse, R3, PT ;  /* 0x00000003c800720c */ /* 0x040fe40003fc6070 */
[----:B------:R-:W-:Y:S04]  /*1e9c0*/  SHF.R.U32.HI R3, RZ, 0x18, R130 ;  /* 0x00000018ff037819 */ /* 0x000fe80000011682 */
[----:B------:R-:W-:Y:S02]  /*1e9d0*/  ISETP.GE.U32.AND P5, PT, R200, R3, PT ;  /* 0x00000003c800720c */ /* 0x000fe40003fa6070 */
[----:B------:R-:W-:Y:S04]  /*1e9e0*/  LOP3.LUT R3, R6, 0xffff, RZ, 0xc0, !PT ;  /* 0x0000ffff06037812 */ /* 0x000fe800078ec0ff */
[----:B------:R-:W-:Y:S04]  /*1e9f0*/  SHF.R.U32.HI R3, RZ, 0x8, R3 ;  /* 0x00000008ff037819 */ /* 0x000fe80000011603 */
[----:B------:R-:W-:Y:S04]  /*1ea00*/  LOP3.LUT R3, R3, 0xffff, RZ, 0xc0, !PT ;  /* 0x0000ffff03037812 */ /* 0x000fe800078ec0ff */
[C---:B------:R-:W-:Y:S02]  /*1ea10*/  ISETP.GE.U32.AND P4, PT, R200.reuse, R3, PT ;  /* 0x00000003c800720c */ /* 0x040fe40003f86070 */
[--C-:B------:R-:W-:Y:S02]  /*1ea20*/  SHF.R.U32.HI R3, RZ, 0x10, R6.reuse ;  /* 0x00000010ff037819 */ /* 0x100fe40000011606 */
[----:B------:R-:W-:Y:S02]  /*1ea30*/  SHF.R.U32.HI R6, RZ, 0x18, R6 ;  /* 0x00000018ff067819 */ /* 0x000fe40000011606 */
[----:B------:R-:W-:Y:S02]  /*1ea40*/  LOP3.LUT R3, R3, 0xff, RZ, 0xc0, !PT ;  /* 0x000000ff03037812 */ /* 0x000fe400078ec0ff */
[----:B------:R-:W-:Y:S01]  /*1ea50*/  ISETP.GE.U32.AND P2, PT, R200, R6, PT ;  /* 0x00000006c800720c */ /* 0x000fe20003f46070 */
[----:B------:R-:W-:Y:S01]  /*1ea60*/  FMUL.FTZ R6, R2, R170 ;  /* 0x000000aa02067220 */ /* 0x000fe20000410000 */
[----:B------:R-:W-:Y:S02]  /*1ea70*/  ISETP.GE.U32.AND P3, PT, R200, R3, PT ;  /* 0x00000003c800720c */ /* 0x000fe40003f66070 */
[----:B------:R-:W1:Y:S02]  /*1ea80*/  MUFU.EX2 R3, R228 ;  /* 0x000000e400037308 */ /* 0x000e640000000800 */
[----:B-1----:R-:W-:Y:S01]  /*1ea90*/  FADD.FTZ R110, R3, R110 ;  /* 0x0000006e036e7221 */ /* 0x002fe20000010000 */
[----:B--2---:R-:W-:Y:S05]  /*1eaa0*/  @!P4 HFMA2.BF16_V2 R132, -RZ.H0_H0, RZ.H0_H0, -R108.H0_H0 ;  /* 0x200000ffff84c231 */ /* 0x004fea000034096c */
[----:B------:R-:W-:Y:S01]  /*1eab0*/  PRMT R2, R132, 0x7610, R2 ;  /* 0x0000761084027816 */ /* 0x000fe20000000002 */
[----:B------:R1:W-:Y:S03]  /*1eac0*/  @!P4 STL.S16 [R1+0xec], R132 ;  /* 0x0000ec840100c387 */ /* 0x0003e60000100600 */
[----:B------:R-:W-:Y:S01]  /*1ead0*/  @!P4 PRMT R108, R2, 0x5410, RZ ;  /* 0x00005410026cc816 */ /* 0x000fe200000000ff */
[----:B------:R2:W2:Y:S01]  /*1eae0*/  LDL.S16 R153, [R1+0xe0] ;  /* 0x0000e00001997983 */ /* 0x0004a20000100600 */
[----:B------:R-:W-:Y:S01]  /*1eaf0*/  ISETP.GE.U32.AND P4, PT, R200, R136, PT ;  /* 0x00000088c800720c */ /* 0x000fe20003f86070 */
[----:B---3--:R-:W-:Y:S01]  /*1eb00*/  @!P3 HFMA2.BF16_V2 R128, -RZ.H0_H0, RZ.H0_H0, -R0.H0_H0 ;  /* 0x200000ffff80b231 */ /* 0x008fe20000340900 */
[----:B------:R-:W3:Y:S01]  /*1eb10*/  MUFU.EX2 R2, R227 ;  /* 0x000000e300027308 */ /* 0x000ee20000000800 */
[----:B----4-:R-:W-:Y:S01]  /*1eb20*/  IADD3 R114, P1, R202, R114, RZ ;  /* 0x00000072ca727210 */ /* 0x010fe20007f3e0ff */
[----:B------:R4:W4:Y:S02]  /*1eb30*/  LDL.S16 R154, [R1+0xc8] ;  /* 0x0000c800019a7983 */ /* 0x0009240000100600 */
[----:B------:R-:W-:Y:S02]  /*1eb40*/  PRMT R127, R128, 0x7610, R127 ;  /* 0x00007610807f7816 */ /* 0x000fe4000000007f */
[----:B------:R-:W-:Y:S01]  /*1eb50*/  @!P3 STL.S16 [R1+0xe4], R128 ;  /* 0x0000e4800100b387 */ /* 0x000fe20000100600 */
[----:B------:R-:W-:Y:S03]  /*1eb60*/  IMAD.X R115, R203, 0x1, R133, P1 ;  /* 0x00000001cb737824 */ /* 0x000fe600008e0685 */
[----:B------:R2:W4:Y:S04]  /*1eb70*/  LDL.S16 R139, [R1+0xd8] ;  /* 0x0000d800018b7983 */ /* 0x0005280000100600 */
[----:B------:R1:W-:Y:S01]  /*1eb80*/  ST.E.U16 desc[UR4][R122.64], R108 ;  /* 0x0000006c7a007985 */ /* 0x0003e2000c101504 */
[C---:B---3--:R-:W-:Y:S01]  /*1eb90*/  F2FP.BF16.F32.PACK_AB R156, R2.reuse, R3 ;  /* 0x00000003029c723e */ /* 0x048fe200000010ff */
[----:B-1----:R-:W-:Y:S01]  /*1eba0*/  FADD.FTZ R132, R2, R110 ;  /* 0x0000006e02847221 */ /* 0x002fe20000010000 */
[----:B------:R-:W1:Y:S10]  /*1ebb0*/  MUFU.EX2 R3, R226 ;  /* 0x000000e200037308 */ /* 0x000e740000000800 */
[----:B------:R-:W3:Y:S01]  /*1ebc0*/  MUFU.EX2 R2, R225 ;  /* 0x000000e100027308 */ /* 0x000ee20000000800 */
[----:B-1----:R-:W-:Y:S09]  /*1ebd0*/  FADD.FTZ R110, R3, R119 ;  /* 0x00000077036e7221 */ /* 0x002ff20000010000 */
[----:B------:R-:W-:Y:S01]  /*1ebe0*/  MUFU.EX2 R119, R233 ;  /* 0x000000e900777308 */ /* 0x000fe20000000800 */
[----:B------:R-:W-:Y:S02]  /*1ebf0*/  PRMT R108, R0, 0x7632, R108 ;  /* 0x00007632006c7816 */ /* 0x000fe4000000006c */
[C---:B---3--:R-:W-:Y:S01]  /*1ec00*/  F2FP.BF16.F32.PACK_AB R157, R2.reuse, R3 ;  /* 0x00000003029d723e */ /* 0x048fe200000010ff */
[----:B------:R-:W-:Y:S01]  /*1ec10*/  FADD.FTZ R133, R2, R110 ;  /* 0x0000006e02857221 */ /* 0x000fe20000010000 */
[----:B------:R-:W-:Y:S05]  /*1ec20*/  PRMT R128, R0, 0x5410, R108 ;  /* 0x0000541000807816 */ /* 0x000fea000000006c */
[----:B------:R-:W-:Y:S01]  /*1ec30*/  MUFU.EX2 R2, R223 ;  /* 0x000000df00027308 */ /* 0x000fe20000000800 */
[----:B------:R-:W-:Y:S05]  /*1ec40*/  @!P3 PRMT R0, R127, 0x5410, RZ ;  /* 0x000054107f00b816 */ /* 0x000fea00000000ff */
[----:B------:R1:W-:Y:S04]  /*1ec50*/  ST.E.U16 desc[UR4][R114.64], R0 ;  /* 0x0000000072007985 */ /* 0x0003e8000c101504 */
[----:B------:R-:W3:Y:S10]  /*1ec60*/  MUFU.EX2 R3, R224 ;  /* 0x000000e000037308 */ /* 0x000ef40000000800 */
[----:B------:R-:W1:Y:S10]  /*1ec70*/  MUFU.EX2 R110, R235 ;  /* 0x000000eb006e7308 */ /* 0x000e740000000800 */
[----:B------:R-:W1:Y:S01]  /*1ec80*/  MUFU.EX2 R127, R230 ;  /* 0x000000e6007f7308 */ /* 0x000e620000000800 */
[----:B---3--:R-:W-:Y:S01]  /*1ec90*/  FADD.FTZ R118, R3, R118 ;  /* 0x0000007603767221 */ /* 0x008fe20000010000 */
[C---:B------:R-:W-:Y:S03]  /*1eca0*/  F2FP.BF16.F32.PACK_AB R3, R2.reuse, R3 ;  /* 0x000000030203723e */ /* 0x040fe600000010ff */
[----:B------:R-:W-:Y:S01]  /*1ecb0*/  FADD.FTZ R138, R2, R118 ;  /* 0x00000076028a7221 */ /* 0x000fe20000010000 */
[----:B------:R-:W-:Y:S04]  /*1ecc0*/  FADD.FTZ R2, R126, R140 ;  /* 0x0000008c7e027221 */ /* 0x000fe80000010000 */
[----:B------:R-:W3:Y:S01]  /*1ecd0*/  MUFU.EX2 R118, R234 ;  /* 0x000000ea00767308 */ /* 0x000ee20000000800 */
[----:B-1----:R-:W-:Y:S01]  /*1ece0*/  LOP3.LUT R0, R124, 0xff, RZ, 0xc0, !PT ;  /* 0x000000ff7c007812 */ /* 0x002fe200078ec0ff */
[--C-:B------:R-:W-:Y:S01]  /*1ecf0*/  FADD.FTZ R143, R110, R2.reuse ;  /* 0x000000026e8f7221 */ /* 0x100fe20000010000 */
[----:B------:R-:W-:Y:S02]  /*1ed00*/  PRMT R2, R150, 0x7610, R2 ;  /* 0x0000761096027816 */ /* 0x000fe40000000002 */
[----:B------:R-:W-:Y:S02]  /*1ed10*/  ISETP.GE.U32.AND P1, PT, R200, R0, PT ;  /* 0x00000000c800720c */ /* 0x000fe40003f26070 */
[----:B------:R-:W-:Y:S02]  /*1ed20*/  SHF.R.U32.HI R0, RZ, 0x10, R124 ;  /* 0x00000010ff007819 */ /* 0x000fe4000001167c */
[----:B------:R-:W-:Y:S01]  /*1ed30*/  F2FP.BF16.F32.PACK_AB R181, R110, R126 ;  /* 0x0000007e6eb5723e */ /* 0x000fe200000010ff */
[----:B------:R-:W-:Y:S01]  /*1ed40*/  FADD.FTZ R133, R127, R133 ;  /* 0x000000857f857221 */ /* 0x000fe20000010000 */
[----:B------:R-:W-:Y:S02]  /*1ed50*/  LOP3.LUT R112, R0, 0xff, RZ, 0xc0, !PT ;  /* 0x000000ff00707812 */ /* 0x000fe400078ec0ff */
[----:B------:R-:W-:Y:S01]  /*1ed60*/  PRMT R110, R150, 0x7632, R110 ;  /* 0x00007632966e7816 */ /* 0x000fe2000000006e */
[----:B------:R-:W1:Y:S01]  /*1ed70*/  MUFU.EX2 R0, R232 ;  /* 0x000000e800007308 */ /* 0x000e620000000800 */
[----:B------:R-:W-:Y:S02]  /*1ed80*/  LOP3.LUT R126, R124, 0xffff, RZ, 0xc0, !PT ;  /* 0x0000ffff7c7e7812 */ /* 0x000fe400078ec0ff */
[----:B---3--:R-:W-:Y:S02]  /*1ed90*/  F2FP.BF16.F32.PACK_AB R161, R118, R119 ;  /* 0x0000007776a1723e */ /* 0x008fe400000010ff */
[----:B-1----:R-:W-:Y:S01]  /*1eda0*/  F2FP.BF16.F32.PACK_AB R168, R0, R127 ;  /* 0x0000007f00a8723e */ /* 0x002fe200000010ff */
[----:B--2---:R-:W-:Y:S05]  /*1edb0*/  @!P2 HFMA2.BF16_V2 R153, -RZ.H0_H0, RZ.H0_H0, -R108.H0_H0 ;  /* 0x200000ffff99a231 */ /* 0x004fea000034096c */
[----:B------:R-:W-:Y:S01]  /*1edc0*/  PRMT R145, R153, 0x7610, R145 ;  /* 0x0000761099917816 */ /* 0x000fe20000000091 */
[----:B------:R1:W-:Y:S01]  /*1edd0*/  @!P2 STL.S16 [R1+0xe0], R153 ;  /* 0x0000e0990100a387 */ /* 0x0003e20000100600 */
[----:B----4-:R-:W-:Y:S02]  /*1ede0*/  @!P4 HFMA2.BF16_V2 R154, -RZ.H0_H0, RZ.H0_H0, -R2.H0_H0 ;  /* 0x200000ffff9ac231 */ /* 0x010fe40000340902 */
[----:B------:R-:W-:Y:S02]  /*1edf0*/  @!P2 PRMT R108, R145, 0x5410, RZ ;  /* 0x00005410916ca816 */ /* 0x000fe400000000ff */
[----:B------:R-:W-:Y:S01]  /*1ee00*/  ISETP.GE.U32.AND P2, PT, R200, R112, PT ;  /* 0x00000070c800720c */ /* 0x000fe20003f46070 */
[----:B------:R-:W-:Y:S01]  /*1ee10*/  FADD.FTZ R112, R119, R132 ;  /* 0x0000008477707221 */ /* 0x000fe20000010000 */
[----:B------:R-:W-:Y:S01]  /*1ee20*/  PRMT R136, R154, 0x7610, R136 ;  /* 0x000076109a887816 */ /* 0x000fe20000000088 */
[----:B------:R-:W2:Y:S01]  /*1ee30*/  MUFU.EX2 R132, R229 ;  /* 0x000000e500847308 */ /* 0x000ea20000000800 */
[----:B------:R-:W-:Y:S01]  /*1ee40*/  ST.E.U16 desc[UR4][R114.64+0x2], R108 ;  /* 0x0000026c72007985 */ /* 0x000fe2000c101504 */
[----:B------:R-:W-:Y:S01]  /*1ee50*/  FADD.FTZ R145, R118, R112 ;  /* 0x0000007076917221 */ /* 0x000fe20000010000 */
[----:B------:R-:W-:Y:S02]  /*1ee60*/  PRMT R118, R2, 0x5410, R110 ;  /* 0x0000541002767816 */ /* 0x000fe4000000006e */
[----:B------:R-:W-:Y:S02]  /*1ee70*/  @!P4 PRMT R2, R136, 0x5410, RZ ;  /* 0x000054108802c816 */ /* 0x000fe400000000ff */
[----:B------:R-:W-:Y:S03]  /*1ee80*/  SHF.R.U32.HI R112, RZ, 0x18, R124 ;  /* 0x00000018ff707819 */ /* 0x000fe6000001167c */
[----:B------:R-:W3:Y:S01]  /*1ee90*/  MUFU.EX2 R119, R231 ;  /* 0x000000e700777308 */ /* 0x000ee20000000800 */
[----:B------:R4:W-:Y:S01]  /*1eea0*/  ST.E.U16 desc[UR4][R202.64+0x10], R2 ;  /* 0x00001002ca007985 */ /* 0x0009e2000c101504 */
[----:B------:R-:W-:Y:S02]  /*1eeb0*/  ISETP.GE.U32.AND P3, PT, R200, R112, PT ;  /* 0x00000070c800720c */ /* 0x000fe40003f66070 */
[----:B------:R-:W-:Y:S04]  /*1eec0*/  SHF.R.U32.HI R112, RZ, 0x8, R126 ;  /* 0x00000008ff707819 */ /* 0x000fe8000001167e */
[----:B------:R-:W-:Y:S01]  /*1eed0*/  LOP3.LUT R112, R112, 0xffff, RZ, 0xc0, !PT ;  /* 0x0000ffff70707812 */ /* 0x000fe200078ec0ff */
[----:B-1----:R1:W3:Y:S01]  /*1eee0*/  LDL.S16 R153, [R1+0xd4] ;  /* 0x0000d40001997983 */ /* 0x0022e20000100600 */
[----:B--2---:R-:W-:Y:S03]  /*1eef0*/  FADD.FTZ R127, R132, R138 ;  /* 0x0000008a847f7221 */ /* 0x004fe60000010000 */
[----:B------:R2:W-:Y:S01]  /*1ef00*/  @!P4 STL.S16 [R1+0xc8], R154 ;  /* 0x0000c89a0100c387 */ /* 0x0005e20000100600 */
[----:B------:R-:W-:Y:S01]  /*1ef10*/  ISETP.GE.U32.AND P4, PT, R200, R137, PT ;  /* 0x00000089c800720c */ /* 0x000fe20003f86070 */
[----:B------:R-:W-:Y:S02]  /*1ef20*/  IMAD.WIDE.U32 R136, R149, -0x2daee0ad, RZ ;  /* 0xd2511f5395887825 */ /* 0x000fe400078e00ff */
[----:B------:R1:W3:Y:S04]  /*1ef30*/  LDL.S16 R190, [R1+0xe8] ;  /* 0x0000e80001be7983 */ /* 0x0002e80000100600 */
[----:B------:R1:W3:Y:S06]  /*1ef40*/  LDL.S16 R140, [R1+0xdc] ;  /* 0x0000dc00018c7983 */ /* 0x0002ec0000100600 */
[----:B------:R-:W-:Y:S01]  /*1ef50*/  @!P4 HFMA2.BF16_V2 R139, -RZ.H0_H0, RZ.H0_H0, -R110.H0_H0 ;  /* 0x200000ffff8bc231 */ /* 0x000fe2000034096e */
[----:B----4-:R-:W-:Y:S04]  /*1ef60*/  PRMT R2, R107, 0x7632, R2 ;  /* 0x000076326b027816 */ /* 0x010fe80000000002 */
[----:B------:R-:W-:Y:S01]  /*1ef70*/  PRMT R126, R139, 0x7610, R126 ;  /* 0x000076108b7e7816 */ /* 0x000fe2000000007e */
[----:B------:R4:W-:Y:S03]  /*1ef80*/  @!P4 STL.S16 [R1+0xd8], R139 ;  /* 0x0000d88b0100c387 */ /* 0x0009e60000100600 */
[----:B------:R-:W-:Y:S01]  /*1ef90*/  @!P4 PRMT R110, R126, 0x5410, RZ ;  /* 0x000054107e6ec816 */ /* 0x000fe200000000ff */
[----:B------:R1:W4:Y:S01]  /*1efa0*/  LDL.S16 R208, [R1+0xc0] ;  /* 0x0000c00001d07983 */ /* 0x0003220000100600 */
[----:B------:R-:W-:Y:S01]  /*1efb0*/  ISETP.GE.U32.AND P4, PT, R200, R112, PT ;  /* 0x00000070c800720c */ /* 0x000fe20003f86070 */
[----:B--2---:R-:W-:Y:S01]  /*1efc0*/  FADD.FTZ R154, R0, R133 ;  /* 0x00000085009a7221 */ /* 0x004fe20000010000 */
[----:B------:R-:W-:Y:S01]  /*1efd0*/  PRMT R112, R111, 0x7632, R112 ;  /* 0x000076326f707816 */ /* 0x000fe20000000070 */
[----:B------:R2:W-:Y:S01]  /*1efe0*/  ST.E.U16 desc[UR4][R202.64+0x12], R110 ;  /* 0x0000126eca007985 */ /* 0x0005e2000c101504 */
[----:B---3--:R-:W-:Y:S02]  /*1eff0*/  F2FP.BF16.F32.PACK_AB R0, R119, R132 ;  /* 0x000000847700723e */ /* 0x008fe400000010ff */
[----:B------:R-:W-:Y:S04]  /*1f000*/  LOP3.LUT R126, R137, R246, R186, 0x96, !PT ;  /* 0x000000f6897e7212 */ /* 0x000fe800078e96ba */
[----:B------:R-:W-:Y:S01]  /*1f010*/  LOP3.LUT R108, R126, 0xff, RZ, 0xc0, !PT ;  /* 0x000000ff7e6c7812 */ /* 0x000fe200078ec0ff */
[----:B----4-:R1:W3:Y:S01]  /*1f020*/  LDL.S16 R139, [R1+0xcc] ;  /* 0x0000cc00018b7983 */ /* 0x0102e20000100600 */
[----:B--2---:R-:W-:Y:S01]  /*1f030*/  PRMT R110, R169, 0x7610, R110 ;  /* 0x00007610a96e7816 */ /* 0x004fe2000000006e */
[----:B------:R-:W-:Y:S05]  /*1f040*/  @!P6 HFMA2.BF16_V2 R153, -RZ.H0_H0, RZ.H0_H0, -R111.H0_H0 ;  /* 0x200000ffff99e231 */ /* 0x000fea000034096f */
[----:B------:R-:W-:Y:S01]  /*1f050*/  PRMT R207, R153, 0x7610, R207 ;  /* 0x0000761099cf7816 */ /* 0x000fe200000000cf */
[----:B------:R2:W-:Y:S01]  /*1f060*/  @!P6 STL.S16 [R1+0xd4], R153 ;  /* 0x0000d4990100e387 */ /* 0x0005e20000100600 */
[----:B------:R-:W-:Y:S02]  /*1f070*/  @!P5 HFMA2.BF16_V2 R190, -RZ.H0_H0, RZ.H0_H0, -R112.H0_H0 ;  /* 0x200000ffffbed231 */ /* 0x000fe40000340970 */
[----:B------:R-:W-:Y:S03]  /*1f080*/  @!P1 HFMA2.BF16_V2 R140, -RZ.H0_H0, RZ.H0_H0, -R107.H0_H0 ;  /* 0x200000ffff8c9231 */ /* 0x000fe6000034096b */
[----:B------:R-:W-:Y:S01]  /*1f090*/  PRMT R133, R190, 0x7610, R133 ;  /* 0x00007610be857816 */ /* 0x000fe20000000085 */
[----:B------:R4:W-:Y:S01]  /*1f0a0*/  @!P5 STL.S16 [R1+0xe8], R190 ;  /* 0x0000e8be0100d387 */ /* 0x0009e20000100600 */
[----:B------:R-:W-:Y:S03]  /*1f0b0*/  PRMT R138, R140, 0x7610, R138 ;  /* 0x000076108c8a7816 */ /* 0x000fe6000000008a */
[----:B------:R1:W-:Y:S01]  /*1f0c0*/  @!P1 STL.S16 [R1+0xdc], R140 ;  /* 0x0000dc8c01009387 */ /* 0x0003e20000100600 */
[----:B------:R-:W-:Y:S02]  /*1f0d0*/  @!P2 HFMA2.BF16_V2 R208, -RZ.H0_H0, RZ.H0_H0, -R110.H0_H0 ;  /* 0x200000ffffd0a231 */ /* 0x000fe4000034096e */
[----:B--2---:R-:W-:Y:S01]  /*1f0e0*/  FADD.FTZ R153, R119, R127 ;  /* 0x0000007f77997221 */ /* 0x004fe20000010000 */
[----:B------:R-:W-:Y:S02]  /*1f0f0*/  PRMT R119, R111, 0x5410, R112 ;  /* 0x000054106f777816 */ /* 0x000fe40000000070 */
[----:B------:R-:W-:Y:S02]  /*1f100*/  @!P6 PRMT R111, R207, 0x5410, RZ ;  /* 0x00005410cf6fe816 */ /* 0x000fe400000000ff */
[----:B------:R-:W-:Y:S01]  /*1f110*/  @!P5 PRMT R112, R133, 0x5410, RZ ;  /* 0x000054108570d816 */ /* 0x000fe200000000ff */
[----:B------:R2:W2:Y:S01]  /*1f120*/  LDL.S16 R207, [R1+0xbc] ;  /* 0x0000bc0001cf7983 */ /* 0x0004a20000100600 */
[----:B------:R-:W-:Y:S02]  /*1f130*/  PRMT R133, R107, 0x5410, R2 ;  /* 0x000054106b857816 */ /* 0x000fe40000000002 */
[----:B------:R-:W-:Y:S01]  /*1f140*/  @!P1 PRMT R107, R138, 0x5410, RZ ;  /* 0x000054108a6b9816 */ /* 0x000fe200000000ff */
[----:B----4-:R4:W4:Y:S01]  /*1f150*/  LDL.S16 R190, [R1+0xc4] ;  /* 0x0000c40001be7983 */ /* 0x0109220000100600 */
[----:B------:R-:W-:Y:S02]  /*1f160*/  ISETP.GE.U32.AND P6, PT, R200, R108, PT ;  /* 0x0000006cc800720c */ /* 0x000fe40003fc6070 */
[----:B------:R-:W-:Y:S01]  /*1f170*/  LOP3.LUT R108, R126, 0xffff, RZ, 0xc0, !PT ;  /* 0x0000ffff7e6c7812 */ /* 0x000fe200078ec0ff */
[----:B-1----:R1:W4:Y:S01]  /*1f180*/  LDL.S16 R140, [R1+0xb8] ;  /* 0x0000b800018c7983 */ /* 0x0023220000100600 */
[----:B------:R-:W-:Y:S02]  /*1f190*/  PRMT R167, R208, 0x7610, R167 ;  /* 0x00007610d0a77816 */ /* 0x000fe400000000a7 */
[----:B------:R-:W-:Y:S01]  /*1f1a0*/  SHF.R.U32.HI R108, RZ, 0x8, R108 ;  /* 0x00000008ff6c7819 */ /* 0x000fe2000001166c */
[----:B---3--:R-:W-:Y:S01]  /*1f1b0*/  @!P4 HFMA2.BF16_V2 R139, -RZ.H0_H0, RZ.H0_H0, -R2.H0_H0 ;  /* 0x200000ffff8bc231 */ /* 0x008fe20000340902 */
[----:B------:R-:W-:Y:S02]  /*1f1c0*/  ST.E.U16 desc[UR4][R120.64+0x10], R111 ;  /* 0x0000106f78007985 */ /* 0x000fe4000c101504 */
[----:B------:R-:W-:Y:S02]  /*1f1d0*/  LOP3.LUT R108, R108, 0xffff, RZ, 0xc0, !PT ;  /* 0x0000ffff6c6c7812 */ /* 0x000fe400078ec0ff */
[----:B------:R-:W-:Y:S01]  /*1f1e0*/  PRMT R132, R139, 0x7610, R132 ;  /* 0x000076108b847816 */ /* 0x000fe20000000084 */
[----:B------:R3:W-:Y:S01]  /*1f1f0*/  @!P4 STL.S16 [R1+0xcc], R139 ;  /* 0x0000cc8b0100c387 */ /* 0x0007e20000100600 */
[----:B------:R-:W-:Y:S02]  /*1f200*/  ISETP.GE.U32.AND P5, PT, R200, R108, PT ;  /* 0x0000006cc800720c */ /* 0x000fe40003fa6070 */
[----:B------:R-:W-:Y:S01]  /*1f210*/  SHF.R.U32.HI R108, RZ, 0x18, R126 ;  /* 0x00000018ff6c7819 */ /* 0x000fe2000001167e */
[----:B------:R-:W-:Y:S01]  /*1f220*/  ST.E.U16 desc[UR4][R120.64+0x12], R112 ;  /* 0x0000127078007985 */ /* 0x000fe2000c101504 */
[----:B------:R-:W-:Y:S02]  /*1f230*/  @!P4 PRMT R2, R132, 0x5410, RZ ;  /* 0x000054108402c816 */ /* 0x000fe400000000ff */
[----:B------:R-:W-:Y:S01]  /*1f240*/  ISETP.GE.U32.AND P1, PT, R200, R108, PT ;  /* 0x0000006cc800720c */ /* 0x000fe20003f26070 */
[----:B------:R1:W-:Y:S01]  /*1f250*/  ST.E.U16 desc[UR4][R122.64+0xe], R107 ;  /* 0x00000e6b7a007985 */ /* 0x0003e2000c101504 */
[----:B------:R-:W-:Y:S02]  /*1f260*/  PRMT R108, R169, 0x7632, R108 ;  /* 0x00007632a96c7816 */ /* 0x000fe4000000006c */
[----:B------:R-:W-:Y:S01]  /*1f270*/  SHF.R.U32.HI R126, RZ, 0x10, R126 ;  /* 0x00000010ff7e7819 */ /* 0x000fe2000001167e */
[----:B------:R1:W-:Y:S01]  /*1f280*/  ST.E.U16 desc[UR4][R122.64+0x10], R2 ;  /* 0x000010027a007985 */ /* 0x0003e2000c101504 */
[----:B------:R-:W-:Y:S02]  /*1f290*/  PRMT R132, R110, 0x5410, R108 ;  /* 0x000054106e847816 */ /* 0x000fe4000000006c */
[----:B------:R-:W-:Y:S02]  /*1f2a0*/  @!P2 PRMT R110, R167, 0x5410, RZ ;  /* 0x00005410a76ea816 */ /* 0x000fe400000000ff */
[----:B------:R-:W-:Y:S03]  /*1f2b0*/  LOP3.LUT R126, R126, 0xff, RZ, 0xc0, !PT ;  /* 0x000000ff7e7e7812 */ /* 0x000fe600078ec0ff */
[----:B------:R1:W-:Y:S01]  /*1f2c0*/  ST.E.U16 desc[UR4][R114.64+0x10], R110 ;  /* 0x0000106e72007985 */ /* 0x0003e2000c101504 */
[----:B------:R-:W-:Y:S01]  /*1f2d0*/  ISETP.GE.U32.AND P4, PT, R200, R126, PT ;  /* 0x0000007ec800720c */ /* 0x000fe20003f86070 */
[----:B---3--:R-:W-:Y:S02]  /*1f2e0*/  IMAD.WIDE.U32 R138, R141, -0x2daee0ad, RZ ;  /* 0xd2511f538d8a7825 */ /* 0x008fe400078e00ff */
[----:B------:R3:W3:Y:S03]  /*1f2f0*/  LDL.S16 R141, [R1+0xb4] ;  /* 0x0000b400018d7983 */ /* 0x0006e60000100600 */
[----:B------:R-:W-:Y:S01]  /*1f300*/  LOP3.LUT R126, R139, R246, R180, 0x96, !PT ;  /* 0x000000f68b7e7212 */ /* 0x000fe200078e96b4 */
[----:B------:R-:W-:Y:S03]  /*1f310*/  @!P2 STL.S16 [R1+0xc0], R208 ;  /* 0x0000c0d00100a387 */ /* 0x000fe60000100600 */
[----:B------:R-:W-:Y:S01]  /*1f320*/  LOP3.LUT R111, R126, 0xff, RZ, 0xc0, !PT ;  /* 0x000000ff7e6f7812 */ /* 0x000fe200078ec0ff */
[----:B------:R2:W3:Y:S01]  /*1f330*/  LDL.S16 R167, [R1+0xb0] ;  /* 0x0000b00001a77983 */ /* 0x0004e20000100600 */
[C---:B-1----:R-:W-:Y:S02]  /*1f340*/  PRMT R107, R151.reuse, 0x7610, R107 ;  /* 0x00007610976b7816 */ /* 0x042fe4000000006b */
[----:B------:R-:W-:Y:S02]  /*1f350*/  ISETP.GE.U32.AND P2, PT, R200, R111, PT ;  /* 0x0000006fc800720c */ /* 0x000fe40003f46070 */
[----:B------:R-:W-:Y:S04]  /*1f360*/  LOP3.LUT R2, R126, 0xffff, RZ, 0xc0, !PT ;  /* 0x0000ffff7e027812 */ /* 0x000fe800078ec0ff */
[--C-:B------:R-:W-:Y:S02]  /*1f370*/  SHF.R.U32.HI R111, RZ, 0x8, R2.reuse ;  /* 0x00000008ff6f7819 */ /* 0x100fe40000011602 */
[----:B------:R-:W-:Y:S02]  /*1f380*/  PRMT R2, R151, 0x7632, R2 ;  /* 0x0000763297027816 */ /* 0x000fe40000000002 */
[----:B------:R-:W-:Y:S02]  /*1f390*/  PRMT R110, R164, 0x7610, R110 ;  /* 0x00007610a46e7816 */ /* 0x000fe4000000006e */
[----:B------:R-:W-:Y:S01]  /*1f3a0*/  LOP3.LUT R111, R111, 0xffff, RZ, 0xc0, !PT ;  /* 0x0000ffff6f6f7812 */ /* 0x000fe200078ec0ff */
[----:B--2---:R-:W-:Y:S02]  /*1f3b0*/  @!P3 HFMA2.BF16_V2 R207, -RZ.H0_H0, RZ.H0_H0, -R108.H0_H0 ;  /* 0x200000ffffcfb231 */ /* 0x004fe4000034096c */
[----:B----4-:R-:W-:Y:S03]  /*1f3c0*/  @!P6 HFMA2.BF16_V2 R190, -RZ.H0_H0, RZ.H0_H0, -R107.H0_H0 ;  /* 0x200000ffffbee231 */ /* 0x010fe6000034096b */
[----:B------:R-:W-:Y:S01]  /*1f3d0*/  PRMT R188, R207, 0x7610, R188 ;  /* 0x00007610cfbc7816 */ /* 0x000fe200000000bc */
[----:B------:R-:W-:Y:S01]  /*1f3e0*/  @!P3 STL.S16 [R1+0xbc], R207 ;  /* 0x0000bccf0100b387 */ /* 0x000fe20000100600 */
[----:B------:R-:W-:Y:S01]  /*1f3f0*/  @!P5 HFMA2.BF16_V2 R140, -RZ.H0_H0, RZ.H0_H0, -R2.H0_H0 ;  /* 0x200000ffff8cd231 */ /* 0x000fe20000340902 */
[----:B------:R-:W-:Y:S02]  /*1f400*/  PRMT R112, R190, 0x7610, R112 ;  /* 0x00007610be707816 */ /* 0x000fe40000000070 */
[----:B------:R-:W-:Y:S01]  /*1f410*/  @!P6 STL.S16 [R1+0xc4], R190 ;  /* 0x0000c4be0100e387 */ /* 0x000fe20000100600 */
[----:B------:R-:W-:Y:S02]  /*1f420*/  @!P3 PRMT R108, R188, 0x5410, RZ ;  /* 0x00005410bc6cb816 */ /* 0x000fe400000000ff */
[----:B------:R-:W-:Y:S01]  /*1f430*/  PRMT R185, R140, 0x7610, R185 ;  /* 0x000076108cb97816 */ /* 0x000fe200000000b9 */
[----:B------:R1:W-:Y:S01]  /*1f440*/  @!P5 STL.S16 [R1+0xb8], R140 ;  /* 0x0000b88c0100d387 */ /* 0x0003e20000100600 */
[----:B------:R-:W-:Y:S02]  /*1f450*/  ISETP.GE.U32.AND P3, PT, R200, R111, PT ;  /* 0x0000006fc800720c */ /* 0x000fe40003f66070 */
[--C-:B------:R-:W-:Y:S01]  /*1f460*/  SHF.R.U32.HI R111, RZ, 0x18, R126.reuse ;  /* 0x00000018ff6f7819 */ /* 0x100fe2000001167e */
[----:B------:R4:W2:Y:S01]  /*1f470*/  LDL.S16 R151, [R1+0xac] ;  /* 0x0000ac0001977983 */ /* 0x0008a20000100600 */
[----:B------:R-:W-:Y:S03]  /*1f480*/  SHF.R.U32.HI R126, RZ, 0x10, R126 ;  /* 0x00000010ff7e7819 */ /* 0x000fe6000001167e */
[----:B------:R4:W-:Y:S01]  /*1f490*/  ST.E.U16 desc[UR4][R114.64+0x12], R108 ;  /* 0x0000126c72007985 */ /* 0x0009e2000c101504 */
[----:B------:R-:W-:Y:S02]  /*1f4a0*/  LOP3.LUT R126, R126, 0xff, RZ, 0xc0, !PT ;  /* 0x000000ff7e7e7812 */ /* 0x000fe400078ec0ff */
[----:B-1----:R-:W-:Y:S02]  /*1f4b0*/  PRMT R140, R107, 0x5410, R2 ;  /* 0x000054106b8c7816 */ /* 0x002fe40000000002 */
[----:B------:R-:W-:Y:S02]  /*1f4c0*/  @!P6 PRMT R107, R112, 0x5410, RZ ;  /* 0x00005410706be816 */ /* 0x000fe400000000ff */
[----:B------:R-:W-:Y:S01]  /*1f4d0*/  @!P5 PRMT R2, R185, 0x5410, RZ ;  /* 0x00005410b902d816 */ /* 0x000fe200000000ff */
[----:B------:R1:W2:Y:S01]  /*1f4e0*/  LDL.S16 R112, [R1+0xa8] ;  /* 0x0000a80001707983 */ /* 0x0002a20000100600 */
[----:B------:R-:W-:Y:S01]  /*1f4f0*/  ISETP.GE.U32.AND P6, PT, R200, R111, PT ;  /* 0x0000006fc800720c */ /* 0x000fe20003fc6070 */
[----:B---3--:R-:W-:Y:S01]  /*1f500*/  @!P4 HFMA2.BF16_V2 R141, -RZ.H0_H0, RZ.H0_H0, -R110.H0_H0 ;  /* 0x200000ffff8dc231 */ /* 0x008fe2000034096e */
[----:B------:R-:W-:Y:S01]  /*1f510*/  PRMT R111, R164, 0x7632, R111 ;  /* 0x00007632a46f7816 */ /* 0x000fe2000000006f */
[----:B------:R1:W3:Y:S01]  /*1f520*/  LDL.S16 R185, [R1+0xa4] ;  /* 0x0000a40001b97983 */ /* 0x0002e20000100600 */
[----:B----4-:R-:W-:Y:S02]  /*1f530*/  LOP3.LUT R108, R136, 0xff, RZ, 0xc0, !PT ;  /* 0x000000ff886c7812 */ /* 0x010fe400078ec0ff */
[----:B------:R-:W-:Y:S01]  /*1f540*/  PRMT R184, R141, 0x7610, R184 ;  /* 0x000076108db87816 */ /* 0x000fe200000000b8 */
[----:B------:R4:W-:Y:S01]  /*1f550*/  @!P4 STL.S16 [R1+0xb4], R141 ;  /* 0x0000b48d0100c387 */ /* 0x0009e20000100600 */
[----:B------:R-:W-:Y:S01]  /*1f560*/  ISETP.GE.U32.AND P5, PT, R200, R108, PT ;  /* 0x0000006cc800720c */ /* 0x000fe20003fa6070 */
[----:B------:R-:W-:Y:S01]  /*1f570*/  @!P1 HFMA2.BF16_V2 R167, -RZ.H0_H0, RZ.H0_H0, -R111.H0_H0 ;  /* 0x200000ffffa79231 */ /* 0x000fe2000034096f */
[----:B------:R-:W-:Y:S01]  /*1f580*/  LOP3.LUT R108, R136, 0xffff, RZ, 0xc0, !PT ;  /* 0x0000ffff886c7812 */ /* 0x000fe200078ec0ff */
[----:B------:R1:W-:Y:S03]  /*1f590*/  ST.E.U16 desc[UR4][R202.64+0x22], R2 ;  /* 0x00002202ca007985 */ /* 0x0003e6000c101504 */
[----:B------:R-:W-:Y:S01]  /*1f5a0*/  PRMT R166, R167, 0x7610, R166 ;  /* 0x00007610a7a67816 */ /* 0x000fe200000000a6 */
[----:B------:R1:W-:Y:S01]  /*1f5b0*/  ST.E.U16 desc[UR4][R202.64+0x20], R107 ;  /* 0x0000206bca007985 */ /* 0x0003e2000c101504 */
[----:B------:R-:W-:Y:S04]  /*1f5c0*/  SHF.R.U32.HI R108, RZ, 0x8, R108 ;  /* 0x00000008ff6c7819 */ /* 0x000fe8000001166c */
[----:B------:R-:W-:Y:S02]  /*1f5d0*/  LOP3.LUT R108, R108, 0xffff, RZ, 0xc0, !PT ;  /* 0x0000ffff6c6c7812 */ /* 0x000fe400078ec0ff */
[----:B----4-:R-:W-:Y:S02]  /*1f5e0*/  PRMT R141, R110, 0x5410, R111 ;  /* 0x000054106e8d7816 */ /* 0x010fe4000000006f */
[----:B------:R-:W-:Y:S02]  /*1f5f0*/  @!P4 PRMT R110, R184, 0x5410, RZ ;  /* 0x00005410b86ec816 */ /* 0x000fe400000000ff */
[----:B------:R-:W-:Y:S01]  /*1f600*/  @!P1 PRMT R111, R166, 0x5410, RZ ;  /* 0x00005410a66f9816 */ /* 0x000fe200000000ff */
[----:B------:R4:W4:Y:S01]  /*1f610*/  LDL.S16 R184, [R1+0xa0] ;  /* 0x0000a00001b87983 */ /* 0x0009220000100600 */
[----:B-1----:R-:W-:Y:S02]  /*1f620*/  PRMT R2, R106, 0x7632, R2 ;  /* 0x000076326a027816 */ /* 0x002fe40000000002 */
[C---:B------:R-:W-:Y:S01]  /*1f630*/  ISETP.GE.U32.AND P4, PT, R200.reuse, R126, PT ;  /* 0x0000007ec800720c */ /* 0x040fe20003f86070 */
[----:B------:R1:W-:Y:S01]  /*1f640*/  @!P1 STL.S16 [R1+0xb0], R167 ;  /* 0x0000b0a701009387 */ /* 0x0003e20000100600 */
[----:B------:R-:W-:Y:S02]  /*1f650*/  SHF.R.U32.HI R107, RZ, 0x10, R136 ;  /* 0x00000010ff6b7819 */ /* 0x000fe40000011688 */
[----:B------:R-:W-:Y:S01]  /*1f660*/  ISETP.GE.U32.AND P1, PT, R200, R108, PT ;  /* 0x0000006cc800720c */ /* 0x000fe20003f26070 */
[----:B------:R2:W4:Y:S01]  /*1f670*/  LDL.S16 R166, [R1+0x98] ;  /* 0x0000980001a67983 */ /* 0x0005220000100600 */
[----:B------:R-:W-:Y:S02]  /*1f680*/  LOP3.LUT R107, R107, 0xff, RZ, 0xc0, !PT ;  /* 0x000000ff6b6b7812 */ /* 0x000fe400078ec0ff */
[----:B------:R-:W-:Y:S01]  /*1f690*/  PRMT R108, R176, 0x7610, R108 ;  /* 0x00007610b06c7816 */ /* 0x000fe2000000006c */
[----:B------:R1:W-:Y:S04]  /*1f6a0*/  ST.E.U16 desc[UR4][R120.64+0x20], R110 ;  /* 0x0000206e78007985 */ /* 0x0003e8000c101504 */
[----:B------:R1:W-:Y:S04]  /*1f6b0*/  ST.E.U16 desc[UR4][R120.64+0x22], R111 ;  /* 0x0000226f78007985 */ /* 0x0003e8000c101504 */
[----:B-1----:R1:W4:Y:S01]  /*1f6c0*/  LDL.S16 R167, [R1+0x9c] ;  /* 0x00009c0001a77983 */ /* 0x0023220000100600 */
[----:B------:R-:W-:Y:S01]  /*1f6d0*/  MUFU.EX2 R110, R244 ;  /* 0x000000f4006e7308 */ /* 0x000fe20000000800 */
[----:B------:R-:W-:Y:S04]  /*1f6e0*/  LOP3.LUT R111, R138, 0xffff, RZ, 0xc0, !PT ;  /* 0x0000ffff8a6f7812 */ /* 0x000fe800078ec0ff */
[----:B------:R-:W-:Y:S01]  /*1f6f0*/  SHF.R.U32.HI R111, RZ, 0x8, R111 ;  /* 0x00000008ff6f7819 */ /* 0x000fe2000001166f */
[----:B--2---:R-:W-:Y:S05]  /*1f700*/  @!P2 HFMA2.BF16_V2 R151, -RZ.H0_H0, RZ.H0_H0, -R106.H0_H0 ;  /* 0x200000ffff97a231 */ /* 0x004fea000034096a */
[----:B------:R-:W-:Y:S01]  /*1f710*/  PRMT R126, R151, 0x7610, R126 ;  /* 0x00007610977e7816 */ /* 0x000fe2000000007e */
[----:B------:R2:W-:Y:S01]  /*1f720*/  @!P2 STL.S16 [R1+0xac], R151 ;  /* 0x0000ac970100a387 */ /* 0x0005e20000100600 */
[----:B------:R-:W-:Y:S02]  /*1f730*/  @!P3 HFMA2.BF16_V2 R112, -RZ.H0_H0, RZ.H0_H0, -R2.H0_H0 ;  /* 0x200000ffff70b231 */ /* 0x000fe40000340902 */
[----:B---3--:R-:W-:Y:S03]  /*1f740*/  @!P4 HFMA2.BF16_V2 R185, -RZ.H0_H0, RZ.H0_H0, -R108.H0_H0 ;  /* 0x200000ffffb9c231 */ /* 0x008fe6000034096c */
[----:B------:R-:W-:Y:S01]  /*1f750*/  PRMT R150, R112, 0x7610, R150 ;  /* 0x0000761070967816 */ /* 0x000fe20000000096 */
[----:B------:R3:W-:Y:S01]  /*1f760*/  @!P3 STL.S16 [R1+0xa8], R112 ;  /* 0x0000a8700100b387 */ /* 0x0007e20000100600 */
[----:B--2---:R-:W-:Y:S02]  /*1f770*/  PRMT R151, R106, 0x5410, R2 ;  /* 0x000054106a977816 */ /* 0x004fe40000000002 */
[----:B------:R-:W-:Y:S01]  /*1f780*/  @!P2 PRMT R106, R126, 0x5410, RZ ;  /* 0x000054107e6aa816 */ /* 0x000fe200000000ff */
[----:B------:R-:W-:Y:S01]  /*1f790*/  @!P4 STL.S16 [R1+0xa4], R185 ;  /* 0x0000a4b90100c387 */ /* 0x000fe20000100600 */
[----:B------:R-:W-:Y:S02]  /*1f7a0*/  ISETP.GE.U32.AND P2, PT, R200, R107, PT ;  /* 0x0000006bc800720c */ /* 0x000fe40003f46070 */
[----:B------:R-:W-:Y:S01]  /*1f7b0*/  PRMT R107, R176, 0x7632, R107 ;  /* 0x00007632b06b7816 */ /* 0x000fe2000000006b */
[----:B------:R-:W-:Y:S01]  /*1f7c0*/  ST.E.U16 desc[UR4][R122.64+0x1e], R106 ;  /* 0x00001e6a7a007985 */ /* 0x000fe2000c101504 */
[----:B------:R-:W-:Y:S02]  /*1f7d0*/  SHF.R.U32.HI R126, RZ, 0x18, R136 ;  /* 0x00000018ff7e7819 */ /* 0x000fe40000011688 */
[----:B------:R-:W-:Y:S02]  /*1f7e0*/  PRMT R127, R185, 0x7610, R127 ;  /* 0x00007610b97f7816 */ /* 0x000fe4000000007f */
[----:B------:R-:W-:Y:S02]  /*1f7f0*/  @!P3 PRMT R2, R150, 0x5410, RZ ;  /* 0x000054109602b816 */ /* 0x000fe400000000ff */
[----:B------:R-:W-:Y:S02]  /*1f800*/  ISETP.GE.U32.AND P3, PT, R200, R126, PT ;  /* 0x0000007ec800720c */ /* 0x000fe40003f66070 */
[----:B------:R-:W-:Y:S01]  /*1f810*/  PRMT R150, R108, 0x5410, R107 ;  /* 0x000054106c967816 */ /* 0x000fe2000000006b */
[----:B------:R-:W-:Y:S01]  /*1f820*/  ST.E.U16 desc[UR4][R122.64+0x20], R2 ;  /* 0x000020027a007985 */ /* 0x000fe2000c101504 */
[----:B------:R-:W-:Y:S02]  /*1f830*/  LOP3.LUT R126, R138, 0xff, RZ, 0xc0, !PT ;  /* 0x000000ff8a7e7812 */ /* 0x000fe400078ec0ff */
[----:B------:R-:W-:Y:S02]  /*1f840*/  @!P4 PRMT R108, R127, 0x5410, RZ ;  /* 0x000054107f6cc816 */ /* 0x000fe400000000ff */
[----:B------:R-:W-:Y:S01]  /*1f850*/  ISETP.GE.U32.AND P4, PT, R200, R126, PT ;  /* 0x0000007ec800720c */ /* 0x000fe20003f86070 */
[----:B------:R-:W-:Y:S02]  /*1f860*/  MUFU.EX2 R127, R238 ;  /* 0x000000ee007f7308 */ /* 0x000fe40000000800 */
[----:B------:R2:W-:Y:S08]  /*1f870*/  ST.E.U16 desc[UR4][R114.64+0x20], R108 ;  /* 0x0000206c72007985 */ /* 0x0005f0000c101504 */
[----:B---3--:R-:W3:Y:S01]  /*1f880*/  MUFU.EX2 R112, R243 ;  /* 0x000000f300707308 */ /* 0x008ee20000000800 */
[----:B----4-:R-:W-:Y:S05]  /*1f890*/  @!P6 HFMA2.BF16_V2 R184, -RZ.H0_H0, RZ.H0_H0, -R107.H0_H0 ;  /* 0x200000ffffb8e231 */ /* 0x010fea000034096b */
[----:B------:R-:W-:Y:S01]  /*1f8a0*/  PRMT R170, R184, 0x7610, R170 ;  /* 0x00007610b8aa7816 */ /* 0x000fe200000000aa */
[----:B------:R-:W-:Y:S03]  /*1f8b0*/  @!P6 STL.S16 [R1+0xa0], R184 ;  /* 0x0000a0b80100e387 */ /* 0x000fe60000100600 */
[----:B------:R-:W4:Y:S01]  /*1f8c0*/  MUFU.EX2 R126, R240 ;  /* 0x000000f0007e7308 */ /* 0x000f220000000800 */
[----:B------:R-:W-:Y:S05]  /*1f8d0*/  @!P6 PRMT R107, R170, 0x5410, RZ ;  /* 0x00005410aa6be816 */ /* 0x000fea00000000ff */
[----:B------:R-:W-:Y:S01]  /*1f8e0*/  ST.E.U16 desc[UR4][R114.64+0x22], R107 ;  /* 0x0000226b72007985 */ /* 0x000fe2000c101504 */
[----:B---3--:R-:W-:Y:S01]  /*1f8f0*/  F2FP.BF16.F32.PACK_AB R179, R110, R112 ;  /* 0x000000706eb3723e */ /* 0x008fe200000010ff */
[----:B------:R-:W-:Y:S01]  /*1f900*/  FADD.FTZ R143, R112, R143 ;  /* 0x0000008f708f7221 */ /* 0x000fe20000010000 */
[----:B--2---:R-:W-:Y:S03]  /*1f910*/  PRMT R108, R165, 0x7632, R108 ;  /* 0x00007632a56c7816 */ /* 0x004fe6000000006c */
[----:B------:R-:W-:Y:S01]  /*1f920*/  FADD.FTZ R112, R110, R143 ;  /* 0x0000008f6e707221 */ /* 0x000fe20000010000 */
[----:B------:R-:W-:Y:S02]  /*1f930*/  LOP3.LUT R110, R111, 0xffff, RZ, 0xc0, !PT ;  /* 0x0000ffff6f6e7812 */ /* 0x000fe400078ec0ff */
[----:B------:R-:W-:Y:S02]  /*1f940*/  PRMT R111, R109, 0x7632, R111 ;  /* 0x000076326d6f7816 */ /* 0x000fe4000000006f */
[----:B----4-:R-:W-:Y:S01]  /*1f950*/  F2FP.BF16.F32.PACK_AB R163, R126, R127 ;  /* 0x0000007f7ea3723e */ /* 0x010fe200000010ff */
[----:B------:R2:W-:Y:S01]  /*1f960*/  STL [R1+0x134], R112 ;  /* 0x0001347001007387 */ /* 0x0005e20000100800 */
[----:B------:R-:W-:Y:S01]  /*1f970*/  ISETP.GE.U32.AND P6, PT, R200, R110, PT ;  /* 0x0000006ec800720c */ /* 0x000fe20003fc6070 */
[----:B------:R-:W-:Y:S01]  /*1f980*/  @!P5 HFMA2.BF16_V2 R167, -RZ.H0_H0, RZ.H0_H0, -R109.H0_H0 ;  /* 0x200000ffffa7d231 */ /* 0x000fe2000034096d */
[----:B------:R-:W-:Y:S01]  /*1f990*/  SHF.R.U32.HI R110, RZ, 0x10, R138 ;  /* 0x00000010ff6e7819 */ /* 0x000fe2000001168a */
[----:B------:R-:W-:Y:S03]  /*1f9a0*/  @!P1 HFMA2.BF16_V2 R166, -RZ.H0_H0, RZ.H0_H0, -R111.H0_H0 ;  /* 0x200000ffffa69231 */ /* 0x000fe6000034096f */
[----:B------:R-:W-:Y:S01]  /*1f9b0*/  PRMT R164, R167, 0x7610, R164 ;  /* 0x00007610a7a47816 */ /* 0x000fe200000000a4 */
[----:B------:R-:W-:Y:S01]  /*1f9c0*/  @!P5 STL.S16 [R1+0x9c], R167 ;  /* 0x00009ca70100d387 */ /* 0x000fe20000100600 */
[----:B------:R-:W-:Y:S02]  /*1f9d0*/  PRMT R149, R166, 0x7610, R149 ;  /* 0x00007610a6957816 */ /* 0x000fe40000000095 */
[----:B------:R-:W-:Y:S01]  /*1f9e0*/  LOP3.LUT R110, R110, 0xff, RZ, 0xc0, !PT ;  /* 0x000000ff6e6e7812 */ /* 0x000fe200078ec0ff */
[----:B------:R-:W-:Y:S01]  /*1f9f0*/  @!P1 STL.S16 [R1+0x98], R166 ;  /* 0x000098a601009387 */ /* 0x000fe20000100600 */
[----:B--2---:R-:W-:Y:S01]  /*1fa00*/  FADD.FTZ R112, R127, R145 ;  /* 0x000000917f707221 */ /* 0x004fe20000010000 */
[----:B------:R-:W-:Y:S02]  /*1fa10*/  PRMT R145, R109, 0x5410, R111 ;  /* 0x000054106d917816 */ /* 0x000fe4000000006f */
[----:B------:R-:W-:Y:S01]  /*1fa20*/  @!P5 PRMT R109, R164, 0x5410, RZ ;  /* 0x00005410a46dd816 */ /* 0x000fe200000000ff */
[----:B------:R-:W-:Y:S01]  /*1fa30*/  FADD.FTZ R112, R126, R112 ;  /* 0x000000707e707221 */ /* 0x000fe20000010000 */
[----:B------:R-:W-:Y:S01]  /*1fa40*/  @!P1 PRMT R111, R149, 0x5410, RZ ;  /* 0x00005410956f9816 */ /* 0x000fe200000000ff */
[----:B------:R-:W-:Y:S01]  /*1fa50*/  IMAD.WIDE.U32 R148, R148, -0x2daee0ad, RZ ;  /* 0xd2511f5394947825 */ /* 0x000fe200078e00ff */
[-CC-:B------:R-:W-:Y:S01]  /*1fa60*/  LOP3.LUT R126, R147, R191.reuse, R142.reuse, 0x96, !PT ;  /* 0x000000bf937e7212 */ /* 0x180fe200078e968e */
[----:B------:R-:W-:Y:S01]  /*1fa70*/  ST.E.U16 desc[UR4][R202.64+0x30], R109 ;  /* 0x0000306dca007985 */ /* 0x000fe2000c101504 */
[----:B------:R-:W-:Y:S02]  /*1fa80*/  LOP3.LUT R147, R135, R191, R142, 0x96, !PT ;  /* 0x000000bf87937212 */ /* 0x000fe400078e968e */
[----:B------:R-:W-:Y:S01]  /*1fa90*/  LOP3.LUT R149, R149, R195, R144, 0x96, !PT ;  /* 0x000000c395957212 */ /* 0x000fe200078e9690 */
[----:B------:R2:W-:Y:S01]  /*1faa0*/  STL [R1+0x12c], R112 ;  /* 0x00012c7001007387 */ /* 0x0005e20000100800 */
[----:B------:R-:W-:Y:S01]  /*1fab0*/  ISETP.GE.U32.AND P5, PT, R200, R110, PT ;  /* 0x0000006ec800720c */ /* 0x000fe20003fa6070 */
[----:B------:R-:W-:Y:S01]  /*1fac0*/  IMAD.WIDE.U32 R126, R126, -0x2daee0ad, RZ ;  /* 0xd2511f537e7e7825 */ /* 0x000fe200078e00ff */
[----:B------:R-:W-:Y:S01]  /*1fad0*/  SHF.R.U32.HI R110, RZ, 0x18, R138 ;  /* 0x00000018ff6e7819 */ /* 0x000fe2000001168a */
[----:B------:R1:W3:Y:S01]  /*1fae0*/  LDL.S16 R188, [R1+0x94] ;  /* 0x0000940001bc7983 */ /* 0x0002e20000100600 */
[----:B------:R-:W-:Y:S02]  /*1faf0*/  MUFU.EX2 R135, R237 ;  /* 0x000000ed00877308 */ /* 0x000fe40000000800 */
[----:B------:R-:W-:Y:S01]  /*1fb00*/  LOP3.LUT R127, R127, R175, R148, 0x96, !PT ;  /* 0x000000af7f7f7212 */ /* 0x000fe200078e9694 */
[----:B------:R1:W4:Y:S01]  /*1fb10*/  LDL.S16 R170, [R1+0x90] ;  /* 0x0000900001aa7983 */ /* 0x0003220000100600 */
[----:B------:R-:W-:Y:S01]  /*1fb20*/  ISETP.GE.U32.AND P1, PT, R200, R110, PT ;  /* 0x0000006ec800720c */ /* 0x000fe20003f26070 */
[----:B------:R-:W-:Y:S02]  /*1fb30*/  IMAD.WIDE.U32 R148, R149, -0x326172a9, RZ ;  /* 0xcd9e8d5795947825 */ /* 0x000fe400078e00ff */
[----:B------:R1:W4:Y:S03]  /*1fb40*/  LDL.S16 R164, [R1+0x8c] ;  /* 0x00008c0001a47983 */ /* 0x0003260000100600 */
[----:B------:R-:W-:Y:S01]  /*1fb50*/  MUFU.EX2 R110, R242 ;  /* 0x000000f2006e7308 */ /* 0x000fe20000000800 */
[----:B------:R-:W-:Y:S01]  /*1fb60*/  LOP3.LUT R142, R149, R214, R146, 0x96, !PT ;  /* 0x000000d6958e7212 */ /* 0x000fe200078e9692 */
[----:B------:R1:W-:Y:S04]  /*1fb70*/  ST.E.U16 desc[UR4][R202.64+0x32], R111 ;  /* 0x0000326fca007985 */ /* 0x0003e8000c101504 */
[----:B------:R-:W-:Y:S05]  /*1fb80*/  IMAD.WIDE.U32 R142, R142, -0x2daee0ad, RZ ;  /* 0xd2511f538e8e7825 */ /* 0x000fea00078e00ff */
[----:B------:R-:W-:Y:S01]  /*1fb90*/  LOP3.LUT R143, R143, R183, R126, 0x96, !PT ;  /* 0x000000b78f8f7212 */ /* 0x000fe200078e967e */
[----:B--2---:R-:W2:Y:S01]  /*1fba0*/  MUFU.EX2 R112, R241 ;  /* 0x000000f100707308 */ /* 0x004ea20000000800 */
[----:B------:R-:W-:Y:S04]  /*1fbb0*/  IMAD.WIDE.U32 R126, R127, -0x326172a9, RZ ;  /* 0xcd9e8d577f7e7825 */ /* 0x000fe800078e00ff */
[----:B------:R-:W-:Y:S01]  /*1fbc0*/  IMAD.WIDE.U32 R184, R143, -0x326172a9, RZ ;  /* 0xcd9e8d578fb87825 */ /* 0x000fe200078e00ff */
[----:B------:R-:W-:Y:S04]  /*1fbd0*/  LOP3.LUT R148, R127, R189, R148, 0x96, !PT ;  /* 0x000000bd7f947212 */ /* 0x000fe800078e9694 */
[----:B------:R-:W1:Y:S01]  /*1fbe0*/  MUFU.EX2 R127, R239 ;  /* 0x000000ef007f7308 */ /* 0x000e620000000800 */
[----:B------:R-:W-:Y:S01]  /*1fbf0*/  LOP3.LUT R176, R185, R210, R126, 0x96, !PT ;  /* 0x000000d2b9b07212 */ /* 0x000fe200078e967e */
[----:B------:R-:W-:Y:S05]  /*1fc00*/  IMAD.WIDE.U32 R190, R148, -0x2daee0ad, RZ ;  /* 0xd2511f5394be7825 */ /* 0x000fea00078e00ff */
[----:B------:R-:W-:Y:S01]  /*1fc10*/  LOP3.LUT R166, R191, R182, R142, 0x96, !PT ;  /* 0x000000b6bfa67212 */ /* 0x000fe200078e968e */
[----:B--2---:R-:W-:Y:S01]  /*1fc20*/  FADD.FTZ R142, R112, R154 ;  /* 0x0000009a708e7221 */ /* 0x004fe20000010000 */
[C---:B------:R-:W-:Y:S02]  /*1fc30*/  F2FP.BF16.F32.PACK_AB R169, R110.reuse, R112 ;  /* 0x000000706ea9723e */ /* 0x040fe400000010ff */
[----:B------:R-:W-:Y:S01]  /*1fc40*/  PRMT R112, R113, 0x7632, R112 ;  /* 0x0000763271707816 */ /* 0x000fe20000000070 */
[----:B------:R-:W-:Y:S01]  /*1fc50*/  FADD.FTZ R110, R110, R142 ;  /* 0x0000008e6e6e7221 */ /* 0x000fe20000010000 */
[----:B-1----:R-:W-:Y:S01]  /*1fc60*/  PRMT R111, R187, 0x7632, R111 ;  /* 0x00007632bb6f7816 */ /* 0x002fe2000000006f */
[----:B------:R-:W-:Y:S01]  /*1fc70*/  IMAD.WIDE.U32 R166, R166, -0x326172a9, RZ ;  /* 0xcd9e8d57a6a67825 */ /* 0x000fe200078e00ff */
[----:B------:R-:W-:Y:S02]  /*1fc80*/  F2FP.BF16.F32.PACK_AB R146, R127, R135 ;  /* 0x000000877f92723e */ /* 0x000fe400000010ff */
[----:B------:R1:W-:Y:S02]  /*1fc90*/  STL [R1+0x130], R110 ;  /* 0x0001306e01007387 */ /* 0x0003e40000100800 */
[----:B------:R-:W-:Y:S04]  /*1fca0*/  LOP3.LUT R126, R167, R245, R184, 0x96, !PT ;  /* 0x000000f5a77e7212 */ /* 0x000fe800078e96b8 */
[C---:B------:R-:W-:Y:S02]  /*1fcb0*/  LOP3.LUT R106, R126.reuse, 0xff, RZ, 0xc0, !PT ;  /* 0x000000ff7e6a7812 */ /* 0x040fe400078ec0ff */
[----:B------:R-:W-:Y:S04]  /*1fcc0*/  LOP3.LUT R2, R126, 0xffff, RZ, 0xc0, !PT ;  /* 0x0000ffff7e027812 */ /* 0x000fe800078ec0ff */
[----:B------:R-:W-:Y:S04]  /*1fcd0*/  SHF.R.U32.HI R2, RZ, 0x8, R2 ;  /* 0x00000008ff027819 */ /* 0x000fe80000011602 */
[----:B------:R-:W-:Y:S01]  /*1fce0*/  LOP3.LUT R2, R2, 0xffff, RZ, 0xc0, !PT ;  /* 0x0000ffff02027812 */ /* 0x000fe200078ec0ff */
[----:B-1----:R-:W-:Y:S04]  /*1fcf0*/  FADD.FTZ R110, R135, R153 ;  /* 0x00000099876e7221 */ /* 0x002fe80000010000 */
[--C-:B------:R-:W-:Y:S01]  /*1fd00*/  FADD.FTZ R144, R127, R110.reuse ;  /* 0x0000006e7f907221 */ /* 0x100fe20000010000 */
[----:B------:R-:W-:Y:S04]  /*1fd10*/  PRMT R110, R165, 0x7610, R110 ;  /* 0x00007610a56e7816 */ /* 0x000fe8000000006e */
[----:B------:R-:W-:Y:S01]  /*1fd20*/  PRMT R148, R110, 0x5410, R108 ;  /* 0x000054106e947816 */ /* 0x000fe2000000006c */
[----:B---3--:R-:W-:Y:S02]  /*1fd30*/  @!P2 HFMA2.BF16_V2 R188, -RZ.H0_H0, RZ.H0_H0, -R113.H0_H0 ;  /* 0x200000ffffbca231 */ /* 0x008fe40000340971 */
[----:B----4-:R-:W-:Y:S03]  /*1fd40*/  @!P3 HFMA2.BF16_V2 R170, -RZ.H0_H0, RZ.H0_H0, -R112.H0_H0 ;  /* 0x200000ffffaab231 */ /* 0x010fe60000340970 */
[----:B------:R-:W-:Y:S01]  /*1fd50*/  PRMT R143, R188, 0x7610, R143 ;  /* 0x00007610bc8f7816 */ /* 0x000fe2000000008f */
[----:B------:R-:W-:Y:S01]  /*1fd60*/  @!P2 STL.S16 [R1+0x94], R188 ;  /* 0x000094bc0100a387 */ /* 0x000fe20000100600 */
[----:B------:R-:W-:Y:S01]  /*1fd70*/  @!P4 HFMA2.BF16_V2 R164, -RZ.H0_H0, RZ.H0_H0, -R110.H0_H0 ;  /* 0x200000ffffa4c231 */ /* 0x000fe2000034096e */
[----:B------:R-:W-:Y:S02]  /*1fd80*/  PRMT R142, R170, 0x7610, R142 ;  /* 0x00007610aa8e7816 */ /* 0x000fe4000000008e */
[----:B------:R1:W-:Y:S04]  /*1fd90*/  STL [R1+0x138], R144 ;  /* 0x0001389001007387 */ /* 0x0003e80000100800 */
[----:B------:R3:W2:Y:S04]  /*1fda0*/  LDL.S16 R208, [R1+0x88] ;  /* 0x0000880001d07983 */ /* 0x0006a80000100600 */
[----:B------:R-:W-:Y:S04]  /*1fdb0*/  @!P3 STL.S16 [R1+0x90], R170 ;  /* 0x000090aa0100b387 */ /* 0x000fe80000100600 */
[----:B------:R4:W-:Y:S04]  /*1fdc0*/  @!P4 STL.S16 [R1+0x8c], R164 ;  /* 0x00008ca40100c387 */ /* 0x0009e80000100600 */
[----:B------:R3:W3:Y:S04]  /*1fdd0*/  LDL.S16 R207, [R1+0x80] ;  /* 0x0000800001cf7983 */ /* 0x0006e80000100600 */
[----:B------:R2:W3:Y:S01]  /*1fde0*/  LDL.S16 R149, [R1+0x7c] ;  /* 0x00007c0001957983 */ /* 0x0004e20000100600 */
[----:B-1----:R-:W-:Y:S02]  /*1fdf0*/  PRMT R144, R113, 0x5410, R112 ;  /* 0x0000541071907816 */ /* 0x002fe40000000070 */
[----:B------:R-:W-:Y:S02]  /*1fe00*/  @!P2 PRMT R113, R143, 0x5410, RZ ;  /* 0x000054108f71a816 */ /* 0x000fe400000000ff */
[----:B------:R-:W-:Y:S02]  /*1fe10*/  ISETP.GE.U32.AND P2, PT, R200, R106, PT ;  /* 0x0000006ac800720c */ /* 0x000fe40003f46070 */
[----:B------:R-:W-:Y:S01]  /*1fe20*/  PRMT R106, R164, 0x7610, R106 ;  /* 0x00007610a46a7816 */ /* 0x000fe2000000006a */
[----:B------:R-:W-:Y:S01]  /*1fe30*/  ST.E.U16 desc[UR4][R120.64+0x30], R113 ;  /* 0x0000307178007985 */ /* 0x000fe2000c101504 */
[----:B------:R-:W-:Y:S01]  /*1fe40*/  @!P3 PRMT R112, R142, 0x5410, RZ ;  /* 0x000054108e70b816 */ /* 0x000fe200000000ff */
[----:B------:R-:W-:Y:S01]  /*1fe50*/  IMAD.WIDE.U32 R142, R155, -0x2daee0ad, RZ ;  /* 0xd2511f539b8e7825 */ /* 0x000fe200078e00ff */
[----:B------:R-:W-:Y:S02]  /*1fe60*/  @!P4 PRMT R110, R106, 0x5410, RZ ;  /* 0x000054106a6ec816 */ /* 0x000fe400000000ff */
[C---:B------:R-:W-:Y:S01]  /*1fe70*/  ISETP.GE.U32.AND P3, PT, R200.reuse, R2, PT ;  /* 0x00000002c800720c */ /* 0x040fe20003f66070 */
[----:B------:R-:W-:Y:S01]  /*1fe80*/  IMAD.WIDE.U32 R106, R147, -0x2daee0ad, RZ ;  /* 0xd2511f53936a7825 */ /* 0x000fe200078e00ff */
[----:B------:R-:W-:Y:S01]  /*1fe90*/  LOP3.LUT R143, R143, R195, R152, 0x96, !PT ;  /* 0x000000c38f8f7212 */ /* 0x000fe200078e9698 */
[----:B------:R-:W-:Y:S01]  /*1fea0*/  ST.E.U16 desc[UR4][R120.64+0x32], R112 ;  /* 0x0000327078007985 */ /* 0x000fe2000c101504 */
[----:B------:R-:W-:Y:S02]  /*1feb0*/  SHF.R.U32.HI R2, RZ, 0x18, R126 ;  /* 0x00000018ff027819 */ /* 0x000fe4000001167e */
[----:B------:R-:W-:Y:S01]  /*1fec0*/  LOP3.LUT R107, R107, R175, R142, 0x96, !PT ;  /* 0x000000af6b6b7212 */ /* 0x000fe200078e968e */
[----:B------:R-:W-:Y:S01]  /*1fed0*/  IMAD.WIDE.U32 R142, R143, -0x326172a9, RZ ;  /* 0xcd9e8d578f8e7825 */ /* 0x000fe200078e00ff */
[----:B------:R-:W-:Y:S01]  /*1fee0*/  ISETP.GE.U32.AND P4, PT, R200, R2, PT ;  /* 0x00000002c800720c */ /* 0x000fe20003f86070 */
[----:B------:R1:W5:Y:S01]  /*1fef0*/  LDL.LU R175, [R1+0x1c8] ;  /* 0x0001c80001af7983 */ /* 0x0003620000300800 */
[----:B------:R-:W-:Y:S02]  /*1ff00*/  SHF.R.U32.HI R126, RZ, 0x10, R126 ;  /* 0x00000010ff7e7819 */ /* 0x000fe4000001167e */
[----:B------:R-:W-:Y:S01]  /*1ff10*/  LOP3.LUT R134, R143, R214, R134, 0x96, !PT ;  /* 0x000000d68f867212 */ /* 0x000fe200078e9686 */
[----:B------:R1:W3:Y:S01]  /*1ff20*/  LDL.S16 R155, [R1+0x84] ;  /* 0x00008400019b7983 */ /* 0x0002e20000100600 */
[----:B------:R-:W-:Y:S03]  /*1ff30*/  LOP3.LUT R126, R126, 0xff, RZ, 0xc0, !PT ;  /* 0x000000ff7e7e7812 */ /* 0x000fe600078ec0ff */
[----:B------:R1:W3:Y:S01]  /*1ff40*/  LDL.S16 R195, [R1+0x68] ;  /* 0x0000680001c37983 */ /* 0x0002e20000100600 */
[----:B------:R-:W-:Y:S03]  /*1ff50*/  IMAD.WIDE.U32 R134, R134, -0x2daee0ad, RZ ;  /* 0xd2511f5386867825 */ /* 0x000fe600078e00ff */
[----:B------:R1:W-:Y:S02]  /*1ff60*/  ST.E.U16 desc[UR4][R122.64+0x2e], R110 ;  /* 0x00002e6e7a007985 */ /* 0x0003e4000c101504 */
[----:B------:R-:W-:Y:S01]  /*1ff70*/  LOP3.LUT R2, R135, R183, R106, 0x96, !PT ;  /* 0x000000b787027212 */ /* 0x000fe200078e966a */
[----:B------:R-:W-:Y:S05]  /*1ff80*/  IMAD.WIDE.U32 R106, R107, -0x326172a9, RZ ;  /* 0xcd9e8d576b6a7825 */ /* 0x000fea00078e00ff */
[----:B------:R-:W-:Y:S02]  /*1ff90*/  LOP3.LUT R142, R107, R189, R142, 0x96, !PT ;  /* 0x000000bd6b8e7212 */ /* 0x000fe400078e968e */
[----:B------:R-:W-:Y:S03]  /*1ffa0*/  PRMT R107, R177, 0x7610, R107 ;  /* 0x00007610b16b7816 */ /* 0x000fe6000000006b */
[----:B------:R-:W-:Y:S05]  /*1ffb0*/  IMAD.WIDE.U32 R188, R142, -0x2daee0ad, RZ ;  /* 0xd2511f538ebc7825 */ /* 0x000fea00078e00ff */
[----:B----4-:R-:W-:Y:S01]  /*1ffc0*/  LOP3.LUT R164, R189, R182, R134, 0x96, !PT ;  /* 0x000000b6bda47212 */ /* 0x010fe200078e9686 */
[----:B------:R-:W-:Y:S01]  /*1ffd0*/  IMAD.WIDE.U32 R182, R2, -0x326172a9, RZ ;  /* 0xcd9e8d5702b67825 */ /* 0x000fe200078e00ff */
[----:B------:R-:W-:Y:S03]  /*1ffe0*/  PRMT R2, R101, 0x7632, R2 ;  /* 0x0000763265027816 */ /* 0x000fe60000000002 */
[----:B------:R-:W-:Y:S01]  /*1fff0*/  IMAD.WIDE.U32 R164, R164, -0x326172a9, RZ ;  /* 0xcd9e8d57a4a47825 */ /* 0x000fe200078e00ff */
[----:B------:R-:W-:Y:S02]  /*20000*/  LOP3.LUT R170, R183, R210, R106, 0x96, !PT ;  /* 0x000000d2b7aa7212 */ /* 0x000fe400078e966a */
[----:B-1----:R-:W-:Y:S01]  /*20010*/  PRMT R110, R192, 0x7610, R110 ;  /* 0x00007610c06e7816 */ /* 0x002fe2000000006e */
[----:B--2---:R-:W-:Y:S05]  /*20020*/  @!P6 HFMA2.BF16_V2 R208, -RZ.H0_H0, RZ.H0_H0, -R108.H0_H0 ;  /* 0x200000ffffd0e231 */ /* 0x004fea000034096c */
[----:B------:R-:W-:Y:S01]  /*20030*/  PRMT R106, R208, 0x7610, R106 ;  /* 0x00007610d06a7816 */ /* 0x000fe2000000006a */
[----:B------:R-:W-:Y:S03]  /*20040*/  @!P6 STL.S16 [R1+0x88], R208 ;  /* 0x000088d00100e387 */ /* 0x000fe60000100600 */
[----:B------:R-:W-:Y:S01]  /*20050*/  @!P6 PRMT R108, R106, 0x5410, RZ ;  /* 0x000054106a6ce816 */ /* 0x000fe200000000ff */
[----:B------:R1:W2:Y:S01]  /*20060*/  LDL.S16 R153, [R1+0x64] ;  /* 0x0000640001997983 */ /* 0x0002a20000100600 */
[----:B------:R-:W-:Y:S01]  /*20070*/  ISETP.GE.U32.AND P6, PT, R200, R126, PT ;  /* 0x0000007ec800720c */ /* 0x000fe20003fc6070 */
[----:B---3--:R-:W-:Y:S01]  /*20080*/  @!P5 HFMA2.BF16_V2 R207, -RZ.H0_H0, RZ.H0_H0, -R101.H0_H0 ;  /* 0x200000ffffcfd231 */ /* 0x008fe20000340965 */
[----:B------:R-:W-:Y:S01]  /*20090*/  LOP3.LUT R126, R165, R245, R182, 0x96, !PT ;  /* 0x000000f5a57e7212 */ /* 0x000fe200078e96b6 */
[----:B------:R3:W-:Y:S01]  /*200a0*/  ST.E.U16 desc[UR4][R122.64+0x30], R108 ;  /* 0x0000306c7a007985 */ /* 0x0007e2000c101504 */
[----:B------:R-:W-:Y:S02]  /*200b0*/  @!P1 HFMA2.BF16_V2 R149, -RZ.H0_H0, RZ.H0_H0, -R2.H0_H0 ;  /* 0x200000ffff959231 */ /* 0x000fe40000340902 */
[----:B------:R-:W-:Y:S01]  /*200c0*/  PRMT R152, R207, 0x7610, R152 ;  /* 0x00007610cf987816 */ /* 0x000fe20000000098 */
[----:B------:R-:W-:Y:S01]  /*200d0*/  @!P5 STL.S16 [R1+0x80], R207 ;  /* 0x000080cf0100d387 */ /* 0x000fe20000100600 */
[C---:B------:R-:W-:Y:S02]  /*200e0*/  LOP3.LUT R106, R126.reuse, 0xff, RZ, 0xc0, !PT ;  /* 0x000000ff7e6a7812 */ /* 0x040fe400078ec0ff */
[----:B------:R-:W-:Y:S01]  /*200f0*/  PRMT R109, R149, 0x7610, R109 ;  /* 0x00007610956d7816 */ /* 0x000fe2000000006d */
[----:B------:R4:W-:Y:S01]  /*20100*/  @!P1 STL.S16 [R1+0x7c], R149 ;  /* 0x00007c9501009387 */ /* 0x0009e20000100600 */
[----:B---3--:R-:W-:Y:S04]  /*20110*/  LOP3.LUT R108, R126, 0xffff, RZ, 0xc0, !PT ;  /* 0x0000ffff7e6c7812 */ /* 0x008fe800078ec0ff */
[----:B------:R-:W-:Y:S01]  /*20120*/  SHF.R.U32.HI R108, RZ, 0x8, R108 ;  /* 0x00000008ff6c7819 */ /* 0x000fe2000001166c */
[----:B------:R-:W-:Y:S01]  /*20130*/  @!P2 HFMA2.BF16_V2 R155, -RZ.H0_H0, RZ.H0_H0, -R107.H0_H0 ;  /* 0x200000ffff9ba231 */ /* 0x000fe2000034096b */
[----:B----4-:R-:W-:Y:S02]  /*20140*/  PRMT R149, R101, 0x5410, R2 ;  /* 0x0000541065957816 */ /* 0x010fe40000000002 */
[----:B------:R-:W-:Y:S02]  /*20150*/  @!P5 PRMT R101, R152, 0x5410, RZ ;  /* 0x000054109865d816 */ /* 0x000fe400000000ff */
[----:B------:R-:W-:Y:S01]  /*20160*/  ISETP.GE.U32.AND P5, PT, R200, R106, PT ;  /* 0x0000006ac800720c */ /* 0x000fe20003fa6070 */
[----:B------:R1:W3:Y:S01]  /*20170*/  LDL.S16 R152, [R1+0x60] ;  /* 0x0000600001987983 */ /* 0x0002e20000100600 */
[----:B------:R-:W-:Y:S02]  /*20180*/  LOP3.LUT R106, R166, 0xff, RZ, 0xc0, !PT ;  /* 0x000000ffa66a7812 */ /* 0x000fe400078ec0ff */
[----:B------:R-:W-:Y:S01]  /*20190*/  @!P1 PRMT R2, R109, 0x5410, RZ ;  /* 0x000054106d029816 */ /* 0x000fe200000000ff */
[----:B------:R4:W-:Y:S01]  /*201a0*/  @!P2 STL.S16 [R1+0x84], R155 ;  /* 0x0000849b0100a387 */ /* 0x0009e20000100600 */
[----:B------:R-:W-:Y:S02]  /*201b0*/  ISETP.GE.U32.AND P1, PT, R200, R106, PT ;  /* 0x0000006ac800720c */ /* 0x000fe40003f26070 */
[----:B------:R-:W-:Y:S01]  /*201c0*/  LOP3.LUT R106, R166, 0xffff, RZ, 0xc0, !PT ;  /* 0x0000ffffa66a7812 */ /* 0x000fe200078ec0ff */
[----:B------:R1:W3:Y:S01]  /*201d0*/  LDL.S16 R207, [R1+0x5c] ;  /* 0x00005c0001cf7983 */ /* 0x0002e20000100600 */
[----:B------:R-:W-:Y:S02]  /*201e0*/  PRMT R159, R155, 0x7610, R159 ;  /* 0x000076109b9f7816 */ /* 0x000fe4000000009f */
[--C-:B------:R-:W-:Y:S01]  /*201f0*/  SHF.R.U32.HI R109, RZ, 0x8, R106.reuse ;  /* 0x00000008ff6d7819 */ /* 0x100fe2000001166a */
[----:B------:R-:W-:Y:S01]  /*20200*/  ST.E.U16 desc[UR4][R114.64+0x30], R101 ;  /* 0x0000306572007985 */ /* 0x000fe2000c101504 */
[----:B------:R-:W-:Y:S02]  /*20210*/  PRMT R106, R177, 0x7632, R106 ;  /* 0x00007632b16a7816 */ /* 0x000fe4000000006a */
[----:B------:R-:W-:Y:S01]  /*20220*/  LOP3.LUT R109, R109, 0xffff, RZ, 0xc0, !PT ;  /* 0x0000ffff6d6d7812 */ /* 0x000fe200078ec0ff */
[----:B------:R1:W-:Y:S01]  /*20230*/  ST.E.U16 desc[UR4][R114.64+0x32], R2 ;  /* 0x0000320272007985 */ /* 0x0003e2000c101504 */
[----:B------:R-:W-:Y:S01]  /*20240*/  LOP3.LUT R108, R108, 0xffff, RZ, 0xc0, !PT ;  /* 0x0000ffff6c6c7812 */ /* 0x000fe200078ec0ff */
[----:B------:R-:W-:Y:S05]  /*20250*/  @!P3 HFMA2.BF16_V2 R195, -RZ.H0_H0, RZ.H0_H0, -R106.H0_H0 ;  /* 0x200000ffffc3b231 */ /* 0x000fea000034096a */
[----:B------:R-:W-:Y:S02]  /*20260*/  PRMT R194, R195, 0x7610, R194 ;  /* 0x00007610c3c27816 */ /* 0x000fe400000000c2 */
[----:B----4-:R-:W-:Y:S02]  /*20270*/  PRMT R155, R107, 0x5410, R106 ;  /* 0x000054106b9b7816 */ /* 0x010fe4000000006a */
[----:B------:R-:W-:Y:S02]  /*20280*/  @!P2 PRMT R107, R159, 0x5410, RZ ;  /* 0x000054109f6ba816 */ /* 0x000fe400000000ff */
[----:B------:R-:W-:Y:S01]  /*20290*/  @!P3 PRMT R106, R194, 0x5410, RZ ;  /* 0x00005410c26ab816 */ /* 0x000fe200000000ff */
[----:B------:R4:W4:Y:S01]  /*202a0*/  LDL.S16 R159, [R1+0x58] ;  /* 0x00005800019f7983 */ /* 0x0009220000100600 */
[C---:B------:R-:W-:Y:S02]  /*202b0*/  ISETP.GE.U32.AND P2, PT, R200.reuse, R109, PT ;  /* 0x0000006dc800720c */ /* 0x040fe40003f46070 */
[--C-:B------:R-:W-:Y:S01]  /*202c0*/  SHF.R.U32.HI R109, RZ, 0x10, R126.reuse ;  /* 0x00000010ff6d7819 */ /* 0x100fe2000001167e */
[----:B------:R-:W-:Y:S01]  /*202d0*/  @!P3 STL.S16 [R1+0x68], R195 ;  /* 0x000068c30100b387 */ /* 0x000fe20000100600 */
[----:B------:R-:W-:Y:S02]  /*202e0*/  SHF.R.U32.HI R126, RZ, 0x18, R126 ;  /* 0x00000018ff7e7819 */ /* 0x000fe4000001167e */
[----:B------:R-:W-:Y:S01]  /*202f0*/  LOP3.LUT R109, R109, 0xff, RZ, 0xc0, !PT ;  /* 0x000000ff6d6d7812 */ /* 0x000fe200078ec0ff */
[----:B------:R2:W4:Y:S01]  /*20300*/  LDL.S16 R194, [R1+0x54] ;  /* 0x0000540001c27983 */ /* 0x0005220000100600 */
[----:B-1----:R-:W-:Y:S02]  /*20310*/  SHF.R.U32.HI R2, RZ, 0x18, R166 ;  /* 0x00000018ff027819 */ /* 0x002fe400000116a6 */
[----:B------:R-:W-:Y:S01]  /*20320*/  ISETP.GE.U32.AND P3, PT, R200, R109, PT ;  /* 0x0000006dc800720c */ /* 0x000fe20003f66070 */
[----:B------:R-:W-:Y:S01]  /*20330*/  ST.E.U16 desc[UR4][R202.64+0x42], R106 ;  /* 0x0000426aca007985 */ /* 0x000fe2000c101504 */
[----:B------:R-:W-:Y:S03]  /*20340*/  PRMT R109, R192, 0x7632, R109 ;  /* 0x00007632c06d7816 */ /* 0x000fe6000000006d */
[----:B------:R1:W-:Y:S02]  /*20350*/  ST.E.U16 desc[UR4][R202.64+0x40], R107 ;  /* 0x0000406bca007985 */ /* 0x0003e4000c101504 */
[----:B-1----:R-:W-:Y:S01]  /*20360*/  PRMT R107, R156, 0x7632, R107 ;  /* 0x000076329c6b7816 */ /* 0x002fe2000000006b */
[----:B--2---:R-:W-:Y:S05]  /*20370*/  @!P6 HFMA2.BF16_V2 R153, -RZ.H0_H0, RZ.H0_H0, -R110.H0_H0 ;  /* 0x200000ffff99e231 */ /* 0x004fea000034096e */
[----:B------:R-:W-:Y:S01]  /*20380*/  PRMT R171, R153, 0x7610, R171 ;  /* 0x0000761099ab7816 */ /* 0x000fe200000000ab */
[----:B------:R1:W-:Y:S04]  /*20390*/  @!P6 STL.S16 [R1+0x64], R153 ;  /* 0x000064990100e387 */ /* 0x0003e80000100600 */
[----:B------:R2:W2:Y:S01]  /*203a0*/  LDL.S16 R195, [R1+0x50] ;  /* 0x0000500001c37983 */ /* 0x0004a20000100600 */
[----:B-1----:R-:W-:Y:S02]  /*203b0*/  PRMT R153, R110, 0x5410, R109 ;  /* 0x000054106e997816 */ /* 0x002fe4000000006d */
[----:B------:R-:W-:Y:S02]  /*203c0*/  @!P6 PRMT R110, R171, 0x5410, RZ ;  /* 0x00005410ab6ee816 */ /* 0x000fe400000000ff */
[----:B------:R-:W-:Y:S02]  /*203d0*/  ISETP.GE.U32.AND P6, PT, R200, R108, PT ;  /* 0x0000006cc800720c */ /* 0x000fe40003fc6070 */
[----:B------:R-:W-:Y:S01]  /*203e0*/  PRMT R108, R187, 0x7610, R108 ;  /* 0x00007610bb6c7816 */ /* 0x000fe2000000006c */
[----:B------:R-:W-:Y:S01]  /*203f0*/  ST.E.U16 desc[UR4][R120.64+0x40], R110 ;  /* 0x0000406e78007985 */ /* 0x000fe2000c101504 */
[----:B---3--:R-:W-:Y:S05]  /*20400*/  @!P4 HFMA2.BF16_V2 R152, -RZ.H0_H0, RZ.H0_H0, -R109.H0_H0 ;  /* 0x200000ffff98c231 */ /* 0x008fea000034096d */
[----:B------:R-:W-:Y:S01]  /*20410*/  PRMT R101, R152, 0x7610, R101 ;  /* 0x0000761098657816 */ /* 0x000fe20000000065 */
[----:B------:R1:W-:Y:S01]  /*20420*/  @!P4 STL.S16 [R1+0x60], R152 ;  /* 0x000060980100c387 */ /* 0x0003e20000100600 */
[----:B------:R-:W-:Y:S02]  /*20430*/  @!P5 HFMA2.BF16_V2 R207, -RZ.H0_H0, RZ.H0_H0, -R108.H0_H0 ;  /* 0x200000ffffcfd231 */ /* 0x000fe4000034096c */
[----:B------:R-:W-:Y:S01]  /*20440*/  @!P4 PRMT R109, R101, 0x5410, RZ ;  /* 0x00005410656dc816 */ /* 0x000fe200000000ff */
[----:B------:R3:W3:Y:S01]  /*20450*/  LDL.S16 R171, [R1+0x4c] ;  /* 0x00004c0001ab7983 */ /* 0x0006e20000100600 */
[----:B------:R-:W-:Y:S02]  /*20460*/  ISETP.GE.U32.AND P4, PT, R200, R126, PT ;  /* 0x0000007ec800720c */ /* 0x000fe40003f86070 */
[----:B------:R-:W-:Y:S01]  /*20470*/  PRMT R206, R207, 0x7610, R206 ;  /* 0x00007610cfce7816 */ /* 0x000fe200000000ce */
[----:B------:R4:W-:Y:S01]  /*20480*/  ST.E.U16 desc[UR4][R120.64+0x42], R109 ;  /* 0x0000426d78007985 */ /* 0x0009e2000c101504 */
[----:B------:R-:W-:Y:S04]  /*20490*/  SHF.R.U32.HI R101, RZ, 0x10, R166 ;  /* 0x00000010ff657819 */ /* 0x000fe800000116a6 */
[----:B------:R-:W-:Y:S01]  /*204a0*/  LOP3.LUT R101, R101, 0xff, RZ, 0xc0, !PT ;  /* 0x000000ff65657812 */ /* 0x000fe200078ec0ff */
[----:B-1----:R1:W3:Y:S01]  /*204b0*/  LDL.S16 R152, [R1+0x48] ;  /* 0x0000480001987983 */ /* 0x0022e20000100600 */
[----:B----4-:R-:W-:Y:S03]  /*204c0*/  @!P6 HFMA2.BF16_V2 R159, -RZ.H0_H0, RZ.H0_H0, -R111.H0_H0 ;  /* 0x200000ffff9fe231 */ /* 0x010fe6000034096f */
[----:B------:R-:W-:Y:S02]  /*204d0*/  @!P5 STL.S16 [R1+0x5c], R207 ;  /* 0x00005ccf0100d387 */ /* 0x000fe40000100600 */
[----:B------:R-:W-:Y:S02]  /*204e0*/  PRMT R158, R159, 0x7610, R158 ;  /* 0x000076109f9e7816 */ /* 0x000fe4000000009e */
[----:B------:R4:W-:Y:S01]  /*204f0*/  @!P6 STL.S16 [R1+0x58], R159 ;  /* 0x0000589f0100e387 */ /* 0x0009e20000100600 */
[----:B------:R-:W-:Y:S01]  /*20500*/  LOP3.LUT R109, R164, 0xffff, RZ, 0xc0, !PT ;  /* 0x0000ffffa46d7812 */ /* 0x000fe200078ec0ff */
[----:B------:R-:W-:Y:S05]  /*20510*/  @!P3 HFMA2.BF16_V2 R194, -RZ.H0_H0, RZ.H0_H0, -R100.H0_H0 ;  /* 0x200000ffffc2b231 */ /* 0x000fea0000340964 */
[----:B------:R-:W-:Y:S01]  /*20520*/  PRMT R106, R194, 0x7610, R106 ;  /* 0x00007610c26a7816 */ /* 0x000fe2000000006a */
[----:B------:R1:W-:Y:S01]  /*20530*/  @!P3 STL.S16 [R1+0x54], R194 ;  /* 0x000054c20100b387 */ /* 0x0003e20000100600 */
[----:B----4-:R-:W-:Y:S02]  /*20540*/  PRMT R159, R108, 0x5410, R111 ;  /* 0x000054106c9f7816 */ /* 0x010fe4000000006f */
[----:B------:R-:W-:Y:S02]  /*20550*/  @!P5 PRMT R108, R206, 0x5410, RZ ;  /* 0x00005410ce6cd816 */ /* 0x000fe400000000ff */
[----:B------:R-:W-:Y:S02]  /*20560*/  ISETP.GE.U32.AND P5, PT, R200, R2, PT ;  /* 0x00000002c800720c */ /* 0x000fe40003fa6070 */
[----:B------:R-:W-:Y:S01]  /*20570*/  PRMT R2, R100, 0x7632, R2 ;  /* 0x0000763264027816 */ /* 0x000fe20000000002 */
[----:B------:R4:W-:Y:S01]  /*20580*/  ST.E.U16 desc[UR4][R122.64+0x3e], R108 ;  /* 0x00003e6c7a007985 */ /* 0x0009e2000c101504 */
[----:B------:R-:W-:Y:S02]  /*20590*/  @!P6 PRMT R111, R158, 0x5410, RZ ;  /* 0x000054109e6fe816 */ /* 0x000fe400000000ff */
[----:B------:R-:W-:Y:S01]  /*205a0*/  ISETP.GE.U32.AND P6, PT, R200, R101, PT ;  /* 0x00000065c800720c */ /* 0x000fe20003fc6070 */
[----:B-1----:R1:W3:Y:S01]  /*205b0*/  LDL.S16 R194, [R1+0x44] ;  /* 0x0000440001c27983 */ /* 0x0022e20000100600 */
[----:B------:R-:W-:Y:S02]  /*205c0*/  LOP3.LUT R101, R164, 0xff, RZ, 0xc0, !PT ;  /* 0x000000ffa4657812 */ /* 0x000fe400078ec0ff */
[----:B------:R-:W-:Y:S01]  /*205d0*/  PRMT R158, R100, 0x5410, R2 ;  /* 0x00005410649e7816 */ /* 0x000fe20000000002 */
[----:B------:R-:W-:Y:S01]  /*205e0*/  ST.E.U16 desc[UR4][R122.64+0x40], R111 ;  /* 0x0000406f7a007985 */ /* 0x000fe2000c101504 */
[----:B------:R-:W-:Y:S02]  /*205f0*/  @!P3 PRMT R100, R106, 0x5410, RZ ;  /* 0x000054106a64b816 */ /* 0x000fe400000000ff */
[----:B------:R-:W-:Y:S02]  /*20600*/  ISETP.GE.U32.AND P3, PT, R200, R101, PT ;  /* 0x00000065c800720c */ /* 0x000fe40003f66070 */
[--C-:B------:R-:W-:Y:S01]  /*20610*/  SHF.R.U32.HI R101, RZ, 0x10, R164.reuse ;  /* 0x00000010ff657819 */ /* 0x100fe200000116a4 */
[----:B------:R-:W-:Y:S03]  /*20620*/  ST.E.U16 desc[UR4][R114.64+0x40], R100 ;  /* 0x0000406472007985 */ /* 0x000fe6000c101504 */
[----:B------:R-:W-:Y:S02]  /*20630*/  LOP3.LUT R106, R101, 0xff, RZ, 0xc0, !PT ;  /* 0x000000ff656a7812 */ /* 0x000fe400078ec0ff */
[----:B------:R-:W-:Y:S02]  /*20640*/  PRMT R101, R156, 0x7610, R101 ;  /* 0x000076109c657816 */ /* 0x000fe40000000065 */
[----:B----4-:R-:W-:Y:S01]  /*20650*/  SHF.R.U32.HI R108, RZ, 0x18, R164 ;  /* 0x00000018ff6c7819 */ /* 0x010fe200000116a4 */
[----:B--2---:R-:W-:Y:S05]  /*20660*/  @!P4 HFMA2.BF16_V2 R195, -RZ.H0_H0, RZ.H0_H0, -R2.H0_H0 ;  /* 0x200000ffffc3c231 */ /* 0x004fea0000340902 */
[----:B------:R-:W-:Y:S01]  /*20670*/  PRMT R177, R195, 0x7610, R177 ;  /* 0x00007610c3b17816 */ /* 0x000fe200000000b1 */
[----:B------:R2:W-:Y:S03]  /*20680*/  @!P4 STL.S16 [R1+0x50], R195 ;  /* 0x000050c30100c387 */ /* 0x0005e60000100600 */
[----:B------:R-:W-:Y:S01]  /*20690*/  @!P4 PRMT R2, R177, 0x5410, RZ ;  /* 0x00005410b102c816 */ /* 0x000fe200000000ff */
[----:B------:R1:W4:Y:S01]  /*206a0*/  LDL.S16 R206, [R1+0x40] ;  /* 0x0000400001ce7983 */ /* 0x0003220000100600 */
[----:B------:R-:W-:Y:S01]  /*206b0*/  ISETP.GE.U32.AND P4, PT, R200, R106, PT ;  /* 0x0000006ac800720c */ /* 0x000fe20003f86070 */
[----:B------:R-:W-:Y:S01]  /*206c0*/  IMAD.WIDE.U32 R176, R176, -0x2daee0ad, RZ ;  /* 0xd2511f53b0b07825 */ /* 0x000fe200078e00ff */
[--C-:B------:R-:W-:Y:S01]  /*206d0*/  SHF.R.U32.HI R106, RZ, 0x8, R109.reuse ;  /* 0x00000008ff6a7819 */ /* 0x100fe2000001166d */
[----:B------:R-:W-:Y:S03]  /*206e0*/  ST.E.U16 desc[UR4][R114.64+0x42], R2 ;  /* 0x0000420272007985 */ /* 0x000fe6000c101504 */
[----:B------:R-:W-:Y:S01]  /*206f0*/  LOP3.LUT R106, R106, 0xffff, RZ, 0xc0, !PT ;  /* 0x0000ffff6a6a7812 */ /* 0x000fe200078ec0ff */
[----:B--2---:R1:W2:Y:S01]  /*20700*/  LDL.S16 R195, [R1+0x3c] ;  /* 0x00003c0001c37983 */ /* 0x0042a20000100600 */
[----:B---3--:R-:W-:Y:S05]  /*20710*/  @!P1 HFMA2.BF16_V2 R171, -RZ.H0_H0, RZ.H0_H0, -R101.H0_H0 ;  /* 0x200000ffffab9231 */ /* 0x008fea0000340965 */
[----:B------:R-:W-:Y:S01]  /*20720*/  PRMT R156, R171, 0x7610, R156 ;  /* 0x00007610ab9c7816 */ /* 0x000fe2000000009c */
[----:B------:R3:W-:Y:S01]  /*20730*/  @!P1 STL.S16 [R1+0x4c], R171 ;  /* 0x00004cab01009387 */ /* 0x0007e20000100600 */
[----:B------:R-:W-:Y:S05]  /*20740*/  @!P2 HFMA2.BF16_V2 R152, -RZ.H0_H0, RZ.H0_H0, -R107.H0_H0 ;  /* 0x200000ffff98a231 */ /* 0x000fea000034096b */
[----:B------:R-:W-:Y:S01]  /*20750*/  PRMT R109, R152, 0x7610, R109 ;  /* 0x00007610986d7816 */ /* 0x000fe2000000006d */
[----:B------:R1:W-:Y:S04]  /*20760*/  @!P2 STL.S16 [R1+0x48], R152 ;  /* 0x000048980100a387 */ /* 0x0003e80000100600 */
[----:B---3--:R3:W3:Y:S01]  /*20770*/  LDL.S16 R171, [R1+0x38] ;  /* 0x0000380001ab7983 */ /* 0x0086e20000100600 */
[----:B-1----:R-:W-:Y:S02]  /*20780*/  PRMT R152, R101, 0x5410, R107 ;  /* 0x0000541065987816 */ /* 0x002fe4000000006b */
[----:B------:R-:W-:Y:S02]  /*20790*/  @!P1 PRMT R101, R156, 0x5410, RZ ;  /* 0x000054109c659816 */ /* 0x000fe400000000ff */
[C---:B------:R-:W-:Y:S02]  /*207a0*/  ISETP.GE.U32.AND P1, PT, R200.reuse, R106, PT ;  /* 0x0000006ac800720c */ /* 0x040fe40003f26070 */
[----:B------:R-:W-:Y:S01]  /*207b0*/  PRMT R106, R157, 0x7610, R106 ;  /* 0x000076109d6a7816 */ /* 0x000fe2000000006a */
[----:B------:R1:W-:Y:S01]  /*207c0*/  ST.E.U16 desc[UR4][R202.64+0x50], R101 ;  /* 0x00005065ca007985 */ /* 0x0003e2000c101504 */
[----:B------:R-:W-:Y:S02]  /*207d0*/  @!P2 PRMT R107, R109, 0x5410, RZ ;  /* 0x000054106d6ba816 */ /* 0x000fe400000000ff */
[----:B------:R-:W-:Y:S02]  /*207e0*/  ISETP.GE.U32.AND P2, PT, R200, R108, PT ;  /* 0x0000006cc800720c */ /* 0x000fe40003f46070 */
[----:B------:R-:W-:Y:S01]  /*207f0*/  PRMT R108, R157, 0x7632, R108 ;  /* 0x000076329d6c7816 */ /* 0x000fe2000000006c */
[----:B------:R1:W-:Y:S01]  /*20800*/  ST.E.U16 desc[UR4][R202.64+0x52], R107 ;  /* 0x0000526bca007985 */ /* 0x0003e2000c101504 */
[----:B------:R-:W-:Y:S01]  /*20810*/  LOP3.LUT R109, R177, R246, R190, 0x96, !PT ;  /* 0x000000f6b16d7212 */ /* 0x000fe200078e96be */
[----:B------:R-:W-:Y:S01]  /*20820*/  @!P6 HFMA2.BF16_V2 R194, -RZ.H0_H0, RZ.H0_H0, -R106.H0_H0 ;  /* 0x200000ffffc2e231 */ /* 0x000fe2000034096a */
[----:B------:R-:W-:Y:S02]  /*20830*/  PRMT R156, R106, 0x5410, R108 ;  /* 0x000054106a9c7816 */ /* 0x000fe4000000006c */
[C---:B------:R-:W-:Y:S02]  /*20840*/  LOP3.LUT R2, R109.reuse, 0xffff, RZ, 0xc0, !PT ;  /* 0x0000ffff6d027812 */ /* 0x040fe400078ec0ff */
[----:B------:R-:W-:Y:S01]  /*20850*/  PRMT R154, R194, 0x7610, R154 ;  /* 0x00007610c29a7816 */ /* 0x000fe2000000009a */
[----:B------:R1:W-:Y:S01]  /*20860*/  @!P6 STL.S16 [R1+0x44], R194 ;  /* 0x000044c20100e387 */ /* 0x0003e20000100600 */
[----:B------:R-:W-:Y:S02]  /*20870*/  LOP3.LUT R100, R109, 0xff, RZ, 0xc0, !PT ;  /* 0x000000ff6d647812 */ /* 0x000fe400078ec0ff */
[----:B------:R-:W-:Y:S02]  /*20880*/  @!P6 PRMT R106, R154, 0x5410, RZ ;  /* 0x000054109a6ae816 */ /* 0x000fe400000000ff */
[----:B------:R-:W-:Y:S01]  /*20890*/  SHF.R.U32.HI R2, RZ, 0x8, R2 ;  /* 0x00000008ff027819 */ /* 0x000fe20000011602 */
[----:B------:R2:W3:Y:S01]  /*208a0*/  LDL.S16 R154, [R1+0x2c] ;  /* 0x00002c00019a7983 */ /* 0x0004e20000100600 */
[----:B------:R-:W-:Y:S02]  /*208b0*/  ISETP.GE.U32.AND P6, PT, R200, R100, PT ;  /* 0x00000064c800720c */ /* 0x000fe40003fc6070 */
[----:B------:R-:W-:Y:S01]  /*208c0*/  LOP3.LUT R100, R2, 0xffff, RZ, 0xc0, !PT ;  /* 0x0000ffff02647812 */ /* 0x000fe200078ec0ff */
[----:B------:R-:W-:Y:S01]  /*208d0*/  ST.E.U16 desc[UR4][R120.64+0x50], R106 ;  /* 0x0000506a78007985 */ /* 0x000fe2000c101504 */
[----:B------:R-:W-:Y:S02]  /*208e0*/  PRMT R2, R3, 0x7632, R2 ;  /* 0x0000763203027816 */ /* 0x000fe40000000002 */
[----:B-1----:R-:W-:Y:S02]  /*208f0*/  PRMT R101, R193, 0x7610, R101 ;  /* 0x00007610c1657816 */ /* 0x002fe40000000065 */
[----:B------:R-:W-:Y:S02]  /*20900*/  PRMT R157, R3, 0x5410, R2 ;  /* 0x00005410039d7816 */ /* 0x000fe40000000002 */
[----:B------:R-:W-:Y:S01]  /*20910*/  PRMT R107, R161, 0x7610, R107 ;  /* 0x00007610a16b7816 */ /* 0x000fe2000000006b */
[----:B------:R1:W3:Y:S01]  /*20920*/  LDL.S16 R194, [R1+0x30] ;  /* 0x0000300001c27983 */ /* 0x0002e20000100600 */
[----:B----4-:R-:W-:Y:S05]  /*20930*/  @!P5 HFMA2.BF16_V2 R206, -RZ.H0_H0, RZ.H0_H0, -R108.H0_H0 ;  /* 0x200000ffffced231 */ /* 0x010fea000034096c */
[----:B------:R-:W-:Y:S01]  /*20940*/  PRMT R142, R206, 0x7610, R142 ;  /* 0x00007610ce8e7816 */ /* 0x000fe2000000008e */
[----:B------:R-:W-:Y:S03]  /*20950*/  @!P5 STL.S16 [R1+0x40], R206 ;  /* 0x000040ce0100d387 */ /* 0x000fe60000100600 */
[----:B------:R-:W-:Y:S02]  /*20960*/  @!P5 PRMT R108, R142, 0x5410, RZ ;  /* 0x000054108e6cd816 */ /* 0x000fe400000000ff */
[C---:B------:R-:W-:Y:S02]  /*20970*/  ISETP.GE.U32.AND P5, PT, R200.reuse, R100, PT ;  /* 0x00000064c800720c */ /* 0x040fe40003fa6070 */
[--C-:B------:R-:W-:Y:S01]  /*20980*/  SHF.R.U32.HI R100, RZ, 0x18, R109.reuse ;  /* 0x00000018ff647819 */ /* 0x100fe2000001166d */
[----:B------:R-:W-:Y:S01]  /*20990*/  ST.E.U16 desc[UR4][R120.64+0x52], R108 ;  /* 0x0000526c78007985 */ /* 0x000fe2000c101504 */
[----:B------:R-:W-:Y:S04]  /*209a0*/  SHF.R.U32.HI R109, RZ, 0x10, R109 ;  /* 0x00000010ff6d7819 */ /* 0x000fe8000001166d */
[----:B------:R-:W-:Y:S01]  /*209b0*/  LOP3.LUT R109, R109, 0xff, RZ, 0xc0, !PT ;  /* 0x000000ff6d6d7812 */ /* 0x000fe200078ec0ff */
[----:B--2---:R-:W-:Y:S05]  /*209c0*/  @!P3 HFMA2.BF16_V2 R195, -RZ.H0_H0, RZ.H0_H0, -R3.H0_H0 ;  /* 0x200000ffffc3b231 */ /* 0x004fea0000340903 */
[----:B------:R-:W-:Y:S01]  /*209d0*/  PRMT R127, R195, 0x7610, R127 ;  /* 0x00007610c37f7816 */ /* 0x000fe2000000007f */
[----:B------:R-:W-:Y:S03]  /*209e0*/  @!P3 STL.S16 [R1+0x3c], R195 ;  /* 0x00003cc30100b387 */ /* 0x000fe60000100600 */
[----:B------:R-:W-:Y:S01]  /*209f0*/  @!P3 PRMT R3, R127, 0x5410, RZ ;  /* 0x000054107f03b816 */ /* 0x000fe200000000ff */
[----:B------:R1:W2:Y:S01]  /*20a00*/  LDL.S16 R142, [R1+0x34] ;  /* 0x00003400018e7983 */ /* 0x0002a20000100600 */
[----:B------:R-:W-:Y:S02]  /*20a10*/  ISETP.GE.U32.AND P3, PT, R200, R100, PT ;  /* 0x00000064c800720c */ /* 0x000fe40003f66070 */
[----:B------:R-:W-:Y:S01]  /*20a20*/  PRMT R100, R193, 0x7632, R100 ;  /* 0x00007632c1647816 */ /* 0x000fe20000000064 */
[----:B------:R1:W4:Y:S04]  /*20a30*/  LDL.S16 R127, [R1+0x28] ;  /* 0x00002800017f7983 */ /* 0x0003280000100600 */
[----:B------:R1:W-:Y:S01]  /*20a40*/  ST.E.U16 desc[UR4][R122.64+0x4e], R3 ;  /* 0x00004e037a007985 */ /* 0x0003e2000c101504 */
[----:B---3--:R-:W-:Y:S01]  /*20a50*/  @!P1 HFMA2.BF16_V2 R171, -RZ.H0_H0, RZ.H0_H0, -R2.H0_H0 ;  /* 0x200000ffffab9231 */ /* 0x008fe20000340902 */
[----:B-1----:R-:W-:Y:S04]  /*20a60*/  LOP3.LUT R3, R176, 0xff, RZ, 0xc0, !PT ;  /* 0x000000ffb0037812 */ /* 0x002fe800078ec0ff */
[----:B------:R-:W-:Y:S01]  /*20a70*/  PRMT R110, R171, 0x7610, R110 ;  /* 0x00007610ab6e7816 */ /* 0x000fe2000000006e */
[----:B------:R1:W-:Y:S03]  /*20a80*/  @!P1 STL.S16 [R1+0x38], R171 ;  /* 0x000038ab01009387 */ /* 0x0003e60000100600 */
[----:B------:R-:W-:Y:S02]  /*20a90*/  @!P1 PRMT R2, R110, 0x5410, RZ ;  /* 0x000054106e029816 */ /* 0x000fe400000000ff */
[----:B------:R-:W-:Y:S01]  /*20aa0*/  ISETP.GE.U32.AND P1, PT, R200, R109, PT ;  /* 0x0000006dc800720c */ /* 0x000fe20003f26070 */
[----:B------:R3:W3:Y:S04]  /*20ab0*/  LDL.S16 R110, [R1+0x24] ;  /* 0x00002400016e7983 */ /* 0x0006e80000100600 */
[----:B------:R1:W-:Y:S02]  /*20ac0*/  ST.E.U16 desc[UR4][R122.64+0x50], R2 ;  /* 0x000050027a007985 */ /* 0x0003e4000c101504 */
[----:B-1----:R-:W-:Y:S05]  /*20ad0*/  IMAD.WIDE.U32 R170, R170, -0x2daee0ad, RZ ;  /* 0xd2511f53aaaa7825 */ /* 0x002fea00078e00ff */
[----:B------:R-:W-:Y:S04]  /*20ae0*/  LOP3.LUT R109, R171, R246, R188, 0x96, !PT ;  /* 0x000000f6ab6d7212 */ /* 0x000fe800078e96bc */
[----:B------:R-:W-:Y:S02]  /*20af0*/  LOP3.LUT R106, R109, 0xff, RZ, 0xc0, !PT ;  /* 0x000000ff6d6a7812 */ /* 0x000fe400078ec0ff */
[----:B------:R-:W-:Y:S04]  /*20b00*/  LOP3.LUT R2, R176, 0xffff, RZ, 0xc0, !PT ;  /* 0x0000ffffb0027812 */ /* 0x000fe800078ec0ff */
[----:B------:R-:W-:Y:S01]  /*20b10*/  SHF.R.U32.HI R2, RZ, 0x8, R2 ;  /* 0x00000008ff027819 */ /* 0x000fe20000011602 */
[----:B------:R-:W-:Y:S03]  /*20b20*/  @!P2 HFMA2.BF16_V2 R154, -RZ.H0_H0, RZ.H0_H0, -R100.H0_H0 ;  /* 0x200000ffff9aa231 */ /* 0x000fe60000340964 */
[----:B------:R-:W-:Y:S02]  /*20b30*/  LOP3.LUT R2, R2, 0xffff, RZ, 0xc0, !PT ;  /* 0x0000ffff02027812 */ /* 0x000fe400078ec0ff */
[----:B------:R-:W-:Y:S01]  /*20b40*/  PRMT R162, R154, 0x7610, R162 ;  /* 0x000076109aa27816 */ /* 0x000fe200000000a2 */
[----:B------:R-:W-:Y:S05]  /*20b50*/  @!P4 HFMA2.BF16_V2 R194, -RZ.H0_H0, RZ.H0_H0, -R101.H0_H0 ;  /* 0x200000ffffc2c231 */ /* 0x000fea0000340965 */
[----:B------:R-:W-:Y:S01]  /*20b60*/  @!P4 STL.S16 [R1+0x30], R194 ;  /* 0x000030c20100c387 */ /* 0x000fe20000100600 */
[----:B------:R-:W-:Y:S03]  /*20b70*/  PRMT R192, R194, 0x7610, R192 ;  /* 0x00007610c2c07816 */ /* 0x000fe600000000c0 */
[----:B------:R1:W-:Y:S04]  /*20b80*/  @!P2 STL.S16 [R1+0x2c], R154 ;  /* 0x00002c9a0100a387 */ /* 0x0003e80000100600 */
[----:B------:R2:W3:Y:S01]  /*20b90*/  LDL.S16 R193, [R1+0x1c] ;  /* 0x00001c0001c17983 */ /* 0x0004e20000100600 */
[----:B-1----:R-:W-:Y:S02]  /*20ba0*/  PRMT R154, R101, 0x5410, R100 ;  /* 0x00005410659a7816 */ /* 0x002fe40000000064 */
[----:B------:R-:W-:Y:S02]  /*20bb0*/  @!P4 PRMT R101, R192, 0x5410, RZ ;  /* 0x00005410c065c816 */ /* 0x000fe400000000ff */
[----:B------:R1:W3:Y:S01]  /*20bc0*/  LDL.S16 R192, [R1+0x20] ;  /* 0x0000200001c07983 */ /* 0x0002e20000100600 */
[----:B------:R-:W-:Y:S02]  /*20bd0*/  ISETP.GE.U32.AND P4, PT, R200, R106, PT ;  /* 0x0000006ac800720c */ /* 0x000fe40003f86070 */
[----:B------:R-:W-:Y:S01]  /*20be0*/  PRMT R106, R161, 0x7632, R106 ;  /* 0x00007632a16a7816 */ /* 0x000fe2000000006a */
[----:B------:R-:W-:Y:S01]  /*20bf0*/  ST.E.U16 desc[UR4][R114.64+0x50], R101 ;  /* 0x0000506572007985 */ /* 0x000fe2000c101504 */
[----:B------:R-:W-:Y:S02]  /*20c00*/  @!P2 PRMT R100, R162, 0x5410, RZ ;  /* 0x00005410a264a816 */ /* 0x000fe400000000ff */
[----:B------:R-:W-:Y:S02]  /*20c10*/  ISETP.GE.U32.AND P2, PT, R200, R3, PT ;  /* 0x00000003c800720c */ /* 0x000fe40003f46070 */
[----:B------:R-:W-:Y:S01]  /*20c20*/  PRMT R3, R168, 0x7610, R3 ;  /* 0x00007610a8037816 */ /* 0x000fe20000000003 */
[----:B------:R-:W-:Y:S01]  /*20c30*/  ST.E.U16 desc[UR4][R114.64+0x52], R100 ;  /* 0x0000526472007985 */ /* 0x000fe2000c101504 */
[----:B------:R-:W-:Y:S01]  /*20c40*/  PRMT R162, R107, 0x5410, R106 ;  /* 0x000054106ba27816 */ /* 0x000fe2000000006a */
[----:B--2---:R-:W-:Y:S02]  /*20c50*/  @!P6 HFMA2.BF16_V2 R142, -RZ.H0_H0, RZ.H0_H0, -R107.H0_H0 ;  /* 0x200000ffff8ee231 */ /* 0x004fe4000034096b */
[----:B----4-:R-:W-:Y:S03]  /*20c60*/  @!P5 HFMA2.BF16_V2 R127, -RZ.H0_H0, RZ.H0_H0, -R106.H0_H0 ;  /* 0x200000ffff7fd231 */ /* 0x010fe6000034096a */
[----:B------:R2:W-:Y:S01]  /*20c70*/  @!P6 STL.S16 [R1+0x34], R142 ;  /* 0x0000348e0100e387 */ /* 0x0005e20000100600 */
[----:B------:R-:W-:Y:S02]  /*20c80*/  PRMT R135, R142, 0x7610, R135 ;  /* 0x000076108e877816 */ /* 0x000fe40000000087 */
[----:B------:R-:W-:Y:S02]  /*20c90*/  PRMT R126, R127, 0x7610, R126 ;  /* 0x000076107f7e7816 */ /* 0x000fe4000000007e */
[----:B------:R-:W-:Y:S02]  /*20ca0*/  @!P6 PRMT R107, R135, 0x5410, RZ ;  /* 0x00005410876be816 */ /* 0x000fe400000000ff */
[----:B------:R-:W-:Y:S02]  /*20cb0*/  @!P5 PRMT R106, R126, 0x5410, RZ ;  /* 0x000054107e6ad816 */ /* 0x000fe400000000ff */
[----:B------:R-:W-:Y:S01]  /*20cc0*/  ISETP.GE.U32.AND P6, PT, R200, R2, PT ;  /* 0x00000002c800720c */ /* 0x000fe20003fc6070 */
[----:B------:R4:W-:Y:S01]  /*20cd0*/  ST.E.U16 desc[UR4][R202.64+0x60], R107 ;  /* 0x0000606bca007985 */ /* 0x0009e2000c101504 */
[--C-:B------:R-:W-:Y:S03]  /*20ce0*/  SHF.R.U32.HI R2, RZ, 0x10, R109.reuse ;  /* 0x00000010ff027819 */ /* 0x100fe6000001166d */
[----:B------:R-:W-:Y:S01]  /*20cf0*/  ST.E.U16 desc[UR4][R202.64+0x62], R106 ;  /* 0x0000626aca007985 */ /* 0x000fe2000c101504 */
[----:B------:R-:W-:Y:S03]  /*20d00*/  LOP3.LUT R2, R2, 0xff, RZ, 0xc0, !PT ;  /* 0x000000ff02027812 */ /* 0x000fe600078ec0ff */
[----:B--2---:R1:W2:Y:S04]  /*20d10*/  LDL.S16 R142, [R1+0x18] ;  /* 0x00001800018e7983 */ /* 0x0042a80000100600 */
[----:B------:R1:W-:Y:S01]  /*20d20*/  @!P5 STL.S16 [R1+0x28], R127 ;  /* 0x0000287f0100d387 */ /* 0x0003e20000100600 */
[----:B------:R-:W-:Y:S02]  /*20d30*/  ISETP.GE.U32.AND P5, PT, R200, R2, PT ;  /* 0x00000002c800720c */ /* 0x000fe40003fa6070 */
[----:B------:R-:W-:Y:S01]  /*20d40*/  LOP3.LUT R2, R109, 0xffff, RZ, 0xc0, !PT ;  /* 0x0000ffff6d027812 */ /* 0x000fe200078ec0ff */
[----:B------:R1:W2:Y:S01]  /*20d50*/  LDL.S16 R135, [R1+0x10] ;  /* 0x0000100001877983 */ /* 0x0002a20000100600 */
[----:B------:R-:W-:Y:S02]  /*20d60*/  SHF.R.U32.HI R109, RZ, 0x18, R109 ;  /* 0x00000018ff6d7819 */ /* 0x000fe4000001166d */
[--C-:B------:R-:W-:Y:S02]  /*20d70*/  SHF.R.U32.HI R100, RZ, 0x8, R2.reuse ;  /* 0x00000008ff647819 */ /* 0x100fe40000011602 */
[----:B------:R-:W-:Y:S01]  /*20d80*/  PRMT R2, R168, 0x7632, R2 ;  /* 0x00007632a8027816 */ /* 0x000fe20000000002 */
[----:B---3--:R-:W-:Y:S01]  /*20d90*/  @!P1 HFMA2.BF16_V2 R110, -RZ.H0_H0, RZ.H0_H0, -R3.H0_H0 ;  /* 0x200000ffff6e9231 */ /* 0x008fe20000340903 */
[----:B------:R-:W-:Y:S02]  /*20da0*/  LOP3.LUT R100, R100, 0xffff, RZ, 0xc0, !PT ;  /* 0x0000ffff64647812 */ /* 0x000fe400078ec0ff */
[----:B------:R-:W-:Y:S02]  /*20db0*/  PRMT R161, R3, 0x5410, R2 ;  /* 0x0000541003a17816 */ /* 0x000fe40000000002 */
[----:B------:R3:W-:Y:S01]  /*20dc0*/  @!P1 STL.S16 [R1+0x24], R110 ;  /* 0x0000246e01009387 */ /* 0x0007e20000100600 */
[----:B------:R-:W-:Y:S02]  /*20dd0*/  PRMT R101, R110, 0x7610, R101 ;  /* 0x000076106e657816 */ /* 0x000fe40000000065 */
[----:B----4-:R-:W-:Y:S01]  /*20de0*/  PRMT R107, R163, 0x7632, R107 ;  /* 0x00007632a36b7816 */ /* 0x010fe2000000006b */
[----:B------:R4:W4:Y:S01]  /*20df0*/  LDL.S16 R126, [R1+0x14] ;  /* 0x00001400017e7983 */ /* 0x0009220000100600 */
[----:B------:R-:W-:Y:S02]  /*20e00*/  @!P1 PRMT R3, R101, 0x5410, RZ ;  /* 0x0000541065039816 */ /* 0x000fe400000000ff */
[----:B------:R-:W-:Y:S02]  /*20e10*/  ISETP.GE.U32.AND P1, PT, R200, R100, PT ;  /* 0x00000064c800720c */ /* 0x000fe40003f26070 */
[C---:B------:R-:W-:Y:S01]  /*20e20*/  PRMT R100, R0.reuse, 0x7632, R100 ;  /* 0x0000763200647816 */ /* 0x040fe20000000064 */
[----:B-1----:R1:W4:Y:S01]  /*20e30*/  LDL.S16 R127, [R1+0x8] ;  /* 0x00000800017f7983 */ /* 0x0023220000100600 */
[----:B------:R-:W-:Y:S02]  /*20e40*/  SHF.R.U32.HI R101, RZ, 0x18, R176 ;  /* 0x00000018ff657819 */ /* 0x000fe400000116b0 */
[----:B------:R-:W-:Y:S01]  /*20e50*/  PRMT R168, R0, 0x5410, R100 ;  /* 0x0000541000a87816 */ /* 0x000fe20000000064 */
[----:B------:R1:W-:Y:S04]  /*20e60*/  ST.E.U16 desc[UR4][R120.64+0x60], R3 ;  /* 0x0000600378007985 */ /* 0x0003e8000c101504 */
[----:B---3--:R3:W3:Y:S01]  /*20e70*/  LDL.S16 R110, [R1+0xc] ;  /* 0x00000c00016e7983 */ /* 0x0086e20000100600 */
[----:B-1----:R-:W-:Y:S01]  /*20e80*/  PRMT R3, R163, 0x7610, R3 ;  /* 0x00007610a3037816 */ /* 0x002fe20000000003 */
[----:B------:R-:W-:Y:S05]  /*20e90*/  @!P3 HFMA2.BF16_V2 R193, -RZ.H0_H0, RZ.H0_H0, -R2.H0_H0 ;  /* 0x200000ffffc1b231 */ /* 0x000fea0000340902 */
[----:B------:R-:W-:Y:S01]  /*20ea0*/  PRMT R147, R193, 0x7610, R147 ;  /* 0x00007610c1937816 */ /* 0x000fe20000000093 */
[----:B------:R-:W-:Y:S03]  /*20eb0*/  @!P3 STL.S16 [R1+0x1c], R193 ;  /* 0x00001cc10100b387 */ /* 0x000fe60000100600 */
[----:B------:R-:W-:Y:S02]  /*20ec0*/  @!P3 PRMT R2, R147, 0x5410, RZ ;  /* 0x000054109302b816 */ /* 0x000fe400000000ff */
[----:B------:R-:W-:Y:S03]  /*20ed0*/  ISETP.GE.U32.AND P3, PT, R200, R101, PT ;  /* 0x00000065c800720c */ /* 0x000fe60003f66070 */
[----:B------:R1:W-:Y:S01]  /*20ee0*/  ST.E.U16 desc[UR4][R120.64+0x62], R2 ;  /* 0x0000620278007985 */ /* 0x0003e2000c101504 */
[----:B------:R-:W-:Y:S05]  /*20ef0*/  @!P4 HFMA2.BF16_V2 R192, -RZ.H0_H0, RZ.H0_H0, -R0.H0_H0 ;  /* 0x200000ffffc0c231 */ /* 0x000fea0000340900 */
[----:B------:R-:W-:Y:S01]  /*20f00*/  PRMT R143, R192, 0x7610, R143 ;  /* 0x00007610c08f7816 */ /* 0x000fe2000000008f */
[----:B------:R-:W-:Y:S03]  /*20f10*/  @!P4 STL.S16 [R1+0x20], R192 ;  /* 0x000020c00100c387 */ /* 0x000fe60000100600 */
[----:B------:R-:W-:Y:S02]  /*20f20*/  @!P4 PRMT R0, R143, 0x5410, RZ ;  /* 0x000054108f00c816 */ /* 0x000fe400000000ff */
[----:B------:R-:W-:Y:S03]  /*20f30*/  ISETP.GE.U32.AND P4, PT, R200, R109, PT ;  /* 0x0000006dc800720c */ /* 0x000fe60003f86070 */
[----:B------:R1:W-:Y:S02]  /*20f40*/  ST.E.U16 desc[UR4][R122.64+0x5e], R0 ;  /* 0x00005e007a007985 */ /* 0x0003e4000c101504 */
[C---:B-1----:R-:W-:Y:S02]  /*20f50*/  PRMT R2, R181.reuse, 0x7610, R2 ;  /* 0x00007610b5027816 */ /* 0x042fe40000000002 */
[----:B------:R-:W-:Y:S04]  /*20f60*/  SHF.R.U32.HI R0, RZ, 0x10, R176 ;  /* 0x00000010ff007819 */ /* 0x000fe800000116b0 */
[----:B------:R-:W-:Y:S02]  /*20f70*/  LOP3.LUT R101, R0, 0xff, RZ, 0xc0, !PT ;  /* 0x000000ff00657812 */ /* 0x000fe400078ec0ff */
[----:B------:R-:W-:Y:S02]  /*20f80*/  PRMT R0, R181, 0x7632, R0 ;  /* 0x00007632b5007816 */ /* 0x000fe40000000000 */
[----:B------:R-:W-:Y:S02]  /*20f90*/  PRMT R181, R200, 0x7054, R200 ;  /* 0x00007054c8b57816 */ /* 0x000fe400000000c8 */
[----:B------:R-:W-:Y:S01]  /*20fa0*/  PRMT R163, R2, 0x5410, R0 ;  /* 0x0000541002a37816 */ /* 0x000fe20000000000 */
[----:B--2---:R-:W-:Y:S05]  /*20fb0*/  @!P1 HFMA2.BF16_V2 R142, -RZ.H0_H0, RZ.H0_H0, -R100.H0_H0 ;  /* 0x200000ffff8e9231 */ /* 0x004fea0000340964 */
[----:B------:R-:W-:Y:S01]  /*20fc0*/  @!P1 STL.S16 [R1+0x18], R142 ;  /* 0x0000188e01009387 */ /* 0x000fe20000100600 */
[----:B------:R-:W-:Y:S01]  /*20fd0*/  PRMT R134, R142, 0x7610, R134 ;  /* 0x000076108e867816 */ /* 0x000fe20000000086 */
[----:B------:R-:W-:Y:S03]  /*20fe0*/  @!P5 HFMA2.BF16_V2 R135, -RZ.H0_H0, RZ.H0_H0, -R2.H0_H0 ;  /* 0x200000ffff87d231 */ /* 0x000fe60000340902 */
[----:B------:R-:W-:Y:S02]  /*20ff0*/  @!P1 PRMT R100, R134, 0x5410, RZ ;  /* 0x0000541086649816 */ /* 0x000fe400000000ff */
[----:B------:R-:W-:Y:S01]  /*21000*/  ISETP.GE.U32.AND P1, PT, R200, R101, PT ;  /* 0x00000065c800720c */ /* 0x000fe20003f26070 */
[----:B------:R-:W-:Y:S01]  /*21010*/  @!P5 STL.S16 [R1+0x10], R135 ;  /* 0x000010870100d387 */ /* 0x000fe20000100600 */
[----:B------:R-:W-:Y:S02]  /*21020*/  PRMT R113, R135, 0x7610, R113 ;  /* 0x0000761087717816 */ /* 0x000fe40000000071 */
[----:B------:R-:W-:Y:S01]  /*21030*/  LOP3.LUT R101, R170, 0xff, RZ, 0xc0, !PT ;  /* 0x000000ffaa657812 */ /* 0x000fe200078ec0ff */
[----:B------:R-:W-:Y:S01]  /*21040*/  ST.E.U16 desc[UR4][R122.64+0x60], R100 ;  /* 0x000060647a007985 */ /* 0x000fe2000c101504 */
[----:B------:R-:W-:Y:S02]  /*21050*/  @!P5 PRMT R2, R113, 0x5410, RZ ;  /* 0x000054107102d816 */ /* 0x000fe400000000ff */
[----:B------:R-:W-:Y:S02]  /*21060*/  ISETP.GE.U32.AND P5, PT, R200, R101, PT ;  /* 0x00000065c800720c */ /* 0x000fe40003fa6070 */
[----:B------:R-:W-:Y:S01]  /*21070*/  LOP3.LUT R101, R170, 0xffff, RZ, 0xc0, !PT ;  /* 0x0000ffffaa657812 */ /* 0x000fe200078ec0ff */
[----:B----4-:R-:W-:Y:S01]  /*21080*/  @!P6 HFMA2.BF16_V2 R126, -RZ.H0_H0, RZ.H0_H0, -R107.H0_H0 ;  /* 0x200000ffff7ee231 */ /* 0x010fe2000034096b */
[----:B------:R1:W-:Y:S02]  /*21090*/  ST.E.U16 desc[UR4][R114.64+0x60], R2 ;  /* 0x0000600272007985 */ /* 0x0003e4000c101504 */
[----:B------:R-:W-:Y:S02]  /*210a0*/  SHF.R.U32.HI R101, RZ, 0x8, R101 ;  /* 0x00000008ff657819 */ /* 0x000fe40000011665 */
[----:B------:R-:W-:Y:S01]  /*210b0*/  PRMT R108, R126, 0x7610, R108 ;  /* 0x000076107e6c7816 */ /* 0x000fe2000000006c */
[----:B------:R-:W-:Y:S01]  /*210c0*/  @!P2 HFMA2.BF16_V2 R127, -RZ.H0_H0, RZ.H0_H0, -R3.H0_H0 ;  /* 0x200000ffff7fa231 */ /* 0x000fe20000340903 */
[----:B------:R-:W-:Y:S04]  /*210d0*/  LOP3.LUT R101, R101, 0xffff, RZ, 0xc0, !PT ;  /* 0x0000ffff65657812 */ /* 0x000fe800078ec0ff */
[----:B------:R-:W-:Y:S01]  /*210e0*/  @!P2 STL.S16 [R1+0x8], R127 ;  /* 0x0000087f0100a387 */ /* 0x000fe20000100600 */
[----:B------:R-:W-:Y:S03]  /*210f0*/  PRMT R109, R127, 0x7610, R109 ;  /* 0x000076107f6d7816 */ /* 0x000fe6000000006d */
[----:B------:R2:W-:Y:S01]  /*21100*/  @!P6 STL.S16 [R1+0x14], R126 ;  /* 0x0000147e0100e387 */ /* 0x0005e20000100600 */
[----:B---3--:R-:W-:Y:S05]  /*21110*/  @!P4 HFMA2.BF16_V2 R110, -RZ.H0_H0, RZ.H0_H0, -R0.H0_H0 ;  /* 0x200000ffff6ec231 */ /* 0x008fea0000340900 */
[----:B------:R-:W-:Y:S01]  /*21120*/  @!P4 STL.S16 [R1+0xc], R110 ;  /* 0x00000c6e0100c387 */ /* 0x000fe20000100600 */
[----:B------:R-:W-:Y:S02]  /*21130*/  PRMT R106, R110, 0x7610, R106 ;  /* 0x000076106e6a7816 */ /* 0x000fe4000000006a */
[----:B-1----:R-:W-:Y:S01]  /*21140*/  PRMT R2, R146, 0x7610, R2 ;  /* 0x0000761092027816 */ /* 0x002fe20000000002 */
[----:B------:R1:W3:Y:S01]  /*21150*/  LDL.S16 R113, [R1] ;  /* 0x0000000001717983 */ /* 0x0002e20000100600 */
[----:B------:R-:W-:Y:S02]  /*21160*/  @!P4 PRMT R0, R106, 0x5410, RZ ;  /* 0x000054106a00c816 */ /* 0x000fe400000000ff */
[----:B------:R-:W-:Y:S01]  /*21170*/  SHF.R.U32.HI R106, RZ, 0x10, R170 ;  /* 0x00000010ff6a7819 */ /* 0x000fe200000116aa */
[----:B------:R1:W4:Y:S01]  /*21180*/  LDL.S16 R135, [R1+0x4] ;  /* 0x0000040001877983 */ /* 0x0003220000100600 */
[----:B------:R-:W-:Y:S01]  /*21190*/  ISETP.GE.U32.AND P4, PT, R200, R101, PT ;  /* 0x00000065c800720c */ /* 0x000fe20003f86070 */
[----:B------:R-:W-:Y:S01]  /*211a0*/  @!P5 HFMA2.BF16_V2 R252, -RZ.H0_H0, RZ.H0_H0, -R2.H0_H0 ;  /* 0x200000fffffcd231 */ /* 0x000fe20000340902 */
[----:B------:R-:W-:Y:S01]  /*211b0*/  LOP3.LUT R106, R106, 0xff, RZ, 0xc0, !PT ;  /* 0x000000ff6a6a7812 */ /* 0x000fe200078ec0ff */
[----:B------:R1:W-:Y:S01]  /*211c0*/  ST.E.U16 desc[UR4][R114.64+0x62], R0 ;  /* 0x0000620072007985 */ /* 0x0003e2000c101504 */
[-C--:B------:R-:W-:Y:S02]  /*211d0*/  LOP3.LUT R101, R131, R245.reuse, R160, 0x96, !PT ;  /* 0x000000f583657212 */ /* 0x080fe400078e96a0 */
[----:B------:R-:W-:Y:S02]  /*211e0*/  PRMT R160, R3, 0x5410, R107 ;  /* 0x0000541003a07816 */ /* 0x000fe4000000006b */
[----:B------:R-:W-:Y:S02]  /*211f0*/  @!P2 PRMT R3, R109, 0x5410, RZ ;  /* 0x000054106d03a816 */ /* 0x000fe400000000ff */
[----:B------:R-:W-:Y:S02]  /*21200*/  ISETP.GE.U32.AND P2, PT, R200, R106, PT ;  /* 0x0000006ac800720c */ /* 0x000fe40003f46070 */
[----:B------:R-:W-:Y:S01]  /*21210*/  SHF.R.U32.HI R106, RZ, 0x18, R170 ;  /* 0x00000018ff6a7819 */ /* 0x000fe200000116aa */
[----:B------:R1:W-:Y:S01]  /*21220*/  ST.E.U16 desc[UR4][R202.64+0x70], R3 ;  /* 0x00007003ca007985 */ /* 0x0003e2000c101504 */
[C---:B------:R-:W-:Y:S02]  /*21230*/  LOP3.LUT R100, R101.reuse, 0xffff, RZ, 0xc0, !PT ;  /* 0x0000ffff65647812 */ /* 0x040fe400078ec0ff */
[----:B------:R-:W-:Y:S02]  /*21240*/  @!P6 PRMT R107, R108, 0x5410, RZ ;  /* 0x000054106c6be816 */ /* 0x000fe400000000ff */
[----:B------:R-:W-:Y:S02]  /*21250*/  ISETP.GE.U32.AND P6, PT, R200, R106, PT ;  /* 0x0000006ac800720c */ /* 0x000fe40003fc6070 */
[----:B------:R-:W-:Y:S01]  /*21260*/  LOP3.LUT R106, R101, 0xff, RZ, 0xc0, !PT ;  /* 0x000000ff656a7812 */ /* 0x000fe200078ec0ff */
[----:B------:R1:W-:Y:S01]  /*21270*/  ST.E.U16 desc[UR4][R202.64+0x72], R107 ;  /* 0x0000726bca007985 */ /* 0x0003e2000c101504 */
[----:B------:R-:W-:Y:S02]  /*21280*/  SHF.R.U32.HI R100, RZ, 0x8, R100 ;  /* 0x00000008ff647819 */ /* 0x000fe40000011664 */
[--C-:B------:R-:W-:Y:S02]  /*21290*/  SHF.R.U32.HI R109, RZ, 0x18, R101.reuse ;  /* 0x00000018ff6d7819 */ /* 0x100fe40000011665 */
[----:B--2---:R-:W-:Y:S02]  /*212a0*/  PRMT R126, R106, 0x5410, R100 ;  /* 0x000054106a7e7816 */ /* 0x004fe40000000064 */
[C---:B------:R-:W-:Y:S02]  /*212b0*/  LOP3.LUT R100, R130.reuse, 0xffff, RZ, 0xc0, !PT ;  /* 0x0000ffff82647812 */ /* 0x040fe400078ec0ff */
[----:B------:R-:W-:Y:S02]  /*212c0*/  LOP3.LUT R106, R130, 0xff, RZ, 0xc0, !PT ;  /* 0x000000ff826a7812 */ /* 0x000fe400078ec0ff */
[----:B------:R-:W-:Y:S02]  /*212d0*/  SHF.R.U32.HI R100, RZ, 0x8, R100 ;  /* 0x00000008ff647819 */ /* 0x000fe40000011664 */
[----:B-1----:R-:W-:Y:S02]  /*212e0*/  PRMT R0, R146, 0x7632, R0 ;  /* 0x0000763292007816 */ /* 0x002fe40000000000 */
[----:B------:R-:W-:Y:S02]  /*212f0*/  PRMT R127, R106, 0x5410, R100 ;  /* 0x000054106a7f7816 */ /* 0x000fe40000000064 */
[----:B------:R-:W-:Y:S01]  /*21300*/  SHF.R.U32.HI R100, RZ, 0x10, R101 ;  /* 0x00000010ff647819 */ /* 0x000fe20000011665 */
[----:B------:R-:W-:Y:S01]  /*21310*/  @!P4 HFMA2.BF16_V2 R251, -RZ.H0_H0, RZ.H0_H0, -R0.H0_H0 ;  /* 0x200000fffffbc231 */ /* 0x000fe20000340900 */
[----:B------:R-:W-:Y:S02]  /*21320*/  SHF.R.U32.HI R106, RZ, 0x10, R130 ;  /* 0x00000010ff6a7819 */ /* 0x000fe40000011682 */
[----:B------:R-:W-:Y:S02]  /*21330*/  LOP3.LUT R101, R100, 0xff, RZ, 0xc0, !PT ;  /* 0x000000ff64657812 */ /* 0x000fe400078ec0ff */
[C---:B------:R-:W-:Y:S02]  /*21340*/  LOP3.LUT R100, R124.reuse, 0xffff, RZ, 0xc0, !PT ;  /* 0x0000ffff7c647812 */ /* 0x040fe400078ec0ff */
[----:B------:R-:W-:Y:S02]  /*21350*/  PRMT R109, R101, 0x5410, R109 ;  /* 0x00005410656d7816 */ /* 0x000fe4000000006d */
[----:B------:R-:W-:Y:S02]  /*21360*/  LOP3.LUT R101, R124, 0xff, RZ, 0xc0, !PT ;  /* 0x000000ff7c657812 */ /* 0x000fe400078ec0ff */
[----:B------:R-:W-:Y:S02]  /*21370*/  SHF.R.U32.HI R100, RZ, 0x8, R100 ;  /* 0x00000008ff647819 */ /* 0x000fe40000011664 */
[----:B------:R-:W-:Y:S02]  /*21380*/  SHF.R.U32.HI R130, RZ, 0x18, R130 ;  /* 0x00000018ff827819 */ /* 0x000fe40000011682 */
[----:B------:R-:W-:Y:S02]  /*21390*/  PRMT R134, R101, 0x5410, R100 ;  /* 0x0000541065867816 */ /* 0x000fe40000000064 */
[----:B------:R-:W-:Y:S02]  /*213a0*/  PRMT R101, R169, 0x7632, R101 ;  /* 0x00007632a9657816 */ /* 0x000fe40000000065 */
[----:B------:R-:W-:Y:S02]  /*213b0*/  LOP3.LUT R106, R106, 0xff, RZ, 0xc0, !PT ;  /* 0x000000ff6a6a7812 */ /* 0x000fe400078ec0ff */
[----:B------:R-:W-:Y:S02]  /*213c0*/  PRMT R3, R179, 0x7632, R3 ;  /* 0x00007632b3037816 */ /* 0x000fe40000000003 */
[----:B------:R-:W-:Y:S02]  /*213d0*/  PRMT R130, R106, 0x5410, R130 ;  /* 0x000054106a827816 */ /* 0x000fe40000000082 */
[----:B------:R-:W-:Y:S01]  /*213e0*/  PRMT R106, R169, 0x7610, R106 ;  /* 0x00007610a96a7816 */ /* 0x000fe2000000006a */
[----:B------:R-:W-:Y:S01]  /*213f0*/  @!P6 HFMA2.BF16_V2 R249, -RZ.H0_H0, RZ.H0_H0, -R3.H0_H0 ;  /* 0x200000fffff9e231 */ /* 0x000fe20000340903 */
[----:B------:R-:W-:Y:S02]  /*21400*/  PRMT R100, R179, 0x7610, R100 ;  /* 0x00007610b3647816 */ /* 0x000fe40000000064 */
[----:B------:R-:W-:Y:S02]  /*21410*/  PRMT R107, R106, 0x5410, R101 ;  /* 0x000054106a6b7816 */ /* 0x000fe40000000065 */
[----:B------:R-:W-:Y:S01]  /*21420*/  LOP3.LUT R108, R125, R245, R178, 0x96, !PT ;  /* 0x000000f57d6c7212 */ /* 0x000fe200078e96b2 */
[----:B------:R-:W-:Y:S01]  /*21430*/  @!P2 HFMA2.BF16_V2 R250, -RZ.H0_H0, RZ.H0_H0, -R100.H0_H0 ;  /* 0x200000fffffaa231 */ /* 0x000fe20000340964 */
[--C-:B------:R-:W-:Y:S02]  /*21440*/  SHF.R.U32.HI R110, RZ, 0x10, R124.reuse ;  /* 0x00000010ff6e7819 */ /* 0x100fe4000001167c */
[----:B------:R-:W-:Y:S02]  /*21450*/  SHF.R.U32.HI R124, RZ, 0x18, R124 ;  /* 0x00000018ff7c7819 */ /* 0x000fe4000001167c */
[----:B------:R-:W-:Y:S02]  /*21460*/  LOP3.LUT R110, R110, 0xff, RZ, 0xc0, !PT ;  /* 0x000000ff6e6e7812 */ /* 0x000fe400078ec0ff */
[----:B------:R-:W-:Y:S05]  /*21470*/  HSET2.LE.AND R109, R109, R181, PT ;  /* 0x000000b56d6d7233 */ /* 0x000fea0003803000 */
[----:B------:R-:W-:Y:S01]  /*21480*/  LOP3.LUT R109, R116, R109, RZ, 0xc0, !PT ;  /* 0x0000006d746d7212 */ /* 0x000fe200078ec0ff */
[----:B---3--:R-:W-:Y:S02]  /*21490*/  @!P3 HFMA2.BF16_V2 R113, -RZ.H0_H0, RZ.H0_H0, -R101.H0_H0 ;  /* 0x200000ffff71b231 */ /* 0x008fe40000340965 */
[----:B----4-:R-:W-:Y:S03]  /*214a0*/  @!P1 HFMA2.BF16_V2 R135, -RZ.H0_H0, RZ.H0_H0, -R106.H0_H0 ;  /* 0x200000ffff879231 */ /* 0x010fe6000034096a */
[----:B------:R-:W-:Y:S04]  /*214b0*/  PRMT R111, R113, 0x7610, R111 ;  /* 0x00007610716f7816 */ /* 0x000fe8000000006f */
[----:B------:R-:W-:Y:S01]  /*214c0*/  @!P3 PRMT R101, R111, 0x5410, RZ ;  /* 0x000054106f65b816 */ /* 0x000fe200000000ff */
[----:B------:R-:W-:Y:S01]  /*214d0*/  @!P1 STL.S16 [R1+0x4], R135 ;  /* 0x0000048701009387 */ /* 0x000fe20000100600 */
[----:B------:R-:W-:Y:S02]  /*214e0*/  PRMT R112, R135, 0x7610, R112 ;  /* 0x0000761087707816 */ /* 0x000fe40000000070 */
[----:B------:R-:W-:Y:S01]  /*214f0*/  LOP3.LUT R111, R108, 0xff, RZ, 0xc0, !PT ;  /* 0x000000ff6c6f7812 */ /* 0x000fe200078ec0ff */
[----:B------:R1:W-:Y:S01]  /*21500*/  ST.E.U16 desc[UR4][R120.64+0x72], R101 ;  /* 0x0000726578007985 */ /* 0x0003e2000c101504 */
[----:B------:R-:W-:Y:S02]  /*21510*/  @!P1 PRMT R106, R112, 0x5410, RZ ;  /* 0x00005410706a9816 */ /* 0x000fe400000000ff */
[----:B------:R-:W-:Y:S01]  /*21520*/  IADD3 R202, P1, R202, -0x80, RZ ;  /* 0xffffff80caca7810 */ /* 0x000fe20007f3e0ff */
[----:B------:R-:W-:Y:S03]  /*21530*/  @!P3 STL.S16 [R1], R113 ;  /* 0x000000710100b387 */ /* 0x000fe60000100600 */
[----:B------:R-:W-:Y:S01]  /*21540*/  IADD3.X R203, R203, -0x1, RZ, P1, !PT ;  /* 0xffffffffcbcb7810 */ /* 0x000fe20000ffe4ff */
[----:B------:R2:W-:Y:S01]  /*21550*/  ST.E.U16 desc[UR4][R120.64+0x70], R106 ;  /* 0x0000706a78007985 */ /* 0x0005e2000c101504 */
[----:B-1----:R-:W-:Y:S02]  /*21560*/  PRMT R101, R2, 0x5410, R0 ;  /* 0x0000541002657816 */ /* 0x002fe40000000000 */
[----:B------:R-:W-:Y:S02]  /*21570*/  @!P4 PRMT R0, R251, 0x5410, RZ ;  /* 0x00005410fb00c816 */ /* 0x000fe400000000ff */
[----:B------:R-:W-:Y:S03]  /*21580*/  @!P5 PRMT R2, R252, 0x5410, RZ ;  /* 0x00005410fc02d816 */ /* 0x000fe600000000ff */
[----:B------:R1:W-:Y:S01]  /*21590*/  ST.E.U16 desc[UR4][R122.64+0x70], R0 ;  /* 0x000070007a007985 */ /* 0x0003e2000c101504 */
[--C-:B--2---:R-:W-:Y:S03]  /*215a0*/  SHF.R.U32.HI R106, RZ, 0x18, R108.reuse ;  /* 0x00000018ff6a7819 */ /* 0x104fe6000001166c */
[----:B------:R2:W-:Y:S01]  /*215b0*/  ST.E.U16 desc[UR4][R122.64+0x6e], R2 ;  /* 0x00006e027a007985 */ /* 0x0005e2000c101504 */
[----:B-1----:R-:W-:Y:S02]  /*215c0*/  PRMT R0, R100, 0x5410, R3 ;  /* 0x0000541064007816 */ /* 0x002fe40000000003 */
[----:B------:R-:W-:Y:S02]  /*215d0*/  @!P6 PRMT R3, R249, 0x5410, RZ ;  /* 0x00005410f903e816 */ /* 0x000fe400000000ff */
[----:B------:R-:W-:Y:S02]  /*215e0*/  @!P2 PRMT R100, R250, 0x5410, RZ ;  /* 0x00005410fa64a816 */ /* 0x000fe400000000ff */
[----:B--2---:R-:W-:Y:S01]  /*215f0*/  LOP3.LUT R2, R108, 0xffff, RZ, 0xc0, !PT ;  /* 0x0000ffff6c027812 */ /* 0x004fe200078ec0ff */
[----:B------:R1:W-:Y:S01]  /*21600*/  ST.E.U16 desc[UR4][R114.64+0x72], R3 ;  /* 0x0000720372007985 */ /* 0x0003e2000c101504 */
[----:B------:R-:W-:Y:S03]  /*21610*/  ISETP.GT.AND P2, PT, R213, RZ, PT ;  /* 0x000000ffd500720c */ /* 0x000fe60003f44270 */
[----:B------:R2:W-:Y:S04]  /*21620*/  ST.E.U16 desc[UR4][R114.64+0x70], R100 ;  /* 0x0000706472007985 */ /* 0x0005e8000c101504 */
[----:B------:R-:W3:Y:S08]  /*21630*/  LDSM.16.MT88.4 R112, [R174+0x9000] ;  /* 0x00900000ae70783b */ /* 0x000ef00000004200 */
[----:B------:R-:W4:Y:S08]  /*21640*/  LDSM.16.MT88.4 R120, [R196+0x9000] ;  /* 0x00900000c478783b */ /* 0x000f300000004200 */
[----:B------:R-:W-:Y:S01]  /*21650*/  LDSM.16.MT88.4 R192, [R196+0xbc00] ;  /* 0x00bc0000c4c0783b */ /* 0x000fe20000004200 */
[----:B-1----:R-:W-:Y:S02]  /*21660*/  SHF.R.U32.HI R3, RZ, 0x10, R108 ;  /* 0x00000010ff037819 */ /* 0x002fe4000001166c */
[--C-:B------:R-:W-:Y:S02]  /*21670*/  HSET2.LE.AND R108, R126, R181.reuse, PT ;  /* 0x000000b57e6c7233 */ /* 0x100fe40003803000 */
[----:B--2---:R-:W-:Y:S02]  /*21680*/  SHF.R.U32.HI R100, RZ, 0x8, R2 ;  /* 0x00000008ff647819 */ /* 0x004fe40000011602 */
[----:B------:R-:W-:Y:S02]  /*21690*/  LOP3.LUT R2, R3, 0xff, RZ, 0xc0, !PT ;  /* 0x000000ff03027812 */ /* 0x000fe400078ec0ff */
[----:B------:R-:W-:Y:S02]  /*216a0*/  PRMT R3, R110, 0x5410, R124 ;  /* 0x000054106e037816 */ /* 0x000fe4000000007c */
[----:B------:R-:W-:Y:S02]  /*216b0*/  PRMT R100, R111, 0x5410, R100 ;  /* 0x000054106f647816 */ /* 0x000fe40000000064 */
[--C-:B------:R-:W-:Y:S02]  /*216c0*/  HSET2.LE.AND R110, R127, R181.reuse, PT ;  /* 0x000000b57f6e7233 */ /* 0x100fe40003803000 */
[--C-:B------:R-:W-:Y:S01]  /*216d0*/  HSET2.LE.AND R111, R130, R181.reuse, PT ;  /* 0x000000b5826f7233 */ /* 0x100fe20003803000 */
[----:B------:R-:W1:Y:S01]  /*216e0*/  LDSM.16.MT88.4 R124, [R174+0xa000] ;  /* 0x00a00000ae7c783b */ /* 0x000e620000004200 */
[----:B------:R-:W-:Y:S02]  /*216f0*/  PRMT R2, R2, 0x5410, R106 ;  /* 0x0000541002027816 */ /* 0x000fe4000000006a */
[----:B------:R-:W-:Y:S02]  /*21700*/  LOP3.LUT R108, R117, R108, RZ, 0xc0, !PT ;  /* 0x0000006c756c7212 */ /* 0x000fe400078ec0ff */
[----:B------:R-:W-:Y:S02]  /*21710*/  LOP3.LUT R110, R118, R110, RZ, 0xc0, !PT ;  /* 0x0000006e766e7212 */ /* 0x000fe400078ec0ff */
[----:B------:R-:W-:Y:S02]  /*21720*/  LOP3.LUT R111, R119, R111, RZ, 0xc0, !PT ;  /* 0x0000006f776f7212 */ /* 0x000fe400078ec0ff */
[--C-:B------:R-:W-:Y:S02]  /*21730*/  HSET2.LE.AND R118, R134, R181.reuse, PT ;  /* 0x000000b586767233 */ /* 0x100fe40003803000 */
[--C-:B------:R-:W-:Y:S02]  /*21740*/  HSET2.LE.AND R116, R100, R181.reuse, PT ;  /* 0x000000b564747233 */ /* 0x100fe40003803000 */
[--C-:B------:R-:W-:Y:S01]  /*21750*/  HSET2.LE.AND R117, R2, R181.reuse, PT ;  /* 0x000000b502757233 */ /* 0x100fe20003803000 */
[-C--:B---3--:R-:W-:Y:S05]  /*21760*/  HMMA.16816.F32.BF16 R4, R108, R112.reuse, R4 ;  /* 0x000000706c04723c */ /* 0x088fea0000041804 */
[--C-:B------:R-:W-:Y:S02]  /*21770*/  HSET2.LE.AND R119, R3, R181.reuse, PT ;  /* 0x000000b503777233 */ /* 0x100fe40003803000 */
[----:B------:R-:W-:Y:S04]  /*21780*/  LOP3.LUT R116, R129, R116, RZ, 0xc0, !PT ;  /* 0x0000007481747212 */ /* 0x000fe800078ec0ff */
[----:B------:R-:W-:Y:S02]  /*21790*/  LOP3.LUT R117, R128, R117, RZ, 0xc0, !PT ;  /* 0x0000007580757212 */ /* 0x000fe400078ec0ff */
[----:B------:R-:W-:Y:S01]  /*217a0*/  LOP3.LUT R118, R133, R118, RZ, 0xc0, !PT ;  /* 0x0000007685767212 */ /* 0x000fe200078ec0ff */
[----:B------:R-:W2:Y:S01]  /*217b0*/  LDSM.16.MT88.4 R128, [R196+0xa000] ;  /* 0x00a00000c480783b */ /* 0x000ea20000004200 */
[----:B------:R-:W-:Y:S02]  /*217c0*/  LOP3.LUT R119, R132, R119, RZ, 0xc0, !PT ;  /* 0x0000007784777212 */ /* 0x000fe400078ec0ff */
[-C--:B------:R-:W-:Y:S02]  /*217d0*/  LOP3.LUT R3, R137, R246.reuse, R186, 0x96, !PT ;  /* 0x000000f689037212 */ /* 0x080fe400078e96ba */
[----:B------:R-:W-:Y:S02]  /*217e0*/  LOP3.LUT R2, R139, R246, R180, 0x96, !PT ;  /* 0x000000f68b027212 */ /* 0x000fe400078e96b4 */
[----:B------:R-:W-:Y:S01]  /*217f0*/  SHF.R.U32.HI R106, RZ, 0x10, R138 ;  /* 0x00000010ff6a7819 */ /* 0x000fe2000001168a */
[C---:B------:R-:W-:Y:S01]  /*21800*/  HMMA.16816.F32.BF16 R8, R116.reuse, R112, R8 ;  /* 0x000000707408723c */ /* 0x040fe20000041808 */
[----:B------:R-:W3:Y:S03]  /*21810*/  LDSM.16.MT88.4 R132, [R174+0xb000] ;  /* 0x00b00000ae84783b */ /* 0x000ee60000004200 */
[----:B------:R-:W-:Y:S02]  /*21820*/  LOP3.LUT R106, R106, 0xff, RZ, 0xc0, !PT ;  /* 0x000000ff6a6a7812 */ /* 0x000fe400078ec0ff */
[-C--:B------:R-:W-:Y:S05]  /*21830*/  HMMA.16816.F32.BF16 R12, R116, R114.reuse, R12 ;  /* 0x00000072740c723c */ /* 0x080fea000004180c */
[----:B------:R-:W-:Y:S01]  /*21840*/  LOP3.LUT R100, R3, 0xffff, RZ, 0xc0, !PT ;  /* 0x0000ffff03647812 */ /* 0x000fe200078ec0ff */
[C---:B------:R-:W-:Y:S01]  /*21850*/  HMMA.16816.F32.BF16 R16, R108.reuse, R114, R16 ;  /* 0x000000726c10723c */ /* 0x040fe20000041810 */
[----:B------:R-:W3:Y:S04]  /*21860*/  LDSM.16.MT88.4 R112, [R196+0xb000] ;  /* 0x00b00000c470783b */ /* 0x000ee80000004200 */
[----:B------:R-:W-:Y:S01]  /*21870*/  SHF.R.U32.HI R100, RZ, 0x8, R100 ;  /* 0x00000008ff647819 */ /* 0x000fe20000011664 */
[-C--:B----4-:R-:W-:Y:S06]  /*21880*/  HMMA.16816.F32.BF16 R20, R108, R120.reuse, R20 ;  /* 0x000000786c14723c */ /* 0x090fec0000041814 */
[C---:B------:R-:W-:Y:S06]  /*21890*/  HMMA.16816.F32.BF16 R24, R116.reuse, R120, R24 ;  /* 0x000000787418723c */ /* 0x040fec0000041818 */
[-C--:B------:R-:W-:Y:S05]  /*218a0*/  HMMA.16816.F32.BF16 R28, R116, R122.reuse, R28 ;  /* 0x0000007a741c723c */ /* 0x080fea000004181c */
[----:B------:R-:W-:Y:S01]  /*218b0*/  LOP3.LUT R120, R138, 0xffff, RZ, 0xc0, !PT ;  /* 0x0000ffff8a787812 */ /* 0x000fe200078ec0ff */
[C---:B------:R-:W-:Y:S05]  /*218c0*/  HMMA.16816.F32.BF16 R32, R108.reuse, R122, R32 ;  /* 0x0000007a6c20723c */ /* 0x040fea0000041820 */
[----:B------:R-:W-:Y:S01]  /*218d0*/  SHF.R.U32.HI R120, RZ, 0x8, R120 ;  /* 0x00000008ff787819 */ /* 0x000fe20000011678 */
[-C--:B-1----:R-:W-:Y:S05]  /*218e0*/  HMMA.16816.F32.BF16 R36, R108, R124.reuse, R36 ;  /* 0x0000007c6c24723c */ /* 0x082fea0000041824 */
[C---:B------:R-:W-:Y:S01]  /*218f0*/  LOP3.LUT R123, R136.reuse, 0xffff, RZ, 0xc0, !PT ;  /* 0x0000ffff887b7812 */ /* 0x040fe200078ec0ff */
[C---:B------:R-:W-:Y:S05]  /*21900*/  HMMA.16816.F32.BF16 R40, R116.reuse, R124, R40 ;  /* 0x0000007c7428723c */ /* 0x040fea0000041828 */
[----:B------:R-:W-:Y:S01]  /*21910*/  SHF.R.U32.HI R123, RZ, 0x8, R123 ;  /* 0x00000008ff7b7819 */ /* 0x000fe2000001167b */
[-C--:B------:R-:W-:Y:S05]  /*21920*/  HMMA.16816.F32.BF16 R44, R116, R126.reuse, R44 ;  /* 0x0000007e742c723c */ /* 0x080fea000004182c */
[----:B------:R-:W-:Y:S01]  /*21930*/  LOP3.LUT R125, R136, 0xff, RZ, 0xc0, !PT ;  /* 0x000000ff887d7812 */ /* 0x000fe200078ec0ff */
[C---:B------:R-:W-:Y:S05]  /*21940*/  HMMA.16816.F32.BF16 R48, R108.reuse, R126, R48 ;  /* 0x0000007e6c30723c */ /* 0x040fea0000041830 */
[----:B------:R-:W-:Y:S01]  /*21950*/  LOP3.LUT R124, R138, 0xff, RZ, 0xc0, !PT ;  /* 0x000000ff8a7c7812 */ /* 0x000fe200078ec0ff */
[-C--:B--2---:R-:W-:Y:S05]  /*21960*/  HMMA.16816.F32.BF16 R52, R108, R128.reuse, R52 ;  /* 0x000000806c34723c */ /* 0x084fea0000041834 */
[----:B------:R-:W-:Y:S01]  /*21970*/  PRMT R123, R125, 0x5410, R123 ;  /* 0x000054107d7b7816 */ /* 0x000fe2000000007b */
[C---:B------:R-:W-:Y:S05]  /*21980*/  HMMA.16816.F32.BF16 R56, R116.reuse, R128, R56 ;  /* 0x000000807438723c */ /* 0x040fea0000041838 */
[----:B------:R-:W-:Y:S01]  /*21990*/  SHF.R.U32.HI R138, RZ, 0x18, R138 ;  /* 0x00000018ff8a7819 */ /* 0x000fe2000001168a */
[-C--:B------:R-:W-:Y:S05]  /*219a0*/  HMMA.16816.F32.BF16 R60, R116, R130.reuse, R60 ;  /* 0x00000082743c723c */ /* 0x080fea000004183c */
[--C-:B------:R-:W-:Y:S01]  /*219b0*/  SHF.R.U32.HI R122, RZ, 0x10, R136.reuse ;  /* 0x00000010ff7a7819 */ /* 0x100fe20000011688 */
[C---:B------:R-:W-:Y:S05]  /*219c0*/  HMMA.16816.F32.BF16 R64, R108.reuse, R130, R64 ;  /* 0x000000826c40723c */ /* 0x040fea0000041840 */
[----:B------:R-:W-:Y:S01]  /*219d0*/  SHF.R.U32.HI R136, RZ, 0x18, R136 ;  /* 0x00000018ff887819 */ /* 0x000fe20000011688 */
[-C--:B---3--:R-:W-:Y:S05]  /*219e0*/  HMMA.16816.F32.BF16 R68, R108, R132.reuse, R68 ;  /* 0x000000846c44723c */ /* 0x088fea0000041844 */
[----:B------:R-:W-:Y:S01]  /*219f0*/  PRMT R130, R124, 0x5410, R120 ;  /* 0x000054107c827816 */ /* 0x000fe20000000078 */
[C---:B------:R-:W-:Y:S01]  /*21a00*/  HMMA.16816.F32.BF16 R72, R116.reuse, R132, R72 ;  /* 0x000000847448723c */ /* 0x040fe20000041848 */
[----:B------:R-:W1:Y:S04]  /*21a10*/  LDSM.16.MT88.4 R124, [R174+0x9400] ;  /* 0x00940000ae7c783b */ /* 0x000e680000004200 */
[----:B------:R-:W-:Y:S01]  /*21a20*/  PRMT R131, R106, 0x5410, R138 ;  /* 0x000054106a837816 */ /* 0x000fe2000000008a */
[-C--:B------:R-:W-:Y:S05]  /*21a30*/  HMMA.16816.F32.BF16 R76, R116, R134.reuse, R76 ;  /* 0x00000086744c723c */ /* 0x080fea000004184c */
[----:B------:R-:W-:Y:S01]  /*21a40*/  LOP3.LUT R122, R122, 0xff, RZ, 0xc0, !PT ;  /* 0x000000ff7a7a7812 */ /* 0x000fe200078ec0ff */
[C---:B------:R-:W-:Y:S01]  /*21a50*/  HMMA.16816.F32.BF16 R80, R108.reuse, R134, R80 ;  /* 0x000000866c50723c */ /* 0x040fe20000041850 */
[----:B------:R-:W-:Y:S04]  /*21a60*/  LDSM.16.MT88.4 R132, [R174+0xa400] ;  /* 0x00a40000ae84783b */ /* 0x000fe80000004200 */
[----:B------:R-:W-:Y:S01]  /*21a70*/  LOP3.LUT R121, R3, 0xff, RZ, 0xc0, !PT ;  /* 0x000000ff03797812 */ /* 0x000fe200078ec0ff */
[-C--:B------:R-:W-:Y:S05]  /*21a80*/  HMMA.16816.F32.BF16 R84, R108, R112.reuse, R84 ;  /* 0x000000706c54723c */ /* 0x080fea0000041854 */
[----:B------:R-:W-:Y:S01]  /*21a90*/  PRMT R120, R121, 0x5410, R100 ;  /* 0x0000541079787816 */ /* 0x000fe20000000064 */
[C---:B------:R-:W-:Y:S05]  /*21aa0*/  HMMA.16816.F32.BF16 R88, R116.reuse, R112, R88 ;  /* 0x000000707458723c */ /* 0x040fea0000041858 */
[--C-:B------:R-:W-:Y:S01]  /*21ab0*/  SHF.R.U32.HI R100, RZ, 0x10, R3.reuse ;  /* 0x00000010ff647819 */ /* 0x100fe20000011603 */
[-C--:B------:R-:W-:Y:S05]  /*21ac0*/  HMMA.16816.F32.BF16 R92, R116, R114.reuse, R92 ;  /* 0x00000072745c723c */ /* 0x080fea000004185c */
[----:B------:R-:W-:Y:S01]  /*21ad0*/  SHF.R.U32.HI R121, RZ, 0x18, R3 ;  /* 0x00000018ff797819 */ /* 0x000fe20000011603 */
[----:B------:R-:W-:Y:S01]  /*21ae0*/  HMMA.16816.F32.BF16 R96, R108, R114, R96 ;  /* 0x000000726c60723c */ /* 0x000fe20000041860 */
[----:B------:R-:W-:Y:S04]  /*21af0*/  LDSM.16.MT88.4 R108, [R196+0xb400] ;  /* 0x00b40000c46c783b */ /* 0x000fe80000004200 */
[----:B------:R-:W-:Y:S02]  /*21b00*/  LOP3.LUT R3, R2, 0xffff, RZ, 0xc0, !PT ;  /* 0x0000ffff02037812 */ /* 0x000fe400078ec0ff */
[----:B------:R-:W-:Y:S04]  /*21b10*/  LOP3.LUT R100, R100, 0xff, RZ, 0xc0, !PT ;  /* 0x000000ff64647812 */ /* 0x000fe800078ec0ff */
[----:B------:R-:W-:Y:S02]  /*21b20*/  PRMT R128, R122, 0x5410, R136 ;  /* 0x000054107a807816 */ /* 0x000fe40000000088 */
[--C-:B------:R-:W-:Y:S01]  /*21b30*/  SHF.R.U32.HI R106, RZ, 0x10, R2.reuse ;  /* 0x00000010ff6a7819 */ /* 0x100fe20000011602 */
[----:B------:R-:W2:Y:S01]  /*21b40*/  LDSM.16.MT88.4 R136, [R196+0x9400] ;  /* 0x00940000c488783b */ /* 0x000ea20000004200 */
[----:B------:R-:W-:Y:S02]  /*21b50*/  LOP3.LUT R122, R2, 0xff, RZ, 0xc0, !PT ;  /* 0x000000ff027a7812 */ /* 0x000fe400078ec0ff */
[----:B------:R-:W-:Y:S02]  /*21b60*/  SHF.R.U32.HI R3, RZ, 0x8, R3 ;  /* 0x00000008ff037819 */ /* 0x000fe40000011603 */
[----:B------:R-:W-:Y:S02]  /*21b70*/  PRMT R121, R100, 0x5410, R121 ;  /* 0x0000541064797816 */ /* 0x000fe40000000079 */
[----:B------:R-:W-:Y:S02]  /*21b80*/  SHF.R.U32.HI R2, RZ, 0x18, R2 ;  /* 0x00000018ff027819 */ /* 0x000fe40000011602 */
[----:B------:R-:W-:Y:S02]  /*21b90*/  LOP3.LUT R106, R106, 0xff, RZ, 0xc0, !PT ;  /* 0x000000ff6a6a7812 */ /* 0x000fe400078ec0ff */
[----:B------:R-:W-:Y:S02]  /*21ba0*/  PRMT R3, R122, 0x5410, R3 ;  /* 0x000054107a037816 */ /* 0x000fe40000000003 */
[--C-:B------:R-:W-:Y:S02]  /*21bb0*/  HSET2.LE.AND R122, R123, R181.reuse, PT ;  /* 0x000000b57b7a7233 */ /* 0x100fe40003803000 */
[--C-:B------:R-:W-:Y:S02]  /*21bc0*/  HSET2.LE.AND R120, R120, R181.reuse, PT ;  /* 0x000000b578787233 */ /* 0x100fe40003803000 */
[--C-:B------:R-:W-:Y:S02]  /*21bd0*/  HSET2.LE.AND R121, R121, R181.reuse, PT ;  /* 0x000000b579797233 */ /* 0x100fe40003803000 */
[--C-:B------:R-:W-:Y:S02]  /*21be0*/  HSET2.LE.AND R123, R128, R181.reuse, PT ;  /* 0x000000b5807b7233 */ /* 0x100fe40003803000 */
[----:B------:R-:W-:Y:S02]  /*21bf0*/  PRMT R2, R106, 0x5410, R2 ;  /* 0x000054106a027816 */ /* 0x000fe40000000002 */
[----:B------:R-:W-:Y:S02]  /*21c00*/  LOP3.LUT R120, R140, R120, RZ, 0xc0, !PT ;  /* 0x000000788c787212 */ /* 0x000fe400078ec0ff */
[----:B------:R-:W-:Y:S02]  /*21c10*/  LOP3.LUT R121, R141, R121, RZ, 0xc0, !PT ;  /* 0x000000798d797212 */ /* 0x000fe400078ec0ff */
[----:B------:R-:W-:Y:S01]  /*21c20*/  LOP3.LUT R122, R145, R122, RZ, 0xc0, !PT ;  /* 0x0000007a917a7212 */ /* 0x000fe200078ec0ff */
[----:B------:R-:W3:Y:S01]  /*21c30*/  LDSM.16.MT88.4 R140, [R196+0xa400] ;  /* 0x00a40000c48c783b */ /* 0x000ee20000004200 */
[----:B------:R-:W-:Y:S02]  /*21c40*/  LOP3.LUT R123, R144, R123, RZ, 0xc0, !PT ;  /* 0x0000007b907b7212 */ /* 0x000fe400078ec0ff */
[--C-:B------:R-:W-:Y:S02]  /*21c50*/  HSET2.LE.AND R128, R3, R181.reuse, PT ;  /* 0x000000b503807233 */ /* 0x100fe40003803000 */
[--C-:B------:R-:W-:Y:S02]  /*21c60*/  HSET2.LE.AND R129, R2, R181.reuse, PT ;  /* 0x000000b502817233 */ /* 0x100fe40003803000 */
[--C-:B------:R-:W-:Y:S01]  /*21c70*/  HSET2.LE.AND R130, R130, R181.reuse, PT ;  /* 0x000000b582827233 */ /* 0x100fe20003803000 */
[-C--:B-1----:R-:W-:Y:S01]  /*21c80*/  HMMA.16816.F32.BF16 R4, R120, R124.reuse, R4 ;  /* 0x0000007c7804723c */ /* 0x082fe20000041804 */
[----:B------:R-:W1:Y:S04]  /*21c90*/  LDSM.16.MT88.4 R144, [R174+0xb400] ;  /* 0x00b40000ae90783b */ /* 0x000e680000004200 */
[--C-:B------:R-:W-:Y:S02]  /*21ca0*/  HSET2.LE.AND R131, R131, R181.reuse, PT ;  /* 0x000000b583837233 */ /* 0x100fe40003803000 */
[----:B------:R-:W-:Y:S04]  /*21cb0*/  LOP3.LUT R128, R151, R128, RZ, 0xc0, !PT ;  /* 0x0000008097807212 */ /* 0x000fe800078ec0ff */
[----:B------:R-:W-:Y:S02]  /*21cc0*/  LOP3.LUT R129, R150, R129, RZ, 0xc0, !PT ;  /* 0x0000008196817212 */ /* 0x000fe400078ec0ff */
[----:B------:R-:W-:Y:S02]  /*21cd0*/  LOP3.LUT R130, R148, R130, RZ, 0xc0, !PT ;  /* 0x0000008294827212 */ /* 0x000fe400078ec0ff */
[----:B------:R-:W-:Y:S02]  /*21ce0*/  LOP3.LUT R131, R149, R131, RZ, 0xc0, !PT ;  /* 0x0000008395837212 */ /* 0x000fe400078ec0ff */
[-C--:B------:R-:W-:Y:S02]  /*21cf0*/  LOP3.LUT R2, R167, R245.reuse, R184, 0x96, !PT ;  /* 0x000000f5a7027212 */ /* 0x080fe400078e96b8 */
[----:B------:R-:W-:Y:S01]  /*21d00*/  LDSM.16.MT88.4 R184, [R196+0xac00] ;  /* 0x00ac0000c4b8783b */ /* 0x000fe20000004200 */
[C---:B------:R-:W-:Y:S02]  /*21d10*/  LOP3.LUT R112, R166.reuse, 0xffff, RZ, 0xc0, !PT ;  /* 0x0000ffffa6707812 */ /* 0x040fe400078ec0ff */
[C---:B------:R-:W-:Y:S04]  /*21d20*/  HMMA.16816.F32.BF16 R8, R128.reuse, R124, R8 ;  /* 0x0000007c8008723c */ /* 0x040fe80000041808 */
[----:B------:R-:W-:Y:S02]  /*21d30*/  LOP3.LUT R117, R166, 0xff, RZ, 0xc0, !PT ;  /* 0x000000ffa6757812 */ /* 0x000fe400078ec0ff */
[-C--:B------:R-:W-:Y:S05]  /*21d40*/  HMMA.16816.F32.BF16 R12, R128, R126.reuse, R12 ;  /* 0x0000007e800c723c */ /* 0x080fea000004180c */
[----:B------:R-:W-:Y:S01]  /*21d50*/  SHF.R.U32.HI R116, RZ, 0x10, R164 ;  /* 0x00000010ff747819 */ /* 0x000fe200000116a4 */
[C---:B------:R-:W-:Y:S05]  /*21d60*/  HMMA.16816.F32.BF16 R16, R120.reuse, R126, R16 ;  /* 0x0000007e7810723c */ /* 0x040fea0000041810 */
[----:B------:R-:W-:Y:S01]  /*21d70*/  LOP3.LUT R115, R164, 0xffff, RZ, 0xc0, !PT ;  /* 0x0000ffffa4737812 */ /* 0x000fe200078ec0ff */
[-C--:B--2---:R-:W-:Y:S05]  /*21d80*/  HMMA.16816.F32.BF16 R20, R120, R136.reuse, R20 ;  /* 0x000000887814723c */ /* 0x084fea0000041814 */
[----:B------:R-:W-:Y:S01]  /*21d90*/  LOP3.LUT R3, R165, R245, R182, 0x96, !PT ;  /* 0x000000f5a5037212 */ /* 0x000fe200078e96b6 */
[C---:B------:R-:W-:Y:S05]  /*21da0*/  HMMA.16816.F32.BF16 R24, R128.reuse, R136, R24 ;  /* 0x000000888018723c */ /* 0x040fea0000041818 */
[----:B------:R-:W-:Y:S01]  /*21db0*/  SHF.R.U32.HI R112, RZ, 0x8, R112 ;  /* 0x00000008ff707819 */ /* 0x000fe20000011670 */
[-C--:B------:R-:W-:Y:S05]  /*21dc0*/  HMMA.16816.F32.BF16 R28, R128, R138.reuse, R28 ;  /* 0x0000008a801c723c */ /* 0x080fea000004181c */
[----:B------:R-:W-:Y:S01]  /*21dd0*/  PRMT R125, R117, 0x5410, R112 ;  /* 0x00005410757d7816 */ /* 0x000fe20000000070 */
[C---:B------:R-:W-:Y:S01]  /*21de0*/  HMMA.16816.F32.BF16 R32, R120.reuse, R138, R32 ;  /* 0x0000008a7820723c */ /* 0x040fe20000041820 */
[----:B------:R-:W-:Y:S04]  /*21df0*/  LDSM.16.MT88.4 R136, [R174+0xa800] ;  /* 0x00a80000ae88783b */ /* 0x000fe80000004200 */
[C---:B------:R-:W-:Y:S01]  /*21e00*/  LOP3.LUT R100, R2.reuse, 0xffff, RZ, 0xc0, !PT ;  /* 0x0000ffff02647812 */ /* 0x040fe200078ec0ff */
[-C--:B------:R-:W-:Y:S05]  /*21e10*/  HMMA.16816.F32.BF16 R36, R120, R132.reuse, R36 ;  /* 0x000000847824723c */ /* 0x080fea0000041824 */
[----:B------:R-:W-:Y:S01]  /*21e20*/  LOP3.LUT R114, R2, 0xff, RZ, 0xc0, !PT ;  /* 0x000000ff02727812 */ /* 0x000fe200078ec0ff */
[C---:B------:R-:W-:Y:S05]  /*21e30*/  HMMA.16816.F32.BF16 R40, R128.reuse, R132, R40 ;  /* 0x000000848028723c */ /* 0x040fea0000041828 */
[----:B------:R-:W-:Y:S01]  /*21e40*/  SHF.R.U32.HI R112, RZ, 0x18, R2 ;  /* 0x00000018ff707819 */ /* 0x000fe20000011602 */
[-C--:B------:R-:W-:Y:S05]  /*21e50*/  HMMA.16816.F32.BF16 R44, R128, R134.reuse, R44 ;  /* 0x00000086802c723c */ /* 0x080fea000004182c */
[----:B------:R-:W-:Y:S01]  /*21e60*/  LOP3.LUT R124, R164, 0xff, RZ, 0xc0, !PT ;  /* 0x000000ffa47c7812 */ /* 0x000fe200078ec0ff */
[C---:B------:R-:W-:Y:S01]  /*21e70*/  HMMA.16816.F32.BF16 R48, R120.reuse, R134, R48 ;  /* 0x000000867830723c */ /* 0x040fe20000041830 */
[----:B------:R-:W-:Y:S04]  /*21e80*/  LDSM.16.MT88.4 R132, [R196+0x9800] ;  /* 0x00980000c484783b */ /* 0x000fe80000004200 */
[----:B------:R-:W-:Y:S01]  /*21e90*/  SHF.R.U32.HI R164, RZ, 0x18, R164 ;  /* 0x00000018ffa47819 */ /* 0x000fe200000116a4 */
[-C--:B---3--:R-:W-:Y:S05]  /*21ea0*/  HMMA.16816.F32.BF16 R52, R120, R140.reuse, R52 ;  /* 0x0000008c7834723c */ /* 0x088fea0000041834 */
[----:B------:R-:W-:Y:S01]  /*21eb0*/  SHF.R.U32.HI R113, RZ, 0x8, R100 ;  /* 0x00000008ff717819 */ /* 0x000fe20000011664 */
[C---:B------:R-:W-:Y:S05]  /*21ec0*/  HMMA.16816.F32.BF16 R56, R128.reuse, R140, R56 ;  /* 0x0000008c8038723c */ /* 0x040fea0000041838 */
[----:B------:R-:W-:Y:S01]  /*21ed0*/  SHF.R.U32.HI R100, RZ, 0x10, R2 ;  /* 0x00000010ff647819 */ /* 0x000fe20000011602 */
[-C--:B------:R-:W-:Y:S05]  /*21ee0*/  HMMA.16816.F32.BF16 R60, R128, R142.reuse, R60 ;  /* 0x0000008e803c723c */ /* 0x080fea000004183c */
[----:B------:R-:W-:Y:S01]  /*21ef0*/  LOP3.LUT R2, R116, 0xff, RZ, 0xc0, !PT ;  /* 0x000000ff74027812 */ /* 0x000fe200078ec0ff */
[C---:B------:R-:W-:Y:S01]  /*21f00*/  HMMA.16816.F32.BF16 R64, R120.reuse, R142, R64 ;  /* 0x0000008e7840723c */ /* 0x040fe20000041840 */
[----:B------:R-:W2:Y:S04]  /*21f10*/  LDSM.16.MT88.4 R116, [R174+0x9800] ;  /* 0x00980000ae74783b */ /* 0x000ea80000004200 */
[----:B------:R-:W-:Y:S01]  /*21f20*/  PRMT R127, R2, 0x5410, R164 ;  /* 0x00005410027f7816 */ /* 0x000fe200000000a4 */
[-C--:B-1----:R-:W-:Y:S03]  /*21f30*/  HMMA.16816.F32.BF16 R68, R120, R144.reuse, R68 ;  /* 0x000000907844723c */ /* 0x082fe60000041844 */
[----:B------:R-:W1:Y:S02]  /*21f40*/  LDSM.16.MT88.4 R140, [R196+0xa800] ;  /* 0x00a80000c48c783b */ /* 0x000e640000004200 */
[--C-:B------:R-:W-:Y:S01]  /*21f50*/  SHF.R.U32.HI R106, RZ, 0x10, R166.reuse ;  /* 0x00000010ff6a7819 */ /* 0x100fe200000116a6 */
[C---:B------:R-:W-:Y:S05]  /*21f60*/  HMMA.16816.F32.BF16 R72, R128.reuse, R144, R72 ;  /* 0x000000908048723c */ /* 0x040fea0000041848 */
[----:B------:R-:W-:Y:S01]  /*21f70*/  SHF.R.U32.HI R166, RZ, 0x18, R166 ;  /* 0x00000018ffa67819 */ /* 0x000fe200000116a6 */
[-C--:B------:R-:W-:Y:S05]  /*21f80*/  HMMA.16816.F32.BF16 R76, R128, R146.reuse, R76 ;  /* 0x00000092804c723c */ /* 0x080fea000004184c */
[----:B------:R-:W-:Y:S01]  /*21f90*/  LOP3.LUT R106, R106, 0xff, RZ, 0xc0, !PT ;  /* 0x000000ff6a6a7812 */ /* 0x000fe200078ec0ff */
[C---:B------:R-:W-:Y:S05]  /*21fa0*/  HMMA.16816.F32.BF16 R80, R120.reuse, R146, R80 ;  /* 0x000000927850723c */ /* 0x040fea0000041850 */
[----:B------:R-:W-:Y:S01]  /*21fb0*/  PRMT R166, R106, 0x5410, R166 ;  /* 0x000054106aa67816 */ /* 0x000fe200000000a6 */
[-C--:B------:R-:W-:Y:S05]  /*21fc0*/  HMMA.16816.F32.BF16 R84, R120, R108.reuse, R84 ;  /* 0x0000006c7854723c */ /* 0x080fea0000041854 */
[----:B------:R-:W-:Y:S01]  /*21fd0*/  LOP3.LUT R106, R100, 0xff, RZ, 0xc0, !PT ;  /* 0x000000ff646a7812 */ /* 0x000fe200078ec0ff */
[C---:B------:R-:W-:Y:S05]  /*21fe0*/  HMMA.16816.F32.BF16 R88, R128.reuse, R108, R88 ;  /* 0x0000006c8058723c */ /* 0x040fea0000041858 */
[----:B------:R-:W-:Y:S01]  /*21ff0*/  SHF.R.U32.HI R100, RZ, 0x8, R115 ;  /* 0x00000008ff647819 */ /* 0x000fe20000011673 */
[-C--:B------:R-:W-:Y:S05]  /*22000*/  HMMA.16816.F32.BF16 R92, R128, R110.reuse, R92 ;  /* 0x0000006e805c723c */ /* 0x080fea000004185c */
[----:B------:R-:W-:Y:S01]  /*22010*/  PRMT R126, R124, 0x5410, R100 ;  /* 0x000054107c7e7816 */ /* 0x000fe20000000064 */
[----:B------:R-:W-:Y:S01]  /*22020*/  HMMA.16816.F32.BF16 R96, R120, R110, R96 ;  /* 0x0000006e7860723c */ /* 0x000fe20000041860 */
[----:B------:R-:W3:Y:S04]  /*22030*/  LDSM.16.MT88.4 R108, [R174+0xb800] ;  /* 0x00b80000ae6c783b */ /* 0x000ee80000004200 */
[C---:B------:R-:W-:Y:S02]  /*22040*/  LOP3.LUT R2, R3.reuse, 0xffff, RZ, 0xc0, !PT ;  /* 0x0000ffff03027812 */ /* 0x040fe400078ec0ff */
[----:B------:R-:W-:Y:S04]  /*22050*/  SHF.R.U32.HI R100, RZ, 0x10, R3 ;  /* 0x00000010ff647819 */ /* 0x000fe80000011603 */
[----:B------:R-:W-:Y:S02]  /*22060*/  PRMT R114, R114, 0x5410, R113 ;  /* 0x0000541072727816 */ /* 0x000fe40000000071 */
[----:B------:R-:W-:Y:S02]  /*22070*/  PRMT R113, R106, 0x5410, R112 ;  /* 0x000054106a717816 */ /* 0x000fe40000000070 */
[----:B------:R-:W-:Y:S02]  /*22080*/  LOP3.LUT R106, R3, 0xff, RZ, 0xc0, !PT ;  /* 0x000000ff036a7812 */ /* 0x000fe400078ec0ff */
[----:B------:R-:W-:Y:S02]  /*22090*/  SHF.R.U32.HI R3, RZ, 0x18, R3 ;  /* 0x00000018ff037819 */ /* 0x000fe40000011603 */
[----:B------:R-:W-:Y:S02]  /*220a0*/  SHF.R.U32.HI R2, RZ, 0x8, R2 ;  /* 0x00000008ff027819 */ /* 0x000fe40000011602 */
[----:B------:R-:W-:Y:S02]  /*220b0*/  LOP3.LUT R100, R100, 0xff, RZ, 0xc0, !PT ;  /* 0x000000ff64647812 */ /* 0x000fe400078ec0ff */
[--C-:B------:R-:W-:Y:S02]  /*220c0*/  HSET2.LE.AND R112, R114, R181.reuse, PT ;  /* 0x000000b572707233 */ /* 0x100fe40003803000 */
[--C-:B------:R-:W-:Y:S02]  /*220d0*/  HSET2.LE.AND R115, R166, R181.reuse, PT ;  /* 0x000000b5a6737233 */ /* 0x100fe40003803000 */
[--C-:B------:R-:W-:Y:S01]  /*220e0*/  HSET2.LE.AND R113, R113, R181.reuse, PT ;  /* 0x000000b571717233 */ /* 0x100fe20003803000 */
[----:B------:R-:W-:Y:S01]  /*220f0*/  LDSM.16.MT88.4 R164, [R174+0x9c00] ;  /* 0x009c0000aea4783b */ /* 0x000fe20000004200 */
[--C-:B------:R-:W-:Y:S02]  /*22100*/  HSET2.LE.AND R114, R125, R181.reuse, PT ;  /* 0x000000b57d727233 */ /* 0x100fe40003803000 */
[----:B------:R-:W-:Y:S02]  /*22110*/  PRMT R2, R106, 0x5410, R2 ;  /* 0x000054106a027816 */ /* 0x000fe40000000002 */
[----:B------:R-:W-:Y:S02]  /*22120*/  PRMT R3, R100, 0x5410, R3 ;  /* 0x0000541064037816 */ /* 0x000fe40000000003 */
[----:B------:R-:W-:Y:S02]  /*22130*/  LOP3.LUT R115, R156, R115, RZ, 0xc0, !PT ;  /* 0x000000739c737212 */ /* 0x000fe400078ec0ff */
[----:B------:R-:W-:Y:S02]  /*22140*/  LOP3.LUT R112, R155, R112, RZ, 0xc0, !PT ;  /* 0x000000709b707212 */ /* 0x000fe400078ec0ff */
[----:B------:R-:W-:Y:S02]  /*22150*/  LOP3.LUT R113, R153, R113, RZ, 0xc0, !PT ;  /* 0x0000007199717212 */ /* 0x000fe400078ec0ff */
[----:B------:R-:W-:Y:S02]  /*22160*/  LOP3.LUT R114, R152, R114, RZ, 0xc0, !PT ;  /* 0x0000007298727212 */ /* 0x000fe400078ec0ff */
[--C-:B------:R-:W-:Y:S02]  /*22170*/  HSET2.LE.AND R124, R2, R181.reuse, PT ;  /* 0x000000b5027c7233 */ /* 0x100fe40003803000 */
[--C-:B------:R-:W-:Y:S02]  /*22180*/  HSET2.LE.AND R125, R3, R181.reuse, PT ;  /* 0x000000b5037d7233 */ /* 0x100fe40003803000 */
[--C-:B------:R-:W-:Y:S01]  /*22190*/  HSET2.LE.AND R126, R126, R181.reuse, PT ;  /* 0x000000b57e7e7233 */ /* 0x100fe20003803000 */
[-C--:B--2---:R-:W-:Y:S05]  /*221a0*/  HMMA.16816.F32.BF16 R4, R112, R116.reuse, R4 ;  /* 0x000000747004723c */ /* 0x084fea0000041804 */
[--C-:B------:R-:W-:Y:S02]  /*221b0*/  HSET2.LE.AND R127, R127, R181.reuse, PT ;  /* 0x000000b57f7f7233 */ /* 0x100fe40003803000 */
[----:B------:R-:W-:Y:S04]  /*221c0*/  LOP3.LUT R124, R159, R124, RZ, 0xc0, !PT ;  /* 0x0000007c9f7c7212 */ /* 0x000fe800078ec0ff */
[----:B------:R-:W-:Y:S02]  /*221d0*/  LOP3.LUT R125, R158, R125, RZ, 0xc0, !PT ;  /* 0x0000007d9e7d7212 */ /* 0x000fe400078ec0ff */
[----:B------:R-:W-:Y:S02]  /*221e0*/  LOP3.LUT R126, R157, R126, RZ, 0xc0, !PT ;  /* 0x0000007e9d7e7212 */ /* 0x000fe400078ec0ff */
[----:B------:R-:W-:Y:S01]  /*221f0*/  LOP3.LUT R127, R154, R127, RZ, 0xc0, !PT ;  /* 0x0000007f9a7f7212 */ /* 0x000fe200078ec0ff */
[----:B------:R-:W-:Y:S01]  /*22200*/  LDSM.16.MT88.4 R156, [R196+0x9c00] ;  /* 0x009c0000c49c783b */ /* 0x000fe20000004200 */
[-C--:B------:R-:W-:Y:S02]  /*22210*/  LOP3.LUT R3, R177, R246.reuse, R190, 0x96, !PT ;  /* 0x000000f6b1037212 */ /* 0x080fe400078e96be */
[----:B------:R-:W-:Y:S02]  /*22220*/  LOP3.LUT R2, R171, R246, R188, 0x96, !PT ;  /* 0x000000f6ab027212 */ /* 0x000fe400078e96bc */
[C---:B------:R-:W-:Y:S01]  /*22230*/  LOP3.LUT R100, R3.reuse, 0xffff, RZ, 0xc0, !PT ;  /* 0x0000ffff03647812 */ /* 0x040fe200078ec0ff */
[C---:B------:R-:W-:Y:S02]  /*22240*/  HMMA.16816.F32.BF16 R8, R124.reuse, R116, R8 ;  /* 0x000000747c08723c */ /* 0x040fe40000041808 */
[----:B------:R-:W-:Y:S02]  /*22250*/  LDSM.16.MT88.4 R188, [R174+0xbc00] ;  /* 0x00bc0000aebc783b */ /* 0x000fe40000004200 */
[----:B------:R-:W-:Y:S02]  /*22260*/  LOP3.LUT R121, R3, 0xff, RZ, 0xc0, !PT ;  /* 0x000000ff03797812 */ /* 0x000fe400078ec0ff */
[-C--:B------:R-:W-:Y:S05]  /*22270*/  HMMA.16816.F32.BF16 R12, R124, R118.reuse, R12 ;  /* 0x000000767c0c723c */ /* 0x080fea000004180c */
[----:B------:R-:W-:Y:S01]  /*22280*/  SHF.R.U32.HI R100, RZ, 0x8, R100 ;  /* 0x00000008ff647819 */ /* 0x000fe20000011664 */
[C---:B------:R-:W-:Y:S01]  /*22290*/  HMMA.16816.F32.BF16 R16, R112.reuse, R118, R16 ;  /* 0x000000767010723c */ /* 0x040fe20000041810 */
[----:B------:R-:W2:Y:S04]  /*222a0*/  LDSM.16.MT88.4 R116, [R196+0xb800] ;  /* 0x00b80000c474783b */ /* 0x000ea80000004200 */
[----:B------:R-:W-:Y:S01]  /*222b0*/  SHF.R.U32.HI R106, RZ, 0x10, R170 ;  /* 0x00000010ff6a7819 */ /* 0x000fe200000116aa */
[-C--:B------:R-:W-:Y:S05]  /*222c0*/  HMMA.16816.F32.BF16 R20, R112, R132.reuse, R20 ;  /* 0x000000847014723c */ /* 0x080fea0000041814 */
[----:B------:R-:W-:Y:S01]  /*222d0*/  PRMT R121, R121, 0x5410, R100 ;  /* 0x0000541079797816 */ /* 0x000fe20000000064 */
[C---:B------:R-:W-:Y:S05]  /*222e0*/  HMMA.16816.F32.BF16 R24, R124.reuse, R132, R24 ;  /* 0x000000847c18723c */ /* 0x040fea0000041818 */
[----:B------:R-:W-:Y:S01]  /*222f0*/  LOP3.LUT R123, R176, 0xffff, RZ, 0xc0, !PT ;  /* 0x0000ffffb07b7812 */ /* 0x000fe200078ec0ff */
[-C--:B------:R-:W-:Y:S05]  /*22300*/  HMMA.16816.F32.BF16 R28, R124, R134.reuse, R28 ;  /* 0x000000867c1c723c */ /* 0x080fea000004181c */
[----:B------:R-:W-:Y:S01]  /*22310*/  SHF.R.U32.HI R122, RZ, 0x10, R176 ;  /* 0x00000010ff7a7819 */ /* 0x000fe200000116b0 */
[C---:B------:R-:W-:Y:S05]  /*22320*/  HMMA.16816.F32.BF16 R32, R112.reuse, R134, R32 ;  /* 0x000000867020723c */ /* 0x040fea0000041820 */
[C---:B------:R-:W-:Y:S01]  /*22330*/  LOP3.LUT R120, R170.reuse, 0xffff, RZ, 0xc0, !PT ;  /* 0x0000ffffaa787812 */ /* 0x040fe200078ec0ff */
[-C--:B------:R-:W-:Y:S05]  /*22340*/  HMMA.16816.F32.BF16 R36, R112, R136.reuse, R36 ;  /* 0x000000887024723c */ /* 0x080fea0000041824 */
[----:B------:R-:W-:Y:S01]  /*22350*/  LOP3.LUT R128, R170, 0xff, RZ, 0xc0, !PT ;  /* 0x000000ffaa807812 */ /* 0x000fe200078ec0ff */
[C---:B------:R-:W-:Y:S05]  /*22360*/  HMMA.16816.F32.BF16 R40, R124.reuse, R136, R40 ;  /* 0x000000887c28723c */ /* 0x040fea0000041828 */
[----:B------:R-:W-:Y:S01]  /*22370*/  SHF.R.U32.HI R100, RZ, 0x10, R3 ;  /* 0x00000010ff647819 */ /* 0x000fe20000011603 */
[-C--:B------:R-:W-:Y:S05]  /*22380*/  HMMA.16816.F32.BF16 R44, R124, R138.reuse, R44 ;  /* 0x0000008a7c2c723c */ /* 0x080fea000004182c */
[----:B------:R-:W-:Y:S01]  /*22390*/  SHF.R.U32.HI R170, RZ, 0x18, R170 ;  /* 0x00000018ffaa7819 */ /* 0x000fe200000116aa */
[C---:B------:R-:W-:Y:S05]  /*223a0*/  HMMA.16816.F32.BF16 R48, R112.reuse, R138, R48 ;  /* 0x0000008a7030723c */ /* 0x040fea0000041830 */
[----:B------:R-:W-:Y:S01]  /*223b0*/  LOP3.LUT R106, R106, 0xff, RZ, 0xc0, !PT ;  /* 0x000000ff6a6a7812 */ /* 0x000fe200078ec0ff */
[-C--:B-1----:R-:W-:Y:S05]  /*223c0*/  HMMA.16816.F32.BF16 R52, R112, R140.reuse, R52 ;  /* 0x0000008c7034723c */ /* 0x082fea0000041834 */
[----:B------:R-:W-:Y:S01]  /*223d0*/  LOP3.LUT R129, R176, 0xff, RZ, 0xc0, !PT ;  /* 0x000000ffb0817812 */ /* 0x000fe200078ec0ff */
[C---:B------:R-:W-:Y:S05]  /*223e0*/  HMMA.16816.F32.BF16 R56, R124.reuse, R140, R56 ;  /* 0x0000008c7c38723c */ /* 0x040fea0000041838 */
[----:B------:R-:W-:Y:S01]  /*223f0*/  SHF.R.U32.HI R176, RZ, 0x18, R176 ;  /* 0x00000018ffb07819 */ /* 0x000fe200000116b0 */
[-C--:B------:R-:W-:Y:S05]  /*22400*/  HMMA.16816.F32.BF16 R60, R124, R142.reuse, R60 ;  /* 0x0000008e7c3c723c */ /* 0x080fea000004183c */
[----:B------:R-:W-:Y:S01]  /*22410*/  SHF.R.U32.HI R123, RZ, 0x8, R123 ;  /* 0x00000008ff7b7819 */ /* 0x000fe2000001167b */
[C---:B------:R-:W-:Y:S01]  /*22420*/  HMMA.16816.F32.BF16 R64, R112.reuse, R142, R64 ;  /* 0x0000008e7040723c */ /* 0x040fe20000041840 */
[----:B------:R-:W1:Y:S04]  /*22430*/  LDSM.16.MT88.4 R140, [R174+0xac00] ;  /* 0x00ac0000ae8c783b */ /* 0x000e680000004200 */
[----:B------:R-:W-:Y:S01]  /*22440*/  LOP3.LUT R122, R122, 0xff, RZ, 0xc0, !PT ;  /* 0x000000ff7a7a7812 */ /* 0x000fe200078ec0ff */
[-C--:B---3--:R-:W-:Y:S05]  /*22450*/  HMMA.16816.F32.BF16 R68, R112, R108.reuse, R68 ;  /* 0x0000006c7044723c */ /* 0x088fea0000041844 */
[----:B------:R-:W-:Y:S01]  /*22460*/  LOP3.LUT R100, R100, 0xff, RZ, 0xc0, !PT ;  /* 0x000000ff64647812 */ /* 0x000fe200078ec0ff */
[C---:B------:R-:W-:Y:S05]  /*22470*/  HMMA.16816.F32.BF16 R72, R124.reuse, R108, R72 ;  /* 0x0000006c7c48723c */ /* 0x040fea0000041848 */
[----:B------:R-:W-:Y:S01]  /*22480*/  PRMT R170, R106, 0x5410, R170 ;  /* 0x000054106aaa7816 */ /* 0x000fe200000000aa */
[-C--:B------:R-:W-:Y:S05]  /*22490*/  HMMA.16816.F32.BF16 R76, R124, R110.reuse, R76 ;  /* 0x0000006e7c4c723c */ /* 0x080fea000004184c */
[----:B------:R-:W-:Y:S01]  /*224a0*/  SHF.R.U32.HI R109, RZ, 0x18, R3 ;  /* 0x00000018ff6d7819 */ /* 0x000fe20000011603 */
[C---:B------:R-:W-:Y:S05]  /*224b0*/  HMMA.16816.F32.BF16 R80, R112.reuse, R110, R80 ;  /* 0x0000006e7050723c */ /* 0x040fea0000041850 */
[----:B------:R-:W-:Y:S01]  /*224c0*/  LOP3.LUT R3, R2, 0xffff, RZ, 0xc0, !PT ;  /* 0x0000ffff02037812 */ /* 0x000fe200078ec0ff */
[-C--:B--2---:R-:W-:Y:S05]  /*224d0*/  HMMA.16816.F32.BF16 R84, R112, R116.reuse, R84 ;  /* 0x000000747054723c */ /* 0x084fea0000041854 */
[----:B------:R-:W-:Y:S01]  /*224e0*/  SHF.R.U32.HI R106, RZ, 0x10, R2 ;  /* 0x00000010ff6a7819 */ /* 0x000fe20000011602 */
[C---:B------:R-:W-:Y:S05]  /*224f0*/  HMMA.16816.F32.BF16 R88, R124.reuse, R116, R88 ;  /* 0x000000747c58723c */ /* 0x040fea0000041858 */
[----:B------:R-:W-:Y:S01]  /*22500*/  PRMT R123, R129, 0x5410, R123 ;  /* 0x00005410817b7816 */ /* 0x000fe2000000007b */
[-C--:B------:R-:W-:Y:S05]  /*22510*/  HMMA.16816.F32.BF16 R92, R124, R118.reuse, R92 ;  /* 0x000000767c5c723c */ /* 0x080fea000004185c */
[----:B------:R-:W-:Y:S01]  /*22520*/  PRMT R122, R122, 0x5410, R176 ;  /* 0x000054107a7a7816 */ /* 0x000fe200000000b0 */
[----:B------:R-:W-:Y:S05]  /*22530*/  HMMA.16816.F32.BF16 R96, R112, R118, R96 ;  /* 0x000000767060723c */ /* 0x000fea0000041860 */
[----:B------:R-:W-:Y:S02]  /*22540*/  PRMT R100, R100, 0x5410, R109 ;  /* 0x0000541064647816 */ /* 0x000fe4000000006d */
[----:B------:R-:W-:Y:S04]  /*22550*/  SHF.R.U32.HI R120, RZ, 0x8, R120 ;  /* 0x00000008ff787819 */ /* 0x000fe80000011678 */
[----:B------:R-:W-:Y:S02]  /*22560*/  LOP3.LUT R108, R2, 0xff, RZ, 0xc0, !PT ;  /* 0x000000ff026c7812 */ /* 0x000fe400078ec0ff */
[----:B------:R-:W-:Y:S02]  /*22570*/  SHF.R.U32.HI R3, RZ, 0x8, R3 ;  /* 0x00000008ff037819 */ /* 0x000fe40000011603 */
[----:B------:R-:W-:Y:S02]  /*22580*/  SHF.R.U32.HI R2, RZ, 0x18, R2 ;  /* 0x00000018ff027819 */ /* 0x000fe40000011602 */
[----:B------:R-:W-:Y:S02]  /*22590*/  LOP3.LUT R106, R106, 0xff, RZ, 0xc0, !PT ;  /* 0x000000ff6a6a7812 */ /* 0x000fe400078ec0ff */
[----:B------:R-:W-:Y:S02]  /*225a0*/  PRMT R120, R128, 0x5410, R120 ;  /* 0x0000541080787816 */ /* 0x000fe40000000078 */
[----:B------:R-:W-:Y:S02]  /*225b0*/  PRMT R3, R108, 0x5410, R3 ;  /* 0x000054106c037816 */ /* 0x000fe40000000003 */
[--C-:B------:R-:W-:Y:S02]  /*225c0*/  HSET2.LE.AND R178, R123, R181.reuse, PT ;  /* 0x000000b57bb27233 */ /* 0x100fe40003803000 */
[--C-:B------:R-:W-:Y:S02]  /*225d0*/  HSET2.LE.AND R179, R122, R181.reuse, PT ;  /* 0x000000b57ab37233 */ /* 0x100fe40003803000 */
[--C-:B------:R-:W-:Y:S02]  /*225e0*/  HSET2.LE.AND R176, R121, R181.reuse, PT ;  /* 0x000000b579b07233 */ /* 0x100fe40003803000 */
[--C-:B------:R-:W-:Y:S01]  /*225f0*/  HSET2.LE.AND R177, R100, R181.reuse, PT ;  /* 0x000000b564b17233 */ /* 0x100fe20003803000 */
[----:B------:R-:W-:Y:S01]  /*22600*/  IMAD.MOV.U32 R100, RZ, RZ, R105 ;  /* 0x000000ffff647224 */ /* 0x000fe200078e0069 */
[----:B------:R-:W-:Y:S01]  /*22610*/  PRMT R2, R106, 0x5410, R2 ;  /* 0x000054106a027816 */ /* 0x000fe20000000002 */
[----:B------:R-:W-:Y:S01]  /*22620*/  IMAD.MOV.U32 R106, RZ, RZ, R102 ;  /* 0x000000ffff6a7224 */ /* 0x000fe200078e0066 */
[--C-:B------:R-:W-:Y:S02]  /*22630*/  HSET2.LE.AND R182, R120, R181.reuse, PT ;  /* 0x000000b578b67233 */ /* 0x100fe40003803000 */
[--C-:B------:R-:W-:Y:S02]  /*22640*/  HSET2.LE.AND R183, R170, R181.reuse, PT ;  /* 0x000000b5aab77233 */ /* 0x100fe40003803000 */
[--C-:B------:R-:W-:Y:S02]  /*22650*/  HSET2.LE.AND R180, R3, R181.reuse, PT ;  /* 0x000000b503b47233 */ /* 0x100fe40003803000 */
[----:B------:R-:W-:Y:S02]  /*22660*/  LOP3.LUT R176, R162, R176, RZ, 0xc0, !PT ;  /* 0x000000b0a2b07212 */ /* 0x000fe400078ec0ff */
[----:B------:R-:W-:Y:S02]  /*22670*/  LOP3.LUT R177, R161, R177, RZ, 0xc0, !PT ;  /* 0x000000b1a1b17212 */ /* 0x000fe400078ec0ff */
[----:B------:R-:W-:Y:S02]  /*22680*/  LOP3.LUT R178, R160, R178, RZ, 0xc0, !PT ;  /* 0x000000b2a0b27212 */ /* 0x000fe400078ec0ff */
[----:B------:R-:W-:Y:S02]  /*22690*/  LOP3.LUT R179, R107, R179, RZ, 0xc0, !PT ;  /* 0x000000b36bb37212 */ /* 0x000fe400078ec0ff */
[----:B------:R-:W-:Y:S01]  /*226a0*/  HSET2.LE.AND R181, R2, R181, PT ;  /* 0x000000b502b57233 */ /* 0x000fe20003803000 */
[----:B------:R-:W-:Y:S01]  /*226b0*/  IMAD.MOV.U32 R2, RZ, RZ, R104 ;  /* 0x000000ffff027224 */ /* 0x000fe200078e0068 */
[----:B------:R-:W-:Y:S02]  /*226c0*/  LOP3.LUT R180, R168, R180, RZ, 0xc0, !PT ;  /* 0x000000b4a8b47212 */ /* 0x000fe400078ec0ff */
[----:B------:R-:W-:Y:S01]  /*226d0*/  LOP3.LUT R182, R101, R182, RZ, 0xc0, !PT ;  /* 0x000000b665b67212 */ /* 0x000fe200078ec0ff */
[-C--:B------:R-:W-:Y:S05]  /*226e0*/  HMMA.16816.F32.BF16 R168, R176, R164.reuse, R4 ;  /* 0x000000a4b0a8723c */ /* 0x080fea0000041804 */
[----:B------:R-:W-:Y:S01]  /*226f0*/  LOP3.LUT R181, R163, R181, RZ, 0xc0, !PT ;  /* 0x000000b5a3b57212 */ /* 0x000fe200078ec0ff */
[----:B------:R-:W-:Y:S01]  /*22700*/  IMAD.MOV.U32 R101, RZ, RZ, R103 ;  /* 0x000000ffff657224 */ /* 0x000fe200078e0067 */
[----:B------:R-:W-:Y:S01]  /*22710*/  LOP3.LUT R183, R0, R183, RZ, 0xc0, !PT ;  /* 0x000000b700b77212 */ /* 0x000fe200078ec0ff */
[----:B------:R-:W-:Y:S04]  /*22720*/  VIADD R0, R213, 0xffffffff ;  /* 0xffffffffd5007836 */ /* 0x000fe80000000000 */
[----:B------:R-:W-:Y:S02]  /*22730*/  IMAD.MOV.U32 R213, RZ, RZ, R0 ;  /* 0x000000ffffd57224 */ /* 0x000fe400078e0000 */
        /* <DEDUP_REMOVED lines=22> */
[----:B------:R-:W-:Y:S01]  /*228a0*/  HMMA.16816.F32.BF16 R96, R176, R194, R96 ;  /* 0x000000c2b060723c */ /* 0x000fe20000041860 */
[----:B------:R-:W-:Y:S11]  /*228b0*/  @!UPT UIADD3 URZ, URZ, URZ, URZ ;  /* 0x0000003f3f3ff290 */ /* 0x000ff6000fffe03f */
[----:B------:R-:W-:Y:S01]  /*228c0*/  @!UPT UIADD3 URZ, URZ, URZ, URZ ;  /* 0x0000003f3f3ff290 */ /* 0x000fe2000fffe03f */
[----:B------:R-:W-:Y:S11]  /*228d0*/  @P2 BRA `(.L_x_708) ;  /* 0xffffff8800342947 */ /* 0x000ff6000383ffff */
.L_x_705:
[----:B------:R1:W5:Y:S04]  /*228e0*/  LDL R14, [R1+0x12c] ;  /* 0x00012c00010e7983 */ /* 0x0003680000100800 */
[----:B------:R1:W5:Y:S04]  /*228f0*/  LDL R13, [R1+0x130] ;  /* 0x00013000010d7983 */ /* 0x0003680000100800 */
[----:B------:R1:W5:Y:S04]  /*22900*/  LDL R11, [R1+0x134] ;  /* 0x00013400010b7983 */ /* 0x0003680000100800 */
[----:B------:R1:W5:Y:S04]  /*22910*/  LDL R12, [R1+0x138] ;  /* 0x00013800010c7983 */ /* 0x0003680000100800 */
[----:B-----5:R1:W5:Y:S04]  /*22920*/  LD.E R53, desc[UR4][R172.64+0xd8] ;  /* 0x0000d804ac357980 */ /* 0x020368000c101900 */
[----:B------:R1:W5:Y:S01]  /*22930*/  LD.E R5, desc[UR4][R172.64+0x17c] ;  /* 0x00017c04ac057980 */ /* 0x000362000c101900 */
[----:B------:R-:W-:-:S03]  /*22940*/  UMOV UR6, 0xffffffff ;  /* 0xffffffff00067882 */ /* 0x000fc60000000000 */
[----:B------:R-:W-:Y:S05]  /*22950*/  BRA.DIV UR6, `(.L_x_709) ;  /* 0x0000002a06fc7947 */ /* 0x000fea000b800000 */
[----:B------:R-:W2:Y:S04]  /*22960*/  SHFL.BFLY PT, R8, R14, 0x2, 0x1f ;  /* 0x0c401f000e087f89 */ /* 0x000ea800000e0000 */
[----:B------:R-:W3:Y:S04]  /*22970*/  SHFL.BFLY PT, R7, R13, 0x2, 0x1f ;  /* 0x0c401f000d077f89 */ /* 0x000ee800000e0000 */
[----:B------:R-:W4:Y:S04]  /*22980*/  SHFL.BFLY PT, R6, R12, 0x2, 0x1f ;  /* 0x0c401f000c067f89 */ /* 0x000f2800000e0000 */
[----:B------:R-:W1:Y:S01]  /*22990*/  SHFL.BFLY PT, R2, R11, 0x2, 0x1f ;  /* 0x0c401f000b027f89 */ /* 0x000e6200000e0000 */
[----:B--2---:R-:W-:Y:S01]  /*229a0*/  FADD.FTZ R8, R8, R14 ;  /* 0x0000000e08087221 */ /* 0x004fe20000010000 */
[----:B---3--:R-:W-:-:S04]  /*229b0*/  FADD.FTZ R7, R7, R13 ;  /* 0x0000000d07077221 */ /* 0x008fc80000010000 */
[----:B------:R-:W2:Y:S01]  /*229c0*/  SHFL.BFLY PT, R57, R8, 0x1, 0x1f ;  /* 0x0c201f0008397f89 */ /* 0x000ea200000e0000 */
[----:B----4-:R-:W-:-:S03]  /*229d0*/  FADD.FTZ R6, R6, R12 ;  /* 0x0000000c06067221 */ /* 0x010fc60000010000 */
[----:B------:R-:W3:Y:S01]  /*229e0*/  SHFL.BFLY PT, R10, R7, 0x1, 0x1f ;  /* 0x0c201f00070a7f89 */ /* 0x000ee200000e0000 */
[----:B-1----:R-:W-:-:S03]  /*229f0*/  FADD.FTZ R2, R2, R11 ;  /* 0x0000000b02027221 */ /* 0x002fc60000010000 */
[----:B------:R-:W1:Y:S04]  /*22a00*/  SHFL.BFLY PT, R9, R6, 0x1, 0x1f ;  /* 0x0c201f0006097f89 */ /* 0x000e6800000e0000 */
[----:B------:R4:W4:Y:S01]  /*22a10*/  SHFL.BFLY PT, R4, R2, 0x1, 0x1f ;  /* 0x0c201f0002047f89 */ /* 0x00092200000e0000 */
[----:B--2---:R-:W-:Y:S01]  /*22a20*/  FADD.FTZ R57, R8, R57 ;  /* 0x0000003908397221 */ /* 0x004fe20000010000 */
[----:B---3--:R-:W-:Y:S01]  /*22a30*/  FADD.FTZ R56, R7, R10 ;  /* 0x0000000a07387221 */ /* 0x008fe20000010000 */
[----:B-1----:R-:W-:-:S07]  /*22a40*/  FADD.FTZ R54, R6, R9 ;  /* 0x0000000906367221 */ /* 0x002fce0000010000 */
.L_x_746:
[----:B------:R-:W2:Y:S01]  /*22a50*/  LDL R61, [R1+0x190] ;  /* 0x00019000013d7983 */ /* 0x000ea20000100800 */
[----:B------:R-:W-:Y:S01]  /*22a60*/  FSETP.NE.FTZ.AND P5, PT, R57, RZ, PT ;  /* 0x000000ff3900720b */ /* 0x000fe20003fb5000 */
[----:B----4-:R-:W-:Y:S01]  /*22a70*/  FADD.FTZ R55, R2, R4 ;  /* 0x0000000402377221 */ /* 0x010fe20000010000 */
[----:B------:R-:W-:Y:S01]  /*22a80*/  MOV R0, 0x3f800000 ;  /* 0x3f80000000007802 */ /* 0x000fe20000000f00 */
[----:B------:R-:W1:Y:S01]  /*22a90*/  S2R R59, SR_TID.X ;  /* 0x00000000003b7919 */ /* 0x000e620000002100 */
[----:B------:R-:W-:Y:S01]  /*22aa0*/  FSETP.NE.FTZ.AND P3, PT, R54, RZ, PT ;  /* 0x000000ff3600720b */ /* 0x000fe20003f75000 */
[----:B------:R-:W3:Y:S01]  /*22ab0*/  S2UR UR6, SR_CgaCtaId ;  /* 0x00000000000679c3 */ /* 0x000ee20000008800 */
[----:B------:R-:W-:Y:S01]  /*22ac0*/  MOV R2, 0x3f800000 ;  /* 0x3f80000000027802 */ /* 0x000fe20000000f00 */
[----:B------:R-:W-:Y:S01]  /*22ad0*/  UMOV UR7, 0x400 ;  /* 0x0000040000077882 */ /* 0x000fe20000000000 */
[----:B------:R-:W-:Y:S02]  /*22ae0*/  FSETP.NE.FTZ.AND P4, PT, R56, RZ, PT ;  /* 0x000000ff3800720b */ /* 0x000fe40003f95000 */
[----:B------:R-:W-:-:S02]  /*22af0*/  FSETP.NE.FTZ.AND P2, PT, R55, RZ, PT ;  /* 0x000000ff3700720b */ /* 0x000fc40003f55000 */
[----:B------:R-:W-:Y:S01]  /*22b00*/  MOV R3, 0x3f800000 ;  /* 0x3f80000000037802 */ /* 0x000fe20000000f00 */
[----:B------:R-:W4:Y:S08]  /*22b10*/  @P5 MUFU.RCP R0, R57 ;  /* 0x0000003900005308 */ /* 0x000f300000001000 */
[----:B------:R-:W1:Y:S08]  /*22b20*/  @P3 MUFU.RCP R2, R54 ;  /* 0x0000003600023308 */ /* 0x000e700000001000 */
[----:B------:R-:W1:Y:S01]  /*22b30*/  @P4 MUFU.RCP R3, R56 ;  /* 0x0000003800034308 */ /* 0x000e620000001000 */
[----:B----45:R-:W-:Y:S01]  /*22b40*/  FMUL.FTZ R0, R5, R0 ;  /* 0x0000000005007220 */ /* 0x030fe20000410000 */
[----:B---3--:R-:W-:-:S03]  /*22b50*/  ULEA UR6, UR6, UR7, 0x18 ;  /* 0x0000000706067291 */ /* 0x008fc6000f8ec03f */
        /* <DEDUP_REMOVED lines=25> */
[C---:B-1----:R-:W-:Y:S01]  /*22cf0*/  FMUL.FTZ R2, R5.reuse, R2 ;  /* 0x0000000205027220 */ /* 0x042fe20000410000 */
[----:B------:R-:W-:Y:S01]  /*22d00*/  SHF.R.S32.HI R58, RZ, 0x1f, R59 ;  /* 0x0000001fff3a7819 */ /* 0x000fe2000001143b */
[----:B------:R-:W-:Y:S01]  /*22d10*/  FMUL.FTZ R3, R5, R3 ;  /* 0x0000000305037220 */ /* 0x000fe20000410000 */
[----:B------:R-:W-:Y:S01]  /*22d20*/  F2FP.BF16.F32.PACK_AB R17, R17, R168 ;  /* 0x000000a81111723e */ /* 0x000fe200000010ff */
[----:B------:R-:W-:Y:S01]  /*22d30*/  FMUL.FTZ R148, R2, R148 ;  /* 0x0000009402947220 */ /* 0x000fe20000410000 */
[----:B------:R-:W-:Y:S01]  /*22d40*/  LEA.HI R52, R58, R59, RZ, 0x2 ;  /* 0x0000003b3a347211 */ /* 0x000fe200078f10ff */
[----:B------:R-:W1:Y:S01]  /*22d50*/  @P2 MUFU.RCP R0, R55 ;  /* 0x0000003700002308 */ /* 0x000e620000001000 */
[C---:B------:R-:W-:Y:S01]  /*22d60*/  FMUL.FTZ R22, R2.reuse, R149 ;  /* 0x0000009502167220 */ /* 0x040fe20000410000 */
[C---:B------:R-:W-:Y:S01]  /*22d70*/  FMUL.FTZ R144, R2.reuse, R144 ;  /* 0x0000009002907220 */ /* 0x040fe20000410000 */
        /* <DEDUP_REMOVED lines=23> */
[----:B-1----:R-:W-:Y:S01]  /*22ef0*/  FMUL.FTZ R0, R5, R0 ;  /* 0x0000000005007220 */ /* 0x002fe20000410000 */
        /* <DEDUP_REMOVED lines=51> */
[----:B------:R-:W-:-:S02]  /*23230*/  LEA.HI R58, R58, R59, RZ, 0x5 ;  /* 0x0000003b3a3a7211 */ /* 0x000fc400078f28ff */
[----:B------:R-:W-:Y:S02]  /*23240*/  LOP3.LUT R3, R52, 0xfffffffc, RZ, 0xc0, !PT ;  /* 0xfffffffc34037812 */ /* 0x000fe400078ec0ff */
[----:B------:R-:W-:Y:S02]  /*23250*/  LEA.HI R0, R2, R2, RZ, 0x1 ;  /* 0x0000000202007211 */ /* 0x000fe400078f08ff */
[----:B------:R-:W-:Y:S02]  /*23260*/  SHF.R.S32.HI R6, RZ, 0x5, R58 ;  /* 0x00000005ff067819 */ /* 0x000fe4000001143a */
[----:B------:R-:W-:Y:S02]  /*23270*/  IADD3 R5, -R3, R59, RZ ;  /* 0x0000003b03057210 */ /* 0x000fe40007ffe1ff */
[----:B------:R-:W-:Y:S02]  /*23280*/  SHF.R.S32.HI R3, RZ, 0x1, R0 ;  /* 0x00000001ff037819 */ /* 0x000fe40000011400 */
[----:B------:R-:W-:-:S02]  /*23290*/  LOP3.LUT R0, R0, 0x3fffffe, RZ, 0xc0, !PT ;  /* 0x03fffffe00007812 */ /* 0x000fc400078ec0ff */
[----:B------:R-:W-:Y:S02]  /*232a0*/  LEA R6, R6, R5, 0x8 ;  /* 0x0000000506067211 */ /* 0x000fe400078e40ff */
[----:B------:R-:W-:Y:S02]  /*232b0*/  SHF.L.U32 R5, R3, 0x6, RZ ;  /* 0x0000000603057819 */ /* 0x000fe400000006ff */
[----:B------:R-:W-:Y:S02]  /*232c0*/  IADD3 R0, R2, -R0, RZ ;  /* 0x8000000002007210 */ /* 0x000fe40007ffe0ff */
[----:B------:R-:W-:Y:S02]  /*232d0*/  LOP3.LUT R2, R5, 0xc0, RZ, 0xc0, !PT ;  /* 0x000000c005027812 */ /* 0x000fe400078ec0ff */
[----:B------:R-:W-:Y:S02]  /*232e0*/  LEA R5, R0, R6, 0x4 ;  /* 0x0000000600057211 */ /* 0x000fe400078e20ff */
[----:B------:R-:W-:-:S02]  /*232f0*/  LOP3.LUT R6, R3, 0x1, RZ, 0xc0, !PT ;  /* 0x0000000103067812 */ /* 0x000fc400078ec0ff */
[----:B------:R-:W-:Y:S02]  /*23300*/  LEA.HI R0, R2, R2, RZ, 0x1d ;  /* 0x0000000202007211 */ /* 0x000fe400078fe8ff */
[----:B------:R-:W-:Y:S02]  /*23310*/  ISETP.NE.U32.AND P1, PT, R6, 0x1, PT ;  /* 0x000000010600780c */ /* 0x000fe40003f25070 */
[----:B------:R-:W-:Y:S02]  /*23320*/  LEA R0, R5, R0, 0x1 ;  /* 0x0000000005007211 */ /* 0x000fe400078e08ff */
[----:B------:R-:W-:Y:S02]  /*23330*/  LOP3.LUT P0, RZ, R3, 0x2, RZ, 0xc0, !PT ;  /* 0x0000000203ff7812 */ /* 0x000fe4000780c0ff */
[----:B------:R-:W-:Y:S02]  /*23340*/  LEA R0, R0, UR6, 0x1 ;  /* 0x0000000600007c11 */ /* 0x000fe4000f8e08ff */
[----:B------:R-:W-:-:S02]  /*23350*/  MOV R3, 0x20 ;  /* 0x0000002000037802 */ /* 0x000fc40000000f00 */
[----:B------:R-:W-:Y:S01]  /*23360*/  F2FP.BF16.F32.PACK_AB R4, R4, R170 ;  /* 0x000000aa0404723e */ /* 0x000fe200000010ff */
[----:B------:R-:W-:Y:S01]  /*23370*/  STS [R0], R17 ;  /* 0x0000001100007388 */ /* 0x000fe20000000800 */
[----:B------:R-:W-:Y:S02]  /*23380*/  IADD3 R2, R0, -0x10, RZ ;  /* 0xfffffff000027810 */ /* 0x000fe40007ffe0ff */
[----:B------:R-:W-:Y:S01]  /*23390*/  SEL R3, R3, 0xffffffe0, !P0 ;  /* 0xffffffe003037807 */ /* 0x000fe20004000000 */
[----:B------:R1:W-:Y:S01]  /*233a0*/  STS [R0+0x200], R4 ;  /* 0x0002000400007388 */ /* 0x0003e20000000800 */
[----:B------:R-:W-:Y:S02]  /*233b0*/  F2FP.BF16.F32.PACK_AB R21, R21, R164 ;  /* 0x000000a41515723e */ /* 0x000fe400000010ff */
[----:B------:R-:W-:Y:S02]  /*233c0*/  F2FP.BF16.F32.PACK_AB R20, R20, R166 ;  /* 0x000000a61414723e */ /* 0x000fe400000010ff */
[----:B------:R-:W-:-:S02]  /*233d0*/  @P1 IADD3 R2, R0, 0x10, RZ ;  /* 0x0000001000021810 */ /* 0x000fc40007ffe0ff */
[----:B------:R-:W-:Y:S02]  /*233e0*/  F2FP.BF16.F32.PACK_AB R22, R22, R148 ;  /* 0x000000941616723e */ /* 0x000fe400000010ff */
[----:B------:R-:W-:Y:S01]  /*233f0*/  F2FP.BF16.F32.PACK_AB R16, R16, R150 ;  /* 0x000000961010723e */ /* 0x000fe200000010ff */
[----:B------:R-:W-:Y:S01]  /*23400*/  STS [R2], R21 ;  /* 0x0000001502007388 */ /* 0x000fe20000000800 */
        /* <DEDUP_REMOVED lines=10> */
[----:B-1----:R-:W-:Y:S01]  /*234b0*/  IADD3 R4, R0, R3, RZ ;  /* 0x0000000300047210 */ /* 0x002fe20007ffe0ff */
[----:B------:R-:W-:Y:S01]  /*234c0*/  STS [R2+0x1000], R51 ;  /* 0x0010003302007388 */ /* 0x000fe20000000800 */
[----:B------:R-:W-:Y:S02]  /*234d0*/  IADD3 R3, R3, R2, RZ ;  /* 0x0000000203037210 */ /* 0x000fe40007ffe0ff */
[----:B------:R-:W-:Y:S01]  /*234e0*/  F2FP.BF16.F32.PACK_AB R14, R14, R134 ;  /* 0x000000860e0e723e */ /* 0x000fe200000010ff */
[----:B------:R-:W-:Y:S01]  /*234f0*/  STS [R2+0x1200], R15 ;  /* 0x0012000f02007388 */ /* 0x000fe20000000800 */
[----:B------:R-:W-:-:S02]  /*23500*/  F2FP.BF16.F32.PACK_AB R45, R45, R128 ;  /* 0x000000802d2d723e */ /* 0x000fc400000010ff */
[----:B------:R-:W-:Y:S01]  /*23510*/  F2FP.BF16.F32.PACK_AB R13, R13, R130 ;  /* 0x000000820d0d723e */ /* 0x000fe200000010ff */
[----:B------:R-:W-:Y:S01]  /*23520*/  STS [R4], R50 ;  /* 0x0000003204007388 */ /* 0x000fe20000000800 */
[----:B------:R-:W-:Y:S02]  /*23530*/  F2FP.BF16.F32.PACK_AB R44, R44, R152 ;  /* 0x000000982c2c723e */ /* 0x000fe400000010ff */
[----:B------:R-:W-:Y:S01]  /*23540*/  F2FP.BF16.F32.PACK_AB R43, R43, R154 ;  /* 0x0000009a2b2b723e */ /* 0x000fe200000010ff */
[----:B------:R-:W-:Y:S01]  /*23550*/  STS [R4+0x200], R49 ;  /* 0x0002003104007388 */ /* 0x000fe20000000800 */
[----:B------:R-:W-:Y:S02]  /*23560*/  F2FP.BF16.F32.PACK_AB R41, R41, R140 ;  /* 0x0000008c2929723e */ /* 0x000fe400000010ff */
        /* <DEDUP_REMOVED lines=43> */
[----:B------:R-:W-:Y:S04]  /*23820*/  STS [R4+0x2000], R38 ;  /* 0x0020002604007388 */ /* 0x000fe80000000800 */
[----:B------:R-:W-:Y:S04]  /*23830*/  STS [R4+0x2200], R37 ;  /* 0x0022002504007388 */ /* 0x000fe80000000800 */
[----:B------:R-:W-:Y:S04]  /*23840*/  STS [R3+0x2000], R35 ;  /* 0x0020002303007388 */ /* 0x000fe80000000800 */
[----:B------:R-:W-:Y:S01]  /*23850*/  STS [R3+0x2200], R34 ;  /* 0x0022002203007388 */ /* 0x000fe20000000800 */
[----:B--2---:R-:W-:-:S03]  /*23860*/  ISETP.NE.AND P0, PT, R61, -0x1, PT ;  /* 0xffffffff3d00780c */ /* 0x004fc60003f05270 */
        /* <DEDUP_REMOVED lines=19> */
[----:B------:R4:W-:Y:S04]  /*239a0*/  STS [R3+0x5200], R5 ;  /* 0x0052000503007388 */ /* 0x0009e80000000800 */
[----:B-1----:R-:W4:Y:S04]  /*239b0*/  LD.E.U16 R0, desc[UR4][R172.64+0x1c8] ;  /* 0x0001c804ac007980 */ /* 0x002f28000c101500 */
[----:B------:R1:W5:Y:S04]  /*239c0*/  LD.E.64 R16, desc[UR4][R172.64+0x70] ;  /* 0x00007004ac107980 */ /* 0x000368000c101b00 */
[----:B--2---:R-:W2:Y:S04]  /*239d0*/  @P0 LD.E.64 R6, desc[UR4][R172.64+0x88] ;  /* 0x00008804ac060980 */ /* 0x004ea8000c101b00 */
[----:B---3--:R1:W5:Y:S04]  /*239e0*/  LD.E.64 R18, desc[UR4][R172.64+0x90] ;  /* 0x00009004ac127980 */ /* 0x008368000c101b00 */
[----:B----4-:R-:W3:Y:S01]  /*239f0*/  @!P0 LD.E.64 R2, desc[UR4][R172.64+0x80] ;  /* 0x00008004ac028980 */ /* 0x010ee2000c101b00 */
[----:B------:R-:W4:Y:S01]  /*23a00*/  @P5 MUFU.LG2 R11, R57 ;  /* 0x00000039000b5308 */ /* 0x000f220000000c00 */
[----:B------:R-:W1:Y:S01]  /*23a10*/  S2R R60, SR_CTAID.Y ;  /* 0x00000000003c7919 */ /* 0x000e620000002600 */
[----:B------:R-:W-:-:S06]  /*23a20*/  MOV R48, 0x7f800000 ;  /* 0x7f80000000307802 */ /* 0x000fcc0000000f00 */
[----:B------:R-:W1:Y:S01]  /*23a30*/  @P4 MUFU.LG2 R10, R56 ;  /* 0x00000038000a4308 */ /* 0x000e620000000c00 */
[----:B----4-:R-:W-:Y:S01]  /*23a40*/  @P5 FMUL.FTZ R11, R11, 0.69314718246459960938 ;  /* 0x3f3172180b0b5820 */ /* 0x010fe20000410000 */
[-C--:B--2---:R-:W-:Y:S02]  /*23a50*/  @P0 IMAD R8, R7, R61.reuse, RZ ;  /* 0x0000003d07080224 */ /* 0x084fe400078e02ff */
[----:B------:R-:W-:Y:S02]  /*23a60*/  @P0 IMAD.WIDE.U32 R4, R6, R61, RZ ;  /* 0x0000003d06040225 */ /* 0x000fe400078e00ff */
[----:B------:R2:W5:Y:S02]  /*23a70*/  @!P0 LD.E.64 R6, desc[UR4][R172.64+0x88] ;  /* 0x00008804ac068980 */ /* 0x000564000c101b00 */
[----:B------:R-:W-:Y:S01]  /*23a80*/  @P5 FFMA.FTZ R48, R53, R105, R11 ;  /* 0x0000006935305223 */ /* 0x000fe2000001000b */
[C---:B------:R-:W-:Y:S01]  /*23a90*/  PRMT R11, R0.reuse, 0x7770, RZ ;  /* 0x00007770000b7816 */ /* 0x040fe200000000ff */
[----:B------:R-:W4:Y:S01]  /*23aa0*/  @P2 MUFU.LG2 R12, R55 ;  /* 0x00000037000c2308 */ /* 0x000f220000000c00 */
[----:B------:R-:W-:-:S02]  /*23ab0*/  PRMT R0, R0, 0x7771, RZ ;  /* 0x0000777100007816 */ /* 0x000fc400000000ff */
[----:B------:R-:W-:-:S05]  /*23ac0*/  ISETP.NE.AND P1, PT, R11, RZ, PT ;  /* 0x000000ff0b00720c */ /* 0x000fca0003f25270 */
[----:B------:R-:W2:Y:S01]  /*23ad0*/  @P3 MUFU.LG2 R9, R54 ;  /* 0x0000003600093308 */ /* 0x000ea20000000c00 */
[----:B------:R-:W-:Y:S01]  /*23ae0*/  ISETP.NE.OR P5, PT, R0, RZ, !P1 ;  /* 0x000000ff0000720c */ /* 0x000fe20004fa5670 */
[----:B-1----:R-:W-:Y:S01]  /*23af0*/  @P4 FMUL.FTZ R10, R10, 0.69314718246459960938 ;  /* 0x3f3172180a0a4820 */ /* 0x002fe20000410000 */
[----:B------:R-:W-:Y:S01]  /*23b00*/  @!P0 SHF.R.S32.HI R13, RZ, 0x1f, R60 ;  /* 0x0000001fff0d8819 */ /* 0x000fe2000001143c */
[----:B---3--:R-:W-:Y:S01]  /*23b10*/  @!P0 IMAD R3, R3, R60, RZ ;  /* 0x0000003c03038224 */ /* 0x008fe200078e02ff */
[----:B------:R-:W-:Y:S01]  /*23b20*/  MOV R49, 0x7f800000 ;  /* 0x7f80000000317802 */ /* 0x000fe20000000f00 */
[----:B------:R-:W-:Y:S01]  /*23b30*/  @P4 FFMA.FTZ R49, R53, R102, R10 ;  /* 0x0000006635314223 */ /* 0x000fe2000001000a */
[----:B------:R-:W-:Y:S01]  /*23b40*/  @P0 MOV R34, R4 ;  /* 0x0000000400220202 */ /* 0x000fe20000000f00 */
[----:B------:R-:W-:Y:S02]  /*23b50*/  @!P0 IMAD R10, R2, R13, R3 ;  /* 0x0000000d020a8224 */ /* 0x000fe400078e0203 */
[----:B----4-:R-:W-:Y:S01]  /*23b60*/  @P2 FMUL.FTZ R4, R12, 0.69314718246459960938 ;  /* 0x3f3172180c042820 */ /* 0x010fe20000410000 */
[----:B------:R-:W-:Y:S01]  /*23b70*/  @!P0 IMAD.WIDE.U32 R2, R2, R60, RZ ;  /* 0x0000003c02028225 */ /* 0x000fe200078e00ff */
[----:B------:R-:W-:Y:S01]  /*23b80*/  BSSY B1, `(.L_x_710) ;  /* 0x0000017000017945 */ /* 0x000fe20003800000 */
[----:B------:R-:W-:-:S02]  /*23b90*/  MOV R33, 0x7f800000 ;  /* 0x7f80000000217802 */ /* 0x000fc40000000f00 */
[----:B------:R-:W-:Y:S01]  /*23ba0*/  @P2 FFMA.FTZ R33, R53, R104, R4 ;  /* 0x0000006835212223 */ /* 0x000fe20000010004 */
[----:B------:R-:W-:Y:S01]  /*23bb0*/  @P0 IADD3 R35, R5, R8, RZ ;  /* 0x0000000805230210 */ /* 0x000fe20007ffe0ff */
[----:B--2---:R-:W-:Y:S01]  /*23bc0*/  @P3 FMUL.FTZ R9, R9, 0.69314718246459960938 ;  /* 0x3f31721809093820 */ /* 0x004fe20000410000 */
[----:B------:R-:W-:Y:S02]  /*23bd0*/  MOV R32, 0x7f800000 ;  /* 0x7f80000000207802 */ /* 0x000fe40000000f00 */
[----:B------:R-:W-:Y:S02]  /*23be0*/  CS2R R4, SRZ ;  /* 0x0000000000047805 */ /* 0x000fe4000001ff00 */
[----:B------:R-:W-:Y:S01]  /*23bf0*/  PLOP3.LUT P4, PT, PT, PT, PT, 0x8, 0x0 ;  /* 0x000000000000781c */ /* 0x000fe20003f8e170 */
[----:B------:R-:W-:Y:S01]  /*23c00*/  @P3 FFMA.FTZ R32, R53, R103, R9 ;  /* 0x0000006735203223 */ /* 0x000fe20000010009 */
[----:B------:R-:W-:Y:S02]  /*23c10*/  @!P0 IADD3 R35, R3, R10, RZ ;  /* 0x0000000a03238210 */ /* 0x000fe40007ffe0ff */
[----:B------:R-:W-:Y:S01]  /*23c20*/  @!P0 MOV R34, R2 ;  /* 0x0000000200228202 */ /* 0x000fe20000000f00 */
[----:B------:R-:W-:Y:S08]  /*23c30*/  @P5 BRA `(.L_x_711) ;  /* 0x00000000002c5947 */ /* 0x000ff00003800000 */
[----:B------:R-:W-:Y:S01]  /*23c40*/  ISETP.NE.AND P0, PT, R61, -0x1, PT ;  /* 0xffffffff3d00780c */ /* 0x000fe20003f05270 */
[----:B------:R-:W-:Y:S01]  /*23c50*/  BSSY B0, `(.L_x_712) ;  /* 0x0000006000007945 */ /* 0x000fe20003800000 */
[----:B------:R-:W-:-:S11]  /*23c60*/  PLOP3.LUT P4, PT, PT, PT, PT, 0x80, 0x0 ;  /* 0x000000000000781c */ /* 0x000fd60003f8f070 */
[----:B------:R-:W-:Y:S05]  /*23c70*/  @P0 BRA `(.L_x_713) ;  /* 0x00000000000c0947 */ /* 0x000fea0003800000 */
[----:B------:R-:W2:Y:S02]  /*23c80*/  LD.E R0, desc[UR4][R172.64+0xb4] ;  /* 0x0000b404ac007980 */ /* 0x000ea4000c101900 */
[----:B--2---:R-:W-:-:S05]  /*23c90*/  IMAD R61, R0, R60, RZ ;  /* 0x0000003c003d7224 */ /* 0x004fca00078e02ff */
[----:B------:R1:W-:Y:S02]  /*23ca0*/  STL [R1+0x190], R61 ;  /* 0x0001903d01007387 */ /* 0x0003e40000100800 */
.L_x_713:
[----:B------:R-:W-:Y:S05]  /*23cb0*/  BSYNC B0 ;  /* 0x0000000000007941 */ /* 0x000fea0003800000 */
.L_x_712:
[----:B------:R-:W-:Y:S01]  /*23cc0*/  PRMT R0, RZ, 0x7610, R0 ;  /* 0x00007610ff007816 */ /* 0x000fe20000000000 */
[--C-:B------:R-:W-:Y:S01]  /*23cd0*/  IMAD.MOV.U32 R4, RZ, RZ, R61.reuse ;  /* 0x000000ffff047224 */ /* 0x100fe200078e003d */
[----:B------:R-:W-:Y:S02]  /*23ce0*/  SHF.R.S32.HI R5, RZ, 0x1f, R61 ;  /* 0x0000001fff057819 */ /* 0x000fe4000001143d */
.L_x_711:
[----:B------:R-:W-:Y:S05]  /*23cf0*/  BSYNC B1 ;  /* 0x0000000000017941 */ /* 0x000fea0003800000 */
.L_x_710:
[----:B------:R-:W-:-:S13]  /*23d00*/  LOP3.LUT P0, RZ, R0, 0xff, RZ, 0xc0, !PT ;  /* 0x000000ff00ff7812 */ /* 0x000fda000780c0ff */
[----:B------:R-:W2:Y:S01]  /*23d10*/  @P0 LD.E.64 R8, desc[UR4][R172.64+0xb0] ;  /* 0x0000b004ac080980 */ /* 0x000ea2000c101b00 */
[----:B------:R-:W-:Y:S01]  /*23d20*/  BSSY B0, `(.L_x_714) ;  /* 0x0000009000007945 */ /* 0x000fe20003800000 */
[----:B------:R-:W-:Y:S01]  /*23d30*/  @P0 MOV R2, 0x1 ;  /* 0x0000000100020802 */ /* 0x000fe20000000f00 */
[----:B--2---:R-:W-:Y:S02]  /*23d40*/  @P0 IMAD R0, R8, R9, RZ ;  /* 0x0000000908000224 */ /* 0x004fe400078e02ff */
[----:B------:R-:W-:Y:S05]  /*23d50*/  @P0 BRA `(.L_x_715) ;  /* 0x0000000000140947 */ /* 0x000fea0003800000 */
[----:B------:R-:W2:Y:S04]  /*23d60*/  @P1 LD.E R0, desc[UR4][R172.64+0xd4] ;  /* 0x0000d404ac001980 */ /* 0x000ea8000c101900 */
[----:B------:R-:W2:Y:S04]  /*23d70*/  LD.E R2, desc[UR4][R172.64+0x60] ;  /* 0x00006004ac027980 */ /* 0x000ea8000c101900 */
[----:B------:R-:W2:Y:S01]  /*23d80*/  @!P1 LD.E R0, desc[UR4][R172.64+0xb4] ;  /* 0x0000b404ac009980 */ /* 0x000ea2000c101900 */
[----:B------:R-:W-:Y:S01]  /*23d90*/  MOV R8, 0x1 ;  /* 0x0000000100087802 */ /* 0x000fe20000000f00 */
[----:B--2---:R-:W-:-:S02]  /*23da0*/  IMAD R2, R0, R2, RZ ;  /* 0x0000000200027224 */ /* 0x004fc400078e02ff */
.L_x_715:
[----:B------:R-:W-:Y:S05]  /*23db0*/  BSYNC B0 ;  /* 0x0000000000007941 */ /* 0x000fea0003800000 */
.L_x_714:
[----:B------:R-:W2:Y:S01]  /*23dc0*/  S2R R50, SR_CTAID.Z ;  /* 0x0000000000327919 */ /* 0x000ea20000002700 */
[----:B------:R-:W-:Y:S01]  /*23dd0*/  IMAD R2, R60, R2, RZ ;  /* 0x000000023c027224 */ /* 0x000fe200078e02ff */
[----:B------:R-:W-:Y:S01]  /*23de0*/  LOP3.LUT R3, R58, 0xffffffe0, RZ, 0xc0, !PT ;  /* 0xffffffe03a037812 */ /* 0x000fe200078ec0ff */
[----:B------:R-:W3:Y:S03]  /*23df0*/  S2R R51, SR_CTAID.X ;  /* 0x0000000000337919 */ /* 0x000ee60000002500 */
[----:B------:R-:W-:Y:S01]  /*23e00*/  SEL R2, R2, RZ, !P4 ;  /* 0x000000ff02027207 */ /* 0x000fe20006000000 */
[----:B------:R-:W-:Y:S01]  /*23e10*/  IMAD.IADD R3, R59, 0x1, -R3 ;  /* 0x000000013b037824 */ /* 0x000fe200078e0a03 */
[----:B------:R-:W-:Y:S05]  /*23e20*/  WARPSYNC.ALL ;  /* 0x0000000000007948 */ /* 0x000fea0003800000 */
[----:B------:R-:W-:Y:S01]  /*23e30*/  LOP3.LUT P2, RZ, R3, 0x3, RZ, 0xc0, !PT ;  /* 0x0000000303ff7812 */ /* 0x000fe2000784c0ff */
[----:B--2---:R-:W-:-:S02]  /*23e40*/  IMAD R0, R50, R0, R2 ;  /* 0x0000000032007224 */ /* 0x004fc400078e0202 */
[----:B------:R2:W5:Y:S01]  /*23e50*/  LD.E.64 R2, desc[UR4][R172.64+0xa0] ;  /* 0x0000a004ac027980 */ /* 0x000562000c101b00 */
[----:B---3--:R-:W-:Y:S01]  /*23e60*/  IMAD R9, R51, R8, RZ ;  /* 0x0000000833097224 */ /* 0x008fe200078e02ff */
[----:B------:R-:W-:Y:S03]  /*23e70*/  BAR.SYNC.DEFER_BLOCKING 0x0 ;  /* 0x0000000000007b1d */ /* 0x000fe60000010000 */
[----:B------:R-:W-:-:S03]  /*23e80*/  IMAD.SHL.U32 R9, R9, 0x80, RZ ;  /* 0x0000008009097824 */ /* 0x000fc600078e00ff */
[----:B------:R2:W3:Y:S04]  /*23e90*/  LDS.128 R28, [R204] ;  /* 0x00000000cc1c7984 */ /* 0x0004e80000000c00 */
[----:B------:R2:W4:Y:S04]  /*23ea0*/  LDS.128 R44, [R204+0x800] ;  /* 0x00080000cc2c7984 */ /* 0x0005280000000c00 */
[----:B------:R2:W2:Y:S04]  /*23eb0*/  LDS.128 R64, [R204+0x1000] ;  /* 0x00100000cc407984 */ /* 0x0004a80000000c00 */
[----:B------:R2:W2:Y:S04]  /*23ec0*/  LDS.128 R76, [R204+0x1800] ;  /* 0x00180000cc4c7984 */ /* 0x0004a80000000c00 */
[----:B------:R2:W2:Y:S04]  /*23ed0*/  LDS.128 R24, [R204+0x2000] ;  /* 0x00200000cc187984 */ /* 0x0004a80000000c00 */
[----:B------:R2:W2:Y:S04]  /*23ee0*/  LDS.128 R40, [R204+0x2800] ;  /* 0x00280000cc287984 */ /* 0x0004a80000000c00 */
[----:B-1----:R1:W1:Y:S04]  /*23ef0*/  LDS.128 R60, [R204+0x3000] ;  /* 0x00300000cc3c7984 */ /* 0x0022680000000c00 */
[----:B------:R1:W1:Y:S04]  /*23f00*/  LDS.128 R72, [R204+0x3800] ;  /* 0x00380000cc487984 */ /* 0x0002680000000c00 */
[----:B------:R1:W1:Y:S04]  /*23f10*/  LDS.128 R20, [R204+0x4000] ;  /* 0x00400000cc147984 */ /* 0x0002680000000c00 */
[----:B------:R1:W1:Y:S04]  /*23f20*/  LDS.128 R36, [R204+0x4800] ;  /* 0x00480000cc247984 */ /* 0x0002680000000c00 */
[----:B------:R1:W1:Y:S04]  /*23f30*/  LDS.128 R56, [R204+0x5000] ;  /* 0x00500000cc387984 */ /* 0x0002680000000c00 */
[----:B------:R1:W1:Y:S01]  /*23f40*/  LDS.128 R68, [R204+0x5800] ;  /* 0x00580000cc447984 */ /* 0x0002620000000c00 */
[----:B------:R-:W-:Y:S01]  /*23f50*/  IADD3 R12, P1, P0, R9, R4, R0 ;  /* 0x00000004090c7210 */ /* 0x000fe2000783e000 */
[----:B------:R-:W-:Y:S01]  /*23f60*/  BSSY B0, `(.L_x_716) ;  /* 0x0000033000007945 */ /* 0x000fe20003800000 */
[----:B------:R-:W-:-:S02]  /*23f70*/  SHF.R.S32.HI R10, RZ, 0x1f, R9 ;  /* 0x0000001fff0a7819 */ /* 0x000fc40000011409 */
[----:B------:R-:W-:-:S04]  /*23f80*/  SHF.R.S32.HI R0, RZ, 0x1f, R0 ;  /* 0x0000001fff007819 */ /* 0x000fc80000011400 */
[----:B------:R-:W-:Y:S01]  /*23f90*/  IADD3.X R13, R10, R5, R0, P1, P0 ;  /* 0x000000050a0d7210 */ /* 0x000fe20000fe0400 */
[----:B---34-:R-:W-:Y:S06]  /*23fa0*/  @P2 BRA `(.L_x_717) ;  /* 0x0000000000b82947 */ /* 0x018fec0003800000 */
[----:B------:R-:W3:Y:S01]  /*23fb0*/  LDL.LU R11, [R1+0x1b8] ;  /* 0x0001b800010b7983 */ /* 0x000ee20000300800 */
[----:B------:R-:W4:Y:S02]  /*23fc0*/  S2R R9, SR_TID.X ;  /* 0x0000000000097919 */ /* 0x000f240000002100 */
[----:B----4-:R-:W-:-:S04]  /*23fd0*/  SHF.R.S32.HI R5, RZ, 0x1f, R9 ;  /* 0x0000001fff057819 */ /* 0x010fc80000011409 */
        /* <DEDUP_REMOVED lines=12> */
[C---:B------:R-:W-:Y:S02]  /*240a0*/  VIADD R5, R0.reuse, 0x8 ;  /* 0x0000000800057836 */ /* 0x040fe40000000000 */
[C---:B------:R-:W-:Y:S02]  /*240b0*/  VIADD R4, R0.reuse, 0x40 ;  /* 0x0000004000047836 */ /* 0x040fe40000000000 */
[C---:B------:R-:W-:Y:S01]  /*240c0*/  VIADD R9, R0.reuse, 0x48 ;  /* 0x0000004800097836 */ /* 0x040fe20000000000 */
[-C--:B---3--:R-:W-:Y:S02]  /*240d0*/  ISETP.GE.AND P6, PT, R0, R11.reuse, PT ;  /* 0x0000000b0000720c */ /* 0x088fe40003fc6270 */
[-C--:B------:R-:W-:Y:S02]  /*240e0*/  ISETP.GE.AND P5, PT, R5, R11.reuse, PT ;  /* 0x0000000b0500720c */ /* 0x080fe40003fa6270 */
[-C--:B------:R-:W-:Y:S02]  /*240f0*/  ISETP.GE.AND P4, PT, R4, R11.reuse, PT ;  /* 0x0000000b0400720c */ /* 0x080fe40003f86270 */
[----:B------:R-:W-:-:S07]  /*24100*/  ISETP.GE.AND P3, PT, R9, R11, PT ;  /* 0x0000000b0900720c */ /* 0x000fce0003f66270 */
[-C--:B------:R-:W-:Y:S02]  /*24110*/  @!P6 IMAD R0, R0, R8.reuse, RZ ;  /* 0x000000080000e224 */ /* 0x080fe400078e02ff */
[-C--:B------:R-:W-:Y:S02]  /*24120*/  @!P5 IMAD R5, R5, R8.reuse, RZ ;  /* 0x000000080505d224 */ /* 0x080fe400078e02ff */
[----:B------:R-:W-:Y:S01]  /*24130*/  @!P4 IMAD R15, R4, R8, RZ ;  /* 0x00000008040fc224 */ /* 0x000fe200078e02ff */
[----:B------:R-:W-:Y:S01]  /*24140*/  @!P6 IADD3 R11, P0, R0, R12, RZ ;  /* 0x0000000c000be210 */ /* 0x000fe20007f1e0ff */
[----:B------:R-:W-:-:S03]  /*24150*/  @!P3 IMAD R4, R9, R8, RZ ;  /* 0x000000080904b224 */ /* 0x000fc600078e02ff */
[----:B------:R-:W-:Y:S02]  /*24160*/  @!P6 LEA.HI.X.SX32 R14, R0, R13, 0x1, P0 ;  /* 0x0000000d000ee211 */ /* 0x000fe400000f0eff */
[----:B-----5:R-:W-:Y:S02]  /*24170*/  @!P6 LEA R10, P0, R11, R2, 0x2 ;  /* 0x000000020b0ae211 */ /* 0x020fe400078010ff */
[-C--:B------:R-:W-:Y:S02]  /*24180*/  @!P5 IADD3 R0, P2, R5, R12.reuse, RZ ;  /* 0x0000000c0500d210 */ /* 0x080fe40007f5e0ff */
[----:B------:R-:W-:Y:S02]  /*24190*/  @!P6 LEA.HI.X R11, R11, R3, R14, 0x2, P0 ;  /* 0x000000030b0be211 */ /* 0x000fe400000f140e */
[-C--:B------:R-:W-:Y:S02]  /*241a0*/  @!P4 IADD3 R14, P1, R15, R12.reuse, RZ ;  /* 0x0000000c0f0ec210 */ /* 0x080fe40007f3e0ff */
[----:B------:R-:W-:Y:S01]  /*241b0*/  @!P3 IADD3 R12, P0, R4, R12, RZ ;  /* 0x0000000c040cb210 */ /* 0x000fe20007f1e0ff */
[----:B------:R3:W-:Y:S01]  /*241c0*/  @!P6 ST.E desc[UR4][R10.64], R48 ;  /* 0x000000300a00e985 */ /* 0x0007e2000c101904 */
[----:B------:R-:W-:-:S02]  /*241d0*/  @!P5 LEA.HI.X.SX32 R5, R5, R13, 0x1, P2 ;  /* 0x0000000d0505d211 */ /* 0x000fc400010f0eff */
[-C--:B------:R-:W-:Y:S02]  /*241e0*/  @!P4 LEA.HI.X.SX32 R15, R15, R13.reuse, 0x1, P1 ;  /* 0x0000000d0f0fc211 */ /* 0x080fe400008f0eff */
[-C--:B------:R-:W-:Y:S02]  /*241f0*/  @!P5 LEA R8, P2, R0, R2.reuse, 0x2 ;  /* 0x000000020008d211 */ /* 0x080fe400078410ff */
[----:B------:R-:W-:Y:S02]  /*24200*/  @!P3 LEA.HI.X.SX32 R13, R4, R13, 0x1, P0 ;  /* 0x0000000d040db211 */ /* 0x000fe400000f0eff */
[-C--:B------:R-:W-:Y:S02]  /*24210*/  @!P4 LEA R4, P1, R14, R2.reuse, 0x2 ;  /* 0x000000020e04c211 */ /* 0x080fe400078210ff */
[----:B------:R-:W-:Y:S02]  /*24220*/  @!P3 LEA R2, P0, R12, R2, 0x2 ;  /* 0x000000020c02b211 */ /* 0x000fe400078010ff */
[----:B------:R-:W-:-:S02]  /*24230*/  @!P5 LEA.HI.X R9, R0, R3, R5, 0x2, P2 ;  /* 0x000000030009d211 */ /* 0x000fc400010f1405 */
[-C--:B------:R-:W-:Y:S02]  /*24240*/  @!P4 LEA.HI.X R5, R14, R3.reuse, R15, 0x2, P1 ;  /* 0x000000030e05c211 */ /* 0x080fe400008f140f */
[----:B------:R-:W-:Y:S01]  /*24250*/  @!P3 LEA.HI.X R3, R12, R3, R13, 0x2, P0 ;  /* 0x000000030c03b211 */ /* 0x000fe200000f140d */
[----:B------:R3:W-:Y:S04]  /*24260*/  @!P5 ST.E desc[UR4][R8.64], R49 ;  /* 0x000000310800d985 */ /* 0x0007e8000c101904 */
[----:B------:R3:W-:Y:S04]  /*24270*/  @!P4 ST.E desc[UR4][R4.64], R32 ;  /* 0x000000200400c985 */ /* 0x0007e8000c101904 */
[----:B------:R3:W-:Y:S02]  /*24280*/  @!P3 ST.E desc[UR4][R2.64], R33 ;  /* 0x000000210200b985 */ /* 0x0007e4000c101904 */
.L_x_717:
[----:B------:R-:W-:Y:S05]  /*24290*/  BSYNC B0 ;  /* 0x0000000000007941 */ /* 0x000fea0003800000 */
.L_x_716:
[----:B---3-5:R-:W3:Y:S04]  /*242a0*/  LDL.LU R2, [R1+0x1bc] ;  /* 0x0001bc0001027983 */ /* 0x028ee80000300800 */
[----:B------:R-:W4:Y:S04]  /*242b0*/  LDL R14, [R1+0x114] ;  /* 0x00011400010e7983 */ /* 0x000f280000100800 */
[----:B------:R1:W5:Y:S04]  /*242c0*/  LDL.64 R32, [R1+0x1a0] ;  /* 0x0001a00001207983 */ /* 0x0003680000100a00 */
[----:B------:R1:W5:Y:S01]  /*242d0*/  LD.E R0, desc[UR4][R172.64+0xc0] ;  /* 0x0000c004ac007980 */ /* 0x000362000c101900 */
[----:B------:R-:W-:-:S02]  /*242e0*/  LEA.HI.SX32 R9, R52, 0x20, 0x1e ;  /* 0x0000002034097811 */ /* 0x000fc400078ff2ff */
[C---:B------:R-:W-:Y:S01]  /*242f0*/  LEA.HI.SX32 R8, R52.reuse, 0x40, 0x1e ;  /* 0x0000004034087811 */ /* 0x040fe200078ff2ff */
[----:B------:R-:W-:Y:S01]  /*24300*/  IMAD R5, R19, R50, RZ ;  /* 0x0000003213057224 */ /* 0x000fe200078e02ff */
[----:B------:R-:W-:Y:S02]  /*24310*/  LEA.HI.SX32 R52, R52, 0x60, 0x1e ;  /* 0x0000006034347811 */ /* 0x000fe400078ff2ff */
[----:B------:R-:W-:Y:S01]  /*24320*/  SHF.R.S32.HI R10, RZ, 0x1f, R50 ;  /* 0x0000001fff0a7819 */ /* 0x000fe20000011432 */
[----:B------:R-:W-:Y:S01]  /*24330*/  BSSY B0, `(.L_x_718) ;  /* 0x000001a000007945 */ /* 0x000fe20003800000 */
[----:B---3--:R-:W-:-:S05]  /*24340*/  IMAD R4, R51, -0x80, R2 ;  /* 0xffffff8033047824 */ /* 0x008fca00078e0202 */
[----:B------:R-:W-:Y:S02]  /*24350*/  ISETP.GE.AND P0, PT, R81, R4, PT ;  /* 0x000000045100720c */ /* 0x000fe40003f06270 */
[----:B----4-:R-:W-:Y:S02]  /*24360*/  IADD3 R2, P1, R14, R34, RZ ;  /* 0x000000220e027210 */ /* 0x010fe40007f3e0ff */
[----:B------:R-:W-:Y:S02]  /*24370*/  SHF.R.S32.HI R3, RZ, 0x1f, R14 ;  /* 0x0000001fff037819 */ /* 0x000fe4000001140e */
[----:B------:R-:W-:-:S03]  /*24380*/  ISETP.GE.AND P3, PT, R9, R4, PT ;  /* 0x000000040900720c */ /* 0x000fc60003f66270 */
[----:B------:R-:W-:Y:S01]  /*24390*/  IMAD.X R3, R3, 0x1, R35, P1 ;  /* 0x0000000103037824 */ /* 0x000fe200008e0623 */
[-C--:B------:R-:W-:Y:S02]  /*243a0*/  ISETP.GE.AND P2, PT, R8, R4.reuse, PT ;  /* 0x000000040800720c */ /* 0x080fe40003f46270 */
[----:B------:R-:W-:Y:S01]  /*243b0*/  ISETP.GE.AND P1, PT, R52, R4, PT ;  /* 0x000000043400720c */ /* 0x000fe20003f26270 */
[C---:B------:R-:W-:Y:S02]  /*243c0*/  IMAD R4, R18.reuse, R10, R5 ;  /* 0x0000000a12047224 */ /* 0x040fe400078e0205 */
[----:B------:R-:W-:-:S04]  /*243d0*/  IMAD.WIDE.U32 R10, R18, R50, R2 ;  /* 0x00000032120a7225 */ /* 0x000fc800078e0002 */
[----:B------:R-:W-:Y:S01]  /*243e0*/  IMAD.IADD R5, R11, 0x1, R4 ;  /* 0x000000010b057824 */ /* 0x000fe200078e0204 */
[----:B-1----:R-:W-:Y:S06]  /*243f0*/  @P0 BRA `(.L_x_719) ;  /* 0x0000000000340947 */ /* 0x002fec0003800000 */
[----:B-----5:R-:W-:Y:S01]  /*24400*/  IMAD R2, R33, R6, RZ ;  /* 0x0000000621027224 */ /* 0x020fe200078e02ff */
[-C--:B------:R-:W-:Y:S01]  /*24410*/  ISETP.GE.AND P6, PT, R14, R0.reuse, PT ;  /* 0x000000000e00720c */ /* 0x080fe20003fc6270 */
[----:B------:R-:W-:Y:S01]  /*24420*/  IMAD.MOV.U32 R4, RZ, RZ, R10 ;  /* 0x000000ffff047224 */ /* 0x000fe200078e000a */
[-C--:B------:R-:W-:Y:S01]  /*24430*/  ISETP.GE.AND P5, PT, R247, R0.reuse, PT ;  /* 0x00000000f700720c */ /* 0x080fe20003fa6270 */
[----:B------:R-:W-:Y:S01]  /*24440*/  IMAD R2, R32, R7, R2 ;  /* 0x0000000720027224 */ /* 0x000fe200078e0202 */
[----:B------:R-:W-:Y:S01]  /*24450*/  ISETP.GE.AND P4, PT, R248, R0, PT ;  /* 0x00000000f800720c */ /* 0x000fe20003f86270 */
[----:B------:R-:W-:-:S04]  /*24460*/  IMAD.WIDE.U32 R8, R32, R6, R4 ;  /* 0x0000000620087225 */ /* 0x000fc800078e0004 */
[----:B------:R-:W-:Y:S01]  /*24470*/  IMAD.IADD R3, R9, 0x1, R2 ;  /* 0x0000000109037824 */ /* 0x000fe200078e0202 */
[----:B------:R-:W-:-:S04]  /*24480*/  LEA R2, P0, R8, R16, 0x1 ;  /* 0x0000001008027211 */ /* 0x000fc800078008ff */
[----:B------:R-:W-:-:S05]  /*24490*/  LEA.HI.X R3, R8, R17, R3, 0x1, P0 ;  /* 0x0000001108037211 */ /* 0x000fca00000f0c03 */
[----:B------:R1:W-:Y:S04]  /*244a0*/  @!P6 ST.E.128 desc[UR4][R2.64], R28 ;  /* 0x0000001c0200e985 */ /* 0x0003e8000c101d04 */
[----:B--2---:R1:W-:Y:S04]  /*244b0*/  @!P5 ST.E.128 desc[UR4][R2.64+0x40], R24 ;  /* 0x000040180200d985 */ /* 0x0043e8000c101d04 */
[----:B------:R1:W-:Y:S02]  /*244c0*/  @!P4 ST.E.128 desc[UR4][R2.64+0x80], R20 ;  /* 0x000080140200c985 */ /* 0x0003e4000c101d04 */
.L_x_719:
[----:B------:R-:W-:Y:S05]  /*244d0*/  BSYNC B0 ;  /* 0x0000000000007941 */ /* 0x000fea0003800000 */
.L_x_718:
[----:B------:R-:W-:Y:S04]  /*244e0*/  BSSY B0, `(.L_x_720) ;  /* 0x0000012000007945 */ /* 0x000fe80003800000 */
[----:B------:R-:W-:Y:S05]  /*244f0*/  @P3 BRA `(.L_x_721) ;  /* 0x0000000000403947 */ /* 0x000fea0003800000 */
[----:B-----5:R-:W-:Y:S02]  /*24500*/  IADD3 R12, P0, R32, 0x20, RZ ;  /* 0x00000020200c7810 */ /* 0x020fe40007f1e0ff */
[----:B-1----:R-:W-:Y:S02]  /*24510*/  MOV R3, R5 ;  /* 0x0000000500037202 */ /* 0x002fe40000000f00 */
[-C--:B------:R-:W-:Y:S01]  /*24520*/  ISETP.GE.AND P4, PT, R14, R0.reuse, PT ;  /* 0x000000000e00720c */ /* 0x080fe20003f86270 */
[----:B------:R-:W-:Y:S01]  /*24530*/  IMAD.X R2, RZ, RZ, R33, P0 ;  /* 0x000000ffff027224 */ /* 0x000fe200000e0621 */
[-C--:B------:R-:W-:Y:S02]  /*24540*/  ISETP.GE.AND P3, PT, R247, R0.reuse, PT ;  /* 0x00000000f700720c */ /* 0x080fe40003f66270 */
[----:B------:R-:W-:Y:S01]  /*24550*/  ISETP.GE.AND P0, PT, R248, R0, PT ;  /* 0x00000000f800720c */ /* 0x000fe20003f06270 */
[----:B------:R-:W-:Y:S02]  /*24560*/  IMAD R13, R2, R6, RZ ;  /* 0x00000006020d7224 */ /* 0x000fe400078e02ff */
[----:B------:R-:W-:-:S04]  /*24570*/  IMAD.MOV.U32 R2, RZ, RZ, R10 ;  /* 0x000000ffff027224 */ /* 0x000fc800078e000a */
[----:B------:R-:W-:-:S04]  /*24580*/  IMAD.WIDE.U32 R8, R6, R12, R2 ;  /* 0x0000000c06087225 */ /* 0x000fc800078e0002 */
[----:B------:R-:W-:Y:S01]  /*24590*/  IMAD R3, R7, R12, R13 ;  /* 0x0000000c07037224 */ /* 0x000fe200078e020d */
[----:B------:R-:W-:-:S03]  /*245a0*/  LEA R2, P5, R8, R16, 0x1 ;  /* 0x0000001008027211 */ /* 0x000fc600078a08ff */
[----:B------:R-:W-:-:S05]  /*245b0*/  IMAD.IADD R3, R9, 0x1, R3 ;  /* 0x0000000109037824 */ /* 0x000fca00078e0203 */
[----:B------:R-:W-:-:S05]  /*245c0*/  LEA.HI.X R3, R8, R17, R3, 0x1, P5 ;  /* 0x0000001108037211 */ /* 0x000fca00028f0c03 */
[----:B------:R3:W-:Y:S04]  /*245d0*/  @!P4 ST.E.128 desc[UR4][R2.64], R44 ;  /* 0x0000002c0200c985 */ /* 0x0007e8000c101d04 */
[----:B--2---:R3:W-:Y:S04]  /*245e0*/  @!P3 ST.E.128 desc[UR4][R2.64+0x40], R40 ;  /* 0x000040280200b985 */ /* 0x0047e8000c101d04 */
[----:B------:R3:W-:Y:S02]  /*245f0*/  @!P0 ST.E.128 desc[UR4][R2.64+0x80], R36 ;  /* 0x0000802402008985 */ /* 0x0007e4000c101d04 */
.L_x_721:
[----:B------:R-:W-:Y:S05]  /*24600*/  BSYNC B0 ;  /* 0x0000000000007941 */ /* 0x000fea0003800000 */
.L_x_720:
[----:B------:R-:W-:Y:S04]  /*24610*/  BSSY B0, `(.L_x_722) ;  /* 0x0000012000007945 */ /* 0x000fe80003800000 */
[----:B------:R-:W-:Y:S05]  /*24620*/  @P2 BRA `(.L_x_723) ;  /* 0x0000000000402947 */ /* 0x000fea0003800000 */
[----:B-----5:R-:W-:Y:S02]  /*24630*/  IADD3 R12, P0, R32, 0x40, RZ ;  /* 0x00000040200c7810 */ /* 0x020fe40007f1e0ff */
[----:B-1-3--:R-:W-:Y:S02]  /*24640*/  MOV R3, R5 ;  /* 0x0000000500037202 */ /* 0x00afe40000000f00 */
        /* <DEDUP_REMOVED lines=11> */
[----:B--2---:R4:W-:Y:S04]  /*24700*/  @!P3 ST.E.128 desc[UR4][R2.64], R64 ;  /* 0x000000400200b985 */ /* 0x0049e8000c101d04 */
[----:B------:R4:W-:Y:S04]  /*24710*/  @!P2 ST.E.128 desc[UR4][R2.64+0x40], R60 ;  /* 0x0000403c0200a985 */ /* 0x0009e8000c101d04 */
[----:B------:R4:W-:Y:S02]  /*24720*/  @!P0 ST.E.128 desc[UR4][R2.64+0x80], R56 ;  /* 0x0000803802008985 */ /* 0x0009e4000c101d04 */
.L_x_723:
[----:B------:R-:W-:Y:S05]  /*24730*/  BSYNC B0 ;  /* 0x0000000000007941 */ /* 0x000fea0003800000 */
.L_x_722:
[----:B------:R-:W-:Y:S02]  /*24740*/  MOV R12, 0x50 ;  /* 0x00000050000c7802 */ /* 0x000fe40000000f00 */
[----:B-1-34-:R-:W-:-:S03]  /*24750*/  MOV R3, 0x0 ;  /* 0x0000000000037802 */ /* 0x01afc60000000f00 */
[----:B------:R-:W-:-:S04]  /*24760*/  IMAD.MOV.U32 R2, RZ, RZ, R12 ;  /* 0x000000ffff027224 */ /* 0x000fc800078e000c */
[----:B--2--5:R-:W-:Y:S05]  /*24770*/  @P1 RET.REL.NODEC R2 `(_ZN5flash16flash_fwd_kernelI23Flash_fwd_kernel_traitsILi96ELi128ELi64ELi4ELb0ELb0EN7cutlass10bfloat16_tE19Flash_kernel_traitsILi96ELi128ELi64ELi4ES3_EELb1ELb1ELb0ELb1ELb0ELb0ELb0ELb1EEEvNS_16Flash_fwd_paramsE) ;  /* 0xfffffdb802201950 */ /* 0x024fea0003c3ffff */
[----:B------:R-:W-:Y:S02]  /*24780*/  IADD3 R8, P0, R32, 0x60, RZ ;  /* 0x0000006020087810 */ /* 0x000fe40007f1e0ff */
[----:B------:R-:W-:Y:S02]  /*24790*/  MOV R3, R5 ;  /* 0x0000000500037202 */ /* 0x000fe40000000f00 */
        /* <DEDUP_REMOVED lines=9> */
[----:B------:R-:W-:Y:S02]  /*24830*/  IMAD.IADD R3, R5, 0x1, R3 ;  /* 0x0000000105037824 */ /* 0x000fe400078e0203 */
[----:B------:R-:W-:-:S03]  /*24840*/  IMAD.MOV.U32 R5, RZ, RZ, 0x0 ;  /* 0x00000000ff057424 */ /* 0x000fc600078e00ff */
[----:B------:R-:W-:Y:S02]  /*24850*/  LEA.HI.X R3, R4, R17, R3, 0x1, P3 ;  /* 0x0000001104037211 */ /* 0x000fe400018f0c03 */
[----:B------:R-:W-:-:S03]  /*24860*/  MOV R4, R12 ;  /* 0x0000000c00047202 */ /* 0x000fc60000000f00 */
[----:B------:R-:W-:Y:S04]  /*24870*/  @!P2 ST.E.128 desc[UR4][R2.64], R76 ;  /* 0x0000004c0200a985 */ /* 0x000fe8000c101d04 */
[----:B------:R1:W-:Y:S02]  /*24880*/  @!P1 ST.E.128 desc[UR4][R2.64+0x40], R72 ;  /* 0x0000404802009985 */ /* 0x0003e4000c101d04 */
[----:B-1----:R-:W-:Y:S05]  /*24890*/  @P0 RET.REL.NODEC R4 `(_ZN5flash16flash_fwd_kernelI23Flash_fwd_kernel_traitsILi96ELi128ELi64ELi4ELb0ELb0EN7cutlass10bfloat16_tE19Flash_kernel_traitsILi96ELi128ELi64ELi4ES3_EELb1ELb1ELb0ELb1ELb0ELb0ELb0ELb1EEEvNS_16Flash_fwd_paramsE) ;  /* 0xfffffdb404d80950 */ /* 0x002fea0003c3ffff */
[----:B------:R1:W-:Y:S02]  /*248a0*/  ST.E.128 desc[UR4][R2.64+0x80], R68 ;  /* 0x0000804402007985 */ /* 0x0003e4000c101d04 */
[----:B-1----:R-:W-:Y:S02]  /*248b0*/  MOV R2, R12 ;  /* 0x0000000c00027202 */ /* 0x002fe40000000f00 */
[----:B------:R-:W-:-:S04]  /*248c0*/  MOV R3, 0x0 ;  /* 0x0000000000037802 */ /* 0x000fc80000000f00 */
[----:B------:R-:W-:Y:S05]  /*248d0*/  RET.REL.NODEC R2 `(_ZN5flash16flash_fwd_kernelI23Flash_fwd_kernel_traitsILi96ELi128ELi64ELi4ELb0ELb0EN7cutlass10bfloat16_tE19Flash_kernel_traitsILi96ELi128ELi64ELi4ES3_EELb1ELb1ELb0ELb1ELb0ELb0ELb0ELb1EEEvNS_16Flash_fwd_paramsE) ;  /* 0xfffffdb402c87950 */ /* 0x000fea0003c3ffff */
.L_x_673:
[----:B------:R-:W2:Y:S04]  /*248e0*/  LDL R15, [R1+0x190] ;  /* 0x00019000010f7983 */ /* 0x000ea80000100800 */
[----:B------:R-:W3:Y:S04]  /*248f0*/  LD.E.U16 R0, desc[UR4][R172.64+0x1c8] ;  /* 0x0001c804ac007980 */ /* 0x000ee8000c101500 */
[----:B------:R-:W4:Y:S04]  /*24900*/  LD.E.64 R2, desc[UR4][R172.64+0x88] ;  /* 0x00008804ac027980 */ /* 0x000f28000c101b00 */
[----:B------:R1:W5:Y:S04]  /*24910*/  LD.E.64 R10, desc[UR4][R172.64+0x70] ;  /* 0x00007004ac0a7980 */ /* 0x000368000c101b00 */
[----:B------:R1:W5:Y:S01]  /*24920*/  LD.E.64 R12, desc[UR4][R172.64+0x90] ;  /* 0x00009004ac0c7980 */ /* 0x000362000c101b00 */
[----:B--2---:R-:W-:-:S13]  /*24930*/  ISETP.NE.AND P0, PT, R15, -0x1, PT ;  /* 0xffffffff0f00780c */ /* 0x004fda0003f05270 */
[----:B------:R-:W2:Y:S01]  /*24940*/  @!P0 LD.E.64 R4, desc[UR4][R172.64+0x80] ;  /* 0x00008004ac048980 */ /* 0x000ea2000c101b00 */
[----:B------:R-:W1:Y:S01]  /*24950*/  S2R R33, SR_CTAID.Y ;  /* 0x0000000000217919 */ /* 0x000e620000002600 */
[-C--:B----4-:R-:W-:Y:S02]  /*24960*/  @P0 IMAD R8, R3, R15.reuse, RZ ;  /* 0x0000000f03080224 */ /* 0x090fe400078e02ff */
[----:B------:R-:W-:Y:S01]  /*24970*/  @P0 IMAD.WIDE.U32 R6, R2, R15, RZ ;  /* 0x0000000f02060225 */ /* 0x000fe200078e00ff */
[----:B------:R-:W-:Y:S01]  /*24980*/  BSSY B1, `(.L_x_724) ;  /* 0x000001a000017945 */ /* 0x000fe20003800000 */
[----:B------:R-:W-:Y:S02]  /*24990*/  PLOP3.LUT P1, PT, PT, PT, PT, 0x8, 0x0 ;  /* 0x000000000000781c */ /* 0x000fe40003f2e170 */
[----:B------:R-:W-:Y:S01]  /*249a0*/  CS2R R22, SRZ ;  /* 0x0000000000167805 */ /* 0x000fe2000001ff00 */
[----:B------:R-:W-:Y:S01]  /*249b0*/  @P0 IMAD.IADD R7, R7, 0x1, R8 ;  /* 0x0000000107070824 */ /* 0x000fe200078e0208 */
[----:B-1----:R-:W-:Y:S01]  /*249c0*/  @!P0 SHF.R.S32.HI R14, RZ, 0x1f, R33 ;  /* 0x0000001fff0e8819 */ /* 0x002fe20000011421 */
[----:B--2---:R-:W-:Y:S01]  /*249d0*/  @!P0 IMAD R9, R5, R33, RZ ;  /* 0x0000002105098224 */ /* 0x004fe200078e02ff */
[----:B---3--:R-:W-:-:S02]  /*249e0*/  PRMT R5, R0, 0x7770, RZ ;  /* 0x0000777000057816 */ /* 0x008fc400000000ff */
[----:B------:R-:W-:Y:S02]  /*249f0*/  PRMT R0, R0, 0x7771, RZ ;  /* 0x0000777100007816 */ /* 0x000fe400000000ff */
[----:B------:R-:W-:-:S04]  /*24a00*/  ISETP.NE.AND P4, PT, R5, RZ, PT ;  /* 0x000000ff0500720c */ /* 0x000fc80003f85270 */
[----:B------:R-:W-:Y:S01]  /*24a10*/  ISETP.NE.OR P2, PT, R0, RZ, !P4 ;  /* 0x000000ff0000720c */ /* 0x000fe20006745670 */
[C---:B------:R-:W-:Y:S02]  /*24a20*/  @!P0 IMAD R9, R4.reuse, R14, R9 ;  /* 0x0000000e04098224 */ /* 0x040fe400078e0209 */
[----:B------:R-:W-:-:S04]  /*24a30*/  @!P0 IMAD.WIDE.U32 R4, R4, R33, RZ ;  /* 0x0000002104048225 */ /* 0x000fc800078e00ff */
[----:B------:R-:W-:Y:S02]  /*24a40*/  @!P0 IMAD.MOV.U32 R6, RZ, RZ, R4 ;  /* 0x000000ffff068224 */ /* 0x000fe400078e0004 */
[----:B------:R-:W-:-:S04]  /*24a50*/  @!P0 IMAD.IADD R7, R5, 0x1, R9 ;  /* 0x0000000105078824 */ /* 0x000fc800078e0209 */
[----:B------:R-:W-:Y:S05]  /*24a60*/  @P2 BRA `(.L_x_725) ;  /* 0x00000000002c2947 */ /* 0x000fea0003800000 */
[----:B------:R-:W-:Y:S01]  /*24a70*/  ISETP.NE.AND P0, PT, R15, -0x1, PT ;  /* 0xffffffff0f00780c */ /* 0x000fe20003f05270 */
[----:B------:R-:W-:Y:S01]  /*24a80*/  BSSY B0, `(.L_x_726) ;  /* 0x0000006000007945 */ /* 0x000fe20003800000 */
[----:B------:R-:W-:-:S11]  /*24a90*/  PLOP3.LUT P1, PT, PT, PT, PT, 0x80, 0x0 ;  /* 0x000000000000781c */ /* 0x000fd60003f2f070 */
[----:B------:R-:W-:Y:S05]  /*24aa0*/  @P0 BRA `(.L_x_727) ;  /* 0x00000000000c0947 */ /* 0x000fea0003800000 */
[----:B------:R-:W2:Y:S02]  /*24ab0*/  LD.E R0, desc[UR4][R172.64+0xb4] ;  /* 0x0000b404ac007980 */ /* 0x000ea4000c101900 */
[----:B--2---:R-:W-:-:S05]  /*24ac0*/  IMAD R15, R33, R0, RZ ;  /* 0x00000000210f7224 */ /* 0x004fca00078e02ff */
[----:B------:R1:W-:Y:S02]  /*24ad0*/  STL [R1+0x190], R15 ;  /* 0x0001900f01007387 */ /* 0x0003e40000100800 */
.L_x_727:
[----:B------:R-:W-:Y:S05]  /*24ae0*/  BSYNC B0 ;  /* 0x0000000000007941 */ /* 0x000fea0003800000 */
.L_x_726:
[----:B------:R-:W-:Y:S01]  /*24af0*/  PRMT R0, RZ, 0x7610, R0 ;  /* 0x00007610ff007816 */ /* 0x000fe20000000000 */
[--C-:B------:R-:W-:Y:S01]  /*24b00*/  IMAD.MOV.U32 R22, RZ, RZ, R15.reuse ;  /* 0x000000ffff167224 */ /* 0x100fe200078e000f */
[----:B------:R-:W-:Y:S02]  /*24b10*/  SHF.R.S32.HI R23, RZ, 0x1f, R15 ;  /* 0x0000001fff177819 */ /* 0x000fe4000001140f */
.L_x_725:
[----:B------:R-:W-:Y:S05]  /*24b20*/  BSYNC B1 ;  /* 0x0000000000017941 */ /* 0x000fea0003800000 */
.L_x_724:
[----:B------:R-:W-:Y:S01]  /*24b30*/  LOP3.LUT P3, RZ, R0, 0xff, RZ, 0xc0, !PT ;  /* 0x000000ff00ff7812 */ /* 0x000fe2000786c0ff */
[----:B------:R-:W2:Y:S04]  /*24b40*/  LDL.LU R4, [R1+0x1bc] ;  /* 0x0001bc0001047983 */ /* 0x000ea80000300800 */
[----:B------:R3:W5:Y:S04]  /*24b50*/  LD.E R0, desc[UR4][R172.64+0xc0] ;  /* 0x0000c004ac007980 */ /* 0x000768000c101900 */
[----:B------:R3:W5:Y:S04]  /*24b60*/  LD.E.64 R20, desc[UR4][R172.64+0xa0] ;  /* 0x0000a004ac147980 */ /* 0x000768000c101b00 */
[----:B------:R-:W4:Y:S01]  /*24b70*/  @P3 LD.E.64 R26, desc[UR4][R172.64+0xb0] ;  /* 0x0000b004ac1a3980 */ /* 0x000f22000c101b00 */
[----:B------:R-:W1:Y:S01]  /*24b80*/  S2R R32, SR_CTAID.Z ;  /* 0x0000000000207919 */ /* 0x000e620000002700 */
[----:B------:R-:W-:Y:S01]  /*24b90*/  LEA.HI R8, R40, R152, RZ, 0x2 ;  /* 0x0000009828087211 */ /* 0x000fe200078f10ff */
[----:B------:R-:W3:Y:S03]  /*24ba0*/  S2R R14, SR_CTAID.X ;  /* 0x00000000000e7919 */ /* 0x000ee60000002500 */
[----:B------:R-:W-:-:S05]  /*24bb0*/  LOP3.LUT R18, R8, 0xfffffffc, RZ, 0xc0, !PT ;  /* 0xfffffffc08127812 */ /* 0x000fca00078ec0ff */
[----:B------:R-:W-:-:S05]  /*24bc0*/  IMAD.IADD R18, R152, 0x1, -R18 ;  /* 0x0000000198127824 */ /* 0x000fca00078e0a12 */
[C---:B------:R-:W-:Y:S01]  /*24bd0*/  ISETP.NE.AND P6, PT, R18.reuse, RZ, PT ;  /* 0x000000ff1200720c */ /* 0x040fe20003fc5270 */
[----:B------:R-:W-:Y:S01]  /*24be0*/  IMAD.SHL.U32 R18, R18, 0x8, RZ ;  /* 0x0000000812127824 */ /* 0x000fe200078e00ff */
[----:B------:R-:W-:-:S04]  /*24bf0*/  SHF.R.S32.HI R8, RZ, 0x2, R8 ;  /* 0x00000002ff087819 */ /* 0x000fc80000011408 */
[----:B------:R-:W-:Y:S01]  /*24c00*/  IADD3 R16, P0, R18, R6, RZ ;  /* 0x0000000612107210 */ /* 0x000fe20007f1e0ff */
[----:B------:R-:W-:Y:S01]  /*24c10*/  VIADD R28, R8, 0x20 ;  /* 0x00000020081c7836 */ /* 0x000fe20000000000 */
[----:B------:R-:W-:Y:S02]  /*24c20*/  SHF.R.S32.HI R9, RZ, 0x1f, R8 ;  /* 0x0000001fff097819 */ /* 0x000fe40000011408 */
[----:B------:R-:W-:Y:S01]  /*24c30*/  LEA.HI.X.SX32 R17, R18, R7, 0x1, P0 ;  /* 0x0000000712117211 */ /* 0x000fe200000f0eff */
[----:B------:R-:W-:Y:S01]  /*24c40*/  BSSY B0, `(.L_x_728) ;  /* 0x0000011000007945 */ /* 0x000fe20003800000 */
[----:B-1----:R-:W-:Y:S01]  /*24c50*/  SHF.R.S32.HI R5, RZ, 0x1f, R32 ;  /* 0x0000001fff057819 */ /* 0x002fe20000011420 */
[----:B-----5:R-:W-:-:S04]  /*24c60*/  IMAD.WIDE.U32 R16, R32, R12, R16 ;  /* 0x0000000c20107225 */ /* 0x020fc800078e0010 */
[----:B------:R-:W-:Y:S02]  /*24c70*/  @P3 IMAD.MOV.U32 R25, RZ, RZ, 0x1 ;  /* 0x00000001ff193424 */ /* 0x000fe400078e00ff */
[----:B--2---:R-:W-:Y:S02]  /*24c80*/  IMAD.IADD R19, R4, 0x1, -R157 ;  /* 0x0000000104137824 */ /* 0x004fe400078e0a9d */
[----:B------:R-:W-:-:S03]  /*24c90*/  IMAD R4, R13, R32, RZ ;  /* 0x000000200d047224 */ /* 0x000fc600078e02ff */
[----:B------:R-:W-:Y:S01]  /*24ca0*/  ISETP.GE.AND P2, PT, R8, R19, PT ;  /* 0x000000130800720c */ /* 0x000fe20003f46270 */
[----:B------:R-:W-:Y:S01]  /*24cb0*/  IMAD R7, R12, R5, R4 ;  /* 0x000000050c077224 */ /* 0x000fe200078e0204 */
[----:B------:R-:W-:Y:S01]  /*24cc0*/  ISETP.GE.AND P0, PT, R28, R19, PT ;  /* 0x000000131c00720c */ /* 0x000fe20003f06270 */
[----:B---3--:R-:W-:-:S04]  /*24cd0*/  IMAD.WIDE R4, R14, 0x80, R8 ;  /* 0x000000800e047825 */ /* 0x008fc800078e0208 */
[----:B----4-:R-:W-:Y:S01]  /*24ce0*/  @P3 IMAD R24, R26, R27, RZ ;  /* 0x0000001b1a183224 */ /* 0x010fe200078e02ff */
[----:B------:R-:W-:Y:S07]  /*24cf0*/  @P3 BRA `(.L_x_729) ;  /* 0x0000000000143947 */ /* 0x000fee0003800000 */
[----:B------:R-:W2:Y:S04]  /*24d00*/  @P4 LD.E R24, desc[UR4][R172.64+0xd4] ;  /* 0x0000d404ac184980 */ /* 0x000ea8000c101900 */
[----:B------:R-:W2:Y:S04]  /*24d10*/  LD.E R6, desc[UR4][R172.64+0x60] ;  /* 0x00006004ac067980 */ /* 0x000ea8000c101900 */
[----:B------:R-:W2:Y:S01]  /*24d20*/  @!P4 LD.E R24, desc[UR4][R172.64+0xb4] ;  /* 0x0000b404ac18c980 */ /* 0x000ea2000c101900 */
[----:B------:R-:W-:Y:S01]  /*24d30*/  MOV R26, 0x1 ;  /* 0x00000001001a7802 */ /* 0x000fe20000000f00 */
[----:B--2---:R-:W-:-:S02]  /*24d40*/  IMAD R25, R24, R6, RZ ;  /* 0x0000000618197224 */ /* 0x004fc400078e02ff */
.L_x_729:
[----:B------:R-:W-:Y:S05]  /*24d50*/  BSYNC B0 ;  /* 0x0000000000007941 */ /* 0x000fea0003800000 */
.L_x_728:
[----:B------:R-:W-:Y:S01]  /*24d60*/  BSSY B0, `(.L_x_730) ;  /* 0x0000013000007945 */ /* 0x000fe20003800000 */
[----:B------:R-:W-:Y:S01]  /*24d70*/  VIADD R27, R8, 0x40 ;  /* 0x00000040081b7836 */ /* 0x000fe20000000000 */
[C---:B------:R-:W-:Y:S01]  /*24d80*/  IADD3 R30, R18.reuse, 0x40, RZ ;  /* 0x00000040121e7810 */ /* 0x040fe20007ffe0ff */
[----:B------:R-:W-:Y:S01]  /*24d90*/  VIADD R31, R18, 0x20 ;  /* 0x00000020121f7836 */ /* 0x000fe20000000000 */
[----:B------:R-:W-:Y:S01]  /*24da0*/  IADD3 R7, R17, R7, RZ ;  /* 0x0000000711077210 */ /* 0x000fe20007ffe0ff */
[----:B------:R-:W-:Y:S06]  /*24db0*/  @P2 BRA `(.L_x_731) ;  /* 0x0000000000342947 */ /* 0x000fec0003800000 */
[----:B------:R-:W-:Y:S01]  /*24dc0*/  IMAD R12, R5, R2, RZ ;  /* 0x00000002050c7224 */ /* 0x000fe200078e02ff */
        /* <DEDUP_REMOVED lines=9> */
[----:B------:R1:W-:Y:S04]  /*24e60*/  @!P5 ST.E.128 desc[UR4][R12.64], RZ ;  /* 0x000000ff0c00d985 */ /* 0x0003e8000c101d04 */
[----:B------:R1:W-:Y:S04]  /*24e70*/  @!P4 ST.E.128 desc[UR4][R12.64+0x40], RZ ;  /* 0x000040ff0c00c985 */ /* 0x0003e8000c101d04 */
[----:B------:R1:W-:Y:S02]  /*24e80*/  @!P3 ST.E.128 desc[UR4][R12.64+0x80], RZ ;  /* 0x000080ff0c00b985 */ /* 0x0003e4000c101d04 */
.L_x_731:
[----:B------:R-:W-:Y:S05]  /*24e90*/  BSYNC B0 ;  /* 0x0000000000007941 */ /* 0x000fea0003800000 */
.L_x_730:
[----:B------:R-:W-:Y:S01]  /*24ea0*/  BSSY B0, `(.L_x_732) ;  /* 0x0000014000007945 */ /* 0x000fe20003800000 */
[----:B------:R-:W-:Y:S02]  /*24eb0*/  ISETP.GE.AND P2, PT, R27, R19, PT ;  /* 0x000000131b00720c */ /* 0x000fe40003f46270 */
[----:B------:R-:W-:Y:S01]  /*24ec0*/  IADD3 R29, R8, 0x60, RZ ;  /* 0x00000060081d7810 */ /* 0x000fe20007ffe0ff */
[----:B------:R-:W-:Y:S05]  /*24ed0*/  @P0 BRA `(.L_x_733) ;  /* 0x0000000000400947 */ /* 0x000fea0003800000 */
[----:B-1----:R-:W-:Y:S01]  /*24ee0*/  IADD3 R12, P0, R4, 0x20, RZ ;  /* 0x00000020040c7810 */ /* 0x002fe20007f1e0ff */
[----:B------:R-:W-:Y:S01]  /*24ef0*/  IMAD.MOV.U32 R14, RZ, RZ, R16 ;  /* 0x000000ffff0e7224 */ /* 0x000fe200078e0010 */
[----:B------:R-:W-:Y:S02]  /*24f00*/  MOV R15, R7 ;  /* 0x00000007000f7202 */ /* 0x000fe40000000f00 */
[-C--:B------:R-:W-:Y:S01]  /*24f10*/  ISETP.GE.AND P4, PT, R18, R0.reuse, PT ;  /* 0x000000001200720c */ /* 0x080fe20003f86270 */
[----:B------:R-:W-:Y:S01]  /*24f20*/  IMAD.X R13, RZ, RZ, R5, P0 ;  /* 0x000000ffff0d7224 */ /* 0x000fe200000e0605 */
[----:B------:R-:W-:Y:S01]  /*24f30*/  ISETP.GE.AND P3, PT, R31, R0, PT ;  /* 0x000000001f00720c */ /* 0x000fe20003f66270 */
[----:B------:R-:W-:Y:S01]  /*24f40*/  IMAD.WIDE.U32 R14, R2, R12, R14 ;  /* 0x0000000c020e7225 */ /* 0x000fe200078e000e */
[----:B------:R-:W-:-:S03]  /*24f50*/  ISETP.GE.AND P0, PT, R30, R0, PT ;  /* 0x000000001e00720c */ /* 0x000fc60003f06270 */
[----:B------:R-:W-:-:S04]  /*24f60*/  IMAD R13, R13, R2, RZ ;  /* 0x000000020d0d7224 */ /* 0x000fc800078e02ff */
[----:B------:R-:W-:Y:S01]  /*24f70*/  IMAD R13, R3, R12, R13 ;  /* 0x0000000c030d7224 */ /* 0x000fe200078e020d */
[----:B------:R-:W-:-:S03]  /*24f80*/  LEA R12, P5, R14, R10, 0x1 ;  /* 0x0000000a0e0c7211 */ /* 0x000fc600078a08ff */
[----:B------:R-:W-:-:S05]  /*24f90*/  IMAD.IADD R13, R15, 0x1, R13 ;  /* 0x000000010f0d7824 */ /* 0x000fca00078e020d */
[----:B------:R-:W-:-:S05]  /*24fa0*/  LEA.HI.X R13, R14, R11, R13, 0x1, P5 ;  /* 0x0000000b0e0d7211 */ /* 0x000fca00028f0c0d */
[----:B------:R2:W-:Y:S04]  /*24fb0*/  @!P4 ST.E.128 desc[UR4][R12.64], RZ ;  /* 0x000000ff0c00c985 */ /* 0x0005e8000c101d04 */
[----:B------:R2:W-:Y:S04]  /*24fc0*/  @!P3 ST.E.128 desc[UR4][R12.64+0x40], RZ ;  /* 0x000040ff0c00b985 */ /* 0x0005e8000c101d04 */
[----:B------:R2:W-:Y:S02]  /*24fd0*/  @!P0 ST.E.128 desc[UR4][R12.64+0x80], RZ ;  /* 0x000080ff0c008985 */ /* 0x0005e4000c101d04 */
.L_x_733:
[----:B------:R-:W-:Y:S05]  /*24fe0*/  BSYNC B0 ;  /* 0x0000000000007941 */ /* 0x000fea0003800000 */
.L_x_732:
[----:B------:R-:W-:Y:S01]  /*24ff0*/  BSSY B0, `(.L_x_734) ;  /* 0x0000014000007945 */ /* 0x000fe20003800000 */
[----:B------:R-:W-:Y:S01]  /*25000*/  ISETP.GE.AND P0, PT, R29, R19, PT ;  /* 0x000000131d00720c */ /* 0x000fe20003f06270 */
[----:B------:R-:W-:Y:S02]  /*25010*/  IMAD R25, R33, R25, RZ ;  /* 0x0000001921197224 */ /* 0x000fe400078e02ff */
[----:B------:R-:W-:Y:S10]  /*25020*/  @P2 BRA `(.L_x_735) ;  /* 0x0000000000402947 */ /* 0x000ff40003800000 */
[----:B-12---:R-:W-:Y:S01]  /*25030*/  IADD3 R12, P2, R4, 0x40, RZ ;  /* 0x00000040040c7810 */ /* 0x006fe20007f5e0ff */
        /* <DEDUP_REMOVED lines=15> */
.L_x_735:
[----:B------:R-:W-:Y:S05]  /*25130*/  BSYNC B0 ;  /* 0x0000000000007941 */ /* 0x000fea0003800000 */
.L_x_734:
[----:B-123--:R-:W-:Y:S01]  /*25140*/  SEL R12, R25, RZ, !P1 ;  /* 0x000000ff190c7207 */ /* 0x00efe20004800000 */
[----:B------:R-:W-:Y:S01]  /*25150*/  BSSY B0, `(.L_x_736) ;  /* 0x0000017000007945 */ /* 0x000fe20003800000 */
[-C--:B------:R-:W-:Y:S02]  /*25160*/  ISETP.GE.OR P5, PT, R8, R19.reuse, P6 ;  /* 0x000000130800720c */ /* 0x080fe400037a6670 */
[-C--:B------:R-:W-:Y:S01]  /*25170*/  ISETP.GE.OR P4, PT, R28, R19.reuse, P6 ;  /* 0x000000131c00720c */ /* 0x080fe20003786670 */
[----:B------:R-:W-:Y:S01]  /*25180*/  IMAD R24, R32, R24, R12 ;  /* 0x0000001820187224 */ /* 0x000fe200078e020c */
[----:B------:R-:W-:Y:S01]  /*25190*/  ISETP.GE.OR P3, PT, R27, R19, P6 ;  /* 0x000000131b00720c */ /* 0x000fe20003766670 */
[----:B------:R-:W-:Y:S01]  /*251a0*/  IMAD R12, R157, R26, RZ ;  /* 0x0000001a9d0c7224 */ /* 0x000fe200078e02ff */
[----:B------:R-:W-:Y:S11]  /*251b0*/  @P0 BRA `(.L_x_737) ;  /* 0x0000000000400947 */ /* 0x000ff60003800000 */
[----:B------:R-:W-:Y:S02]  /*251c0*/  IADD3 R6, P0, R4, 0x60, RZ ;  /* 0x0000006004067810 */ /* 0x000fe40007f1e0ff */
[-C--:B------:R-:W-:Y:S02]  /*251d0*/  ISETP.GE.AND P2, PT, R18, R0.reuse, PT ;  /* 0x000000001200720c */ /* 0x080fe40003f46270 */
[----:B------:R-:W-:Y:S01]  /*251e0*/  ISETP.GE.AND P1, PT, R31, R0, PT ;  /* 0x000000001f00720c */ /* 0x000fe20003f26270 */
[----:B------:R-:W-:Y:S01]  /*251f0*/  IMAD.X R4, RZ, RZ, R5, P0 ;  /* 0x000000ffff047224 */ /* 0x000fe200000e0605 */
[----:B------:R-:W-:-:S03]  /*25200*/  MOV R5, R7 ;  /* 0x0000000700057202 */ /* 0x000fc60000000f00 */
[----:B------:R-:W-:Y:S02]  /*25210*/  IMAD R13, R4, R2, RZ ;  /* 0x00000002040d7224 */ /* 0x000fe400078e02ff */
[----:B------:R-:W-:Y:S02]  /*25220*/  IMAD.MOV.U32 R4, RZ, RZ, R16 ;  /* 0x000000ffff047224 */ /* 0x000fe400078e0010 */
[-C--:B------:R-:W-:Y:S02]  /*25230*/  IMAD R3, R3, R6.reuse, R13 ;  /* 0x0000000603037224 */ /* 0x080fe400078e020d */
[----:B------:R-:W-:-:S04]  /*25240*/  IMAD.WIDE.U32 R4, R2, R6, R4 ;  /* 0x0000000602047225 */ /* 0x000fc800078e0004 */
[----:B------:R-:W-:Y:S01]  /*25250*/  IMAD.IADD R3, R5, 0x1, R3 ;  /* 0x0000000105037824 */ /* 0x000fe200078e0203 */
[----:B------:R-:W-:-:S04]  /*25260*/  LEA R2, P0, R4, R10, 0x1 ;  /* 0x0000000a04027211 */ /* 0x000fc800078008ff */
[----:B------:R-:W-:Y:S02]  /*25270*/  LEA.HI.X R3, R4, R11, R3, 0x1, P0 ;  /* 0x0000000b04037211 */ /* 0x000fe400000f0c03 */
[----:B------:R-:W-:-:S03]  /*25280*/  ISETP.GE.AND P0, PT, R30, R0, PT ;  /* 0x000000001e00720c */ /* 0x000fc60003f06270 */
[----:B------:R1:W-:Y:S04]  /*25290*/  @!P2 ST.E.128 desc[UR4][R2.64], RZ ;  /* 0x000000ff0200a985 */ /* 0x0003e8000c101d04 */
[----:B------:R1:W-:Y:S06]  /*252a0*/  @!P1 ST.E.128 desc[UR4][R2.64+0x40], RZ ;  /* 0x000040ff02009985 */ /* 0x0003ec000c101d04 */
[----:B------:R1:W-:Y:S02]  /*252b0*/  @!P0 ST.E.128 desc[UR4][R2.64+0x80], RZ ;  /* 0x000080ff02008985 */ /* 0x0003e4000c101d04 */
.L_x_737:
[----:B------:R-:W-:Y:S05]  /*252c0*/  BSYNC B0 ;  /* 0x0000000000007941 */ /* 0x000fea0003800000 */
.L_x_736:
[----:B------:R-:W-:Y:S01]  /*252d0*/  IADD3 R9, P1, P0, R12, R22, R24 ;  /* 0x000000160c097210 */ /* 0x000fe2000783e018 */
[-C--:B------:R-:W-:Y:S01]  /*252e0*/  @!P5 IMAD R0, R8, R26.reuse, RZ ;  /* 0x0000001a0800d224 */ /* 0x080fe200078e02ff */
[----:B-1----:R-:W-:Y:S01]  /*252f0*/  SHF.R.S32.HI R2, RZ, 0x1f, R12 ;  /* 0x0000001fff027819 */ /* 0x002fe2000001140c */
[-C--:B------:R-:W-:Y:S01]  /*25300*/  @!P4 IMAD R3, R28, R26.reuse, RZ ;  /* 0x0000001a1c03c224 */ /* 0x080fe200078e02ff */
[----:B------:R-:W-:Y:S01]  /*25310*/  SHF.R.S32.HI R22, RZ, 0x1f, R24 ;  /* 0x0000001fff167819 */ /* 0x000fe20000011418 */
[----:B------:R-:W-:Y:S01]  /*25320*/  @!P3 IMAD R5, R27, R26, RZ ;  /* 0x0000001a1b05b224 */ /* 0x000fe200078e02ff */
[----:B------:R-:W-:Y:S02]  /*25330*/  ISETP.GE.OR P6, PT, R29, R19, P6 ;  /* 0x000000131d00720c */ /* 0x000fe400037c6670 */
[----:B------:R-:W-:Y:S02]  /*25340*/  IADD3.X R22, R2, R23, R22, P1, P0 ;  /* 0x0000001702167210 */ /* 0x000fe40000fe0416 */
[----:B------:R-:W-:-:S02]  /*25350*/  @!P5 IADD3 R2, P0, R0, R9, RZ ;  /* 0x000000090002d210 */ /* 0x000fc40007f1e0ff */
[-C--:B------:R-:W-:Y:S02]  /*25360*/  @!P4 IADD3 R8, P1, R3, R9.reuse, RZ ;  /* 0x000000090308c210 */ /* 0x080fe40007f3e0ff */
[----:B------:R-:W-:Y:S02]  /*25370*/  @!P5 LEA.HI.X.SX32 R4, R0, R22, 0x1, P0 ;  /* 0x000000160004d211 */ /* 0x000fe400000f0eff */
[C---:B------:R-:W-:Y:S02]  /*25380*/  @!P5 LEA R6, P2, R2.reuse, R20, 0x2 ;  /* 0x000000140206d211 */ /* 0x040fe400078410ff */
[----:B------:R-:W-:Y:S02]  /*25390*/  @!P3 IADD3 R0, P0, R5, R9, RZ ;  /* 0x000000090500b210 */ /* 0x000fe40007f1e0ff */
[----:B------:R-:W-:Y:S02]  /*253a0*/  @!P4 LEA.HI.X.SX32 R10, R3, R22, 0x1, P1 ;  /* 0x00000016030ac211 */ /* 0x000fe400008f0eff */
[----:B------:R-:W-:-:S02]  /*253b0*/  @!P5 LEA.HI.X R7, R2, R21, R4, 0x2, P2 ;  /* 0x000000150207d211 */ /* 0x000fc400010f1404 */
[----:B------:R-:W-:Y:S02]  /*253c0*/  @!P4 LEA R4, P1, R8, R20, 0x2 ;  /* 0x000000140804c211 */ /* 0x000fe400078210ff */
[----:B------:R-:W-:Y:S02]  /*253d0*/  @!P3 LEA.HI.X.SX32 R3, R5, R22, 0x1, P0 ;  /* 0x000000160503b211 */ /* 0x000fe400000f0eff */
[----:B------:R-:W-:Y:S02]  /*253e0*/  @!P3 LEA R2, P0, R0, R20, 0x2 ;  /* 0x000000140002b211 */ /* 0x000fe400078010ff */
[-C--:B------:R-:W-:Y:S01]  /*253f0*/  @!P4 LEA.HI.X R5, R8, R21.reuse, R10, 0x2, P1 ;  /* 0x000000150805c211 */ /* 0x080fe200008f140a */
[----:B------:R-:W-:Y:S01]  /*25400*/  @!P5 IMAD.MOV.U32 R10, RZ, RZ, 0x7f800000 ;  /* 0x7f800000ff0ad424 */ /* 0x000fe200078e00ff */
[----:B------:R-:W-:Y:S01]  /*25410*/  @!P3 LEA.HI.X R3, R0, R21, R3, 0x2, P0 ;  /* 0x000000150003b211 */ /* 0x000fe200000f1403 */
[----:B------:R-:W-:Y:S01]  /*25420*/  @!P4 IMAD.MOV.U32 R8, RZ, RZ, 0x7f800000 ;  /* 0x7f800000ff08c424 */ /* 0x000fe200078e00ff */
[----:B------:R-:W-:Y:S01]  /*25430*/  MOV R11, 0x50 ;  /* 0x00000050000b7802 */ /* 0x000fe20000000f00 */
[----:B------:R-:W-:Y:S01]  /*25440*/  @!P3 IMAD.MOV.U32 R0, RZ, RZ, 0x7f800000 ;  /* 0x7f800000ff00b424 */ /* 0x000fe200078e00ff */
[----:B------:R-:W-:Y:S04]  /*25450*/  @!P5 ST.E desc[UR4][R6.64], R10 ;  /* 0x0000000a0600d985 */ /* 0x000fe8000c101904 */
[----:B------:R-:W-:Y:S04]  /*25460*/  @!P4 ST.E desc[UR4][R4.64], R8 ;  /* 0x000000080400c985 */ /* 0x000fe8000c101904 */
[----:B------:R1:W-:Y:S02]  /*25470*/  @!P3 ST.E desc[UR4][R2.64], R0 ;  /* 0x000000000200b985 */ /* 0x0003e4000c101904 */
[----:B-1----:R-:W-:-:S02]  /*25480*/  IMAD.MOV.U32 R2, RZ, RZ, R11 ;  /* 0x000000ffff027224 */ /* 0x002fc400078e000b */
[----:B------:R-:W-:-:S04]  /*25490*/  IMAD.MOV.U32 R3, RZ, RZ, 0x0 ;  /* 0x00000000ff037424 */ /* 0x000fc800078e00ff */
[----:B------:R-:W-:Y:S05]  /*254a0*/  @P6 RET.REL.NODEC R2 `(_ZN5flash16flash_fwd_kernelI23Flash_fwd_kernel_traitsILi96ELi128ELi64ELi4ELb0ELb0EN7cutlass10bfloat16_tE19Flash_kernel_traitsILi96ELi128ELi64ELi4ES3_EELb1ELb1ELb0ELb1ELb0ELb0ELb0ELb1EEEvNS_16Flash_fwd_paramsE) ;  /* 0xfffffda802d46950 */ /* 0x000fea0003c3ffff */
[----:B------:R-:W-:-:S05]  /*254b0*/  IMAD R0, R29, R26, RZ ;  /* 0x0000001a1d007224 */ /* 0x000fca00078e02ff */
[----:B------:R-:W-:-:S04]  /*254c0*/  IADD3 R3, P0, R0, R9, RZ ;  /* 0x0000000900037210 */ /* 0x000fc80007f1e0ff */
[----:B------:R-:W-:Y:S02]  /*254d0*/  LEA.HI.X.SX32 R0, R0, R22, 0x1, P0 ;  /* 0x0000001600007211 */ /* 0x000fe400000f0eff */
[----:B------:R-:W-:-:S04]  /*254e0*/  LEA R2, P0, R3, R20, 0x2 ;  /* 0x0000001403027211 */ /* 0x000fc800078010ff */
[----:B------:R-:W-:Y:S01]  /*254f0*/  LEA.HI.X R3, R3, R21, R0, 0x2, P0 ;  /* 0x0000001503037211 */ /* 0x000fe200000f1400 */
[----:B------:R-:W-:-:S05]  /*25500*/  IMAD.MOV.U32 R0, RZ, RZ, 0x7f800000 ;  /* 0x7f800000ff007424 */ /* 0x000fca00078e00ff */
[----:B------:R1:W-:Y:S02]  /*25510*/  ST.E desc[UR4][R2.64], R0 ;  /* 0x0000000002007985 */ /* 0x0003e4000c101904 */
[----:B-1----:R-:W-:Y:S02]  /*25520*/  IMAD.MOV.U32 R2, RZ, RZ, R11 ;  /* 0x000000ffff027224 */ /* 0x002fe400078e000b */
[----:B------:R-:W-:-:S04]  /*25530*/  IMAD.MOV.U32 R3, RZ, RZ, 0x0 ;  /* 0x00000000ff037424 */ /* 0x000fc800078e00ff */
[----:B------:R-:W-:Y:S05]  /*25540*/  RET.REL.NODEC R2 `(_ZN5flash16flash_fwd_kernelI23Flash_fwd_kernel_traitsILi96ELi128ELi64ELi4ELb0ELb0EN7cutlass10bfloat16_tE19Flash_kernel_traitsILi96ELi128ELi64ELi4ES3_EELb1ELb1ELb0ELb1ELb0ELb0ELb0ELb1EEEvNS_16Flash_fwd_paramsE) ;  /* 0xfffffda802ac7950 */ /* 0x000fea0003c3ffff */
.L_x_709:
[----:B------:R-:W-:Y:S01]  /*25550*/  IMAD.MOV.U32 R0, RZ, RZ, 0x2 ;  /* 0x00000002ff007424 */ /* 0x000fe200078e00ff */
[----:B------:R-:W-:Y:S01]  /*25560*/  MOV R2, R14 ;  /* 0x0000000e00027202 */ /* 0x000fe20000000f00 */
[----:B------:R-:W-:Y:S01]  /*25570*/  IMAD.MOV.U32 R4, RZ, RZ, -0x1 ;  /* 0xffffffffff047424 */ /* 0x000fe200078e00ff */
[----:B------:R-:W-:-:S07]  /*25580*/  MOV R3, 0x1f ;  /* 0x0000001f00037802 */ /* 0x000fce0000000f00 */
[----:B-1---5:R-:W-:Y:S05]  /*25590*/  WARPSYNC.COLLECTIVE R4, `(.L_x_738) ;  /* 0x0000000004087348 */ /* 0x022fea0003c00000 */
[----:B------:R2:W3:Y:S02]  /*255a0*/  SHFL.BFLY P0, R0, R2, R0, R3 ;  /* 0x0c00000002007389 */ /* 0x0004e40000000003 */
[----:B-123-5:R-:W-:Y:S01]  /*255b0*/  ENDCOLLECTIVE ;  /* 0x000000000000791b */ /* 0x02efe20003800000 */
.L_x_738:
[----:B------:R-:W-:Y:S02]  /*255c0*/  MOV R8, R0 ;  /* 0x0000000000087202 */ /* 0x000fe40000000f00 */
[----:B------:R-:W-:-:S03]  /*255d0*/  MOV R0, 0x1 ;  /* 0x0000000100007802 */ /* 0x000fc60000000f00 */
[----:B------:R-:W-:-:S04]  /*255e0*/  FADD.FTZ R8, R8, R14 ;  /* 0x0000000e08087221 */ /* 0x000fc80000010000 */
[----:B------:R-:W-:-:S07]  /*255f0*/  IMAD.MOV.U32 R2, RZ, RZ, R8 ;  /* 0x000000ffff027224 */ /* 0x000fce00078e0008 */
[----:B------:R-:W-:Y:S05]  /*25600*/  WARPSYNC.COLLECTIVE R4, `(.L_x_739) ;  /* 0x0000000004087348 */ /* 0x000fea0003c00000 */
[----:B------:R1:W2:Y:S02]  /*25610*/  SHFL.BFLY P0, R0, R2, R0, R3 ;  /* 0x0c00000002007389 */ /* 0x0002a40000000003 */
[----:B-12---:R-:W-:Y:S01]  /*25620*/  ENDCOLLECTIVE ;  /* 0x000000000000791b */ /* 0x006fe20003800000 */
.L_x_739:
[----:B------:R-:W-:Y:S01]  /*25630*/  IMAD.MOV.U32 R57, RZ, RZ, R0 ;  /* 0x000000ffff397224 */ /* 0x000fe200078e0000 */
[----:B------:R-:W-:Y:S02]  /*25640*/  MOV R0, 0x2 ;  /* 0x0000000200007802 */ /* 0x000fe40000000f00 */
[----:B------:R-:W-:Y:S01]  /*25650*/  MOV R2, R13 ;  /* 0x0000000d00027202 */ /* 0x000fe20000000f00 */
[----:B------:R-:W-:-:S07]  /*25660*/  FADD.FTZ R57, R8, R57 ;  /* 0x0000003908397221 */ /* 0x000fce0000010000 */
[----:B------:R-:W-:Y:S05]  /*25670*/  WARPSYNC.COLLECTIVE R4, `(.L_x_740) ;  /* 0x0000000004087348 */ /* 0x000fea0003c00000 */
[----:B------:R1:W2:Y:S02]  /*25680*/  SHFL.BFLY P0, R0, R2, R0, R3 ;  /* 0x0c00000002007389 */ /* 0x0002a40000000003 */
[----:B-12---:R-:W-:Y:S01]  /*25690*/  ENDCOLLECTIVE ;  /* 0x000000000000791b */ /* 0x006fe20003800000 */
.L_x_740:
[----:B------:R-:W-:Y:S01]  /*256a0*/  IMAD.MOV.U32 R7, RZ, RZ, R0 ;  /* 0x000000ffff077224 */ /* 0x000fe200078e0000 */
[----:B------:R-:W-:-:S03]  /*256b0*/  MOV R0, 0x1 ;  /* 0x0000000100007802 */ /* 0x000fc60000000f00 */
[----:B------:R-:W-:-:S05]  /*256c0*/  FADD.FTZ R7, R7, R13 ;  /* 0x0000000d07077221 */ /* 0x000fca0000010000 */
[----:B------:R-:W-:-:S07]  /*256d0*/  MOV R2, R7 ;  /* 0x0000000700027202 */ /* 0x000fce0000000f00 */
[----:B------:R-:W-:Y:S05]  /*256e0*/  WARPSYNC.COLLECTIVE R4, `(.L_x_741) ;  /* 0x0000000004087348 */ /* 0x000fea0003c00000 */
[----:B------:R1:W2:Y:S02]  /*256f0*/  SHFL.BFLY P0, R0, R2, R0, R3 ;  /* 0x0c00000002007389 */ /* 0x0002a40000000003 */
[----:B-12---:R-:W-:Y:S01]  /*25700*/  ENDCOLLECTIVE ;  /* 0x000000000000791b */ /* 0x006fe20003800000 */
.L_x_741:
[----:B------:R-:W-:Y:S01]  /*25710*/  IMAD.MOV.U32 R10, RZ, RZ, R0 ;  /* 0x000000ffff0a7224 */ /* 0x000fe200078e0000 */
[----:B------:R-:W-:Y:S02]  /*25720*/  MOV R0, 0x2 ;  /* 0x0000000200007802 */ /* 0x000fe40000000f00 */
[----:B------:R-:W-:Y:S01]  /*25730*/  MOV R2, R12 ;  /* 0x0000000c00027202 */ /* 0x000fe20000000f00 */
[----:B------:R-:W-:-:S07]  /*25740*/  FADD.FTZ R56, R7, R10 ;  /* 0x0000000a07387221 */ /* 0x000fce0000010000 */
[----:B------:R-:W-:Y:S05]  /*25750*/  WARPSYNC.COLLECTIVE R4, `(.L_x_742) ;  /* 0x0000000004087348 */ /* 0x000fea0003c00000 */
[----:B------:R1:W2:Y:S02]  /*25760*/  SHFL.BFLY P0, R0, R2, R0, R3 ;  /* 0x0c00000002007389 */ /* 0x0002a40000000003 */
[----:B-12---:R-:W-:Y:S01]  /*25770*/  ENDCOLLECTIVE ;  /* 0x000000000000791b */ /* 0x006fe20003800000 */
.L_x_742:
[----:B------:R-:W-:Y:S01]  /*25780*/  IMAD.MOV.U32 R6, RZ, RZ, R0 ;  /* 0x000000ffff067224 */ /* 0x000fe200078e0000 */
[----:B------:R-:W-:-:S03]  /*25790*/  MOV R0, 0x1 ;  /* 0x0000000100007802 */ /* 0x000fc60000000f00 */
[----:B------:R-:W-:-:S05]  /*257a0*/  FADD.FTZ R6, R6, R12 ;  /* 0x0000000c06067221 */ /* 0x000fca0000010000 */
[----:B------:R-:W-:-:S07]  /*257b0*/  MOV R2, R6 ;  /* 0x0000000600027202 */ /* 0x000fce0000000f00 */
[----:B------:R-:W-:Y:S05]  /*257c0*/  WARPSYNC.COLLECTIVE R4, `(.L_x_743) ;  /* 0x0000000004087348 */ /* 0x000fea0003c00000 */
[----:B------:R1:W2:Y:S02]  /*257d0*/  SHFL.BFLY P0, R0, R2, R0, R3 ;  /* 0x0c00000002007389 */ /* 0x0002a40000000003 */
[----:B-12---:R-:W-:Y:S01]  /*257e0*/  ENDCOLLECTIVE ;  /* 0x000000000000791b */ /* 0x006fe20003800000 */
.L_x_743:
[----:B------:R-:W-:Y:S01]  /*257f0*/  IMAD.MOV.U32 R9, RZ, RZ, R0 ;  /* 0x000000ffff097224 */ /* 0x000fe200078e0000 */
[----:B------:R-:W-:Y:S02]  /*25800*/  MOV R0, 0x2 ;  /* 0x0000000200007802 */ /* 0x000fe40000000f00 */
[----:B------:R-:W-:Y:S01]  /*25810*/  MOV R2, R11 ;  /* 0x0000000b00027202 */ /* 0x000fe20000000f00 */
[----:B------:R-:W-:-:S07]  /*25820*/  FADD.FTZ R54, R6, R9 ;  /* 0x0000000906367221 */ /* 0x000fce0000010000 */
[----:B------:R-:W-:Y:S05]  /*25830*/  WARPSYNC.COLLECTIVE R4, `(.L_x_744) ;  /* 0x0000000004087348 */ /* 0x000fea0003c00000 */
[----:B------:R1:W2:Y:S02]  /*25840*/  SHFL.BFLY P0, R0, R2, R0, R3 ;  /* 0x0c00000002007389 */ /* 0x0002a40000000003 */
[----:B-12---:R-:W-:Y:S01]  /*25850*/  ENDCOLLECTIVE ;  /* 0x000000000000791b */ /* 0x006fe20003800000 */
.L_x_744:
[----:B------:R-:W-:Y:S01]  /*25860*/  IMAD.MOV.U32 R2, RZ, RZ, R0 ;  /* 0x000000ffff027224 */ /* 0x000fe200078e0000 */
[----:B------:R-:W-:-:S03]  /*25870*/  MOV R0, 0x1 ;  /* 0x0000000100007802 */ /* 0x000fc60000000f00 */
[----:B------:R-:W-:-:S07]  /*25880*/  FADD.FTZ R2, R2, R11 ;  /* 0x0000000b02027221 */ /* 0x000fce0000010000 */
[----:B------:R-:W-:Y:S05]  /*25890*/  WARPSYNC.COLLECTIVE R4, `(.L_x_745) ;  /* 0x0000000004087348 */ /* 0x000fea0003c00000 */
[----:B------:R1:W2:Y:S02]  /*258a0*/  SHFL.BFLY P0, R0, R2, R0, R3 ;  /* 0x0c00000002007389 */ /* 0x0002a40000000003 */
[----:B-12---:R-:W-:Y:S01]  /*258b0*/  ENDCOLLECTIVE ;  /* 0x000000000000791b */ /* 0x006fe20003800000 */
.L_x_745:
[----:B------:R-:W-:Y:S01]  /*258c0*/  MOV R4, R0 ;  /* 0x0000000000047202 */ /* 0x000fe20000000f00 */
[----:B------:R-:W-:Y:S06]  /*258d0*/  BRA `(.L_x_746) ;  /* 0xffffffd0005c7947 */ /* 0x000fec000383ffff */
.L_x_747:
        /* <DEDUP_REMOVED lines=10> */
.L_x_1140:


//--------------------- .text._ZN5flash16flash_fwd_kernelI23Flash_fwd_kernel_traitsILi96ELi128ELi64ELi4ELb0ELb0EN7cutlass10bfloat16_tE19Flash_kernel_traitsILi96ELi128ELi64ELi4ES3_EELb0ELb1ELb0ELb1ELb0ELb0ELb1ELb0EEEvNS_16Flash_fwd_paramsE --------------------------
	.section	.text._ZN5flash16flash_fwd_kernelI23Flash_fwd_kernel_traitsILi96ELi128ELi64ELi4ELb0ELb0EN7cutlass10bfloat16_tE19Flash_kernel_traitsILi96ELi128ELi64ELi4ES3_EELb0ELb1ELb0ELb1ELb0ELb0ELb1ELb0EEEvNS_16Flash_fwd_paramsE,"ax",@progbits
	.align	128
        .global         _ZN5flash16flash_fwd_kernelI23Flash_fwd_kernel_traitsILi96ELi128ELi64ELi4ELb0ELb0EN7cutlass10bfloat16_tE19Flash_kernel_traitsILi96ELi128ELi64ELi4ES3_EELb0ELb1ELb0ELb1ELb0ELb0ELb1ELb0EEEvNS_16Flash_fwd_paramsE
        .type           _ZN5flash16flash_fwd_kernelI23Flash_fwd_kernel_traitsILi96ELi128ELi64ELi4ELb0ELb0EN7cutlass10bfloat16_tE19Flash_kernel_traitsILi96ELi128ELi64ELi4ES3_EELb0ELb1ELb0ELb1ELb0ELb0ELb1ELb0EEEvNS_16Flash_fwd_paramsE,@function
        .size           _ZN5flash16flash_fwd_kernelI23Flash_fwd_kernel_traitsILi96ELi128ELi64ELi4ELb0ELb0EN7cutlass10bfloat16_tE19Flash_kernel_traitsILi96ELi128ELi64ELi4ES3_EELb0ELb1ELb0ELb1ELb0ELb0ELb1ELb0EEEvNS_16Flash_fwd_paramsE,(.L_x_1158 - _ZN5flash16flash_fwd_kernelI23Flash_fwd_kernel_traitsILi96ELi128ELi64ELi4ELb0ELb0EN7cutlass10bfloat16_tE19Flash_kernel_traitsILi96ELi128ELi64ELi4ES3_EELb0ELb1ELb0ELb1ELb0ELb0ELb1ELb0EEEvNS_16Flash_fwd_paramsE)
        .other          _ZN5flash16flash_fwd_kernelI23Flash_fwd_kernel_traitsILi96ELi128ELi64ELi4ELb0ELb0EN7cutlass10bfloat16_tE19Flash_kernel_traitsILi96ELi128ELi64ELi4ES3_EELb0ELb1ELb0ELb1ELb0ELb0ELb1ELb0EEEvNS_16Flash_fwd_paramsE,@"STO_CUDA_ENTRY STV_DEFAULT"
_ZN5flash16flash_fwd_kernelI23Flash_fwd_kernel_traitsILi96ELi128ELi64ELi4ELb0ELb0EN7cutlass10bfloat16_tE19Flash_kernel_traitsILi96ELi128ELi64ELi4ES3_EELb0ELb1ELb0ELb1ELb0ELb0ELb1ELb0EEEvNS_16Flash_fwd_paramsE:
.text._ZN5flash16flash_fwd_kernelI23Flash_fwd_kernel_traitsILi96ELi128ELi64ELi4ELb0ELb0EN7cutlass10bfloat16_tE19Flash_kernel_traitsILi96ELi128ELi64ELi4ES3_EELb0ELb1ELb0ELb1ELb0ELb0ELb1ELb0EEEvNS_16Flash_fwd_paramsE:
        /* <DEDUP_REMOVED lines=55> */
.L_x_748:
[----:B------:R-:W-:-:S05]  /*0370*/  ULDC UR6, c[0x0][0x2c8] ;  /* 0x0000b20000067ab9 */ /* 0x000fca0000000800 */
.L_x_749:
        /* <DEDUP_REMOVED lines=44> */
[----:B------:R-:W-:Y:S01]  /*0640*/  UISETP.NE.AND UP0, UPT, UR11, -0x1, UPT ;  /* 0xffffffff0b00788c */ /* 0x000fe2000bf05270 */
[----:B------:R-:W-:Y:S02]  /*0650*/  LEA.HI R24, R23, R174, RZ, 0x3 ;  /* 0x000000ae17187211 */ /* 0x000fe400078f18ff */
[----:B------:R-:W-:-:S02]  /*0660*/  SHF.R.S32.HI R8, RZ, 0x2, R6 ;  /* 0x00000002ff087819 */ /* 0x000fc40000011406 */
[----:B------:R-:W-:Y:S02]  /*0670*/  SHF.R.S32.HI R20, RZ, 0x3, R24 ;  /* 0x00000003ff147819 */ /* 0x000fe40000011418 */
[----:B------:R-:W-:Y:S01]  /*0680*/  PLOP3.LUT P2, PT, PT, PT, UP0, 0x80, 0x0 ;  /* 0x000000000000781c */ /* 0x000fe20003f4f008 */
[----:B------:R-:W-:Y:S01]  /*0690*/  VIADD R4, R8, 0x40 ;  /* 0x0000004008047836 */ /* 0x000fe20000000000 */
[----:B------:R-:W-:Y:S01]  /*06a0*/  @UP1 ULDC.64 UR6, c[0x0][0x240] ;  /* 0x0000900000061ab9 */ /* 0x000fe20000000a00 */
[----:B------:R-:W-:Y:S01]  /*06b0*/  @!UP1 USHF.R.S32.HI UR8, URZ, 0x1f, UR24 ;  /* 0x0000001f3f089899 */ /* 0x000fe20008011418 */
[--C-:B------:R-:W-:Y:S01]  /*06c0*/  SHF.R.S32.HI R9, RZ, 0x1f, R8.reuse ;  /* 0x0000001fff097819 */ /* 0x100fe20000011408 */
[----:B------:R-:W-:Y:S01]  /*06d0*/  @UP1 UIMAD.WIDE.U32 UR18, UR15, UR6, URZ ;  /* 0x000000060f1212a5 */ /* 0x000fe2000f8e003f */
[----:B------:R-:W-:Y:S01]  /*06e0*/  ISETP.GE.AND P5, PT, R4, UR14, PT ;  /* 0x0000000e04007c0c */ /* 0x000fe2000bfa6270 */
[----:B------:R-:W-:Y:S01]  /*06f0*/  @UP0 UIADD3 UR12, UR10, UR11, URZ ;  /* 0x0000000b0a0c0290 */ /* 0x000fe2000fffe03f */
[----:B------:R-:W-:Y:S01]  /*0700*/  LEA.HI R21, R23, R174, RZ, 0x5 ;  /* 0x000000ae17157211 */ /* 0x000fe200078f28ff */
[----:B------:R-:W-:Y:S01]  /*0710*/  @UP1 UIMAD UR4, UR15, UR7, UR19 ;  /* 0x000000070f0412a4 */ /* 0x000fe2000f8e0213 */
[----:B-1----:R-:W-:Y:S01]  /*0720*/  IABS R0, R14 ;  /* 0x0000000e00007213 */ /* 0x002fe20000000000 */
[----:B------:R-:W-:Y:S01]  /*0730*/  IMAD.WIDE R12, R12, 0x80, R8 ;  /* 0x000000800c0c7825 */ /* 0x000fe200078e0208 */
[----:B------:R-:W-:Y:S01]  /*0740*/  @!UP1 ULDC.64 UR6, c[0x0][0x228] ;  /* 0x00008a0000069ab9 */ /* 0x000fe20000000a00 */
[----:B------:R-:W-:Y:S01]  /*0750*/  SHF.R.S32.HI R25, RZ, 0x5, R21 ;  /* 0x00000005ff197819 */ /* 0x000fe20000011415 */
[----:B------:R-:W-:Y:S01]  /*0760*/  @!UP1 UIMAD UR8, UR8, UR6, URZ ;  /* 0x00000006080892a4 */ /* 0x000fe2000f8e023f */
[----:B------:R-:W-:Y:S01]  /*0770*/  IMAD.MOV.U32 R7, RZ, RZ, R0 ;  /* 0x000000ffff077224 */ /* 0x000fe200078e0000 */
[----:B------:R-:W-:-:S02]  /*0780*/  @!UP1 UIMAD.WIDE.U32 UR30, UR24, UR6, URZ ;  /* 0x00000006181e92a5 */ /* 0x000fc4000f8e003f */
[----:B------:R-:W-:Y:S01]  /*0790*/  @!UP1 UIMAD UR7, UR24, UR7, UR8 ;  /* 0x00000007180792a4 */ /* 0x000fe2000f8e0208 */
[----:B------:R-:W1:Y:S01]  /*07a0*/  I2F.RP R2, R7 ;  /* 0x0000000700027306 */ /* 0x000e620000209400 */
[----:B--2---:R-:W-:Y:S01]  /*07b0*/  IABS R10, R10 ;  /* 0x0000000a000a7213 */ /* 0x004fe20000000000 */
[----:B------:R-:W-:Y:S01]  /*07c0*/  @UP0 ULDC.64 UR8, c[0x0][0x248] ;  /* 0x0000920000080ab9 */ /* 0x000fe20000000a00 */
[----:B------:R-:W-:Y:S02]  /*07d0*/  @!UP1 UIADD3 UR4, UR31, UR7, URZ ;  /* 0x000000071f049290 */ /* 0x000fe4000fffe03f */
[----:B------:R-:W-:Y:S02]  /*07e0*/  @UP0 UIMAD.WIDE.U32 UR28, UR12, UR8, URZ ;  /* 0x000000080c1c02a5 */ /* 0x000fe4000f8e003f */
[----:B------:R-:W-:Y:S01]  /*07f0*/  @UP0 UIMAD UR12, UR12, UR9, URZ ;  /* 0x000000090c0c02a4 */ /* 0x000fe2000f8e023f */
[----:B------:R-:W-:-:S03]  /*0800*/  @!UP1 UMOV UR18, UR30 ;  /* 0x0000001e00129c82 */ /* 0x000fc60008000000 */
[----:B------:R-:W-:Y:S01]  /*0810*/  @UP0 UIADD3 UR12, UR29, UR12, URZ ;  /* 0x0000000c1d0c0290 */ /* 0x000fe2000fffe03f */
[----:B-1----:R-:W1:Y:S02]  /*0820*/  MUFU.RCP R2, R2 ;  /* 0x0000000200027308 */ /* 0x002e640000001000 */
[----:B-1----:R-:W-:-:S06]  /*0830*/  VIADD R2, R2, 0xffffffe ;  /* 0x0ffffffe02027836 */ /* 0x002fcc0000000000 */
[----:B------:R1:W2:Y:S02]  /*0840*/  F2I.FTZ.U32.TRUNC.NTZ R3, R2 ;  /* 0x0000000200037305 */ /* 0x0002a4000021f000 */
[----:B-1----:R-:W-:Y:S02]  /*0850*/  VIADD R2, R8, 0x60 ;  /* 0x0000006008027836 */ /* 0x002fe40000000000 */
[----:B--2---:R-:W-:-:S03]  /*0860*/  IMAD.MOV R0, RZ, RZ, -R3 ;  /* 0x000000ffff007224 */ /* 0x004fc600078e0a03 */
[----:B------:R-:W-:Y:S01]  /*0870*/  ISETP.GE.AND P4, PT, R2, UR14, PT ;  /* 0x0000000e02007c0c */ /* 0x000fe2000bf86270 */
[----:B------:R-:W-:Y:S02]  /*0880*/  IMAD R0, R0, R7, RZ ;  /* 0x0000000700007224 */ /* 0x000fe400078e02ff */
[----:B------:R-:W-:-:S04]  /*0890*/  IMAD.MOV.U32 R2, RZ, RZ, RZ ;  /* 0x000000ffff027224 */ /* 0x000fc800078e00ff */
[----:B------:R-:W-:Y:S01]  /*08a0*/  IMAD.HI.U32 R3, R3, R0, R2 ;  /* 0x0000000003037227 */ /* 0x000fe200078e0002 */
[----:B------:R-:W-:-:S03]  /*08b0*/  LOP3.LUT R2, R6, 0xfffffffc, RZ, 0xc0, !PT ;  /* 0xfffffffc06027812 */ /* 0x000fc600078ec0ff */
[----:B------:R-:W-:Y:S02]  /*08c0*/  IMAD.SHL.U32 R0, R20, 0x40, RZ ;  /* 0x0000004014007824 */ /* 0x000fe400078e00ff */
[----:B------:R-:W-:Y:S02]  /*08d0*/  IMAD.IADD R2, R174, 0x1, -R2 ;  /* 0x00000001ae027824 */ /* 0x000fe400078e0a02 */
[----:B------:R-:W-:Y:S01]  /*08e0*/  IMAD.HI.U32 R4, R3, R10, RZ ;  /* 0x0000000a03047227 */ /* 0x000fe200078e00ff */
[----:B------:R-:W-:-:S03]  /*08f0*/  LOP3.LUT R0, R0, 0xc0, RZ, 0xc0, !PT ;  /* 0x000000c000007812 */ /* 0x000fc600078ec0ff */
[----:B------:R-:W-:Y:S01]  /*0900*/  IMAD.SHL.U32 R100, R2, 0x8, RZ ;  /* 0x0000000802647824 */ /* 0x000fe200078e00ff */
[----:B------:R-:W-:Y:S01]  /*0910*/  SHF.R.U32.HI R3, RZ, 0x3, R0 ;  /* 0x00000003ff037819 */ /* 0x000fe20000011600 */
[----:B------:R-:W-:-:S03]  /*0920*/  IMAD.MOV R2, RZ, RZ, -R4 ;  /* 0x000000ffff027224 */ /* 0x000fc600078e0a04 */
[----:B------:R-:W-:Y:S01]  /*0930*/  LOP3.LUT R5, R0, 0x18, R100, 0xf8, !PT ;  /* 0x0000001800057812 */ /* 0x000fe200078ef864 */
[----:B------:R-:W-:Y:S01]  /*0940*/  IMAD R0, R7, R2, R10 ;  /* 0x0000000207007224 */ /* 0x000fe200078e020a */
[----:B------:R-:W-:Y:S02]  /*0950*/  LEA.HI R2, R6, R8, RZ, 0x1 ;  /* 0x0000000806027211 */ /* 0x000fe400078f08ff */
[----:B------:R-:W-:Y:S02]  /*0960*/  LOP3.LUT R3, R5, R3, RZ, 0x3c, !PT ;  /* 0x0000000305037212 */ /* 0x000fe400078e3cff */
[----:B------:R-:W-:Y:S02]  /*0970*/  ISETP.GT.U32.AND P0, PT, R7, R0, PT ;  /* 0x000000000700720c */ /* 0x000fe40003f04070 */
[----:B------:R-:W-:-:S05]  /*0980*/  LOP3.LUT R2, R2, 0x7fffffe, RZ, 0xc0, !PT ;  /* 0x07fffffe02027812 */ /* 0x000fca00078ec0ff */
[----:B------:R-:W-:-:S06]  /*0990*/  IMAD.IADD R2, R8, 0x1, -R2 ;  /* 0x0000000108027824 */ /* 0x000fcc00078e0a02 */
        /* <DEDUP_REMOVED lines=14> */
.L_x_751:
[----:B------:R-:W-:Y:S01]  /*0a80*/  @UP0 UIADD3 UR11, UR10, UR11, URZ ;  /* 0x0000000b0a0b0290 */ /* 0x000fe2000fffe03f */
[----:B------:R-:W-:Y:S01]  /*0a90*/  ISETP.GE.U32.AND P1, PT, R0, R7, PT ;  /* 0x000000070000720c */ /* 0x000fe20003f26070 */
[----:B------:R-:W-:Y:S01]  /*0aa0*/  @UP0 ULDC.64 UR6, c[0x0][0x250] ;  /* 0x0000940000060ab9 */ /* 0x000fe20000000a00 */
[----:B------:R-:W-:Y:S01]  /*0ab0*/  IMAD R0, R25, 0x8, R2 ;  /* 0x0000000819007824 */ /* 0x000fe200078e0202 */
[----:B------:R-:W-:Y:S01]  /*0ac0*/  @UP0 UIMAD.WIDE.U32 UR30, UR11, UR6, URZ ;  /* 0x000000060b1e02a5 */ /* 0x000fe2000f8e003f */
[----:B------:R-:W-:Y:S01]  /*0ad0*/  SHF.R.S32.HI R101, RZ, 0x1f, R100 ;  /* 0x0000001fff657819 */ /* 0x000fe20000011464 */
[----:B------:R-:W-:Y:S01]  /*0ae0*/  @UP0 UIMAD UR13, UR11, UR7, URZ ;  /* 0x000000070b0d02a4 */ /* 0x000fe2000f8e023f */
[----:B------:R-:W-:Y:S01]  /*0af0*/  IMAD.U32 R234, R0, 0x20, R3 ;  /* 0x0000002000ea7824 */ /* 0x000fe200078e0003 */
[----:B------:R-:W-:Y:S01]  /*0b00*/  USHF.R.S32.HI UR25, URZ, 0x1f, UR26 ;  /* 0x0000001f3f197899 */ /* 0x000fe2000801141a */
[----:B------:R-:W-:Y:S01]  /*0b10*/  LOP3.LUT R5, R14, UR26, RZ, 0x3c, !PT ;  /* 0x0000001a0e057c12 */ /* 0x000fe2000f8e3cff */
        /* <DEDUP_REMOVED lines=14> */
.L_x_752:
[----:B------:R-:W-:Y:S01]  /*0c00*/  IMAD R0, R9, UR8, RZ ;  /* 0x0000000809007c24 */ /* 0x000fe2000f8e02ff */
[----:B------:R-:W-:Y:S01]  /*0c10*/  @!P0 IADD3 R4, R4, 0x1, RZ ;  /* 0x0000000104048810 */ /* 0x000fe20007ffe0ff */
[----:B------:R-:W-:Y:S01]  /*0c20*/  IMAD.WIDE.U32 R2, R8, UR8, R100 ;  /* 0x0000000808027c25 */ /* 0x000fe2000f8e0064 */
[----:B------:R-:W-:Y:S01]  /*0c30*/  ISETP.GE.AND P2, PT, R5, RZ, PT ;  /* 0x000000ff0500720c */ /* 0x000fe20003f46270 */
[----:B------:R-:W-:Y:S01]  /*0c40*/  ULDC.64 UR10, c[0x0][0x258] ;  /* 0x00009600000a7ab9 */ /* 0x000fe20000000a00 */
[----:B------:R-:W-:Y:S01]  /*0c50*/  ISETP.NE.AND P3, PT, R14, RZ, PT ;  /* 0x000000ff0e00720c */ /* 0x000fe20003f65270 */
[----:B------:R-:W-:Y:S01]  /*0c60*/  IMAD R0, R8, UR9, R0 ;  /* 0x0000000908007c24 */ /* 0x000fe2000f8e0200 */
[----:B------:R-:W-:Y:S01]  /*0c70*/  IADD3 R10, P0, R2, UR28, RZ ;  /* 0x0000001c020a7c10 */ /* 0x000fe2000ff1e0ff */
[----:B------:R-:W-:Y:S01]  /*0c80*/  IMAD.WIDE.U32 R6, R8, UR6, R100 ;  /* 0x0000000608067c25 */ /* 0x000fe2000f8e0064 */
[----:B------:R-:W-:Y:S01]  /*0c90*/  @P1 IADD3 R4, R4, 0x1, RZ ;  /* 0x0000000104041810 */ /* 0x000fe20007ffe0ff */
[----:B------:R-:W-:Y:S01]  /*0ca0*/  UIADD3 UR19, UR20, -0x1, URZ ;  /* 0xffffffff14137890 */ /* 0x000fe2000fffe03f */
[----:B------:R-:W-:Y:S01]  /*0cb0*/  IADD3.X R11, R3, UR12, R0, P0, !PT ;  /* 0x0000000c030b7c10 */ /* 0x000fe200087fe400 */
[----:B------:R-:W-:Y:S01]  /*0cc0*/  IMAD R2, R9, UR6, RZ ;  /* 0x0000000609027c24 */ /* 0x000fe2000f8e02ff */
[----:B------:R-:W1:Y:S01]  /*0cd0*/  S2UR UR12, SR_CgaCtaId ;  /* 0x00000000000c79c3 */ /* 0x000e620000008800 */
[----:B------:R-:W-:Y:S01]  /*0ce0*/  IMAD.MOV.U32 R0, RZ, RZ, R4 ;  /* 0x000000ffff007224 */ /* 0x000fe200078e0004 */
[----:B------:R-:W-:Y:S01]  /*0cf0*/  IADD3 R4, P1, R6, UR30, RZ ;  /* 0x0000001e06047c10 */ /* 0x000fe2000ff3e0ff */
[----:B------:R-:W-:Y:S01]  /*0d00*/  IMAD R3, R8, UR7, R2 ;  /* 0x0000000708037c24 */ /* 0x000fe2000f8e0202 */
[----:B------:R-:W-:Y:S01]  /*0d10*/  IADD3 R2, P0, R100, UR18, RZ ;  /* 0x0000001264027c10 */ /* 0x000fe2000ff1e0ff */
[----:B------:R-:W-:Y:S01]  /*0d20*/  UIMAD UR18, UR19, -0x40, UR21 ;  /* 0xffffffc0131278a4 */ /* 0x000fe2000f8e0215 */
[----:B------:R-:W-:Y:S01]  /*0d30*/  @!P2 IADD3 R0, -R0, RZ, RZ ;  /* 0x000000ff0000a210 */ /* 0x000fe20007ffe1ff */
[----:B------:R-:W-:Y:S01]  /*0d40*/  BSSY B0, `(.L_x_753) ;  /* 0x0000042000007945 */ /* 0x000fe20003800000 */
[----:B------:R-:W-:Y:S01]  /*0d50*/  @!P3 LOP3.LUT R0, RZ, R14, RZ, 0x33, !PT ;  /* 0x0000000eff00b212 */ /* 0x000fe200078e33ff */
[----:B------:R-:W-:Y:S01]  /*0d60*/  IMAD.U32 R14, RZ, RZ, UR10 ;  /* 0x0000000aff0e7e24 */ /* 0x000fe2000f8e00ff */
        /* <DEDUP_REMOVED lines=11> */
[----:B------:R-:W-:Y:S01]  /*0e20*/  IADD3 R188, R100, 0x40, RZ ;  /* 0x0000004064bc7810 */ /* 0x000fe20007ffe0ff */
[----:B------:R-:W-:Y:S01]  /*0e30*/  IMAD.WIDE.U32 R26, R0, UR10, R10 ;  /* 0x0000000a001a7c25 */ /* 0x000fe2000f8e000a */
[----:B-1----:R-:W-:Y:S01]  /*0e40*/  ULEA UR4, UR12, UR4, 0x18 ;  /* 0x000000040c047291 */ /* 0x002fe2000f8ec03f */
[----:B------:R-:W-:Y:S02]  /*0e50*/  ISETP.GE.AND P1, PT, R18, UR14, PT ;  /* 0x0000000e12007c0c */ /* 0x000fe4000bf26270 */
[C---:B------:R-:W-:Y:S01]  /*0e60*/  IMAD R19, R0.reuse, UR11, R2 ;  /* 0x0000000b00137c24 */ /* 0x040fe2000f8e0202 */
[----:B------:R-:W-:Y:S01]  /*0e70*/  ULDC.64 UR10, c[0x0][0x268] ;  /* 0x00009a00000a7ab9 */ /* 0x000fe20000000a00 */
[----:B------:R1:W-:Y:S01]  /*0e80*/  STL.64 [R1+0x40], R26 ;  /* 0x0000401a01007387 */ /* 0x0003e20000100a00 */
[----:B------:R-:W-:Y:S01]  /*0e90*/  IMAD.WIDE.U32 R28, R0, UR10, R4 ;  /* 0x0000000a001c7c25 */ /* 0x000fe2000f8e0004 */
[----:B------:R-:W-:-:S03]  /*0ea0*/  LEA R234, R234, UR4, 0x1 ;  /* 0x00000004eaea7c11 */ /* 0x000fc6000f8e08ff */
[----:B------:R-:W-:Y:S01]  /*0eb0*/  IMAD R6, R6, UR10, RZ ;  /* 0x0000000a06067c24 */ /* 0x000fe2000f8e02ff */
[----:B------:R1:W-:Y:S01]  /*0ec0*/  STL.64 [R1+0x8], R28 ;  /* 0x0000081c01007387 */ /* 0x0003e20000100a00 */
[----:B------:R-:W-:Y:S02]  /*0ed0*/  VIADD R11, R15, UR13 ;  /* 0x0000000d0f0b7c36 */ /* 0x000fe40008000000 */
[----:B------:R-:W-:Y:S02]  /*0ee0*/  IMAD R22, R0, UR11, R6 ;  /* 0x0000000b00167c24 */ /* 0x000fe4000f8e0206 */
        /* <DEDUP_REMOVED lines=39> */
.L_x_754:
[----:B------:R-:W-:Y:S05]  /*1160*/  BSYNC B0 ;  /* 0x0000000000007941 */ /* 0x000fea0003800000 */
.L_x_753:
[----:B------:R-:W-:Y:S04]  /*1170*/  BSSY B0, `(.L_x_755) ;  /* 0x0000028000007945 */ /* 0x000fe80003800000 */
[----:B------:R-:W-:Y:S05]  /*1180*/  @P1 BRA `(.L_x_756) ;  /* 0x0000000000981947 */ /* 0x000fea0003800000 */
[----:B------:R-:W-:Y:S01]  /*1190*/  ULDC UR12, c[0x0][0x2d0] ;  /* 0x0000b400000c7ab9 */ /* 0x000fe20000000800 */
[----:B------:R-:W-:Y:S01]  /*11a0*/  IADD3 R0, P0, R12, 0x20, RZ ;  /* 0x000000200c007810 */ /* 0x000fe20007f1e0ff */
[----:B------:R-:W-:Y:S01]  /*11b0*/  ULDC.64 UR10, c[0x0][0x240] ;  /* 0x00009000000a7ab9 */ /* 0x000fe20000000a00 */
[----:B------:R-:W-:Y:S01]  /*11c0*/  ISETP.GE.AND P3, PT, R100, UR12, PT ;  /* 0x0000000c64007c0c */ /* 0x000fe2000bf66270 */
[----:B--23--:R-:W-:Y:S01]  /*11d0*/  IMAD.MOV.U32 R3, RZ, RZ, R11 ;  /* 0x000000ffff037224 */ /* 0x00cfe200078e000b */
[----:B------:R-:W-:Y:S01]  /*11e0*/  ISETP.GE.AND P2, PT, R189, UR12, PT ;  /* 0x0000000cbd007c0c */ /* 0x000fe2000bf46270 */
[----:B------:R-:W-:Y:S01]  /*11f0*/  IMAD.X R2, RZ, RZ, R13, P0 ;  /* 0x000000ffff027224 */ /* 0x000fe200000e060d */
[----:B------:R-:W-:-:S03]  /*1200*/  ISETP.GE.AND P0, PT, R188, UR12, PT ;  /* 0x0000000cbc007c0c */ /* 0x000fc6000bf06270 */
[----:B------:R-:W-:Y:S02]  /*1210*/  IMAD R16, R2, UR10, RZ ;  /* 0x0000000a02107c24 */ /* 0x000fe4000f8e02ff */
[----:B------:R-:W-:-:S04]  /*1220*/  IMAD.MOV.U32 R2, RZ, RZ, R14 ;  /* 0x000000ffff027224 */ /* 0x000fc800078e000e */
[----:B------:R-:W2:Y:S01]  /*1230*/  @!P3 LDC.64 R6, c[0x0][0x210] ;  /* 0x00008400ff06bb82 */ /* 0x000ea20000000a00 */
[C---:B------:R-:W-:Y:S01]  /*1240*/  IMAD.WIDE.U32 R2, R0.reuse, UR10, R2 ;  /* 0x0000000a00027c25 */ /* 0x040fe2000f8e0002 */
[----:B------:R4:W-:Y:S03]  /*1250*/  @P3 STS.128 [R234+0x800], RZ ;  /* 0x000800ffea003388 */ /* 0x0009e60000000c00 */
[----:B------:R-:W-:-:S03]  /*1260*/  IMAD R0, R0, UR11, R16 ;  /* 0x0000000b00007c24 */ /* 0x000fc6000f8e0210 */
[----:B------:R-:W3:Y:S01]  /*1270*/  @!P2 LDC.64 R4, c[0x0][0x210] ;  /* 0x00008400ff04ab82 */ /* 0x000ee20000000a00 */
[----:B------:R-:W-:Y:S01]  /*1280*/  IMAD.IADD R0, R3, 0x1, R0 ;  /* 0x0000000103007824 */ /* 0x000fe200078e0200 */
[----:B--2---:R-:W-:-:S04]  /*1290*/  @!P3 LEA R6, P6, R2, R6, 0x1 ;  /* 0x000000060206b211 */ /* 0x004fc800078c08ff */
        /* <DEDUP_REMOVED lines=21> */
.L_x_756:
[----:B------:R-:W-:Y:S05]  /*13f0*/  BSYNC B0 ;  /* 0x0000000000007941 */ /* 0x000fea0003800000 */
.L_x_755:
        /* <DEDUP_REMOVED lines=12> */
[----:B----4-:R-:W2:Y:S01]  /*14c0*/  @!P3 LDC.64 R6, c[0x0][0x210] ;  /* 0x00008400ff06bb82 */ /* 0x010ea20000000a00 */
[C---:B------:R-:W-:Y:S01]  /*14d0*/  IMAD.WIDE.U32 R2, R0.reuse, UR10, R2 ;  /* 0x0000000a00027c25 */ /* 0x040fe2000f8e0002 */
[----:B------:R3:W-:Y:S03]  /*14e0*/  @P3 STS.128 [R234+0x1000], RZ ;  /* 0x001000ffea003388 */ /* 0x0007e60000000c00 */
[----:B------:R-:W-:-:S03]  /*14f0*/  IMAD R0, R0, UR11, R16 ;  /* 0x0000000b00007c24 */ /* 0x000fc6000f8e0210 */
[----:B------:R-:W4:Y:S01]  /*1500*/  @!P2 LDC.64 R4, c[0x0][0x210] ;  /* 0x00008400ff04ab82 */ /* 0x000f220000000a00 */
[----:B------:R-:W-:Y:S01]  /*1510*/  IMAD.IADD R0, R3, 0x1, R0 ;  /* 0x0000000103007824 */ /* 0x000fe200078e0200 */
        /* <DEDUP_REMOVED lines=22> */
.L_x_758:
[----:B------:R-:W-:Y:S05]  /*1680*/  BSYNC B0 ;  /* 0x0000000000007941 */ /* 0x000fea0003800000 */
.L_x_757:
        /* <DEDUP_REMOVED lines=8> */
[----:B--23--:R-:W-:Y:S01]  /*1710*/  IMAD.MOV.U32 R2, RZ, RZ, R14 ;  /* 0x000000ffff027224 */ /* 0x00cfe200078e000e */
[----:B------:R-:W-:Y:S01]  /*1720*/  ISETP.GE.AND P2, PT, R189, UR12, PT ;  /* 0x0000000cbd007c0c */ /* 0x000fe2000bf46270 */
[----:B------:R-:W-:Y:S01]  /*1730*/  IMAD.X R12, RZ, RZ, R13, P0 ;  /* 0x000000ffff0c7224 */ /* 0x000fe200000e060d */
[----:B------:R-:W-:Y:S01]  /*1740*/  ISETP.GE.AND P0, PT, R188, UR12, PT ;  /* 0x0000000cbc007c0c */ /* 0x000fe2000bf06270 */
[----:B------:R-:W-:Y:S02]  /*1750*/  IMAD.MOV.U32 R3, RZ, RZ, R11 ;  /* 0x000000ffff037224 */ /* 0x000fe400078e000b */
[----:B------:R-:W-:-:S02]  /*1760*/  IMAD R12, R12, UR10, RZ ;  /* 0x0000000a0c0c7c24 */ /* 0x000fc4000f8e02ff */
[----:B----4-:R-:W-:-:S04]  /*1770*/  IMAD.WIDE.U32 R6, R0, UR10, R2 ;  /* 0x0000000a00067c25 */ /* 0x010fc8000f8e0002 */
[----:B------:R-:W2:Y:S01]  /*1780*/  @!P3 LDC.64 R4, c[0x0][0x210] ;  /* 0x00008400ff04bb82 */ /* 0x000ea20000000a00 */
[----:B------:R-:W-:Y:S01]  /*1790*/  IMAD R0, R0, UR11, R12 ;  /* 0x0000000b00007c24 */ /* 0x000fe2000f8e020c */
[----:B------:R3:W-:Y:S03]  /*17a0*/  @P3 STS.128 [R234+0x1800], RZ ;  /* 0x001800ffea003388 */ /* 0x0007e60000000c00 */
[----:B------:R-:W-:-:S03]  /*17b0*/  IMAD.IADD R0, R7, 0x1, R0 ;  /* 0x0000000107007824 */ /* 0x000fc600078e0200 */
[----:B------:R-:W4:Y:S01]  /*17c0*/  @!P2 LDC.64 R16, c[0x0][0x210] ;  /* 0x00008400ff10ab82 */ /* 0x000f220000000a00 */
        /* <DEDUP_REMOVED lines=22> */
.L_x_760:
[----:B------:R-:W-:Y:S05]  /*1930*/  BSYNC B0 ;  /* 0x0000000000007941 */ /* 0x000fea0003800000 */
.L_x_759:
[----:B------:R-:W-:Y:S01]  /*1940*/  IMAD.IADD R183, R27, 0x1, R19 ;  /* 0x000000011bb77824 */ /* 0x000fe200078e0213 */
[----:B------:R-:W-:Y:S01]  /*1950*/  MOV R182, R26 ;  /* 0x0000001a00b67202 */ /* 0x000fe20000000f00 */
[----:B------:R-:W-:Y:S01]  /*1960*/  USHF.R.S32.HI UR32, URZ, 0x1f, UR19 ;  /* 0x0000001f3f207899 */ /* 0x000fe20008011413 */
[----:B------:R-:W-:Y:S01]  /*1970*/  ISETP.GE.AND P0, PT, R8, UR18, PT ;  /* 0x0000001208007c0c */ /* 0x000fe2000bf06270 */
[----:B------:R-:W-:Y:S01]  /*1980*/  UIMAD UR10, UR28, UR19, URZ ;  /* 0x000000131c0a72a4 */ /* 0x000fe2000f8e023f */
[----:B------:R-:W-:Y:S01]  /*1990*/  IMAD.U32 R181, RZ, RZ, UR29 ;  /* 0x0000001dffb57e24 */ /* 0x000fe2000f8e00ff */
[----:B------:R1:W-:Y:S01]  /*19a0*/  STL.64 [R1+0x38], R182 ;  /* 0x000038b601007387 */ /* 0x0003e20000100a00 */
[----:B------:R-:W-:Y:S01]  /*19b0*/  BSSY B0, `(.L_x_761) ;  /* 0x0000025000007945 */ /* 0x000fe20003800000 */
[----:B------:R-:W-:Y:S01]  /*19c0*/  UIMAD UR10, UR32, UR29, UR10 ;  /* 0x0000001d200a72a4 */ /* 0x000fe2000f8e020a */
[----:B--23--:R-:W-:Y:S01]  /*19d0*/  IMAD.WIDE.U32 R2, R181, UR19, R182 ;  /* 0x00000013b5027c25 */ /* 0x00cfe2000f8e00b6 */
[----:B------:R-:W-:-:S04]  /*19e0*/  ISETP.GE.AND P5, PT, R18, UR18, PT ;  /* 0x0000001212007c0c */ /* 0x000fc8000bfa6270 */
[----:B------:R-:W-:Y:S02]  /*19f0*/  IADD3 R10, R3, UR10, RZ ;  /* 0x0000000a030a7c10 */ /* 0x000fe4000fffe0ff */
[----:B------:R-:W-:Y:S07]  /*1a00*/  @P0 BRA `(.L_x_762) ;  /* 0x00000000007c0947 */ /* 0x000fee0003800000 */
[----:B------:R-:W-:Y:S02]  /*1a10*/  ULDC UR10, c[0x0][0x2d0] ;  /* 0x0000b400000a7ab9 */ /* 0x000fe40000000800 */
[----:B------:R-:W-:Y:S02]  /*1a20*/  ISETP.GE.AND P3, PT, R100, UR10, PT ;  /* 0x0000000a64007c0c */ /* 0x000fe4000bf66270 */
[----:B------:R-:W-:Y:S02]  /*1a30*/  ISETP.GE.AND P2, PT, R189, UR10, PT ;  /* 0x0000000abd007c0c */ /* 0x000fe4000bf46270 */
[----:B------:R-:W-:-:S09]  /*1a40*/  ISETP.GE.AND P0, PT, R188, UR10, PT ;  /* 0x0000000abc007c0c */ /* 0x000fd2000bf06270 */
[----:B----4-:R-:W2:Y:S01]  /*1a50*/  @!P3 LDC.64 R6, c[0x0][0x218] ;  /* 0x00008600ff06bb82 */ /* 0x010ea20000000a00 */
        /* <DEDUP_REMOVED lines=26> */
.L_x_762:
[----:B------:R-:W-:Y:S05]  /*1c00*/  BSYNC B0 ;  /* 0x0000000000007941 */ /* 0x000fea0003800000 */
.L_x_761:
        /* <DEDUP_REMOVED lines=10> */
[----:B--234-:R-:W2:Y:S01]  /*1cb0*/  @!P3 LDC.64 R4, c[0x0][0x218] ;  /* 0x00008600ff04bb82 */ /* 0x01cea20000000a00 */
[----:B------:R3:W-:Y:S07]  /*1cc0*/  @P3 STS.128 [R234+0x6800], RZ ;  /* 0x006800ffea003388 */ /* 0x0007ee0000000c00 */
        /* <DEDUP_REMOVED lines=23> */
.L_x_764:
[----:B------:R-:W-:Y:S05]  /*1e40*/  BSYNC B0 ;  /* 0x0000000000007941 */ /* 0x000fea0003800000 */
.L_x_763:
        /* <DEDUP_REMOVED lines=11> */
[----:B--234-:R-:W-:Y:S01]  /*1f00*/  LOP3.LUT R4, R24, 0xfffffff8, RZ, 0xc0, !PT ;  /* 0xfffffff818047812 */ /* 0x01cfe200078ec0ff */
[----:B------:R-:W-:Y:S01]  /*1f10*/  @UP1 UIMAD UR11, UR24, UR11, UR33 ;  /* 0x0000000b180b12a4 */ /* 0x000fe2000f8e0221 */
[----:B------:R-:W-:Y:S01]  /*1f20*/  ISETP.GE.AND P1, PT, R8, UR18, PT ;  /* 0x0000001208007c0c */ /* 0x000fe2000bf26270 */
[----:B------:R-:W-:Y:S01]  /*1f30*/  @UP1 ULEA UR12, UP0, UR34, UR12, 0x2 ;  /* 0x0000000c220c1291 */ /* 0x000fe2000f80103f */
[----:B------:R-:W-:-:S04]  /*1f40*/  DEPBAR.LE SB0, 0x0 ;  /* 0x000080000000791a */ /* 0x000fc80000000000 */
[----:B------:R-:W-:Y:S01]  /*1f50*/  @UP1 UIADD3 UR11, UR35, UR11, URZ ;  /* 0x0000000b230b1290 */ /* 0x000fe2000fffe03f */
[----:B------:R-:W-:Y:S01]  /*1f60*/  IMAD.U32 R2, RZ, RZ, UR12 ;  /* 0x0000000cff027e24 */ /* 0x000fe2000f8e00ff */
[----:B------:R-:W-:Y:S02]  /*1f70*/  @UP1 ULDC UR10, c[0x0][0x2e8] ;  /* 0x0000ba00000a1ab9 */ /* 0x000fe40000000800 */
[----:B------:R-:W-:-:S06]  /*1f80*/  @UP1 ULEA.HI.X UR13, UR34, UR13, UR11, 0x2, UP0 ;  /* 0x0000000d220d1291 */ /* 0x000fcc00080f140b */
[----:B------:R-:W-:-:S05]  /*1f90*/  IMAD.U32 R3, RZ, RZ, UR13 ;  /* 0x0000000dff037e24 */ /* 0x000fca000f8e00ff */
[----:B------:R2:W3:Y:S01]  /*1fa0*/  @P0 LDG.E R14, desc[UR22][R2.64] ;  /* 0x00000016020e0981 */ /* 0x0004e2000c1e1900 */
[----:B------:R-:W-:Y:S01]  /*1fb0*/  IMAD.IADD R4, R174, 0x1, -R4 ;  /* 0x00000001ae047824 */ /* 0x000fe200078e0a04 */
[----:B------:R-:W3:Y:S01]  /*1fc0*/  @P0 MUFU.RCP R12, UR10 ;  /* 0x0000000a000c0d08 */ /* 0x000ee20008001000 */
[----:B------:R-:W-:Y:S01]  /*1fd0*/  IMAD.SHL.U32 R13, R20, 0x8, RZ ;  /* 0x00000008140d7824 */ /* 0x000fe200078e00ff */
[----:B------:R-:W-:Y:S01]  /*1fe0*/  BAR.SYNC.DEFER_BLOCKING 0x0 ;  /* 0x0000000000007b1d */ /* 0x000fe20000010000 */
[----:B-1----:R-:W-:Y:S01]  /*1ff0*/  IMAD.IADD R27, R29, 0x1, R22 ;  /* 0x000000011d1b7824 */ /* 0x002fe200078e0216 */
[----:B------:R-:W-:Y:S01]  /*2000*/  USHF.L.U64.HI UR12, UR6, 0x6, UR7 ;  /* 0x00000006060c7899 */ /* 0x000fe20008010207 */
[----:B------:R-:W-:Y:S01]  /*2010*/  IMAD.MOV.U32 R26, RZ, RZ, R28 ;  /* 0x000000ffff1a7224 */ /* 0x000fe200078e001c */
[----:B------:R-:W-:Y:S01]  /*2020*/  USHF.L.U32 UR13, UR6, 0x6, URZ ;  /* 0x00000006060d7899 */ /* 0x000fe2000800063f */
[----:B------:R-:W-:Y:S01]  /*2030*/  ISETP.GE.AND P5, PT, R18, UR18, PT ;  /* 0x0000001212007c0c */ /* 0x000fe2000bfa6270 */
[----:B------:R-:W-:Y:S01]  /*2040*/  UIMAD UR11, UR12, UR19, URZ ;  /* 0x000000130c0b72a4 */ /* 0x000fe2000f8e023f */
[----:B------:R-:W-:Y:S01]  /*2050*/  BSSY B0, `(.L_x_765) ;  /* 0x0000061000007945 */ /* 0x000fe20003800000 */
[----:B------:R1:W-:Y:S02]  /*2060*/  STL.64 [R1], R26 ;  /* 0x0000001a01007387 */ /* 0x0003e40000100a00 */
[----:B------:R-:W-:Y:S01]  /*2070*/  UIMAD UR11, UR32, UR13, UR11 ;  /* 0x0000000d200b72a4 */ /* 0x000fe2000f8e020b */
[----:B--2---:R-:W-:-:S02]  /*2080*/  LEA.HI R2, R23, R174, RZ, 0x4 ;  /* 0x000000ae17027211 */ /* 0x004fc400078f20ff */
[----:B------:R-:W-:Y:S01]  /*2090*/  LOP3.LUT R3, R21, 0xffffffe0, RZ, 0xc0, !PT ;  /* 0xffffffe015037812 */ /* 0x000fe200078ec0ff */
[----:B------:R1:W-:Y:S01]  /*20a0*/  @P1 STS [R234+0x9000], RZ ;  /* 0x009000ffea001388 */ /* 0x0003e20000000800 */
[----:B------:R-:W-:-:S03]  /*20b0*/  SHF.R.S32.HI R6, RZ, 0x4, R2 ;  /* 0x00000004ff067819 */ /* 0x000fc60000011402 */
[----:B------:R-:W-:Y:S01]  /*20c0*/  IMAD.IADD R3, R174, 0x1, -R3 ;  /* 0x00000001ae037824 */ /* 0x000fe200078e0a03 */
[C---:B------:R-:W-:Y:S01]  /*20d0*/  LEA.HI R0, R2.reuse, R6, RZ, 0x1 ;  /* 0x0000000602007211 */ /* 0x040fe200078f08ff */
[----:B------:R1:W-:Y:S01]  /*20e0*/  @P1 STS [R234+0x9004], RZ ;  /* 0x009004ffea001388 */ /* 0x0003e20000000800 */
[----:B------:R-:W-:Y:S02]  /*20f0*/  LOP3.LUT R2, R2, 0xfffffff0, RZ, 0xc0, !PT ;  /* 0xfffffff002027812 */ /* 0x000fe400078ec0ff */
[----:B------:R-:W-:Y:S01]  /*2100*/  LOP3.LUT R5, R0, 0xfffffffe, RZ, 0xc0, !PT ;  /* 0xfffffffe00057812 */ /* 0x000fe200078ec0ff */
[----:B------:R1:W-:Y:S01]  /*2110*/  @P1 STS.64 [R234+0x9008], RZ ;  /* 0x009008ffea001388 */ /* 0x0003e20000000a00 */
[----:B------:R-:W-:Y:S01]  /*2120*/  SHF.R.S32.HI R8, RZ, 0x1f, R3 ;  /* 0x0000001fff087819 */ /* 0x000fe20000011403 */
[----:B------:R-:W-:Y:S02]  /*2130*/  IMAD.IADD R0, R174, 0x1, -R2 ;  /* 0x00000001ae007824 */ /* 0x000fe400078e0a02 */
[----:B------:R-:W-:Y:S01]  /*2140*/  IMAD.IADD R9, R6, 0x1, -R5 ;  /* 0x0000000106097824 */ /* 0x000fe200078e0a05 */
[----:B------:R-:W-:Y:S01]  /*2150*/  LEA.HI R8, R8, R3, RZ, 0x2 ;  /* 0x0000000308087211 */ /* 0x000fe200078f10ff */
[----:B------:R1:W-:Y:S01]  /*2160*/  @P1 STS.128 [R234+0xa000], RZ ;  /* 0x00a000ffea001388 */ /* 0x0003e20000000c00 */
[----:B------:R-:W-:-:S02]  /*2170*/  LEA.HI R2, R0, R0, RZ, 0x1 ;  /* 0x0000000000027211 */ /* 0x000fc400078f08ff */
[----:B------:R-:W-:Y:S01]  /*2180*/  LEA.HI R3, R4, R4, RZ, 0x1 ;  /* 0x0000000404037211 */ /* 0x000fe200078f08ff */
[----:B------:R1:W-:Y:S01]  /*2190*/  @P1 STS.128 [R234+0xb000], RZ ;  /* 0x00b000ffea001388 */ /* 0x0003e20000000c00 */
[----:B------:R-:W-:Y:S02]  /*21a0*/  LOP3.LUT R6, R2, 0x7fffffe, RZ, 0xc0, !PT ;  /* 0x07fffffe02067812 */ /* 0x000fe400078ec0ff */
[----:B------:R-:W-:Y:S02]  /*21b0*/  SHF.R.S32.HI R11, RZ, 0x1f, R0 ;  /* 0x0000001fff0b7819 */ /* 0x000fe40000011400 */
[----:B------:R-:W-:Y:S01]  /*21c0*/  SHF.R.S32.HI R7, RZ, 0x1, R2 ;  /* 0x00000001ff077819 */ /* 0x000fe20000011402 */
[----:B------:R-:W-:Y:S01]  /*21d0*/  IMAD.IADD R173, R0, 0x1, -R6 ;  /* 0x0000000100ad7824 */ /* 0x000fe200078e0a06 */
[----:B------:R-:W-:Y:S02]  /*21e0*/  SHF.R.S32.HI R2, RZ, 0x1f, R2 ;  /* 0x0000001fff027819 */ /* 0x000fe40000011402 */
[----:B------:R-:W-:-:S02]  /*21f0*/  LOP3.LUT R5, R3, 0x7fffffe, RZ, 0xc0, !PT ;  /* 0x07fffffe03057812 */ /* 0x000fc400078ec0ff */
[----:B------:R-:W-:Y:S02]  /*2200*/  LEA.HI R11, R11, R0, RZ, 0x3 ;  /* 0x000000000b0b7211 */ /* 0x000fe400078f18ff */
[----:B------:R-:W-:Y:S01]  /*2210*/  LEA.HI R0, R2, R7, RZ, 0x2 ;  /* 0x0000000702007211 */ /* 0x000fe200078f10ff */
[----:B------:R-:W-:Y:S01]  /*2220*/  IMAD.IADD R10, R4, 0x1, -R5 ;  /* 0x00000001040a7824 */ /* 0x000fe200078e0a05 */
[----:B------:R-:W-:Y:S01]  /*2230*/  SHF.R.S32.HI R17, RZ, 0x1, R3 ;  /* 0x00000001ff117819 */ /* 0x000fe20000011403 */
[----:B------:R-:W-:Y:S01]  /*2240*/  IMAD.SHL.U32 R6, R11, 0x20, RZ ;  /* 0x000000200b067824 */ /* 0x000fe200078e00ff */
[----:B------:R-:W-:Y:S01]  /*2250*/  LOP3.LUT R4, R0, 0xfffffffc, RZ, 0xc0, !PT ;  /* 0xfffffffc00047812 */ /* 0x000fe200078ec0ff */
[----:B------:R-:W-:Y:S01]  /*2260*/  IMAD R10, R9, 0x8, R10 ;  /* 0x00000008090a7824 */ /* 0x000fe200078e020a */
[----:B------:R-:W-:Y:S01]  /*2270*/  LEA R5, R25, UR27, 0x4 ;  /* 0x0000001b19057c11 */ /* 0x000fe2000f8e20ff */
[----:B------:R-:W-:Y:S01]  /*2280*/  IMAD.SHL.U32 R3, R17, 0x40, RZ ;  /* 0x0000004011037824 */ /* 0x000fe200078e00ff */
[----:B------:R-:W-:Y:S01]  /*2290*/  SHF.R.S32.HI R2, RZ, 0x2, R8 ;  /* 0x00000002ff027819 */ /* 0x000fe20000011408 */
[----:B------:R-:W-:Y:S01]  /*22a0*/  IMAD.IADD R16, R7, 0x1, -R4 ;  /* 0x0000000107107824 */ /* 0x000fe200078e0a04 */
[----:B------:R-:W-:-:S02]  /*22b0*/  LOP3.LUT R172, R6, 0xffffff00, RZ, 0xc0, !PT ;  /* 0xffffff0006ac7812 */ /* 0x000fc400078ec0ff */
[----:B------:R-:W-:Y:S01]  /*22c0*/  LOP3.LUT R0, R3, 0xc0, RZ, 0xc0, !PT ;  /* 0x000000c003007812 */ /* 0x000fe200078ec0ff */
[----:B------:R-:W-:Y:S01]  /*22d0*/  IMAD.SHL.U32 R4, R16, 0x40, RZ ;  /* 0x0000004010047824 */ /* 0x000fe200078e00ff */
[----:B------:R-:W-:Y:S01]  /*22e0*/  IADD3 R8, R5, 0x1, R2 ;  /* 0x0000000105087810 */ /* 0x000fe20007ffe002 */
[----:B------:R-:W-:Y:S01]  /*22f0*/  IMAD.SHL.U32 R3, R9, 0x8, RZ ;  /* 0x0000000809037824 */ /* 0x000fe200078e00ff */
[----:B------:R-:W-:Y:S02]  /*2300*/  LOP3.LUT R5, R0, 0x8, R13, 0xf8, !PT ;  /* 0x0000000800057812 */ /* 0x000fe400078ef80d */
[----:B------:R-:W-:Y:S02]  /*2310*/  SHF.R.U32.HI R2, RZ, 0x3, R0 ;  /* 0x00000003ff027819 */ /* 0x000fe40000011600 */
[----:B------:R-:W-:Y:S02]  /*2320*/  LOP3.LUT R0, R4, 0xc0, RZ, 0xc0, !PT ;  /* 0x000000c004007812 */ /* 0x000fe400078ec0ff */
[----:B------:R-:W-:Y:S01]  /*2330*/  LOP3.LUT R7, R5, R2, RZ, 0x3c, !PT ;  /* 0x0000000205077212 */ /* 0x000fe200078e3cff */
[----:B------:R-:W-:Y:S01]  /*2340*/  IMAD.U32 R5, RZ, RZ, UR21 ;  /* 0x00000015ff057e24 */ /* 0x000fe2000f8e00ff */
[----:B------:R-:W-:-:S02]  /*2350*/  LOP3.LUT R3, R0, 0x8, R3, 0xf8, !PT ;  /* 0x0000000800037812 */ /* 0x000fc400078ef803 */
[----:B------:R-:W-:Y:S01]  /*2360*/  SHF.R.U32.HI R2, RZ, 0x3, R0 ;  /* 0x00000003ff027819 */ /* 0x000fe20000011600 */
[----:B------:R-:W-:Y:S01]  /*2370*/  IMAD R0, R25, 0x200, R172 ;  /* 0x0000020019007824 */ /* 0x000fe200078e02ac */
[----:B------:R-:W-:Y:S02]  /*2380*/  IADD3 R5, R5, -UR17, R8 ;  /* 0x8000001105057c10 */ /* 0x000fe4000fffe008 */
[----:B------:R-:W-:Y:S01]  /*2390*/  LOP3.LUT R103, R3, R2, RZ, 0x3c, !PT ;  /* 0x0000000203677212 */ /* 0x000fe200078e3cff */
[----:B------:R-:W-:Y:S02]  /*23a0*/  IMAD R0, R173, 0x20, R0 ;  /* 0x00000020ad007824 */ /* 0x000fe400078e0200 */
[----:B------:R-:W-:Y:S01]  /*23b0*/  VIADD R102, R5, UR5 ;  /* 0x0000000505667c36 */ /* 0x000fe20008000000 */
[----:B------:R-:W-:Y:S01]  /*23c0*/  UMOV UR5, URZ ;  /* 0x0000003f00057c82 */ /* 0x000fe20008000000 */
[----:B------:R-:W-:Y:S02]  /*23d0*/  IMAD.IADD R0, R103, 0x1, R0 ;  /* 0x0000000167007824 */ /* 0x000fe400078e0200 */
[----:B------:R-:W-:-:S03]  /*23e0*/  IMAD.U32 R2, R10, 0x20, R7 ;  /* 0x000000200a027824 */ /* 0x000fc600078e0007 */
[----:B------:R-:W-:Y:S01]  /*23f0*/  LEA R232, R0, UR4, 0x1 ;  /* 0x0000000400e87c11 */ /* 0x000fe2000f8e08ff */
[----:B---3--:R-:W-:-:S05]  /*2400*/  @P0 FMUL.FTZ R4, R14, R12 ;  /* 0x0000000c0e040220 */ /* 0x008fca0000410000 */
[----:B------:R-:W-:Y:S01]  /*2410*/  @P0 R2UR UR10, R4 ;  /* 0x00000000040a02ca */ /* 0x000fe200000e0000 */
[----:B------:R-:W-:-:S04]  /*2420*/  IMAD.U32 R4, RZ, RZ, UR19 ;  /* 0x00000013ff047e24 */ /* 0x000fc8000f8e00ff */
[----:B------:R-:W-:-:S04]  /*2430*/  IMAD.WIDE.U32 R4, R4, UR13, R26 ;  /* 0x0000000d04047c25 */ /* 0x000fc8000f8e001a */
[----:B------:R-:W-:-:S04]  /*2440*/  VIADD R3, R5, UR11 ;  /* 0x0000000b05037c36 */ /* 0x000fc80008000000 */
        /* <DEDUP_REMOVED lines=33> */
.L_x_766:
[----:B------:R-:W-:Y:S05]  /*2660*/  BSYNC B0 ;  /* 0x0000000000007941 */ /* 0x000fea0003800000 */
.L_x_765:
        /* <DEDUP_REMOVED lines=12> */
[----:B-12---:R-:W-:Y:S02]  /*2730*/  IADD3.X R6, R3, UR18, RZ, P0, !PT ;  /* 0x0000001203067c10 */ /* 0x006fe400087fe4ff */
[----:B------:R-:W-:-:S07]  /*2740*/  ISETP.GE.AND P0, PT, R188, UR10, PT ;  /* 0x0000000abc007c0c */ /* 0x000fce000bf06270 */
[----:B------:R-:W1:Y:S01]  /*2750*/  @!P3 LDC.64 R8, c[0x0][0x220] ;  /* 0x00008800ff08bb82 */ /* 0x000e620000000a00 */
        /* <DEDUP_REMOVED lines=24> */
.L_x_768:
[----:B------:R-:W-:Y:S05]  /*28e0*/  BSYNC B0 ;  /* 0x0000000000007941 */ /* 0x000fea0003800000 */
.L_x_767:
[----:B--2---:R-:W-:Y:S01]  /*28f0*/  LDSM.16.M88.4 R8, [R232] ;  /* 0x00000000e808783b */ /* 0x004fe20000000200 */
[----:B------:R-:W-:Y:S01]  /*2900*/  IMAD.MOV.U32 R0, RZ, RZ, 0x10 ;  /* 0x00000010ff007424 */ /* 0x000fe200078e00ff */
[----:B------:R-:W-:Y:S01]  /*2910*/  LOP3.LUT P1, RZ, R16, 0x2, RZ, 0xc0, !PT ;  /* 0x0000000210ff7812 */ /* 0x000fe2000782c0ff */
[----:B------:R-:W-:Y:S01]  /*2920*/  ULDC UR25, c[0x0][0x39c] ;  /* 0x0000e70000197ab9 */ /* 0x000fe20000000800 */
[----:B------:R-:W2:Y:S01]  /*2930*/  LDSM.16.M88.4 R12, [R229+0x6000] ;  /* 0x00600000e50c783b */ /* 0x000ea20000000200 */
[----:B------:R-:W-:Y:S01]  /*2940*/  LOP3.LUT P0, RZ, R17, 0x2, RZ, 0xc0, !PT ;  /* 0x0000000211ff7812 */ /* 0x000fe2000780c0ff */
[----:B------:R-:W-:Y:S01]  /*2950*/  IMAD.SHL.U32 R174, R174, 0x2, RZ ;  /* 0x00000002aeae7824 */ /* 0x000fe200078e00ff */
[C---:B-1--4-:R-:W-:Y:S01]  /*2960*/  SEL R2, R0.reuse, 0xfffffff0, !P1 ;  /* 0xfffffff000027807 */ /* 0x052fe20004800000 */
[----:B------:R-:W1:Y:S01]  /*2970*/  LDSM.16.M88.4 R4, [R232+0x1000] ;  /* 0x00100000e804783b */ /* 0x000e620000000200 */
[----:B------:R-:W-:Y:S01]  /*2980*/  SEL R0, R0, 0xfffffff0, !P0 ;  /* 0xfffffff000007807 */ /* 0x000fe20004000000 */
[----:B------:R-:W-:Y:S01]  /*2990*/  UISETP.GE.AND UP0, UPT, UR20, 0x2, UPT ;  /* 0x000000021400788c */ /* 0x000fe2000bf06270 */
[----:B------:R-:W-:Y:S01]  /*29a0*/  LOP3.LUT R175, R174, 0x6, RZ, 0xc0, !PT ;  /* 0x00000006aeaf7812 */ /* 0x000fe200078ec0ff */
[----:B------:R-:W-:Y:S01]  /*29b0*/  IMAD R233, R2, 0x2, R232 ;  /* 0x0000000202e97824 */ /* 0x000fe200078e02e8 */
[----:B------:R-:W-:Y:S01]  /*29c0*/  LDSM.16.M88.4 R68, [R229+0x7000] ;  /* 0x00700000e544783b */ /* 0x000fe20000000200 */
[----:B------:R-:W-:-:S03]  /*29d0*/  IMAD R231, R0, 0x2, R229 ;  /* 0x0000000200e77824 */ /* 0x000fc600078e02e5 */
[----:B------:R-:W-:Y:S04]  /*29e0*/  LDSM.16.M88.4 R28, [R233] ;  /* 0x00000000e91c783b */ /* 0x000fe80000000200 */
[----:B------:R-:W4:Y:S04]  /*29f0*/  LDSM.16.M88.4 R44, [R231+0x6000] ;  /* 0x00600000e72c783b */ /* 0x000f280000000200 */
[----:B------:R-:W5:Y:S04]  /*2a00*/  LDSM.16.M88.4 R24, [R233+0x1000] ;  /* 0x00100000e918783b */ /* 0x000f680000000200 */
[----:B------:R-:W-:Y:S04]  /*2a10*/  LDSM.16.M88.4 R40, [R232+0x2000] ;  /* 0x00200000e828783b */ /* 0x000fe80000000200 */
[----:B------:R-:W3:Y:S04]  /*2a20*/  LDSM.16.M88.4 R16, [R229+0x6400] ;  /* 0x00640000e510783b */ /* 0x000ee80000000200 */
[----:B------:R-:W3:Y:S04]  /*2a30*/  LDSM.16.M88.4 R52, [R229+0x6c00] ;  /* 0x006c0000e534783b */ /* 0x000ee80000000200 */
[----:B------:R-:W3:Y:S01]  /*2a40*/  LDSM.16.M88.4 R48, [R229+0x6800] ;  /* 0x00680000e530783b */ /* 0x000ee20000000200 */
[-C--:B--2---:R-:W-:Y:S03]  /*2a50*/  HMMA.16816.F32.BF16 R32, R8, R12.reuse, RZ ;  /* 0x0000000c0820723c */ /* 0x084fe600000418ff */
[----:B------:R-:W2:Y:S04]  /*2a60*/  LDSM.16.M88.4 R36, [R232+0x3000] ;  /* 0x00300000e824783b */ /* 0x000ea80000000200 */
[----:B------:R-:W-:Y:S01]  /*2a70*/  LDSM.16.M88.4 R80, [R231+0x7000] ;  /* 0x00700000e750783b */ /* 0x000fe20000000200 */
[C---:B-1----:R-:W-:Y:S03]  /*2a80*/  HMMA.16816.F32.BF16 R20, R4.reuse, R12, RZ ;  /* 0x0000000c0414723c */ /* 0x042fe600000418ff */
[----:B------:R-:W-:Y:S03]  /*2a90*/  LDSM.16.M88.4 R60, [R231+0x6400] ;  /* 0x00640000e73c783b */ /* 0x000fe60000000200 */
[-C--:B------:R-:W-:Y:S01]  /*2aa0*/  HMMA.16816.F32.BF16 R76, R4, R14.reuse, RZ ;  /* 0x0000000e044c723c */ /* 0x080fe200000418ff */
[----:B------:R-:W-:Y:S04]  /*2ab0*/  LDSM.16.M88.4 R64, [R231+0x6c00] ;  /* 0x006c0000e740783b */ /* 0x000fe80000000200 */
[----:B------:R-:W-:Y:S01]  /*2ac0*/  LDSM.16.M88.4 R56, [R231+0x6800] ;  /* 0x00680000e738783b */ /* 0x000fe20000000200 */
[----:B------:R-:W-:Y:S03]  /*2ad0*/  HMMA.16816.F32.BF16 R12, R8, R14, RZ ;  /* 0x0000000e080c723c */ /* 0x000fe600000418ff */
[----:B------:R-:W-:Y:S03]  /*2ae0*/  LDSM.16.M88.4 R144, [R229+0x8000] ;  /* 0x00800000e590783b */ /* 0x000fe60000000200 */
[-C--:B----4-:R-:W-:Y:S01]  /*2af0*/  HMMA.16816.F32.BF16 R72, R28, R44.reuse, R32 ;  /* 0x0000002c1c48723c */ /* 0x090fe20000041820 */
[----:B------:R-:W1:Y:S04]  /*2b00*/  LDSM.16.M88.4 R32, [R233+0x2000] ;  /* 0x00200000e920783b */ /* 0x000e680000000200 */
[----:B------:R-:W0:Y:S01]  /*2b10*/  LDGDEPBAR ;  /* 0x00000000000079af */ /* 0x000e220000000000 */
[----:B-----5:R-:W-:Y:S03]  /*2b20*/  HMMA.16816.F32.BF16 R84, R24, R44, R20 ;  /* 0x0000002c1854723c */ /* 0x020fe60000041814 */
[----:B------:R-:W4:Y:S03]  /*2b30*/  LDSM.16.M88.4 R20, [R233+0x3000] ;  /* 0x00300000e914783b */ /* 0x000f260000000200 */
[C---:B---3--:R-:W-:Y:S06]  /*2b40*/  HMMA.16816.F32.BF16 R92, R4.reuse, R16, RZ ;  /* 0x00000010045c723c */ /* 0x048fec00000418ff */
[----:B------:R-:W-:Y:S06]  /*2b50*/  HMMA.16816.F32.BF16 R132, R4, R18, RZ ;  /* 0x000000120484723c */ /* 0x000fec00000418ff */
[----:B------:R-:W-:Y:S06]  /*2b60*/  HMMA.16816.F32.BF16 R96, R40, R68, R72 ;  /* 0x000000442860723c */ /* 0x000fec0000041848 */
[C---:B------:R-:W-:Y:S06]  /*2b70*/  HMMA.16816.F32.BF16 R124, R8.reuse, R16, RZ ;  /* 0x00000010087c723c */ /* 0x040fec00000418ff */
[----:B------:R-:W-:Y:S01]  /*2b80*/  HMMA.16816.F32.BF16 R120, R8, R18, RZ ;  /* 0x000000120878723c */ /* 0x000fe200000418ff */
[----:B------:R-:W3:Y:S05]  /*2b90*/  LDSM.16.M88.4 R16, [R232+0x4000] ;  /* 0x00400000e810783b */ /* 0x000eea0000000200 */
[C---:B------:R-:W-:Y:S06]  /*2ba0*/  HMMA.16816.F32.BF16 R116, R4.reuse, R52, RZ ;  /* 0x000000340474723c */ /* 0x040fec00000418ff */
[C---:B------:R-:W-:Y:S06]  /*2bb0*/  HMMA.16816.F32.BF16 R88, R4.reuse, R48, RZ ;  /* 0x000000300458723c */ /* 0x040fec00000418ff */
[C---:B------:R-:W-:Y:S06]  /*2bc0*/  HMMA.16816.F32.BF16 R136, R4.reuse, R50, RZ ;  /* 0x000000320488723c */ /* 0x040fec00000418ff */
[----:B------:R-:W-:Y:S06]  /*2bd0*/  HMMA.16816.F32.BF16 R128, R4, R54, RZ ;  /* 0x000000360480723c */ /* 0x000fec00000418ff */
[----:B------:R-:W-:Y:S06]  /*2be0*/  HMMA.16816.F32.BF16 R112, R8, R48, RZ ;  /* 0x000000300870723c */ /* 0x000fec00000418ff */
[----:B--2---:R-:W-:Y:S01]  /*2bf0*/  HMMA.16816.F32.BF16 R4, R36, R68, R84 ;  /* 0x000000442404723c */ /* 0x004fe20000041854 */
[----:B------:R-:W-:Y:S05]  /*2c00*/  LDSM.16.M88.4 R84, [R231+0x7c00] ;  /* 0x007c0000e754783b */ /* 0x000fea0000000200 */
[-C--:B------:R-:W-:Y:S01]  /*2c10*/  HMMA.16816.F32.BF16 R72, R28, R46.reuse, R12 ;  /* 0x0000002e1c48723c */ /* 0x080fe2000004180c */
[----:B------:R-:W-:Y:S05]  /*2c20*/  LDSM.16.M88.4 R12, [R233+0x4000] ;  /* 0x00400000e90c783b */ /* 0x000fea0000000200 */
[----:B------:R-:W-:Y:S01]  /*2c30*/  HMMA.16816.F32.BF16 R168, R24, R46, R76 ;  /* 0x0000002e18a8723c */ /* 0x000fe2000004184c */
[----:B------:R-:W-:Y:S05]  /*2c40*/  LDSM.16.M88.4 R44, [R229+0x7c00] ;  /* 0x007c0000e52c783b */ /* 0x000fea0000000200 */
[----:B-1----:R-:W-:Y:S01]  /*2c50*/  HMMA.16816.F32.BF16 R76, R32, R80, R96 ;  /* 0x00000050204c723c */ /* 0x002fe20000041860 */
[----:B------:R-:W-:Y:S05]  /*2c60*/  LDSM.16.M88.4 R96, [R231+0x8000] ;  /* 0x00800000e760783b */ /* 0x000fea0000000200 */
[C---:B------:R-:W-:Y:S01]  /*2c70*/  HMMA.16816.F32.BF16 R108, R8.reuse, R50, RZ ;  /* 0x00000032086c723c */ /* 0x040fe200000418ff */
[----:B------:R-:W-:Y:S05]  /*2c80*/  LDSM.16.M88.4 R48, [R229+0x7800] ;  /* 0x00780000e530783b */ /* 0x000fea0000000200 */
[C---:B------:R-:W-:Y:S06]  /*2c90*/  HMMA.16816.F32.BF16 R104, R8.reuse, R52, RZ ;  /* 0x000000340868723c */ /* 0x040fec00000418ff */
[----:B------:R-:W-:Y:S01]  /*2ca0*/  HMMA.16816.F32.BF16 R164, R8, R54, RZ ;  /* 0x0000003608a4723c */ /* 0x000fe200000418ff */
[----:B------:R-:W1:Y:S04]  /*2cb0*/  LDSM.16.M88.4 R52, [R229+0x7400] ;  /* 0x00740000e534783b */ /* 0x000e680000000200 */
[----:B------:R-:W2:Y:S01]  /*2cc0*/  LDSM.16.M88.4 R8, [R232+0x5000] ;  /* 0x00500000e808783b */ /* 0x000ea20000000200 */
[C---:B------:R-:W-:Y:S06]  /*2cd0*/  HMMA.16816.F32.BF16 R152, R24.reuse, R60, R92 ;  /* 0x0000003c1898723c */ /* 0x040fec000004185c */
[C---:B------:R-:W-:Y:S06]  /*2ce0*/  HMMA.16816.F32.BF16 R92, R24.reuse, R64, R116 ;  /* 0x00000040185c723c */ /* 0x040fec0000041874 */
[C---:B------:R-:W-:Y:S06]  /*2cf0*/  HMMA.16816.F32.BF16 R148, R24.reuse, R56, R88 ;  /* 0x000000381894723c */ /* 0x040fec0000041858 */
[C---:B------:R-:W-:Y:S06]  /*2d00*/  HMMA.16816.F32.BF16 R116, R24.reuse, R62, R132 ;  /* 0x0000003e1874723c */ /* 0x040fec0000041884 */
[----:B------:R-:W-:Y:S06]  /*2d10*/  HMMA.16816.F32.BF16 R140, R24, R58, R136 ;  /* 0x0000003a188c723c */ /* 0x000fec0000041888 */
[C---:B------:R-:W-:Y:S06]  /*2d20*/  HMMA.16816.F32.BF16 R132, R28.reuse, R60, R124 ;  /* 0x0000003c1c84723c */ /* 0x040fec000004187c */
[----:B------:R-:W-:Y:S06]  /*2d30*/  HMMA.16816.F32.BF16 R156, R28, R56, R112 ;  /* 0x000000381c9c723c */ /* 0x000fec0000041870 */
[----:B----4-:R-:W-:Y:S01]  /*2d40*/  HMMA.16816.F32.BF16 R88, R20, R80, R4 ;  /* 0x000000501458723c */ /* 0x010fe20000041804 */
[----:B------:R-:W-:Y:S05]  /*2d50*/  LDSM.16.M88.4 R4, [R233+0x5000] ;  /* 0x00500000e904783b */ /* 0x000fea0000000200 */
[----:B------:R-:W-:Y:S01]  /*2d60*/  HMMA.16816.F32.BF16 R136, R24, R66, R128 ;  /* 0x000000421888723c */ /* 0x000fe20000041880 */
[----:B------:R-:W4:Y:S05]  /*2d70*/  LDSM.16.M88.4 R24, [R231+0x7400] ;  /* 0x00740000e718783b */ /* 0x000f2a0000000200 */
[----:B------:R-:W-:Y:S06]  /*2d80*/  HMMA.16816.F32.BF16 R112, R40, R70, R72 ;  /* 0x000000462870723c */ /* 0x000fec0000041848 */
[----:B---3--:R-:W-:Y:S06]  /*2d90*/  HMMA.16816.F32.BF16 R76, R16, R144, R76 ;  /* 0x00000090104c723c */ /* 0x008fec000004184c */
[C---:B------:R-:W-:Y:S01]  /*2da0*/  HMMA.16816.F32.BF16 R128, R28.reuse, R58, R108 ;  /* 0x0000003a1c80723c */ /* 0x040fe2000004186c */
[----:B------:R-:W3:Y:S05]  /*2db0*/  LDSM.16.M88.4 R56, [R231+0x7800] ;  /* 0x00780000e738783b */ /* 0x000eea0000000200 */
[----:B------:R-:W-:Y:S06]  /*2dc0*/  HMMA.16816.F32.BF16 R124, R28, R62, R120 ;  /* 0x0000003e1c7c723c */ /* 0x000fec0000041878 */
[----:B------:R-:W-:Y:S06]  /*2dd0*/  HMMA.16816.F32.BF16 R68, R36, R70, R168 ;  /* 0x000000462444723c */ /* 0x000fec00000418a8 */
[C---:B------:R-:W-:Y:S06]  /*2de0*/  HMMA.16816.F32.BF16 R160, R28.reuse, R64, R104 ;  /* 0x000000401ca0723c */ /* 0x040fec0000041868 */
[----:B------:R-:W-:Y:S06]  /*2df0*/  HMMA.16816.F32.BF16 R72, R28, R66, R164 ;  /* 0x000000421c48723c */ /* 0x000fec00000418a4 */
[----:B-1----:R-:W-:Y:S06]  /*2e00*/  HMMA.16816.F32.BF16 R28, R40, R52, R132 ;  /* 0x00000034281c723c */ /* 0x002fec0000041884 */
[----:B--2---:R-:W-:Y:S06]  /*2e10*/  HMMA.16816.F32.BF16 R64, R8, R144, R88 ;  /* 0x000000900840723c */ /* 0x004fec0000041858 */
[C---:B------:R-:W-:Y:S06]  /*2e20*/  HMMA.16816.F32.BF16 R120, R36.reuse, R52, R152 ;  /* 0x000000342478723c */ /* 0x040fec0000041898 */
[C---:B------:R-:W-:Y:S06]  /*2e30*/  HMMA.16816.F32.BF16 R108, R36.reuse, R48, R148 ;  /* 0x00000030246c723c */ /* 0x040fec0000041894 */
[C---:B------:R-:W-:Y:S06]  /*2e40*/  HMMA.16816.F32.BF16 R92, R36.reuse, R44, R92 ;  /* 0x0000002c245c723c */ /* 0x040fec000004185c */
[C---:B------:R-:W-:Y:S06]  /*2e50*/  HMMA.16816.F32.BF16 R116, R36.reuse, R54, R116 ;  /* 0x000000362474723c */ /* 0x040fec0000041874 */
[C---:B------:R-:W-:Y:S06]  /*2e60*/  HMMA.16816.F32.BF16 R104, R36.reuse, R50, R140 ;  /* 0x000000322468723c */ /* 0x040fec000004188c */
[----:B------:R-:W-:Y:S06]  /*2e70*/  HMMA.16816.F32.BF16 R60, R36, R46, R136 ;  /* 0x0000002e243c723c */ /* 0x000fec0000041888 */
[----:B------:R-:W-:Y:S06]  /*2e80*/  HMMA.16816.F32.BF16 R88, R32, R82, R112 ;  /* 0x000000522058723c */ /* 0x000fec0000041870 */
[----:B------:R-:W-:Y:S06]  /*2e90*/  HMMA.16816.F32.BF16 R112, R12, R96, R76 ;  /* 0x000000600c70723c */ /* 0x000fec000004184c */
[----:B------:R-:W-:Y:S06]  /*2ea0*/  HMMA.16816.F32.BF16 R52, R40, R54, R124 ;  /* 0x000000362834723c */ /* 0x000fec000004187c */
[----:B------:R-:W-:Y:S06]  /*2eb0*/  HMMA.16816.F32.BF16 R36, R20, R82, R68 ;  /* 0x000000521424723c */ /* 0x000fec0000041844 */
[C---:B------:R-:W-:Y:S06]  /*2ec0*/  HMMA.16816.F32.BF16 R76, R40.reuse, R48, R156 ;  /* 0x00000030284c723c */ /* 0x040fec000004189c */
[----:B------:R-:W-:Y:S01]  /*2ed0*/  HMMA.16816.F32.BF16 R124, R40, R50, R128 ;  /* 0x00000032287c723c */ /* 0x000fe20000041880 */
[----:B------:R-:W-:-:S04]  /*2ee0*/  FMUL.FTZ R0, R112, UR25 ;  /* 0x0000001970007c20 */ /* 0x000fc80008410000 */
[----:B------:R1:W-:Y:S01]  /*2ef0*/  MUFU.TANH R140, R0 ;  /* 0x00000000008c7308 */ /* 0x0003e20000002400 */
[----:B----4-:R-:W-:Y:S06]  /*2f00*/  HMMA.16816.F32.BF16 R48, R32, R24, R28 ;  /* 0x000000182030723c */ /* 0x010fec000004181c */
[C---:B------:R-:W-:Y:S06]  /*2f10*/  HMMA.16816.F32.BF16 R128, R40.reuse, R44, R160 ;  /* 0x0000002c2880723c */ /* 0x040fec00000418a0 */
[----:B------:R-:W-:Y:S01]  /*2f20*/  HMMA.16816.F32.BF16 R72, R40, R46, R72 ;  /* 0x0000002e2848723c */ /* 0x000fe20000041848 */
[----:B-1----:R-:W-:-:S05]  /*2f30*/  FMUL.FTZ R0, R113, UR25 ;  /* 0x0000001971007c20 */ /* 0x002fca0008410000 */
[C---:B------:R-:W-:Y:S01]  /*2f40*/  HMMA.16816.F32.BF16 R120, R20.reuse, R24, R120 ;  /* 0x000000181478723c */ /* 0x040fe20000041878 */
[----:B------:R1:W2:Y:S05]  /*2f50*/  MUFU.TANH R133, R0 ;  /* 0x0000000000857308 */ /* 0x0002aa0000002400 */
[C---:B------:R-:W-:Y:S06]  /*2f60*/  HMMA.16816.F32.BF16 R116, R20.reuse, R26, R116 ;  /* 0x0000001a1474723c */ /* 0x040fec0000041874 */
[C---:B---3--:R-:W-:Y:S06]  /*2f70*/  HMMA.16816.F32.BF16 R108, R20.reuse, R56, R108 ;  /* 0x00000038146c723c */ /* 0x048fec000004186c */
[----:B------:R-:W-:Y:S01]  /*2f80*/  HMMA.16816.F32.BF16 R104, R20, R58, R104 ;  /* 0x0000003a1468723c */ /* 0x000fe20000041868 */
[----:B-1----:R-:W-:-:S04]  /*2f90*/  FMUL.FTZ R0, R114, UR25 ;  /* 0x0000001972007c20 */ /* 0x002fc80008410000 */
[----:B------:R1:W-:Y:S01]  /*2fa0*/  MUFU.TANH R135, R0 ;  /* 0x0000000000877308 */ /* 0x0003e20000002400 */
[C---:B------:R-:W-:Y:S06]  /*2fb0*/  HMMA.16816.F32.BF16 R92, R20.reuse, R84, R92 ;  /* 0x00000054145c723c */ /* 0x040fec000004185c */
[----:B------:R-:W-:Y:S01]  /*2fc0*/  HMMA.16816.F32.BF16 R68, R20, R86, R60 ;  /* 0x000000561444723c */ /* 0x000fe2000004183c */
[----:B------:R-:W3:Y:S05]  /*2fd0*/  LDSM.16.M88.4 R20, [R229+0x8400] ;  /* 0x00840000e514783b */ /* 0x000eea0000000200 */
[----:B------:R-:W-:Y:S01]  /*2fe0*/  HMMA.16816.F32.BF16 R28, R16, R146, R88 ;  /* 0x00000092101c723c */ /* 0x000fe20000041858 */
[----:B-1----:R-:W-:-:S05]  /*2ff0*/  FMUL.FTZ R0, R115, UR25 ;  /* 0x0000001973007c20 */ /* 0x002fca0008410000 */
[----:B------:R-:W-:Y:S01]  /*3000*/  HMMA.16816.F32.BF16 R44, R4, R96, R64 ;  /* 0x00000060042c723c */ /* 0x000fe20000041840 */
[----:B------:R1:W-:Y:S05]  /*3010*/  MUFU.TANH R132, R0 ;  /* 0x0000000000847308 */ /* 0x0003ea0000002400 */
[----:B------:R-:W-:Y:S06]  /*3020*/  HMMA.16816.F32.BF16 R60, R32, R26, R52 ;  /* 0x0000001a203c723c */ /* 0x000fec0000041834 */
[----:B------:R-:W-:Y:S01]  /*3030*/  HMMA.16816.F32.BF16 R24, R8, R146, R36 ;  /* 0x000000920818723c */ /* 0x000fe20000041824 */
[----:B------:R-:W4:Y:S05]  /*3040*/  LDSM.16.M88.4 R36, [R229+0x8800] ;  /* 0x00880000e524783b */ /* 0x000f2a0000000200 */
[----:B------:R-:W-:Y:S01]  /*3050*/  HMMA.16816.F32.BF16 R40, R12, R98, R28 ;  /* 0x000000620c28723c */ /* 0x000fe2000004181c */
[----:B------:R-:W-:Y:S05]  /*3060*/  LDSM.16.M88.4 R28, [R231+0x8400] ;  /* 0x00840000e71c783b */ /* 0x000fea0000000200 */
[----:B-1----:R-:W-:Y:S01]  /*3070*/  FMUL.FTZ R0, R44, UR25 ;  /* 0x000000192c007c20 */ /* 0x002fe20008410000 */
[C---:B------:R-:W-:Y:S03]  /*3080*/  HMMA.16816.F32.BF16 R88, R32.reuse, R56, R76 ;  /* 0x000000382058723c */ /* 0x040fe6000004184c */
[----:B------:R1:W-:Y:S03]  /*3090*/  MUFU.TANH R134, R0 ;  /* 0x0000000000867308 */ /* 0x0003e60000002400 */
[----:B------:R-:W-:Y:S06]  /*30a0*/  HMMA.16816.F32.BF16 R56, R32, R58, R124 ;  /* 0x0000003a2038723c */ /* 0x000fec000004187c */
[----:B------:R-:W-:Y:S01]  /*30b0*/  HMMA.16816.F32.BF16 R52, R4, R98, R24 ;  /* 0x000000620434723c */ /* 0x000fe20000041818 */
[----:B------:R-:W5:Y:S05]  /*30c0*/  LDSM.16.M88.4 R24, [R229+0x8c00] ;  /* 0x008c0000e518783b */ /* 0x000f6a0000000200 */
[----:B------:R-:W-:Y:S01]  /*30d0*/  HMMA.16816.F32.BF16 R80, R32, R84, R128 ;  /* 0x000000542050723c */ /* 0x000fe20000041880 */
[----:B-1----:R-:W-:-:S04]  /*30e0*/  FMUL.FTZ R0, R45, UR25 ;  /* 0x000000192d007c20 */ /* 0x002fc80008410000 */
[----:B------:R1:W2:Y:S01]  /*30f0*/  MUFU.TANH R126, R0 ;  /* 0x00000000007e7308 */ /* 0x0002a20000002400 */
[----:B------:R-:W-:Y:S06]  /*3100*/  HMMA.16816.F32.BF16 R84, R32, R86, R72 ;  /* 0x000000562054723c */ /* 0x000fec0000041848 */
[C---:B---3--:R-:W-:Y:S06]  /*3110*/  HMMA.16816.F32.BF16 R32, R8.reuse, R20, R120 ;  /* 0x000000140820723c */ /* 0x048fec0000041878 */
[----:B------:R-:W-:Y:S01]  /*3120*/  HMMA.16816.F32.BF16 R76, R8, R22, R116 ;  /* 0x00000016084c723c */ /* 0x000fe20000041874 */
[----:B-1----:R-:W-:-:S05]  /*3130*/  FMUL.FTZ R0, R46, UR25 ;  /* 0x000000192e007c20 */ /* 0x002fca0008410000 */
[C---:B----4-:R-:W-:Y:S01]  /*3140*/  HMMA.16816.F32.BF16 R64, R8.reuse, R38, R104 ;  /* 0x000000260840723c */ /* 0x050fe20000041868 */
[----:B------:R1:W-:Y:S05]  /*3150*/  MUFU.TANH R127, R0 ;  /* 0x00000000007f7308 */ /* 0x0003ea0000002400 */
[C---:B-----5:R-:W-:Y:S06]  /*3160*/  HMMA.16816.F32.BF16 R72, R8.reuse, R24, R92 ;  /* 0x000000180848723c */ /* 0x060fec000004185c */
[----:B------:R-:W-:Y:S01]  /*3170*/  HMMA.16816.F32.BF16 R68, R8, R26, R68 ;  /* 0x0000001a0844723c */ /* 0x000fe20000041844 */
[----:B-1----:R-:W-:-:S05]  /*3180*/  FMUL.FTZ R0, R47, UR25 ;  /* 0x000000192f007c20 */ /* 0x002fca0008410000 */
[C---:B------:R-:W-:Y:S01]  /*3190*/  HMMA.16816.F32.BF16 R44, R16.reuse, R20, R48 ;  /* 0x00000014102c723c */ /* 0x040fe20000041830 */
[----:B------:R1:W3:Y:S05]  /*31a0*/  MUFU.TANH R115, R0 ;  /* 0x0000000000737308 */ /* 0x0002ea0000002400 */
[----:B------:R-:W-:Y:S06]  /*31b0*/  HMMA.16816.F32.BF16 R20, R16, R22, R60 ;  /* 0x000000161014723c */ /* 0x000fec000004183c */
[----:B------:R-:W-:Y:S01]  /*31c0*/  HMMA.16816.F32.BF16 R48, R4, R28, R32 ;  /* 0x0000001c0430723c */ /* 0x000fe20000041820 */
[----:B-1----:R-:W-:-:S05]  /*31d0*/  FMUL.FTZ R0, R40, UR25 ;  /* 0x0000001928007c20 */ /* 0x002fca0008410000 */
[----:B------:R-:W-:Y:S01]  /*31e0*/  HMMA.16816.F32.BF16 R60, R8, R36, R108 ;  /* 0x00000024083c723c */ /* 0x000fe2000004186c */
[----:B------:R-:W1:Y:S01]  /*31f0*/  LDSM.16.M88.4 R8, [R231+0x8800] ;  /* 0x00880000e708783b */ /* 0x000e620000000200 */
[----:B------:R4:W5:Y:S10]  /*3200*/  MUFU.TANH R125, R0 ;  /* 0x00000000007d7308 */ /* 0x0009740000002400 */
[----:B------:R-:W-:Y:S01]  /*3210*/  HMMA.16816.F32.BF16 R32, R12, R30, R20 ;  /* 0x0000001e0c20723c */ /* 0x000fe20000041814 */
[----:B------:R-:W2:Y:S01]  /*3220*/  LDSM.16.M88.4 R20, [R231+0x8c00] ;  /* 0x008c0000e714783b */ /* 0x000ea20000000200 */
[----:B------:R-:W-:-:S04]  /*3230*/  DEPBAR.LE SB0, 0x0 ;  /* 0x000080000000791a */ /* 0x000fc80000000000 */
[----:B----4-:R-:W-:-:S04]  /*3240*/  FMUL.FTZ R0, R41, UR25 ;  /* 0x0000001929007c20 */ /* 0x010fc80008410000 */
[----:B------:R4:W-:Y:S02]  /*3250*/  MUFU.TANH R124, R0 ;  /* 0x00000000007c7308 */ /* 0x0009e40000002400 */
[----:B----4-:R-:W-:-:S06]  /*3260*/  FMUL.FTZ R0, R42, UR25 ;  /* 0x000000192a007c20 */ /* 0x010fcc0008410000 */
[----:B------:R4:W5:Y:S02]  /*3270*/  MUFU.TANH R113, R0 ;  /* 0x0000000000717308 */ /* 0x0009640000002400 */
[----:B----4-:R-:W-:Y:S02]  /*3280*/  FMUL.FTZ R0, R43, UR25 ;  /* 0x000000192b007c20 */ /* 0x010fe40008410000 */
[----:B------:R-:W-:Y:S04]  /*3290*/  HMMA.16816.F32.BF16 R40, R12, R28, R44 ;  /* 0x0000001c0c28723c */ /* 0x000fe8000004182c */
[----:B------:R4:W-:Y:S02]  /*32a0*/  MUFU.TANH R114, R0 ;  /* 0x0000000000727308 */ /* 0x0009e40000002400 */
[----:B------:R-:W-:Y:S01]  /*32b0*/  HMMA.16816.F32.BF16 R44, R16, R36, R88 ;  /* 0x00000024102c723c */ /* 0x000fe20000041858 */
[----:B----4-:R-:W-:-:S05]  /*32c0*/  FMUL.FTZ R0, R52, UR25 ;  /* 0x0000001934007c20 */ /* 0x010fca0008410000 */
[----:B------:R4:W5:-:S15]  /*32d0*/  MUFU.TANH R99, R0 ;  /* 0x0000000000637308 */ /* 0x00095e0000002400 */
[----:B------:R-:W-:-:S03]  /*32e0*/  NOP ;  /* 0x0000000000007918 */ /* 0x000fc60000000000 */
[----:B-1----:R-:W-:Y:S01]  /*32f0*/  HMMA.16816.F32.BF16 R44, R12, R8, R44 ;  /* 0x000000080c2c723c */ /* 0x002fe2000004182c */
[----:B----4-:R-:W-:-:S04]  /*3300*/  FMUL.FTZ R0, R53, UR25 ;  /* 0x0000001935007c20 */ /* 0x010fc80008410000 */
[----:B------:R1:W-:Y:S02]  /*3310*/  MUFU.TANH R112, R0 ;  /* 0x0000000000707308 */ /* 0x0003e40000002400 */
[----:B-1----:R-:W-:-:S06]  /*3320*/  FMUL.FTZ R0, R54, UR25 ;  /* 0x0000001936007c20 */ /* 0x002fcc0008410000 */
[----:B------:R1:W4:Y:S02]  /*3330*/  MUFU.TANH R96, R0 ;  /* 0x0000000000607308 */ /* 0x0003240000002400 */
[----:B-1----:R-:W-:Y:S02]  /*3340*/  FMUL.FTZ R0, R55, UR25 ;  /* 0x0000001937007c20 */ /* 0x002fe40008410000 */
[C---:B------:R-:W-:Y:S04]  /*3350*/  HMMA.16816.F32.BF16 R52, R16.reuse, R38, R56 ;  /* 0x000000261034723c */ /* 0x040fe80000041838 */
[----:B------:R1:W4:Y:S02]  /*3360*/  MUFU.TANH R98, R0 ;  /* 0x0000000000627308 */ /* 0x0003240000002400 */
[----:B------:R-:W-:Y:S06]  /*3370*/  HMMA.16816.F32.BF16 R56, R16, R24, R80 ;  /* 0x000000181038723c */ /* 0x000fec0000041850 */
[----:B------:R-:W-:Y:S01]  /*3380*/  HMMA.16816.F32.BF16 R36, R4, R8, R60 ;  /* 0x000000080424723c */ /* 0x000fe2000004183c */
[----:B-1----:R-:W-:-:S04]  /*3390*/  FMUL.FTZ R0, R40, UR25 ;  /* 0x0000001928007c20 */ /* 0x002fc80008410000 */
[----:B------:R1:W-:-:S15]  /*33a0*/  MUFU.TANH R97, R0 ;  /* 0x0000000000617308 */ /* 0x0003de0000002400 */
[----:B------:R-:W-:-:S04]  /*33b0*/  NOP ;  /* 0x0000000000007918 */ /* 0x000fc80000000000 */
[----:B------:R-:W-:Y:S01]  /*33c0*/  FMUL.FTZ R36, R36, UR25 ;  /* 0x0000001924247c20 */ /* 0x000fe20008410000 */
[----:B------:R-:W-:Y:S01]  /*33d0*/  FMUL.FTZ R38, R38, UR25 ;  /* 0x0000001926267c20 */ /* 0x000fe20008410000 */
[----:B------:R-:W-:Y:S01]  /*33e0*/  FMUL.FTZ R37, R37, UR25 ;  /* 0x0000001925257c20 */ /* 0x000fe20008410000 */
[----:B------:R-:W-:Y:S01]  /*33f0*/  FMUL.FTZ R39, R39, UR25 ;  /* 0x0000001927277c20 */ /* 0x000fe20008410000 */
[----:B-1----:R-:W-:Y:S02]  /*3400*/  FMUL.FTZ R0, R41, UR25 ;  /* 0x0000001929007c20 */ /* 0x002fe40008410000 */
[----:B------:R-:W-:Y:S08]  /*3410*/  MUFU.TANH R36, R36 ;  /* 0x0000002400247308 */ /* 0x000ff00000002400 */
[----:B------:R1:W-:Y:S08]  /*3420*/  MUFU.TANH R93, R0 ;  /* 0x00000000005d7308 */ /* 0x0003f00000002400 */
[----:B------:R-:W-:Y:S08]  /*3430*/  MUFU.TANH R38, R38 ;  /* 0x0000002600267308 */ /* 0x000ff00000002400 */
[----:B------:R-:W-:Y:S01]  /*3440*/  MUFU.TANH R37, R37 ;  /* 0x0000002500257308 */ /* 0x000fe20000002400 */
[----:B-1----:R-:W-:-:S07]  /*3450*/  FMUL.FTZ R0, R42, UR25 ;  /* 0x000000192a007c20 */ /* 0x002fce0008410000 */
[----:B------:R1:W4:Y:S08]  /*3460*/  MUFU.TANH R92, R0 ;  /* 0x00000000005c7308 */ /* 0x0003300000002400 */
[----:B------:R-:W-:Y:S01]  /*3470*/  MUFU.TANH R39, R39 ;  /* 0x0000002700277308 */ /* 0x000fe20000002400 */
[----:B-1----:R-:W-:Y:S02]  /*3480*/  FMUL.FTZ R0, R43, UR25 ;  /* 0x000000192b007c20 */ /* 0x002fe40008410000 */
[----:B------:R-:W-:Y:S05]  /*3490*/  HMMA.16816.F32.BF16 R40, R16, R26, R84 ;  /* 0x0000001a1028723c */ /* 0x000fea0000041854 */
[----:B------:R1:W-:Y:S01]  /*34a0*/  MUFU.TANH R91, R0 ;  /* 0x00000000005b7308 */ /* 0x0003e20000002400 */
[C---:B------:R-:W-:Y:S06]  /*34b0*/  HMMA.16816.F32.BF16 R16, R4.reuse, R30, R76 ;  /* 0x0000001e0410723c */ /* 0x040fec000004184c */
[C---:B------:R-:W-:Y:S06]  /*34c0*/  HMMA.16816.F32.BF16 R28, R4.reuse, R10, R64 ;  /* 0x0000000a041c723c */ /* 0x040fec0000041840 */
[----:B--2---:R-:W-:Y:S01]  /*34d0*/  HMMA.16816.F32.BF16 R24, R4, R22, R68 ;  /* 0x000000160418723c */ /* 0x004fe20000041844 */
[----:B-1----:R-:W-:-:S04]  /*34e0*/  FMUL.FTZ R0, R48, UR25 ;  /* 0x0000001930007c20 */ /* 0x002fc80008410000 */
[----:B------:R1:W2:Y:S01]  /*34f0*/  MUFU.TANH R90, R0 ;  /* 0x00000000005a7308 */ /* 0x0002a20000002400 */
[----:B------:R-:W-:Y:S06]  /*3500*/  HMMA.16816.F32.BF16 R8, R12, R10, R52 ;  /* 0x0000000a0c08723c */ /* 0x000fec0000041834 */
[----:B------:R-:W-:-:S06]  /*3510*/  FMUL.FTZ R3, R19, UR25 ;  /* 0x0000001913037c20 */ /* 0x000fcc0008410000 */
[----:B------:R-:W-:Y:S01]  /*3520*/  FMUL.FTZ R28, R28, UR25 ;  /* 0x000000191c1c7c20 */ /* 0x000fe20008410000 */
[----:B-1----:R-:W-:-:S05]  /*3530*/  FMUL.FTZ R0, R49, UR25 ;  /* 0x0000001931007c20 */ /* 0x002fca0008410000 */
[----:B------:R-:W-:Y:S01]  /*3540*/  FMUL.FTZ R76, R26, UR25 ;  /* 0x000000191a4c7c20 */ /* 0x000fe20008410000 */
[----:B------:R-:W-:Y:S01]  /*3550*/  FMUL.FTZ R83, R27, UR25 ;  /* 0x000000191b537c20 */ /* 0x000fe20008410000 */
[----:B------:R1:W-:Y:S01]  /*3560*/  MUFU.TANH R89, R0 ;  /* 0x0000000000597308 */ /* 0x0003e20000002400 */
[----:B------:R-:W-:-:S03]  /*3570*/  FMUL.FTZ R82, R25, UR25 ;  /* 0x0000001919527c20 */ /* 0x000fc60008410000 */
[----:B------:R-:W-:Y:S01]  /*3580*/  FMUL.FTZ R19, R10, UR25 ;  /* 0x000000190a137c20 */ /* 0x000fe20008410000 */
[----:B------:R-:W-:-:S05]  /*3590*/  FMUL.FTZ R11, R11, UR25 ;  /* 0x000000190b0b7c20 */ /* 0x000fca0008410000 */
[----:B------:R-:W-:Y:S01]  /*35a0*/  MUFU.TANH R19, R19 ;  /* 0x0000001300137308 */ /* 0x000fe20000002400 */
[----:B-1----:R-:W-:-:S07]  /*35b0*/  FMUL.FTZ R0, R50, UR25 ;  /* 0x0000001932007c20 */ /* 0x002fce0008410000 */
[----:B------:R1:W2:Y:S02]  /*35c0*/  MUFU.TANH R88, R0 ;  /* 0x0000000000587308 */ /* 0x0002a40000002400 */
[----:B-1----:R-:W-:-:S06]  /*35d0*/  FMUL.FTZ R0, R51, UR25 ;  /* 0x0000001933007c20 */ /* 0x002fcc0008410000 */
[----:B------:R1:W2:Y:S02]  /*35e0*/  MUFU.TANH R81, R0 ;  /* 0x0000000000517308 */ /* 0x0002a40000002400 */
[----:B-1----:R-:W-:-:S06]  /*35f0*/  FMUL.FTZ R0, R32, UR25 ;  /* 0x0000001920007c20 */ /* 0x002fcc0008410000 */
[----:B------:R1:W2:Y:S02]  /*3600*/  MUFU.TANH R84, R0 ;  /* 0x0000000000547308 */ /* 0x0002a40000002400 */
[----:B-1----:R-:W-:-:S06]  /*3610*/  FMUL.FTZ R0, R33, UR25 ;  /* 0x0000001921007c20 */ /* 0x002fcc0008410000 */
[----:B------:R1:W-:Y:S02]  /*3620*/  MUFU.TANH R85, R0 ;  /* 0x0000000000557308 */ /* 0x0003e40000002400 */
[----:B-1----:R-:W-:-:S06]  /*3630*/  FMUL.FTZ R0, R34, UR25 ;  /* 0x0000001922007c20 */ /* 0x002fcc0008410000 */
[----:B------:R1:W2:Y:S02]  /*3640*/  MUFU.TANH R79, R0 ;  /* 0x00000000004f7308 */ /* 0x0002a40000002400 */
[----:B-1----:R-:W-:Y:S02]  /*3650*/  FMUL.FTZ R0, R35, UR25 ;  /* 0x0000001923007c20 */ /* 0x002fe40008410000 */
[-C--:B------:R-:W-:Y:S04]  /*3660*/  HMMA.16816.F32.BF16 R32, R4, R20.reuse, R72 ;  /* 0x000000140420723c */ /* 0x080fe80000041848 */
[----:B------:R1:W-:Y:S02]  /*3670*/  MUFU.TANH R73, R3 ;  /* 0x0000000300497308 */ /* 0x0003e40000002400 */
[----:B------:R-:W-:Y:S01]  /*3680*/  HMMA.16816.F32.BF16 R4, R12, R20, R56 ;  /* 0x000000140c04723c */ /* 0x000fe20000041838 */
[----:B------:R-:W-:-:S05]  /*3690*/  FMUL.FTZ R75, R24, UR25 ;  /* 0x00000019184b7c20 */ /* 0x000fca0008410000 */
[----:B------:R3:W-:Y:S01]  /*36a0*/  MUFU.TANH R80, R0 ;  /* 0x0000000000507308 */ /* 0x0007e20000002400 */
[----:B------:R-:W-:Y:S01]  /*36b0*/  HMMA.16816.F32.BF16 R20, R12, R22, R40 ;  /* 0x000000160c14723c */ /* 0x000fe20000041828 */
[----:B-1----:R-:W-:-:S06]  /*36c0*/  FMUL.FTZ R3, R45, UR25 ;  /* 0x000000192d037c20 */ /* 0x002fcc0008410000 */
[----:B------:R-:W-:Y:S01]  /*36d0*/  FMUL.FTZ R14, R47, UR25 ;  /* 0x000000192f0e7c20 */ /* 0x000fe20008410000 */
[----:B------:R-:W-:Y:S01]  /*36e0*/  FMUL.FTZ R12, R44, UR25 ;  /* 0x000000192c0c7c20 */ /* 0x000fe20008410000 */
[----:B------:R-:W-:Y:S01]  /*36f0*/  FMUL.FTZ R13, R46, UR25 ;  /* 0x000000192e0d7c20 */ /* 0x000fe20008410000 */
[----:B------:R1:W-:Y:S01]  /*3700*/  MUFU.TANH R55, R3 ;  /* 0x0000000300377308 */ /* 0x0003e20000002400 */
[----:B------:R-:W-:Y:S01]  /*3710*/  FMUL.FTZ R40, R29, UR25 ;  /* 0x000000191d287c20 */ /* 0x000fe20008410000 */
[----:B------:R-:W-:Y:S01]  /*3720*/  FMUL.FTZ R53, R32, UR25 ;  /* 0x0000001920357c20 */ /* 0x000fe20008410000 */
[----:B------:R-:W-:Y:S01]  /*3730*/  FMUL.FTZ R66, R34, UR25 ;  /* 0x0000001922427c20 */ /* 0x000fe20008410000 */
[----:B---3--:R-:W-:Y:S01]  /*3740*/  FMUL.FTZ R0, R16, UR25 ;  /* 0x0000001910007c20 */ /* 0x008fe20008410000 */
[----:B------:R-:W-:Y:S01]  /*3750*/  FMUL.FTZ R71, R35, UR25 ;  /* 0x0000001923477c20 */ /* 0x000fe20008410000 */
[----:B------:R-:W-:Y:S01]  /*3760*/  FMUL.FTZ R65, R33, UR25 ;  /* 0x0000001921417c20 */ /* 0x000fe20008410000 */
[----:B------:R-:W-:Y:S01]  /*3770*/  FMUL.FTZ R42, R30, UR25 ;  /* 0x000000191e2a7c20 */ /* 0x000fe20008410000 */
[----:B------:R-:W-:Y:S01]  /*3780*/  FMUL.FTZ R47, R5, UR25 ;  /* 0x00000019052f7c20 */ /* 0x000fe20008410000 */
[----:B------:R-:W-:Y:S01]  /*3790*/  FMUL.FTZ R41, R4, UR25 ;  /* 0x0000001904297c20 */ /* 0x000fe20008410000 */
[----:B------:R-:W-:Y:S01]  /*37a0*/  IMAD.U32 R5, RZ, RZ, UR21 ;  /* 0x00000015ff057e24 */ /* 0x000fe2000f8e00ff */
[----:B------:R3:W2:Y:S01]  /*37b0*/  MUFU.TANH R77, R0 ;  /* 0x00000000004d7308 */ /* 0x0006a20000002400 */
[----:B------:R-:W-:Y:S01]  /*37c0*/  FMUL.FTZ R50, R7, UR25 ;  /* 0x0000001907327c20 */ /* 0x000fe20008410000 */
[----:B------:R-:W-:Y:S01]  /*37d0*/  FMUL.FTZ R49, R6, UR25 ;  /* 0x0000001906317c20 */ /* 0x000fe20008410000 */
[----:B------:R-:W-:Y:S01]  /*37e0*/  FMUL.FTZ R74, R23, UR25 ;  /* 0x00000019174a7c20 */ /* 0x000fe20008410000 */
[C-C-:B------:R-:W-:Y:S01]  /*37f0*/  VIADDMNMX R15, R102.reuse, 0x8, R5.reuse, PT ;  /* 0x00000008660f7846 */ /* 0x140fe20003800105 */
[----:B------:R-:W-:Y:S01]  /*3800*/  FMUL.FTZ R43, R31, UR25 ;  /* 0x000000191f2b7c20 */ /* 0x000fe20008410000 */
[----:B-1----:R-:W-:Y:S01]  /*3810*/  IMAD.U32 R3, RZ, RZ, UR19 ;  /* 0x00000013ff037e24 */ /* 0x002fe2000f8e00ff */
[----:B------:R-:W-:Y:S01]  /*3820*/  VIADDMNMX R16, R102, 0x48, R5, PT ;  /* 0x0000004866107846 */ /* 0x000fe20003800105 */
[----:B------:R1:W-:Y:S01]  /*3830*/  MUFU.TANH R32, R14 ;  /* 0x0000000e00207308 */ /* 0x0003e20000002400 */
[----:B------:R-:W-:Y:S01]  /*3840*/  FMUL.FTZ R63, R20, UR25 ;  /* 0x00000019143f7c20 */ /* 0x000fe20008410000 */
[----:B------:R-:W-:-:S02]  /*3850*/  IMAD R3, R3, 0x40, R175 ;  /* 0x0000004003037824 */ /* 0x000fc400078e02af */
[----:B------:R-:W-:Y:S01]  /*3860*/  FMUL.FTZ R70, R21, UR25 ;  /* 0x0000001915467c20 */ /* 0x000fe20008410000 */
[----:B------:R-:W-:Y:S01]  /*3870*/  FMUL.FTZ R72, R22, UR25 ;  /* 0x0000001916487c20 */ /* 0x000fe20008410000 */
[----:B------:R-:W-:Y:S02]  /*3880*/  VIADD R4, R3, 0x1 ;  /* 0x0000000103047836 */ /* 0x000fe40000000000 */
[----:B------:R5:W-:Y:S01]  /*3890*/  MUFU.TANH R54, R12 ;  /* 0x0000000c00367308 */ /* 0x000be20000002400 */
[----:B---3--:R-:W-:Y:S01]  /*38a0*/  FMUL.FTZ R0, R17, UR25 ;  /* 0x0000001911007c20 */ /* 0x008fe20008410000 */
[----:B------:R-:W-:Y:S01]  /*38b0*/  VIADDMNMX R17, R102, 0x40, R5, PT ;  /* 0x0000004066117846 */ /* 0x000fe20003800105 */
[----:B------:R-:W-:Y:S01]  /*38c0*/  VIADD R6, R3, 0x9 ;  /* 0x0000000903067836 */ /* 0x000fe20000000000 */
[----:B------:R-:W-:Y:S02]  /*38d0*/  I2FP.F32.S32 R5, R4 ;  /* 0x0000000400057245 */ /* 0x000fe40000201400 */
[----:B------:R-:W-:-:S02]  /*38e0*/  ISETP.GE.AND P0, PT, R4, R15, PT ;  /* 0x0000000f0400720c */ /* 0x000fc40003f06270 */
[----:B------:R-:W-:Y:S01]  /*38f0*/  ISETP.GE.AND P4, PT, R4, R17, PT ;  /* 0x000000110400720c */ /* 0x000fe20003f86270 */
[C---:B------:R-:W-:Y:S01]  /*3900*/  FFMA.FTZ R7, R5.reuse, UR5, R133 ;  /* 0x0000000505077c23 */ /* 0x040fe20008010085 */
[----:B-1----:R-:W-:Y:S01]  /*3910*/  VIMNMX R14, R102, UR21, PT ;  /* 0x00000015660e7c48 */ /* 0x002fe2000bfe0100 */
[----:B------:R1:W-:Y:S01]  /*3920*/  MUFU.TANH R78, R0 ;  /* 0x00000000004e7308 */ /* 0x0003e20000002400 */
[C---:B------:R-:W-:Y:S01]  /*3930*/  ISETP.GE.AND P2, PT, R4.reuse, R16, PT ;  /* 0x000000100400720c */ /* 0x040fe20003f46270 */
[----:B------:R-:W-:Y:S01]  /*3940*/  FFMA.FTZ R10, R5, UR5, R126 ;  /* 0x00000005050a7c23 */ /* 0x000fe2000801007e */
[-C--:B------:R-:W-:Y:S01]  /*3950*/  ISETP.GE.AND P1, PT, R4, R14.reuse, PT ;  /* 0x0000000e0400720c */ /* 0x080fe20003f26270 */
[----:B------:R-:W-:Y:S01]  /*3960*/  VIADD R4, R3, 0x8 ;  /* 0x0000000803047836 */ /* 0x000fe20000000000 */
[----:B------:R-:W-:Y:S01]  /*3970*/  UMOV UR21, UR19 ;  /* 0x0000001300157c82 */ /* 0x000fe20008000000 */
[----:B-----5:R-:W-:Y:S01]  /*3980*/  FMUL.FTZ R12, R8, UR25 ;  /* 0x00000019080c7c20 */ /* 0x020fe20008410000 */
[----:B------:R-:W-:Y:S01]  /*3990*/  FSEL R51, R7, -INF , !P1 ;  /* 0xff80000007337808 */ /* 0x000fe20004800000 */
[----:B------:R-:W-:Y:S01]  /*39a0*/  FFMA.FTZ R8, R5, UR5, R115 ;  /* 0x0000000505087c23 */ /* 0x000fe20008010073 */
[C---:B------:R-:W-:Y:S01]  /*39b0*/  ISETP.GE.AND P6, PT, R4.reuse, R14, PT ;  /* 0x0000000e0400720c */ /* 0x040fe20003fc6270 */
[----:B------:R-:W-:Y:S01]  /*39c0*/  MUFU.TANH R48, R13 ;  /* 0x0000000d00307308 */ /* 0x000fe20000002400 */
[----:B------:R-:W-:-:S02]  /*39d0*/  ISETP.GE.AND P5, PT, R4, R15, PT ;  /* 0x0000000f0400720c */ /* 0x000fc40003fa6270 */
[C---:B------:R-:W-:Y:S02]  /*39e0*/  ISETP.GE.AND P3, PT, R4.reuse, R17, PT ;  /* 0x000000110400720c */ /* 0x040fe40003f66270 */
[----:B------:R-:W-:Y:S02]  /*39f0*/  ISETP.GE.AND P1, PT, R4, R16, PT ;  /* 0x000000100400720c */ /* 0x000fe40003f26270 */
[----:B------:R-:W-:Y:S01]  /*3a00*/  I2FP.F32.S32 R4, R4 ;  /* 0x0000000400047245 */ /* 0x000fe20000201400 */
[----:B-1----:R-:W-:Y:S01]  /*3a10*/  FMUL.FTZ R0, R18, UR25 ;  /* 0x0000001912007c20 */ /* 0x002fe20008410000 */
[----:B------:R-:W-:Y:S01]  /*3a20*/  FMUL.FTZ R18, R9, UR25 ;  /* 0x0000001909127c20 */ /* 0x000fe20008410000 */
[----:B------:R-:W-:Y:S01]  /*3a30*/  FFMA.FTZ R9, R5, UR5, R132 ;  /* 0x0000000505097c23 */ /* 0x000fe20008010084 */
[----:B------:R-:W-:Y:S01]  /*3a40*/  FSEL R44, R8, -INF , !P2 ;  /* 0xff800000082c7808 */ /* 0x000fe20005000000 */
[----:B------:R-:W-:Y:S01]  /*3a50*/  FFMA.FTZ R7, R4, UR5, R125 ;  /* 0x0000000504077c23 */ /* 0x000fe2000801007d */
[----:B------:R-:W-:Y:S01]  /*3a60*/  FSEL R34, R10, -INF , !P4 ;  /* 0xff8000000a227808 */ /* 0x000fe20006000000 */
[C---:B------:R-:W-:Y:S01]  /*3a70*/  FFMA.FTZ R8, R4.reuse, UR5, R113 ;  /* 0x0000000504087c23 */ /* 0x040fe20008010071 */
[----:B------:R-:W-:Y:S01]  /*3a80*/  FSEL R61, R9, -INF , !P0 ;  /* 0xff800000093d7808 */ /* 0x000fe20004000000 */
[----:B------:R-:W-:Y:S01]  /*3a90*/  VIADD R5, R3, 0x10 ;  /* 0x0000001003057836 */ /* 0x000fe20000000000 */
[----:B------:R-:W-:Y:S01]  /*3aa0*/  FSEL R52, R7, -INF , !P6 ;  /* 0xff80000007347808 */ /* 0x000fe20007000000 */
[----:B------:R-:W-:Y:S01]  /*3ab0*/  FFMA.FTZ R9, R4, UR5, R99 ;  /* 0x0000000504097c23 */ /* 0x000fe20008010063 */
[C---:B------:R-:W-:Y:S01]  /*3ac0*/  ISETP.GE.AND P0, PT, R6.reuse, R14, PT ;  /* 0x0000000e0600720c */ /* 0x040fe20003f06270 */
[----:B------:R1:W3:Y:S01]  /*3ad0*/  MUFU.TANH R67, R0 ;  /* 0x0000000000437308 */ /* 0x0002e20000002400 */
[----:B------:R-:W-:-:S02]  /*3ae0*/  ISETP.GE.AND P4, PT, R6, R15, PT ;  /* 0x0000000f0600720c */ /* 0x000fc40003f86270 */
[C---:B------:R-:W-:Y:S02]  /*3af0*/  ISETP.GE.AND P2, PT, R6.reuse, R17, PT ;  /* 0x000000110600720c */ /* 0x040fe40003f46270 */
[----:B------:R-:W-:Y:S02]  /*3b00*/  ISETP.GE.AND P6, PT, R6, R16, PT ;  /* 0x000000100600720c */ /* 0x000fe40003fc6270 */
[----:B------:R-:W-:Y:S01]  /*3b10*/  I2FP.F32.S32 R7, R6 ;  /* 0x0000000600077245 */ /* 0x000fe20000201400 */
[----:B----4-:R-:W-:Y:S01]  /*3b20*/  FFMA.FTZ R6, R4, UR5, R96 ;  /* 0x0000000504067c23 */ /* 0x010fe20008010060 */
[----:B------:R-:W-:Y:S01]  /*3b30*/  FSEL R64, R8, -INF , !P5 ;  /* 0xff80000008407808 */ /* 0x000fe20006800000 */
[----:B------:R-:W-:Y:S01]  /*3b40*/  VIADD R4, R3, 0x11 ;  /* 0x0000001103047836 */ /* 0x000fe20000000000 */
[----:B------:R-:W-:Y:S01]  /*3b50*/  FSEL R35, R9, -INF , !P3 ;  /* 0xff80000009237808 */ /* 0x000fe20005800000 */
[C---:B------:R-:W-:Y:S01]  /*3b60*/  FFMA.FTZ R8, R7.reuse, UR5, R124 ;  /* 0x0000000507087c23 */ /* 0x040fe2000801007c */
[----:B------:R-:W-:Y:S01]  /*3b70*/  FSEL R45, R6, -INF , !P1 ;  /* 0xff800000062d7808 */ /* 0x000fe20004800000 */
[C---:B------:R-:W-:Y:S01]  /*3b80*/  FFMA.FTZ R9, R7.reuse, UR5, R114 ;  /* 0x0000000507097c23 */ /* 0x040fe20008010072 */
[----:B------:R-:W-:Y:S01]  /*3b90*/  I2FP.F32.S32 R6, R5 ;  /* 0x0000000500067245 */ /* 0x000fe20000201400 */
[----:B------:R4:W5:Y:S01]  /*3ba0*/  MUFU.TANH R30, R12 ;  /* 0x0000000c001e7308 */ /* 0x0009620000002400 */
[----:B------:R-:W-:Y:S01]  /*3bb0*/  FSEL R58, R8, -INF , !P0 ;  /* 0xff800000083a7808 */ /* 0x000fe20004000000 */
[----:B------:R-:W-:Y:S01]  /*3bc0*/  FFMA.FTZ R8, R7, UR5, R112 ;  /* 0x0000000507087c23 */ /* 0x000fe20008010070 */
[----:B------:R-:W-:Y:S01]  /*3bd0*/  ISETP.GE.AND P5, PT, R5, R14, PT ;  /* 0x0000000e0500720c */ /* 0x000fe20003fa6270 */
[----:B------:R-:W-:Y:S01]  /*3be0*/  FFMA.FTZ R7, R7, UR5, R98 ;  /* 0x0000000507077c23 */ /* 0x000fe20008010062 */
[C---:B------:R-:W-:Y:S01]  /*3bf0*/  ISETP.GE.AND P3, PT, R5.reuse, R15, PT ;  /* 0x0000000f0500720c */ /* 0x040fe20003f66270 */
[C---:B------:R-:W-:Y:S01]  /*3c00*/  FFMA.FTZ R10, R6.reuse, UR5, R92 ;  /* 0x00000005060a7c23 */ /* 0x040fe2000801005c */
[C---:B------:R-:W-:Y:S01]  /*3c10*/  ISETP.GE.AND P1, PT, R5.reuse, R17, PT ;  /* 0x000000110500720c */ /* 0x040fe20003f26270 */
[----:B------:R3:W-:Y:S01]  /*3c20*/  MUFU.TANH R29, R11 ;  /* 0x0000000b001d7308 */ /* 0x0007e20000002400 */
[----:B------:R-:W-:Y:S01]  /*3c30*/  ISETP.GE.AND P0, PT, R5, R16, PT ;  /* 0x000000100500720c */ /* 0x000fe20003f06270 */
[C---:B------:R-:W-:Y:S01]  /*3c40*/  FFMA.FTZ R5, R6.reuse, UR5, R97 ;  /* 0x0000000506057c23 */ /* 0x040fe20008010061 */
[----:B------:R-:W-:Y:S01]  /*3c50*/  FSEL R62, R9, -INF , !P4 ;  /* 0xff800000093e7808 */ /* 0x000fe20006000000 */
[----:B--2---:R-:W-:Y:S01]  /*3c60*/  FFMA.FTZ R9, R6, UR5, R90 ;  /* 0x0000000506097c23 */ /* 0x004fe2000801005a */
[----:B------:R-:W-:Y:S01]  /*3c70*/  FSEL R33, R8, -INF , !P2 ;  /* 0xff80000008217808 */ /* 0x000fe20005000000 */
[----:B-1----:R-:W-:Y:S01]  /*3c80*/  IMAD R0, R173, 0x20, R172 ;  /* 0x00000020ad007824 */ /* 0x002fe200078e02ac */
[----:B------:R-:W-:Y:S01]  /*3c90*/  FSEL R56, R5, -INF , !P5 ;  /* 0xff80000005387808 */ /* 0x000fe20006800000 */
[----:B------:R1:W-:Y:S01]  /*3ca0*/  MUFU.TANH R23, R49 ;  /* 0x0000003100177308 */ /* 0x0003e20000002400 */
[----:B------:R-:W-:Y:S01]  /*3cb0*/  I2FP.F32.S32 R5, R4 ;  /* 0x0000000400057245 */ /* 0x000fe20000201400 */
[----:B------:R-:W-:Y:S01]  /*3cc0*/  IMAD.IADD R0, R103, 0x1, R0 ;  /* 0x0000000167007824 */ /* 0x000fe200078e0200 */
[----:B------:R-:W-:Y:S01]  /*3cd0*/  FSEL R46, R7, -INF , !P6 ;  /* 0xff800000072e7808 */ /* 0x000fe20007000000 */
[----:B------:R-:W-:Y:S01]  /*3ce0*/  FFMA.FTZ R7, R6, UR5, R88 ;  /* 0x0000000506077c23 */ /* 0x000fe20008010058 */
[C---:B------:R-:W-:Y:S01]  /*3cf0*/  ISETP.GE.AND P4, PT, R4.reuse, R14, PT ;  /* 0x0000000e0400720c */ /* 0x040fe20003f86270 */
[C---:B------:R-:W-:Y:S01]  /*3d00*/  FFMA.FTZ R8, R5.reuse, UR5, R93 ;  /* 0x0000000505087c23 */ /* 0x040fe2000801005d */
[C---:B------:R-:W-:Y:S01]  /*3d10*/  ISETP.GE.AND P2, PT, R4.reuse, R15, PT ;  /* 0x0000000f0400720c */ /* 0x040fe20003f46270 */
[C---:B----4-:R-:W-:Y:S01]  /*3d20*/  FFMA.FTZ R12, R5.reuse, UR5, R91 ;  /* 0x00000005050c7c23 */ /* 0x050fe2000801005b */
[C---:B------:R-:W-:Y:S01]  /*3d30*/  ISETP.GE.AND P6, PT, R4.reuse, R17, PT ;  /* 0x000000110400720c */ /* 0x040fe20003fc6270 */
[----:B------:R-:W-:Y:S01]  /*3d40*/  FFMA.FTZ R13, R5, UR5, R89 ;  /* 0x00000005050d7c23 */ /* 0x000fe20008010059 */
[----:B------:R-:W-:Y:S01]  /*3d50*/  ISETP.GE.AND P5, PT, R4, R16, PT ;  /* 0x000000100400720c */ /* 0x000fe20003fa6270 */
[----:B------:R-:W-:Y:S01]  /*3d60*/  VIADD R4, R3, 0x18 ;  /* 0x0000001803047836 */ /* 0x000fe20000000000 */
[----:B------:R-:W-:Y:S01]  /*3d70*/  FSEL R152, R10, -INF , !P3 ;  /* 0xff8000000a987808 */ /* 0x000fe20005800000 */
[----:B---3--:R-:W-:Y:S01]  /*3d80*/  FFMA.FTZ R11, R5, UR5, R81 ;  /* 0x00000005050b7c23 */ /* 0x008fe20008010051 */
[----:B------:R-:W-:Y:S01]  /*3d90*/  FSEL R69, R9, -INF , !P1 ;  /* 0xff80000009457808 */ /* 0x000fe20004800000 */
[----:B------:R-:W-:Y:S01]  /*3da0*/  VIADD R6, R3, 0x19 ;  /* 0x0000001903067836 */ /* 0x000fe20000000000 */
[----:B------:R-:W-:Y:S01]  /*3db0*/  FSEL R107, R7, -INF , !P0 ;  /* 0xff800000076b7808 */ /* 0x000fe20004000000 */
[----:B------:R-:W-:Y:S01]  /*3dc0*/  VIADD R5, R3, 0x20 ;  /* 0x0000002003057836 */ /* 0x000fe20000000000 */
[----:B------:R-:W-:Y:S01]  /*3dd0*/  FSEL R57, R8, -INF , !P4 ;  /* 0xff80000008397808 */ /* 0x000fe20006000000 */
[----:B------:R-:W-:Y:S01]  /*3de0*/  MUFU.TANH R31, R18 ;  /* 0x00000012001f7308 */ /* 0x000fe20000002400 */
[----:B------:R-:W-:-:S02]  /*3df0*/  ISETP.GE.AND P3, PT, R4, R14, PT ;  /* 0x0000000e0400720c */ /* 0x000fc40003f66270 */
[C---:B------:R-:W-:Y:S02]  /*3e00*/  ISETP.GE.AND P1, PT, R4.reuse, R15, PT ;  /* 0x0000000f0400720c */ /* 0x040fe40003f26270 */
[C---:B------:R-:W-:Y:S02]  /*3e10*/  ISETP.GE.AND P0, PT, R4.reuse, R17, PT ;  /* 0x000000110400720c */ /* 0x040fe40003f06270 */
[----:B------:R-:W-:Y:S01]  /*3e20*/  ISETP.GE.AND P4, PT, R4, R16, PT ;  /* 0x000000100400720c */ /* 0x000fe20003f86270 */
[----:B------:R-:W-:Y:S01]  /*3e30*/  MUFU.TANH R18, R42 ;  /* 0x0000002a00127308 */ /* 0x000fe20000002400 */
        /* <DEDUP_REMOVED lines=9> */
[----:B------:R-:W2:Y:S01]  /*3ed0*/  MUFU.TANH R20, R28 ;  /* 0x0000001c00147308 */ /* 0x000ea20000002400 */
[----:B------:R-:W-:-:S02]  /*3ee0*/  ISETP.GE.AND P6, PT, R6, R15, PT ;  /* 0x0000000f0600720c */ /* 0x000fc40003fc6270 */
[C---:B------:R-:W-:Y:S02]  /*3ef0*/  ISETP.GE.AND P5, PT, R6.reuse, R17, PT ;  /* 0x000000110600720c */ /* 0x040fe40003fa6270 */
[----:B------:R-:W-:Y:S02]  /*3f00*/  ISETP.GE.AND P3, PT, R6, R16, PT ;  /* 0x000000100600720c */ /* 0x000fe40003f66270 */
[----:B------:R-:W-:Y:S01]  /*3f10*/  I2FP.F32.S32 R7, R6 ;  /* 0x0000000600077245 */ /* 0x000fe20000201400 */
[----:B------:R-:W-:Y:S01]  /*3f20*/  FFMA.FTZ R6, R4, UR5, R67 ;  /* 0x0000000504067c23 */ /* 0x000fe20008010043 */
[----:B------:R-:W-:Y:S01]  /*3f30*/  FSEL R160, R8, -INF , !P1 ;  /* 0xff80000008a07808 */ /* 0x000fe20004800000 */
[----:B------:R-:W-:Y:S01]  /*3f40*/  VIADD R4, R3, 0x21 ;  /* 0x0000002103047836 */ /* 0x000fe20000000000 */
[----:B------:R-:W-:Y:S01]  /*3f50*/  FSEL R67, R9, -INF , !P0 ;  /* 0xff80000009437808 */ /* 0x000fe20004000000 */
[C---:B------:R-:W-:Y:S01]  /*3f60*/  FFMA.FTZ R8, R7.reuse, UR5, R85 ;  /* 0x0000000507087c23 */ /* 0x040fe20008010055 */
[----:B------:R-:W-:Y:S01]  /*3f70*/  FSEL R136, R6, -INF , !P4 ;  /* 0xff80000006887808 */ /* 0x000fe20006000000 */
[C---:B------:R-:W-:Y:S01]  /*3f80*/  FFMA.FTZ R9, R7.reuse, UR5, R80 ;  /* 0x0000000507097c23 */ /* 0x040fe20008010050 */
[----:B------:R-:W-:Y:S01]  /*3f90*/  I2FP.F32.S32 R6, R5 ;  /* 0x0000000500067245 */ /* 0x000fe20000201400 */
[----:B------:R-:W-:Y:S01]  /*3fa0*/  MUFU.TANH R26, R41 ;  /* 0x00000029001a7308 */ /* 0x000fe20000002400 */
[----:B------:R-:W-:Y:S01]  /*3fb0*/  FSEL R59, R8, -INF , !P2 ;  /* 0xff800000083b7808 */ /* 0x000fe20005000000 */
[----:B------:R-:W-:Y:S01]  /*3fc0*/  FFMA.FTZ R8, R7, UR5, R78 ;  /* 0x0000000507087c23 */ /* 0x000fe2000801004e */
[----:B------:R-:W-:Y:S01]  /*3fd0*/  ISETP.GE.AND P1, PT, R5, R14, PT ;  /* 0x0000000e0500720c */ /* 0x000fe20003f26270 */
[----:B------:R-:W-:Y:S01]  /*3fe0*/  FFMA.FTZ R7, R7, UR5, R73 ;  /* 0x0000000507077c23 */ /* 0x000fe20008010049 */
[C---:B------:R-:W-:Y:S01]  /*3ff0*/  ISETP.GE.AND P0, PT, R5.reuse, R15, PT ;  /* 0x0000000f0500720c */ /* 0x040fe20003f06270 */
[C---:B------:R-:W-:Y:S01]  /*4000*/  FFMA.FTZ R10, R6.reuse, UR5, R48 ;  /* 0x00000005060a7c23 */ /* 0x040fe20008010030 */
[C---:B------:R-:W-:Y:S01]  /*4010*/  ISETP.GE.AND P4, PT, R5.reuse, R17, PT ;  /* 0x000000110500720c */ /* 0x040fe20003f86270 */
[----:B------:R-:W3:Y:S01]  /*4020*/  MUFU.TANH R28, R40 ;  /* 0x00000028001c7308 */ /* 0x000ee20000002400 */
[----:B------:R-:W-:Y:S01]  /*4030*/  ISETP.GE.AND P2, PT, R5, R16, PT ;  /* 0x000000100500720c */ /* 0x000fe20003f46270 */
[C---:B------:R-:W-:Y:S01]  /*4040*/  FFMA.FTZ R5, R6.reuse, UR5, R54 ;  /* 0x0000000506057c23 */ /* 0x040fe20008010036 */
[----:B------:R-:W-:Y:S01]  /*4050*/  FSEL R138, R9, -INF , !P6 ;  /* 0xff800000098a7808 */ /* 0x000fe20007000000 */
[----:B------:R-:W-:Y:S01]  /*4060*/  FFMA.FTZ R9, R6, UR5, R36 ;  /* 0x0000000506097c23 */ /* 0x000fe20008010024 */
[----:B-1----:R-:W-:-:S02]  /*4070*/  FSEL R49, R8, -INF , !P5 ;  /* 0xff80000008317808 */ /* 0x002fc40006800000 */
[----:B------:R-:W-:Y:S01]  /*4080*/  FSEL R165, R5, -INF , !P1 ;  /* 0xff80000005a57808 */ /* 0x000fe20004800000 */
[----:B------:R-:W1:Y:S01]  /*4090*/  MUFU.TANH R24, R43 ;  /* 0x0000002b00187308 */ /* 0x000e620000002400 */
[----:B------:R-:W-:Y:S02]  /*40a0*/  I2FP.F32.S32 R5, R4 ;  /* 0x0000000400057245 */ /* 0x000fe40000201400 */
[----:B------:R-:W-:Y:S01]  /*40b0*/  FSEL R137, R7, -INF , !P3 ;  /* 0xff80000007897808 */ /* 0x000fe20005800000 */
[----:B------:R-:W-:Y:S01]  /*40c0*/  FFMA.FTZ R7, R6, UR5, R38 ;  /* 0x0000000506077c23 */ /* 0x000fe20008010026 */
        /* <DEDUP_REMOVED lines=9> */
[----:B------:R-:W-:Y:S01]  /*4160*/  FFMA.FTZ R11, R5, UR5, R39 ;  /* 0x00000005050b7c23 */ /* 0x000fe20008010027 */
[----:B------:R-:W-:Y:S01]  /*4170*/  FSEL R164, R9, -INF , !P4 ;  /* 0xff80000009a47808 */ /* 0x000fe20006000000 */
[----:B------:R-:W-:Y:S01]  /*4180*/  VIADD R6, R3, 0x29 ;  /* 0x0000002903067836 */ /* 0x000fe20000000000 */
[----:B------:R-:W-:Y:S01]  /*4190*/  FSEL R171, R7, -INF , !P2 ;  /* 0xff80000007ab7808 */ /* 0x000fe20005000000 */
[----:B------:R-:W-:Y:S01]  /*41a0*/  VIADD R5, R3, 0x30 ;  /* 0x0000003003057836 */ /* 0x000fe20000000000 */
[----:B------:R-:W-:Y:S01]  /*41b0*/  FSEL R176, R8, -INF , !P6 ;  /* 0xff80000008b07808 */ /* 0x000fe20007000000 */
[----:B------:R-:W4:Y:S01]  /*41c0*/  MUFU.TANH R21, R53 ;  /* 0x0000003500157308 */ /* 0x000f220000002400 */
        /* <DEDUP_REMOVED lines=8> */
[C---:B-----5:R-:W-:Y:S01]  /*4250*/  FFMA.FTZ R7, R4.reuse, UR5, R30 ;  /* 0x0000000504077c23 */ /* 0x060fe2000801001e */
[----:B------:R-:W-:Y:S01]  /*4260*/  FSEL R170, R11, -INF , !P1 ;  /* 0xff8000000baa7808 */ /* 0x000fe20004800000 */
[----:B------:R-:W-:Y:S01]  /*4270*/  FFMA.FTZ R8, R4, UR5, R19 ;  /* 0x0000000504087c23 */ /* 0x000fe20008010013 */
[----:B------:R-:W-:Y:S01]  /*4280*/  ISETP.GE.AND P5, PT, R6, R14, PT ;  /* 0x0000000e0600720c */ /* 0x000fe20003fa6270 */
[----:B--2---:R-:W-:Y:S01]  /*4290*/  FFMA.FTZ R9, R4, UR5, R20 ;  /* 0x0000000504097c23 */ /* 0x004fe20008010014 */
        /* <DEDUP_REMOVED lines=16> */
[----:B---3--:R-:W-:Y:S01]  /*43a0*/  FFMA.FTZ R8, R7, UR5, R28 ;  /* 0x0000000507087c23 */ /* 0x008fe2000801001c */
[----:B------:R-:W-:Y:S01]  /*43b0*/  ISETP.GE.AND P4, PT, R5, R14, PT ;  /* 0x0000000e0500720c */ /* 0x000fe20003f86270 */
[----:B-1----:R-:W-:Y:S01]  /*43c0*/  FFMA.FTZ R7, R7, UR5, R24 ;  /* 0x0000000507077c23 */ /* 0x002fe20008010018 */
[C---:B------:R-:W-:Y:S01]  /*43d0*/  ISETP.GE.AND P2, PT, R5.reuse, R15, PT ;  /* 0x0000000f0500720c */ /* 0x040fe20003f46270 */
[C---:B------:R-:W-:Y:S01]  /*43e0*/  FFMA.FTZ R11, R6.reuse, UR5, R23 ;  /* 0x00000005060b7c23 */ /* 0x040fe20008010017 */
[C---:B------:R-:W-:Y:S01]  /*43f0*/  ISETP.GE.AND P6, PT, R5.reuse, R17, PT ;  /* 0x000000110500720c */ /* 0x040fe20003fc6270 */
[----:B------:R-:W1:Y:S01]  /*4400*/  MUFU.TANH R25, R50 ;  /* 0x0000003200197308 */ /* 0x000e620000002400 */
[----:B------:R-:W-:Y:S01]  /*4410*/  ISETP.GE.AND P5, PT, R5, R16, PT ;  /* 0x000000100500720c */ /* 0x000fe20003fa6270 */
[C---:B------:R-:W-:Y:S01]  /*4420*/  FFMA.FTZ R5, R6.reuse, UR5, R26 ;  /* 0x0000000506057c23 */ /* 0x040fe2000801001a */
[----:B------:R-:W-:Y:S01]  /*4430*/  FSEL R191, R9, -INF , !P3 ;  /* 0xff80000009bf7808 */ /* 0x000fe20005800000 */
[----:B----4-:R-:W-:Y:S01]  /*4440*/  FFMA.FTZ R9, R6, UR5, R21 ;  /* 0x0000000506097c23 */ /* 0x010fe20008010015 */
[----:B------:R-:W-:Y:S01]  /*4450*/  FSEL R161, R8, -INF , !P1 ;  /* 0xff80000008a17808 */ /* 0x000fe20004800000 */
[----:B--2---:R-:W-:Y:S01]  /*4460*/  FFMA.FTZ R6, R6, UR5, R10 ;  /* 0x0000000506067c23 */ /* 0x004fe2000801000a */
[----:B------:R-:W-:Y:S01]  /*4470*/  FSEL R175, R5, -INF , !P4 ;  /* 0xff80000005af7808 */ /* 0x000fe20006000000 */
[----:B------:R-:W2:Y:S01]  /*4480*/  MUFU.TANH R22, R65 ;  /* 0x0000004100167308 */ /* 0x000ea20000002400 */
[----:B------:R-:W-:-:S02]  /*4490*/  I2FP.F32.S32 R5, R4 ;  /* 0x0000000400057245 */ /* 0x000fc40000201400 */
[----:B------:R-:W-:Y:S02]  /*44a0*/  FSEL R169, R7, -INF , !P0 ;  /* 0xff80000007a97808 */ /* 0x000fe40004000000 */
[C---:B------:R-:W-:Y:S01]  /*44b0*/  ISETP.GE.AND P3, PT, R4.reuse, R14, PT ;  /* 0x0000000e0400720c */ /* 0x040fe20003f66270 */
[C---:B------:R-:W-:Y:S01]  /*44c0*/  FFMA.FTZ R7, R5.reuse, UR5, R27 ;  /* 0x0000000505077c23 */ /* 0x040fe2000801001b */
[C---:B------:R-:W-:Y:S01]  /*44d0*/  ISETP.GE.AND P1, PT, R4.reuse, R15, PT ;  /* 0x0000000f0400720c */ /* 0x040fe20003f26270 */
[----:B------:R-:W3:Y:S01]  /*44e0*/  MUFU.TANH R19, R71 ;  /* 0x0000004700137308 */ /* 0x000ee20000002400 */
[C---:B------:R-:W-:Y:S01]  /*44f0*/  ISETP.GE.AND P0, PT, R4.reuse, R17, PT ;  /* 0x000000110400720c */ /* 0x040fe20003f06270 */
[----:B-1----:R-:W-:Y:S01]  /*4500*/  FFMA.FTZ R10, R5, UR5, R25 ;  /* 0x00000005050a7c23 */ /* 0x002fe20008010019 */
[----:B------:R-:W-:Y:S01]  /*4510*/  ISETP.GE.AND P4, PT, R4, R16, PT ;  /* 0x000000100400720c */ /* 0x000fe20003f86270 */
[----:B------:R-:W-:Y:S01]  /*4520*/  VIADD R4, R3, 0x38 ;  /* 0x0000003803047836 */ /* 0x000fe20000000000 */
[----:B------:R-:W-:-:S02]  /*4530*/  FSEL R203, R9, -INF , !P6 ;  /* 0xff80000009cb7808 */ /* 0x000fc40007000000 */
[----:B------:R-:W-:Y:S01]  /*4540*/  FSEL R179, R11, -INF , !P2 ;  /* 0xff8000000bb37808 */ /* 0x000fe20005000000 */
[----:B------:R-:W1:Y:S01]  /*4550*/  MUFU.TANH R18, R72 ;  /* 0x0000004800127308 */ /* 0x000e620000002400 */
[----:B------:R-:W-:Y:S01]  /*4560*/  FSEL R207, R6, -INF , !P5 ;  /* 0xff80000006cf7808 */ /* 0x000fe20006800000 */
[----:B--2---:R-:W-:Y:S01]  /*4570*/  FFMA.FTZ R12, R5, UR5, R22 ;  /* 0x00000005050c7c23 */ /* 0x004fe20008010016 */
[----:B------:R-:W-:Y:S02]  /*4580*/  FSEL R173, R7, -INF , !P3 ;  /* 0xff80000007ad7808 */ /* 0x000fe40005800000 */
[C---:B------:R-:W-:Y:S02]  /*4590*/  ISETP.GE.AND P2, PT, R4.reuse, R14, PT ;  /* 0x0000000e0400720c */ /* 0x040fe40003f46270 */
[C---:B------:R-:W-:Y:S01]  /*45a0*/  ISETP.GE.AND P6, PT, R4.reuse, R15, PT ;  /* 0x0000000f0400720c */ /* 0x040fe20003fc6270 */
[----:B------:R-:W2:Y:S01]  /*45b0*/  MUFU.TANH R13, R75 ;  /* 0x0000004b000d7308 */ /* 0x000ea20000002400 */
[C---:B------:R-:W-:Y:S01]  /*45c0*/  ISETP.GE.AND P5, PT, R4.reuse, R17, PT ;  /* 0x000000110400720c */ /* 0x040fe20003fa6270 */
[----:B---3--:R-:W-:Y:S01]  /*45d0*/  FFMA.FTZ R8, R5, UR5, R19 ;  /* 0x0000000505087c23 */ /* 0x008fe20008010013 */
[----:B------:R-:W-:-:S02]  /*45e0*/  ISETP.GE.AND P3, PT, R4, R16, PT ;  /* 0x000000100400720c */ /* 0x000fc40003f66270 */
[----:B------:R-:W-:Y:S02]  /*45f0*/  I2FP.F32.S32 R4, R4 ;  /* 0x0000000400047245 */ /* 0x000fe40000201400 */
[----:B------:R-:W-:Y:S01]  /*4600*/  I2FP.F32.S32 R5, R3 ;  /* 0x0000000300057245 */ /* 0x000fe20000201400 */
[----:B------:R-:W3:Y:S01]  /*4610*/  MUFU.TANH R9, R76 ;  /* 0x0000004c00097308 */ /* 0x000ee20000002400 */
[----:B------:R-:W-:Y:S01]  /*4620*/  FSEL R210, R10, -INF , !P1 ;  /* 0xff8000000ad27808 */ /* 0x000fe20004800000 */
[----:B------:R-:W-:Y:S01]  /*4630*/  FFMA.FTZ R6, R4, UR5, R20 ;  /* 0x0000000504067c23 */ /* 0x000fe20008010014 */
[----:B------:R-:W-:Y:S02]  /*4640*/  FSEL R201, R12, -INF , !P0 ;  /* 0xff8000000cc97808 */ /* 0x000fe40004000000 */
[----:B------:R-:W-:Y:S02]  /*4650*/  ISETP.GE.AND P0, PT, R3, R15, PT ;  /* 0x0000000f0300720c */ /* 0x000fe40003f06270 */
[----:B------:R-:W-:Y:S01]  /*4660*/  FSEL R172, R6, -INF , !P2 ;  /* 0xff80000006ac7808 */ /* 0x000fe20005000000 */
[C---:B-1----:R-:W-:Y:S01]  /*4670*/  FFMA.FTZ R6, R4.reuse, UR5, R18 ;  /* 0x0000000504067c23 */ /* 0x042fe20008010012 */
[----:B------:R-:W1:Y:S01]  /*4680*/  MUFU.TANH R24, R70 ;  /* 0x0000004600187308 */ /* 0x000e620000002400 */
[----:B--2---:R-:W-:Y:S01]  /*4690*/  FFMA.FTZ R7, R4, UR5, R13 ;  /* 0x0000000504077c23 */ /* 0x004fe2000801000d */
[----:B------:R-:W-:Y:S01]  /*46a0*/  FSEL R206, R8, -INF , !P4 ;  /* 0xff80000008ce7808 */ /* 0x000fe20006000000 */
[C---:B------:R-:W-:Y:S01]  /*46b0*/  FFMA.FTZ R8, R5.reuse, UR5, R134 ;  /* 0x0000000505087c23 */ /* 0x040fe20008010086 */
[----:B------:R-:W-:Y:S01]  /*46c0*/  FSEL R209, R6, -INF , !P6 ;  /* 0xff80000006d17808 */ /* 0x000fe20007000000 */
[----:B------:R-:W-:Y:S01]  /*46d0*/  FFMA.FTZ R6, R5, UR5, R140 ;  /* 0x0000000505067c23 */ /* 0x000fe2000801008c */
[----:B------:R-:W-:-:S02]  /*46e0*/  ISETP.GE.AND P1, PT, R3, R14, PT ;  /* 0x0000000e0300720c */ /* 0x000fc40003f26270 */
[----:B------:R-:W2:Y:S01]  /*46f0*/  MUFU.TANH R19, R74 ;  /* 0x0000004a00137308 */ /* 0x000ea20000002400 */
[----:B---3--:R-:W-:Y:S01]  /*4700*/  FFMA.FTZ R4, R4, UR5, R9 ;  /* 0x0000000504047c23 */ /* 0x008fe20008010009 */
[----:B------:R-:W-:Y:S01]  /*4710*/  FFMA.FTZ R9, R5, UR5, R135 ;  /* 0x0000000505097c23 */ /* 0x000fe20008010087 */
[----:B------:R-:W-:Y:S01]  /*4720*/  ISETP.GE.AND P4, PT, R3, R17, PT ;  /* 0x000000110300720c */ /* 0x000fe20003f86270 */
[----:B------:R-:W-:Y:S01]  /*4730*/  FFMA.FTZ R5, R5, UR5, R127 ;  /* 0x0000000505057c23 */ /* 0x000fe2000801007f */
[C---:B------:R-:W-:Y:S01]  /*4740*/  ISETP.GE.AND P2, PT, R3.reuse, R16, PT ;  /* 0x000000100300720c */ /* 0x040fe20003f46270 */
[----:B------:R-:W-:Y:S01]  /*4750*/  VIADD R3, R3, 0x39 ;  /* 0x0000003903037836 */ /* 0x000fe20000000000 */
[----:B------:R-:W-:Y:S01]  /*4760*/  FSEL R32, R9, -INF , !P0 ;  /* 0xff80000009207808 */ /* 0x000fe20004000000 */
[----:B------:R-:W3:Y:S01]  /*4770*/  MUFU.TANH R11, R82 ;  /* 0x00000052000b7308 */ /* 0x000ee20000002400 */
[----:B------:R-:W-:Y:S02]  /*4780*/  PLOP3.LUT P0, PT, PT, PT, UP0, 0x80, 0x0 ;  /* 0x000000000000781c */ /* 0x000fe40003f0f008 */
[----:B------:R-:W-:-:S02]  /*4790*/  FSEL R200, R7, -INF , !P5 ;  /* 0xff80000007c87808 */ /* 0x000fc40006800000 */
[----:B------:R-:W-:Y:S02]  /*47a0*/  FSEL R205, R4, -INF , !P3 ;  /* 0xff80000004cd7808 */ /* 0x000fe40005800000 */
[----:B------:R-:W-:Y:S01]  /*47b0*/  FSEL R21, R6, -INF , !P1 ;  /* 0xff80000006157808 */ /* 0x000fe20004800000 */
[----:B------:R-:W4:Y:S01]  /*47c0*/  MUFU.TANH R10, R83 ;  /* 0x00000053000a7308 */ /* 0x000f220000002400 */
[----:B------:R-:W-:Y:S01]  /*47d0*/  BAR.SYNC.DEFER_BLOCKING 0x0 ;  /* 0x0000000000007b1d */ /* 0x000fe20000010000 */
[C---:B------:R-:W-:Y:S02]  /*47e0*/  ISETP.GE.AND P6, PT, R3.reuse, R14, PT ;  /* 0x0000000e0300720c */ /* 0x040fe40003fc6270 */
[C---:B------:R-:W-:Y:S02]  /*47f0*/  ISETP.GE.AND P5, PT, R3.reuse, R15, PT ;  /* 0x0000000f0300720c */ /* 0x040fe40003fa6270 */
[C---:B------:R-:W-:Y:S02]  /*4800*/  ISETP.GE.AND P3, PT, R3.reuse, R17, PT ;  /* 0x000000110300720c */ /* 0x040fe40003f66270 */
[----:B------:R-:W-:-:S02]  /*4810*/  ISETP.GE.AND P1, PT, R3, R16, PT ;  /* 0x000000100300720c */ /* 0x000fc40003f26270 */
[----:B------:R-:W-:Y:S02]  /*4820*/  I2FP.F32.S32 R3, R3 ;  /* 0x0000000300037245 */ /* 0x000fe40000201400 */
[----:B------:R-:W-:Y:S02]  /*4830*/  FSEL R20, R8, -INF , !P4 ;  /* 0xff80000008147808 */ /* 0x000fe40006000000 */
[----:B------:R-:W-:Y:S01]  /*4840*/  FSEL R22, R5, -INF , !P2 ;  /* 0xff80000005167808 */ /* 0x000fe20005000000 */
[C---:B-1----:R-:W-:Y:S01]  /*4850*/  FFMA.FTZ R7, R3.reuse, UR5, R24 ;  /* 0x0000000503077c23 */ /* 0x042fe20008010018 */
[C---:B--2---:R-:W-:Y:S01]  /*4860*/  FFMA.FTZ R6, R3.reuse, UR5, R19 ;  /* 0x0000000503067c23 */ /* 0x044fe20008010013 */
[C---:B---3--:R-:W-:Y:S01]  /*4870*/  FFMA.FTZ R4, R3.reuse, UR5, R11 ;  /* 0x0000000503047c23 */ /* 0x048fe2000801000b */
[----:B----4-:R-:W-:Y:S02]  /*4880*/  FFMA.FTZ R3, R3, UR5, R10 ;  /* 0x0000000503037c23 */ /* 0x010fe4000801000a */
[----:B------:R-:W-:-:S02]  /*4890*/  FSEL R174, R7, -INF , !P6 ;  /* 0xff80000007ae7808 */ /* 0x000fc40007000000 */
        /* <DEDUP_REMOVED lines=68> */
.L_x_771:
[----:B------:R-:W-:Y:S05]  /*4ce0*/  BSYNC B0 ;  /* 0x0000000000007941 */ /* 0x000fea0003800000 */
.L_x_770:
[----:B------:R-:W0:Y:S02]  /*4cf0*/  LDGDEPBAR ;  /* 0x00000000000079af */ /* 0x000e240000000000 */
.L_x_769:
[----:B------:R-:W-:Y:S01]  /*4d00*/  FMNMX.FTZ R3, R21, R51, !PT ;  /* 0x0000003315037209 */ /* 0x000fe20007810000 */
[----:B------:R-:W-:Y:S01]  /*4d10*/  ULDC UR19, c[0x0][0x2ec] ;  /* 0x0000bb0000137ab9 */ /* 0x000fe20000000800 */
[----:B------:R-:W-:Y:S02]  /*4d20*/  LEA R228, R0, UR4, 0x1 ;  /* 0x0000000400e47c11 */ /* 0x000fe4000f8e08ff */
[----:B------:R-:W-:Y:S02]  /*4d30*/  FMNMX.FTZ R4, R52, R3, !PT ;  /* 0x0000000334047209 */ /* 0x000fe40007810000 */
[----:B------:R-:W-:Y:S01]  /*4d40*/  FMNMX.FTZ R3, R20, R34, !PT ;  /* 0x0000002214037209 */ /* 0x000fe20007810000 */
[----:B------:R-:W-:Y:S01]  /*4d50*/  LDSM.16.MT88.4 R28, [R228+0xa000] ;  /* 0x00a00000e41c783b */ /* 0x000fe20000004200 */
        /* <DEDUP_REMOVED lines=35> */
[----:B------:R-:W-:Y:S01]  /*4f90*/  FMNMX.FTZ R4, R168, R4, !PT ;  /* 0x00000004a8047209 */ /* 0x000fe20007810000 */
[----:B------:R-:W3:Y:S01]  /*4fa0*/  SHFL.BFLY PT, R5, R3, 0x2, 0x1f ;  /* 0x0c401f0003057f89 */ /* 0x000ee200000e0000 */
[----:B------:R-:W-:Y:S02]  /*4fb0*/  FMNMX.FTZ R106, R174, R106, !PT ;  /* 0x0000006aae6a7209 */ /* 0x000fe40007810000 */
[----:B------:R-:W-:-:S02]  /*4fc0*/  FMNMX.FTZ R4, R169, R4, !PT ;  /* 0x00000004a9047209 */ /* 0x000fc40007810000 */
[----:B------:R-:W-:Y:S01]  /*4fd0*/  LEA R230, R2, R228, 0x1 ;  /* 0x000000e402e67211 */ /* 0x000fe200078e08ff */
[----:B-12---:R-:W1:Y:S01]  /*4fe0*/  SHFL.BFLY PT, R6, R106, 0x2, 0x1f ;  /* 0x0c401f006a067f89 */ /* 0x006e6200000e0000 */
[----:B------:R-:W-:-:S03]  /*4ff0*/  FMNMX.FTZ R4, R207, R4, !PT ;  /* 0x00000004cf047209 */ /* 0x000fc60007810000 */
[----:B------:R-:W-:Y:S01]  /*5000*/  LDSM.16.MT88.4 R24, [R230+0x9000] ;  /* 0x00900000e618783b */ /* 0x000fe20000004200 */
[----:B------:R-:W-:-:S03]  /*5010*/  FMNMX.FTZ R4, R206, R4, !PT ;  /* 0x00000004ce047209 */ /* 0x000fc60007810000 */
[----:B------:R-:W-:Y:S01]  /*5020*/  LDSM.16.MT88.4 R40, [R230+0xa000] ;  /* 0x00a00000e628783b */ /* 0x000fe20000004200 */
[----:B------:R-:W-:-:S04]  /*5030*/  FMNMX.FTZ R4, R205, R4, !PT ;  /* 0x00000004cd047209 */ /* 0x000fc80007810000 */
        /* <DEDUP_REMOVED lines=46> */
[----:B---3--:R-:W-:Y:S02]  /*5320*/  FFMA.FTZ R0, R45, UR19, -R12 ;  /* 0x000000132d007c23 */ /* 0x008fe4000801080c */
[----:B------:R-:W-:Y:S05]  /*5330*/  LDSM.16.MT88.4 R44, [R228+0xb000] ;  /* 0x00b00000e42c783b */ /* 0x000fea0000004200 */
        /* <DEDUP_REMOVED lines=9> */
[----:B----4-:R-:W-:-:S03]  /*53d0*/  FFMA.FTZ R2, R52, UR19, -R3 ;  /* 0x0000001334027c23 */ /* 0x010fc60008010803 */
[----:B------:R-:W-:Y:S01]  /*53e0*/  LDSM.16.MT88.4 R52, [R230+0xb000] ;  /* 0x00b00000e634783b */ /* 0x000fe20000004200 */
[----:B------:R3:W-:Y:S01]  /*53f0*/  MUFU.EX2 R213, R2 ;  /* 0x0000000200d57308 */ /* 0x0007e20000000800 */
[----:B--2---:R-:W-:-:S07]  /*5400*/  FFMA.FTZ R5, R33, UR19, -R13 ;  /* 0x0000001321057c23 */ /* 0x004fce000801080d */
[----:B------:R2:W4:Y:S01]  /*5410*/  MUFU.EX2 R186, R5 ;  /* 0x0000000500ba7308 */ /* 0x0005220000000800 */
[----:B---3--:R-:W-:Y:S01]  /*5420*/  FFMA.FTZ R2, R58, UR19, -R3 ;  /* 0x000000133a027c23 */ /* 0x008fe20008010803 */
[----:B-1----:R-:W-:Y:S02]  /*5430*/  FMNMX.FTZ R105, R0, R8, !PT ;  /* 0x0000000800697209 */ /* 0x002fe40007810000 */
        /* <DEDUP_REMOVED lines=20> */
[----:B-1----:R-:W-:-:S02]  /*5580*/  FFMA.FTZ R2, R32, UR19, -R0 ;  /* 0x0000001320027c23 */ /* 0x002fc40008010800 */
[----:B------:R-:W-:Y:S02]  /*5590*/  LDSM.16.MT88.4 R32, [R230+0xa400] ;  /* 0x00a40000e620783b */ /* 0x000fe40000004200 */
        /* <DEDUP_REMOVED lines=19> */
[C---:B------:R-:W-:Y:S01]  /*56d0*/  HMMA.16816.F32.BF16 R132, R8.reuse, R22, RZ ;  /* 0x000000160884723c */ /* 0x040fe200000418ff */
[----:B------:R-:W-:Y:S05]  /*56e0*/  LDSM.16.MT88.4 R20, [R230+0x9400] ;  /* 0x00940000e614783b */ /* 0x000fea0000004200 */
        /* <DEDUP_REMOVED lines=8> */
[----:B------:R1:W-:Y:S05]  /*5770*/  MUFU.EX2 R247, R2 ;  /* 0x0000000200f77308 */ /* 0x0003ea0000000800 */
[C---:B------:R-:W-:Y:S06]  /*5780*/  HMMA.16816.F32.BF16 R40, R8.reuse, R52, RZ ;  /* 0x000000340828723c */ /* 0x040fec00000418ff */
[----:B------:R-:W-:Y:S01]  /*5790*/  HMMA.16816.F32.BF16 R156, R8, R54, RZ ;  /* 0x00000036089c723c */ /* 0x000fe200000418ff */
[----:B------:R-:W-:Y:S01]  /*57a0*/  LDSM.16.MT88.4 R52, [R228+0x9800] ;  /* 0x00980000e434783b */ /* 0x000fe20000004200 */
[----:B-1----:R-:W-:-:S04]  /*57b0*/  FFMA.FTZ R2, R68, UR19, -R13 ;  /* 0x0000001344027c23 */ /* 0x002fc8000801080d */
[C---:B------:R-:W-:Y:S01]  /*57c0*/  HMMA.16816.F32.BF16 R68, R8.reuse, R24, RZ ;  /* 0x000000180844723c */ /* 0x040fe200000418ff */
[----:B------:R-:W1:Y:S01]  /*57d0*/  LDSM.16.MT88.4 R24, [R228+0x9400] ;  /* 0x00940000e418783b */ /* 0x000e620000004200 */
[----:B------:R2:W3:Y:S02]  /*57e0*/  MUFU.EX2 R252, R2 ;  /* 0x0000000200fc7308 */ /* 0x0004e40000000800 */
[--C-:B--2---:R-:W-:Y:S01]  /*57f0*/  FFMA.FTZ R2, R67, UR19, -R13.reuse ;  /* 0x0000001343027c23 */ /* 0x104fe2000801080d */
[----:B---3--:R-:W-:Y:S01]  /*5800*/  F2FP.BF16.F32.PACK_AB R4, R252, R247 ;  /* 0x000000f7fc04723e */ /* 0x008fe200000010ff */
[----:B------:R-:W-:Y:S01]  /*5810*/  HMMA.16816.F32.BF16 R64, R8, R28, RZ ;  /* 0x0000001c0840723c */ /* 0x000fe200000418ff */
[----:B------:R-:W2:Y:S03]  /*5820*/  LDSM.16.MT88.4 R28, [R228+0xa400] ;  /* 0x00a40000e41c783b */ /* 0x000ea60000004200 */
[----:B------:R3:W-:Y:S02]  /*5830*/  MUFU.EX2 R251, R2 ;  /* 0x0000000200fb7308 */ /* 0x0007e40000000800 */
[----:B---3--:R-:W-:-:S02]  /*5840*/  FFMA.FTZ R2, R49, UR19, -R13 ;  /* 0x0000001331027c23 */ /* 0x008fc4000801080d */
[----:B------:R-:W-:Y:S04]  /*5850*/  LDSM.16.MT88.4 R48, [R230+0xb400] ;  /* 0x00b40000e630783b */ /* 0x000fe80000004200 */
[----:B------:R3:W4:Y:S02]  /*5860*/  MUFU.EX2 R250, R2 ;  /* 0x0000000200fa7308 */ /* 0x0007240000000800 */
[----:B---3--:R-:W-:Y:S01]  /*5870*/  FFMA.FTZ R2, R107, UR19, -R12 ;  /* 0x000000136b027c23 */ /* 0x008fe2000801080c */
[----:B----4-:R-:W-:-:S05]  /*5880*/  F2FP.BF16.F32.PACK_AB R6, R250, R251 ;  /* 0x000000fbfa06723e */ /* 0x010fca00000010ff */
[----:B------:R3:W-:Y:S02]  /*5890*/  MUFU.EX2 R240, R2 ;  /* 0x0000000200f07308 */ /* 0x0007e40000000800 */
[--C-:B---3--:R-:W-:Y:S01]  /*58a0*/  FFMA.FTZ R2, R102, UR19, -R12.reuse ;  /* 0x0000001366027c23 */ /* 0x108fe2000801080c */
[----:B------:R-:W-:Y:S02]  /*58b0*/  MOV R102, R36 ;  /* 0x0000002400667202 */ /* 0x000fe40000000f00 */
[----:B------:R-:W3:Y:S03]  /*58c0*/  LDSM.16.MT88.4 R36, [R228+0xb400] ;  /* 0x00b40000e424783b */ /* 0x000ee60000004200 */
[----:B------:R4:W5:Y:S02]  /*58d0*/  MUFU.EX2 R243, R2 ;  /* 0x0000000200f37308 */ /* 0x0009640000000800 */
[----:B----4-:R-:W-:Y:S01]  /*58e0*/  FFMA.FTZ R2, R136, UR19, -R12 ;  /* 0x0000001388027c23 */ /* 0x010fe2000801080c */
[----:B-----5:R-:W-:-:S05]  /*58f0*/  F2FP.BF16.F32.PACK_AB R5, R243, R240 ;  /* 0x000000f0f305723e */ /* 0x020fca00000010ff */
[----:B------:R4:W-:Y:S02]  /*5900*/  MUFU.EX2 R242, R2 ;  /* 0x0000000200f27308 */ /* 0x0009e40000000800 */
[----:B----4-:R-:W-:-:S06]  /*5910*/  FFMA.FTZ R2, R137, UR19, -R12 ;  /* 0x0000001389027c23 */ /* 0x010fcc000801080c */
[----:B------:R4:W5:Y:S02]  /*5920*/  MUFU.EX2 R241, R2 ;  /* 0x0000000200f17308 */ /* 0x0009640000000800 */
[----:B----4-:R-:W-:Y:S01]  /*5930*/  FFMA.FTZ R2, R152, UR19, -R0 ;  /* 0x0000001398027c23 */ /* 0x010fe20008010800 */
[----:B-----5:R-:W-:Y:S01]  /*5940*/  F2FP.BF16.F32.PACK_AB R7, R241, R242 ;  /* 0x000000f2f107723e */ /* 0x020fe200000010ff */
[----:B------:R-:W-:Y:S01]  /*5950*/  HMMA.16816.F32.BF16 R152, R8, R46, RZ ;  /* 0x0000002e0898723c */ /* 0x000fe200000418ff */
[----:B------:R-:W-:Y:S03]  /*5960*/  LDSM.16.MT88.4 R44, [R230+0x9800] ;  /* 0x00980000e62c783b */ /* 0x000fe60000004200 */
[----:B------:R4:W-:Y:S02]  /*5970*/  MUFU.EX2 R238, R2 ;  /* 0x0000000200ee7308 */ /* 0x0009e40000000800 */
[----:B-1----:R-:W-:Y:S01]  /*5980*/  HMMA.16816.F32.BF16 R128, R4, R24, R128 ;  /* 0x000000180480723c */ /* 0x002fe20000041880 */
[----:B------:R-:W-:-:S02]  /*5990*/  F2FP.BF16.F32.PACK_AB R8, R182, R183 ;  /* 0x000000b7b608723e */ /* 0x000fc400000010ff */
[----:B------:R-:W-:-:S03]  /*59a0*/  F2FP.BF16.F32.PACK_AB R10, R102, R181 ;  /* 0x000000b5660a723e */ /* 0x000fc600000010ff */
[C---:B------:R-:W-:Y:S06]  /*59b0*/  HMMA.16816.F32.BF16 R96, R4.reuse, R26, R96 ;  /* 0x0000001a0460723c */ /* 0x040fec0000041860 */
[----:B------:R-:W-:Y:S01]  /*59c0*/  HMMA.16816.F32.BF16 R116, R4, R32, R116 ;  /* 0x000000200474723c */ /* 0x000fe20000041874 */
[----:B----4-:R-:W-:-:S04]  /*59d0*/  FFMA.FTZ R2, R139, UR19, -R0 ;  /* 0x000000138b027c23 */ /* 0x010fc80008010800 */
[----:B------:R1:W4:Y:S01]  /*59e0*/  MUFU.EX2 R239, R2 ;  /* 0x0000000200ef7308 */ /* 0x0003220000000800 */
[C---:B--2---:R-:W-:Y:S06]  /*59f0*/  HMMA.16816.F32.BF16 R120, R4.reuse, R28, R120 ;  /* 0x0000001c0478723c */ /* 0x044fec0000041878 */
[C---:B------:R-:W-:Y:S06]  /*5a00*/  HMMA.16816.F32.BF16 R124, R4.reuse, R20, R124 ;  /* 0x00000014047c723c */ /* 0x040fec000004187c */
[----:B---3--:R-:W-:Y:S01]  /*5a10*/  HMMA.16816.F32.BF16 R112, R4, R36, R112 ;  /* 0x000000240470723c */ /* 0x008fe20000041870 */
[----:B-1----:R-:W-:Y:S01]  /*5a20*/  FFMA.FTZ R2, R160, UR19, -R0 ;  /* 0x00000013a0027c23 */ /* 0x002fe20008010800 */
[----:B----4-:R-:W-:-:S04]  /*5a30*/  F2FP.BF16.F32.PACK_AB R9, R239, R238 ;  /* 0x000000eeef09723e */ /* 0x010fc800000010ff */
[----:B------:R-:W-:Y:S01]  /*5a40*/  HMMA.16816.F32.BF16 R108, R4, R48, R108 ;  /* 0x00000030046c723c */ /* 0x000fe2000004186c */
[----:B------:R1:W-:Y:S02]  /*5a50*/  MUFU.EX2 R237, R2 ;  /* 0x0000000200ed7308 */ /* 0x0003e40000000800 */
[----:B-1----:R-:W-:-:S03]  /*5a60*/  FFMA.FTZ R2, R138, UR19, -R0 ;  /* 0x000000138a027c23 */ /* 0x002fc60008010800 */
[C---:B------:R-:W-:Y:S03]  /*5a70*/  HMMA.16816.F32.BF16 R136, R4.reuse, R22, R92 ;  /* 0x000000160488723c */ /* 0x040fe6000004185c */
[----:B------:R1:W2:Y:S03]  /*5a80*/  MUFU.EX2 R236, R2 ;  /* 0x0000000200ec7308 */ /* 0x0002a60000000800 */
        /* <DEDUP_REMOVED lines=11> */
[----:B------:R1:W-:Y:S05]  /*5b40*/  MUFU.EX2 R227, R2 ;  /* 0x0000000200e37308 */ /* 0x0003ea0000000800 */
[C---:B------:R-:W-:Y:S01]  /*5b50*/  HMMA.16816.F32.BF16 R60, R8.reuse, R22, R140 ;  /* 0x00000016083c723c */ /* 0x040fe2000004188c */
[----:B------:R-:W-:Y:S05]  /*5b60*/  LDSM.16.MT88.4 R20, [R228+0xb800] ;  /* 0x00b80000e414783b */ /* 0x000fea0000004200 */
[----:B------:R-:W-:Y:S01]  /*5b70*/  HMMA.16816.F32.BF16 R68, R8, R28, R64 ;  /* 0x0000001c0844723c */ /* 0x000fe20000041840 */
[----:B------:R-:W-:Y:S01]  /*5b80*/  MOV R143, R216 ;  /* 0x000000d8008f7202 */ /* 0x000fe20000000f00 */
[----:B------:R-:W-:Y:S01]  /*5b90*/  IMAD.MOV.U32 R141, RZ, RZ, R214 ;  /* 0x000000ffff8d7224 */ /* 0x000fe200078e00d6 */
[----:B------:R-:W-:-:S02]  /*5ba0*/  MOV R142, R215 ;  /* 0x000000d7008e7202 */ /* 0x000fc40000000f00 */
[----:B------:R-:W-:Y:S01]  /*5bb0*/  MOV R140, R213 ;  /* 0x000000d5008c7202 */ /* 0x000fe20000000f00 */
[C---:B------:R-:W-:Y:S01]  /*5bc0*/  HMMA.16816.F32.BF16 R64, R8.reuse, R26, R132 ;  /* 0x0000001a0840723c */ /* 0x040fe20000041884 */
[----:B-1----:R-:W-:Y:S01]  /*5bd0*/  FFMA.FTZ R2, R163, UR19, -R13 ;  /* 0x00000013a3027c23 */ /* 0x002fe2000801080d */
[----:B------:R-:W1:Y:S03]  /*5be0*/  LDSM.16.MT88.4 R24, [R230+0xa800] ;  /* 0x00a80000e618783b */ /* 0x000e660000004200 */
[----:B------:R2:W3:Y:S01]  /*5bf0*/  MUFU.EX2 R226, R2 ;  /* 0x0000000200e27308 */ /* 0x0004e20000000800 */
[----:B------:R-:W-:Y:S01]  /*5c00*/  HMMA.16816.F32.BF16 R32, R8, R34, R148 ;  /* 0x000000220820723c */ /* 0x000fe20000041894 */
[----:B------:R-:W-:Y:S02]  /*5c10*/  MOV R135, R185 ;  /* 0x000000b900877202 */ /* 0x000fe40000000f00 */
[----:B------:R-:W-:-:S02]  /*5c20*/  MOV R134, R183 ;  /* 0x000000b700867202 */ /* 0x000fc40000000f00 */
[----:B------:R-:W-:Y:S01]  /*5c30*/  MOV R133, R182 ;  /* 0x000000b600857202 */ /* 0x000fe20000000f00 */
[C---:B------:R-:W-:Y:S01]  /*5c40*/  HMMA.16816.F32.BF16 R196, R8.reuse, R48, R40 ;  /* 0x0000003008c4723c */ /* 0x040fe20000041828 */
[----:B------:R-:W-:Y:S01]  /*5c50*/  MOV R150, R211 ;  /* 0x000000d300967202 */ /* 0x000fe20000000f00 */
[----:B------:R-:W4:Y:S01]  /*5c60*/  LDSM.16.MT88.4 R40, [R228+0xa800] ;  /* 0x00a80000e428783b */ /* 0x000f220000004200 */
[----:B------:R-:W-:Y:S01]  /*5c70*/  MOV R132, R181 ;  /* 0x000000b500847202 */ /* 0x000fe20000000f00 */
[----:B------:R-:W-:Y:S01]  /*5c80*/  IMAD.MOV.U32 R148, RZ, RZ, R186 ;  /* 0x000000ffff947224 */ /* 0x000fe200078e00ba */
[----:B------:R-:W-:Y:S01]  /*5c90*/  MOV R151, R212 ;  /* 0x000000d400977202 */ /* 0x000fe20000000f00 */
[----:B------:R-:W-:Y:S01]  /*5ca0*/  HMMA.16816.F32.BF16 R192, R8, R36, R56 ;  /* 0x0000002408c0723c */ /* 0x000fe20000041838 */
[----:B------:R-:W-:Y:S01]  /*5cb0*/  MOV R149, R187 ;  /* 0x000000bb00957202 */ /* 0x000fe20000000f00 */
[----:B--2---:R-:W-:Y:S01]  /*5cc0*/  FFMA.FTZ R2, R162, UR19, -R13 ;  /* 0x00000013a2027c23 */ /* 0x004fe2000801080d */
[----:B---3--:R-:W-:-:S03]  /*5cd0*/  F2FP.BF16.F32.PACK_AB R4, R226, R227 ;  /* 0x000000e3e204723e */ /* 0x008fc600000010ff */
[C---:B------:R-:W-:Y:S01]  /*5ce0*/  HMMA.16816.F32.BF16 R56, R8.reuse, R30, R144 ;  /* 0x0000001e0838723c */ /* 0x040fe20000041890 */
[----:B------:R-:W2:Y:S01]  /*5cf0*/  LDSM.16.MT88.4 R28, [R230+0xb800] ;  /* 0x00b80000e61c783b */ /* 0x000ea20000004200 */
[----:B------:R3:W-:Y:S04]  /*5d00*/  MUFU.EX2 R225, R2 ;  /* 0x0000000200e17308 */ /* 0x0007e80000000800 */
[C---:B------:R-:W-:Y:S06]  /*5d10*/  HMMA.16816.F32.BF16 R36, R8.reuse, R38, R152 ;  /* 0x000000260824723c */ /* 0x040fec0000041898 */
[----:B------:R-:W-:Y:S01]  /*5d20*/  HMMA.16816.F32.BF16 R48, R8, R50, R156 ;  /* 0x000000320830723c */ /* 0x000fe2000004189c */
[----:B------:R-:W-:Y:S01]  /*5d30*/  LDSM.16.MT88.4 R156, [R228+0xac00] ;  /* 0x00ac0000e49c783b */ /* 0x000fe20000004200 */
[----:B---3--:R-:W-:-:S04]  /*5d40*/  FFMA.FTZ R2, R161, UR19, -R13 ;  /* 0x00000013a1027c23 */ /* 0x008fc8000801080d */
[----:B------:R3:W5:Y:S02]  /*5d50*/  MUFU.EX2 R224, R2 ;  /* 0x0000000200e07308 */ /* 0x0007640000000800 */
[----:B---3--:R-:W-:Y:S01]  /*5d60*/  FFMA.FTZ R2, R171, UR19, -R12 ;  /* 0x00000013ab027c23 */ /* 0x008fe2000801080c */
[----:B-----5:R-:W-:-:S05]  /*5d70*/  F2FP.BF16.F32.PACK_AB R6, R224, R225 ;  /* 0x000000e1e006723e */ /* 0x020fca00000010ff */
[----:B------:R3:W-:Y:S02]  /*5d80*/  MUFU.EX2 R223, R2 ;  /* 0x0000000200df7308 */ /* 0x0007e40000000800 */
[----:B---3--:R-:W-:-:S06]  /*5d90*/  FFMA.FTZ R2, R170, UR19, -R12 ;  /* 0x00000013aa027c23 */ /* 0x008fcc000801080c */
        /* <DEDUP_REMOVED lines=11> */
[----:B----4-:R-:W-:Y:S01]  /*5e50*/  HMMA.16816.F32.BF16 R160, R4, R40, R120 ;  /* 0x0000002804a0723c */ /* 0x010fe20000041878 */
[----:B---3--:R-:W-:Y:S01]  /*5e60*/  FFMA.FTZ R2, R177, UR19, -R3 ;  /* 0x00000013b1027c23 */ /* 0x008fe20008010803 */
[----:B-----5:R-:W-:-:S03]  /*5e70*/  F2FP.BF16.F32.PACK_AB R8, R219, R235 ;  /* 0x000000ebdb08723e */ /* 0x020fc600000010ff */
[----:B------:R1:W-:Y:S01]  /*5e80*/  MUFU.EX2 R218, R2 ;  /* 0x0000000200da7308 */ /* 0x0003e20000000800 */
[C---:B------:R-:W-:Y:S06]  /*5e90*/  HMMA.16816.F32.BF16 R120, R4.reuse, R54, R96 ;  /* 0x000000360478723c */ /* 0x040fec0000041860 */
[C---:B------:R-:W-:Y:S01]  /*5ea0*/  HMMA.16816.F32.BF16 R144, R4.reuse, R44, R124 ;  /* 0x0000002c0490723c */ /* 0x040fe2000004187c */
[----:B------:R-:W3:Y:S05]  /*5eb0*/  LDSM.16.MT88.4 R124, [R228+0x9c00] ;  /* 0x009c0000e47c783b */ /* 0x000eea0000004200 */
[----:B------:R-:W-:Y:S01]  /*5ec0*/  HMMA.16816.F32.BF16 R136, R4, R46, R136 ;  /* 0x0000002e0488723c */ /* 0x000fe20000041888 */
[----:B-1----:R-:W-:-:S05]  /*5ed0*/  FFMA.FTZ R2, R178, UR19, -R3 ;  /* 0x00000013b2027c23 */ /* 0x002fca0008010803 */
[C---:B------:R-:W-:Y:S01]  /*5ee0*/  HMMA.16816.F32.BF16 R152, R4.reuse, R42, R92 ;  /* 0x0000002a0498723c */ /* 0x040fe2000004185c */
[----:B------:R1:W4:Y:S05]  /*5ef0*/  MUFU.EX2 R217, R2 ;  /* 0x0000000200d97308 */ /* 0x00032a0000000800 */
        /* <DEDUP_REMOVED lines=8> */
[----:B----4-:R-:W-:Y:S01]  /*5f80*/  F2FP.BF16.F32.PACK_AB R96, R215, R216 ;  /* 0x000000d8d760723e */ /* 0x010fe200000010ff */
[----:B------:R-:W-:Y:S03]  /*5f90*/  LDSM.16.MT88.4 R172, [R230+0xac00] ;  /* 0x00ac0000e6ac783b */ /* 0x000fe60000004200 */
[----:B------:R1:W-:Y:S08]  /*5fa0*/  MUFU.EX2 R214, R2 ;  /* 0x0000000200d67308 */ /* 0x0003f00000000800 */
[----:B------:R4:W5:Y:S01]  /*5fb0*/  MUFU.EX2 R212, R3 ;  /* 0x0000000300d47308 */ /* 0x0009620000000800 */
[----:B-1----:R-:W-:-:S02]  /*5fc0*/  FFMA.FTZ R2, R180, UR19, -R0 ;  /* 0x00000013b4027c23 */ /* 0x002fc40008010800 */
[----:B------:R-:W-:Y:S05]  /*5fd0*/  HMMA.16816.F32.BF16 R180, R4, R20, R112 ;  /* 0x0000001404b4723c */ /* 0x000fea0000041870 */
[----:B------:R1:W-:Y:S01]  /*5fe0*/  MUFU.EX2 R213, R2 ;  /* 0x0000000200d57308 */ /* 0x0003e20000000800 */
[----:B----4-:R-:W-:Y:S02]  /*5ff0*/  MOV R3, R18 ;  /* 0x0000001200037202 */ /* 0x010fe40000000f00 */
[----:B-----5:R-:W-:-:S03]  /*6000*/  F2FP.BF16.F32.PACK_AB R98, R212, R214 ;  /* 0x000000d6d462723e */ /* 0x020fc600000010ff */
[----:B------:R-:W-:Y:S01]  /*6010*/  FADD.FTZ R3, R3, R249 ;  /* 0x000000f903037221 */ /* 0x000fe20000010000 */
[--C-:B-1----:R-:W-:Y:S02]  /*6020*/  FFMA.FTZ R2, R184, UR19, -R0.reuse ;  /* 0x00000013b8027c23 */ /* 0x102fe40008010800 */
[C---:B--2---:R-:W-:Y:S02]  /*6030*/  HMMA.16816.F32.BF16 R184, R4.reuse, R28, R108 ;  /* 0x0000001c04b8723c */ /* 0x044fe4000004186c */
[----:B------:R1:W2:Y:S04]  /*6040*/  MUFU.EX2 R211, R2 ;  /* 0x0000000200d37308 */ /* 0x0002a80000000800 */
[----:B------:R-:W-:Y:S01]  /*6050*/  HMMA.16816.F32.BF16 R108, R4, R30, R80 ;  /* 0x0000001e046c723c */ /* 0x000fe20000041850 */
[----:B------:R-:W-:Y:S01]  /*6060*/  LDSM.16.MT88.4 R80, [R228+0xbc00] ;  /* 0x00bc0000e450783b */ /* 0x000fe20000004200 */
[----:B-1----:R-:W-:Y:S01]  /*6070*/  FFMA.FTZ R2, R202, UR19, -R0 ;  /* 0x00000013ca027c23 */ /* 0x002fe20008010800 */
[----:B--2---:R-:W-:-:S03]  /*6080*/  F2FP.BF16.F32.PACK_AB R9, R211, R213 ;  /* 0x000000d5d309723e */ /* 0x004fc600000010ff */
[----:B------:R1:W-:Y:S02]  /*6090*/  MUFU.EX2 R202, R2 ;  /* 0x0000000200ca7308 */ /* 0x0003e40000000800 */
[----:B-1----:R-:W-:-:S06]  /*60a0*/  FFMA.FTZ R2, R191, UR19, -R0 ;  /* 0x00000013bf027c23 */ /* 0x002fcc0008010800 */
[----:B------:R1:W2:Y:S02]  /*60b0*/  MUFU.EX2 R191, R2 ;  /* 0x0000000200bf7308 */ /* 0x0002a40000000800 */
[----:B-1----:R-:W-:Y:S01]  /*60c0*/  FFMA.FTZ R2, R179, UR19, -R0 ;  /* 0x00000013b3027c23 */ /* 0x002fe20008010800 */
[----:B--2---:R-:W-:Y:S01]  /*60d0*/  F2FP.BF16.F32.PACK_AB R11, R191, R202 ;  /* 0x000000cabf0b723e */ /* 0x004fe200000010ff */
[----:B------:R-:W-:Y:S01]  /*60e0*/  HMMA.16816.F32.BF16 R176, R4, R22, R84 ;  /* 0x0000001604b0723c */ /* 0x000fe20000041854 */
[----:B------:R-:W-:Y:S03]  /*60f0*/  LDSM.16.MT88.4 R4, [R230+0xbc00] ;  /* 0x00bc0000e604783b */ /* 0x000fe60000004200 */
[----:B------:R1:W-:Y:S02]  /*6100*/  MUFU.EX2 R107, R2 ;  /* 0x00000002006b7308 */ /* 0x0003e40000000800 */
[C---:B------:R-:W-:Y:S06]  /*6110*/  HMMA.16816.F32.BF16 R116, R8.reuse, R52, R76 ;  /* 0x000000340874723c */ /* 0x040fec000004184c */
[C---:B------:R-:W-:Y:S06]  /*6120*/  HMMA.16816.F32.BF16 R64, R8.reuse, R54, R64 ;  /* 0x000000360840723c */ /* 0x040fec0000041840 */
[----:B------:R-:W-:Y:S01]  /*6130*/  HMMA.16816.F32.BF16 R60, R8, R46, R60 ;  /* 0x0000002e083c723c */ /* 0x000fe2000004183c */
[----:B-1----:R-:W-:Y:S01]  /*6140*/  FFMA.FTZ R2, R203, UR19, -R13 ;  /* 0x00000013cb027c23 */ /* 0x002fe2000801080d */
[----:B------:R-:W-:Y:S01]  /*6150*/  IMAD.MOV.U32 R203, RZ, RZ, R102 ;  /* 0x000000ffffcb7224 */ /* 0x000fe200078e0066 */
[----:B------:R-:W-:-:S02]  /*6160*/  MOV R55, R133 ;  /* 0x0000008500377202 */ /* 0x000fc40000000f00 */
[----:B------:R1:W-:Y:S01]  /*6170*/  MUFU.EX2 R102, R2 ;  /* 0x0000000200667308 */ /* 0x0003e20000000800 */
[----:B------:R-:W-:Y:S01]  /*6180*/  MOV R54, R134 ;  /* 0x0000008600367202 */ /* 0x000fe20000000f00 */
[----:B------:R-:W-:Y:S01]  /*6190*/  HMMA.16816.F32.BF16 R56, R8, R42, R56 ;  /* 0x0000002a0838723c */ /* 0x000fe20000041838 */
[----:B------:R-:W-:Y:S02]  /*61a0*/  MOV R47, R149 ;  /* 0x00000095002f7202 */ /* 0x000fe40000000f00 */
[----:B------:R-:W-:-:S03]  /*61b0*/  MOV R46, R150 ;  /* 0x00000096002e7202 */ /* 0x000fc60000000f00 */
[----:B------:R-:W-:Y:S01]  /*61c0*/  HMMA.16816.F32.BF16 R84, R8, R28, R196 ;  /* 0x0000001c0854723c */ /* 0x000fe200000418c4 */
[----:B------:R-:W-:Y:S02]  /*61d0*/  MOV R43, R142 ;  /* 0x0000008e002b7202 */ /* 0x000fe40000000f00 */
[----:B------:R-:W-:-:S03]  /*61e0*/  MOV R42, R143 ;  /* 0x0000008f002a7202 */ /* 0x000fc60000000f00 */
[----:B------:R-:W-:Y:S01]  /*61f0*/  HMMA.16816.F32.BF16 R164, R8, R24, R164 ;  /* 0x0000001808a4723c */ /* 0x000fe200000418a4 */
[----:B-1----:R-:W-:Y:S01]  /*6200*/  FFMA.FTZ R2, R201, UR19, -R13 ;  /* 0x00000013c9027c23 */ /* 0x002fe2000801080d */
[----:B------:R-:W-:-:S04]  /*6210*/  MOV R201, R132 ;  /* 0x0000008400c97202 */ /* 0x000fc80000000f00 */
[C---:B------:R-:W-:Y:S01]  /*6220*/  HMMA.16816.F32.BF16 R32, R8.reuse, R26, R32 ;  /* 0x0000001a0820723c */ /* 0x040fe20000041820 */
[----:B------:R1:W2:Y:S05]  /*6230*/  MUFU.EX2 R53, R2 ;  /* 0x0000000200357308 */ /* 0x0002aa0000000800 */
[C---:B------:R-:W-:Y:S06]  /*6240*/  HMMA.16816.F32.BF16 R36, R8.reuse, R22, R36 ;  /* 0x000000160824723c */ /* 0x040fec0000041824 */
[----:B------:R-:W-:Y:S01]  /*6250*/  HMMA.16816.F32.BF16 R28, R8, R30, R48 ;  /* 0x0000001e081c723c */ /* 0x000fe20000041830 */
[----:B-1----:R-:W-:Y:S01]  /*6260*/  FFMA.FTZ R2, R200, UR19, -R13 ;  /* 0x00000013c8027c23 */ /* 0x002fe2000801080d */
[----:B------:R-:W-:-:S04]  /*6270*/  MOV R200, R135 ;  /* 0x0000008700c87202 */ /* 0x000fc80000000f00 */
[----:B------:R-:W-:Y:S01]  /*6280*/  HMMA.16816.F32.BF16 R132, R8, R44, R72 ;  /* 0x0000002c0884723c */ /* 0x000fe20000041848 */
[----:B------:R1:W-:Y:S01]  /*6290*/  MUFU.EX2 R52, R2 ;  /* 0x0000000200347308 */ /* 0x0003e20000000800 */
[----:B--2---:R-:W-:Y:S01]  /*62a0*/  F2FP.BF16.F32.PACK_AB R92, R53, R102 ;  /* 0x00000066355c723e */ /* 0x004fe200000010ff */
[----:B-1----:R-:W-:Y:S01]  /*62b0*/  FFMA.FTZ R2, R190, UR19, -R13 ;  /* 0x00000013be027c23 */ /* 0x002fe2000801080d */
[----:B------:R-:W-:-:S05]  /*62c0*/  IMAD.MOV.U32 R190, RZ, RZ, R148 ;  /* 0x000000ffffbe7224 */ /* 0x000fca00078e0094 */
[----:B------:R1:W2:Y:S02]  /*62d0*/  MUFU.EX2 R45, R2 ;  /* 0x00000002002d7308 */ /* 0x0002a40000000800 */
[----:B-1----:R-:W-:Y:S01]  /*62e0*/  FFMA.FTZ R2, R207, UR19, -R12 ;  /* 0x00000013cf027c23 */ /* 0x002fe2000801080c */
[----:B------:R-:W-:Y:S02]  /*62f0*/  MOV R207, R151 ;  /* 0x0000009700cf7202 */ /* 0x000fe40000000f00 */
[C---:B------:R-:W-:Y:S03]  /*6300*/  HMMA.16816.F32.BF16 R148, R8.reuse, R40, R68 ;  /* 0x000000280894723c */ /* 0x040fe60000041844 */
[----:B------:R1:W-:Y:S01]  /*6310*/  MUFU.EX2 R44, R2 ;  /* 0x00000002002c7308 */ /* 0x0003e20000000800 */
[----:B--2---:R-:W-:Y:S02]  /*6320*/  F2FP.BF16.F32.PACK_AB R94, R45, R52 ;  /* 0x000000342d5e723e */ /* 0x004fe400000010ff */
[----:B------:R-:W-:Y:S01]  /*6330*/  HMMA.16816.F32.BF16 R68, R8, R20, R192 ;  /* 0x000000140844723c */ /* 0x000fe200000418c0 */
[----:B------:R-:W-:-:S05]  /*6340*/  MOV R41, R140 ;  /* 0x0000008c00297202 */ /* 0x000fca0000000f00 */
[----:B------:R-:W-:-:S04]  /*6350*/  FADD.FTZ R3, R41, R3 ;  /* 0x0000000329037221 */ /* 0x000fc80000010000 */
[----:B------:R-:W-:Y:S01]  /*6360*/  FADD.FTZ R3, R47, R3 ;  /* 0x000000032f037221 */ /* 0x000fe20000010000 */
[----:B-1----:R-:W-:Y:S01]  /*6370*/  FFMA.FTZ R2, R206, UR19, -R12 ;  /* 0x00000013ce027c23 */ /* 0x002fe2000801080c */
[----:B------:R-:W-:Y:S02]  /*6380*/  IMAD.MOV.U32 R206, RZ, RZ, R141 ;  /* 0x000000ffffce7224 */ /* 0x000fe400078e008d */
[----:B------:R-:W-:Y:S01]  /*6390*/  FADD.FTZ R3, R54, R3 ;  /* 0x0000000336037221 */ /* 0x000fe20000010000 */
[----:B------:R-:W1:Y:S01]  /*63a0*/  LDSM.16.MT88.4 R140, [R230+0x9c00] ;  /* 0x009c0000e68c783b */ /* 0x000e620000004200 */
[----:B------:R2:W4:Y:S01]  /*63b0*/  MUFU.EX2 R40, R2 ;  /* 0x0000000200287308 */ /* 0x0005220000000800 */
[----:B------:R-:W-:Y:S01]  /*63c0*/  FADD.FTZ R8, R206, R43 ;  /* 0x0000002bce087221 */ /* 0x000fe20000010000 */
[----:B------:R-:W-:-:S03]  /*63d0*/  FADD.FTZ R3, R55, R3 ;  /* 0x0000000337037221 */ /* 0x000fc60000010000 */
        /* <DEDUP_REMOVED lines=177> */
[----:B------:R-:W1:Y:S04]  /*6ef0*/  LDSM.16.M88.4 R56, [R231+0x6800] ;  /* 0x00680000e738783b */ /* 0x000e680000000200 */
[----:B------:R-:W1:Y:S01]  /*6f00*/  LDSM.16.M88.4 R176, [R231+0x6c00] ;  /* 0x006c0000e7b0783b */ /* 0x000e620000000200 */
[-C--:B----4-:R-:W-:Y:S03]  /*6f10*/  HMMA.16816.F32.BF16 R60, R20, R32.reuse, RZ ;  /* 0x00000020143c723c */ /* 0x090fe600000418ff */
[----:B------:R-:W-:Y:S03]  /*6f20*/  LDSM.16.M88.4 R64, [R229+0x7000] ;  /* 0x00700000e540783b */ /* 0x000fe60000000200 */
[C---:B--2---:R-:W-:Y:S01]  /*6f30*/  HMMA.16816.F32.BF16 R180, R8.reuse, R32, RZ ;  /* 0x0000002008b4723c */ /* 0x044fe200000418ff */
[----:B------:R-:W2:Y:S04]  /*6f40*/  LDSM.16.M88.4 R36, [R232+0x2000] ;  /* 0x00200000e824783b */ /* 0x000ea80000000200 */
[----:B------:R-:W0:Y:S01]  /*6f50*/  LDGDEPBAR ;  /* 0x00000000000079af */ /* 0x000e220000000000 */
[C---:B-----5:R-:W-:Y:S06]  /*6f60*/  HMMA.16816.F32.BF16 R200, R8.reuse, R28, RZ ;  /* 0x0000001c08c8723c */ /* 0x060fec00000418ff */
[-C--:B------:R-:W-:Y:S06]  /*6f70*/  HMMA.16816.F32.BF16 R212, R8, R34.reuse, RZ ;  /* 0x0000002208d4723c */ /* 0x080fec00000418ff */
[----:B------:R-:W-:Y:S06]  /*6f80*/  HMMA.16816.F32.BF16 R220, R20, R34, RZ ;  /* 0x0000002214dc723c */ /* 0x000fec00000418ff */
[C---:B---3--:R-:W-:Y:S06]  /*6f90*/  HMMA.16816.F32.BF16 R188, R8.reuse, R42, RZ ;  /* 0x0000002a08bc723c */ /* 0x048fec00000418ff */
[----:B------:R-:W-:Y:S06]  /*6fa0*/  HMMA.16816.F32.BF16 R32, R8, R46, RZ ;  /* 0x0000002e0820723c */ /* 0x000fec00000418ff */
[----:B------:R-:W-:Y:S06]  /*6fb0*/  HMMA.16816.F32.BF16 R108, R20, R44, RZ ;  /* 0x0000002c146c723c */ /* 0x000fec00000418ff */
[C---:B------:R-:W-:Y:S06]  /*6fc0*/  HMMA.16816.F32.BF16 R192, R8.reuse, R40, RZ ;  /* 0x0000002808c0723c */ /* 0x040fec00000418ff */
[C---:B------:R-:W-:Y:S06]  /*6fd0*/  HMMA.16816.F32.BF16 R184, R8.reuse, R44, RZ ;  /* 0x0000002c08b8723c */ /* 0x040fec00000418ff */
[----:B------:R-:W-:Y:S01]  /*6fe0*/  HMMA.16816.F32.BF16 R196, R8, R30, RZ ;  /* 0x0000001e08c4723c */ /* 0x000fe200000418ff */
[----:B------:R-:W3:Y:S05]  /*6ff0*/  LDSM.16.M88.4 R8, [R232+0x3000] ;  /* 0x00300000e808783b */ /* 0x000eea0000000200 */
[C---:B------:R-:W-:Y:S06]  /*7000*/  HMMA.16816.F32.BF16 R208, R20.reuse, R28, RZ ;  /* 0x0000001c14d0723c */ /* 0x040fec00000418ff */
[----:B------:R-:W-:Y:S06]  /*7010*/  HMMA.16816.F32.BF16 R216, R20, R30, RZ ;  /* 0x0000001e14d8723c */ /* 0x000fec00000418ff */
[----:B------:R-:W-:Y:S01]  /*7020*/  HMMA.16816.F32.BF16 R28, R24, R48, R60 ;  /* 0x00000030181c723c */ /* 0x000fe2000004183c */
[----:B------:R-:W-:Y:S05]  /*7030*/  LDSM.16.M88.4 R60, [R229+0x7800] ;  /* 0x00780000e53c783b */ /* 0x000fea0000000200 */
[----:B-1----:R-:W-:Y:S06]  /*7040*/  HMMA.16816.F32.BF16 R248, R4, R52, R200 ;  /* 0x0000003404f8723c */ /* 0x002fec00000418c8 */
[C---:B------:R-:W-:Y:S06]  /*7050*/  HMMA.16816.F32.BF16 R204, R20.reuse, R40, RZ ;  /* 0x0000002814cc723c */ /* 0x040fec00000418ff */
[C---:B------:R-:W-:Y:S01]  /*7060*/  HMMA.16816.F32.BF16 R224, R20.reuse, R42, RZ ;  /* 0x0000002a14e0723c */ /* 0x040fe200000418ff */
[----:B------:R-:W-:Y:S05]  /*7070*/  LDSM.16.M88.4 R40, [R231+0x7000] ;  /* 0x00700000e728783b */ /* 0x000fea0000000200 */
[----:B------:R-:W-:Y:S06]  /*7080*/  HMMA.16816.F32.BF16 R236, R20, R46, RZ ;  /* 0x0000002e14ec723c */ /* 0x000fec00000418ff */
[C---:B------:R-:W-:Y:S06]  /*7090*/  HMMA.16816.F32.BF16 R200, R4.reuse, R58, R188 ;  /* 0x0000003a04c8723c */ /* 0x040fec00000418bc */
[C---:B------:R-:W-:Y:S06]  /*70a0*/  HMMA.16816.F32.BF16 R20, R4.reuse, R48, R180 ;  /* 0x000000300414723c */ /* 0x040fec00000418b4 */
[----:B------:R-:W-:Y:S01]  /*70b0*/  HMMA.16816.F32.BF16 R188, R4, R178, R32 ;  /* 0x000000b204bc723c */ /* 0x000fe20000041820 */
[----:B------:R-:W1:Y:S05]  /*70c0*/  LDSM.16.M88.4 R32, [R233+0x2000] ;  /* 0x00200000e920783b */ /* 0x000e6a0000000200 */
[----:B------:R-:W-:Y:S06]  /*70d0*/  HMMA.16816.F32.BF16 R108, R24, R176, R108 ;  /* 0x000000b0186c723c */ /* 0x000fec000004186c */
[C---:B------:R-:W-:Y:S06]  /*70e0*/  HMMA.16816.F32.BF16 R180, R4.reuse, R50, R212 ;  /* 0x0000003204b4723c */ /* 0x040fec00000418d4 */
[C---:B------:R-:W-:Y:S06]  /*70f0*/  HMMA.16816.F32.BF16 R244, R4.reuse, R56, R192 ;  /* 0x0000003804f4723c */ /* 0x040fec00000418c0 */
[C---:B------:R-:W-:Y:S06]  /*7100*/  HMMA.16816.F32.BF16 R240, R4.reuse, R176, R184 ;  /* 0x000000b004f0723c */ /* 0x040fec00000418b8 */
[----:B------:R-:W-:Y:S01]  /*7110*/  HMMA.16816.F32.BF16 R212, R4, R54, R196 ;  /* 0x0000003604d4723c */ /* 0x000fe200000418c4 */
[----:B------:R-:W4:Y:S01]  /*7120*/  LDSM.16.M88.4 R4, [R233+0x3000] ;  /* 0x00300000e904783b */ /* 0x000f220000000200 */
[----:B------:R-:W-:-:S02]  /*7130*/  IMAD.MOV.U32 R12, RZ, RZ, R108 ;  /* 0x000000ffff0c7224 */ /* 0x000fc400078e006c */
[----:B------:R-:W-:Y:S02]  /*7140*/  IMAD.MOV.U32 R3, RZ, RZ, R109 ;  /* 0x000000ffff037224 */ /* 0x000fe400078e006d */
[----:B--2---:R-:W-:Y:S01]  /*7150*/  HMMA.16816.F32.BF16 R44, R36, R64, R28 ;  /* 0x00000040242c723c */ /* 0x004fe2000004181c */
[----:B------:R-:W-:Y:S01]  /*7160*/  LDSM.16.M88.4 R28, [R232+0x4000] ;  /* 0x00400000e81c783b */ /* 0x000fe20000000200 */
[----:B------:R-:W-:Y:S02]  /*7170*/  IMAD.MOV.U32 R2, RZ, RZ, R110 ;  /* 0x000000ffff027224 */ /* 0x000fe400078e006e */
[----:B------:R-:W-:Y:S02]  /*7180*/  IMAD.MOV.U32 R0, RZ, RZ, R111 ;  /* 0x000000ffff007224 */ /* 0x000fe400078e006f */
[----:B------:R-:W-:Y:S01]  /*7190*/  HMMA.16816.F32.BF16 R184, R24, R50, R220 ;  /* 0x0000003218b8723c */ /* 0x000fe200000418dc */
[----:B------:R-:W2:Y:S04]  /*71a0*/  LDSM.16.M88.4 R48, [R229+0x8000] ;  /* 0x00800000e530783b */ /* 0x000ea80000000200 */
[----:B------:R-:W-:Y:S01]  /*71b0*/  LDSM.16.M88.4 R108, [R229+0x7c00] ;  /* 0x007c0000e56c783b */ /* 0x000fe20000000200 */
[----:B---3--:R-:W-:Y:S06]  /*71c0*/  HMMA.16816.F32.BF16 R20, R8, R64, R20 ;  /* 0x000000400814723c */ /* 0x008fec0000041814 */
[C---:B------:R-:W-:Y:S06]  /*71d0*/  HMMA.16816.F32.BF16 R204, R24.reuse, R56, R204 ;  /* 0x0000003818cc723c */ /* 0x040fec00000418cc */
[C---:B------:R-:W-:Y:S01]  /*71e0*/  HMMA.16816.F32.BF16 R224, R24.reuse, R58, R224 ;  /* 0x0000003a18e0723c */ /* 0x040fe200000418e0 */
[----:B------:R-:W3:Y:S05]  /*71f0*/  LDSM.16.M88.4 R56, [R229+0x7400] ;  /* 0x00740000e538783b */ /* 0x000eea0000000200 */
[C---:B------:R-:W-:Y:S06]  /*7200*/  HMMA.16816.F32.BF16 R208, R24.reuse, R52, R208 ;  /* 0x0000003418d0723c */ /* 0x040fec00000418d0 */
[C---:B------:R-:W-:Y:S06]  /*7210*/  HMMA.16816.F32.BF16 R192, R24.reuse, R54, R216 ;  /* 0x0000003618c0723c */ /* 0x040fec00000418d8 */
[----:B------:R-:W-:Y:S01]  /*7220*/  HMMA.16816.F32.BF16 R236, R24, R178, R236 ;  /* 0x000000b218ec723c */ /* 0x000fe200000418ec */
[----:B------:R-:W5:Y:S05]  /*7230*/  LDSM.16.M88.4 R24, [R232+0x5000] ;  /* 0x00500000e818783b */ /* 0x000f6a0000000200 */
[-C--:B-1----:R-:W-:Y:S01]  /*7240*/  HMMA.16816.F32.BF16 R176, R32, R40.reuse, R44 ;  /* 0x0000002820b0723c */ /* 0x082fe2000004182c */
[----:B------:R-:W-:Y:S05]  /*7250*/  LDSM.16.M88.4 R44, [R231+0x8000] ;  /* 0x00800000e72c783b */ /* 0x000fea0000000200 */
[----:B----4-:R-:W-:Y:S01]  /*7260*/  HMMA.16816.F32.BF16 R52, R4, R40, R20 ;  /* 0x000000280434723c */ /* 0x010fe20000041814 */
[----:B------:R-:W1:Y:S05]  /*7270*/  LDSM.16.M88.4 R20, [R233+0x4000] ;  /* 0x00400000e914783b */ /* 0x000e6a0000000200 */
[-C--:B------:R-:W-:Y:S06]  /*7280*/  HMMA.16816.F32.BF16 R180, R8, R66.reuse, R180 ;  /* 0x0000004208b4723c */ /* 0x080fec00000418b4 */
[----:B------:R-:W-:Y:S06]  /*7290*/  HMMA.16816.F32.BF16 R64, R36, R66, R184 ;  /* 0x000000422440723c */ /* 0x000fec00000418b8 */
[----:B--2---:R-:W-:Y:S06]  /*72a0*/  HMMA.16816.F32.BF16 R176, R28, R48, R176 ;  /* 0x000000301cb0723c */ /* 0x004fec00000418b0 */
[C---:B---3--:R-:W-:Y:S06]  /*72b0*/  HMMA.16816.F32.BF16 R196, R8.reuse, R56, R248 ;  /* 0x0000003808c4723c */ /* 0x048fec00000418f8 */
[C---:B------:R-:W-:Y:S06]  /*72c0*/  HMMA.16816.F32.BF16 R244, R8.reuse, R60, R244 ;  /* 0x0000003c08f4723c */ /* 0x040fec00000418f4 */
[C---:B------:R-:W-:Y:S06]  /*72d0*/  HMMA.16816.F32.BF16 R240, R8.reuse, R108, R240 ;  /* 0x0000006c08f0723c */ /* 0x040fec00000418f0 */
[C---:B------:R-:W-:Y:S06]  /*72e0*/  HMMA.16816.F32.BF16 R212, R8.reuse, R58, R212 ;  /* 0x0000003a08d4723c */ /* 0x040fec00000418d4 */
[C---:B------:R-:W-:Y:S06]  /*72f0*/  HMMA.16816.F32.BF16 R216, R8.reuse, R62, R200 ;  /* 0x0000003e08d8723c */ /* 0x040fec00000418c8 */
[----:B------:R-:W-:Y:S01]  /*7300*/  HMMA.16816.F32.BF16 R220, R8, R110, R188 ;  /* 0x0000006e08dc723c */ /* 0x000fe200000418bc */
[----:B------:R-:W2:Y:S05]  /*7310*/  LDSM.16.M88.4 R8, [R233+0x5000] ;  /* 0x00500000e908783b */ /* 0x000eaa0000000200 */
[----:B-----5:R-:W-:Y:S01]  /*7320*/  HMMA.16816.F32.BF16 R184, R24, R48, R52 ;  /* 0x0000003018b8723c */ /* 0x020fe20000041834 */
[----:B------:R-:W3:Y:S05]  /*7330*/  LDSM.16.M88.4 R52, [R231+0x7400] ;  /* 0x00740000e734783b */ /* 0x000eea0000000200 */
[----:B------:R-:W-:Y:S06]  /*7340*/  HMMA.16816.F32.BF16 R64, R32, R42, R64 ;  /* 0x0000002a2040723c */ /* 0x000fec0000041840 */
[----:B-1----:R-:W-:Y:S06]  /*7350*/  HMMA.16816.F32.BF16 R188, R20, R44, R176 ;  /* 0x0000002c14bc723c */ /* 0x002fec00000418b0 */
[----:B------:R-:W-:Y:S01]  /*7360*/  HMMA.16816.F32.BF16 R180, R4, R42, R180 ;  /* 0x0000002a04b4723c */ /* 0x000fe200000418b4 */
[----:B------:R-:W1:Y:S05]  /*7370*/  LDSM.16.M88.4 R40, [R229+0x8400] ;  /* 0x00840000e528783b */ /* 0x000e6a0000000200 */
[C---:B------:R-:W-:Y:S06]  /*7380*/  HMMA.16816.F32.BF16 R176, R36.reuse, R56, R208 ;  /* 0x0000003824b0723c */ /* 0x040fec00000418d0 */
[----:B------:R-:W-:Y:S06]  /*7390*/  HMMA.16816.F32.BF16 R192, R36, R58, R192 ;  /* 0x0000003a24c0723c */ /* 0x000fec00000418c0 */
[----:B------:R-:W-:Y:S06]  /*73a0*/  HMMA.16816.F32.BF16 R56, R28, R50, R64 ;  /* 0x000000321c38723c */ /* 0x000fec0000041840 */
[----:B--2---:R-:W-:Y:S06]  /*73b0*/  HMMA.16816.F32.BF16 R200, R8, R44, R184 ;  /* 0x0000002c08c8723c */ /* 0x004fec00000418b8 */
[----:B------:R-:W-:Y:S01]  /*73c0*/  HMMA.16816.F32.BF16 R180, R24, R50, R180 ;  /* 0x0000003218b4723c */ /* 0x000fe200000418b4 */
[----:B------:R-:W-:-:S02]  /*73d0*/  IMAD.MOV.U32 R187, RZ, RZ, R0 ;  /* 0x000000ffffbb7224 */ /* 0x000fc400078e0000 */
[----:B------:R-:W-:Y:S01]  /*73e0*/  FMUL.FTZ R0, R188, UR25 ;  /* 0x00000019bc007c20 */ /* 0x000fe20008410000 */
[----:B------:R-:W2:Y:S01]  /*73f0*/  LDSM.16.M88.4 R48, [R231+0x8400] ;  /* 0x00840000e730783b */ /* 0x000ea20000000200 */
[----:B------:R-:W-:Y:S01]  /*7400*/  IMAD.MOV.U32 R184, RZ, RZ, R12 ;  /* 0x000000ffffb87224 */ /* 0x000fe200078e000c */
[----:B---3--:R-:W-:Y:S01]  /*7410*/  HMMA.16816.F32.BF16 R64, R32, R52, R176 ;  /* 0x000000342040723c */ /* 0x008fe200000418b0 */
[----:B------:R3:W-:Y:S01]  /*7420*/  MUFU.TANH R251, R0 ;  /* 0x0000000000fb7308 */ /* 0x0007e20000002400 */
[----:B------:R-:W-:Y:S01]  /*7430*/  IMAD.MOV.U32 R185, RZ, RZ, R3 ;  /* 0x000000ffffb97224 */ /* 0x000fe200078e0003 */
[----:B------:R-:W4:Y:S01]  /*7440*/  S2R R12, SR_TID.X ;  /* 0x00000000000c7919 */ /* 0x000f220000002100 */
[----:B------:R-:W-:Y:S02]  /*7450*/  IMAD.MOV.U32 R186, RZ, RZ, R2 ;  /* 0x000000ffffba7224 */ /* 0x000fe400078e0002 */
[----:B------:R-:W-:Y:S06]  /*7460*/  HMMA.16816.F32.BF16 R176, R20, R46, R56 ;  /* 0x0000002e14b0723c */ /* 0x000fec0000041838 */
[----:B------:R-:W-:Y:S01]  /*7470*/  HMMA.16816.F32.BF16 R56, R4, R52, R196 ;  /* 0x000000340438723c */ /* 0x000fe200000418c4 */
[----:B---3--:R-:W-:-:S05]  /*7480*/  FMUL.FTZ R0, R189, UR25 ;  /* 0x00000019bd007c20 */ /* 0x008fca0008410000 */
[----:B------:R-:W-:Y:S01]  /*7490*/  HMMA.16816.F32.BF16 R180, R8, R46, R180 ;  /* 0x0000002e08b4723c */ /* 0x000fe200000418b4 */
[----:B------:R3:W5:Y:S05]  /*74a0*/  MUFU.TANH R248, R0 ;  /* 0x0000000000f87308 */ /* 0x00076a0000002400 */
[----:B-1----:R-:W-:Y:S06]  /*74b0*/  HMMA.16816.F32.BF16 R44, R28, R40, R64 ;  /* 0x000000281c2c723c */ /* 0x002fec0000041840 */
[----:B------:R-:W-:Y:S01]  /*74c0*/  HMMA.16816.F32.BF16 R196, R36, R62, R224 ;  /* 0x0000003e24c4723c */ /* 0x000fe200000418e0 */
[----:B----4-:R-:W-:-:S05]  /*74d0*/  IMAD.SHL.U32 R12, R12, 0x2, RZ ;  /* 0x000000020c0c7824 */ /* 0x010fca00078e00ff */
[----:B------:R-:W-:Y:S01]  /*74e0*/  HMMA.16816.F32.BF16 R56, R24, R40, R56 ;  /* 0x000000281838723c */ /* 0x000fe20000041838 */
[----:B---3--:R-:W-:Y:S01]  /*74f0*/  FMUL.FTZ R0, R190, UR25 ;  /* 0x00000019be007c20 */ /* 0x008fe20008410000 */
[----:B------:R-:W-:-:S03]  /*7500*/  LOP3.LUT R12, R12, 0x6, RZ, 0xc0, !PT ;  /* 0x000000060c0c7812 */ /* 0x000fc600078ec0ff */
[----:B------:R1:W-:Y:S01]  /*7510*/  MUFU.TANH R250, R0 ;  /* 0x0000000000fa7308 */ /* 0x0003e20000002400 */
[----:B------:R-:W-:Y:S01]  /*7520*/  HMMA.16816.F32.BF16 R64, R4, R54, R212 ;  /* 0x000000360440723c */ /* 0x000fe200000418d4 */
[----:B-1----:R-:W-:-:S05]  /*7530*/  FMUL.FTZ R0, R191, UR25 ;  /* 0x00000019bf007c20 */ /* 0x002fca0008410000 */
[----:B------:R-:W-:Y:S01]  /*7540*/  HMMA.16816.F32.BF16 R188, R36, R60, R204 ;  /* 0x0000003c24bc723c */ /* 0x000fe200000418cc */
[----:B------:R1:W3:Y:S05]  /*7550*/  MUFU.TANH R235, R0 ;  /* 0x0000000000eb7308 */ /* 0x0002ea0000002400 */
[----:B------:R-:W-:Y:S01]  /*7560*/  HMMA.16816.F32.BF16 R60, R32, R54, R192 ;  /* 0x00000036203c723c */ /* 0x000fe200000418c0 */
[----:B------:R-:W4:Y:S05]  /*7570*/  LDSM.16.M88.4 R52, [R231+0x7c00] ;  /* 0x007c0000e734783b */ /* 0x000f2a0000000200 */
[----:B------:R-:W-:Y:S06]  /*7580*/  HMMA.16816.F32.BF16 R192, R36, R108, R184 ;  /* 0x0000006c24c0723c */ /* 0x000fec00000418b8 */
[----:B--2---:R-:W-:Y:S01]  /*7590*/  HMMA.16816.F32.BF16 R184, R8, R48, R56 ;  /* 0x0000003008b8723c */ /* 0x004fe20000041838 */
[----:B-1----:R-:W-:-:S04]  /*75a0*/  FMUL.FTZ R0, R200, UR25 ;  /* 0x00000019c8007c20 */ /* 0x002fc80008410000 */
[----:B------:R1:W-:Y:S07]  /*75b0*/  MUFU.TANH R249, R0 ;  /* 0x0000000000f97308 */ /* 0x0003ee0000002400 */
[-C--:B------:R-:W-:Y:S06]  /*75c0*/  HMMA.16816.F32.BF16 R60, R28, R42.reuse, R60 ;  /* 0x0000002a1c3c723c */ /* 0x080fec000004183c */
[----:B------:R-:W-:Y:S01]  /*75d0*/  HMMA.16816.F32.BF16 R40, R24, R42, R64 ;  /* 0x0000002a1828723c */ /* 0x000fe20000041840 */
[----:B-1----:R-:W-:-:S04]  /*75e0*/  FMUL.FTZ R0, R201, UR25 ;  /* 0x00000019c9007c20 */ /* 0x002fc80008410000 */
[----:B------:R1:W2:Y:S01]  /*75f0*/  MUFU.TANH R107, R0 ;  /* 0x00000000006b7308 */ /* 0x0002a20000002400 */
[----:B----4-:R-:W-:-:S12]  /*7600*/  HMMA.16816.F32.BF16 R204, R4, R54, R220 ;  /* 0x0000003604cc723c */ /* 0x010fd800000418dc */
[----:B------:R-:W-:Y:S01]  /*7610*/  HMMA.16816.F32.BF16 R60, R20, R50, R60 ;  /* 0x00000032143c723c */ /* 0x000fe2000004183c */
[----:B-1----:R-:W-:-:S04]  /*7620*/  FMUL.FTZ R0, R203, UR25 ;  /* 0x00000019cb007c20 */ /* 0x002fc80008410000 */
[----:B------:R1:W4:Y:S02]  /*7630*/  MUFU.TANH R13, R0 ;  /* 0x00000000000d7308 */ /* 0x0003240000002400 */
[----:B-1----:R-:W-:-:S06]  /*7640*/  FMUL.FTZ R0, R176, UR25 ;  /* 0x00000019b0007c20 */ /* 0x002fcc0008410000 */
[----:B------:R1:W4:Y:S02]  /*7650*/  MUFU.TANH R209, R0 ;  /* 0x0000000000d17308 */ /* 0x0003240000002400 */
[----:B-1----:R-:W-:-:S06]  /*7660*/  FMUL.FTZ R0, R177, UR25 ;  /* 0x00000019b1007c20 */ /* 0x002fcc0008410000 */
[----:B------:R1:W-:Y:S02]  /*7670*/  MUFU.TANH R227, R0 ;  /* 0x0000000000e37308 */ /* 0x0003e40000002400 */
[----:B-1----:R-:W-:-:S06]  /*7680*/  FMUL.FTZ R0, R178, UR25 ;  /* 0x00000019b2007c20 */ /* 0x002fcc0008410000 */
[----:B------:R1:W-:Y:S02]  /*7690*/  MUFU.TANH R102, R0 ;  /* 0x0000000000667308 */ /* 0x0003e40000002400 */
[----:B-1----:R-:W-:Y:S02]  /*76a0*/  FMUL.FTZ R0, R179, UR25 ;  /* 0x00000019b3007c20 */ /* 0x002fe40008410000 */
[----:B------:R-:W-:Y:S01]  /*76b0*/  HMMA.16816.F32.BF16 R176, R20, R48, R44 ;  /* 0x0000003014b0723c */ /* 0x000fe2000004182c */
[----:B------:R-:W1:Y:S03]  /*76c0*/  LDSM.16.M88.4 R44, [R231+0x7800] ;  /* 0x00780000e72c783b */ /* 0x000e660000000200 */
[----:B------:R5:W-:Y:S02]  /*76d0*/  MUFU.TANH R226, R0 ;  /* 0x0000000000e27308 */ /* 0x000be40000002400 */
[----:B-----5:R-:W-:-:S06]  /*76e0*/  FMUL.FTZ R0, R180, UR25 ;  /* 0x00000019b4007c20 */ /* 0x020fcc0008410000 */
[----:B------:R5:W4:Y:S02]  /*76f0*/  MUFU.TANH R101, R0 ;  /* 0x0000000000657308 */ /* 0x000b240000002400 */
[----:B-----5:R-:W-:Y:S01]  /*7700*/  FMUL.FTZ R0, R181, UR25 ;  /* 0x00000019b5007c20 */ /* 0x020fe20008410000 */
[-C--:B-1----:R-:W-:Y:S05]  /*7710*/  HMMA.16816.F32.BF16 R64, R32, R44.reuse, R188 ;  /* 0x0000002c2040723c */ /* 0x082fea00000418bc */
[----:B------:R1:W-:Y:S01]  /*7720*/  MUFU.TANH R224, R0 ;  /* 0x0000000000e07308 */ /* 0x0003e20000002400 */
[----:B------:R-:W-:Y:S01]  /*7730*/  HMMA.16816.F32.BF16 R56, R4, R44, R244 ;  /* 0x0000002c0438723c */ /* 0x000fe200000418f4 */
[----:B-1----:R-:W-:-:S06]  /*7740*/  FMUL.FTZ R0, R182, UR25 ;  /* 0x00000019b6007c20 */ /* 0x002fcc0008410000 */
[----:B------:R1:W5:Y:S02]  /*7750*/  MUFU.TANH R19, R0 ;  /* 0x0000000000137308 */ /* 0x0003640000002400 */
[----:B-1----:R-:W-:Y:S02]  /*7760*/  FMUL.FTZ R0, R183, UR25 ;  /* 0x00000019b7007c20 */ /* 0x002fe40008410000 */
[----:B------:R-:W-:Y:S01]  /*7770*/  HMMA.16816.F32.BF16 R180, R36, R110, R236 ;  /* 0x0000006e24b4723c */ /* 0x000fe200000418ec */
[----:B------:R-:W1:Y:S03]  /*7780*/  LDSM.16.M88.4 R36, [R229+0x8800] ;  /* 0x00880000e524783b */ /* 0x000e660000000200 */
[----:B------:R3:W5:Y:S02]  /*7790*/  MUFU.TANH R100, R0 ;  /* 0x0000000000647308 */ /* 0x0007640000002400 */
[----:B------:R-:W-:Y:S01]  /*77a0*/  HMMA.16816.F32.BF16 R108, R8, R50, R40 ;  /* 0x00000032086c723c */ /* 0x000fe20000041828 */
[----:B------:R-:W2:Y:S01]  /*77b0*/  LDSM.16.M88.4 R40, [R231+0x8800] ;  /* 0x00880000e728783b */ /* 0x000ea20000000200 */
[----:B---3--:R-:W-:-:S04]  /*77c0*/  FMUL.FTZ R0, R176, UR25 ;  /* 0x00000019b0007c20 */ /* 0x008fc80008410000 */
[----:B------:R3:W5:-:S15]  /*77d0*/  MUFU.TANH R215, R0 ;  /* 0x0000000000d77308 */ /* 0x00075e0000002400 */
[----:B------:R-:W-:-:S03]  /*77e0*/  NOP ;  /* 0x0000000000007918 */ /* 0x000fc60000000000 */
[----:B------:R-:W-:Y:S01]  /*77f0*/  FMUL.FTZ R2, R108, UR25 ;  /* 0x000000196c027c20 */ /* 0x000fe20008410000 */
[----:B------:R-:W-:-:S04]  /*7800*/  FMUL.FTZ R3, R109, UR25 ;  /* 0x000000196d037c20 */ /* 0x000fc80008410000 */
[----:B------:R-:W-:Y:S01]  /*7810*/  MUFU.TANH R208, R3 ;  /* 0x0000000300d07308 */ /* 0x000fe20000002400 */
[----:B---3--:R-:W-:Y:S01]  /*7820*/  FMUL.FTZ R0, R177, UR25 ;  /* 0x00000019b1007c20 */ /* 0x008fe20008410000 */
[----:B-1----:R-:W-:Y:S06]  /*7830*/  HMMA.16816.F32.BF16 R48, R28, R36, R64 ;  /* 0x000000241c30723c */ /* 0x002fec0000041840 */
[----:B------:R1:W-:Y:S01]  /*7840*/  MUFU.TANH R225, R0 ;  /* 0x0000000000e17308 */ /* 0x0003e20000002400 */
[----:B------:R-:W-:Y:S01]  /*7850*/  HMMA.16816.F32.BF16 R64, R32, R52, R192 ;  /* 0x000000342040723c */ /* 0x000fe200000418c0 */
[----:B-1----:R-:W-:-:S06]  /*7860*/  FMUL.FTZ R0, R178, UR25 ;  /* 0x00000019b2007c20 */ /* 0x002fcc0008410000 */
[----:B------:R1:W3:Y:S02]  /*7870*/  MUFU.TANH R210, R0 ;  /* 0x0000000000d27308 */ /* 0x0002e40000002400 */
[----:B-1----:R-:W-:Y:S02]  /*7880*/  FMUL.FTZ R0, R179, UR25 ;  /* 0x00000019b3007c20 */ /* 0x002fe40008410000 */
[----:B------:R-:W-:Y:S04]  /*7890*/  HMMA.16816.F32.BF16 R176, R4, R46, R216 ;  /* 0x0000002e04b0723c */ /* 0x000fe800000418d8 */
[----:B------:R1:W-:Y:S02]  /*78a0*/  MUFU.TANH R214, R0 ;  /* 0x0000000000d67308 */ /* 0x0003e40000002400 */
[----:B-1----:R-:W-:-:S06]  /*78b0*/  FMUL.FTZ R0, R184, UR25 ;  /* 0x00000019b8007c20 */ /* 0x002fcc0008410000 */
[----:B------:R1:W-:Y:S02]  /*78c0*/  MUFU.TANH R203, R0 ;  /* 0x0000000000cb7308 */ /* 0x0003e40000002400 */
[----:B-1----:R-:W-:-:S06]  /*78d0*/  FMUL.FTZ R0, R185, UR25 ;  /* 0x00000019b9007c20 */ /* 0x002fcc0008410000 */
[----:B------:R1:W-:Y:S02]  /*78e0*/  MUFU.TANH R211, R0 ;  /* 0x0000000000d37308 */ /* 0x0003e40000002400 */
[----:B-1----:R-:W-:-:S06]  /*78f0*/  FMUL.FTZ R0, R186, UR25 ;  /* 0x00000019ba007c20 */ /* 0x002fcc0008410000 */
[----:B------:R1:W3:Y:S02]  /*7900*/  MUFU.TANH R18, R0 ;  /* 0x0000000000127308 */ /* 0x0002e40000002400 */
[----:B-1----:R-:W-:Y:S02]  /*7910*/  FMUL.FTZ R0, R187, UR25 ;  /* 0x00000019bb007c20 */ /* 0x002fe40008410000 */
[----:B------:R-:W-:Y:S04]  /*7920*/  HMMA.16816.F32.BF16 R184, R4, R52, R240 ;  /* 0x0000003404b8723c */ /* 0x000fe800000418f0 */
[----:B------:R1:W3:Y:S02]  /*7930*/  MUFU.TANH R201, R0 ;  /* 0x0000000000c97308 */ /* 0x0002e40000002400 */
[----:B------:R-:W-:Y:S06]  /*7940*/  HMMA.16816.F32.BF16 R4, R24, R36, R56 ;  /* 0x000000241804723c */ /* 0x000fec0000041838 */
[----:B------:R-:W-:Y:S01]  /*7950*/  HMMA.16816.F32.BF16 R56, R32, R46, R196 ;  /* 0x0000002e2038723c */ /* 0x000fe200000418c4 */
[----:B------:R-:W-:Y:S05]  /*7960*/  MUFU.TANH R196, R2 ;  /* 0x0000000200c47308 */ /* 0x000fea0000002400 */
[----:B--2---:R-:W-:Y:S01]  /*7970*/  HMMA.16816.F32.BF16 R44, R20, R40, R48 ;  /* 0x00000028142c723c */ /* 0x004fe20000041830 */
[----:B-1----:R-:W-:-:S04]  /*7980*/  FMUL.FTZ R0, R60, UR25 ;  /* 0x000000193c007c20 */ /* 0x002fc80008410000 */
[----:B------:R1:W2:Y:S01]  /*7990*/  MUFU.TANH R212, R0 ;  /* 0x0000000000d47308 */ /* 0x0002a20000002400 */
[----:B------:R-:W-:Y:S06]  /*79a0*/  HMMA.16816.F32.BF16 R48, R24, R38, R176 ;  /* 0x000000261830723c */ /* 0x000fec00000418b0 */
[----:B------:R-:W-:Y:S01]  /*79b0*/  HMMA.16816.F32.BF16 R52, R32, R54, R180 ;  /* 0x000000362034723c */ /* 0x000fe200000418b4 */
[----:B-1----:R-:W-:-:S04]  /*79c0*/  FMUL.FTZ R0, R61, UR25 ;  /* 0x000000193d007c20 */ /* 0x002fc80008410000 */
[----:B------:R1:W-:Y:S02]  /*79d0*/  MUFU.TANH R216, R0 ;  /* 0x0000000000d87308 */ /* 0x0003e40000002400 */
[----:B-1----:R-:W-:-:S06]  /*79e0*/  FMUL.FTZ R0, R62, UR25 ;  /* 0x000000193e007c20 */ /* 0x002fcc0008410000 */
[----:B------:R1:W2:Y:S02]  /*79f0*/  MUFU.TANH R200, R0 ;  /* 0x0000000000c87308 */ /* 0x0002a40000002400 */
[----:B-1----:R-:W-:Y:S02]  /*7a00*/  FMUL.FTZ R0, R63, UR25 ;  /* 0x000000193f007c20 */ /* 0x002fe40008410000 */
[----:B------:R-:W-:Y:S04]  /*7a10*/  HMMA.16816.F32.BF16 R60, R8, R40, R4 ;  /* 0x00000028083c723c */ /* 0x000fe80000041804 */
[----:B------:R1:W-:Y:S03]  /*7a20*/  MUFU.TANH R213, R0 ;  /* 0x0000000000d57308 */ /* 0x0003e60000002400 */
[----:B------:R-:W-:-:S05]  /*7a30*/  FMUL.FTZ R7, R111, UR25 ;  /* 0x000000196f077c20 */ /* 0x000fca0008410000 */
[----:B------:R-:W-:Y:S01]  /*7a40*/  MUFU.TANH R194, R7 ;  /* 0x0000000700c27308 */ /* 0x000fe20000002400 */
[----:B-1----:R-:W-:-:S04]  /*7a50*/  IMAD.U32 R0, RZ, RZ, UR21 ;  /* 0x00000015ff007e24 */ /* 0x002fc8000f8e00ff */
[----:B------:R-:W-:Y:S02]  /*7a60*/  IMAD R0, R0, 0x40, R12 ;  /* 0x0000004000007824 */ /* 0x000fe400078e020c */
[----:B------:R-:W-:Y:S02]  /*7a70*/  FMUL.FTZ R12, R110, UR25 ;  /* 0x000000196e0c7c20 */ /* 0x000fe40008410000 */
[----:B------:R-:W-:Y:S02]  /*7a80*/  VIADD R2, R0, 0x1 ;  /* 0x0000000100027836 */ /* 0x000fe40000000000 */
[----:B------:R1:W2:Y:S03]  /*7a90*/  MUFU.TANH R191, R12 ;  /* 0x0000000c00bf7308 */ /* 0x0002a60000002400 */
[----:B------:R-:W-:Y:S02]  /*7aa0*/  I2FP.F32.S32 R3, R2 ;  /* 0x0000000200037245 */ /* 0x000fe40000201400 */
[----:B------:R-:W-:-:S02]  /*7ab0*/  ISETP.GE.AND P0, PT, R2, R14, PT ;  /* 0x0000000e0200720c */ /* 0x000fc40003f06270 */
[C---:B------:R-:W-:Y:S01]  /*7ac0*/  ISETP.GE.AND P6, PT, R2.reuse, R15, PT ;  /* 0x0000000f0200720c */ /* 0x040fe20003fc6270 */
[C---:B------:R-:W-:Y:S01]  /*7ad0*/  FFMA.FTZ R6, R3.reuse, UR5, R248 ;  /* 0x0000000503067c23 */ /* 0x040fe200080100f8 */
[C---:B------:R-:W-:Y:S01]  /*7ae0*/  FFMA.FTZ R5, R3.reuse, UR5, R235 ;  /* 0x0000000503057c23 */ /* 0x040fe200080100eb */
[C---:B------:R-:W-:Y:S01]  /*7af0*/  FFMA.FTZ R4, R3.reuse, UR5, R107 ;  /* 0x0000000503047c23 */ /* 0x040fe2000801006b */
[C---:B------:R-:W-:Y:S01]  /*7b00*/  ISETP.GE.AND P2, PT, R2.reuse, R17, PT ;  /* 0x000000110200720c */ /* 0x040fe20003f46270 */
[----:B----4-:R-:W-:Y:S01]  /*7b10*/  FFMA.FTZ R3, R3, UR5, R13 ;  /* 0x0000000503037c23 */ /* 0x010fe2000801000d */
[----:B------:R-:W-:Y:S01]  /*7b20*/  ISETP.GE.AND P1, PT, R2, R16, PT ;  /* 0x000000100200720c */ /* 0x000fe20003f26270 */
[----:B------:R-:W-:Y:S01]  /*7b30*/  VIADD R2, R0, 0x8 ;  /* 0x0000000800027836 */ /* 0x000fe20000000000 */
[----:B------:R-:W-:Y:S01]  /*7b40*/  FSEL R107, R6, -INF , !P0 ;  /* 0xff800000066b7808 */ /* 0x000fe20004000000 */
[----:B------:R-:W-:Y:S01]  /*7b50*/  FMUL.FTZ R6, R44, UR25 ;  /* 0x000000192c067c20 */ /* 0x000fe20008410000 */
[----:B------:R-:W-:Y:S01]  /*7b60*/  FSEL R188, R3, -INF , !P1 ;  /* 0xff80000003bc7808 */ /* 0x000fe20004800000 */
[----:B-1----:R-:W-:Y:S01]  /*7b70*/  FMUL.FTZ R12, R46, UR25 ;  /* 0x000000192e0c7c20 */ /* 0x002fe20008410000 */
[----:B------:R-:W-:Y:S01]  /*7b80*/  I2FP.F32.S32 R3, R2 ;  /* 0x0000000200037245 */ /* 0x000fe20000201400 */
[----:B------:R-:W-:Y:S01]  /*7b90*/  FMUL.FTZ R13, R47, UR25 ;  /* 0x000000192f0d7c20 */ /* 0x000fe20008410000 */
[----:B------:R-:W-:Y:S01]  /*7ba0*/  FSEL R110, R5, -INF , !P6 ;  /* 0xff800000056e7808 */ /* 0x000fe20007000000 */
[----:B------:R1:W4:Y:S01]  /*7bb0*/  MUFU.TANH R199, R6 ;  /* 0x0000000600c77308 */ /* 0x0003220000002400 */
[----:B------:R-:W-:Y:S01]  /*7bc0*/  FSEL R111, R4, -INF , !P2 ;  /* 0xff800000046f7808 */ /* 0x000fe20005000000 */
[----:B------:R-:W-:Y:S01]  /*7bd0*/  FMUL.FTZ R4, R45, UR25 ;  /* 0x000000192d047c20 */ /* 0x000fe20008410000 */
[C---:B------:R-:W-:Y:S01]  /*7be0*/  ISETP.GE.AND P0, PT, R2.reuse, R14, PT ;  /* 0x0000000e0200720c */ /* 0x040fe20003f06270 */
[----:B------:R-:W-:Y:S01]  /*7bf0*/  HMMA.16816.F32.BF16 R44, R28, R38, R56 ;  /* 0x000000261c2c723c */ /* 0x000fe20000041838 */
[C---:B------:R-:W-:Y:S01]  /*7c00*/  ISETP.GE.AND P6, PT, R2.reuse, R15, PT ;  /* 0x0000000f0200720c */ /* 0x040fe20003fc6270 */
[----:B------:R-:W-:Y:S01]  /*7c10*/  FFMA.FTZ R7, R3, UR5, R209 ;  /* 0x0000000503077c23 */ /* 0x000fe200080100d1 */
[C---:B------:R-:W-:Y:S01]  /*7c20*/  ISETP.GE.AND P2, PT, R2.reuse, R17, PT ;  /* 0x000000110200720c */ /* 0x040fe20003f46270 */
[----:B------:R5:W-:Y:S01]  /*7c30*/  MUFU.TANH R209, R4 ;  /* 0x0000000400d17308 */ /* 0x000be20000002400 */
[----:B------:R-:W-:Y:S01]  /*7c40*/  ISETP.GE.AND P1, PT, R2, R16, PT ;  /* 0x000000100200720c */ /* 0x000fe20003f26270 */
[----:B------:R-:W-:-:S02]  /*7c50*/  VIADD R2, R0, 0x9 ;  /* 0x0000000900027836 */ /* 0x000fc40000000000 */
[----:B------:R-:W-:Y:S01]  /*7c60*/  FFMA.FTZ R5, R3, UR5, R101 ;  /* 0x0000000503057c23 */ /* 0x000fe20008010065 */
[----:B------:R-:W2:Y:S04]  /*7c70*/  LDSM.16.M88.4 R36, [R229+0x8c00] ;  /* 0x008c0000e524783b */ /* 0x000ea80000000200 */
[----:B------:R-:W-:Y:S01]  /*7c80*/  FSEL R108, R5, -INF , !P2 ;  /* 0xff800000056c7808 */ /* 0x000fe20005000000 */
[----:B-1----:R-:W-:Y:S01]  /*7c90*/  FFMA.FTZ R6, R3, UR5, R102 ;  /* 0x0000000503067c23 */ /* 0x002fe20008010066 */
[----:B------:R-:W-:Y:S01]  /*7ca0*/  FSEL R102, R7, -INF , !P0 ;  /* 0xff80000007667808 */ /* 0x000fe20004000000 */
[----:B------:R-:W-:Y:S01]  /*7cb0*/  FMUL.FTZ R7, R60, UR25 ;  /* 0x000000193c077c20 */ /* 0x000fe20008410000 */
[----:B------:R-:W-:Y:S01]  /*7cc0*/  ISETP.GE.AND P0, PT, R2, R14, PT ;  /* 0x0000000e0200720c */ /* 0x000fe20003f06270 */
[----:B------:R-:W1:Y:S01]  /*7cd0*/  MUFU.TANH R193, R12 ;  /* 0x0000000c00c17308 */ /* 0x000e620000002400 */
[----:B------:R-:W-:-:S02]  /*7ce0*/  FSEL R189, R6, -INF , !P6 ;  /* 0xff80000006bd7808 */ /* 0x000fc40007000000 */
[C---:B------:R-:W-:Y:S01]  /*7cf0*/  ISETP.GE.AND P6, PT, R2.reuse, R15, PT ;  /* 0x0000000f0200720c */ /* 0x040fe20003fc6270 */
[----:B-----5:R-:W-:Y:S01]  /*7d00*/  FFMA.FTZ R4, R3, UR5, R19 ;  /* 0x0000000503047c23 */ /* 0x020fe20008010013 */
[----:B------:R-:W-:Y:S02]  /*7d10*/  I2FP.F32.S32 R3, R2 ;  /* 0x0000000200037245 */ /* 0x000fe40000201400 */
[----:B------:R-:W-:Y:S01]  /*7d20*/  ISETP.GE.AND P2, PT, R2, R17, PT ;  /* 0x000000110200720c */ /* 0x000fe20003f46270 */
[----:B------:R5:W1:Y:S01]  /*7d30*/  MUFU.TANH R190, R7 ;  /* 0x0000000700be7308 */ /* 0x000a620000002400 */
[----:B------:R-:W-:Y:S01]  /*7d40*/  FSEL R109, R4, -INF , !P1 ;  /* 0xff800000046d7808 */ /* 0x000fe20004800000 */
[C---:B------:R-:W-:Y:S01]  /*7d50*/  FFMA.FTZ R4, R3.reuse, UR5, R226 ;  /* 0x0000000503047c23 */ /* 0x040fe200080100e2 */
[C---:B------:R-:W-:Y:S01]  /*7d60*/  FFMA.FTZ R5, R3.reuse, UR5, R227 ;  /* 0x0000000503057c23 */ /* 0x040fe200080100e3 */
[C---:B------:R-:W-:Y:S01]  /*7d70*/  FFMA.FTZ R6, R3.reuse, UR5, R224 ;  /* 0x0000000503067c23 */ /* 0x040fe200080100e0 */
[----:B------:R-:W-:Y:S01]  /*7d80*/  ISETP.GE.AND P1, PT, R2, R16, PT ;  /* 0x000000100200720c */ /* 0x000fe20003f26270 */
[----:B------:R-:W-:Y:S01]  /*7d90*/  FFMA.FTZ R3, R3, UR5, R100 ;  /* 0x0000000503037c23 */ /* 0x000fe20008010064 */
[----:B------:R-:W-:Y:S01]  /*7da0*/  FSEL R176, R4, -INF , !P6 ;  /* 0xff80000004b07808 */ /* 0x000fe20007000000 */
[----:B------:R-:W-:-:S02]  /*7db0*/  VIADD R2, R0, 0x10 ;  /* 0x0000001000027836 */ /* 0x000fc40000000000 */
[----:B------:R-:W-:Y:S01]  /*7dc0*/  FMUL.FTZ R4, R61, UR25 ;  /* 0x000000193d047c20 */ /* 0x000fe20008410000 */
[-C--:B------:R-:W-:Y:S01]  /*7dd0*/  HMMA.16816.F32.BF16 R56, R20, R42.reuse, R44 ;  /* 0x0000002a1438723c */ /* 0x080fe2000004182c */
[----:B------:R-:W-:Y:S01]  /*7de0*/  FSEL R101, R3, -INF , !P1 ;  /* 0xff80000003657808 */ /* 0x000fe20004800000 */
[----:B------:R4:W-:Y:S01]  /*7df0*/  MUFU.TANH R195, R13 ;  /* 0x0000000d00c37308 */ /* 0x0009e20000002400 */
[----:B------:R-:W-:Y:S02]  /*7e00*/  I2FP.F32.S32 R3, R2 ;  /* 0x0000000200037245 */ /* 0x000fe40000201400 */
[----:B------:R-:W-:Y:S01]  /*7e10*/  FSEL R100, R5, -INF , !P0 ;  /* 0xff80000005647808 */ /* 0x000fe20004000000 */
[----:B------:R-:W-:Y:S01]  /*7e20*/  HMMA.16816.F32.BF16 R44, R8, R42, R48 ;  /* 0x0000002a082c723c */ /* 0x000fe20000041830 */
[----:B-----5:R-:W-:Y:S01]  /*7e30*/  FMUL.FTZ R7, R63, UR25 ;  /* 0x000000193f077c20 */ /* 0x020fe20008410000 */
[----:B------:R-:W-:Y:S01]  /*7e40*/  FSEL R61, R6, -INF , !P2 ;  /* 0xff800000063d7808 */ /* 0x000fe20005000000 */
[C---:B------:R-:W-:Y:S01]  /*7e50*/  FFMA.FTZ R6, R3.reuse, UR5, R215 ;  /* 0x0000000503067c23 */ /* 0x040fe200080100d7 */
[----:B------:R5:W-:Y:S01]  /*7e60*/  MUFU.TANH R192, R4 ;  /* 0x0000000400c07308 */ /* 0x000be20000002400 */
[C---:B---3--:R-:W-:Y:S01]  /*7e70*/  FFMA.FTZ R5, R3.reuse, UR5, R210 ;  /* 0x0000000503057c23 */ /* 0x048fe200080100d2 */
[C---:B------:R-:W-:Y:S01]  /*7e80*/  ISETP.GE.AND P0, PT, R2.reuse, R14, PT ;  /* 0x0000000e0200720c */ /* 0x040fe20003f06270 */
[----:B------:R-:W-:Y:S01]  /*7e90*/  FFMA.FTZ R12, R3, UR5, R18 ;  /* 0x00000005030c7c23 */ /* 0x000fe20008010012 */
[C---:B------:R-:W-:Y:S01]  /*7ea0*/  ISETP.GE.AND P6, PT, R2.reuse, R15, PT ;  /* 0x0000000f0200720c */ /* 0x040fe20003fc6270 */
[----:B--2---:R-:W-:Y:S01]  /*7eb0*/  HMMA.16816.F32.BF16 R32, R28, R36, R64 ;  /* 0x000000241c20723c */ /* 0x004fe20000041840 */
[----:B------:R-:W-:-:S02]  /*7ec0*/  ISETP.GE.AND P2, PT, R2, R17, PT ;  /* 0x000000110200720c */ /* 0x000fc40003f46270 */
[----:B------:R-:W-:Y:S01]  /*7ed0*/  FSEL R60, R6, -INF , !P0 ;  /* 0xff800000063c7808 */ /* 0x000fe20004000000 */
[----:B------:R-:W-:Y:S01]  /*7ee0*/  MUFU.TANH R178, R7 ;  /* 0x0000000700b27308 */ /* 0x000fe20000002400 */
[----:B------:R-:W-:Y:S01]  /*7ef0*/  FSEL R198, R5, -INF , !P6 ;  /* 0xff80000005c67808 */ /* 0x000fe20007000000 */
[----:B------:R-:W-:Y:S01]  /*7f00*/  HMMA.16816.F32.BF16 R40, R24, R36, R184 ;  /* 0x000000241828723c */ /* 0x000fe200000418b8 */
[----:B------:R-:W-:Y:S01]  /*7f10*/  ISETP.GE.AND P1, PT, R2, R16, PT ;  /* 0x000000100200720c */ /* 0x000fe20003f26270 */
[----:B------:R-:W-:Y:S02]  /*7f20*/  VIADD R2, R0, 0x11 ;  /* 0x0000001100027836 */ /* 0x000fe40000000000 */
[----:B----4-:R-:W-:Y:S01]  /*7f30*/  FMUL.FTZ R13, R56, UR25 ;  /* 0x00000019380d7c20 */ /* 0x010fe20008410000 */
[----:B------:R-:W-:Y:S01]  /*7f40*/  FMUL.FTZ R19, R57, UR25 ;  /* 0x0000001939137c20 */ /* 0x000fe20008410000 */
[----:B------:R-:W-:Y:S01]  /*7f50*/  FSEL R181, R12, -INF , !P1 ;  /* 0xff8000000cb57808 */ /* 0x000fe20004800000 */
[----:B-----5:R-:W-:Y:S01]  /*7f60*/  FMUL.FTZ R4, R62, UR25 ;  /* 0x000000193e047c20 */ /* 0x020fe20008410000 */
[----:B------:R-:W-:Y:S01]  /*7f70*/  MUFU.TANH R177, R13 ;  /* 0x0000000d00b17308 */ /* 0x000fe20000002400 */
[C---:B------:R-:W-:Y:S01]  /*7f80*/  ISETP.GE.AND P0, PT, R2.reuse, R14, PT ;  /* 0x0000000e0200720c */ /* 0x040fe20003f06270 */
[----:B------:R-:W-:Y:S01]  /*7f90*/  HMMA.16816.F32.BF16 R28, R28, R38, R52 ;  /* 0x000000261c1c723c */ /* 0x000fe20000041834 */
[----:B------:R-:W-:Y:S01]  /*7fa0*/  ISETP.GE.AND P6, PT, R2, R15, PT ;  /* 0x0000000f0200720c */ /* 0x000fe20003fc6270 */
[----:B------:R-:W-:Y:S01]  /*7fb0*/  FMUL.FTZ R46, R46, UR25 ;  /* 0x000000192e2e7c20 */ /* 0x000fe20008410000 */
[----:B------:R-:W-:-:S03]  /*7fc0*/  ISETP.GE.AND P1, PT, R2, R16, PT ;  /* 0x000000100200720c */ /* 0x000fc60003f26270 */
[----:B------:R2:W3:Y:S01]  /*7fd0*/  MUFU.TANH R63, R4 ;  /* 0x00000004003f7308 */ /* 0x0004e20000002400 */
[----:B------:R-:W-:Y:S07]  /*7fe0*/  HMMA.16816.F32.BF16 R24, R24, R38, R204 ;  /* 0x000000261818723c */ /* 0x000fee00000418cc */
[----:B------:R4:W-:Y:S01]  /*7ff0*/  MUFU.TANH R57, R19 ;  /* 0x0000001300397308 */ /* 0x0009e20000002400 */
[----:B--2---:R-:W-:Y:S01]  /*8000*/  FFMA.FTZ R4, R3, UR5, R203 ;  /* 0x0000000503047c23 */ /* 0x004fe200080100cb */
[----:B------:R-:W-:-:S04]  /*8010*/  I2FP.F32.S32 R3, R2 ;  /* 0x0000000200037245 */ /* 0x000fc80000201400 */
[----:B------:R-:W-:Y:S01]  /*8020*/  FSEL R62, R4, -INF , !P2 ;  /* 0xff800000043e7808 */ /* 0x000fe20005000000 */
[C---:B------:R-:W-:Y:S01]  /*8030*/  FFMA.FTZ R18, R3.reuse, UR5, R225 ;  /* 0x0000000503127c23 */ /* 0x040fe200080100e1 */
[----:B------:R-:W2:Y:S01]  /*8040*/  LDSM.16.M88.4 R4, [R231+0x8c00] ;  /* 0x008c0000e704783b */ /* 0x000ea20000000200 */
[C---:B------:R-:W-:Y:S01]  /*8050*/  FFMA.FTZ R13, R3.reuse, UR5, R214 ;  /* 0x00000005030d7c23 */ /* 0x040fe200080100d6 */
[C---:B------:R-:W-:Y:S01]  /*8060*/  FFMA.FTZ R12, R3.reuse, UR5, R211 ;  /* 0x00000005030c7c23 */ /* 0x040fe200080100d3 */
[----:B------:R-:W-:Y:S01]  /*8070*/  ISETP.GE.AND P2, PT, R2, R17, PT ;  /* 0x000000110200720c */ /* 0x000fe20003f46270 */
[----:B------:R-:W-:Y:S01]  /*8080*/  FFMA.FTZ R3, R3, UR5, R201 ;  /* 0x0000000503037c23 */ /* 0x000fe200080100c9 */
[----:B------:R-:W-:Y:S01]  /*8090*/  VIADD R2, R0, 0x18 ;  /* 0x0000001800027836 */ /* 0x000fe20000000000 */
[----:B------:R-:W-:Y:S01]  /*80a0*/  FSEL R48, R18, -INF , !P0 ;  /* 0xff80000012307808 */ /* 0x000fe20004000000 */
[----:B----4-:R-:W-:Y:S01]  /*80b0*/  FMUL.FTZ R19, R59, UR25 ;  /* 0x000000193b137c20 */ /* 0x010fe20008410000 */
[----:B------:R-:W-:Y:S01]  /*80c0*/  FSEL R51, R12, -INF , !P2 ;  /* 0xff8000000c337808 */ /* 0x000fe20005000000 */
[----:B------:R-:W-:Y:S01]  /*80d0*/  FMUL.FTZ R12, R58, UR25 ;  /* 0x000000193a0c7c20 */ /* 0x000fe20008410000 */
[----:B------:R-:W-:Y:S01]  /*80e0*/  FSEL R180, R3, -INF , !P1 ;  /* 0xff80000003b47808 */ /* 0x000fe20004800000 */
[----:B------:R4:W-:Y:S01]  /*80f0*/  MUFU.TANH R56, R19 ;  /* 0x0000001300387308 */ /* 0x0009e20000002400 */
[----:B------:R-:W-:Y:S01]  /*8100*/  I2FP.F32.S32 R3, R2 ;  /* 0x0000000200037245 */ /* 0x000fe20000201400 */
[----:B------:R-:W-:-:S04]  /*8110*/  DEPBAR.LE SB0, 0x0 ;  /* 0x000080000000791a */ /* 0x000fc80000000000 */
[----:B------:R-:W-:Y:S01]  /*8120*/  FSEL R197, R13, -INF , !P6 ;  /* 0xff8000000dc57808 */ /* 0x000fe20007000000 */
[C---:B------:R-:W-:Y:S01]  /*8130*/  FFMA.FTZ R18, R3.reuse, UR5, R212 ;  /* 0x0000000503127c23 */ /* 0x040fe200080100d4 */
[----:B------:R5:W3:Y:S01]  /*8140*/  MUFU.TANH R50, R12 ;  /* 0x0000000c00327308 */ /* 0x000ae20000002400 */
[----:B------:R-:W-:Y:S01]  /*8150*/  FFMA.FTZ R13, R3, UR5, R200 ;  /* 0x00000005030d7c23 */ /* 0x000fe200080100c8 */
[C---:B------:R-:W-:Y:S02]  /*8160*/  ISETP.GE.AND P0, PT, R2.reuse, R14, PT ;  /* 0x0000000e0200720c */ /* 0x040fe40003f06270 */
[C---:B------:R-:W-:Y:S01]  /*8170*/  ISETP.GE.AND P6, PT, R2.reuse, R15, PT ;  /* 0x0000000f0200720c */ /* 0x040fe20003fc6270 */
[----:B------:R-:W-:Y:S01]  /*8180*/  BAR.SYNC.DEFER_BLOCKING 0x0 ;  /* 0x0000000000007b1d */ /* 0x000fe20000010000 */
[C---:B------:R-:W-:Y:S02]  /*8190*/  ISETP.GE.AND P2, PT, R2.reuse, R17, PT ;  /* 0x000000110200720c */ /* 0x040fe40003f46270 */
[----:B------:R-:W-:Y:S01]  /*81a0*/  ISETP.GE.AND P1, PT, R2, R16, PT ;  /* 0x000000100200720c */ /* 0x000fe20003f26270 */
[----:B------:R-:W-:Y:S01]  /*81b0*/  VIADD R2, R0, 0x19 ;  /* 0x0000001900027836 */ /* 0x000fe20000000000 */
[----:B------:R-:W-:Y:S01]  /*81c0*/  FSEL R37, R18, -INF , !P0 ;  /* 0xff80000012257808 */ /* 0x000fe20004000000 */
[----:B----4-:R-:W-:-:S03]  /*81d0*/  FMUL.FTZ R19, R47, UR25 ;  /* 0x000000192f137c20 */ /* 0x010fc60008410000 */
[----:B------:R-:W-:Y:S01]  /*81e0*/  ISETP.GE.AND P0, PT, R2, R14, PT ;  /* 0x0000000e0200720c */ /* 0x000fe20003f06270 */
[C---:B-----5:R-:W-:Y:S01]  /*81f0*/  FFMA.FTZ R12, R3.reuse, UR5, R196 ;  /* 0x00000005030c7c23 */ /* 0x060fe200080100c4 */
[----:B------:R-:W-:Y:S01]  /*8200*/  FFMA.FTZ R3, R3, UR5, R191 ;  /* 0x0000000503037c23 */ /* 0x000fe200080100bf */
[----:B------:R-:W-:Y:S01]  /*8210*/  FSEL R191, R13, -INF , !P6 ;  /* 0xff8000000dbf7808 */ /* 0x000fe20007000000 */
[----:B------:R-:W-:Y:S01]  /*8220*/  FMUL.FTZ R13, R44, UR25 ;  /* 0x000000192c0d7c20 */ /* 0x000fe20008410000 */
[-C--:B--2---:R-:W-:Y:S01]  /*8230*/  HMMA.16816.F32.BF16 R32, R20, R4.reuse, R32 ;  /* 0x000000041420723c */ /* 0x084fe20000041820 */
[----:B------:R-:W-:Y:S01]  /*8240*/  FSEL R64, R12, -INF , !P2 ;  /* 0xff8000000c407808 */ /* 0x000fe20005000000 */
[----:B------:R-:W-:Y:S01]  /*8250*/  MUFU.TANH R44, R19 ;  /* 0x00000013002c7308 */ /* 0x000fe20000002400 */
[----:B------:R-:W-:Y:S02]  /*8260*/  FSEL R179, R3, -INF , !P1 ;  /* 0xff80000003b37808 */ /* 0x000fe40004800000 */
[----:B------:R-:W-:Y:S01]  /*8270*/  I2FP.F32.S32 R3, R2 ;  /* 0x0000000200037245 */ /* 0x000fe20000201400 */
[----:B------:R-:W-:Y:S01]  /*8280*/  HMMA.16816.F32.BF16 R40, R8, R4, R40 ;  /* 0x000000040828723c */ /* 0x000fe20000041828 */
[----:B------:R-:W-:-:S02]  /*8290*/  ISETP.GE.AND P6, PT, R2, R15, PT ;  /* 0x0000000f0200720c */ /* 0x000fc40003fc6270 */
[C---:B------:R-:W-:Y:S01]  /*82a0*/  ISETP.GE.AND P2, PT, R2.reuse, R17, PT ;  /* 0x000000110200720c */ /* 0x040fe20003f46270 */
[----:B------:R2:W4:Y:S01]  /*82b0*/  MUFU.TANH R49, R13 ;  /* 0x0000000d00317308 */ /* 0x0005220000002400 */
[----:B------:R-:W-:Y:S01]  /*82c0*/  ISETP.GE.AND P1, PT, R2, R16, PT ;  /* 0x000000100200720c */ /* 0x000fe20003f26270 */
[----:B------:R-:W-:Y:S01]  /*82d0*/  FMUL.FTZ R2, R45, UR25 ;  /* 0x000000192d027c20 */ /* 0x000fe20008410000 */
[C---:B------:R-:W-:Y:S01]  /*82e0*/  FFMA.FTZ R18, R3.reuse, UR5, R216 ;  /* 0x0000000503127c23 */ /* 0x040fe200080100d8 */
[----:B------:R-:W-:Y:S01]  /*82f0*/  FFMA.FTZ R12, R3, UR5, R208 ;  /* 0x00000005030c7c23 */ /* 0x000fe200080100d0 */
[----:B------:R-:W-:Y:S03]  /*8300*/  HMMA.16816.F32.BF16 R20, R20, R6, R28 ;  /* 0x000000061414723c */ /* 0x000fe6000004181c */
[----:B------:R5:W-:Y:S01]  /*8310*/  MUFU.TANH R45, R2 ;  /* 0x00000002002d7308 */ /* 0x000be20000002400 */
[----:B------:R-:W-:-:S02]  /*8320*/  FSEL R36, R18, -INF , !P0 ;  /* 0xff80000012247808 */ /* 0x000fc40004000000 */
[----:B------:R-:W-:Y:S03]  /*8330*/  HMMA.16816.F32.BF16 R8, R8, R6, R24 ;  /* 0x000000060808723c */ /* 0x000fe60000041818 */
[----:B------:R-:W-:Y:S01]  /*8340*/  FMUL.FTZ R34, R34, UR25 ;  /* 0x0000001922227c20 */ /* 0x000fe20008410000 */
[----:B------:R-:W-:Y:S01]  /*8350*/  FMUL.FTZ R35, R35, UR25 ;  /* 0x0000001923237c20 */ /* 0x000fe20008410000 */
[----:B------:R1:W4:Y:S01]  /*8360*/  MUFU.TANH R18, R46 ;  /* 0x0000002e00127308 */ /* 0x0003220000002400 */
[C---:B--2---:R-:W-:Y:S01]  /*8370*/  FFMA.FTZ R13, R3.reuse, UR5, R213 ;  /* 0x00000005030d7c23 */ /* 0x044fe200080100d5 */
[----:B------:R-:W-:Y:S02]  /*8380*/  FFMA.FTZ R3, R3, UR5, R194 ;  /* 0x0000000503037c23 */ /* 0x000fe400080100c2 */
[----:B------:R-:W-:Y:S01]  /*8390*/  FMUL.FTZ R40, R40, UR25 ;  /* 0x0000001928287c20 */ /* 0x000fe20008410000 */
[----:B------:R-:W-:Y:S01]  /*83a0*/  FMUL.FTZ R42, R42, UR25 ;  /* 0x000000192a2a7c20 */ /* 0x000fe20008410000 */
[----:B------:R-:W-:Y:S01]  /*83b0*/  FSEL R182, R13, -INF , !P6 ;  /* 0xff8000000db67808 */ /* 0x000fe20007000000 */
[----:B------:R-:W-:Y:S01]  /*83c0*/  FMUL.FTZ R13, R32, UR25 ;  /* 0x00000019200d7c20 */ /* 0x000fe20008410000 */
[----:B------:R-:W-:Y:S01]  /*83d0*/  FSEL R47, R3, -INF , !P1 ;  /* 0xff800000032f7808 */ /* 0x000fe20004800000 */
[----:B-----5:R-:W-:Y:S01]  /*83e0*/  VIADD R2, R0, 0x20 ;  /* 0x0000002000027836 */ /* 0x020fe20000000000 */
[----:B------:R-:W-:Y:S01]  /*83f0*/  MUFU.TANH R34, R34 ;  /* 0x0000002200227308 */ /* 0x000fe20000002400 */
[----:B------:R-:W-:Y:S01]  /*8400*/  FMUL.FTZ R41, R41, UR25 ;  /* 0x0000001929297c20 */ /* 0x000fe20008410000 */
[----:B------:R-:W-:Y:S01]  /*8410*/  FMUL.FTZ R43, R43, UR25 ;  /* 0x000000192b2b7c20 */ /* 0x000fe20008410000 */
[----:B------:R-:W-:Y:S01]  /*8420*/  FMUL.FTZ R20, R20, UR25 ;  /* 0x0000001914147c20 */ /* 0x000fe20008410000 */
[----:B------:R-:W-:Y:S01]  /*8430*/  I2FP.F32.S32 R3, R2 ;  /* 0x0000000200037245 */ /* 0x000fe20000201400 */
[----:B------:R-:W-:Y:S01]  /*8440*/  FMUL.FTZ R22, R22, UR25 ;  /* 0x0000001916167c20 */ /* 0x000fe20008410000 */
[----:B------:R-:W-:Y:S01]  /*8450*/  ISETP.GE.AND P0, PT, R2, R14, PT ;  /* 0x0000000e0200720c */ /* 0x000fe20003f06270 */
[----:B------:R-:W-:Y:S01]  /*8460*/  FMUL.FTZ R21, R21, UR25 ;  /* 0x0000001915157c20 */ /* 0x000fe20008410000 */
[----:B-1----:R-:W-:Y:S01]  /*8470*/  FSEL R46, R12, -INF , !P2 ;  /* 0xff8000000c2e7808 */ /* 0x002fe20005000000 */
[C---:B------:R-:W-:Y:S01]  /*8480*/  FFMA.FTZ R12, R3.reuse, UR5, R199 ;  /* 0x00000005030c7c23 */ /* 0x040fe200080100c7 */
[C---:B------:R-:W-:Y:S01]  /*8490*/  FFMA.FTZ R5, R3.reuse, UR5, R193 ;  /* 0x0000000503057c23 */ /* 0x040fe200080100c1 */
[C---:B------:R-:W-:Y:S01]  /*84a0*/  FFMA.FTZ R4, R3.reuse, UR5, R190 ;  /* 0x0000000503047c23 */ /* 0x040fe200080100be */
[C---:B------:R-:W-:Y:S01]  /*84b0*/  ISETP.GE.AND P6, PT, R2.reuse, R15, PT ;  /* 0x0000000f0200720c */ /* 0x040fe20003fc6270 */
[----:B---3--:R-:W-:Y:S01]  /*84c0*/  FFMA.FTZ R3, R3, UR5, R63 ;  /* 0x0000000503037c23 */ /* 0x008fe2000801003f */
[C---:B------:R-:W-:Y:S01]  /*84d0*/  ISETP.GE.AND P2, PT, R2.reuse, R17, PT ;  /* 0x000000110200720c */ /* 0x040fe20003f46270 */
[----:B------:R1:W2:Y:S01]  /*84e0*/  MUFU.TANH R19, R13 ;  /* 0x0000000d00137308 */ /* 0x0002a20000002400 */
[----:B------:R-:W-:Y:S01]  /*84f0*/  ISETP.GE.AND P1, PT, R2, R16, PT ;  /* 0x000000100200720c */ /* 0x000fe20003f26270 */
[----:B------:R-:W-:Y:S01]  /*8500*/  VIADD R2, R0, 0x21 ;  /* 0x0000002100027836 */ /* 0x000fe20000000000 */
[----:B------:R-:W-:Y:S01]  /*8510*/  FSEL R196, R12, -INF , !P0 ;  /* 0xff8000000cc47808 */ /* 0x000fe20004000000 */
[----:B------:R-:W-:Y:S01]  /*8520*/  FMUL.FTZ R12, R33, UR25 ;  /* 0x00000019210c7c20 */ /* 0x000fe20008410000 */
[----:B------:R-:W-:Y:S01]  /*8530*/  FSEL R215, R5, -INF , !P6 ;  /* 0xff80000005d77808 */ /* 0x000fe20007000000 */
[----:B------:R-:W-:Y:S01]  /*8540*/  FMUL.FTZ R10, R10, UR25 ;  /* 0x000000190a0a7c20 */ /* 0x000fe20008410000 */
[----:B------:R-:W-:Y:S01]  /*8550*/  FSEL R199, R4, -INF , !P2 ;  /* 0xff80000004c77808 */ /* 0x000fe20005000000 */
[----:B------:R3:W-:Y:S01]  /*8560*/  MUFU.TANH R32, R12 ;  /* 0x0000000c00207308 */ /* 0x0007e20000002400 */
[----:B------:R-:W-:Y:S01]  /*8570*/  FSEL R201, R3, -INF , !P1 ;  /* 0xff80000003c97808 */ /* 0x000fe20004800000 */
[----:B------:R-:W-:Y:S01]  /*8580*/  FMUL.FTZ R8, R8, UR25 ;  /* 0x0000001908087c20 */ /* 0x000fe20008410000 */
[C---:B------:R-:W-:Y:S01]  /*8590*/  ISETP.GE.AND P0, PT, R2.reuse, R14, PT ;  /* 0x0000000e0200720c */ /* 0x040fe20003f06270 */
[----:B------:R-:W-:Y:S01]  /*85a0*/  FMUL.FTZ R23, R23, UR25 ;  /* 0x0000001917177c20 */ /* 0x000fe20008410000 */
[----:B------:R-:W-:-:S02]  /*85b0*/  ISETP.GE.AND P6, PT, R2, R15, PT ;  /* 0x0000000f0200720c */ /* 0x000fc40003fc6270 */
[C---:B------:R-:W-:Y:S01]  /*85c0*/  ISETP.GE.AND P2, PT, R2.reuse, R17, PT ;  /* 0x000000110200720c */ /* 0x040fe20003f46270 */
[----:B------:R-:W5:Y:S01]  /*85d0*/  MUFU.TANH R40, R40 ;  /* 0x0000002800287308 */ /* 0x000f620000002400 */
[----:B------:R-:W-:Y:S02]  /*85e0*/  ISETP.GE.AND P1, PT, R2, R16, PT ;  /* 0x000000100200720c */ /* 0x000fe40003f26270 */
[----:B------:R-:W-:Y:S01]  /*85f0*/  I2FP.F32.S32 R3, R2 ;  /* 0x0000000200037245 */ /* 0x000fe20000201400 */
[----:B------:R-:W-:-:S04]  /*8600*/  VIADD R2, R0, 0x28 ;  /* 0x0000002800027836 */ /* 0x000fc80000000000 */
[C---:B-1----:R-:W-:Y:S01]  /*8610*/  FFMA.FTZ R13, R3.reuse, UR5, R209 ;  /* 0x00000005030d7c23 */ /* 0x042fe200080100d1 */
[C---:B---3--:R-:W-:Y:S01]  /*8620*/  FFMA.FTZ R12, R3.reuse, UR5, R195 ;  /* 0x00000005030c7c23 */ /* 0x048fe200080100c3 */
[C---:B------:R-:W-:Y:S01]  /*8630*/  FFMA.FTZ R5, R3.reuse, UR5, R192 ;  /* 0x0000000503057c23 */ /* 0x040fe200080100c0 */
[----:B------:R-:W-:Y:S01]  /*8640*/  FFMA.FTZ R4, R3, UR5, R178 ;  /* 0x0000000503047c23 */ /* 0x000fe200080100b2 */
[----:B------:R-:W-:Y:S01]  /*8650*/  I2FP.F32.S32 R3, R2 ;  /* 0x0000000200037245 */ /* 0x000fe20000201400 */
[----:B------:R-:W1:Y:S01]  /*8660*/  MUFU.TANH R42, R42 ;  /* 0x0000002a002a7308 */ /* 0x000e620000002400 */
[----:B------:R-:W-:Y:S02]  /*8670*/  FSEL R213, R12, -INF , !P6 ;  /* 0xff8000000cd57808 */ /* 0x000fe40007000000 */
[----:B------:R-:W-:Y:S01]  /*8680*/  FSEL R187, R5, -INF , !P2 ;  /* 0xff80000005bb7808 */ /* 0x000fe20005000000 */
[C---:B------:R-:W-:Y:S01]  /*8690*/  FFMA.FTZ R12, R3.reuse, UR5, R177 ;  /* 0x00000005030c7c23 */ /* 0x040fe200080100b1 */
[----:B------:R-:W-:Y:S01]  /*86a0*/  FSEL R195, R4, -INF , !P1 ;  /* 0xff80000004c37808 */ /* 0x000fe20004800000 */
[----:B------:R-:W-:Y:S01]  /*86b0*/  FFMA.FTZ R5, R3, UR5, R50 ;  /* 0x0000000503057c23 */ /* 0x000fe20008010032 */
[----:B------:R-:W-:Y:S01]  /*86c0*/  FSEL R184, R13, -INF , !P0 ;  /* 0xff8000000db87808 */ /* 0x000fe20004000000 */
[C---:B----4-:R-:W-:Y:S01]  /*86d0*/  FFMA.FTZ R4, R3.reuse, UR5, R49 ;  /* 0x0000000503047c23 */ /* 0x050fe20008010031 */
[C---:B------:R-:W-:Y:S01]  /*86e0*/  ISETP.GE.AND P0, PT, R2.reuse, R14, PT ;  /* 0x0000000e0200720c */ /* 0x040fe20003f06270 */
[----:B------:R-:W-:Y:S01]  /*86f0*/  FFMA.FTZ R3, R3, UR5, R18 ;  /* 0x0000000503037c23 */ /* 0x000fe20008010012 */
[C---:B------:R-:W-:Y:S01]  /*8700*/  ISETP.GE.AND P6, PT, R2.reuse, R15, PT ;  /* 0x0000000f0200720c */ /* 0x040fe20003fc6270 */
[----:B------:R-:W3:Y:S01]  /*8710*/  MUFU.TANH R35, R35 ;  /* 0x0000002300237308 */ /* 0x000ee20000002400 */
[C---:B------:R-:W-:Y:S01]  /*8720*/  ISETP.GE.AND P2, PT, R2.reuse, R17, PT ;  /* 0x000000110200720c */ /* 0x040fe20003f46270 */
[----:B------:R-:W-:Y:S01]  /*8730*/  FMUL.FTZ R13, R11, UR25 ;  /* 0x000000190b0d7c20 */ /* 0x000fe20008410000 */
[----:B------:R-:W-:Y:S01]  /*8740*/  ISETP.GE.AND P1, PT, R2, R16, PT ;  /* 0x000000100200720c */ /* 0x000fe20003f26270 */
[----:B------:R-:W-:Y:S01]  /*8750*/  VIADD R2, R0, 0x29 ;  /* 0x0000002900027836 */ /* 0x000fe20000000000 */
[----:B------:R-:W-:-:S02]  /*8760*/  FSEL R200, R12, -INF , !P0 ;  /* 0xff8000000cc87808 */ /* 0x000fc40004000000 */
[----:B------:R-:W-:Y:S01]  /*8770*/  FSEL R193, R3, -INF , !P1 ;  /* 0xff80000003c17808 */ /* 0x000fe20004800000 */
[----:B------:R-:W4:Y:S01]  /*8780*/  MUFU.TANH R41, R41 ;  /* 0x0000002900297308 */ /* 0x000f220000002400 */
[----:B------:R-:W-:Y:S02]  /*8790*/  I2FP.F32.S32 R3, R2 ;  /* 0x0000000200037245 */ /* 0x000fe40000201400 */
[----:B------:R-:W-:Y:S02]  /*87a0*/  FSEL R210, R5, -INF , !P6 ;  /* 0xff80000005d27808 */ /* 0x000fe40007000000 */
        /* <DEDUP_REMOVED lines=10> */
[----:B------:R-:W4:Y:S01]  /*8850*/  MUFU.TANH R43, R43 ;  /* 0x0000002b002b7308 */ /* 0x000f220000002400 */
[----:B------:R-:W-:-:S02]  /*8860*/  FSEL R192, R7, -INF , !P0 ;  /* 0xff80000007c07808 */ /* 0x000fc40004000000 */
[----:B------:R-:W-:Y:S02]  /*8870*/  FSEL R205, R6, -INF , !P6 ;  /* 0xff80000006cd7808 */ /* 0x000fe40007000000 */
[----:B------:R-:W-:Y:S02]  /*8880*/  FSEL R177, R5, -INF , !P2 ;  /* 0xff80000005b17808 */ /* 0x000fe40005000000 */
[----:B------:R-:W-:Y:S01]  /*8890*/  FSEL R183, R4, -INF , !P1 ;  /* 0xff80000004b77808 */ /* 0x000fe20004800000 */
[----:B------:R-:W4:Y:S01]  /*88a0*/  MUFU.TANH R20, R20 ;  /* 0x0000001400147308 */ /* 0x000f220000002400 */
[C---:B------:R-:W-:Y:S02]  /*88b0*/  ISETP.GE.AND P0, PT, R2.reuse, R14, PT ;  /* 0x0000000e0200720c */ /* 0x040fe40003f06270 */
[C---:B------:R-:W-:Y:S02]  /*88c0*/  ISETP.GE.AND P6, PT, R2.reuse, R15, PT ;  /* 0x0000000f0200720c */ /* 0x040fe40003fc6270 */
[----:B------:R-:W-:-:S02]  /*88d0*/  ISETP.GE.AND P2, PT, R2, R17, PT ;  /* 0x000000110200720c */ /* 0x000fc40003f46270 */
[----:B------:R-:W-:Y:S01]  /*88e0*/  I2FP.F32.S32 R3, R2 ;  /* 0x0000000200037245 */ /* 0x000fe20000201400 */
[----:B------:R-:W4:Y:S01]  /*88f0*/  MUFU.TANH R22, R22 ;  /* 0x0000001600167308 */ /* 0x000f220000002400 */
[----:B------:R-:W-:Y:S01]  /*8900*/  ISETP.GE.AND P1, PT, R2, R16, PT ;  /* 0x000000100200720c */ /* 0x000fe20003f26270 */
[----:B------:R-:W-:Y:S02]  /*8910*/  VIADD R2, R0, 0x31 ;  /* 0x0000003100027836 */ /* 0x000fe40000000000 */
[C---:B--2---:R-:W-:Y:S01]  /*8920*/  FFMA.FTZ R7, R3.reuse, UR5, R19 ;  /* 0x0000000503077c23 */ /* 0x044fe20008010013 */
[C---:B------:R-:W-:Y:S01]  /*8930*/  FFMA.FTZ R6, R3.reuse, UR5, R34 ;  /* 0x0000000503067c23 */ /* 0x040fe20008010022 */
[C---:B-----5:R-:W-:Y:S01]  /*8940*/  FFMA.FTZ R5, R3.reuse, UR5, R40 ;  /* 0x0000000503057c23 */ /* 0x060fe20008010028 */
[----:B-1----:R-:W-:Y:S01]  /*8950*/  FFMA.FTZ R4, R3, UR5, R42 ;  /* 0x0000000503047c23 */ /* 0x002fe2000801002a */
[----:B------:R-:W-:Y:S01]  /*8960*/  I2FP.F32.S32 R3, R2 ;  /* 0x0000000200037245 */ /* 0x000fe20000201400 */
[----:B------:R1:W2:Y:S01]  /*8970*/  MUFU.TANH R12, R8 ;  /* 0x00000008000c7308 */ /* 0x0002a20000002400 */
[----:B------:R-:W-:-:S02]  /*8980*/  FSEL R204, R6, -INF , !P6 ;  /* 0xff80000006cc7808 */ /* 0x000fc40007000000 */
[----:B------:R-:W-:Y:S01]  /*8990*/  FSEL R208, R5, -INF , !P2 ;  /* 0xff80000005d07808 */ /* 0x000fe20005000000 */
[C---:B------:R-:W-:Y:S01]  /*89a0*/  FFMA.FTZ R6, R3.reuse, UR5, R32 ;  /* 0x0000000503067c23 */ /* 0x040fe20008010020 */
[----:B------:R-:W-:Y:S01]  /*89b0*/  FSEL R212, R4, -INF , !P1 ;  /* 0xff80000004d47808 */ /* 0x000fe20004800000 */
[----:B---3--:R-:W-:Y:S01]  /*89c0*/  FFMA.FTZ R5, R3, UR5, R35 ;  /* 0x0000000503057c23 */ /* 0x008fe20008010023 */
[----:B------:R-:W-:Y:S01]  /*89d0*/  FSEL R186, R7, -INF , !P0 ;  /* 0xff80000007ba7808 */ /* 0x000fe20004000000 */
[----:B------:R-:W3:Y:S01]  /*89e0*/  MUFU.TANH R10, R10 ;  /* 0x0000000a000a7308 */ /* 0x000ee20000002400 */
[C---:B----4-:R-:W-:Y:S01]  /*89f0*/  FFMA.FTZ R4, R3.reuse, UR5, R41 ;  /* 0x0000000503047c23 */ /* 0x050fe20008010029 */
[----:B------:R-:W-:Y:S01]  /*8a00*/  ISETP.GE.AND P0, PT, R2, R14, PT ;  /* 0x0000000e0200720c */ /* 0x000fe20003f06270 */
[----:B------:R-:W-:Y:S01]  /*8a10*/  FMUL.FTZ R7, R202, UR25 ;  /* 0x00000019ca077c20 */ /* 0x000fe20008410000 */
[C---:B------:R-:W-:Y:S01]  /*8a20*/  ISETP.GE.AND P6, PT, R2.reuse, R15, PT ;  /* 0x0000000f0200720c */ /* 0x040fe20003fc6270 */
[----:B------:R-:W-:Y:S01]  /*8a30*/  FFMA.FTZ R3, R3, UR5, R43 ;  /* 0x0000000503037c23 */ /* 0x000fe2000801002b */
[----:B------:R-:W-:-:S02]  /*8a40*/  ISETP.GE.AND P2, PT, R2, R17, PT ;  /* 0x000000110200720c */ /* 0x000fc40003f46270 */
[----:B------:R-:W-:Y:S01]  /*8a50*/  ISETP.GE.AND P1, PT, R2, R16, PT ;  /* 0x000000100200720c */ /* 0x000fe20003f26270 */
[----:B------:R-:W-:Y:S01]  /*8a60*/  VIADD R2, R0, 0x38 ;  /* 0x0000003800027836 */ /* 0x000fe20000000000 */
[----:B------:R-:W-:Y:S01]  /*8a70*/  FSEL R190, R6, -INF , !P0 ;  /* 0xff80000006be7808 */ /* 0x000fe20004000000 */
[----:B------:R-:W4:Y:S01]  /*8a80*/  MUFU.TANH R7, R7 ;  /* 0x0000000700077308 */ /* 0x000f220000002400 */
[----:B------:R-:W-:Y:S01]  /*8a90*/  FSEL R217, R5, -INF , !P6 ;  /* 0xff80000005d97808 */ /* 0x000fe20007000000 */
[----:B-1----:R-:W-:Y:S01]  /*8aa0*/  FMUL.FTZ R8, R9, UR25 ;  /* 0x0000001909087c20 */ /* 0x002fe20008410000 */
[----:B------:R-:W-:Y:S02]  /*8ab0*/  FSEL R206, R4, -INF , !P2 ;  /* 0xff80000004ce7808 */ /* 0x000fe40005000000 */
[----:B------:R-:W-:Y:S02]  /*8ac0*/  FSEL R211, R3, -INF , !P1 ;  /* 0xff80000003d37808 */ /* 0x000fe40004800000 */
[C---:B------:R-:W-:Y:S01]  /*8ad0*/  ISETP.GE.AND P0, PT, R2.reuse, R14, PT ;  /* 0x0000000e0200720c */ /* 0x040fe20003f06270 */
[----:B------:R1:W5:Y:S01]  /*8ae0*/  MUFU.TANH R11, R21 ;  /* 0x00000015000b7308 */ /* 0x0003620000002400 */
[----:B------:R-:W-:-:S02]  /*8af0*/  ISETP.GE.AND P6, PT, R2, R15, PT ;  /* 0x0000000f0200720c */ /* 0x000fc40003fc6270 */
[C---:B------:R-:W-:Y:S02]  /*8b00*/  ISETP.GE.AND P2, PT, R2.reuse, R17, PT ;  /* 0x000000110200720c */ /* 0x040fe40003f46270 */
[----:B------:R-:W-:Y:S02]  /*8b10*/  ISETP.GE.AND P1, PT, R2, R16, PT ;  /* 0x000000100200720c */ /* 0x000fe40003f26270 */
[----:B------:R-:W-:Y:S01]  /*8b20*/  I2FP.F32.S32 R2, R2 ;  /* 0x0000000200027245 */ /* 0x000fe20000201400 */
[----:B------:R5:W5:Y:S04]  /*8b30*/  MUFU.TANH R9, R23 ;  /* 0x0000001700097308 */ /* 0x000b680000002400 */
[C---:B------:R-:W-:Y:S01]  /*8b40*/  FFMA.FTZ R6, R2.reuse, UR5, R20 ;  /* 0x0000000502067c23 */ /* 0x040fe20008010014 */
[C---:B------:R-:W-:Y:S01]  /*8b50*/  FFMA.FTZ R5, R2.reuse, UR5, R22 ;  /* 0x0000000502057c23 */ /* 0x040fe20008010016 */
[C---:B--2---:R-:W-:Y:S01]  /*8b60*/  FFMA.FTZ R4, R2.reuse, UR5, R12 ;  /* 0x0000000502047c23 */ /* 0x044fe2000801000c */
[----:B---3--:R-:W-:Y:S01]  /*8b70*/  FFMA.FTZ R3, R2, UR5, R10 ;  /* 0x0000000502037c23 */ /* 0x008fe2000801000a */
[----:B------:R-:W-:Y:S01]  /*8b80*/  I2FP.F32.S32 R2, R0 ;  /* 0x0000000000027245 */ /* 0x000fe20000201400 */
[----:B------:R-:W2:Y:S01]  /*8b90*/  MUFU.TANH R8, R8 ;  /* 0x0000000800087308 */ /* 0x000ea20000002400 */
[----:B------:R-:W-:-:S02]  /*8ba0*/  FSEL R185, R6, -INF , !P0 ;  /* 0xff80000006b97808 */ /* 0x000fc40004000000 */
[----:B------:R-:W-:Y:S01]  /*8bb0*/  FSEL R216, R5, -INF , !P6 ;  /* 0xff80000005d87808 */ /* 0x000fe20007000000 */
[----:B------:R-:W-:Y:S01]  /*8bc0*/  FFMA.FTZ R5, R2, UR5, R250 ;  /* 0x0000000502057c23 */ /* 0x000fe200080100fa */
[----:B------:R-:W-:Y:S01]  /*8bd0*/  FSEL R203, R4, -INF , !P2 ;  /* 0xff80000004cb7808 */ /* 0x000fe20005000000 */
[C---:B------:R-:W-:Y:S01]  /*8be0*/  FFMA.FTZ R6, R2.reuse, UR5, R249 ;  /* 0x0000000502067c23 */ /* 0x040fe200080100f9 */
[----:B------:R-:W-:Y:S01]  /*8bf0*/  FSEL R209, R3, -INF , !P1 ;  /* 0xff80000003d17808 */ /* 0x000fe20004800000 */
[----:B------:R-:W-:Y:S01]  /*8c00*/  FFMA.FTZ R3, R2, UR5, R251 ;  /* 0x0000000502037c23 */ /* 0x000fe200080100fb */
[----:B------:R-:W-:Y:S01]  /*8c10*/  ISETP.GE.AND P0, PT, R0, R14, PT ;  /* 0x0000000e0000720c */ /* 0x000fe20003f06270 */
[----:B----4-:R-:W-:Y:S01]  /*8c20*/  FFMA.FTZ R4, R2, UR5, R7 ;  /* 0x0000000502047c23 */ /* 0x010fe20008010007 */
[C---:B------:R-:W-:Y:S01]  /*8c30*/  ISETP.GE.AND P6, PT, R0.reuse, R15, PT ;  /* 0x0000000f0000720c */ /* 0x040fe20003fc6270 */
[----:B------:R-:W3:Y:S01]  /*8c40*/  MUFU.TANH R7, R13 ;  /* 0x0000000d00077308 */ /* 0x000ee20000002400 */
[----:B------:R-:W-:-:S02]  /*8c50*/  ISETP.GE.AND P2, PT, R0, R17, PT ;  /* 0x000000110000720c */ /* 0x000fc40003f46270 */
[C---:B------:R-:W-:Y:S01]  /*8c60*/  ISETP.GE.AND P1, PT, R0.reuse, R16, PT ;  /* 0x000000100000720c */ /* 0x040fe20003f26270 */
[----:B------:R-:W-:Y:S01]  /*8c70*/  VIADD R0, R0, 0x39 ;  /* 0x0000003900007836 */ /* 0x000fe20000000000 */
[----:B------:R-:W-:Y:S02]  /*8c80*/  FSEL R20, R3, -INF , !P0 ;  /* 0xff80000003147808 */ /* 0x000fe40004000000 */
[----:B-1----:R-:W-:Y:S02]  /*8c90*/  FSEL R21, R5, -INF , !P6 ;  /* 0xff80000005157808 */ /* 0x002fe40007000000 */
[----:B------:R-:W-:Y:S02]  /*8ca0*/  I2FP.F32.S32 R2, R0 ;  /* 0x0000000000027245 */ /* 0x000fe40000201400 */
[----:B------:R-:W-:Y:S02]  /*8cb0*/  ISETP.GE.AND P0, PT, R0, R14, PT ;  /* 0x0000000e0000720c */ /* 0x000fe40003f06270 */
[----:B------:R-:W-:Y:S01]  /*8cc0*/  FSEL R22, R6, -INF , !P2 ;  /* 0xff80000006167808 */ /* 0x000fe20005000000 */
[----:B-----5:R-:W-:Y:S01]  /*8cd0*/  FFMA.FTZ R3, R2, UR5, R11 ;  /* 0x0000000502037c23 */ /* 0x020fe2000801000b */
[----:B------:R-:W-:-:S02]  /*8ce0*/  FSEL R23, R4, -INF , !P1 ;  /* 0xff80000004177808 */ /* 0x000fc40004800000 */
[----:B------:R-:W-:Y:S02]  /*8cf0*/  ISETP.GE.AND P6, PT, R0, R15, PT ;  /* 0x0000000f0000720c */ /* 0x000fe40003fc6270 */
[----:B------:R-:W-:Y:S01]  /*8d00*/  FSEL R194, R3, -INF , !P0 ;  /* 0xff80000003c27808 */ /* 0x000fe20004000000 */
[----:B------:R-:W-:Y:S01]  /*8d10*/  FFMA.FTZ R3, R2, UR5, R9 ;  /* 0x0000000502037c23 */ /* 0x000fe20008010009 */
[----:B------:R-:W-:Y:S02]  /*8d20*/  PLOP3.LUT P0, PT, PT, PT, UP0, 0x40, 0x0 ;  /* 0x000000000000781c */ /* 0x000fe40003f0e808 */
[C---:B------:R-:W-:Y:S02]  /*8d30*/  ISETP.GE.AND P2, PT, R0.reuse, R17, PT ;  /* 0x000000110000720c */ /* 0x040fe40003f46270 */
[----:B------:R-:W-:Y:S01]  /*8d40*/  ISETP.GE.AND P1, PT, R0, R16, PT ;  /* 0x000000100000720c */ /* 0x000fe20003f26270 */
[C---:B--2---:R-:W-:Y:S01]  /*8d50*/  FFMA.FTZ R0, R2.reuse, UR5, R8 ;  /* 0x0000000502007c23 */ /* 0x044fe20008010008 */
[----:B---3--:R-:W-:Y:S01]  /*8d60*/  FFMA.FTZ R2, R2, UR5, R7 ;  /* 0x0000000502027c23 */ /* 0x008fe20008010007 */
[----:B------:R-:W-:-:S03]  /*8d70*/  FSEL R214, R3, -INF , !P6 ;  /* 0xff80000003d67808 */ /* 0x000fc60007000000 */
[----:B------:R-:W-:Y:S02]  /*8d80*/  FSEL R202, R0, -INF , !P2 ;  /* 0xff80000000ca7808 */ /* 0x000fe40005000000 */
        /* <DEDUP_REMOVED lines=69> */
.L_x_775:
[----:B------:R-:W-:Y:S05]  /*91e0*/  BSYNC B0 ;  /* 0x0000000000007941 */ /* 0x000fea0003800000 */
.L_x_774:
[----:B------:R-:W0:Y:S02]  /*91f0*/  LDGDEPBAR ;  /* 0x00000000000079af */ /* 0x000e240000000000 */
.L_x_773:
        /* <DEDUP_REMOVED lines=74> */
[----:B------:R-:W-:-:S02]  /*96a0*/  FMNMX.FTZ R0, R183, R0, !PT ;  /* 0x00000000b7007209 */ /* 0x000fc40007810000 */
[----:B------:R-:W-:Y:S02]  /*96b0*/  MOV R40, R26 ;  /* 0x0000001a00287202 */ /* 0x000fe40000000f00 */
        /* <DEDUP_REMOVED lines=22> */
[----:B------:R-:W-:-:S02]  /*9820*/  FSEL R13, R13, RZ, P2 ;  /* 0x000000ff0d0d7208 */ /* 0x000fc40001000000 */
        /* <DEDUP_REMOVED lines=14> */
[----:B-1----:R-:W-:-:S07]  /*9910*/  FFMA.FTZ R5, R48, UR19, -R2 ;  /* 0x0000001330057c23 */ /* 0x002fce0008010802 */
        /* <DEDUP_REMOVED lines=12> */
[----:B---3--:R-:W-:Y:S01]  /*99e0*/  MOV R45, R9 ;  /* 0x00000009002d7202 */ /* 0x008fe20000000f00 */
[----:B------:R-:W-:Y:S01]  /*99f0*/  FADD.FTZ R9, R105, -R4 ;  /* 0x8000000469097221 */ /* 0x000fe20000010000 */
[-C--:B------:R-:W-:Y:S01]  /*9a00*/  FMUL.FTZ R129, R129, R50.reuse ;  /* 0x0000003281817220 */ /* 0x080fe20000410000 */
[----:B------:R-:W-:Y:S01]  /*9a10*/  FMUL.FTZ R144, R144, R50 ;  /* 0x0000003290907220 */ /* 0x000fe20000410000 */
[----:B----4-:R-:W1:Y:S01]  /*9a20*/  SHFL.BFLY PT, R5, R0, 0x1, 0x1f ;  /* 0x0c201f0000057f89 */ /* 0x010e6200000e0000 */
[----:B------:R-:W-:Y:S01]  /*9a30*/  MOV R43, R24 ;  /* 0x00000018002b7202 */ /* 0x000fe20000000f00 */
[-C--:B------:R-:W-:Y:S01]  /*9a40*/  FMUL.FTZ R145, R145, R50.reuse ;  /* 0x0000003291917220 */ /* 0x080fe20000410000 */
[-C--:B------:R-:W-:Y:S01]  /*9a50*/  FMUL.FTZ R152, R152, R50.reuse ;  /* 0x0000003298987220 */ /* 0x080fe20000410000 */
[----:B-----5:R-:W-:Y:S01]  /*9a60*/  MOV R42, R25 ;  /* 0x00000019002a7202 */ /* 0x020fe20000000f00 */
[-C--:B------:R-:W-:Y:S01]  /*9a70*/  FMUL.FTZ R153, R153, R50.reuse ;  /* 0x0000003299997220 */ /* 0x080fe20000410000 */
[-C--:B------:R-:W-:Y:S01]  /*9a80*/  FMUL.FTZ R88, R88, R50.reuse ;  /* 0x0000003258587220 */ /* 0x080fe20000410000 */
[-C--:B------:R-:W-:Y:S01]  /*9a90*/  FMUL.FTZ R89, R89, R50.reuse ;  /* 0x0000003259597220 */ /* 0x080fe20000410000 */
[-C--:B------:R-:W-:Y:S01]  /*9aa0*/  FMUL.FTZ R136, R136, R50.reuse ;  /* 0x0000003288887220 */ /* 0x080fe20000410000 */
[-C--:B------:R-:W-:Y:S01]  /*9ab0*/  FMUL.FTZ R137, R137, R50.reuse ;  /* 0x0000003289897220 */ /* 0x080fe20000410000 */
[-C--:B------:R-:W-:Y:S01]  /*9ac0*/  FMUL.FTZ R112, R112, R50.reuse ;  /* 0x0000003270707220 */ /* 0x080fe20000410000 */
[-C--:B------:R-:W-:Y:S01]  /*9ad0*/  FMUL.FTZ R113, R113, R50.reuse ;  /* 0x0000003271717220 */ /* 0x080fe20000410000 */
[----:B------:R-:W-:Y:S01]  /*9ae0*/  MOV R110, R45 ;  /* 0x0000002d006e7202 */ /* 0x000fe20000000f00 */
        /* <DEDUP_REMOVED lines=11> */
[----:B------:R-:W-:Y:S01]  /*9ba0*/  FFMA.FTZ R0, R111, UR19, -R3 ;  /* 0x000000136f007c23 */ /* 0x000fe20008010803 */
[----:B------:R-:W-:-:S02]  /*9bb0*/  MOV R111, R12 ;  /* 0x0000000c006f7202 */ /* 0x000fc40000000f00 */
[C---:B------:R-:W-:Y:S01]  /*9bc0*/  FSETP.NEU.FTZ.AND P0, PT, R235.reuse, -INF , PT ;  /* 0xff800000eb00780b */ /* 0x040fe20003f1d000 */
[----:B------:R1:W2:Y:S01]  /*9bd0*/  MUFU.EX2 R245, R0 ;  /* 0x0000000000f57308 */ /* 0x0002a20000000800 */
[----:B------:R-:W-:-:S05]  /*9be0*/  FMUL.FTZ R12, R235, UR19 ;  /* 0x00000013eb0c7c20 */ /* 0x000fca0008410000 */
[----:B------:R-:W-:-:S05]  /*9bf0*/  FSEL R12, R12, RZ, P0 ;  /* 0x000000ff0c0c7208 */ /* 0x000fca0000000000 */
[----:B------:R-:W-:-:S04]  /*9c00*/  FFMA.FTZ R5, R101, UR19, -R12 ;  /* 0x0000001365057c23 */ /* 0x000fc8000801080c */
[----:B------:R3:W-:Y:S01]  /*9c10*/  MUFU.EX2 R243, R5 ;  /* 0x0000000500f37308 */ /* 0x0007e20000000800 */
[----:B-1----:R-:W-:Y:S01]  /*9c20*/  FFMA.FTZ R0, R108, UR19, -R3 ;  /* 0x000000136c007c23 */ /* 0x002fe20008010803 */
[----:B------:R-:W-:Y:S02]  /*9c30*/  MOV R108, R27 ;  /* 0x0000001b006c7202 */ /* 0x000fe40000000f00 */
[----:B------:R-:W-:Y:S01]  /*9c40*/  LDSM.16.MT88.4 R24, [R230+0x9000] ;  /* 0x00900000e618783b */ /* 0x000fe20000004200 */
[----:B--2---:R-:W-:-:S03]  /*9c50*/  F2FP.BF16.F32.PACK_AB R4, R245, R246 ;  /* 0x000000f6f504723e */ /* 0x004fc600000010ff */
[----:B------:R1:W-:Y:S01]  /*9c60*/  MUFU.EX2 R247, R0 ;  /* 0x0000000000f77308 */ /* 0x0003e20000000800 */
[----:B---3--:R-:W-:-:S05]  /*9c70*/  FSEL R5, R250, RZ, P6 ;  /* 0x000000fffa057208 */ /* 0x008fca0003000000 */
[----:B------:R-:W-:Y:S01]  /*9c80*/  FADD.FTZ R8, R106, -R5 ;  /* 0x800000056a087221 */ /* 0x000fe20000010000 */
[----:B-1----:R-:W-:-:S04]  /*9c90*/  FFMA.FTZ R0, R61, UR19, -R3 ;  /* 0x000000133d007c23 */ /* 0x002fc80008010803 */
[----:B------:R1:W2:Y:S02]  /*9ca0*/  MUFU.EX2 R251, R0 ;  /* 0x0000000000fb7308 */ /* 0x0002a40000000800 */
[--C-:B-1----:R-:W-:Y:S01]  /*9cb0*/  FFMA.FTZ R0, R23, UR19, -R12.reuse ;  /* 0x0000001317007c23 */ /* 0x102fe2000801080c */
[----:B--2---:R-:W-:Y:S01]  /*9cc0*/  F2FP.BF16.F32.PACK_AB R6, R251, R247 ;  /* 0x000000f7fb06723e */ /* 0x004fe200000010ff */
[----:B------:R-:W1:Y:S04]  /*9cd0*/  LDSM.16.MT88.4 R20, [R228+0x9000] ;  /* 0x00900000e414783b */ /* 0x000e680000004200 */
[----:B------:R2:W-:Y:S02]  /*9ce0*/  MUFU.EX2 R241, R0 ;  /* 0x0000000000f17308 */ /* 0x0005e40000000800 */
[----:B--2---:R-:W-:Y:S01]  /*9cf0*/  FFMA.FTZ R0, R188, UR19, -R12 ;  /* 0x00000013bc007c23 */ /* 0x004fe2000801080c */
[----:B------:R-:W-:-:S05]  /*9d00*/  MOV R188, R10 ;  /* 0x0000000a00bc7202 */ /* 0x000fca0000000f00 */
[----:B------:R2:W3:Y:S02]  /*9d10*/  MUFU.EX2 R242, R0 ;  /* 0x0000000000f27308 */ /* 0x0004e40000000800 */
[----:B--2---:R-:W-:Y:S01]  /*9d20*/  FFMA.FTZ R0, R109, UR19, -R12 ;  /* 0x000000136d007c23 */ /* 0x004fe2000801080c */
[----:B---3--:R-:W-:Y:S02]  /*9d30*/  F2FP.BF16.F32.PACK_AB R5, R242, R241 ;  /* 0x000000f1f205723e */ /* 0x008fe400000010ff */
[----:B------:R-:W-:-:S03]  /*9d40*/  MOV R109, R43 ;  /* 0x0000002b006d7202 */ /* 0x000fc60000000f00 */
        /* <DEDUP_REMOVED lines=23> */
[----:B------:R-:W-:Y:S01]  /*9ec0*/  MOV R122, R63 ;  /* 0x0000003f007a7202 */ /* 0x000fe20000000f00 */
[-C--:B------:R-:W-:Y:S01]  /*9ed0*/  FMUL.FTZ R114, R114, R49.reuse ;  /* 0x0000003172727220 */ /* 0x080fe20000410000 */
[----:B------:R-:W-:Y:S01]  /*9ee0*/  MOV R121, R44 ;  /* 0x0000002c00797202 */ /* 0x000fe20000000f00 */
[----:B------:R-:W-:Y:S01]  /*9ef0*/  FMUL.FTZ R115, R115, R49 ;  /* 0x0000003173737220 */ /* 0x000fe20000410000 */
[----:B------:R-:W-:Y:S01]  /*9f00*/  MOV R120, R41 ;  /* 0x0000002900787202 */ /* 0x000fe20000000f00 */
[----:B--2---:R-:W-:Y:S01]  /*9f10*/  FFMA.FTZ R0, R176, UR19, -R13 ;  /* 0x00000013b0007c23 */ /* 0x004fe2000801080d */
[C---:B------:R-:W-:Y:S01]  /*9f20*/  HMMA.16816.F32.BF16 R152, R4.reuse, R30, R152 ;  /* 0x0000001e0498723c */ /* 0x040fe20000041898 */
[----:B------:R-:W-:Y:S01]  /*9f30*/  FMUL.FTZ R162, R162, R49 ;  /* 0x00000031a2a27220 */ /* 0x000fe20000410000 */
[----:B------:R-:W-:Y:S01]  /*9f40*/  F2FP.BF16.F32.PACK_AB R10, R120, R121 ;  /* 0x00000079780a723e */ /* 0x000fe200000010ff */
[----:B------:R1:W2:Y:S01]  /*9f50*/  MUFU.EX2 R239, R0 ;  /* 0x0000000000ef7308 */ /* 0x0002a20000000800 */
        /* <DEDUP_REMOVED lines=9> */
[-C--:B------:R-:W-:Y:S01]  /*9ff0*/  FMUL.FTZ R94, R94, R49.reuse ;  /* 0x000000315e5e7220 */ /* 0x080fe20000410000 */
[----:B------:R-:W-:Y:S01]  /*a000*/  FMUL.FTZ R95, R95, R49 ;  /* 0x000000315f5f7220 */ /* 0x000fe20000410000 */
[----:B------:R-:W-:-:S02]  /*a010*/  MOV R176, R42 ;  /* 0x0000002a00b07202 */ /* 0x000fc40000000f00 */
[----:B------:R-:W-:Y:S01]  /*a020*/  MOV R123, R40 ;  /* 0x00000028007b7202 */ /* 0x000fe20000000f00 */
[----:B------:R-:W-:Y:S01]  /*a030*/  HMMA.16816.F32.BF16 R112, R4, R20, R112 ;  /* 0x000000140470723c */ /* 0x000fe20000041870 */
[----:B------:R-:W-:Y:S01]  /*a040*/  LDSM.16.MT88.4 R40, [R228+0xb400] ;  /* 0x00b40000e428783b */ /* 0x000fe20000004200 */
[----:B-1----:R-:W-:-:S04]  /*a050*/  FFMA.FTZ R0, R62, UR19, -R3 ;  /* 0x000000133e007c23 */ /* 0x002fc80008010803 */
[----:B------:R1:W-:Y:S01]  /*a060*/  MUFU.EX2 R238, R0 ;  /* 0x0000000000ee7308 */ /* 0x0003e20000000800 */
[C---:B------:R-:W-:Y:S06]  /*a070*/  HMMA.16816.F32.BF16 R60, R4.reuse, R24, R128 ;  /* 0x00000018043c723c */ /* 0x040fec0000041880 */
[----:B------:R-:W-:Y:S01]  /*a080*/  HMMA.16816.F32.BF16 R160, R4, R32, R160 ;  /* 0x0000002004a0723c */ /* 0x000fe200000418a0 */
[----:B------:R-:W-:Y:S02]  /*a090*/  MOV R131, R11 ;  /* 0x0000000b00837202 */ /* 0x000fe40000000f00 */
[----:B--2---:R-:W-:-:S03]  /*a0a0*/  F2FP.BF16.F32.PACK_AB R11, R239, R240 ;  /* 0x000000f0ef0b723e */ /* 0x004fc600000010ff */
[----:B------:R-:W-:Y:S01]  /*a0b0*/  HMMA.16816.F32.BF16 R168, R4, R34, R168 ;  /* 0x0000002204a8723c */ /* 0x000fe200000418a8 */
[----:B-1----:R-:W-:Y:S01]  /*a0c0*/  FFMA.FTZ R0, R51, UR19, -R3 ;  /* 0x0000001333007c23 */ /* 0x002fe20008010803 */
[----:B------:R-:W-:-:S04]  /*a0d0*/  MOV R51, R19 ;  /* 0x0000001300337202 */ /* 0x000fc80000000f00 */
        /* <DEDUP_REMOVED lines=70> */
[----:B------:R-:W-:Y:S01]  /*a540*/  LDSM.16.MT88.4 R140, [R230+0x9c00] ;  /* 0x009c0000e68c783b */ /* 0x000fe20000004200 */
[----:B-1----:R-:W-:Y:S01]  /*a550*/  FFMA.FTZ R0, R181, UR19, -R12 ;  /* 0x00000013b5007c23 */ /* 0x002fe2000801080c */
[----:B---3--:R-:W-:-:S03]  /*a560*/  F2FP.BF16.F32.PACK_AB R6, R227, R236 ;  /* 0x000000ece306723e */ /* 0x008fc600000010ff */
[----:B------:R1:W-:Y:S01]  /*a570*/  MUFU.EX2 R226, R0 ;  /* 0x0000000000e27308 */ /* 0x0003e20000000800 */
[C---:B------:R-:W-:Y:S01]  /*a580*/  HMMA.16816.F32.BF16 R64, R8.reuse, R22, R124 ;  /* 0x000000160840723c */ /* 0x040fe2000004187c */
[----:B------:R-:W-:Y:S04]  /*a590*/  LDSM.16.MT88.4 R20, [R230+0x9400] ;  /* 0x00940000e614783b */ /* 0x000fe80000004200 */
[----:B------:R-:W-:Y:S01]  /*a5a0*/  LDSM.16.MT88.4 R124, [R228+0x9c00] ;  /* 0x009c0000e47c783b */ /* 0x000fe20000004200 */
[C---:B------:R-:W-:Y:S06]  /*a5b0*/  HMMA.16816.F32.BF16 R164, R8.reuse, R32, R164 ;  /* 0x0000002008a4723c */ /* 0x040fec00000418a4 */
[----:B------:R-:W-:Y:S01]  /*a5c0*/  HMMA.16816.F32.BF16 R172, R8, R34, R172 ;  /* 0x0000002208ac723c */ /* 0x000fe200000418ac */
[----:B------:R-:W-:Y:S01]  /*a5d0*/  LDSM.16.MT88.4 R32, [R230+0xa400] ;  /* 0x00a40000e620783b */ /* 0x000fe20000004200 */
[----:B-1----:R-:W-:-:S04]  /*a5e0*/  FFMA.FTZ R0, R180, UR19, -R12 ;  /* 0x00000013b4007c23 */ /* 0x002fc8000801080c */
[C---:B------:R-:W-:Y:S01]  /*a5f0*/  HMMA.16816.F32.BF16 R68, R8.reuse, R36, R68 ;  /* 0x000000240844723c */ /* 0x040fe20000041844 */
[----:B------:R1:W3:Y:S05]  /*a600*/  MUFU.EX2 R225, R0 ;  /* 0x0000000000e17308 */ /* 0x0002ea0000000800 */
[C---:B------:R-:W-:Y:S01]  /*a610*/  HMMA.16816.F32.BF16 R80, R8.reuse, R38, R80 ;  /* 0x000000260850723c */ /* 0x040fe20000041850 */
[----:B------:R-:W-:Y:S05]  /*a620*/  LDSM.16.MT88.4 R36, [R230+0x9800] ;  /* 0x00980000e624783b */ /* 0x000fea0000004200 */
[C---:B------:R-:W-:Y:S06]  /*a630*/  HMMA.16816.F32.BF16 R84, R8.reuse, R52, R84 ;  /* 0x000000340854723c */ /* 0x040fec0000041854 */
[----:B------:R-:W-:Y:S01]  /*a640*/  HMMA.16816.F32.BF16 R96, R8, R54, R96 ;  /* 0x000000360860723c */ /* 0x000fe20000041860 */
[----:B-1----:R-:W-:Y:S01]  /*a650*/  FFMA.FTZ R0, R179, UR19, -R12 ;  /* 0x00000013b3007c23 */ /* 0x002fe2000801080c */
[----:B---3--:R-:W-:-:S03]  /*a660*/  F2FP.BF16.F32.PACK_AB R5, R225, R226 ;  /* 0x000000e2e105723e */ /* 0x008fc600000010ff */
[----:B------:R1:W-:Y:S02]  /*a670*/  MUFU.EX2 R224, R0 ;  /* 0x0000000000e07308 */ /* 0x0003e40000000800 */
[----:B------:R-:W-:Y:S02]  /*a680*/  F2FP.BF16.F32.PACK_AB R10, R108, R188 ;  /* 0x000000bc6c0a723e */ /* 0x000fe400000010ff */
[----:B------:R-:W-:Y:S01]  /*a690*/  F2FP.BF16.F32.PACK_AB R8, R131, R51 ;  /* 0x000000338308723e */ /* 0x000fe200000010ff */
[----:B-1----:R-:W-:Y:S02]  /*a6a0*/  FFMA.FTZ R0, R47, UR19, -R12 ;  /* 0x000000132f007c23 */ /* 0x002fe4000801080c */
[----:B------:R-:W1:Y:S02]  /*a6b0*/  LDSM.16.MT88.4 R44, [R230+0xb400] ;  /* 0x00b40000e62c783b */ /* 0x000e640000004200 */
[----:B------:R3:W5:Y:S02]  /*a6c0*/  MUFU.EX2 R223, R0 ;  /* 0x0000000000df7308 */ /* 0x0007640000000800 */
[----:B---3--:R-:W-:Y:S01]  /*a6d0*/  FFMA.FTZ R0, R198, UR19, -R13 ;  /* 0x00000013c6007c23 */ /* 0x008fe2000801080d */
[----:B-----5:R-:W-:-:S05]  /*a6e0*/  F2FP.BF16.F32.PACK_AB R7, R223, R224 ;  /* 0x000000e0df07723e */ /* 0x020fca00000010ff */
[----:B------:R3:W-:Y:S02]  /*a6f0*/  MUFU.EX2 R222, R0 ;  /* 0x0000000000de7308 */ /* 0x0007e40000000800 */
[C---:B--2---:R-:W-:Y:S06]  /*a700*/  HMMA.16816.F32.BF16 R52, R4.reuse, R28, R112 ;  /* 0x0000001c0434723c */ /* 0x044fec0000041870 */
[C---:B------:R-:W-:Y:S06]  /*a710*/  HMMA.16816.F32.BF16 R56, R4.reuse, R30, R56 ;  /* 0x0000001e0438723c */ /* 0x040fec0000041838 */
[----:B----4-:R-:W-:Y:S01]  /*a720*/  HMMA.16816.F32.BF16 R144, R4, R24, R144 ;  /* 0x000000180490723c */ /* 0x010fe20000041890 */
[----:B---3--:R-:W-:-:S04]  /*a730*/  FFMA.FTZ R0, R197, UR19, -R13 ;  /* 0x00000013c5007c23 */ /* 0x008fc8000801080d */
[----:B------:R2:W3:Y:S01]  /*a740*/  MUFU.EX2 R221, R0 ;  /* 0x0000000000dd7308 */ /* 0x0004e20000000800 */
[C---:B------:R-:W-:Y:S06]  /*a750*/  HMMA.16816.F32.BF16 R152, R4.reuse, R26, R152 ;  /* 0x0000001a0498723c */ /* 0x040fec0000041898 */
[C---:B-1----:R-:W-:Y:S06]  /*a760*/  HMMA.16816.F32.BF16 R104, R4.reuse, R44, R104 ;  /* 0x0000002c0468723c */ /* 0x042fec0000041868 */
[----:B------:R-:W-:Y:S01]  /*a770*/  HMMA.16816.F32.BF16 R100, R4, R46, R92 ;  /* 0x0000002e0464723c */ /* 0x000fe2000004185c */
[----:B--2---:R-:W-:Y:S01]  /*a780*/  FFMA.FTZ R0, R191, UR19, -R13 ;  /* 0x00000013bf007c23 */ /* 0x004fe2000801080d */
[----:B---3--:R-:W-:-:S04]  /*a790*/  F2FP.BF16.F32.PACK_AB R9, R221, R222 ;  /* 0x000000dedd09723e */ /* 0x008fc800000010ff */
[C---:B------:R-:W-:Y:S01]  /*a7a0*/  HMMA.16816.F32.BF16 R60, R4.reuse, R20, R60 ;  /* 0x00000014043c723c */ /* 0x040fe2000004183c */
        /* <DEDUP_REMOVED lines=22> */
[----:B-1----:R-:W-:Y:S01]  /*a910*/  FFMA.FTZ R0, R199, UR19, -R3 ;  /* 0x00000013c7007c23 */ /* 0x002fe20008010803 */
[----:B------:R-:W-:-:S03]  /*a920*/  MOV R199, R108 ;  /* 0x0000006c00c77202 */ /* 0x000fc60000000f00 */
        /* <DEDUP_REMOVED lines=19> */
[----:B------:R-:W-:Y:S02]  /*aa60*/  MOV R201, R188 ;  /* 0x000000bc00c97202 */ /* 0x000fe40000000f00 */
[----:B---3--:R-:W-:-:S03]  /*aa70*/  F2FP.BF16.F32.PACK_AB R6, R189, R191 ;  /* 0x000000bfbd06723e */ /* 0x008fc600000010ff */
        /* <DEDUP_REMOVED lines=24> */
[----:B------:R-:W-:-:S02]  /*ac00*/  MOV R105, R249 ;  /* 0x000000f900697202 */ /* 0x000fc40000000f00 */
[----:B------:R-:W-:Y:S02]  /*ac10*/  MOV R106, R250 ;  /* 0x000000fa006a7202 */ /* 0x000fe40000000f00 */
[----:B------:R-:W-:Y:S01]  /*ac20*/  MOV R103, R235 ;  /* 0x000000eb00677202 */ /* 0x000fe20000000f00 */
        /* <DEDUP_REMOVED lines=24> */
[----:B------:R-:W-:Y:S02]  /*adb0*/  MOV R210, R111 ;  /* 0x0000006f00d27202 */ /* 0x000fe40000000f00 */
[----:B---3--:R-:W-:-:S03]  /*adc0*/  F2FP.BF16.F32.PACK_AB R9, R110, R176 ;  /* 0x000000b06e09723e */ /* 0x008fc600000010ff */
        /* <DEDUP_REMOVED lines=128> */
[----:B------:R-:W-:Y:S01]  /*b5d0*/  MOV R104, R248 ;  /* 0x000000f800687202 */ /* 0x000fe20000000f00 */
        /* <DEDUP_REMOVED lines=88> */
[----:B------:R-:W-:Y:S04]  /*bb60*/  LDSM.16.M88.4 R32, [R229+0x6400] ;  /* 0x00640000e520783b */ /* 0x000fe80000000200 */
[----:B--2---:R-:W2:Y:S04]  /*bb70*/  LDSM.16.M88.4 R8, [R232+0x1000] ;  /* 0x00100000e808783b */ /* 0x004ea80000000200 */
[----:B------:R-:W3:Y:S04]  /*bb80*/  LDSM.16.M88.4 R28, [R229+0x6800] ;  /* 0x00680000e51c783b */ /* 0x000ee80000000200 */
[----:B------:R-:W4:Y:S04]  /*bb90*/  LDSM.16.M88.4 R40, [R229+0x6c00] ;  /* 0x006c0000e528783b */ /* 0x000f280000000200 */
[----:B------:R-:W5:Y:S04]  /*bba0*/  LDSM.16.M88.4 R20, [R232] ;  /* 0x00000000e814783b */ /* 0x000f680000000200 */
[----:B-1----:R-:W-:Y:S04]  /*bbb0*/  LDSM.16.M88.4 R4, [R233+0x1000] ;  /* 0x00100000e904783b */ /* 0x002fe80000000200 */
[----:B------:R-:W1:Y:S04]  /*bbc0*/  LDSM.16.M88.4 R56, [R231+0x6400] ;  /* 0x00640000e738783b */ /* 0x000e680000000200 */
[----:B------:R-:W1:Y:S04]  /*bbd0*/  LDSM.16.M88.4 R52, [R231+0x6000] ;  /* 0x00600000e734783b */ /* 0x000e680000000200 */
[----:B------:R-:W1:Y:S04]  /*bbe0*/  LDSM.16.M88.4 R100, [R231+0x6800] ;  /* 0x00680000e764783b */ /* 0x000e680000000200 */
[----:B------:R-:W1:Y:S04]  /*bbf0*/  LDSM.16.M88.4 R64, [R231+0x6c00] ;  /* 0x006c0000e740783b */ /* 0x000e680000000200 */
[----:B------:R-:W1:Y:S01]  /*bc00*/  LDSM.16.M88.4 R24, [R233] ;  /* 0x00000000e918783b */ /* 0x000e620000000200 */
[C---:B--2---:R-:W-:Y:S03]  /*bc10*/  HMMA.16816.F32.BF16 R184, R8.reuse, R36, RZ ;  /* 0x0000002408b8723c */ /* 0x044fe600000418ff */
[----:B------:R-:W-:Y:S01]  /*bc20*/  LDSM.16.M88.4 R60, [R229+0x7000] ;  /* 0x00700000e53c783b */ /* 0x000fe20000000200 */
[----:B------:R-:W2:Y:S02]  /*bc30*/  S2R R18, SR_TID.X ;  /* 0x0000000000127919 */ /* 0x000ea40000002100 */
[C---:B------:R-:W-:Y:S01]  /*bc40*/  HMMA.16816.F32.BF16 R180, R8.reuse, R38, RZ ;  /* 0x0000002608b4723c */ /* 0x040fe200000418ff */
[----:B------:R-:W0:Y:S05]  /*bc50*/  LDGDEPBAR ;  /* 0x00000000000079af */ /* 0x000e2a0000000000 */
[C---:B------:R-:W-:Y:S06]  /*bc60*/  HMMA.16816.F32.BF16 R176, R8.reuse, R32, RZ ;  /* 0x0000002008b0723c */ /* 0x040fec00000418ff */
[C---:B---3--:R-:W-:Y:S06]  /*bc70*/  HMMA.16816.F32.BF16 R104, R8.reuse, R28, RZ ;  /* 0x0000001c0868723c */ /* 0x048fec00000418ff */
[C---:B----4-:R-:W-:Y:S06]  /*bc80*/  HMMA.16816.F32.BF16 R44, R8.reuse, R40, RZ ;  /* 0x00000028082c723c */ /* 0x050fec00000418ff */
[C---:B------:R-:W-:Y:S06]  /*bc90*/  HMMA.16816.F32.BF16 R108, R8.reuse, R34, RZ ;  /* 0x00000022086c723c */ /* 0x040fec00000418ff */
[----:B------:R-:W-:Y:S01]  /*bca0*/  HMMA.16816.F32.BF16 R48, R8, R30, RZ ;  /* 0x0000001e0830723c */ /* 0x000fe200000418ff */
[----:B--2---:R-:W-:-:S05]  /*bcb0*/  IMAD.SHL.U32 R18, R18, 0x2, RZ ;  /* 0x0000000212127824 */ /* 0x004fca00078e00ff */
[----:B------:R-:W-:Y:S01]  /*bcc0*/  HMMA.16816.F32.BF16 R8, R8, R42, RZ ;  /* 0x0000002a0808723c */ /* 0x000fe200000418ff */
[----:B------:R-:W-:-:S05]  /*bcd0*/  LOP3.LUT R18, R18, 0x6, RZ, 0xc0, !PT ;  /* 0x0000000612127812 */ /* 0x000fca00078ec0ff */
[C---:B-----5:R-:W-:Y:S06]  /*bce0*/  HMMA.16816.F32.BF16 R188, R20.reuse, R36, RZ ;  /* 0x0000002414bc723c */ /* 0x060fec00000418ff */
[C---:B------:R-:W-:Y:S01]  /*bcf0*/  HMMA.16816.F32.BF16 R236, R20.reuse, R38, RZ ;  /* 0x0000002614ec723c */ /* 0x040fe200000418ff */
[----:B------:R-:W2:Y:S05]  /*bd00*/  LDSM.16.M88.4 R36, [R232+0x2000] ;  /* 0x00200000e824783b */ /* 0x000eaa0000000200 */
[C---:B------:R-:W-:Y:S06]  /*bd10*/  HMMA.16816.F32.BF16 R196, R20.reuse, R28, RZ ;  /* 0x0000001c14c4723c */ /* 0x040fec00000418ff */
[C---:B------:R-:W-:Y:S06]  /*bd20*/  HMMA.16816.F32.BF16 R216, R20.reuse, R30, RZ ;  /* 0x0000001e14d8723c */ /* 0x040fec00000418ff */
[C---:B------:R-:W-:Y:S06]  /*bd30*/  HMMA.16816.F32.BF16 R192, R20.reuse, R32, RZ ;  /* 0x0000002014c0723c */ /* 0x040fec00000418ff */
[C---:B------:R-:W-:Y:S01]  /*bd40*/  HMMA.16816.F32.BF16 R220, R20.reuse, R34, RZ ;  /* 0x0000002214dc723c */ /* 0x040fe200000418ff */
[----:B------:R-:W-:Y:S05]  /*bd50*/  LDSM.16.M88.4 R32, [R233+0x2000] ;  /* 0x00200000e920783b */ /* 0x000fea0000000200 */
[C---:B------:R-:W-:Y:S06]  /*bd60*/  HMMA.16816.F32.BF16 R28, R20.reuse, R40, RZ ;  /* 0x00000028141c723c */ /* 0x040fec00000418ff */
[----:B------:R-:W-:Y:S06]  /*bd70*/  HMMA.16816.F32.BF16 R212, R20, R42, RZ ;  /* 0x0000002a14d4723c */ /* 0x000fec00000418ff */
[C---:B-1----:R-:W-:Y:S06]  /*bd80*/  HMMA.16816.F32.BF16 R200, R4.reuse, R58, R108 ;  /* 0x0000003a04c8723c */ /* 0x042fec000004186c */
[C---:B------:R-:W-:Y:S06]  /*bd90*/  HMMA.16816.F32.BF16 R244, R4.reuse, R52, R184 ;  /* 0x0000003404f4723c */ /* 0x040fec00000418b8 */
        /* <DEDUP_REMOVED lines=8> */
[----:B------:R-:W-:Y:S01]  /*be20*/  HMMA.16816.F32.BF16 R20, R4, R66, R8 ;  /* 0x000000420414723c */ /* 0x000fe20000041808 */
[----:B------:R-:W1:Y:S04]  /*be30*/  LDSM.16.M88.4 R4, [R232+0x3000] ;  /* 0x00300000e804783b */ /* 0x000e680000000200 */
[----:B------:R-:W-:Y:S01]  /*be40*/  LDSM.16.M88.4 R8, [R229+0x7400] ;  /* 0x00740000e508783b */ /* 0x000fe20000000200 */
[C---:B------:R-:W-:Y:S06]  /*be50*/  HMMA.16816.F32.BF16 R40, R24.reuse, R52, R188 ;  /* 0x000000341828723c */ /* 0x040fec00000418bc */
[C---:B------:R-:W-:Y:S06]  /*be60*/  HMMA.16816.F32.BF16 R180, R24.reuse, R56, R192 ;  /* 0x0000003818b4723c */ /* 0x040fec00000418c0 */
[C---:B------:R-:W-:Y:S01]  /*be70*/  HMMA.16816.F32.BF16 R192, R24.reuse, R64, R28 ;  /* 0x0000004018c0723c */ /* 0x040fe2000004181c */
[----:B------:R-:W3:Y:S05]  /*be80*/  LDSM.16.M88.4 R28, [R233+0x3000] ;  /* 0x00300000e91c783b */ /* 0x000eea0000000200 */
[----:B------:R-:W-:Y:S06]  /*be90*/  HMMA.16816.F32.BF16 R52, R24, R54, R236 ;  /* 0x000000361834723c */ /* 0x000fec00000418ec */
[----:B--2---:R-:W-:Y:S06]  /*bea0*/  HMMA.16816.F32.BF16 R40, R36, R60, R40 ;  /* 0x0000003c2428723c */ /* 0x004fec0000041828 */
[----:B------:R-:W-:Y:S06]  /*beb0*/  HMMA.16816.F32.BF16 R212, R24, R66, R212 ;  /* 0x0000004218d4723c */ /* 0x000fec00000418d4 */
[----:B-1----:R-:W-:Y:S06]  /*bec0*/  HMMA.16816.F32.BF16 R64, R4, R60, R244 ;  /* 0x0000003c0440723c */ /* 0x002fec00000418f4 */
[C---:B------:R-:W-:Y:S06]  /*bed0*/  HMMA.16816.F32.BF16 R188, R24.reuse, R100, R196 ;  /* 0x0000006418bc723c */ /* 0x040fec00000418c4 */
[C---:B------:R-:W-:Y:S01]  /*bee0*/  HMMA.16816.F32.BF16 R176, R24.reuse, R58, R220 ;  /* 0x0000003a18b0723c */ /* 0x040fe200000418dc */
[----:B------:R-:W-:Y:S05]  /*bef0*/  LDSM.16.M88.4 R56, [R229+0x8000] ;  /* 0x00800000e538783b */ /* 0x000fea0000000200 */
[----:B------:R-:W-:Y:S01]  /*bf00*/  HMMA.16816.F32.BF16 R184, R24, R102, R216 ;  /* 0x0000006618b8723c */ /* 0x000fe200000418d8 */
[----:B------:R-:W1:Y:S05]  /*bf10*/  LDSM.16.M88.4 R24, [R232+0x4000] ;  /* 0x00400000e818783b */ /* 0x000e6a0000000200 */
[C---:B------:R-:W-:Y:S06]  /*bf20*/  HMMA.16816.F32.BF16 R220, R4.reuse, R104, R208 ;  /* 0x0000006804dc723c */ /* 0x040fec00000418d0 */
[----:B------:R-:W-:Y:S01]  /*bf30*/  HMMA.16816.F32.BF16 R208, R4, R106, R20 ;  /* 0x0000006a04d0723c */ /* 0x000fe20000041814 */
[----:B------:R-:W2:Y:S05]  /*bf40*/  LDSM.16.M88.4 R20, [R232+0x5000] ;  /* 0x00500000e814783b */ /* 0x000eaa0000000200 */
[----:B------:R-:W-:Y:S06]  /*bf50*/  HMMA.16816.F32.BF16 R40, R32, R48, R40 ;  /* 0x000000302028723c */ /* 0x000fec0000041828 */
[C---:B------:R-:W-:Y:S06]  /*bf60*/  HMMA.16816.F32.BF16 R216, R4.reuse, R46, R108 ;  /* 0x0000002e04d8723c */ /* 0x040fec000004186c */
[-C--:B------:R-:W-:Y:S06]  /*bf70*/  HMMA.16816.F32.BF16 R100, R4, R62.reuse, R204 ;  /* 0x0000003e0464723c */ /* 0x080fec00000418cc */
[----:B------:R-:W-:Y:S01]  /*bf80*/  HMMA.16816.F32.BF16 R108, R36, R62, R52 ;  /* 0x0000003e246c723c */ /* 0x000fe20000041834 */
[----:B------:R-:W-:Y:S05]  /*bf90*/  LDSM.16.M88.4 R60, [R231+0x8000] ;  /* 0x00800000e73c783b */ /* 0x000fea0000000200 */
[----:B---3--:R-:W-:Y:S06]  /*bfa0*/  HMMA.16816.F32.BF16 R64, R28, R48, R64 ;  /* 0x000000301c40723c */ /* 0x008fec0000041840 */
[C---:B------:R-:W-:Y:S06]  /*bfb0*/  HMMA.16816.F32.BF16 R240, R4.reuse, R8, R240 ;  /* 0x0000000804f0723c */ /* 0x040fec00000418f0 */
[C---:B------:R-:W-:Y:S06]  /*bfc0*/  HMMA.16816.F32.BF16 R224, R4.reuse, R44, R224 ;  /* 0x0000002c04e0723c */ /* 0x040fec00000418e0 */
[----:B------:R-:W-:Y:S01]  /*bfd0*/  HMMA.16816.F32.BF16 R204, R4, R10, R200 ;  /* 0x0000000a04cc723c */ /* 0x000fe200000418c8 */
[----:B------:R-:W3:Y:S05]  /*bfe0*/  LDSM.16.M88.4 R4, [R233+0x4000] ;  /* 0x00400000e904783b */ /* 0x000eea0000000200 */
[C---:B------:R-:W-:Y:S06]  /*bff0*/  HMMA.16816.F32.BF16 R180, R36.reuse, R8, R180 ;  /* 0x0000000824b4723c */ /* 0x040fec00000418b4 */
[----:B------:R-:W-:Y:S01]  /*c000*/  HMMA.16816.F32.BF16 R176, R36, R10, R176 ;  /* 0x0000000a24b0723c */ /* 0x000fe200000418b0 */
[----:B------:R-:W4:Y:S05]  /*c010*/  LDSM.16.M88.4 R8, [R233+0x5000] ;  /* 0x00500000e908783b */ /* 0x000f2a0000000200 */
[----:B-1----:R-:W-:Y:S01]  /*c020*/  HMMA.16816.F32.BF16 R52, R24, R56, R40 ;  /* 0x000000381834723c */ /* 0x002fe20000041828 */
[----:B------:R-:W1:Y:S05]  /*c030*/  LDSM.16.M88.4 R40, [R231+0x7400] ;  /* 0x00740000e728783b */ /* 0x000e6a0000000200 */
[C---:B------:R-:W-:Y:S06]  /*c040*/  HMMA.16816.F32.BF16 R200, R36.reuse, R44, R188 ;  /* 0x0000002c24c8723c */ /* 0x040fec00000418bc */
[----:B------:R-:W-:Y:S06]  /*c050*/  HMMA.16816.F32.BF16 R196, R36, R46, R184 ;  /* 0x0000002e24c4723c */ /* 0x000fec00000418b8 */
[-C--:B------:R-:W-:Y:S06]  /*c060*/  HMMA.16816.F32.BF16 R100, R28, R50.reuse, R100 ;  /* 0x000000321c64723c */ /* 0x080fec0000041864 */
[----:B------:R-:W-:Y:S01]  /*c070*/  HMMA.16816.F32.BF16 R108, R32, R50, R108 ;  /* 0x00000032206c723c */ /* 0x000fe2000004186c */
[----:B------:R-:W5:Y:S05]  /*c080*/  LDSM.16.M88.4 R48, [R231+0x7800] ;  /* 0x00780000e730783b */ /* 0x000f6a0000000200 */
[----:B--2---:R-:W-:Y:S06]  /*c090*/  HMMA.16816.F32.BF16 R44, R20, R56, R64 ;  /* 0x00000038142c723c */ /* 0x004fec0000041840 */
[----:B---3--:R-:W-:Y:S01]  /*c0a0*/  HMMA.16816.F32.BF16 R64, R4, R60, R52 ;  /* 0x0000003c0440723c */ /* 0x008fe20000041834 */
[----:B------:R-:W2:Y:S05]  /*c0b0*/  LDSM.16.M88.4 R52, [R231+0x7c00] ;  /* 0x007c0000e734783b */ /* 0x000eaa0000000200 */
[C---:B------:R-:W-:Y:S06]  /*c0c0*/  HMMA.16816.F32.BF16 R192, R36.reuse, R104, R192 ;  /* 0x0000006824c0723c */ /* 0x040fec00000418c0 */
[----:B------:R-:W-:Y:S06]  /*c0d0*/  HMMA.16816.F32.BF16 R188, R36, R106, R212 ;  /* 0x0000006a24bc723c */ /* 0x000fec00000418d4 */
[-C--:B------:R-:W-:Y:S06]  /*c0e0*/  HMMA.16816.F32.BF16 R100, R20, R58.reuse, R100 ;  /* 0x0000003a1464723c */ /* 0x080fec0000041864 */
[----:B------:R-:W-:Y:S01]  /*c0f0*/  HMMA.16816.F32.BF16 R36, R24, R58, R108 ;  /* 0x0000003a1824723c */ /* 0x000fe2000004186c */
[----:B------:R-:W-:Y:S01]  /*c100*/  FMUL.FTZ R64, R64, UR25 ;  /* 0x0000001940407c20 */ /* 0x000fe20008410000 */
[----:B------:R-:W-:Y:S01]  /*c110*/  FMUL.FTZ R65, R65, UR25 ;  /* 0x0000001941417c20 */ /* 0x000fe20008410000 */
[----:B------:R-:W-:Y:S01]  /*c120*/  FMUL.FTZ R66, R66, UR25 ;  /* 0x0000001942427c20 */ /* 0x000fe20008410000 */
[----:B------:R-:W-:Y:S01]  /*c130*/  FMUL.FTZ R0, R67, UR25 ;  /* 0x0000001943007c20 */ /* 0x000fe20008410000 */
[----:B------:R-:W3:Y:S01]  /*c140*/  MUFU.TANH R214, R64 ;  /* 0x0000004000d67308 */ /* 0x000ee20000002400 */
[----:B----4-:R-:W-:Y:S01]  /*c150*/  HMMA.16816.F32.BF16 R56, R8, R60, R44 ;  /* 0x0000003c0838723c */ /* 0x010fe2000004182c */
[----:B------:R-:W4:Y:S04]  /*c160*/  LDSM.16.M88.4 R44, [R229+0x8400] ;  /* 0x00840000e52c783b */ /* 0x000f280000000200 */
[----:B------:R-:W-:Y:S01]  /*c170*/  LDSM.16.M88.4 R108, [R229+0x8c00] ;  /* 0x008c0000e56c783b */ /* 0x000fe20000000200 */
[-C--:B-1----:R-:W-:Y:S01]  /*c180*/  HMMA.16816.F32.BF16 R104, R32, R40.reuse, R180 ;  /* 0x000000282068723c */ /* 0x082fe200000418b4 */
[----:B------:R-:W1:Y:S05]  /*c190*/  MUFU.TANH R213, R65 ;  /* 0x0000004100d57308 */ /* 0x000e6a0000002400 */
[----:B------:R-:W-:Y:S03]  /*c1a0*/  HMMA.16816.F32.BF16 R180, R28, R40, R240 ;  /* 0x000000281cb4723c */ /* 0x000fe600000418f0 */
[----:B------:R2:W-:Y:S03]  /*c1b0*/  MUFU.TANH R236, R66 ;  /* 0x0000004200ec7308 */ /* 0x0005e60000002400 */
[-C--:B------:R-:W-:Y:S05]  /*c1c0*/  HMMA.16816.F32.BF16 R176, R32, R42.reuse, R176 ;  /* 0x0000002a20b0723c */ /* 0x080fea00000418b0 */
[----:B------:R3:W-:Y:S01]  /*c1d0*/  MUFU.TANH R215, R0 ;  /* 0x0000000000d77308 */ /* 0x0007e20000002400 */
[C---:B------:R-:W-:Y:S01]  /*c1e0*/  HMMA.16816.F32.BF16 R184, R28.reuse, R42, R204 ;  /* 0x0000002a1cb8723c */ /* 0x040fe200000418cc */
[----:B------:R-:W1:Y:S05]  /*c1f0*/  LDSM.16.M88.4 R40, [R229+0x8800] ;  /* 0x00880000e528783b */ /* 0x000e6a0000000200 */
[----:B-----5:R-:W-:Y:S06]  /*c200*/  HMMA.16816.F32.BF16 R204, R28, R48, R224 ;  /* 0x000000301ccc723c */ /* 0x020fec00000418e0 */
[----:B--2---:R-:W-:Y:S01]  /*c210*/  HMMA.16816.F32.BF16 R64, R4, R62, R36 ;  /* 0x0000003e0440723c */ /* 0x004fe20000041824 */
[----:B------:R-:W2:Y:S01]  /*c220*/  LDSM.16.M88.4 R36, [R231+0x8400] ;  /* 0x00840000e724783b */ /* 0x000ea20000000200 */
[----:B---3--:R-:W-:-:S04]  /*c230*/  FMUL.FTZ R0, R56, UR25 ;  /* 0x0000001938007c20 */ /* 0x008fc80008410000 */
[----:B------:R-:W-:Y:S01]  /*c240*/  HMMA.16816.F32.BF16 R60, R8, R62, R100 ;  /* 0x0000003e083c723c */ /* 0x000fe20000041864 */
[----:B------:R3:W-:Y:S05]  /*c250*/  MUFU.TANH R240, R0 ;  /* 0x0000000000f07308 */ /* 0x0007ea0000002400 */
[C---:B------:R-:W-:Y:S06]  /*c260*/  HMMA.16816.F32.BF16 R216, R28.reuse, R50, R216 ;  /* 0x000000321cd8723c */ /* 0x040fec00000418d8 */
[C---:B------:R-:W-:Y:S06]  /*c270*/  HMMA.16816.F32.BF16 R220, R28.reuse, R52, R220 ;  /* 0x000000341cdc723c */ /* 0x040fec00000418dc */
[----:B------:R-:W-:Y:S01]  /*c280*/  HMMA.16816.F32.BF16 R208, R28, R54, R208 ;  /* 0x000000361cd0723c */ /* 0x000fe200000418d0 */
[----:B---3--:R-:W-:-:S04]  /*c290*/  FMUL.FTZ R0, R57, UR25 ;  /* 0x0000001939007c20 */ /* 0x008fc80008410000 */
[----:B------:R3:W-:Y:S01]  /*c2a0*/  MUFU.TANH R239, R0 ;  /* 0x0000000000ef7308 */ /* 0x0007e20000002400 */
[----:B----4-:R-:W-:Y:S06]  /*c2b0*/  HMMA.16816.F32.BF16 R28, R20, R44, R180 ;  /* 0x0000002c141c723c */ /* 0x010fec00000418b4 */
[----:B------:R-:W-:Y:S01]  /*c2c0*/  HMMA.16816.F32.BF16 R100, R32, R50, R196 ;  /* 0x000000322064723c */ /* 0x000fe200000418c4 */
[----:B---3--:R-:W-:-:S04]  /*c2d0*/  FMUL.FTZ R0, R58, UR25 ;  /* 0x000000193a007c20 */ /* 0x008fc80008410000 */
[----:B------:R3:W-:-:S15]  /*c2e0*/  MUFU.TANH R238, R0 ;  /* 0x0000000000ee7308 */ /* 0x0007de0000002400 */
[----:B------:R-:W-:-:S04]  /*c2f0*/  NOP ;  /* 0x0000000000007918 */ /* 0x000fc80000000000 */
[----:B-1----:R-:W-:Y:S01]  /*c300*/  HMMA.16816.F32.BF16 R100, R24, R42, R100 ;  /* 0x0000002a1864723c */ /* 0x002fe20000041864 */
[----:B---3--:R-:W-:-:S05]  /*c310*/  FMUL.FTZ R0, R59, UR25 ;  /* 0x000000193b007c20 */ /* 0x008fca0008410000 */
[----:B------:R-:W-:Y:S01]  /*c320*/  HMMA.16816.F32.BF16 R56, R24, R44, R104 ;  /* 0x0000002c1838723c */ /* 0x000fe20000041868 */
[----:B------:R1:W-:Y:S05]  /*c330*/  MUFU.TANH R237, R0 ;  /* 0x0000000000ed7308 */ /* 0x0003ea0000002400 */
[----:B------:R-:W-:Y:S06]  /*c340*/  HMMA.16816.F32.BF16 R104, R32, R48, R200 ;  /* 0x000000302068723c */ /* 0x000fec00000418c8 */
[-C--:B------:R-:W-:Y:S06]  /*c350*/  HMMA.16816.F32.BF16 R48, R24, R46.reuse, R176 ;  /* 0x0000002e1830723c */ /* 0x080fec00000418b0 */
[----:B------:R-:W-:Y:S01]  /*c360*/  HMMA.16816.F32.BF16 R44, R20, R46, R184 ;  /* 0x0000002e142c723c */ /* 0x000fe200000418b8 */
[----:B-1----:R-:W-:-:S04]  /*c370*/  FMUL.FTZ R0, R64, UR25 ;  /* 0x0000001940007c20 */ /* 0x002fc80008410000 */
[----:B------:R1:W-:Y:S01]  /*c380*/  MUFU.TANH R212, R0 ;  /* 0x0000000000d47308 */ /* 0x0003e20000002400 */
[----:B--2---:R-:W-:Y:S06]  /*c390*/  HMMA.16816.F32.BF16 R56, R4, R36, R56 ;  /* 0x000000240438723c */ /* 0x004fec0000041838 */
[----:B------:R-:W-:Y:S06]  /*c3a0*/  HMMA.16816.F32.BF16 R104, R24, R40, R104 ;  /* 0x000000281868723c */ /* 0x000fec0000041868 */
[----:B------:R-:W-:Y:S01]  /*c3b0*/  HMMA.16816.F32.BF16 R48, R4, R38, R48 ;  /* 0x000000260430723c */ /* 0x000fe20000041830 */
[----:B-1----:R-:W-:-:S05]  /*c3c0*/  FMUL.FTZ R0, R65, UR25 ;  /* 0x0000001941007c20 */ /* 0x002fca0008410000 */
[----:B------:R-:W-:Y:S01]  /*c3d0*/  HMMA.16816.F32.BF16 R44, R8, R38, R44 ;  /* 0x00000026082c723c */ /* 0x000fe2000004182c */
[----:B------:R1:W2:Y:S02]  /*c3e0*/  MUFU.TANH R200, R0 ;  /* 0x0000000000c87308 */ /* 0x0002a40000002400 */
[----:B-1----:R-:W-:-:S06]  /*c3f0*/  FMUL.FTZ R0, R66, UR25 ;  /* 0x0000001942007c20 */ /* 0x002fcc0008410000 */
[----:B------:R1:W-:Y:S02]  /*c400*/  MUFU.TANH R197, R0 ;  /* 0x0000000000c57308 */ /* 0x0003e40000002400 */
[----:B-1----:R-:W-:Y:S02]  /*c410*/  FMUL.FTZ R0, R67, UR25 ;  /* 0x0000001943007c20 */ /* 0x002fe40008410000 */
[C---:B------:R-:W-:Y:S04]  /*c420*/  HMMA.16816.F32.BF16 R64, R32.reuse, R52, R192 ;  /* 0x000000342040723c */ /* 0x040fe800000418c0 */
[----:B------:R1:W-:Y:S02]  /*c430*/  MUFU.TANH R196, R0 ;  /* 0x0000000000c47308 */ /* 0x0003e40000002400 */
[----:B------:R-:W-:Y:S06]  /*c440*/  HMMA.16816.F32.BF16 R52, R32, R54, R188 ;  /* 0x000000362034723c */ /* 0x000fec00000418bc */
[----:B------:R-:W-:Y:S01]  /*c450*/  HMMA.16816.F32.BF16 R32, R8, R36, R28 ;  /* 0x000000240820723c */ /* 0x000fe2000004181c */
[----:B------:R-:W3:Y:S01]  /*c460*/  LDSM.16.M88.4 R28, [R231+0x8800] ;  /* 0x00880000e71c783b */ /* 0x000ee20000000200 */
[----:B-1----:R-:W-:-:S04]  /*c470*/  FMUL.FTZ R0, R60, UR25 ;  /* 0x000000193c007c20 */ /* 0x002fc80008410000 */
[----:B------:R1:W-:-:S12]  /*c480*/  MUFU.TANH R226, R0 ;  /* 0x0000000000e27308 */ /* 0x0003d80000002400 */
[----:B------:R-:W-:Y:S01]  /*c490*/  HMMA.16816.F32.BF16 R52, R24, R110, R52 ;  /* 0x0000006e1834723c */ /* 0x000fe20000041834 */
[----:B-1----:R-:W-:-:S04]  /*c4a0*/  FMUL.FTZ R0, R61, UR25 ;  /* 0x000000193d007c20 */ /* 0x002fc80008410000 */
[----:B------:R1:W-:Y:S02]  /*c4b0*/  MUFU.TANH R227, R0 ;  /* 0x0000000000e37308 */ /* 0x0003e40000002400 */
[----:B-1----:R-:W-:-:S06]  /*c4c0*/  FMUL.FTZ R0, R62, UR25 ;  /* 0x000000193e007c20 */ /* 0x002fcc0008410000 */
[----:B------:R1:W-:Y:S02]  /*c4d0*/  MUFU.TANH R224, R0 ;  /* 0x0000000000e07308 */ /* 0x0003e40000002400 */
[----:B-1----:R-:W-:Y:S02]  /*c4e0*/  FMUL.FTZ R0, R63, UR25 ;  /* 0x000000193f007c20 */ /* 0x002fe40008410000 */
[C---:B------:R-:W-:Y:S04]  /*c4f0*/  HMMA.16816.F32.BF16 R60, R20.reuse, R40, R204 ;  /* 0x00000028143c723c */ /* 0x040fe800000418cc */
[----:B------:R1:W-:Y:S02]  /*c500*/  MUFU.TANH R225, R0 ;  /* 0x0000000000e17308 */ /* 0x0003e40000002400 */
[----:B------:R-:W-:Y:S01]  /*c510*/  HMMA.16816.F32.BF16 R40, R20, R42, R216 ;  /* 0x0000002a1428723c */ /* 0x000fe200000418d8 */
[----:B-1----:R-:W-:-:S05]  /*c520*/  FMUL.FTZ R0, R56, UR25 ;  /* 0x0000001938007c20 */ /* 0x002fca0008410000 */
[----:B------:R1:W-:-:S12]  /*c530*/  MUFU.TANH R188, R0 ;  /* 0x0000000000bc7308 */ /* 0x0003d80000002400 */
[----:B---3--:R-:W-:Y:S01]  /*c540*/  HMMA.16816.F32.BF16 R60, R8, R28, R60 ;  /* 0x0000001c083c723c */ /* 0x008fe2000004183c */
[----:B-1----:R-:W-:-:S04]  /*c550*/  FMUL.FTZ R0, R57, UR25 ;  /* 0x0000001939007c20 */ /* 0x002fc80008410000 */
[----:B------:R1:W3:Y:S02]  /*c560*/  MUFU.TANH R183, R0 ;  /* 0x0000000000b77308 */ /* 0x0002e40000002400 */
[----:B-1----:R-:W-:-:S06]  /*c570*/  FMUL.FTZ R0, R58, UR25 ;  /* 0x000000193a007c20 */ /* 0x002fcc0008410000 */
[----:B------:R1:W-:Y:S02]  /*c580*/  MUFU.TANH R187, R0 ;  /* 0x0000000000bb7308 */ /* 0x0003e40000002400 */
[----:B-1----:R-:W-:Y:S02]  /*c590*/  FMUL.FTZ R0, R59, UR25 ;  /* 0x000000193b007c20 */ /* 0x002fe40008410000 */
[----:B------:R-:W-:Y:S01]  /*c5a0*/  HMMA.16816.F32.BF16 R56, R24, R108, R64 ;  /* 0x0000006c1838723c */ /* 0x000fe20000041840 */
[----:B------:R-:W1:Y:S03]  /*c5b0*/  LDSM.16.M88.4 R64, [R231+0x8c00] ;  /* 0x008c0000e740783b */ /* 0x000e660000000200 */
[----:B------:R4:W-:Y:S01]  /*c5c0*/  MUFU.TANH R186, R0 ;  /* 0x0000000000ba7308 */ /* 0x0009e20000002400 */
[----:B------:R-:W-:-:S04]  /*c5d0*/  DEPBAR.LE SB0, 0x0 ;  /* 0x000080000000791a */ /* 0x000fc80000000000 */
[----:B------:R-:W-:Y:S01]  /*c5e0*/  HMMA.16816.F32.BF16 R24, R4, R30, R100 ;  /* 0x0000001e0418723c */ /* 0x000fe20000041864 */
[----:B----4-:R-:W-:-:S04]  /*c5f0*/  FMUL.FTZ R0, R32, UR25 ;  /* 0x0000001920007c20 */ /* 0x010fc80008410000 */
[----:B------:R4:W-:Y:S02]  /*c600*/  MUFU.TANH R195, R0 ;  /* 0x0000000000c37308 */ /* 0x0009e40000002400 */
[----:B----4-:R-:W-:-:S08]  /*c610*/  FMUL.FTZ R0, R33, UR25 ;  /* 0x0000001921007c20 */ /* 0x010fd00008410000 */
[----:B-1----:R-:W-:Y:S01]  /*c620*/  HMMA.16816.F32.BF16 R36, R4, R64, R56 ;  /* 0x000000400424723c */ /* 0x002fe20000041838 */
[----:B------:R1:W-:Y:S02]  /*c630*/  MUFU.TANH R194, R0 ;  /* 0x0000000000c27308 */ /* 0x0003e40000002400 */
[----:B-1----:R-:W-:-:S06]  /*c640*/  FMUL.FTZ R0, R34, UR25 ;  /* 0x0000001922007c20 */ /* 0x002fcc0008410000 */
[----:B------:R1:W-:Y:S02]  /*c650*/  MUFU.TANH R193, R0 ;  /* 0x0000000000c17308 */ /* 0x0003e40000002400 */
[----:B-1----:R-:W-:Y:S02]  /*c660*/  FMUL.FTZ R0, R35, UR25 ;  /* 0x0000001923007c20 */ /* 0x002fe40008410000 */
[C---:B------:R-:W-:Y:S04]  /*c670*/  HMMA.16816.F32.BF16 R32, R4.reuse, R28, R104 ;  /* 0x0000001c0420723c */ /* 0x040fe80000041868 */
[----:B------:R1:W-:Y:S02]  /*c680*/  MUFU.TANH R192, R0 ;  /* 0x0000000000c07308 */ /* 0x0003e40000002400 */
[----:B------:R-:W-:Y:S01]  /*c690*/  HMMA.16816.F32.BF16 R4, R4, R66, R52 ;  /* 0x000000420404723c */ /* 0x000fe20000041834 */
[----:B------:R-:W-:-:S04]  /*c6a0*/  FMUL.FTZ R29, R24, UR25 ;  /* 0x00000019181d7c20 */ /* 0x000fc80008410000 */
[----:B------:R-:W-:Y:S01]  /*c6b0*/  FMUL.FTZ R106, R39, UR25 ;  /* 0x00000019276a7c20 */ /* 0x000fe20008410000 */
[----:B------:R-:W-:Y:S01]  /*c6c0*/  HMMA.16816.F32.BF16 R52, R8, R30, R40 ;  /* 0x0000001e0834723c */ /* 0x000fe20000041828 */
[----:B------:R-:W-:Y:S01]  /*c6d0*/  MUFU.TANH R31, R29 ;  /* 0x0000001d001f7308 */ /* 0x000fe20000002400 */
[----:B-1----:R-:W-:-:S05]  /*c6e0*/  FMUL.FTZ R0, R48, UR25 ;  /* 0x0000001930007c20 */ /* 0x002fca0008410000 */
[----:B------:R-:W-:Y:S02]  /*c6f0*/  FMUL.FTZ R30, R25, UR25 ;  /* 0x00000019191e7c20 */ /* 0x000fe40008410000 */
[----:B------:R1:W-:Y:S03]  /*c700*/  MUFU.TANH R177, R0 ;  /* 0x0000000000b17308 */ /* 0x0003e60000002400 */
[----:B------:R-:W-:Y:S01]  /*c710*/  FMUL.FTZ R28, R35, UR25 ;  /* 0x00000019231c7c20 */ /* 0x000fe20008410000 */
[----:B------:R-:W-:Y:S01]  /*c720*/  FMUL.FTZ R2, R33, UR25 ;  /* 0x0000001921027c20 */ /* 0x000fe20008410000 */
[----:B------:R-:W-:Y:S01]  /*c730*/  FMUL.FTZ R3, R32, UR25 ;  /* 0x0000001920037c20 */ /* 0x000fe20008410000 */
[----:B------:R-:W-:Y:S01]  /*c740*/  FMUL.FTZ R12, R34, UR25 ;  /* 0x00000019220c7c20 */ /* 0x000fe20008410000 */
[----:B------:R-:W-:Y:S02]  /*c750*/  FMUL.FTZ R34, R36, UR25 ;  /* 0x0000001924227c20 */ /* 0x000fe40008410000 */
[----:B------:R-:W-:Y:S01]  /*c760*/  FMUL.FTZ R180, R7, UR25 ;  /* 0x0000001907b47c20 */ /* 0x000fe20008410000 */
[----:B------:R-:W-:Y:S01]  /*c770*/  MUFU.TANH R48, R28 ;  /* 0x0000001c00307308 */ /* 0x000fe20000002400 */
[----:B------:R-:W-:Y:S01]  /*c780*/  FMUL.FTZ R178, R5, UR25 ;  /* 0x0000001905b27c20 */ /* 0x000fe20008410000 */
[----:B------:R-:W-:-:S03]  /*c790*/  FMUL.FTZ R179, R6, UR25 ;  /* 0x0000001906b37c20 */ /* 0x000fc60008410000 */
[----:B------:R-:W-:Y:S01]  /*c7a0*/  FMUL.FTZ R54, R54, UR25 ;  /* 0x0000001936367c20 */ /* 0x000fe20008410000 */
[----:B------:R-:W-:Y:S02]  /*c7b0*/  FMUL.FTZ R55, R55, UR25 ;  /* 0x0000001937377c20 */ /* 0x000fe40008410000 */
[----:B------:R-:W-:Y:S01]  /*c7c0*/  MUFU.TANH R32, R2 ;  /* 0x0000000200207308 */ /* 0x000fe20000002400 */
[----:B-1----:R-:W-:Y:S01]  /*c7d0*/  FMUL.FTZ R0, R49, UR25 ;  /* 0x0000001931007c20 */ /* 0x002fe20008410000 */
[----:B------:R-:W-:-:S06]  /*c7e0*/  FMUL.FTZ R49, R26, UR25 ;  /* 0x000000191a317c20 */ /* 0x000fcc0008410000 */
[----:B------:R1:W4:Y:S08]  /*c7f0*/  MUFU.TANH R176, R0 ;  /* 0x0000000000b07308 */ /* 0x0003300000002400 */
[----:B------:R-:W5:Y:S08]  /*c800*/  MUFU.TANH R33, R3 ;  /* 0x0000000300217308 */ /* 0x000f700000002400 */
[----:B------:R-:W5:Y:S01]  /*c810*/  MUFU.TANH R30, R30 ;  /* 0x0000001e001e7308 */ /* 0x000f620000002400 */
[----:B-1----:R-:W-:Y:S01]  /*c820*/  FMUL.FTZ R0, R50, UR25 ;  /* 0x0000001932007c20 */ /* 0x002fe20008410000 */
[----:B------:R-:W-:-:S06]  /*c830*/  FMUL.FTZ R50, R27, UR25 ;  /* 0x000000191b327c20 */ /* 0x000fcc0008410000 */
[----:B------:R1:W-:Y:S08]  /*c840*/  MUFU.TANH R182, R0 ;  /* 0x0000000000b67308 */ /* 0x0003f00000002400 */
[----:B------:R-:W-:Y:S08]  /*c850*/  MUFU.TANH R105, R12 ;  /* 0x0000000c00697308 */ /* 0x000ff00000002400 */
[----:B------:R-:W-:Y:S01]  /*c860*/  MUFU.TANH R104, R49 ;  /* 0x0000003100687308 */ /* 0x000fe20000002400 */
        /* <DEDUP_REMOVED lines=13> */
[----:B------:R-:W5:Y:S08]  /*c940*/  MUFU.TANH R45, R45 ;  /* 0x0000002d002d7308 */ /* 0x000f700000002400 */
[----:B------:R-:W-:Y:S01]  /*c950*/  MUFU.TANH R49, R178 ;  /* 0x000000b200317308 */ /* 0x000fe20000002400 */
[----:B-1----:R-:W-:-:S07]  /*c960*/  FMUL.FTZ R0, R46, UR25 ;  /* 0x000000192e007c20 */ /* 0x002fce0008410000 */
[----:B------:R1:W-:Y:S08]  /*c970*/  MUFU.TANH R185, R0 ;  /* 0x0000000000b97308 */ /* 0x0003f00000002400 */
[----:B------:R-:W-:Y:S08]  /*c980*/  MUFU.TANH R54, R54 ;  /* 0x0000003600367308 */ /* 0x000ff00000002400 */
[----:B------:R-:W-:Y:S01]  /*c990*/  MUFU.TANH R55, R55 ;  /* 0x0000003700377308 */ /* 0x000fe20000002400 */
[----:B-1----:R-:W-:-:S07]  /*c9a0*/  FMUL.FTZ R0, R47, UR25 ;  /* 0x000000192f007c20 */ /* 0x002fce0008410000 */
[----:B------:R1:W-:Y:S08]  /*c9b0*/  MUFU.TANH R184, R0 ;  /* 0x0000000000b87308 */ /* 0x0003f00000002400 */
[----:B------:R5:W5:Y:S01]  /*c9c0*/  MUFU.TANH R47, R34 ;  /* 0x00000022002f7308 */ /* 0x000b620000002400 */
[----:B-1----:R-:W-:-:S04]  /*c9d0*/  IMAD.U32 R0, RZ, RZ, UR21 ;  /* 0x00000015ff007e24 */ /* 0x002fc8000f8e00ff */
[----:B------:R-:W-:-:S04]  /*c9e0*/  IMAD R0, R0, 0x40, R18 ;  /* 0x0000004000007824 */ /* 0x000fc800078e0212 */
[C---:B------:R-:W-:Y:S01]  /*c9f0*/  VIADD R27, R0.reuse, 0x1 ;  /* 0x00000001001b7836 */ /* 0x040fe20000000000 */
[----:B------:R-:W-:Y:S01]  /*ca00*/  I2FP.F32.S32 R43, R0 ;  /* 0x00000000002b7245 */ /* 0x000fe20000201400 */
[C---:B------:R-:W-:Y:S01]  /*ca10*/  VIADD R25, R0.reuse, 0x9 ;  /* 0x0000000900197836 */ /* 0x040fe20000000000 */
[CC--:B------:R-:W-:Y:S01]  /*ca20*/  ISETP.GE.AND P6, PT, R0.reuse, R14.reuse, PT ;  /* 0x0000000e0000720c */ /* 0x0c0fe20003fc6270 */
[C---:B------:R-:W-:Y:S01]  /*ca30*/  VIADD R26, R0.reuse, 0x8 ;  /* 0x00000008001a7836 */ /* 0x040fe20000000000 */
[----:B------:R-:W-:Y:S01]  /*ca40*/  I2FP.F32.S32 R42, R27 ;  /* 0x0000001b002a7245 */ /* 0x000fe20000201400 */
[----:B------:R-:W-:Y:S01]  /*ca50*/  VIADD R19, R0, 0x11 ;  /* 0x0000001100137836 */ /* 0x000fe20000000000 */
[----:B------:R-:W-:Y:S01]  /*ca60*/  ISETP.GE.AND P2, PT, R27, R14, PT ;  /* 0x0000000e1b00720c */ /* 0x000fe20003f46270 */
[----:B------:R-:W-:Y:S01]  /*ca70*/  FFMA.FTZ R28, R43, UR5, R214 ;  /* 0x000000052b1c7c23 */ /* 0x000fe200080100d6 */
[----:B------:R-:W-:Y:S01]  /*ca80*/  I2FP.F32.S32 R40, R25 ;  /* 0x0000001900287245 */ /* 0x000fe20000201400 */
[----:B------:R-:W-:Y:S01]  /*ca90*/  FFMA.FTZ R29, R42, UR5, R213 ;  /* 0x000000052a1d7c23 */ /* 0x000fe200080100d5 */
[----:B------:R-:W-:Y:S01]  /*caa0*/  I2FP.F32.S32 R41, R26 ;  /* 0x0000001a00297245 */ /* 0x000fe20000201400 */
[----:B------:R-:W-:Y:S01]  /*cab0*/  VIADD R24, R0, 0x10 ;  /* 0x0000001000187836 */ /* 0x000fe20000000000 */
[----:B------:R-:W-:Y:S01]  /*cac0*/  FSEL R46, R28, -INF , !P6 ;  /* 0xff8000001c2e7808 */ /* 0x000fe20007000000 */
[----:B------:R-:W-:Y:S01]  /*cad0*/  VIADD R13, R0, 0x19 ;  /* 0x00000019000d7836 */ /* 0x000fe20000000000 */
[----:B------:R-:W-:Y:S01]  /*cae0*/  FSEL R56, R29, -INF , !P2 ;  /* 0xff8000001d387808 */ /* 0x000fe20005000000 */
[----:B--2---:R-:W-:Y:S01]  /*caf0*/  FFMA.FTZ R29, R40, UR5, R200 ;  /* 0x00000005281d7c23 */ /* 0x004fe200080100c8 */
[-C--:B------:R-:W-:Y:S01]  /*cb00*/  ISETP.GE.AND P2, PT, R25, R14.reuse, PT ;  /* 0x0000000e1900720c */ /* 0x080fe20003f46270 */
[----:B------:R-:W-:Y:S01]  /*cb10*/  FFMA.FTZ R28, R41, UR5, R212 ;  /* 0x00000005291c7c23 */ /* 0x000fe200080100d4 */
[----:B------:R-:W-:Y:S01]  /*cb20*/  I2FP.F32.S32 R38, R19 ;  /* 0x0000001300267245 */ /* 0x000fe20000201400 */
[----:B------:R-:W-:Y:S01]  /*cb30*/  VIADD R18, R0, 0x18 ;  /* 0x0000001800127836 */ /* 0x000fe20000000000 */
[----:B------:R-:W-:Y:S01]  /*cb40*/  ISETP.GE.AND P6, PT, R26, R14, PT ;  /* 0x0000000e1a00720c */ /* 0x000fe20003fc6270 */
[C---:B------:R-:W-:Y:S01]  /*cb50*/  VIADD R7, R0.reuse, 0x21 ;  /* 0x0000002100077836 */ /* 0x040fe20000000000 */
[----:B------:R-:W-:Y:S01]  /*cb60*/  I2FP.F32.S32 R39, R24 ;  /* 0x0000001800277245 */ /* 0x000fe20000201400 */
[----:B------:R-:W-:Y:S01]  /*cb70*/  VIADD R12, R0, 0x20 ;  /* 0x00000020000c7836 */ /* 0x000fe20000000000 */
[----:B------:R-:W-:Y:S01]  /*cb80*/  FSEL R101, R29, -INF , !P2 ;  /* 0xff8000001d657808 */ /* 0x000fe20005000000 */
[----:B---3--:R-:W-:Y:S01]  /*cb90*/  FFMA.FTZ R29, R38, UR5, R183 ;  /* 0x00000005261d7c23 */ /* 0x008fe200080100b7 */
[----:B------:R-:W-:Y:S01]  /*cba0*/  FSEL R57, R28, -INF , !P6 ;  /* 0xff8000001c397808 */ /* 0x000fe20007000000 */
[----:B------:R-:W-:Y:S01]  /*cbb0*/  FFMA.FTZ R28, R39, UR5, R188 ;  /* 0x00000005271c7c23 */ /* 0x000fe200080100bc */
[-C--:B------:R-:W-:Y:S01]  /*cbc0*/  ISETP.GE.AND P2, PT, R19, R14.reuse, PT ;  /* 0x0000000e1300720c */ /* 0x080fe20003f46270 */
[C---:B------:R-:W-:Y:S01]  /*cbd0*/  VIADD R5, R0.reuse, 0x29 ;  /* 0x0000002900057836 */ /* 0x040fe20000000000 */
[----:B------:R-:W-:Y:S01]  /*cbe0*/  I2FP.F32.S32 R36, R13 ;  /* 0x0000000d00247245 */ /* 0x000fe20000201400 */
[----:B------:R-:W-:Y:S01]  /*cbf0*/  VIADD R6, R0, 0x28 ;  /* 0x0000002800067836 */ /* 0x000fe20000000000 */
[----:B------:R-:W-:Y:S01]  /*cc00*/  ISETP.GE.AND P6, PT, R24, R14, PT ;  /* 0x0000000e1800720c */ /* 0x000fe20003fc6270 */
[C---:B------:R-:W-:Y:S01]  /*cc10*/  VIADD R3, R0.reuse, 0x31 ;  /* 0x0000003100037836 */ /* 0x040fe20000000000 */
[----:B------:R-:W-:Y:S01]  /*cc20*/  I2FP.F32.S32 R37, R18 ;  /* 0x0000001200257245 */ /* 0x000fe20000201400 */
[----:B------:R-:W-:Y:S01]  /*cc30*/  VIADD R4, R0, 0x30 ;  /* 0x0000003000047836 */ /* 0x000fe20000000000 */
[----:B------:R-:W-:Y:S01]  /*cc40*/  FSEL R59, R29, -INF , !P2 ;  /* 0xff8000001d3b7808 */ /* 0x000fe20005000000 */
[----:B----4-:R-:W-:Y:S01]  /*cc50*/  FFMA.FTZ R29, R36, UR5, R176 ;  /* 0x00000005241d7c23 */ /* 0x010fe200080100b0 */
[----:B------:R-:W-:Y:S01]  /*cc60*/  FSEL R100, R28, -INF , !P6 ;  /* 0xff8000001c647808 */ /* 0x000fe20007000000 */
[----:B------:R-:W-:Y:S01]  /*cc70*/  FFMA.FTZ R28, R37, UR5, R177 ;  /* 0x00000005251c7c23 */ /* 0x000fe200080100b1 */
[----:B------:R-:W-:Y:S01]  /*cc80*/  BAR.SYNC.DEFER_BLOCKING 0x0 ;  /* 0x0000000000007b1d */ /* 0x000fe20000010000 */
[----:B------:R-:W-:Y:S01]  /*cc90*/  ISETP.GE.AND P2, PT, R13, R14, PT ;  /* 0x0000000e0d00720c */ /* 0x000fe20003f46270 */
[----:B------:R-:W-:Y:S01]  /*cca0*/  VIADD R2, R0, 0x38 ;  /* 0x0000003800027836 */ /* 0x000fe20000000000 */
[----:B-----5:R-:W-:-:S02]  /*ccb0*/  I2FP.F32.S32 R34, R7 ;  /* 0x0000000700227245 */ /* 0x020fc40000201400 */
[----:B------:R-:W-:Y:S02]  /*ccc0*/  ISETP.GE.AND P6, PT, R18, R14, PT ;  /* 0x0000000e1200720c */ /* 0x000fe40003fc6270 */
[----:B------:R-:W-:Y:S02]  /*ccd0*/  I2FP.F32.S32 R35, R12 ;  /* 0x0000000c00237245 */ /* 0x000fe40000201400 */
[----:B------:R-:W-:Y:S01]  /*cce0*/  FSEL R107, R29, -INF , !P2 ;  /* 0xff8000001d6b7808 */ /* 0x000fe20005000000 */
[----:B------:R-:W-:Y:S01]  /*ccf0*/  FFMA.FTZ R29, R34, UR5, R32 ;  /* 0x00000005221d7c23 */ /* 0x000fe20008010020 */
[----:B------:R-:W-:Y:S01]  /*cd00*/  FSEL R102, R28, -INF , !P6 ;  /* 0xff8000001c667808 */ /* 0x000fe20007000000 */
[----:B------:R-:W-:Y:S01]  /*cd10*/  FFMA.FTZ R28, R35, UR5, R33 ;  /* 0x00000005231c7c23 */ /* 0x000fe20008010021 */
[----:B------:R-:W-:Y:S02]  /*cd20*/  ISETP.GE.AND P2, PT, R7, R14, PT ;  /* 0x0000000e0700720c */ /* 0x000fe40003f46270 */
[----:B------:R-:W-:-:S02]  /*cd30*/  I2FP.F32.S32 R32, R5 ;  /* 0x0000000500207245 */ /* 0x000fc40000201400 */
        /* <DEDUP_REMOVED lines=9> */
[----:B------:R-:W-:Y:S01]  /*cdd0*/  I2FP.F32.S32 R31, R4 ;  /* 0x00000004001f7245 */ /* 0x000fe20000201400 */
[----:B------:R-:W-:Y:S01]  /*cde0*/  FFMA.FTZ R45, R30, UR5, R45 ;  /* 0x000000051e2d7c23 */ /* 0x000fe2000801002d */
[----:B------:R-:W-:Y:S02]  /*cdf0*/  FSEL R200, R29, -INF , !P2 ;  /* 0xff8000001dc87808 */ /* 0x000fe40005000000 */
[----:B------:R-:W-:Y:S02]  /*ce00*/  I2FP.F32.S32 R29, R2 ;  /* 0x00000002001d7245 */ /* 0x000fe40000201400 */
[----:B------:R-:W-:Y:S01]  /*ce10*/  FSEL R201, R28, -INF , !P6 ;  /* 0xff8000001cc97808 */ /* 0x000fe20007000000 */
[----:B------:R-:W-:Y:S01]  /*ce20*/  FFMA.FTZ R28, R31, UR5, R47 ;  /* 0x000000051f1c7c23 */ /* 0x000fe2000801002f */
[-C--:B------:R-:W-:Y:S01]  /*ce30*/  ISETP.GE.AND P2, PT, R3, R14.reuse, PT ;  /* 0x0000000e0300720c */ /* 0x080fe20003f46270 */
[----:B------:R-:W-:Y:S01]  /*ce40*/  FFMA.FTZ R44, R29, UR5, R44 ;  /* 0x000000051d2c7c23 */ /* 0x000fe2000801002c */
[----:B------:R-:W-:-:S02]  /*ce50*/  ISETP.GE.AND P6, PT, R4, R14, PT ;  /* 0x0000000e0400720c */ /* 0x000fc40003fc6270 */
[----:B------:R-:W-:Y:S01]  /*ce60*/  FSEL R205, R45, -INF , !P2 ;  /* 0xff8000002dcd7808 */ /* 0x000fe20005000000 */
[----:B------:R-:W-:Y:S01]  /*ce70*/  FFMA.FTZ R45, R42, UR5, R215 ;  /* 0x000000052a2d7c23 */ /* 0x000fe200080100d7 */
[----:B------:R-:W-:Y:S02]  /*ce80*/  ISETP.GE.AND P2, PT, R2, R14, PT ;  /* 0x0000000e0200720c */ /* 0x000fe40003f46270 */
[----:B------:R-:W-:Y:S01]  /*ce90*/  FSEL R202, R28, -INF , !P6 ;  /* 0xff8000001cca7808 */ /* 0x000fe20007000000 */
[----:B------:R-:W-:Y:S01]  /*cea0*/  FFMA.FTZ R28, R43, UR5, R236 ;  /* 0x000000052b1c7c23 */ /* 0x000fe200080100ec */
[-C--:B------:R-:W-:Y:S02]  /*ceb0*/  ISETP.GE.AND P1, PT, R0, R15.reuse, PT ;  /* 0x0000000f0000720c */ /* 0x080fe40003f26270 */
[----:B------:R-:W-:Y:S01]  /*cec0*/  FSEL R213, R44, -INF , !P2 ;  /* 0xff8000002cd57808 */ /* 0x000fe20005000000 */
[----:B------:R-:W-:Y:S01]  /*ced0*/  FFMA.FTZ R44, R41, UR5, R197 ;  /* 0x00000005292c7c23 */ /* 0x000fe200080100c5 */
[----:B------:R-:W-:-:S02]  /*cee0*/  ISETP.GE.AND P2, PT, R27, R15, PT ;  /* 0x0000000f1b00720c */ /* 0x000fc40003f46270 */
[----:B------:R-:W-:Y:S01]  /*cef0*/  FSEL R47, R28, -INF , !P1 ;  /* 0xff8000001c2f7808 */ /* 0x000fe20004800000 */
[----:B------:R-:W-:Y:S01]  /*cf00*/  FFMA.FTZ R28, R40, UR5, R196 ;  /* 0x00000005281c7c23 */ /* 0x000fe200080100c4 */
[-C--:B------:R-:W-:Y:S02]  /*cf10*/  ISETP.GE.AND P1, PT, R26, R15.reuse, PT ;  /* 0x0000000f1a00720c */ /* 0x080fe40003f26270 */
        /* <DEDUP_REMOVED lines=17> */
[-C--:B------:R-:W-:Y:S01]  /*d030*/  ISETP.GE.AND P1, PT, R12, R15.reuse, PT ;  /* 0x0000000f0c00720c */ /* 0x080fe20003f26270 */
[----:B------:R-:W1:Y:S01]  /*d040*/  MUFU.TANH R48, R179 ;  /* 0x000000b300307308 */ /* 0x000e620000002400 */
[----:B------:R-:W-:Y:S01]  /*d050*/  FSEL R189, R45, -INF , !P2 ;  /* 0xff8000002dbd7808 */ /* 0x000fe20005000000 */
[----:B------:R-:W-:Y:S01]  /*d060*/  FFMA.FTZ R45, R33, UR5, R104 ;  /* 0x00000005212d7c23 */ /* 0x000fe20008010068 */
[-C--:B------:R-:W-:Y:S02]  /*d070*/  ISETP.GE.AND P2, PT, R7, R15.reuse, PT ;  /* 0x0000000f0700720c */ /* 0x080fe40003f46270 */
[----:B------:R-:W-:Y:S01]  /*d080*/  FSEL R204, R44, -INF , !P1 ;  /* 0xff8000002ccc7808 */ /* 0x000fe20004800000 */
[----:B------:R-:W-:Y:S01]  /*d090*/  FFMA.FTZ R44, R32, UR5, R103 ;  /* 0x00000005202c7c23 */ /* 0x000fe20008010067 */
[-C--:B------:R-:W-:Y:S01]  /*d0a0*/  ISETP.GE.AND P1, PT, R6, R15.reuse, PT ;  /* 0x0000000f0600720c */ /* 0x080fe20003f26270 */
[----:B------:R-:W2:Y:S01]  /*d0b0*/  MUFU.TANH R103, R180 ;  /* 0x000000b400677308 */ /* 0x000ea20000002400 */
[----:B------:R-:W-:Y:S01]  /*d0c0*/  FSEL R206, R28, -INF , !P2 ;  /* 0xff8000001cce7808 */ /* 0x000fe20005000000 */
[----:B------:R-:W-:Y:S01]  /*d0d0*/  FFMA.FTZ R28, R31, UR5, R51 ;  /* 0x000000051f1c7c23 */ /* 0x000fe20008010033 */
[----:B------:R-:W-:-:S02]  /*d0e0*/  ISETP.GE.AND P2, PT, R5, R15, PT ;  /* 0x0000000f0500720c */ /* 0x000fc40003f46270 */
[C---:B------:R-:W-:Y:S02]  /*d0f0*/  ISETP.GE.AND P0, PT, R0.reuse, R17, PT ;  /* 0x000000110000720c */ /* 0x040fe40003f06270 */
[C---:B------:R-:W-:Y:S01]  /*d100*/  ISETP.GE.AND P6, PT, R0.reuse, R16, PT ;  /* 0x000000100000720c */ /* 0x040fe20003fc6270 */
[----:B------:R-:W-:Y:S01]  /*d110*/  VIADD R0, R0, 0x39 ;  /* 0x0000003900007836 */ /* 0x000fe20000000000 */
[----:B------:R-:W-:Y:S01]  /*d120*/  FSEL R207, R45, -INF , !P1 ;  /* 0xff8000002dcf7808 */ /* 0x000fe20004800000 */
[----:B------:R-:W-:Y:S01]  /*d130*/  FFMA.FTZ R45, R30, UR5, R50 ;  /* 0x000000051e2d7c23 */ /* 0x000fe20008010032 */
[-C--:B------:R-:W-:Y:S02]  /*d140*/  ISETP.GE.AND P1, PT, R4, R15.reuse, PT ;  /* 0x0000000f0400720c */ /* 0x080fe40003f26270 */
[----:B------:R-:W-:Y:S01]  /*d150*/  FSEL R212, R44, -INF , !P2 ;  /* 0xff8000002cd47808 */ /* 0x000fe20005000000 */
[----:B------:R-:W-:Y:S01]  /*d160*/  FMUL.FTZ R44, R60, UR25 ;  /* 0x000000193c2c7c20 */ /* 0x000fe20008410000 */
[----:B------:R-:W-:-:S02]  /*d170*/  ISETP.GE.AND P2, PT, R3, R15, PT ;  /* 0x0000000f0300720c */ /* 0x000fc40003f46270 */
[----:B------:R-:W-:Y:S01]  /*d180*/  FSEL R214, R28, -INF , !P1 ;  /* 0xff8000001cd67808 */ /* 0x000fe20004800000 */
[----:B------:R1:W3:Y:S01]  /*d190*/  MUFU.TANH R105, R44 ;  /* 0x0000002c00697308 */ /* 0x0002e20000002400 */
[----:B------:R-:W-:Y:S02]  /*d1a0*/  I2FP.F32.S32 R28, R0 ;  /* 0x00000000001c7245 */ /* 0x000fe40000201400 */
[----:B------:R-:W-:Y:S02]  /*d1b0*/  FSEL R215, R45, -INF , !P2 ;  /* 0xff8000002dd77808 */ /* 0x000fe40005000000 */
[----:B------:R-:W-:Y:S01]  /*d1c0*/  ISETP.GE.AND P2, PT, R0, R14, PT ;  /* 0x0000000e0000720c */ /* 0x000fe20003f46270 */
[----:B------:R-:W-:Y:S01]  /*d1d0*/  FMUL.FTZ R14, R61, UR25 ;  /* 0x000000193d0e7c20 */ /* 0x000fe20008410000 */
[----:B------:R-:W-:Y:S01]  /*d1e0*/  ISETP.GE.AND P1, PT, R2, R15, PT ;  /* 0x0000000f0200720c */ /* 0x000fe20003f26270 */
[----:B------:R-:W-:Y:S02]  /*d1f0*/  FFMA.FTZ R45, R28, UR5, R49 ;  /* 0x000000051c2d7c23 */ /* 0x000fe40008010031 */
[----:B------:R2:W4:Y:S03]  /*d200*/  MUFU.TANH R104, R14 ;  /* 0x0000000e00687308 */ /* 0x0005260000002400 */
[----:B------:R-:W-:-:S02]  /*d210*/  FSEL R203, R45, -INF , !P2 ;  /* 0xff8000002dcb7808 */ /* 0x000fc40005000000 */
[----:B------:R-:W-:Y:S01]  /*d220*/  ISETP.GE.AND P2, PT, R27, R17, PT ;  /* 0x000000111b00720c */ /* 0x000fe20003f46270 */
[----:B-1----:R-:W-:Y:S02]  /*d230*/  FFMA.FTZ R44, R29, UR5, R48 ;  /* 0x000000051d2c7c23 */ /* 0x002fe40008010030 */
[C---:B------:R-:W-:Y:S03]  /*d240*/  HMMA.16816.F32.BF16 R48, R20.reuse, R108, R220 ;  /* 0x0000006c1430723c */ /* 0x040fe600000418dc */
[----:B------:R-:W-:Y:S01]  /*d250*/  FSEL R216, R44, -INF , !P1 ;  /* 0xff8000002cd87808 */ /* 0x000fe20004800000 */
[----:B------:R-:W-:Y:S01]  /*d260*/  FMUL.FTZ R44, R62, UR25 ;  /* 0x000000193e2c7c20 */ /* 0x000fe20008410000 */
[----:B------:R-:W-:Y:S01]  /*d270*/  ISETP.GE.AND P1, PT, R0, R15, PT ;  /* 0x0000000f0000720c */ /* 0x000fe20003f26270 */
[C---:B------:R-:W-:Y:S01]  /*d280*/  FFMA.FTZ R15, R43.reuse, UR5, R240 ;  /* 0x000000052b0f7c23 */ /* 0x040fe200080100f0 */
[----:B------:R-:W-:Y:S01]  /*d290*/  HMMA.16816.F32.BF16 R20, R20, R110, R208 ;  /* 0x0000006e1414723c */ /* 0x000fe200000418d0 */
[----:B--2---:R-:W-:Y:S01]  /*d2a0*/  FFMA.FTZ R14, R28, UR5, R103 ;  /* 0x000000051c0e7c23 */ /* 0x004fe20008010067 */
[----:B------:R1:W2:Y:S04]  /*d2b0*/  MUFU.TANH R61, R44 ;  /* 0x0000002c003d7308 */ /* 0x0002a80000002400 */
[----:B------:R-:W-:Y:S01]  /*d2c0*/  FSEL R217, R14, -INF , !P1 ;  /* 0xff8000000ed97808 */ /* 0x000fe20004800000 */
[----:B------:R-:W-:Y:S01]  /*d2d0*/  FFMA.FTZ R14, R43, UR5, R238 ;  /* 0x000000052b0e7c23 */ /* 0x000fe200080100ee */
[----:B------:R-:W-:-:S02]  /*d2e0*/  ISETP.GE.AND P1, PT, R27, R16, PT ;  /* 0x000000101b00720c */ /* 0x000fc40003f26270 */
[----:B------:R-:W-:Y:S01]  /*d2f0*/  FSEL R27, R15, -INF , !P0 ;  /* 0xff8000000f1b7808 */ /* 0x000fe20004000000 */
[----:B------:R-:W-:Y:S01]  /*d300*/  FFMA.FTZ R15, R42, UR5, R239 ;  /* 0x000000052a0f7c23 */ /* 0x000fe200080100ef */
[----:B------:R-:W-:Y:S01]  /*d310*/  FSEL R43, R14, -INF , !P6 ;  /* 0xff8000000e2b7808 */ /* 0x000fe20007000000 */
[----:B------:R-:W-:Y:S01]  /*d320*/  FFMA.FTZ R14, R42, UR5, R237 ;  /* 0x000000052a0e7c23 */ /* 0x000fe200080100ed */
[CC--:B------:R-:W-:Y:S02]  /*d330*/  ISETP.GE.AND P0, PT, R26.reuse, R17.reuse, PT ;  /* 0x000000111a00720c */ /* 0x0c0fe40003f06270 */
[-C--:B------:R-:W-:Y:S01]  /*d340*/  ISETP.GE.AND P6, PT, R26, R16.reuse, PT ;  /* 0x000000101a00720c */ /* 0x080fe20003fc6270 */
[----:B------:R-:W-:Y:S01]  /*d350*/  FMUL.FTZ R26, R52, UR25 ;  /* 0x00000019341a7c20 */ /* 0x000fe20008410000 */
[----:B------:R-:W-:Y:S01]  /*d360*/  FSEL R42, R15, -INF , !P2 ;  /* 0xff8000000f2a7808 */ /* 0x000fe20005000000 */
[----:B-1----:R-:W-:Y:S01]  /*d370*/  FMUL.FTZ R44, R63, UR25 ;  /* 0x000000193f2c7c20 */ /* 0x002fe20008410000 */
[----:B------:R-:W-:Y:S01]  /*d380*/  FFMA.FTZ R15, R41, UR5, R226 ;  /* 0x00000005290f7c23 */ /* 0x000fe200080100e2 */
[----:B------:R1:W5:Y:S01]  /*d390*/  MUFU.TANH R45, R26 ;  /* 0x0000001a002d7308 */ /* 0x0003620000002400 */
[-C--:B------:R-:W-:Y:S01]  /*d3a0*/  ISETP.GE.AND P2, PT, R25, R17.reuse, PT ;  /* 0x000000111900720c */ /* 0x080fe20003f46270 */
[C---:B------:R-:W-:Y:S06]  /*d3b0*/  HMMA.16816.F32.BF16 R48, R8.reuse, R64, R48 ;  /* 0x000000400830723c */ /* 0x040fec0000041830 */
[----:B------:R3:W5:Y:S01]  /*d3c0*/  MUFU.TANH R60, R44 ;  /* 0x0000002c003c7308 */ /* 0x0007620000002400 */
[----:B------:R-:W-:Y:S07]  /*d3d0*/  HMMA.16816.F32.BF16 R20, R8, R66, R20 ;  /* 0x000000420814723c */ /* 0x000fee0000041814 */
[----:B------:R-:W-:Y:S01]  /*d3e0*/  FFMA.FTZ R8, R37, UR5, R185 ;  /* 0x0000000525087c23 */ /* 0x000fe200080100b9 */
[----:B-1----:R-:W-:Y:S01]  /*d3f0*/  FSEL R26, R15, -INF , !P0 ;  /* 0xff8000000f1a7808 */ /* 0x002fe20004000000 */
[----:B------:R-:W-:Y:S01]  /*d400*/  FFMA.FTZ R15, R40, UR5, R227 ;  /* 0x00000005280f7c23 */ /* 0x000fe200080100e3 */
[----:B------:R-:W-:Y:S01]  /*d410*/  ISETP.GE.AND P0, PT, R24, R17, PT ;  /* 0x000000111800720c */ /* 0x000fe20003f06270 */
[----:B------:R-:W-:Y:S01]  /*d420*/  FFMA.FTZ R9, R36, UR5, R190 ;  /* 0x0000000524097c23 */ /* 0x000fe200080100be */
[----:B---3--:R-:W-:Y:S01]  /*d430*/  FSEL R44, R14, -INF , !P1 ;  /* 0xff8000000e2c7808 */ /* 0x008fe20004800000 */
[----:B------:R-:W-:Y:S01]  /*d440*/  FFMA.FTZ R14, R41, UR5, R224 ;  /* 0x00000005290e7c23 */ /* 0x000fe200080100e0 */
[----:B------:R-:W-:Y:S01]  /*d450*/  ISETP.GE.AND P1, PT, R25, R16, PT ;  /* 0x000000101900720c */ /* 0x000fe20003f26270 */
[----:B------:R-:W-:-:S02]  /*d460*/  FMUL.FTZ R25, R53, UR25 ;  /* 0x0000001935197c20 */ /* 0x000fc40008410000 */
[----:B------:R-:W-:Y:S01]  /*d470*/  FMUL.FTZ R48, R48, UR25 ;  /* 0x0000001930307c20 */ /* 0x000fe20008410000 */
[----:B------:R-:W-:Y:S01]  /*d480*/  FMUL.FTZ R49, R49, UR25 ;  /* 0x0000001931317c20 */ /* 0x000fe20008410000 */
[----:B------:R-:W-:Y:S01]  /*d490*/  FSEL R41, R14, -INF , !P6 ;  /* 0xff8000000e297808 */ /* 0x000fe20007000000 */
[----:B------:R-:W-:Y:S01]  /*d4a0*/  FFMA.FTZ R14, R40, UR5, R225 ;  /* 0x00000005280e7c23 */ /* 0x000fe200080100e1 */
[----:B------:R-:W-:Y:S01]  /*d4b0*/  ISETP.GE.AND P6, PT, R24, R16, PT ;  /* 0x000000101800720c */ /* 0x000fe20003fc6270 */
[----:B------:R1:W3:Y:S01]  /*d4c0*/  MUFU.TANH R40, R25 ;  /* 0x0000001900287308 */ /* 0x0002e20000002400 */
[----:B------:R-:W-:Y:S01]  /*d4d0*/  FSEL R24, R15, -INF , !P2 ;  /* 0xff8000000f187808 */ /* 0x000fe20005000000 */
[----:B------:R-:W-:Y:S01]  /*d4e0*/  FFMA.FTZ R15, R39, UR5, R195 ;  /* 0x00000005270f7c23 */ /* 0x000fe200080100c3 */
[----:B------:R-:W-:Y:S01]  /*d4f0*/  ISETP.GE.AND P2, PT, R19, R17, PT ;  /* 0x000000111300720c */ /* 0x000fe20003f46270 */
[----:B------:R-:W-:Y:S01]  /*d500*/  FMUL.FTZ R20, R20, UR25 ;  /* 0x0000001914147c20 */ /* 0x000fe20008410000 */
[----:B------:R-:W-:Y:S01]  /*d510*/  FMUL.FTZ R50, R50, UR25 ;  /* 0x0000001932327c20 */ /* 0x000fe20008410000 */
[----:B------:R-:W-:Y:S01]  /*d520*/  FMUL.FTZ R51, R51, UR25 ;  /* 0x0000001933337c20 */ /* 0x000fe20008410000 */
[----:B------:R-:W-:Y:S01]  /*d530*/  FMUL.FTZ R21, R21, UR25 ;  /* 0x0000001915157c20 */ /* 0x000fe20008410000 */
[----:B------:R-:W3:Y:S01]  /*d540*/  MUFU.TANH R48, R48 ;  /* 0x0000003000307308 */ /* 0x000ee20000002400 */
[----:B------:R-:W-:Y:S01]  /*d550*/  FMUL.FTZ R22, R22, UR25 ;  /* 0x0000001916167c20 */ /* 0x000fe20008410000 */
[----:B------:R-:W-:-:S06]  /*d560*/  FMUL.FTZ R23, R23, UR25 ;  /* 0x0000001917177c20 */ /* 0x000fcc0008410000 */
[----:B------:R-:W-:Y:S01]  /*d570*/  MUFU.TANH R49, R49 ;  /* 0x0000003100317308 */ /* 0x000fe20000002400 */
[----:B-1----:R-:W-:Y:S01]  /*d580*/  FSEL R25, R14, -INF , !P1 ;  /* 0xff8000000e197808 */ /* 0x002fe20004800000 */
[----:B------:R-:W-:Y:S01]  /*d590*/  FFMA.FTZ R14, R39, UR5, R193 ;  /* 0x00000005270e7c23 */ /* 0x000fe200080100c1 */
[----:B------:R-:W-:Y:S01]  /*d5a0*/  FSEL R39, R15, -INF , !P0 ;  /* 0xff8000000f277808 */ /* 0x000fe20004000000 */
[----:B------:R-:W-:Y:S01]  /*d5b0*/  FFMA.FTZ R15, R38, UR5, R194 ;  /* 0x00000005260f7c23 */ /* 0x000fe200080100c2 */
[-C--:B------:R-:W-:Y:S02]  /*d5c0*/  ISETP.GE.AND P1, PT, R19, R16.reuse, PT ;  /* 0x000000101300720c */ /* 0x080fe40003f26270 */
[----:B------:R-:W-:Y:S01]  /*d5d0*/  FSEL R52, R14, -INF , !P6 ;  /* 0xff8000000e347808 */ /* 0x000fe20007000000 */
[----:B------:R-:W-:Y:S01]  /*d5e0*/  FFMA.FTZ R14, R38, UR5, R192 ;  /* 0x00000005260e7c23 */ /* 0x000fe200080100c0 */
[----:B------:R-:W-:Y:S01]  /*d5f0*/  ISETP.GE.AND P6, PT, R18, R16, PT ;  /* 0x000000101200720c */ /* 0x000fe20003fc6270 */
[----:B------:R-:W-:Y:S01]  /*d600*/  MUFU.TANH R20, R20 ;  /* 0x0000001400147308 */ /* 0x000fe20000002400 */
[----:B------:R-:W-:Y:S01]  /*d610*/  FSEL R38, R15, -INF , !P2 ;  /* 0xff8000000f267808 */ /* 0x000fe20005000000 */
[----:B------:R-:W-:Y:S01]  /*d620*/  FFMA.FTZ R15, R37, UR5, R191 ;  /* 0x00000005250f7c23 */ /* 0x000fe200080100bf */
[----:B------:R-:W-:Y:S01]  /*d630*/  FSEL R37, R8, -INF , !P6 ;  /* 0xff80000008257808 */ /* 0x000fe20007000000 */
[----:B------:R-:W-:Y:S01]  /*d640*/  FFMA.FTZ R8, R36, UR5, R184 ;  /* 0x0000000524087c23 */ /* 0x000fe200080100b8 */
[----:B------:R-:W-:-:S02]  /*d650*/  FSEL R53, R14, -INF , !P1 ;  /* 0xff8000000e357808 */ /* 0x000fc40004800000 */
[CC--:B------:R-:W-:Y:S01]  /*d660*/  ISETP.GE.AND P2, PT, R13.reuse, R17.reuse, PT ;  /* 0x000000110d00720c */ /* 0x0c0fe20003f46270 */
[----:B------:R-:W1:Y:S01]  /*d670*/  MUFU.TANH R50, R50 ;  /* 0x0000003200327308 */ /* 0x000e620000002400 */
[-C--:B------:R-:W-:Y:S02]  /*d680*/  ISETP.GE.AND P1, PT, R13, R16.reuse, PT ;  /* 0x000000100d00720c */ /* 0x080fe40003f26270 */
[-C--:B------:R-:W-:Y:S02]  /*d690*/  ISETP.GE.AND P0, PT, R18, R17.reuse, PT ;  /* 0x000000111200720c */ /* 0x080fe40003f06270 */
[----:B------:R-:W-:Y:S01]  /*d6a0*/  FSEL R36, R9, -INF , !P2 ;  /* 0xff80000009247808 */ /* 0x000fe20005000000 */
[----:B------:R-:W-:Y:S01]  /*d6b0*/  FFMA.FTZ R9, R35, UR5, R105 ;  /* 0x0000000523097c23 */ /* 0x000fe20008010069 */
[----:B------:R-:W-:Y:S01]  /*d6c0*/  FSEL R108, R8, -INF , !P1 ;  /* 0xff800000086c7808 */ /* 0x000fe20004800000 */
[----:B----4-:R-:W-:Y:S01]  /*d6d0*/  FFMA.FTZ R8, R34, UR5, R104 ;  /* 0x0000000522087c23 */ /* 0x010fe20008010068 */
[C---:B------:R-:W-:Y:S01]  /*d6e0*/  ISETP.GE.AND P2, PT, R7.reuse, R17, PT ;  /* 0x000000110700720c */ /* 0x040fe20003f46270 */
[----:B------:R-:W4:Y:S01]  /*d6f0*/  MUFU.TANH R51, R51 ;  /* 0x0000003300337308 */ /* 0x000f220000002400 */
[----:B------:R-:W-:Y:S01]  /*d700*/  ISETP.GE.AND P1, PT, R7, R16, PT ;  /* 0x000000100700720c */ /* 0x000fe20003f26270 */
[----:B--2---:R-:W-:Y:S01]  /*d710*/  FFMA.FTZ R7, R35, UR5, R61 ;  /* 0x0000000523077c23 */ /* 0x004fe2000801003d */
[----:B------:R-:W-:-:S02]  /*d720*/  FSEL R14, R15, -INF , !P0 ;  /* 0xff8000000f0e7808 */ /* 0x000fc40004000000 */
[CC--:B------:R-:W-:Y:S02]  /*d730*/  ISETP.GE.AND P0, PT, R12.reuse, R17.reuse, PT ;  /* 0x000000110c00720c */ /* 0x0c0fe40003f06270 */
[-C--:B------:R-:W-:Y:S01]  /*d740*/  ISETP.GE.AND P6, PT, R12, R16.reuse, PT ;  /* 0x000000100c00720c */ /* 0x080fe20003fc6270 */
[----:B------:R-:W-:Y:S01]  /*d750*/  MUFU.TANH R21, R21 ;  /* 0x0000001500157308 */ /* 0x000fe20000002400 */
[----:B------:R-:W-:Y:S02]  /*d760*/  FSEL R181, R9, -INF , !P0 ;  /* 0xff80000009b57808 */ /* 0x000fe40004000000 */
[----:B------:R-:W-:Y:S01]  /*d770*/  FSEL R185, R7, -INF , !P6 ;  /* 0xff80000007b97808 */ /* 0x000fe20007000000 */
[C---:B-----5:R-:W-:Y:S01]  /*d780*/  FFMA.FTZ R7, R33.reuse, UR5, R45 ;  /* 0x0000000521077c23 */ /* 0x060fe2000801002d */
[C---:B------:R-:W-:Y:S01]  /*d790*/  ISETP.GE.AND P0, PT, R6.reuse, R17, PT ;  /* 0x000000110600720c */ /* 0x040fe20003f06270 */
[----:B------:R-:W-:Y:S01]  /*d7a0*/  FFMA.FTZ R33, R33, UR5, R54 ;  /* 0x0000000521217c23 */ /* 0x000fe20008010036 */
[----:B------:R-:W-:Y:S01]  /*d7b0*/  ISETP.GE.AND P6, PT, R6, R16, PT ;  /* 0x000000100600720c */ /* 0x000fe20003fc6270 */
[----:B------:R-:W-:Y:S01]  /*d7c0*/  FFMA.FTZ R6, R34, UR5, R60 ;  /* 0x0000000522067c23 */ /* 0x000fe2000801003c */
[----:B------:R-:W-:-:S02]  /*d7d0*/  FSEL R180, R8, -INF , !P2 ;  /* 0xff80000008b47808 */ /* 0x000fc40005000000 */
[C---:B------:R-:W-:Y:S02]  /*d7e0*/  ISETP.GE.AND P2, PT, R5.reuse, R17, PT ;  /* 0x000000110500720c */ /* 0x040fe40003f46270 */
[----:B------:R-:W-:Y:S02]  /*d7f0*/  FSEL R186, R6, -INF , !P1 ;  /* 0xff80000006ba7808 */ /* 0x000fe40004800000 */
[----:B------:R-:W-:Y:S01]  /*d800*/  ISETP.GE.AND P1, PT, R5, R16, PT ;  /* 0x000000100500720c */ /* 0x000fe20003f26270 */
[C---:B---3--:R-:W-:Y:S01]  /*d810*/  FFMA.FTZ R5, R32.reuse, UR5, R40 ;  /* 0x0000000520057c23 */ /* 0x048fe20008010028 */
[----:B------:R-:W-:Y:S01]  /*d820*/  FFMA.FTZ R32, R32, UR5, R55 ;  /* 0x0000000520207c23 */ /* 0x000fe20008010037 */
[----:B------:R-:W-:Y:S02]  /*d830*/  FSEL R179, R7, -INF , !P0 ;  /* 0xff80000007b37808 */ /* 0x000fe40004000000 */
[----:B------:R-:W-:Y:S02]  /*d840*/  FSEL R184, R33, -INF , !P6 ;  /* 0xff80000021b87808 */ /* 0x000fe40007000000 */
[----:B------:R-:W-:-:S02]  /*d850*/  FSEL R178, R5, -INF , !P2 ;  /* 0xff80000005b27808 */ /* 0x000fc40005000000 */
[----:B------:R-:W-:Y:S01]  /*d860*/  FSEL R182, R32, -INF , !P1 ;  /* 0xff80000020b67808 */ /* 0x000fe20004800000 */
[----:B------:R-:W2:Y:S01]  /*d870*/  MUFU.TANH R5, R22 ;  /* 0x0000001600057308 */ /* 0x000ea20000002400 */
[CC--:B------:R-:W-:Y:S02]  /*d880*/  ISETP.GE.AND P0, PT, R4.reuse, R17.reuse, PT ;  /* 0x000000110400720c */ /* 0x0c0fe40003f06270 */
[-C--:B------:R-:W-:Y:S01]  /*d890*/  ISETP.GE.AND P6, PT, R4, R16.reuse, PT ;  /* 0x000000100400720c */ /* 0x080fe20003fc6270 */
[----:B------:R-:W-:Y:S01]  /*d8a0*/  FFMA.FTZ R4, R31, UR5, R48 ;  /* 0x000000051f047c23 */ /* 0x000fe20008010030 */
[-C--:B------:R-:W-:Y:S01]  /*d8b0*/  ISETP.GE.AND P2, PT, R3, R17.reuse, PT ;  /* 0x000000110300720c */ /* 0x080fe20003f46270 */
[----:B-1----:R-:W-:Y:S01]  /*d8c0*/  FFMA.FTZ R31, R31, UR5, R50 ;  /* 0x000000051f1f7c23 */ /* 0x002fe20008010032 */
[----:B------:R-:W-:Y:S01]  /*d8d0*/  ISETP.GE.AND P1, PT, R3, R16, PT ;  /* 0x000000100300720c */ /* 0x000fe20003f26270 */
[----:B------:R-:W-:Y:S01]  /*d8e0*/  FFMA.FTZ R3, R30, UR5, R49 ;  /* 0x000000051e037c23 */ /* 0x000fe20008010031 */
[----:B------:R-:W-:Y:S01]  /*d8f0*/  FSEL R193, R4, -INF , !P0 ;  /* 0xff80000004c17808 */ /* 0x000fe20004000000 */
[----:B----4-:R-:W-:Y:S01]  /*d900*/  FFMA.FTZ R30, R30, UR5, R51 ;  /* 0x000000051e1e7c23 */ /* 0x010fe20008010033 */
[----:B------:R-:W-:Y:S01]  /*d910*/  ISETP.GE.AND P0, PT, R2, R17, PT ;  /* 0x000000110200720c */ /* 0x000fe20003f06270 */
[----:B------:R-:W1:Y:S01]  /*d920*/  MUFU.TANH R4, R23 ;  /* 0x0000001700047308 */ /* 0x000e620000002400 */
[----:B------:R-:W-:-:S02]  /*d930*/  FSEL R192, R3, -INF , !P2 ;  /* 0xff80000003c07808 */ /* 0x000fc40005000000 */
[----:B------:R-:W-:Y:S01]  /*d940*/  ISETP.GE.AND P2, PT, R2, R16, PT ;  /* 0x000000100200720c */ /* 0x000fe20003f46270 */
[----:B------:R-:W-:Y:S01]  /*d950*/  FFMA.FTZ R2, R29, UR5, R20 ;  /* 0x000000051d027c23 */ /* 0x000fe20008010014 */
[----:B------:R-:W-:Y:S01]  /*d960*/  FSEL R196, R31, -INF , !P6 ;  /* 0xff8000001fc47808 */ /* 0x000fe20007000000 */
[----:B--2---:R-:W-:Y:S01]  /*d970*/  FFMA.FTZ R29, R29, UR5, R5 ;  /* 0x000000051d1d7c23 */ /* 0x004fe20008010005 */
[----:B------:R-:W-:Y:S02]  /*d980*/  FSEL R195, R30, -INF , !P1 ;  /* 0xff8000001ec37808 */ /* 0x000fe40004800000 */
[----:B------:R-:W-:Y:S02]  /*d990*/  FSEL R190, R2, -INF , !P0 ;  /* 0xff80000002be7808 */ /* 0x000fe40004000000 */
[----:B------:R-:W-:Y:S02]  /*d9a0*/  PLOP3.LUT P0, PT, PT, PT, UP0, 0x80, 0x0 ;  /* 0x000000000000781c */ /* 0x000fe40003f0f008 */
[----:B------:R-:W-:-:S02]  /*d9b0*/  ISETP.GE.AND P6, PT, R0, R17, PT ;  /* 0x000000110000720c */ /* 0x000fc40003fc6270 */
[----:B------:R-:W-:Y:S01]  /*d9c0*/  ISETP.GE.AND P1, PT, R0, R16, PT ;  /* 0x000000100000720c */ /* 0x000fe20003f26270 */
[C---:B------:R-:W-:Y:S01]  /*d9d0*/  FFMA.FTZ R0, R28.reuse, UR5, R21 ;  /* 0x000000051c007c23 */ /* 0x040fe20008010015 */
[----:B-1----:R-:W-:Y:S01]  /*d9e0*/  FFMA.FTZ R28, R28, UR5, R4 ;  /* 0x000000051c1c7c23 */ /* 0x002fe20008010004 */
[----:B------:R-:W-:-:S03]  /*d9f0*/  FSEL R194, R29, -INF , !P2 ;  /* 0xff8000001dc27808 */ /* 0x000fc60005000000 */
[----:B------:R-:W-:Y:S02]  /*da00*/  FSEL R191, R0, -INF , !P6 ;  /* 0xff80000000bf7808 */ /* 0x000fe40007000000 */
        /* <DEDUP_REMOVED lines=69> */
.L_x_778:
[----:B------:R-:W-:Y:S05]  /*de60*/  BSYNC B0 ;  /* 0x0000000000007941 */ /* 0x000fea0003800000 */
.L_x_777:
[----:B------:R-:W0:Y:S02]  /*de70*/  LDGDEPBAR ;  /* 0x00000000000079af */ /* 0x000e240000000000 */
.L_x_776:
[----:B------:R-:W-:Y:S01]  /*de80*/  FMNMX.FTZ R106, R250, R46, !PT ;  /* 0x0000002efa6a7209 */ /* 0x000fe20007810000 */
[----:B-1----:R-:W3:Y:S03]  /*de90*/  LDL.LU R7, [R1+0x14] ;  /* 0x0000140001077983 */ /* 0x002ee60000300800 */
[----:B------:R-:W-:Y:S01]  /*dea0*/  FMNMX.FTZ R106, R56, R106, !PT ;  /* 0x0000006a386a7209 */ /* 0x000fe20007810000 */
[----:B------:R-:W4:Y:S01]  /*deb0*/  LDL.LU R29, [R1+0x1c] ;  /* 0x00001c00011d7983 */ /* 0x000f220000300800 */
        /* <DEDUP_REMOVED lines=34> */
[----:B--2---:R-:W1:Y:S01]  /*e0e0*/  SHFL.BFLY PT, R4, R106, 0x2, 0x1f ;  /* 0x0c401f006a047f89 */ /* 0x004e6200000e0000 */
        /* <DEDUP_REMOVED lines=18> */
[----:B------:R-:W1:Y:S01]  /*e210*/  SHFL.BFLY PT, R3, R106, 0x1, 0x1f ;  /* 0x0c201f006a037f89 */ /* 0x000e6200000e0000 */
[----:B------:R-:W-:Y:S02]  /*e220*/  FMNMX.FTZ R104, R190, R2, !PT ;  /* 0x00000002be687209 */ /* 0x000fe40007810000 */
[----:B------:R-:W-:Y:S02]  /*e230*/  FMNMX.FTZ R0, R185, R0, !PT ;  /* 0x00000000b9007209 */ /* 0x000fe40007810000 */
        /* <DEDUP_REMOVED lines=22> */
[----:B------:R-:W-:Y:S01]  /*e3a0*/  MOV R31, R251 ;  /* 0x000000fb001f7202 */ /* 0x000fe20000000f00 */
[----:B------:R-:W2:Y:S02]  /*e3b0*/  SHFL.BFLY PT, R5, R0, 0x2, 0x1f ;  /* 0x0c401f0000057f89 */ /* 0x000ea400000e0000 */
[----:B------:R5:W2:Y:S02]  /*e3c0*/  MUFU.EX2 R32, R3 ;  /* 0x0000000300207308 */ /* 0x000aa40000000800 */
[----:B------:R-:W2:Y:S01]  /*e3d0*/  SHFL.BFLY PT, R6, R104, 0x1, 0x1f ;  /* 0x0c201f0068067f89 */ /* 0x000ea200000e0000 */
[----:B-----5:R-:W-:Y:S01]  /*e3e0*/  FFMA.FTZ R3, R56, UR19, -R2 ;  /* 0x0000001338037c23 */ /* 0x020fe20008010802 */
[----:B-1----:R-:W-:-:S04]  /*e3f0*/  FMNMX.FTZ R105, R105, R4, !PT ;  /* 0x0000000469697209 */ /* 0x002fc80007810000 */
[----:B------:R1:W-:Y:S01]  /*e400*/  MUFU.EX2 R28, R3 ;  /* 0x00000003001c7308 */ /* 0x0003e20000000800 */
[----:B--2---:R-:W-:Y:S01]  /*e410*/  FMNMX.FTZ R0, R0, R5, !PT ;  /* 0x0000000500007209 */ /* 0x004fe20007810000 */
[----:B------:R-:W2:Y:S01]  /*e420*/  SHFL.BFLY PT, R4, R105, 0x1, 0x1f ;  /* 0x0c201f0069047f89 */ /* 0x000ea200000e0000 */
[----:B------:R-:W-:-:S03]  /*e430*/  FMNMX.FTZ R104, R104, R6, !PT ;  /* 0x0000000668687209 */ /* 0x000fc60007810000 */
[----:B------:R-:W5:Y:S01]  /*e440*/  SHFL.BFLY PT, R103, R0, 0x1, 0x1f ;  /* 0x0c201f0000677f89 */ /* 0x000f6200000e0000 */
[----:B------:R-:W-:Y:S01]  /*e450*/  FSETP.NEU.FTZ.AND P2, PT, R104, -INF , PT ;  /* 0xff8000006800780b */ /* 0x000fe20003f5d000 */
[----:B-1----:R-:W-:-:S04]  /*e460*/  FFMA.FTZ R3, R57, UR19, -R2 ;  /* 0x0000001339037c23 */ /* 0x002fc80008010802 */
[----:B------:R1:W-:Y:S01]  /*e470*/  MUFU.EX2 R252, R3 ;  /* 0x0000000300fc7308 */ /* 0x0003e20000000800 */
[----:B--2---:R-:W-:Y:S02]  /*e480*/  FMNMX.FTZ R105, R105, R4, !PT ;  /* 0x0000000469697209 */ /* 0x004fe40007810000 */
[----:B-----5:R-:W-:-:S03]  /*e490*/  FMNMX.FTZ R103, R0, R103, !PT ;  /* 0x0000006700677209 */ /* 0x020fc60007810000 */
[C---:B------:R-:W-:Y:S01]  /*e4a0*/  FMUL.FTZ R13, R105.reuse, UR19 ;  /* 0x00000013690d7c20 */ /* 0x040fe20008410000 */
[----:B------:R-:W-:Y:S02]  /*e4b0*/  FSETP.NEU.FTZ.AND P3, PT, R105, -INF , PT ;  /* 0xff8000006900780b */ /* 0x000fe40003f7d000 */
[C---:B------:R-:W-:Y:S01]  /*e4c0*/  FSETP.NEU.FTZ.AND P1, PT, R103.reuse, -INF , PT ;  /* 0xff8000006700780b */ /* 0x040fe20003f3d000 */
[----:B------:R-:W-:Y:S01]  /*e4d0*/  FMUL.FTZ R12, R103, UR19 ;  /* 0x00000013670c7c20 */ /* 0x000fe20008410000 */
[----:B------:R-:W-:Y:S01]  /*e4e0*/  FSEL R13, R13, RZ, P3 ;  /* 0x000000ff0d0d7208 */ /* 0x000fe20001800000 */
[----:B-1----:R-:W-:Y:S01]  /*e4f0*/  FFMA.FTZ R3, R101, UR19, -R2 ;  /* 0x0000001365037c23 */ /* 0x002fe20008010802 */
[----:B------:R-:W-:Y:S02]  /*e500*/  MOV R101, R32 ;  /* 0x0000002000657202 */ /* 0x000fe40000000f00 */
[----:B------:R-:W-:Y:S01]  /*e510*/  FSEL R12, R12, RZ, P1 ;  /* 0x000000ff0c0c7208 */ /* 0x000fe20000800000 */
[----:B------:R1:W-:Y:S01]  /*e520*/  MUFU.EX2 R11, R3 ;  /* 0x00000003000b7308 */ /* 0x0003e20000000800 */
[----:B------:R-:W-:-:S03]  /*e530*/  FFMA.FTZ R4, R47, UR19, -R13 ;  /* 0x000000132f047c23 */ /* 0x000fc6000801080d */
[----:B------:R-:W-:-:S04]  /*e540*/  FFMA.FTZ R5, R25, UR19, -R12 ;  /* 0x0000001319057c23 */ /* 0x000fc8000801080c */
[----:B------:R2:W-:Y:S08]  /*e550*/  MUFU.EX2 R247, R4 ;  /* 0x0000000400f77308 */ /* 0x0005f00000000800 */
[----:B------:R5:W-:Y:S01]  /*e560*/  MUFU.EX2 R241, R5 ;  /* 0x0000000500f17308 */ /* 0x000be20000000800 */
[----:B-1----:R-:W-:-:S07]  /*e570*/  FFMA.FTZ R3, R100, UR19, -R2 ;  /* 0x0000001364037c23 */ /* 0x002fce0008010802 */
[----:B------:R1:W-:Y:S01]  /*e580*/  MUFU.EX2 R10, R3 ;  /* 0x00000003000a7308 */ /* 0x0003e20000000800 */
[----:B--2---:R-:W-:-:S07]  /*e590*/  FFMA.FTZ R4, R58, UR19, -R13 ;  /* 0x000000133a047c23 */ /* 0x004fce000801080d */
[----:B------:R-:W-:Y:S01]  /*e5a0*/  MUFU.EX2 R251, R4 ;  /* 0x0000000400fb7308 */ /* 0x000fe20000000800 */
[----:B-----5:R-:W-:Y:S01]  /*e5b0*/  FSEL R5, R106, RZ, P4 ;  /* 0x000000ff6a057208 */ /* 0x020fe20002000000 */
[----:B-1----:R-:W-:-:S06]  /*e5c0*/  FFMA.FTZ R3, R59, UR19, -R2 ;  /* 0x000000133b037c23 */ /* 0x002fcc0008010802 */
[----:B------:R1:W-:Y:S02]  /*e5d0*/  MUFU.EX2 R33, R3 ;  /* 0x0000000300217308 */ /* 0x0003e40000000800 */
[----:B-1----:R-:W-:Y:S01]  /*e5e0*/  FFMA.FTZ R3, R102, UR19, -R2 ;  /* 0x0000001366037c23 */ /* 0x002fe20008010802 */
[----:B------:R-:W-:-:S05]  /*e5f0*/  MOV R102, R31 ;  /* 0x0000001f00667202 */ /* 0x000fca0000000f00 */
[----:B------:R1:W-:Y:S02]  /*e600*/  MUFU.EX2 R9, R3 ;  /* 0x0000000300097308 */ /* 0x0003e40000000800 */
[----:B-1----:R-:W-:Y:S01]  /*e610*/  FFMA.FTZ R3, R107, UR19, -R2 ;  /* 0x000000136b037c23 */ /* 0x002fe20008010802 */
[----:B------:R-:W-:-:S05]  /*e620*/  MOV R107, R30 ;  /* 0x0000001e006b7202 */ /* 0x000fca0000000f00 */
[----:B------:R1:W-:Y:S01]  /*e630*/  MUFU.EX2 R8, R3 ;  /* 0x0000000300087308 */ /* 0x0003e20000000800 */
[----:B---3--:R-:W-:Y:S02]  /*e640*/  MOV R100, R7 ;  /* 0x0000000700647202 */ /* 0x008fe40000000f00 */
[----:B----4-:R-:W-:Y:S01]  /*e650*/  MOV R47, R29 ;  /* 0x0000001d002f7202 */ /* 0x010fe20000000f00 */
[----:B-1----:R-:W-:-:S05]  /*e660*/  FMUL.FTZ R3, R104, UR19 ;  /* 0x0000001368037c20 */ /* 0x002fca0008410000 */
[----:B------:R-:W-:-:S05]  /*e670*/  FSEL R3, R3, RZ, P2 ;  /* 0x000000ff03037208 */ /* 0x000fca0001000000 */
[--C-:B------:R-:W-:Y:S01]  /*e680*/  FFMA.FTZ R0, R42, UR19, -R3.reuse ;  /* 0x000000132a007c23 */ /* 0x100fe20008010803 */
[----:B------:R-:W-:-:S03]  /*e690*/  FFMA.FTZ R4, R27, UR19, -R3 ;  /* 0x000000131b047c23 */ /* 0x000fc60008010803 */
[----:B------:R1:W-:Y:S08]  /*e6a0*/  MUFU.EX2 R243, R0 ;  /* 0x0000000000f37308 */ /* 0x0003f00000000800 */
[----:B------:R-:W-:Y:S01]  /*e6b0*/  MUFU.EX2 R244, R4 ;  /* 0x0000000400f47308 */ /* 0x000fe20000000800 */
[----:B-1----:R-:W-:-:S07]  /*e6c0*/  FFMA.FTZ R0, R26, UR19, -R3 ;  /* 0x000000131a007c23 */ /* 0x002fce0008010803 */
[----:B------:R1:W-:Y:S02]  /*e6d0*/  MUFU.EX2 R245, R0 ;  /* 0x0000000000f57308 */ /* 0x0003e40000000800 */
[----:B-1----:R-:W-:Y:S02]  /*e6e0*/  FFMA.FTZ R0, R24, UR19, -R3 ;  /* 0x0000001318007c23 */ /* 0x002fe40008010803 */
[----:B------:R-:W1:Y:S04]  /*e6f0*/  LDSM.16.MT88.4 R24, [R228+0xa000] ;  /* 0x00a00000e418783b */ /* 0x000e680000004200 */
        /* <DEDUP_REMOVED lines=28> */
[----:B------:R-:W-:Y:S01]  /*e8c0*/  F2FP.BF16.F32.PACK_AB R4, R243, R244 ;  /* 0x000000f4f304723e */ /* 0x000fe200000010ff */
[----:B------:R-:W-:Y:S01]  /*e8d0*/  FMUL.FTZ R152, R152, R44 ;  /* 0x0000002c98987220 */ /* 0x000fe20000410000 */
[--C-:B----4-:R-:W-:Y:S01]  /*e8e0*/  FFMA.FTZ R0, R176, UR19, -R13.reuse ;  /* 0x00000013b0007c23 */ /* 0x110fe2000801080d */
[----:B------:R-:W-:Y:S01]  /*e8f0*/  MOV R176, R28 ;  /* 0x0000001c00b07202 */ /* 0x000fe20000000f00 */
[-C--:B-----5:R-:W-:Y:S01]  /*e900*/  FMUL.FTZ R130, R130, R15.reuse ;  /* 0x0000000f82827220 */ /* 0x0a0fe20000410000 */
[----:B------:R-:W2:Y:S01]  /*e910*/  LDSM.16.MT88.4 R28, [R230+0xa000] ;  /* 0x00a00000e61c783b */ /* 0x000ea20000004200 */
[----:B------:R3:W-:Y:S01]  /*e920*/  MUFU.EX2 R238, R0 ;  /* 0x0000000000ee7308 */ /* 0x0007e20000000800 */
[----:B------:R-:W-:Y:S01]  /*e930*/  FMUL.FTZ R131, R131, R15 ;  /* 0x0000000f83837220 */ /* 0x000fe20000410000 */
[----:B------:R-:W-:Y:S01]  /*e940*/  MOV R249, R33 ;  /* 0x0000002100f97202 */ /* 0x000fe20000000f00 */
[-C--:B------:R-:W-:Y:S01]  /*e950*/  FMUL.FTZ R146, R146, R15.reuse ;  /* 0x0000000f92927220 */ /* 0x080fe20000410000 */
[----:B------:R-:W4:Y:S01]  /*e960*/  LDSM.16.MT88.4 R32, [R228+0xb000] ;  /* 0x00b00000e420783b */ /* 0x000f220000004200 */
        /* <DEDUP_REMOVED lines=9> */
[C---:B-1----:R-:W-:Y:S01]  /*ea00*/  HMMA.16816.F32.BF16 R144, R4.reuse, R24, R144 ;  /* 0x000000180490723c */ /* 0x042fe20000041890 */
[----:B------:R-:W-:Y:S01]  /*ea10*/  MOV R131, R10 ;  /* 0x0000000a00837202 */ /* 0x000fe20000000f00 */
[-C--:B------:R-:W-:Y:S01]  /*ea20*/  FMUL.FTZ R120, R120, R44.reuse ;  /* 0x0000002c78787220 */ /* 0x080fe20000410000 */
[----:B---3--:R-:W-:Y:S01]  /*ea30*/  FFMA.FTZ R0, R177, UR19, -R13 ;  /* 0x00000013b1007c23 */ /* 0x008fe2000801080d */
[----:B------:R-:W-:Y:S01]  /*ea40*/  MOV R177, R11 ;  /* 0x0000000b00b17202 */ /* 0x000fe20000000f00 */
[----:B------:R-:W-:Y:S01]  /*ea50*/  FMUL.FTZ R121, R121, R44 ;  /* 0x0000002c79797220 */ /* 0x000fe20000410000 */
[C---:B------:R-:W-:Y:S01]  /*ea60*/  HMMA.16816.F32.BF16 R152, R4.reuse, R26, R152 ;  /* 0x0000001a0498723c */ /* 0x040fe20000041898 */
[----:B------:R1:W3:Y:S01]  /*ea70*/  MUFU.EX2 R237, R0 ;  /* 0x0000000000ed7308 */ /* 0x0002e20000000800 */
        /* <DEDUP_REMOVED lines=16> */
[--C-:B-1----:R-:W-:Y:S01]  /*eb80*/  FFMA.FTZ R0, R39, UR19, -R3.reuse ;  /* 0x0000001327007c23 */ /* 0x102fe20008010803 */
[----:B---3--:R-:W-:Y:S01]  /*eb90*/  F2FP.BF16.F32.PACK_AB R11, R237, R238 ;  /* 0x000000eeed0b723e */ /* 0x008fe200000010ff */
        /* <DEDUP_REMOVED lines=17> */
[----:B------:R-:W-:Y:S01]  /*ecb0*/  FMUL.FTZ R93, R93, R44 ;  /* 0x0000002c5d5d7220 */ /* 0x000fe20000410000 */
[-C--:B------:R-:W-:Y:S01]  /*ecc0*/  FMUL.FTZ R94, R94, R15.reuse ;  /* 0x0000000f5e5e7220 */ /* 0x080fe20000410000 */
[----:B-1----:R-:W-:Y:S01]  /*ecd0*/  FFMA.FTZ R0, R38, UR19, -R3 ;  /* 0x0000001326007c23 */ /* 0x002fe20008010803 */
[----:B------:R-:W-:Y:S01]  /*ece0*/  FMUL.FTZ R95, R95, R15 ;  /* 0x0000000f5f5f7220 */ /* 0x000fe20000410000 */
[C---:B------:R-:W-:Y:S02]  /*ecf0*/  HMMA.16816.F32.BF16 R168, R4.reuse, R30, R168 ;  /* 0x0000001e04a8723c */ /* 0x040fe400000418a8 */
[----:B------:R1:W2:Y:S04]  /*ed00*/  MUFU.EX2 R235, R0 ;  /* 0x0000000000eb7308 */ /* 0x0002a80000000800 */
[C---:B----4-:R-:W-:Y:S06]  /*ed10*/  HMMA.16816.F32.BF16 R72, R4.reuse, R32, R72 ;  /* 0x000000200448723c */ /* 0x050fec0000041848 */
[C---:B------:R-:W-:Y:S06]  /*ed20*/  HMMA.16816.F32.BF16 R76, R4.reuse, R34, R76 ;  /* 0x00000022044c723c */ /* 0x040fec000004184c */
[----:B------:R-:W-:Y:S01]  /*ed30*/  HMMA.16816.F32.BF16 R88, R4, R48, R88 ;  /* 0x000000300458723c */ /* 0x000fe20000041858 */
[----:B-1----:R-:W-:Y:S01]  /*ed40*/  FMUL.FTZ R0, R8, UR19 ;  /* 0x0000001308007c20 */ /* 0x002fe20008410000 */
[----:B------:R-:W-:-:S03]  /*ed50*/  F2FP.BF16.F32.PACK_AB R8, R176, R101 ;  /* 0x00000065b008723e */ /* 0x000fc600000010ff */
[----:B------:R1:W3:Y:S01]  /*ed60*/  MUFU.EX2 R46, R0 ;  /* 0x00000000002e7308 */ /* 0x0002e20000000800 */
[----:B------:R-:W-:Y:S07]  /*ed70*/  HMMA.16816.F32.BF16 R92, R4, R50, R92 ;  /* 0x00000032045c723c */ /* 0x000fee000004185c */
[----:B--2---:R-:W-:Y:S01]  /*ed80*/  F2FP.BF16.F32.PACK_AB R4, R235, R236 ;  /* 0x000000eceb04723e */ /* 0x004fe200000010ff */
[----:B-1----:R-:W-:Y:S01]  /*ed90*/  FMUL.FTZ R0, R9, UR19 ;  /* 0x0000001309007c20 */ /* 0x002fe20008410000 */
[----:B------:R-:W-:Y:S01]  /*eda0*/  F2FP.BF16.F32.PACK_AB R9, R251, R247 ;  /* 0x000000f7fb09723e */ /* 0x000fe200000010ff */
[-C--:B---3--:R-:W-:Y:S01]  /*edb0*/  FMUL.FTZ R148, R148, R46.reuse ;  /* 0x0000002e94947220 */ /* 0x088fe20000410000 */
        /* <DEDUP_REMOVED lines=60> */
[----:B-1----:R-:W-:Y:S01]  /*f180*/  FFMA.FTZ R0, R52, UR19, -R12 ;  /* 0x0000001334007c23 */ /* 0x002fe2000801080c */
[----:B------:R-:W-:Y:S01]  /*f190*/  FMUL.FTZ R99, R99, R45 ;  /* 0x0000002d63637220 */ /* 0x000fe20000410000 */
[----:B---3--:R-:W-:Y:S01]  /*f1a0*/  F2FP.BF16.F32.PACK_AB R6, R226, R227 ;  /* 0x000000e3e206723e */ /* 0x008fe200000010ff */
[----:B------:R-:W-:Y:S01]  /*f1b0*/  FFMA.FTZ R14, R202, UR19, -R2 ;  /* 0x00000013ca0e7c23 */ /* 0x000fe20008010802 */
[----:B------:R1:W-:Y:S01]  /*f1c0*/  MUFU.EX2 R225, R0 ;  /* 0x0000000000e17308 */ /* 0x0003e20000000800 */
[C---:B------:R-:W-:Y:S01]  /*f1d0*/  HMMA.16816.F32.BF16 R164, R8.reuse, R28, R164 ;  /* 0x0000001c08a4723c */ /* 0x040fe200000418a4 */
[----:B------:R-:W-:Y:S01]  /*f1e0*/  MOV R202, R176 ;  /* 0x000000b000ca7202 */ /* 0x000fe20000000f00 */
[----:B------:R-:W-:Y:S04]  /*f1f0*/  LDSM.16.MT88.4 R124, [R228+0x9c00] ;  /* 0x009c0000e47c783b */ /* 0x000fe80000004200 */
[C---:B------:R-:W-:Y:S01]  /*f200*/  HMMA.16816.F32.BF16 R172, R8.reuse, R30, R172 ;  /* 0x0000001e08ac723c */ /* 0x040fe200000418ac */
[----:B------:R-:W3:Y:S04]  /*f210*/  LDSM.16.MT88.4 R28, [R230+0xa400] ;  /* 0x00a40000e61c783b */ /* 0x000ee80000004200 */
[----:B------:R-:W-:Y:S01]  /*f220*/  LDSM.16.MT88.4 R140, [R230+0x9c00] ;  /* 0x009c0000e68c783b */ /* 0x000fe20000004200 */
[----:B------:R-:W-:Y:S01]  /*f230*/  HMMA.16816.F32.BF16 R68, R8, R32, R68 ;  /* 0x000000200844723c */ /* 0x000fe20000041844 */
[----:B-1----:R-:W-:-:S05]  /*f240*/  FFMA.FTZ R0, R53, UR19, -R12 ;  /* 0x0000001335007c23 */ /* 0x002fca000801080c */
[C---:B------:R-:W-:Y:S01]  /*f250*/  HMMA.16816.F32.BF16 R80, R8.reuse, R34, R80 ;  /* 0x000000220850723c */ /* 0x040fe20000041850 */
[----:B------:R-:W-:Y:S01]  /*f260*/  LDSM.16.MT88.4 R32, [R230+0x9800] ;  /* 0x00980000e620783b */ /* 0x000fe20000004200 */
[----:B------:R1:W2:Y:S04]  /*f270*/  MUFU.EX2 R224, R0 ;  /* 0x0000000000e07308 */ /* 0x0002a80000000800 */
[C---:B------:R-:W-:Y:S06]  /*f280*/  HMMA.16816.F32.BF16 R84, R8.reuse, R48, R84 ;  /* 0x000000300854723c */ /* 0x040fec0000041854 */
[----:B------:R-:W-:Y:S01]  /*f290*/  HMMA.16816.F32.BF16 R96, R8, R50, R96 ;  /* 0x000000320860723c */ /* 0x000fe20000041860 */
[--C-:B-1----:R-:W-:Y:S01]  /*f2a0*/  FFMA.FTZ R0, R37, UR19, -R12.reuse ;  /* 0x0000001325007c23 */ /* 0x102fe2000801080c */
[----:B--2---:R-:W-:Y:S01]  /*f2b0*/  F2FP.BF16.F32.PACK_AB R5, R224, R225 ;  /* 0x000000e1e005723e */ /* 0x004fe200000010ff */
[----:B------:R-:W1:Y:S04]  /*f2c0*/  LDSM.16.MT88.4 R36, [R228+0xb400] ;  /* 0x00b40000e424783b */ /* 0x000e680000004200 */
[----:B------:R-:W-:Y:S01]  /*f2d0*/  F2FP.BF16.F32.PACK_AB R8, R249, R131 ;  /* 0x00000083f908723e */ /* 0x000fe200000010ff */
[----:B------:R2:W-:Y:S01]  /*f2e0*/  MUFU.EX2 R223, R0 ;  /* 0x0000000000df7308 */ /* 0x0005e20000000800 */
[----:B------:R-:W-:Y:S01]  /*f2f0*/  F2FP.BF16.F32.PACK_AB R10, R248, R250 ;  /* 0x000000faf80a723e */ /* 0x000fe200000010ff */
[----:B--2---:R-:W-:-:S06]  /*f300*/  FFMA.FTZ R0, R108, UR19, -R12 ;  /* 0x000000136c007c23 */ /* 0x004fcc000801080c */
[----:B------:R2:W4:Y:S02]  /*f310*/  MUFU.EX2 R222, R0 ;  /* 0x0000000000de7308 */ /* 0x0005240000000800 */
[----:B--2---:R-:W-:Y:S01]  /*f320*/  FFMA.FTZ R0, R183, UR19, -R13 ;  /* 0x00000013b7007c23 */ /* 0x004fe2000801080d */
[----:B----4-:R-:W-:-:S05]  /*f330*/  F2FP.BF16.F32.PACK_AB R7, R222, R223 ;  /* 0x000000dfde07723e */ /* 0x010fca00000010ff */
[----:B------:R-:W-:Y:S02]  /*f340*/  MUFU.EX2 R183, R14 ;  /* 0x0000000e00b77308 */ /* 0x000fe40000000800 */
[C---:B------:R-:W-:Y:S06]  /*f350*/  HMMA.16816.F32.BF16 R48, R4.reuse, R24, R112 ;  /* 0x000000180430723c */ /* 0x040fec0000041870 */
[----:B------:R2:W-:Y:S01]  /*f360*/  MUFU.EX2 R221, R0 ;  /* 0x0000000000dd7308 */ /* 0x0005e20000000800 */
[C---:B------:R-:W-:Y:S06]  /*f370*/  HMMA.16816.F32.BF16 R52, R4.reuse, R26, R120 ;  /* 0x0000001a0434723c */ /* 0x040fec0000041878 */
[C---:B------:R-:W-:Y:S06]  /*f380*/  HMMA.16816.F32.BF16 R108, R4.reuse, R42, R92 ;  /* 0x0000002a046c723c */ /* 0x040fec000004185c */
[----:B------:R-:W-:Y:S01]  /*f390*/  HMMA.16816.F32.BF16 R56, R4, R16, R56 ;  /* 0x000000100438723c */ /* 0x000fe20000041838 */
[----:B--2---:R-:W-:-:S04]  /*f3a0*/  FFMA.FTZ R0, R187, UR19, -R13 ;  /* 0x00000013bb007c23 */ /* 0x004fc8000801080d */
[----:B------:R2:W4:Y:S01]  /*f3b0*/  MUFU.EX2 R220, R0 ;  /* 0x0000000000dc7308 */ /* 0x0005220000000800 */
[C---:B------:R-:W-:Y:S06]  /*f3c0*/  HMMA.16816.F32.BF16 R136, R4.reuse, R18, R136 ;  /* 0x000000120488723c */ /* 0x040fec0000041888 */
[C---:B-----5:R-:W-:Y:S06]  /*f3d0*/  HMMA.16816.F32.BF16 R144, R4.reuse, R20, R144 ;  /* 0x000000140490723c */ /* 0x060fec0000041890 */
[----:B------:R-:W-:Y:S01]  /*f3e0*/  HMMA.16816.F32.BF16 R152, R4, R22, R152 ;  /* 0x000000160498723c */ /* 0x000fe20000041898 */
[----:B--2---:R-:W-:Y:S01]  /*f3f0*/  FFMA.FTZ R0, R188, UR19, -R13 ;  /* 0x00000013bc007c23 */ /* 0x004fe2000801080d */
[----:B----4-:R-:W-:-:S04]  /*f400*/  F2FP.BF16.F32.PACK_AB R9, R220, R221 ;  /* 0x000000dddc09723e */ /* 0x010fc800000010ff */
[C---:B---3--:R-:W-:Y:S01]  /*f410*/  HMMA.16816.F32.BF16 R160, R4.reuse, R28, R160 ;  /* 0x0000001c04a0723c */ /* 0x048fe200000418a0 */
[----:B------:R2:W-:Y:S05]  /*f420*/  MUFU.EX2 R219, R0 ;  /* 0x0000000000db7308 */ /* 0x0005ea0000000800 */
[C---:B------:R-:W-:Y:S06]  /*f430*/  HMMA.16816.F32.BF16 R168, R4.reuse, R30, R168 ;  /* 0x0000001e04a8723c */ /* 0x040fec00000418a8 */
[C---:B-1----:R-:W-:Y:S06]  /*f440*/  HMMA.16816.F32.BF16 R72, R4.reuse, R36, R72 ;  /* 0x000000240448723c */ /* 0x042fec0000041848 */
[----:B------:R-:W-:Y:S01]  /*f450*/  HMMA.16816.F32.BF16 R76, R4, R38, R76 ;  /* 0x00000026044c723c */ /* 0x000fe2000004184c */
[----:B--2---:R-:W-:-:S04]  /*f460*/  FFMA.FTZ R0, R189, UR19, -R13 ;  /* 0x00000013bd007c23 */ /* 0x004fc8000801080d */
[----:B------:R1:W2:Y:S01]  /*f470*/  MUFU.EX2 R218, R0 ;  /* 0x0000000000da7308 */ /* 0x0002a20000000800 */
[----:B------:R-:W-:Y:S01]  /*f480*/  HMMA.16816.F32.BF16 R88, R4, R40, R88 ;  /* 0x000000280458723c */ /* 0x000fe20000041858 */
[----:B-1----:R-:W-:Y:S01]  /*f490*/  FFMA.FTZ R0, R198, UR19, -R2 ;  /* 0x00000013c6007c23 */ /* 0x002fe20008010802 */
[----:B--2---:R-:W-:-:S05]  /*f4a0*/  F2FP.BF16.F32.PACK_AB R11, R218, R219 ;  /* 0x000000dbda0b723e */ /* 0x004fca00000010ff */
[----:B------:R1:W-:Y:S02]  /*f4b0*/  MUFU.EX2 R211, R0 ;  /* 0x0000000000d37308 */ /* 0x0003e40000000800 */
        /* <DEDUP_REMOVED lines=41> */
[----:B---3--:R-:W-:Y:S02]  /*f750*/  F2FP.BF16.F32.PACK_AB R7, R186, R187 ;  /* 0x000000bbba07723e */ /* 0x008fe400000010ff */
[----:B------:R-:W-:-:S03]  /*f760*/  MOV R201, R131 ;  /* 0x0000008300c97202 */ /* 0x000fc60000000f00 */
[----:B------:R2:W-:Y:S02]  /*f770*/  MUFU.EX2 R185, R0 ;  /* 0x0000000000b97308 */ /* 0x0005e40000000800 */
[C---:B------:R-:W-:Y:S06]  /*f780*/  HMMA.16816.F32.BF16 R48, R4.reuse, R24, R48 ;  /* 0x000000180430723c */ /* 0x040fec0000041830 */
[C---:B------:R-:W-:Y:S06]  /*f790*/  HMMA.16816.F32.BF16 R52, R4.reuse, R26, R52 ;  /* 0x0000001a0434723c */ /* 0x040fec0000041834 */
[----:B------:R-:W-:Y:S01]  /*f7a0*/  HMMA.16816.F32.BF16 R56, R4, R32, R56 ;  /* 0x000000200438723c */ /* 0x000fe20000041838 */
[----:B--2---:R-:W-:Y:S01]  /*f7b0*/  FFMA.FTZ R0, R200, UR19, -R2 ;  /* 0x00000013c8007c23 */ /* 0x004fe20008010802 */
[----:B------:R-:W-:-:S03]  /*f7c0*/  MOV R200, R177 ;  /* 0x000000b100c87202 */ /* 0x000fc60000000f00 */
        /* <DEDUP_REMOVED lines=49> */
[----:B-1----:R-:W-:Y:S01]  /*fae0*/  FFMA.FTZ R0, R192, UR19, -R3 ;  /* 0x00000013c0007c23 */ /* 0x002fe20008010803 */
        /* <DEDUP_REMOVED lines=123> */
.L_x_772:
[----:B------:R-:W-:-:S12]  /*102a0*/  UIADD3 UR20, UR21, -0x1, URZ ;  /* 0xffffffff15147890 */ /* 0x000fd8000fffe03f */
.L_x_779:
        /* <DEDUP_REMOVED lines=16> */
[----:B------:R-:W-:Y:S01]  /*103b0*/  MOV R108, R104 ;  /* 0x00000068006c7202 */ /* 0x000fe20000000f00 */
[----:B------:R-:W-:Y:S01]  /*103c0*/  ULDC UR8, c[0x0][0x39c] ;  /* 0x0000e70000087ab9 */ /* 0x000fe20000000800 */
[----:B------:R-:W-:Y:S01]  /*103d0*/  ULDC UR4, c[0x0][0x2ec] ;  /* 0x0000bb0000047ab9 */ /* 0x000fe20000000800 */
[----:B------:R-:W-:-:S06]  /*103e0*/  ULDC.64 UR6, c[0x0][0x248] ;  /* 0x0000920000067ab9 */ /* 0x000fcc0000000a00 */
[----:B------:R-:W1:Y:S08]  /*103f0*/  @!P4 LDC.64 R4, c[0x0][0x220] ;  /* 0x00008800ff04cb82 */ /* 0x000e700000000a00 */
[----:B------:R-:W2:Y:S01]  /*10400*/  @!P4 LDC.64 R2, c[0x0][0x220] ;  /* 0x00008800ff02cb82 */ /* 0x000ea20000000a00 */
[----:B-1----:R1:W-:Y:S04]  /*10410*/  @!P4 STL.64 [R1+0x30], R4 ;  /* 0x000030040100c387 */ /* 0x0023e80000100a00 */
[----:B--2---:R2:W-:Y:S04]  /*10420*/  @!P4 STL.64 [R1+0x28], R2 ;  /* 0x000028020100c387 */ /* 0x0045e80000100a00 */
[----:B-1----:R-:W3:Y:S04]  /*10430*/  LDL.LU.64 R4, [R1] ;  /* 0x0000000001047983 */ /* 0x002ee80000300a00 */
[----:B--2---:R-:W3:Y:S02]  /*10440*/  LDL.LU.64 R2, [R1+0x8] ;  /* 0x0000080001027983 */ /* 0x004ee40000300a00 */
[----:B---3--:R-:W-:-:S05]  /*10450*/  IMAD.MOV.U32 R3, RZ, RZ, R5 ;  /* 0x000000ffff037224 */ /* 0x008fca00078e0005 */
[----:B------:R1:W-:Y:S01]  /*10460*/  STL.64 [R1+0x20], R2 ;  /* 0x0000200201007387 */ /* 0x0003e20000100a00 */
[----:B------:R-:W-:Y:S05]  /*10470*/  BRA `(.L_x_781) ;  /* 0x00000004000c7947 */ /* 0x000fea0003800000 */
.L_x_783:
[----:B------:R-:W2:Y:S01]  /*10480*/  LDL.64 R226, [R1+0x40] ;  /* 0x0000400001e27983 */ /* 0x000ea20000100a00 */
[----:B------:R-:W1:Y:S01]  /*10490*/  @!P4 LDC.64 R8, c[0x0][0x218] ;  /* 0x00008600ff08cb82 */ /* 0x000e620000000a00 */
[----:B------:R-:W-:Y:S02]  /*104a0*/  UIADD3 UR11, UR20, -0x1, URZ ;  /* 0xffffffff140b7890 */ /* 0x000fe4000fffe03f */
[----:B------:R-:W3:Y:S02]  /*104b0*/  LDL.64 R224, [R1+0x38] ;  /* 0x0000380001e07983 */ /* 0x000ee40000100a00 */
[----:B------:R-:W-:Y:S02]  /*104c0*/  USHF.R.S32.HI UR10, URZ, 0x1f, UR11 ;  /* 0x0000001f3f0a7899 */ /* 0x000fe4000801140b */
[----:B------:R4:W-:Y:S01]  /*104d0*/  @P4 STS [R234+0x6000], RZ ;  /* 0x006000ffea004388 */ /* 0x0009e20000000800 */
[----:B------:R-:W-:Y:S01]  /*104e0*/  UIMAD.WIDE.U32 UR26, UR11, UR6, URZ ;  /* 0x000000060b1a72a5 */ /* 0x000fe2000f8e003f */
[----:B------:R-:W5:Y:S01]  /*104f0*/  @!P3 LDC.64 R14, c[0x0][0x218] ;  /* 0x00008600ff0ebb82 */ /* 0x000f620000000a00 */
[----:B------:R-:W-:Y:S01]  /*10500*/  UIMAD UR10, UR10, UR6, URZ ;  /* 0x000000060a0a72a4 */ /* 0x000fe2000f8e023f */
[----:B------:R4:W-:Y:S03]  /*10510*/  @P4 STS [R234+0x6004], RZ ;  /* 0x006004ffea004388 */ /* 0x0009e60000000800 */
[----:B------:R-:W-:Y:S01]  /*10520*/  UIMAD UR10, UR11, UR7, UR10 ;  /* 0x000000070b0a72a4 */ /* 0x000fe2000f8e020a */
[----:B------:R4:W-:Y:S01]  /*10530*/  @P4 STS.64 [R234+0x6008], RZ ;  /* 0x006008ffea004388 */ /* 0x0009e20000000a00 */
[----:B------:R-:W-:Y:S01]  /*10540*/  IMAD.U32 R4, RZ, RZ, UR26 ;  /* 0x0000001aff047e24 */ /* 0x000fe2000f8e00ff */
[----:B------:R-:W4:Y:S01]  /*10550*/  @!P2 LDC.64 R12, c[0x0][0x218] ;  /* 0x00008600ff0cab82 */ /* 0x000f220000000a00 */
[----:B------:R-:W-:Y:S01]  /*10560*/  UIADD3 UR10, UR27, UR10, URZ ;  /* 0x0000000a1b0a7290 */ /* 0x000fe2000fffe03f */
[----:B------:R-:W-:Y:S05]  /*10570*/  IMAD.U32 R5, RZ, RZ, UR26 ;  /* 0x0000001aff057e24 */ /* 0x000fea000f8e00ff */
        /* <DEDUP_REMOVED lines=38> */
[C-C-:B------:R-:W-:Y:S02]  /*107e0*/  @!P3 LEA.HI.X R9, R5.reuse, R17, R6.reuse, 0x1, P1 ;  /* 0x000000110509b211 */ /* 0x140fe400008f0c06 */
        /* <DEDUP_REMOVED lines=12> */
.L_x_781:
[----:B--2---:R-:W2:Y:S01]  /*108b0*/  LDL.64 R18, [R1+0x20] ;  /* 0x0000200001127983 */ /* 0x004ea20000100a00 */
[----:B------:R-:W-:Y:S04]  /*108c0*/  DEPBAR.LE SB0, 0x0 ;  /* 0x000080000000791a */ /* 0x000fe80000000000 */
[----:B------:R-:W-:Y:S01]  /*108d0*/  ISETP.GE.AND P3, PT, R237, UR9, PT ;  /* 0x00000009ed007c0c */ /* 0x000fe2000bf66270 */
[----:B------:R-:W3:Y:S01]  /*108e0*/  LDL R4, [R1+0x30] ;  /* 0x0000300001047983 */ /* 0x000ee20000100800 */
[----:B-1----:R-:W-:Y:S01]  /*108f0*/  MOV R2, UR20 ;  /* 0x0000001400027c02 */ /* 0x002fe20008000f00 */
[----:B------:R-:W-:Y:S01]  /*10900*/  USHF.R.S32.HI UR11, URZ, 0x1f, UR20 ;  /* 0x0000001f3f0b7899 */ /* 0x000fe20008011414 */
[----:B------:R-:W-:Y:S01]  /*10910*/  ISETP.GE.AND P2, PT, R238, UR9, PT ;  /* 0x00000009ee007c0c */ /* 0x000fe2000bf46270 */
[----:B------:R-:W4:Y:S01]  /*10920*/  LDL R0, [R1+0x34] ;  /* 0x0000340001007983 */ /* 0x000f220000100800 */
[----:B------:R-:W-:Y:S03]  /*10930*/  UIMAD UR10, UR12, UR20, URZ ;  /* 0x000000140c0a72a4 */ /* 0x000fe6000f8e023f */
[----:B------:R-:W5:Y:S01]  /*10940*/  LDL R6, [R1+0x28] ;  /* 0x0000280001067983 */ /* 0x000f620000100800 */
[----:B------:R-:W-:Y:S03]  /*10950*/  UIMAD UR10, UR11, UR13, UR10 ;  /* 0x0000000d0b0a72a4 */ /* 0x000fe6000f8e020a */
[----:B------:R-:W5:Y:S01]  /*10960*/  LDL R16, [R1+0x2c] ;  /* 0x00002c0001107983 */ /* 0x000f620000100800 */
[----:B------:R-:W1:Y:S08]  /*10970*/  @!P3 LDC.64 R10, c[0x0][0x220] ;  /* 0x00008800ff0abb82 */ /* 0x000e700000000a00 */
[----:B------:R-:W-:Y:S06]  /*10980*/  BAR.SYNC.DEFER_BLOCKING 0x0 ;  /* 0x0000000000007b1d */ /* 0x000fec0000010000 */
[----:B------:R-:W-:Y:S02]  /*10990*/  @P4 STS.64 [R234+0x9008], RZ ;  /* 0x009008ffea004388 */ /* 0x000fe40000000a00 */
[----:B------:R-:W4:Y:S04]  /*109a0*/  @!P2 LDC.64 R8, c[0x0][0x220] ;  /* 0x00008800ff08ab82 */ /* 0x000f280000000a00 */
[----:B------:R-:W-:Y:S04]  /*109b0*/  @P4 STS [R234+0x9000], RZ ;  /* 0x009000ffea004388 */ /* 0x000fe80000000800 */
[----:B------:R-:W5:Y:S01]  /*109c0*/  @!P3 LDC.64 R12, c[0x0][0x220] ;  /* 0x00008800ff0cbb82 */ /* 0x000f620000000a00 */
[----:B------:R-:W-:Y:S07]  /*109d0*/  @P4 STS [R234+0x9004], RZ ;  /* 0x009004ffea004388 */ /* 0x000fee0000000800 */
[----:B------:R-:W5:Y:S01]  /*109e0*/  @!P2 LDC.64 R14, c[0x0][0x220] ;  /* 0x00008800ff0eab82 */ /* 0x000f620000000a00 */
[----:B------:R-:W1:Y:S02]  /*109f0*/  S2R R235, SR_TID.X ;  /* 0x0000000000eb7919 */ /* 0x000e640000002100 */
[----:B-1----:R-:W-:Y:S04]  /*10a00*/  SHF.L.U32 R235, R235, 0x1, RZ ;  /* 0x00000001ebeb7819 */ /* 0x002fe800000006ff */
[----:B------:R-:W-:Y:S01]  /*10a10*/  LOP3.LUT R235, R235, 0x6, RZ, 0xc0, !PT ;  /* 0x00000006ebeb7812 */ /* 0x000fe200078ec0ff */
[----:B--2---:R-:W-:Y:S05]  /*10a20*/  IMAD.WIDE.U32 R2, R2, UR13, R18 ;  /* 0x0000000d02027c25 */ /* 0x004fea000f8e0012 */
[----:B------:R-:W-:Y:S02]  /*10a30*/  IADD3 R3, R3, UR10, RZ ;  /* 0x0000000a03037c10 */ /* 0x000fe4000fffe0ff */
[C---:B---3--:R-:W-:Y:S02]  /*10a40*/  @!P4 LEA R4, P0, R2.reuse, R4, 0x1 ;  /* 0x000000040204c211 */ /* 0x048fe400078008ff */
[C---:B------:R-:W-:Y:S02]  /*10a50*/  @!P3 LEA R10, P1, R2.reuse, R10, 0x1 ;  /* 0x0000000a020ab211 */ /* 0x040fe400078208ff */
[C-C-:B----4-:R-:W-:Y:S02]  /*10a60*/  @!P4 LEA.HI.X R5, R2.reuse, R0, R3.reuse, 0x1, P0 ;  /* 0x000000000205c211 */ /* 0x150fe400000f0c03 */
[C-C-:B------:R-:W-:Y:S02]  /*10a70*/  @!P3 LEA.HI.X R11, R2.reuse, R11, R3.reuse, 0x1, P1 ;  /* 0x0000000b020bb211 */ /* 0x140fe400008f0c03 */
[C---:B------:R-:W-:Y:S01]  /*10a80*/  @!P2 LEA R8, P0, R2.reuse, R8, 0x1 ;  /* 0x000000080208a211 */ /* 0x040fe200078008ff */
[----:B------:R-:W-:Y:S01]  /*10a90*/  @!PT LDS RZ, [RZ] ;  /* 0x00000000fffff984 */ /* 0x000fe20000000800 */
[----:B------:R-:W-:Y:S01]  /*10aa0*/  @!PT LDS RZ, [RZ] ;  /* 0x00000000fffff984 */ /* 0x000fe20000000800 */
[----:B------:R-:W-:Y:S01]  /*10ab0*/  @!PT LDS RZ, [RZ] ;  /* 0x00000000fffff984 */ /* 0x000fe20000000800 */
[----:B------:R1:W-:Y:S01]  /*10ac0*/  @!P4 LDGSTS.E.BYPASS.LTC128B.128 [R234+0x9000], desc[UR22][R4.64] ;  /* 0x0900000004eacfae */ /* 0x0003e2000b901d56 */
[C---:B------:R-:W-:Y:S02]  /*10ad0*/  IADD3 R0, P5, R2.reuse, UR24, RZ ;  /* 0x0000001802007c10 */ /* 0x040fe4000ffbe0ff */
[----:B------:R-:W-:Y:S02]  /*10ae0*/  @!P2 LEA.HI.X R9, R2, R9, R3, 0x1, P0 ;  /* 0x000000090209a211 */ /* 0x000fe400000f0c03 */
[----:B------:R-:W-:Y:S02]  /*10af0*/  IADD3.X R3, R3, UR18, RZ, P5, !PT ;  /* 0x0000001203037c10 */ /* 0x000fe4000affe4ff */
[C---:B-----5:R-:W-:Y:S01]  /*10b00*/  @!P4 LEA R6, P5, R0.reuse, R6, 0x1 ;  /* 0x000000060006c211 */ /* 0x060fe200078a08ff */
[----:B------:R-:W-:Y:S01]  /*10b10*/  @P3 STS.128 [R234+0xa000], RZ ;  /* 0x00a000ffea003388 */ /* 0x000fe20000000c00 */
[C---:B------:R-:W-:Y:S02]  /*10b20*/  @!P2 LEA R2, P0, R0.reuse, R14, 0x1 ;  /* 0x0000000e0002a211 */ /* 0x040fe400078008ff */
[C-C-:B------:R-:W-:Y:S02]  /*10b30*/  @!P4 LEA.HI.X R7, R0.reuse, R16, R3.reuse, 0x1, P5 ;  /* 0x000000100007c211 */ /* 0x140fe400028f0c03 */
[----:B------:R-:W-:Y:S03]  /*10b40*/  ISETP.LT.AND P5, PT, RZ, UR20, PT ;  /* 0x00000014ff007c0c */ /* 0x000fe6000bfa1270 */
[----:B------:R-:W-:Y:S01]  /*10b50*/  @!PT LDS RZ, [RZ] ;  /* 0x00000000fffff984 */ /* 0x000fe20000000800 */
[----:B------:R-:W-:Y:S01]  /*10b60*/  @!PT LDS RZ, [RZ] ;  /* 0x00000000fffff984 */ /* 0x000fe20000000800 */
[----:B------:R-:W-:Y:S01]  /*10b70*/  @!PT LDS RZ, [RZ] ;  /* 0x00000000fffff984 */ /* 0x000fe20000000800 */
[----:B------:R-:W-:Y:S08]  /*10b80*/  @!P3 LDGSTS.E.BYPASS.LTC128B.128 [R234+0xa000], desc[UR22][R10.64+0x40] ;  /* 0x0a0000400aeabfae */ /* 0x000ff0000b901d56 */
[----:B------:R-:W-:Y:S01]  /*10b90*/  @P2 STS.128 [R234+0xb000], RZ ;  /* 0x00b000ffea002388 */ /* 0x000fe20000000c00 */
[C---:B-1----:R-:W-:Y:S04]  /*10ba0*/  @!P3 LEA R4, P1, R0.reuse, R12, 0x1 ;  /* 0x0000000c0004b211 */ /* 0x042fe800078208ff */
[C-C-:B------:R-:W-:Y:S03]  /*10bb0*/  @!P3 LEA.HI.X R5, R0.reuse, R13, R3.reuse, 0x1, P1 ;  /* 0x0000000d0005b211 */ /* 0x140fe600008f0c03 */
[----:B------:R-:W-:Y:S01]  /*10bc0*/  @!PT LDS RZ, [RZ] ;  /* 0x00000000fffff984 */ /* 0x000fe20000000800 */
[----:B------:R-:W-:Y:S01]  /*10bd0*/  @!PT LDS RZ, [RZ] ;  /* 0x00000000fffff984 */ /* 0x000fe20000000800 */
[----:B------:R-:W-:Y:S01]  /*10be0*/  @!PT LDS RZ, [RZ] ;  /* 0x00000000fffff984 */ /* 0x000fe20000000800 */
[----:B------:R-:W-:Y:S01]  /*10bf0*/  @!P2 LDGSTS.E.BYPASS.LTC128B.128 [R234+0xb000], desc[UR22][R8.64+0x80] ;  /* 0x0b00008008eaafae */ /* 0x000fe2000b901d56 */
[----:B------:R-:W-:Y:S02]  /*10c00*/  @!P2 LEA.HI.X R3, R0, R15, R3, 0x1, P0 ;  /* 0x0000000f0003a211 */ /* 0x000fe400000f0c03 */
[----:B------:R-:W-:Y:S04]  /*10c10*/  MOV R0, UR20 ;  /* 0x0000001400007c02 */ /* 0x000fe80008000f00 */
[----:B------:R-:W-:Y:S01]  /*10c20*/  LEA R0, R0, R235, 0x6 ;  /* 0x000000eb00007211 */ /* 0x000fe200078e30ff */
        /* <DEDUP_REMOVED lines=16> */
[----:B------:R-:W2:Y:S08]  /*10d30*/  LDSM.16.M88.4 R16, [R229+0x6000] ;  /* 0x00600000e510783b */ /* 0x000eb00000000200 */
[----:B------:R-:W3:Y:S01]  /*10d40*/  LDSM.16.M88.4 R60, [R232+0x1000] ;  /* 0x00100000e83c783b */ /* 0x000ee20000000200 */
[----:B-1----:R-:W-:Y:S02]  /*10d50*/  IADD3 R2, R0, 0x1, RZ ;  /* 0x0000000100027810 */ /* 0x002fe40007ffe0ff */
[----:B------:R-:W-:Y:S02]  /*10d60*/  I2FP.F32.S32 R3, R0 ;  /* 0x0000000000037245 */ /* 0x000fe40000201400 */
[----:B------:R-:W-:Y:S03]  /*10d70*/  I2FP.F32.S32 R2, R2 ;  /* 0x0000000200027245 */ /* 0x000fe60000201400 */
[----:B------:R-:W1:Y:S08]  /*10d80*/  LDSM.16.M88.4 R32, [R229+0x6400] ;  /* 0x00640000e520783b */ /* 0x000e700000000200 */
[----:B------:R-:W0:Y:S08]  /*10d90*/  LDGDEPBAR ;  /* 0x00000000000079af */ /* 0x000e300000000000 */
[----:B------:R-:W4:Y:S08]  /*10da0*/  LDSM.16.M88.4 R48, [R229+0x6800] ;  /* 0x00680000e530783b */ /* 0x000f300000000200 */
[----:B------:R-:W5:Y:S01]  /*10db0*/  LDSM.16.M88.4 R176, [R229+0x6c00] ;  /* 0x006c0000e5b0783b */ /* 0x000f620000000200 */
[-C--:B--2---:R-:W-:Y:S07]  /*10dc0*/  HMMA.16816.F32.BF16 R4, R64, R16.reuse, RZ ;  /* 0x000000104004723c */ /* 0x084fee00000418ff */
[----:B------:R-:W-:Y:S01]  /*10dd0*/  LDSM.16.M88.4 R180, [R233] ;  /* 0x00000000e9b4783b */ /* 0x000fe20000000200 */
[C---:B---3--:R-:W-:Y:S07]  /*10de0*/  HMMA.16816.F32.BF16 R8, R60.reuse, R16, RZ ;  /* 0x000000103c08723c */ /* 0x048fee00000418ff */
[----:B------:R-:W2:Y:S01]  /*10df0*/  LDSM.16.M88.4 R184, [R231+0x6000] ;  /* 0x00600000e7b8783b */ /* 0x000ea20000000200 */
[-C--:B------:R-:W-:Y:S06]  /*10e00*/  HMMA.16816.F32.BF16 R12, R60, R18.reuse, RZ ;  /* 0x000000123c0c723c */ /* 0x080fec00000418ff */
[C---:B------:R-:W-:Y:S01]  /*10e10*/  HMMA.16816.F32.BF16 R16, R64.reuse, R18, RZ ;  /* 0x000000124010723c */ /* 0x040fe200000418ff */
[----:B------:R-:W3:Y:S05]  /*10e20*/  LDSM.16.M88.4 R188, [R233+0x1000] ;  /* 0x00100000e9bc783b */ /* 0x000eea0000000200 */
[-C--:B-1----:R-:W-:Y:S03]  /*10e30*/  HMMA.16816.F32.BF16 R20, R64, R32.reuse, RZ ;  /* 0x000000204014723c */ /* 0x082fe600000418ff */
[----:B------:R-:W1:Y:S03]  /*10e40*/  LDSM.16.M88.4 R192, [R231+0x6400] ;  /* 0x00640000e7c0783b */ /* 0x000e660000000200 */
[C---:B------:R-:W-:Y:S05]  /*10e50*/  HMMA.16816.F32.BF16 R24, R60.reuse, R32, RZ ;  /* 0x000000203c18723c */ /* 0x040fea00000418ff */
[----:B------:R-:W1:Y:S01]  /*10e60*/  LDSM.16.M88.4 R196, [R231+0x6800] ;  /* 0x00680000e7c4783b */ /* 0x000e620000000200 */
[-C--:B------:R-:W-:Y:S06]  /*10e70*/  HMMA.16816.F32.BF16 R28, R60, R34.reuse, RZ ;  /* 0x000000223c1c723c */ /* 0x080fec00000418ff */
[C---:B------:R-:W-:Y:S01]  /*10e80*/  HMMA.16816.F32.BF16 R32, R64.reuse, R34, RZ ;  /* 0x000000224020723c */ /* 0x040fe200000418ff */
[----:B------:R-:W1:Y:S05]  /*10e90*/  LDSM.16.M88.4 R200, [R231+0x6c00] ;  /* 0x006c0000e7c8783b */ /* 0x000e6a0000000200 */
        /* <DEDUP_REMOVED lines=14> */
[-C--:B--2---:R-:W-:Y:S03]  /*10f80*/  HMMA.16816.F32.BF16 R4, R180, R184.reuse, R4 ;  /* 0x000000b8b404723c */ /* 0x084fe60000041804 */
[----:B------:R-:W-:Y:S03]  /*10f90*/  LDSM.16.M88.4 R224, [R231+0x8000] ;  /* 0x00800000e7e0783b */ /* 0x000fe60000000200 */
[C---:B---3--:R-:W-:Y:S06]  /*10fa0*/  HMMA.16816.F32.BF16 R8, R188.reuse, R184, R8 ;  /* 0x000000b8bc08723c */ /* 0x048fec0000041808 */
[-C--:B------:R-:W-:Y:S06]  /*10fb0*/  HMMA.16816.F32.BF16 R12, R188, R186.reuse, R12 ;  /* 0x000000babc0c723c */ /* 0x080fec000004180c */
[C---:B------:R-:W-:Y:S01]  /*10fc0*/  HMMA.16816.F32.BF16 R16, R180.reuse, R186, R16 ;  /* 0x000000bab410723c */ /* 0x040fe20000041810 */
[----:B------:R-:W2:Y:S05]  /*10fd0*/  LDSM.16.M88.4 R184, [R229+0x7800] ;  /* 0x00780000e5b8783b */ /* 0x000eaa0000000200 */
        /* <DEDUP_REMOVED lines=15> */
[----:B------:R-:W1:Y:S03]  /*110d0*/  LDSM.16.M88.4 R180, [R233+0x2000] ;  /* 0x00200000e9b4783b */ /* 0x000e660000000200 */
        /* <DEDUP_REMOVED lines=16> */
[-C--:B------:R-:W-:Y:S06]  /*111e0*/  HMMA.16816.F32.BF16 R52, R204, R216.reuse, R52 ;  /* 0x000000d8cc34723c */ /* 0x080fec0000041834 */
[C---:B------:R-:W-:Y:S06]  /*111f0*/  HMMA.16816.F32.BF16 R56, R212.reuse, R216, R56 ;  /* 0x000000d8d438723c */ /* 0x040fec0000041838 */
[-C--:B------:R-:W-:Y:S01]  /*11200*/  HMMA.16816.F32.BF16 R60, R212, R218.reuse, R60 ;  /* 0x000000dad43c723c */ /* 0x080fe2000004183c */
[----:B------:R-:W-:Y:S05]  /*11210*/  LDSM.16.M88.4 R212, [R229+0x8400] ;  /* 0x00840000e5d4783b */ /* 0x000fea0000000200 */
[----:B------:R-:W-:Y:S03]  /*11220*/  HMMA.16816.F32.BF16 R64, R204, R218, R64 ;  /* 0x000000dacc40723c */ /* 0x000fe60000041840 */
[----:B------:R-:W4:Y:S03]  /*11230*/  LDSM.16.M88.4 R204, [R232+0x5000] ;  /* 0x00500000e8cc783b */ /* 0x000f260000000200 */
[-C--:B-1----:R-:W-:Y:S05]  /*11240*/  HMMA.16816.F32.BF16 R4, R180, R188.reuse, R4 ;  /* 0x000000bcb404723c */ /* 0x082fea0000041804 */
[----:B------:R-:W-:Y:S01]  /*11250*/  LDSM.16.M88.4 R216, [R229+0x8c00] ;  /* 0x008c0000e5d8783b */ /* 0x000fe20000000200 */
[C---:B------:R-:W-:Y:S06]  /*11260*/  HMMA.16816.F32.BF16 R8, R192.reuse, R188, R8 ;  /* 0x000000bcc008723c */ /* 0x040fec0000041808 */
[-C--:B------:R-:W-:Y:S06]  /*11270*/  HMMA.16816.F32.BF16 R12, R192, R190.reuse, R12 ;  /* 0x000000bec00c723c */ /* 0x080fec000004180c */
[C---:B------:R-:W-:Y:S01]  /*11280*/  HMMA.16816.F32.BF16 R16, R180.reuse, R190, R16 ;  /* 0x000000beb410723c */ /* 0x040fe20000041810 */
[----:B------:R-:W1:Y:S05]  /*11290*/  LDSM.16.M88.4 R188, [R229+0x8800] ;  /* 0x00880000e5bc783b */ /* 0x000e6a0000000200 */
        /* <DEDUP_REMOVED lines=36> */
[----:B------:R-:W1:Y:S01]  /*114e0*/  MUFU.TANH R195, R4 ;  /* 0x0000000400c37308 */ /* 0x000e620000002400 */
[----:B------:R-:W-:Y:S01]  /*114f0*/  FMUL.FTZ R7, R7, UR8 ;  /* 0x0000000807077c20 */ /* 0x000fe20008410000 */
[----:B------:R-:W-:Y:S01]  /*11500*/  FMUL.FTZ R10, R10, UR8 ;  /* 0x000000080a0a7c20 */ /* 0x000fe20008410000 */
[----:B------:R-:W-:Y:S01]  /*11510*/  FMUL.FTZ R8, R8, UR8 ;  /* 0x0000000808087c20 */ /* 0x000fe20008410000 */
[----:B------:R-:W-:Y:S01]  /*11520*/  FMUL.FTZ R11, R11, UR8 ;  /* 0x000000080b0b7c20 */ /* 0x000fe20008410000 */
[----:B------:R-:W-:Y:S05]  /*11530*/  FMUL.FTZ R9, R9, UR8 ;  /* 0x0000000809097c20 */ /* 0x000fea0008410000 */
[----:B------:R-:W2:Y:S01]  /*11540*/  MUFU.TANH R194, R6 ;  /* 0x0000000600c27308 */ /* 0x000ea20000002400 */
[----:B------:R-:W-:Y:S01]  /*11550*/  FMUL.FTZ R14, R14, UR8 ;  /* 0x000000080e0e7c20 */ /* 0x000fe20008410000 */
[----:B------:R-:W-:Y:S01]  /*11560*/  FMUL.FTZ R15, R15, UR8 ;  /* 0x000000080f0f7c20 */ /* 0x000fe20008410000 */
[----:B------:R-:W-:Y:S01]  /*11570*/  FMUL.FTZ R13, R13, UR8 ;  /* 0x000000080d0d7c20 */ /* 0x000fe20008410000 */
[----:B------:R-:W-:Y:S01]  /*11580*/  FMUL.FTZ R12, R12, UR8 ;  /* 0x000000080c0c7c20 */ /* 0x000fe20008410000 */
[----:B------:R-:W-:Y:S01]  /*11590*/  FMUL.FTZ R16, R16, UR8 ;  /* 0x0000000810107c20 */ /* 0x000fe20008410000 */
[----:B------:R-:W-:Y:S04]  /*115a0*/  FMUL.FTZ R18, R18, UR8 ;  /* 0x0000000812127c20 */ /* 0x000fe80008410000 */
[----:B------:R-:W-:Y:S01]  /*115b0*/  MUFU.TANH R198, R5 ;  /* 0x0000000500c67308 */ /* 0x000fe20000002400 */
[----:B------:R-:W-:Y:S01]  /*115c0*/  FMUL.FTZ R17, R17, UR8 ;  /* 0x0000000811117c20 */ /* 0x000fe20008410000 */
[----:B------:R-:W-:Y:S08]  /*115d0*/  FMUL.FTZ R19, R19, UR8 ;  /* 0x0000000813137c20 */ /* 0x000ff00008410000 */
[----:B------:R3:W-:Y:S10]  /*115e0*/  MUFU.TANH R197, R7 ;  /* 0x0000000700c57308 */ /* 0x0007f40000002400 */
[----:B------:R-:W4:Y:S10]  /*115f0*/  MUFU.TANH R104, R10 ;  /* 0x0000000a00687308 */ /* 0x000f340000002400 */
[----:B------:R-:W5:Y:S01]  /*11600*/  MUFU.TANH R103, R8 ;  /* 0x0000000800677308 */ /* 0x000f620000002400 */
[----:B---3--:R-:W3:Y:S09]  /*11610*/  LDSM.16.M88.4 R4, [R231+0x8400] ;  /* 0x00840000e704783b */ /* 0x008ef20000000200 */
[----:B------:R-:W5:Y:S10]  /*11620*/  MUFU.TANH R192, R11 ;  /* 0x0000000b00c07308 */ /* 0x000f740000002400 */
[----:B------:R1:W5:Y:S10]  /*11630*/  MUFU.TANH R109, R9 ;  /* 0x00000009006d7308 */ /* 0x0003740000002400 */
[----:B------:R-:W-:Y:S10]  /*11640*/  MUFU.TANH R106, R14 ;  /* 0x0000000e006a7308 */ /* 0x000ff40000002400 */
[----:B------:R-:W-:Y:S01]  /*11650*/  MUFU.TANH R193, R15 ;  /* 0x0000000f00c17308 */ /* 0x000fe20000002400 */
[----:B-1----:R-:W1:Y:S09]  /*11660*/  LDSM.16.M88.4 R8, [R231+0x8800] ;  /* 0x00880000e708783b */ /* 0x002e720000000200 */
[----:B------:R-:W-:Y:S01]  /*11670*/  MUFU.TANH R189, R13 ;  /* 0x0000000d00bd7308 */ /* 0x000fe20000002400 */
[-C--:B---3--:R-:W-:Y:S06]  /*11680*/  HMMA.16816.F32.BF16 R20, R220, R4.reuse, R20 ;  /* 0x00000004dc14723c */ /* 0x088fec0000041814 */
[C---:B------:R-:W-:Y:S03]  /*11690*/  HMMA.16816.F32.BF16 R24, R176.reuse, R4, R24 ;  /* 0x00000004b018723c */ /* 0x040fe60000041818 */
[----:B------:R-:W-:Y:S03]  /*116a0*/  MUFU.TANH R105, R12 ;  /* 0x0000000c00697308 */ /* 0x000fe60000002400 */
[-C--:B------:R-:W-:Y:S07]  /*116b0*/  HMMA.16816.F32.BF16 R28, R176, R6.reuse, R28 ;  /* 0x00000006b01c723c */ /* 0x080fee000004181c */
[----:B------:R-:W3:Y:S01]  /*116c0*/  MUFU.TANH R16, R16 ;  /* 0x0000001000107308 */ /* 0x000ee20000002400 */
[C---:B------:R-:W-:Y:S01]  /*116d0*/  HMMA.16816.F32.BF16 R32, R220.reuse, R6, R32 ;  /* 0x00000006dc20723c */ /* 0x040fe20000041820 */
[----:B------:R-:W2:Y:S01]  /*116e0*/  LDSM.16.M88.4 R4, [R231+0x8c00] ;  /* 0x008c0000e704783b */ /* 0x000ea20000000200 */
[----:B------:R-:W-:Y:S07]  /*116f0*/  DEPBAR.LE SB0, 0x0 ;  /* 0x000080000000791a */ /* 0x000fee0000000000 */
[----:B------:R-:W3:Y:S02]  /*11700*/  MUFU.TANH R18, R18 ;  /* 0x0000001200127308 */ /* 0x000ee40000002400 */
[----:B------:R-:W-:Y:S01]  /*11710*/  FMUL.FTZ R23, R23, UR8 ;  /* 0x0000000817177c20 */ /* 0x000fe20008410000 */
[----:B------:R-:W-:Y:S01]  /*11720*/  FMUL.FTZ R21, R21, UR8 ;  /* 0x0000000815157c20 */ /* 0x000fe20008410000 */
[----:B------:R-:W-:Y:S01]  /*11730*/  FMUL.FTZ R22, R22, UR8 ;  /* 0x0000000816167c20 */ /* 0x000fe20008410000 */
[----:B------:R-:W-:Y:S01]  /*11740*/  FMUL.FTZ R26, R26, UR8 ;  /* 0x000000081a1a7c20 */ /* 0x000fe20008410000 */
[----:B------:R-:W-:Y:S04]  /*11750*/  FMUL.FTZ R27, R27, UR8 ;  /* 0x000000081b1b7c20 */ /* 0x000fe80008410000 */
[----:B------:R4:W-:Y:S01]  /*11760*/  MUFU.TANH R181, R23 ;  /* 0x0000001700b57308 */ /* 0x0009e20000002400 */
[----:B------:R-:W-:Y:S01]  /*11770*/  BAR.SYNC.DEFER_BLOCKING 0x0 ;  /* 0x0000000000007b1d */ /* 0x000fe20000010000 */
[-C--:B-1----:R-:W-:Y:S05]  /*11780*/  HMMA.16816.F32.BF16 R36, R220, R8.reuse, R36 ;  /* 0x00000008dc24723c */ /* 0x082fea0000041824 */
[----:B------:R-:W-:Y:S03]  /*11790*/  FMUL.FTZ R30, R30, UR8 ;  /* 0x000000081e1e7c20 */ /* 0x000fe60008410000 */
[----:B------:R1:W3:Y:S01]  /*117a0*/  MUFU.TANH R182, R26 ;  /* 0x0000001a00b67308 */ /* 0x0002e20000002400 */
[C---:B------:R-:W-:Y:S04]  /*117b0*/  HMMA.16816.F32.BF16 R40, R176.reuse, R8, R40 ;  /* 0x00000008b028723c */ /* 0x040fe80000041828 */
[----:B------:R-:W-:Y:S01]  /*117c0*/  FMUL.FTZ R32, R32, UR8 ;  /* 0x0000000820207c20 */ /* 0x000fe20008410000 */
[----:B------:R-:W-:Y:S01]  /*117d0*/  FMUL.FTZ R31, R31, UR8 ;  /* 0x000000081f1f7c20 */ /* 0x000fe20008410000 */
[-C--:B------:R-:W-:Y:S03]  /*117e0*/  HMMA.16816.F32.BF16 R44, R176, R10.reuse, R44 ;  /* 0x0000000ab02c723c */ /* 0x080fe6000004182c */
[----:B------:R5:W-:Y:S02]  /*117f0*/  MUFU.TANH R15, R30 ;  /* 0x0000001e000f7308 */ /* 0x000be40000002400 */
[----:B------:R-:W-:Y:S01]  /*11800*/  FMUL.FTZ R33, R33, UR8 ;  /* 0x0000000821217c20 */ /* 0x000fe20008410000 */
[C---:B------:R-:W-:Y:S07]  /*11810*/  HMMA.16816.F32.BF16 R48, R220.reuse, R10, R48 ;  /* 0x0000000adc30723c */ /* 0x040fee0000041830 */
[----:B------:R3:W-:Y:S01]  /*11820*/  MUFU.TANH R14, R32 ;  /* 0x00000020000e7308 */ /* 0x0007e20000002400 */
[----:B------:R-:W-:Y:S03]  /*11830*/  FMUL.FTZ R36, R36, UR8 ;  /* 0x0000000824247c20 */ /* 0x000fe60008410000 */
[----:B------:R-:W-:Y:S01]  /*11840*/  FMUL.FTZ R25, R25, UR8 ;  /* 0x0000000819197c20 */ /* 0x000fe20008410000 */
[----:B------:R-:W-:Y:S01]  /*11850*/  FMUL.FTZ R29, R29, UR8 ;  /* 0x000000081d1d7c20 */ /* 0x000fe20008410000 */
[----:B------:R-:W-:Y:S01]  /*11860*/  FMUL.FTZ R35, R35, UR8 ;  /* 0x0000000823237c20 */ /* 0x000fe20008410000 */
[-C--:B--2---:R-:W-:Y:S03]  /*11870*/  HMMA.16816.F32.BF16 R52, R220, R4.reuse, R52 ;  /* 0x00000004dc34723c */ /* 0x084fe60000041834 */
[----:B------:R2:W-:Y:S01]  /*11880*/  MUFU.TANH R183, R27 ;  /* 0x0000001b00b77308 */ /* 0x0005e20000002400 */
[----:B------:R-:W-:Y:S01]  /*11890*/  FMUL.FTZ R24, R24, UR8 ;  /* 0x0000000818187c20 */ /* 0x000fe20008410000 */
[----:B------:R-:W-:Y:S01]  /*118a0*/  FMUL.FTZ R28, R28, UR8 ;  /* 0x000000081c1c7c20 */ /* 0x000fe20008410000 */
[----:B------:R-:W-:Y:S01]  /*118b0*/  FMUL.FTZ R34, R34, UR8 ;  /* 0x0000000822227c20 */ /* 0x000fe20008410000 */
[----:B------:R-:W-:Y:S01]  /*118c0*/  FMUL.FTZ R20, R20, UR8 ;  /* 0x0000000814147c20 */ /* 0x000fe20008410000 */
[----:B------:R-:W-:Y:S03]  /*118d0*/  FMUL.FTZ R40, R40, UR8 ;  /* 0x0000000828287c20 */ /* 0x000fe60008410000 */
[----:B------:R-:W-:Y:S01]  /*118e0*/  IADD3 R8, R0, 0x8, RZ ;  /* 0x0000000800087810 */ /* 0x000fe20007ffe0ff */
[C---:B------:R-:W-:Y:S01]  /*118f0*/  HMMA.16816.F32.BF16 R56, R176.reuse, R4, R56 ;  /* 0x00000004b038723c */ /* 0x040fe20000041838 */
[----:B------:R2:W-:Y:S03]  /*11900*/  MUFU.TANH R184, R31 ;  /* 0x0000001f00b87308 */ /* 0x0005e60000002400 */
[----:B------:R-:W-:Y:S01]  /*11910*/  FMUL.FTZ R44, R44, UR8 ;  /* 0x000000082c2c7c20 */ /* 0x000fe20008410000 */
[C---:B----4-:R-:W-:Y:S01]  /*11920*/  FFMA.FTZ R23, R3.reuse, UR5, R195 ;  /* 0x0000000503177c23 */ /* 0x050fe200080100c3 */
[C---:B-1----:R-:W-:Y:S01]  /*11930*/  FFMA.FTZ R26, R3.reuse, UR5, R194 ;  /* 0x00000005031a7c23 */ /* 0x042fe200080100c2 */
[C---:B-----5:R-:W-:Y:S01]  /*11940*/  FFMA.FTZ R30, R3.reuse, UR5, R104 ;  /* 0x00000005031e7c23 */ /* 0x060fe20008010068 */
[----:B---3--:R-:W-:Y:S03]  /*11950*/  FFMA.FTZ R32, R3, UR5, R103 ;  /* 0x0000000503207c23 */ /* 0x008fe60008010067 */
[----:B------:R1:W-:Y:S01]  /*11960*/  MUFU.TANH R110, R33 ;  /* 0x00000021006e7308 */ /* 0x0003e20000002400 */
[-C--:B------:R-:W-:Y:S03]  /*11970*/  HMMA.16816.F32.BF16 R60, R176, R6.reuse, R60 ;  /* 0x00000006b03c723c */ /* 0x080fe6000004183c */
[----:B------:R-:W-:Y:S01]  /*11980*/  IADD3 R9, R0, 0x9, RZ ;  /* 0x0000000900097810 */ /* 0x000fe20007ffe0ff */
[----:B------:R-:W-:Y:S01]  /*11990*/  FMUL.FTZ R50, R50, UR8 ;  /* 0x0000000832327c20 */ /* 0x000fe20008410000 */
[----:B------:R-:W-:Y:S01]  /*119a0*/  I2FP.F32.S32 R3, R8 ;  /* 0x0000000800037245 */ /* 0x000fe20000201400 */
[C---:B--2---:R-:W-:Y:S03]  /*119b0*/  FFMA.FTZ R27, R2.reuse, UR5, R198 ;  /* 0x00000005021b7c23 */ /* 0x044fe600080100c6 */
[----:B------:R2:W-:Y:S02]  /*119c0*/  MUFU.TANH R191, R36 ;  /* 0x0000002400bf7308 */ /* 0x0005e40000002400 */
[----:B------:R-:W-:Y:S01]  /*119d0*/  FFMA.FTZ R31, R2, UR5, R197 ;  /* 0x00000005021f7c23 */ /* 0x000fe200080100c5 */
[----:B------:R-:W-:Y:S04]  /*119e0*/  HMMA.16816.F32.BF16 R64, R220, R6, R64 ;  /* 0x00000006dc40723c */ /* 0x000fe80000041840 */
[----:B------:R-:W-:Y:S01]  /*119f0*/  FMUL.FTZ R42, R42, UR8 ;  /* 0x000000082a2a7c20 */ /* 0x000fe20008410000 */
[----:B------:R-:W-:Y:S02]  /*11a00*/  FMUL.FTZ R38, R38, UR8 ;  /* 0x0000000826267c20 */ /* 0x000fe40008410000 */
[----:B------:R3:W-:Y:S01]  /*11a10*/  MUFU.TANH R102, R21 ;  /* 0x0000001500667308 */ /* 0x0007e20000002400 */
[----:B-1----:R-:W-:Y:S03]  /*11a20*/  FFMA.FTZ R33, R2, UR5, R192 ;  /* 0x0000000502217c23 */ /* 0x002fe600080100c0 */
[----:B------:R-:W-:Y:S01]  /*11a30*/  FMUL.FTZ R39, R39, UR8 ;  /* 0x0000000827277c20 */ /* 0x000fe20008410000 */
[----:B------:R-:W-:Y:S01]  /*11a40*/  FMUL.FTZ R43, R43, UR8 ;  /* 0x000000082b2b7c20 */ /* 0x000fe20008410000 */
[----:B------:R-:W-:Y:S01]  /*11a50*/  FMUL.FTZ R41, R41, UR8 ;  /* 0x0000000829297c20 */ /* 0x000fe20008410000 */
[----:B------:R-:W-:Y:S03]  /*11a60*/  IADD3 R4, R0, 0x18, RZ ;  /* 0x0000001800047810 */ /* 0x000fe60007ffe0ff */
[----:B------:R1:W-:Y:S01]  /*11a70*/  MUFU.TANH R185, R25 ;  /* 0x0000001900b97308 */ /* 0x0003e20000002400 */
[----:B--2---:R-:W-:Y:S01]  /*11a80*/  FFMA.FTZ R36, R2, UR5, R109 ;  /* 0x0000000502247c23 */ /* 0x004fe2000801006d */
[----:B------:R-:W-:Y:S01]  /*11a90*/  I2FP.F32.S32 R2, R9 ;  /* 0x0000000900027245 */ /* 0x000fe20000201400 */
[----:B------:R-:W-:Y:S01]  /*11aa0*/  FMUL.FTZ R37, R37, UR8 ;  /* 0x0000000825257c20 */ /* 0x000fe20008410000 */
[----:B------:R-:W-:Y:S01]  /*11ab0*/  IADD3 R5, R0, 0x19, RZ ;  /* 0x0000001900057810 */ /* 0x000fe20007ffe0ff */
[----:B------:R-:W-:Y:S01]  /*11ac0*/  FMUL.FTZ R47, R47, UR8 ;  /* 0x000000082f2f7c20 */ /* 0x000fe20008410000 */
[----:B------:R-:W-:Y:S01]  /*11ad0*/  FMUL.FTZ R45, R45, UR8 ;  /* 0x000000082d2d7c20 */ /* 0x000fe20008410000 */
[----:B------:R-:W-:Y:S03]  /*11ae0*/  FMUL.FTZ R49, R49, UR8 ;  /* 0x0000000831317c20 */ /* 0x000fe60008410000 */
[----:B------:R2:W-:Y:S01]  /*11af0*/  MUFU.TANH R188, R29 ;  /* 0x0000001d00bc7308 */ /* 0x0005e20000002400 */
[----:B---3--:R-:W-:Y:S01]  /*11b00*/  FFMA.FTZ R21, R3, UR5, R16 ;  /* 0x0000000503157c23 */ /* 0x008fe20008010010 */
[----:B------:R-:W-:Y:S01]  /*11b10*/  FMUL.FTZ R51, R51, UR8 ;  /* 0x0000000833337c20 */ /* 0x000fe20008410000 */
[----:B------:R-:W-:Y:S01]  /*11b20*/  FMUL.FTZ R46, R46, UR8 ;  /* 0x000000082e2e7c20 */ /* 0x000fe20008410000 */
[----:B------:R-:W-:Y:S01]  /*11b30*/  FMUL.FTZ R48, R48, UR8 ;  /* 0x0000000830307c20 */ /* 0x000fe20008410000 */
[----:B------:R-:W-:Y:S01]  /*11b40*/  FMUL.FTZ R52, R52, UR8 ;  /* 0x0000000834347c20 */ /* 0x000fe20008410000 */
[----:B------:R-:W-:Y:S01]  /*11b50*/  FMUL.FTZ R54, R54, UR8 ;  /* 0x0000000836367c20 */ /* 0x000fe20008410000 */
[----:B------:R-:W-:Y:S03]  /*11b60*/  FMUL.FTZ R58, R58, UR8 ;  /* 0x000000083a3a7c20 */ /* 0x000fe60008410000 */
[----:B------:R3:W-:Y:S01]  /*11b70*/  MUFU.TANH R13, R35 ;  /* 0x00000023000d7308 */ /* 0x0007e20000002400 */
[----:B-1----:R-:W-:Y:S01]  /*11b80*/  FFMA.FTZ R25, R3, UR5, R18 ;  /* 0x0000000503197c23 */ /* 0x002fe20008010012 */
[----:B------:R-:W-:Y:S01]  /*11b90*/  FMUL.FTZ R56, R56, UR8 ;  /* 0x0000000838387c20 */ /* 0x000fe20008410000 */
[----:B------:R-:W-:Y:S01]  /*11ba0*/  FMUL.FTZ R53, R53, UR8 ;  /* 0x0000000835357c20 */ /* 0x000fe20008410000 */
[----:B------:R-:W-:Y:S01]  /*11bb0*/  FMUL.FTZ R55, R55, UR8 ;  /* 0x0000000837377c20 */ /* 0x000fe20008410000 */
[----:B------:R-:W-:Y:S01]  /*11bc0*/  FMUL.FTZ R59, R59, UR8 ;  /* 0x000000083b3b7c20 */ /* 0x000fe20008410000 */
[----:B------:R-:W-:Y:S01]  /*11bd0*/  FMUL.FTZ R57, R57, UR8 ;  /* 0x0000000839397c20 */ /* 0x000fe20008410000 */
[----:B------:R-:W-:Y:S03]  /*11be0*/  FMUL.FTZ R60, R60, UR8 ;  /* 0x000000083c3c7c20 */ /* 0x000fe60008410000 */
[----:B------:R-:W1:Y:S01]  /*11bf0*/  MUFU.TANH R17, R17 ;  /* 0x0000001100117308 */ /* 0x000e620000002400 */
[----:B--2---:R-:W-:Y:S01]  /*11c00*/  FFMA.FTZ R29, R3, UR5, R106 ;  /* 0x00000005031d7c23 */ /* 0x004fe2000801006a */
[----:B------:R-:W-:Y:S01]  /*11c10*/  FMUL.FTZ R64, R64, UR8 ;  /* 0x0000000840407c20 */ /* 0x000fe20008410000 */
[----:B------:R-:W-:Y:S01]  /*11c20*/  FMUL.FTZ R62, R62, UR8 ;  /* 0x000000083e3e7c20 */ /* 0x000fe20008410000 */
[----:B------:R-:W-:Y:S01]  /*11c30*/  FMUL.FTZ R9, R65, UR8 ;  /* 0x0000000841097c20 */ /* 0x000fe20008410000 */
[----:B------:R-:W-:Y:S01]  /*11c40*/  FMUL.FTZ R8, R67, UR8 ;  /* 0x0000000843087c20 */ /* 0x000fe20008410000 */
[----:B------:R-:W-:Y:S04]  /*11c50*/  FMUL.FTZ R63, R63, UR8 ;  /* 0x000000083f3f7c20 */ /* 0x000fe80008410000 */
[----:B------:R-:W-:Y:S01]  /*11c60*/  MUFU.TANH R19, R19 ;  /* 0x0000001300137308 */ /* 0x000fe20000002400 */
[----:B---3--:R-:W-:Y:S01]  /*11c70*/  FFMA.FTZ R35, R3, UR5, R105 ;  /* 0x0000000503237c23 */ /* 0x008fe20008010069 */
[----:B------:R-:W-:Y:S04]  /*11c80*/  IADD3 R3, R0, 0x10, RZ ;  /* 0x0000001000037810 */ /* 0x000fe80007ffe0ff */
[----:B------:R-:W-:Y:S04]  /*11c90*/  I2FP.F32.S32 R3, R3 ;  /* 0x0000000300037245 */ /* 0x000fe80000201400 */
[----:B------:R1:W2:Y:S01]  /*11ca0*/  MUFU.TANH R180, R22 ;  /* 0x0000001600b47308 */ /* 0x0002a20000002400 */
[C---:B------:R-:W-:Y:S09]  /*11cb0*/  FFMA.FTZ R182, R3.reuse, UR5, R182 ;  /* 0x0000000503b67c23 */ /* 0x040ff200080100b6 */
[----:B------:R3:W4:Y:S10]  /*11cc0*/  MUFU.TANH R187, R24 ;  /* 0x0000001800bb7308 */ /* 0x0007340000002400 */
[----:B------:R5:W-:Y:S01]  /*11cd0*/  MUFU.TANH R186, R28 ;  /* 0x0000001c00ba7308 */ /* 0x000be20000002400 */
[C---:B-1----:R-:W-:Y:S01]  /*11ce0*/  FFMA.FTZ R22, R2.reuse, UR5, R17 ;  /* 0x0000000502167c23 */ /* 0x042fe20008010011 */
[C---:B--2---:R-:W-:Y:S08]  /*11cf0*/  FFMA.FTZ R180, R3.reuse, UR5, R180 ;  /* 0x0000000503b47c23 */ /* 0x044ff000080100b4 */
[----:B------:R1:W-:Y:S01]  /*11d00*/  MUFU.TANH R111, R34 ;  /* 0x00000022006f7308 */ /* 0x0003e20000002400 */
[C---:B---3--:R-:W-:Y:S01]  /*11d10*/  FFMA.FTZ R24, R2.reuse, UR5, R19 ;  /* 0x0000000502187c23 */ /* 0x048fe20008010013 */
[C---:B----4-:R-:W-:Y:S08]  /*11d20*/  FFMA.FTZ R187, R3.reuse, UR5, R187 ;  /* 0x0000000503bb7c23 */ /* 0x050ff000080100bb */
[----:B------:R-:W2:Y:S01]  /*11d30*/  MUFU.TANH R20, R20 ;  /* 0x0000001400147308 */ /* 0x000ea20000002400 */
[C---:B-----5:R-:W-:Y:S09]  /*11d40*/  FFMA.FTZ R28, R2.reuse, UR5, R193 ;  /* 0x00000005021c7c23 */ /* 0x060ff200080100c1 */
[----:B------:R2:W-:Y:S01]  /*11d50*/  MUFU.TANH R12, R40 ;  /* 0x00000028000c7308 */ /* 0x0005e20000002400 */
[----:B-1----:R-:W-:Y:S01]  /*11d60*/  FFMA.FTZ R34, R2, UR5, R189 ;  /* 0x0000000502227c23 */ /* 0x002fe200080100bd */
[----:B------:R-:W-:Y:S04]  /*11d70*/  IADD3 R2, R0, 0x11, RZ ;  /* 0x0000001100027810 */ /* 0x000fe80007ffe0ff */
[----:B------:R-:W-:Y:S04]  /*11d80*/  I2FP.F32.S32 R2, R2 ;  /* 0x0000000200027245 */ /* 0x000fe80000201400 */
[----:B------:R1:W-:Y:S01]  /*11d90*/  MUFU.TANH R11, R44 ;  /* 0x0000002c000b7308 */ /* 0x0003e20000002400 */
[C---:B------:R-:W-:Y:S01]  /*11da0*/  FFMA.FTZ R181, R2.reuse, UR5, R181 ;  /* 0x0000000502b57c23 */ /* 0x040fe200080100b5 */
[C---:B------:R-:W-:Y:S01]  /*11db0*/  FFMA.FTZ R183, R2.reuse, UR5, R183 ;  /* 0x0000000502b77c23 */ /* 0x040fe200080100b7 */
[----:B------:R-:W-:Y:S07]  /*11dc0*/  FFMA.FTZ R185, R2, UR5, R185 ;  /* 0x0000000502b97c23 */ /* 0x000fee00080100b9 */
[----:B------:R3:W-:Y:S01]  /*11dd0*/  MUFU.TANH R10, R50 ;  /* 0x00000032000a7308 */ /* 0x0007e20000002400 */
[----:B--2---:R-:W-:Y:S01]  /*11de0*/  FFMA.FTZ R40, R3, UR5, R20 ;  /* 0x0000000503287c23 */ /* 0x004fe20008010014 */
[----:B------:R-:W-:Y:S01]  /*11df0*/  I2FP.F32.S32 R3, R4 ;  /* 0x0000000400037245 */ /* 0x000fe20000201400 */
[----:B------:R-:W-:Y:S01]  /*11e00*/  FMUL.FTZ R20, R61, UR8 ;  /* 0x000000083d147c20 */ /* 0x000fe20008410000 */
[----:B------:R-:W-:Y:S03]  /*11e10*/  IADD3 R4, R0, 0x29, RZ ;  /* 0x0000002900047810 */ /* 0x000fe60007ffe0ff */
[C---:B------:R-:W-:Y:S03]  /*11e20*/  FFMA.FTZ R179, R3.reuse, UR5, R15 ;  /* 0x0000000503b37c23 */ /* 0x040fe6000801000f */
[----:B------:R-:W2:Y:S01]  /*11e30*/  MUFU.TANH R196, R38 ;  /* 0x0000002600c47308 */ /* 0x000ea20000002400 */
[----:B-1----:R-:W-:Y:S01]  /*11e40*/  FFMA.FTZ R44, R2, UR5, R102 ;  /* 0x00000005022c7c23 */ /* 0x002fe20008010066 */
[----:B------:R-:W-:Y:S01]  /*11e50*/  I2FP.F32.S32 R2, R5 ;  /* 0x0000000500027245 */ /* 0x000fe20000201400 */
[C---:B------:R-:W-:Y:S01]  /*11e60*/  FFMA.FTZ R186, R3.reuse, UR5, R186 ;  /* 0x0000000503ba7c23 */ /* 0x040fe200080100ba */
[C---:B------:R-:W-:Y:S01]  /*11e70*/  FFMA.FTZ R111, R3.reuse, UR5, R111 ;  /* 0x00000005036f7c23 */ /* 0x040fe2000801006f */
[----:B------:R-:W-:Y:S02]  /*11e80*/  IADD3 R5, R0, 0x28, RZ ;  /* 0x0000002800057810 */ /* 0x000fe40007ffe0ff */
[----:B------:R-:W-:Y:S03]  /*11e90*/  FFMA.FTZ R184, R2, UR5, R184 ;  /* 0x0000000502b87c23 */ /* 0x000fe600080100b8 */
[----:B------:R-:W1:Y:S01]  /*11ea0*/  MUFU.TANH R42, R42 ;  /* 0x0000002a002a7308 */ /* 0x000e620000002400 */
[----:B---3--:R-:W-:Y:S01]  /*11eb0*/  FFMA.FTZ R50, R3, UR5, R14 ;  /* 0x0000000503327c23 */ /* 0x008fe2000801000e */
[----:B------:R-:W-:Y:S01]  /*11ec0*/  IADD3 R3, R0, 0x20, RZ ;  /* 0x0000002000037810 */ /* 0x000fe20007ffe0ff */
[C---:B------:R-:W-:Y:S01]  /*11ed0*/  FFMA.FTZ R188, R2.reuse, UR5, R188 ;  /* 0x0000000502bc7c23 */ /* 0x040fe200080100bc */
[C---:B------:R-:W-:Y:S01]  /*11ee0*/  FFMA.FTZ R110, R2.reuse, UR5, R110 ;  /* 0x00000005026e7c23 */ /* 0x040fe2000801006e */
[----:B------:R-:W-:Y:S01]  /*11ef0*/  FFMA.FTZ R178, R2, UR5, R13 ;  /* 0x0000000502b27c23 */ /* 0x000fe2000801000d */
[----:B------:R-:W-:Y:S04]  /*11f00*/  IADD3 R2, R0, 0x21, RZ ;  /* 0x0000002100027810 */ /* 0x000fe80007ffe0ff */
[----:B------:R-:W3:Y:S01]  /*11f10*/  MUFU.TANH R190, R37 ;  /* 0x0000002500be7308 */ /* 0x000ee20000002400 */
[----:B------:R-:W-:Y:S02]  /*11f20*/  I2FP.F32.S32 R3, R3 ;  /* 0x0000000300037245 */ /* 0x000fe40000201400 */
[----:B------:R-:W-:Y:S03]  /*11f30*/  I2FP.F32.S32 R2, R2 ;  /* 0x0000000200027245 */ /* 0x000fe60000201400 */
[C---:B------:R-:W-:Y:S01]  /*11f40*/  FFMA.FTZ R191, R3.reuse, UR5, R191 ;  /* 0x0000000503bf7c23 */ /* 0x040fe200080100bf */
[C---:B--2---:R-:W-:Y:S03]  /*11f50*/  FFMA.FTZ R196, R3.reuse, UR5, R196 ;  /* 0x0000000503c47c23 */ /* 0x044fe600080100c4 */
[----:B------:R-:W2:Y:S01]  /*11f60*/  MUFU.TANH R39, R39 ;  /* 0x0000002700277308 */ /* 0x000ea20000002400 */
[C---:B-1----:R-:W-:Y:S01]  /*11f70*/  FFMA.FTZ R199, R3.reuse, UR5, R42 ;  /* 0x0000000503c77c23 */ /* 0x042fe2000801002a */
[----:B------:R-:W-:Y:S01]  /*11f80*/  FFMA.FTZ R202, R3, UR5, R12 ;  /* 0x0000000503ca7c23 */ /* 0x000fe2000801000c */
[----:B------:R-:W-:Y:S01]  /*11f90*/  I2FP.F32.S32 R3, R5 ;  /* 0x0000000500037245 */ /* 0x000fe20000201400 */
[----:B------:R-:W-:Y:S06]  /*11fa0*/  FMUL.FTZ R5, R66, UR8 ;  /* 0x0000000842057c20 */ /* 0x000fec0008410000 */
[----:B------:R-:W1:Y:S01]  /*11fb0*/  MUFU.TANH R43, R43 ;  /* 0x0000002b002b7308 */ /* 0x000e620000002400 */
[C---:B---3--:R-:W-:Y:S01]  /*11fc0*/  FFMA.FTZ R190, R2.reuse, UR5, R190 ;  /* 0x0000000502be7c23 */ /* 0x048fe200080100be */
[C---:B------:R-:W-:Y:S01]  /*11fd0*/  FFMA.FTZ R204, R3.reuse, UR5, R11 ;  /* 0x0000000503cc7c23 */ /* 0x040fe2000801000b */
[C---:B------:R-:W-:Y:S07]  /*11fe0*/  FFMA.FTZ R193, R3.reuse, UR5, R10 ;  /* 0x0000000503c17c23 */ /* 0x040fee000801000a */
[----:B------:R-:W3:Y:S01]  /*11ff0*/  MUFU.TANH R41, R41 ;  /* 0x0000002900297308 */ /* 0x000ee20000002400 */
[C---:B--2---:R-:W-:Y:S09]  /*12000*/  FFMA.FTZ R195, R2.reuse, UR5, R39 ;  /* 0x0000000502c37c23 */ /* 0x044ff20008010027 */
[----:B------:R-:W2:Y:S01]  /*12010*/  MUFU.TANH R47, R47 ;  /* 0x0000002f002f7308 */ /* 0x000ea20000002400 */
[C---:B-1----:R-:W-:Y:S09]  /*12020*/  FFMA.FTZ R197, R2.reuse, UR5, R43 ;  /* 0x0000000502c57c23 */ /* 0x042ff2000801002b */
[----:B------:R-:W1:Y:S01]  /*12030*/  MUFU.TANH R45, R45 ;  /* 0x0000002d002d7308 */ /* 0x000e620000002400 */
[----:B---3--:R-:W-:Y:S01]  /*12040*/  FFMA.FTZ R203, R2, UR5, R41 ;  /* 0x0000000502cb7c23 */ /* 0x008fe20008010029 */
[----:B------:R-:W-:Y:S02]  /*12050*/  I2FP.F32.S32 R2, R4 ;  /* 0x0000000400027245 */ /* 0x000fe40000201400 */
[----:B------:R-:W-:Y:S06]  /*12060*/  IADD3 R4, R0, 0x38, RZ ;  /* 0x0000003800047810 */ /* 0x000fec0007ffe0ff */
[----:B------:R-:W3:Y:S01]  /*12070*/  MUFU.TANH R49, R49 ;  /* 0x0000003100317308 */ /* 0x000ee20000002400 */
[C---:B--2---:R-:W-:Y:S09]  /*12080*/  FFMA.FTZ R198, R2.reuse, UR5, R47 ;  /* 0x0000000502c67c23 */ /* 0x044ff2000801002f */
[----:B------:R-:W2:Y:S01]  /*12090*/  MUFU.TANH R51, R51 ;  /* 0x0000003300337308 */ /* 0x000ea20000002400 */
[C---:B-1----:R-:W-:Y:S09]  /*120a0*/  FFMA.FTZ R205, R2.reuse, UR5, R45 ;  /* 0x0000000502cd7c23 */ /* 0x042ff2000801002d */
[----:B------:R-:W1:Y:S01]  /*120b0*/  MUFU.TANH R46, R46 ;  /* 0x0000002e002e7308 */ /* 0x000e620000002400 */
[C---:B---3--:R-:W-:Y:S09]  /*120c0*/  FFMA.FTZ R192, R2.reuse, UR5, R49 ;  /* 0x0000000502c07c23 */ /* 0x048ff20008010031 */
[----:B------:R-:W3:Y:S01]  /*120d0*/  MUFU.TANH R48, R48 ;  /* 0x0000003000307308 */ /* 0x000ee20000002400 */
[----:B--2---:R-:W-:Y:S01]  /*120e0*/  FFMA.FTZ R194, R2, UR5, R51 ;  /* 0x0000000502c27c23 */ /* 0x004fe20008010033 */
[C---:B------:R-:W-:Y:S04]  /*120f0*/  IADD3 R2, R0.reuse, 0x30, RZ ;  /* 0x0000003000027810 */ /* 0x040fe80007ffe0ff */
[----:B------:R-:W-:Y:S04]  /*12100*/  I2FP.F32.S32 R2, R2 ;  /* 0x0000000200027245 */ /* 0x000fe80000201400 */
[----:B------:R-:W2:Y:S01]  /*12110*/  MUFU.TANH R52, R52 ;  /* 0x0000003400347308 */ /* 0x000ea20000002400 */
[C---:B-1----:R-:W-:Y:S09]  /*12120*/  FFMA.FTZ R200, R3.reuse, UR5, R46 ;  /* 0x0000000503c87c23 */ /* 0x042ff2000801002e */
[----:B------:R-:W1:Y:S01]  /*12130*/  MUFU.TANH R54, R54 ;  /* 0x0000003600367308 */ /* 0x000e620000002400 */
[----:B---3--:R-:W-:Y:S01]  /*12140*/  FFMA.FTZ R189, R3, UR5, R48 ;  /* 0x0000000503bd7c23 */ /* 0x008fe20008010030 */
[C---:B------:R-:W-:Y:S02]  /*12150*/  IADD3 R3, R0.reuse, 0x31, RZ ;  /* 0x0000003100037810 */ /* 0x040fe40007ffe0ff */
[----:B------:R-:W-:Y:S02]  /*12160*/  IADD3 R0, R0, 0x39, RZ ;  /* 0x0000003900007810 */ /* 0x000fe40007ffe0ff */
[----:B------:R-:W-:Y:S02]  /*12170*/  I2FP.F32.S32 R3, R3 ;  /* 0x0000000300037245 */ /* 0x000fe40000201400 */
[----:B------:R-:W-:Y:S02]  /*12180*/  I2FP.F32.S32 R0, R0 ;  /* 0x0000000000007245 */ /* 0x000fe40000201400 */
        /* <DEDUP_REMOVED lines=8> */
[----:B------:R-:W-:Y:S02]  /*12210*/  I2FP.F32.S32 R2, R4 ;  /* 0x0000000400027245 */ /* 0x000fe40000201400 */
[----:B------:R-:W-:Y:S06]  /*12220*/  FMNMX.FTZ R4, R23, R100, !PT ;  /* 0x0000006417047209 */ /* 0x000fec0007810000 */
[----:B------:R-:W2:Y:S01]  /*12230*/  MUFU.TANH R59, R59 ;  /* 0x0000003b003b7308 */ /* 0x000ea20000002400 */
[C---:B-1----:R-:W-:Y:S09]  /*12240*/  FFMA.FTZ R209, R3.reuse, UR5, R53 ;  /* 0x0000000503d17c23 */ /* 0x042ff20008010035 */
[----:B------:R-:W1:Y:S01]  /*12250*/  MUFU.TANH R6, R57 ;  /* 0x0000003900067308 */ /* 0x000e620000002400 */
[C---:B---3--:R-:W-:Y:S09]  /*12260*/  FFMA.FTZ R212, R3.reuse, UR5, R55 ;  /* 0x0000000503d47c23 */ /* 0x048ff20008010037 */
[----:B------:R-:W3:Y:S01]  /*12270*/  MUFU.TANH R5, R5 ;  /* 0x0000000500057308 */ /* 0x000ee20000002400 */
[C---:B--2---:R-:W-:Y:S09]  /*12280*/  FFMA.FTZ R214, R3.reuse, UR5, R59 ;  /* 0x0000000503d67c23 */ /* 0x044ff2000801003b */
[----:B------:R-:W2:Y:S01]  /*12290*/  MUFU.TANH R109, R62 ;  /* 0x0000003e006d7308 */ /* 0x000ea20000002400 */
[----:B-1----:R-:W-:Y:S01]  /*122a0*/  FFMA.FTZ R216, R3, UR5, R6 ;  /* 0x0000000503d87c23 */ /* 0x002fe20008010006 */
[----:B------:R-:W-:Y:S02]  /*122b0*/  FMNMX.FTZ R3, R26, R101, !PT ;  /* 0x000000651a037209 */ /* 0x000fe40007810000 */
[----:B------:R-:W-:Y:S02]  /*122c0*/  FMNMX.FTZ R6, R27, R4, !PT ;  /* 0x000000041b067209 */ /* 0x000fe40007810000 */
[----:B------:R-:W-:Y:S02]  /*122d0*/  FMNMX.FTZ R4, R31, R3, !PT ;  /* 0x000000031f047209 */ /* 0x000fe40007810000 */
[----:B------:R-:W-:Y:S02]  /*122e0*/  FMNMX.FTZ R6, R21, R6, !PT ;  /* 0x0000000615067209 */ /* 0x000fe40007810000 */
[----:B------:R-:W1:Y:S01]  /*122f0*/  MUFU.TANH R60, R60 ;  /* 0x0000003c003c7308 */ /* 0x000e620000002400 */
[----:B------:R-:W-:Y:S01]  /*12300*/  FMNMX.FTZ R4, R25, R4, !PT ;  /* 0x0000000419047209 */ /* 0x000fe20007810000 */
[----:B---3--:R-:W-:Y:S01]  /*12310*/  FFMA.FTZ R211, R2, UR5, R5 ;  /* 0x0000000502d37c23 */ /* 0x008fe20008010005 */
[----:B------:R-:W-:Y:S02]  /*12320*/  FMNMX.FTZ R5, R32, R108, !PT ;  /* 0x0000006c20057209 */ /* 0x000fe40007810000 */
[----:B------:R-:W-:Y:S02]  /*12330*/  FMNMX.FTZ R6, R22, R6, !PT ;  /* 0x0000000616067209 */ /* 0x000fe40007810000 */
[----:B------:R-:W-:Y:S03]  /*12340*/  FMNMX.FTZ R3, R36, R5, !PT ;  /* 0x0000000524037209 */ /* 0x000fe60007810000 */
[----:B------:R-:W3:Y:S01]  /*12350*/  MUFU.TANH R64, R64 ;  /* 0x0000004000407308 */ /* 0x000ee20000002400 */
[----:B------:R-:W-:Y:S01]  /*12360*/  FMNMX.FTZ R5, R24, R4, !PT ;  /* 0x0000000418057209 */ /* 0x000fe20007810000 */
[----:B--2---:R-:W-:Y:S01]  /*12370*/  FFMA.FTZ R109, R2, UR5, R109 ;  /* 0x00000005026d7c23 */ /* 0x004fe2000801006d */
[----:B------:R-:W-:Y:S02]  /*12380*/  FMNMX.FTZ R3, R35, R3, !PT ;  /* 0x0000000323037209 */ /* 0x000fe40007810000 */
[----:B------:R-:W-:Y:S02]  /*12390*/  FMNMX.FTZ R6, R40, R6, !PT ;  /* 0x0000000628067209 */ /* 0x000fe40007810000 */
[----:B------:R-:W-:Y:S03]  /*123a0*/  FMNMX.FTZ R3, R34, R3, !PT ;  /* 0x0000000322037209 */ /* 0x000fe60007810000 */
[----:B------:R-:W2:Y:S01]  /*123b0*/  MUFU.TANH R9, R9 ;  /* 0x0000000900097308 */ /* 0x000ea20000002400 */
[----:B------:R-:W-:Y:S01]  /*123c0*/  FMNMX.FTZ R5, R180, R5, !PT ;  /* 0x00000005b4057209 */ /* 0x000fe20007810000 */
[----:B-1----:R-:W-:Y:S01]  /*123d0*/  FFMA.FTZ R218, R2, UR5, R60 ;  /* 0x0000000502da7c23 */ /* 0x002fe2000801003c */
[----:B------:R-:W-:Y:S02]  /*123e0*/  FMNMX.FTZ R3, R187, R3, !PT ;  /* 0x00000003bb037209 */ /* 0x000fe40007810000 */
[----:B------:R-:W-:Y:S02]  /*123f0*/  FMNMX.FTZ R6, R44, R6, !PT ;  /* 0x000000062c067209 */ /* 0x000fe40007810000 */
[----:B------:R-:W-:Y:S03]  /*12400*/  FMNMX.FTZ R3, R185, R3, !PT ;  /* 0x00000003b9037209 */ /* 0x000fe60007810000 */
        /* <DEDUP_REMOVED lines=11> */
[----:B------:R-:W-:Y:S02]  /*124c0*/  FMNMX.FTZ R2, R28, R2, !PT ;  /* 0x000000021c027209 */ /* 0x000fe40007810000 */
[----:B------:R-:W-:Y:S01]  /*124d0*/  FMNMX.FTZ R6, R110, R6, !PT ;  /* 0x000000066e067209 */ /* 0x000fe20007810000 */
[----:B-1----:R-:W-:Y:S01]  /*124e0*/  FFMA.FTZ R206, R0, UR5, R8 ;  /* 0x0000000500ce7c23 */ /* 0x002fe20008010008 */
        /* <DEDUP_REMOVED lines=13> */
[----:B------:R1:W2:Y:S01]  /*125c0*/  MUFU.TANH R3, R63 ;  /* 0x0000003f00037308 */ /* 0x0002a20000002400 */
        /* <DEDUP_REMOVED lines=19> */
[----:B-123--:R-:W-:Y:S06]  /*12700*/  @P5 BRA `(.L_x_783) ;  /* 0xffffffdc005c5947 */ /* 0x00efec000383ffff */
.L_x_782:
[----:B--2---:R-:W-:Y:S01]  /*12710*/  FMNMX.FTZ R4, R216, R7, !PT ;  /* 0x00000007d8047209 */ /* 0x004fe20007810000 */
[C---:B------:R-:W-:Y:S01]  /*12720*/  FFMA.FTZ R3, R0.reuse, UR5, R3 ;  /* 0x0000000500037c23 */ /* 0x040fe20008010003 */
[----:B------:R-:W-:Y:S01]  /*12730*/  FFMA.FTZ R207, R0, UR5, R20 ;  /* 0x0000000500cf7c23 */ /* 0x000fe20008010014 */
[----:B------:R-:W-:Y:S01]  /*12740*/  SHFL.BFLY PT, R6, R106, 0x2, 0x1f ;  /* 0x0c401f006a067f89 */ /* 0x000fe200000e0000 */
[----:B------:R-:W-:Y:S01]  /*12750*/  FMNMX.FTZ R105, R206, R105, !PT ;  /* 0x00000069ce697209 */ /* 0x000fe20007810000 */
[----:B------:R-:W-:Y:S01]  /*12760*/  UIADD3 UR20, UR20, -0x1, URZ ;  /* 0xffffffff14147890 */ /* 0x000fe2000fffe03f */
[----:B------:R-:W-:Y:S05]  /*12770*/  FMNMX.FTZ R0, R109, R2, !PT ;  /* 0x000000026d007209 */ /* 0x000fea0007810000 */
[----:B------:R-:W-:Y:S01]  /*12780*/  LDSM.16.MT88.4 R52, [R228+0xa000] ;  /* 0x00a00000e434783b */ /* 0x000fe20000004200 */
[----:B------:R-:W-:Y:S02]  /*12790*/  FMNMX.FTZ R4, R218, R4, !PT ;  /* 0x00000004da047209 */ /* 0x000fe40007810000 */
[----:B------:R-:W-:Y:S02]  /*127a0*/  FMNMX.FTZ R0, R3, R0, !PT ;  /* 0x0000000003007209 */ /* 0x000fe40007810000 */
[----:B------:R-:W-:Y:S03]  /*127b0*/  FMNMX.FTZ R4, R207, R4, !PT ;  /* 0x00000004cf047209 */ /* 0x000fe60007810000 */
[----:B------:R-:W-:Y:S08]  /*127c0*/  SHFL.BFLY PT, R5, R105, 0x2, 0x1f ;  /* 0x0c401f0069057f89 */ /* 0x000ff000000e0000 */
[----:B------:R-:W-:Y:S08]  /*127d0*/  SHFL.BFLY PT, R2, R0, 0x2, 0x1f ;  /* 0x0c401f0000027f89 */ /* 0x000ff000000e0000 */
        /* <DEDUP_REMOVED lines=11> */
[----:B------:R-:W-:Y:S01]  /*12890*/  FMUL.FTZ R177, R104, UR4 ;  /* 0x0000000468b17c20 */ /* 0x000fe20008410000 */
[----:B---3--:R-:W-:Y:S01]  /*128a0*/  FMNMX.FTZ R105, R105, R5, !PT ;  /* 0x0000000569697209 */ /* 0x008fe20007810000 */
[C---:B------:R-:W-:Y:S01]  /*128b0*/  FADD.FTZ R0, -R106.reuse, R100 ;  /* 0x000000646a007221 */ /* 0x040fe20000010100 */
[----:B------:R-:W-:Y:S02]  /*128c0*/  FSETP.NEU.FTZ.AND P0, PT, R106, -INF , PT ;  /* 0xff8000006a00780b */ /* 0x000fe40003f1d000 */
[----:B----4-:R-:W-:Y:S01]  /*128d0*/  FMNMX.FTZ R103, R2, R4, !PT ;  /* 0x0000000402677209 */ /* 0x010fe20007810000 */
[----:B------:R-:W-:Y:S01]  /*128e0*/  FMUL.FTZ R5, R0, UR4 ;  /* 0x0000000400057c20 */ /* 0x000fe20008410000 */
[----:B------:R-:W-:Y:S01]  /*128f0*/  FADD.FTZ R0, -R105, R101 ;  /* 0x0000006569007221 */ /* 0x000fe20000010100 */
[----:B------:R-:W-:Y:S02]  /*12900*/  FMUL.FTZ R4, R106, UR4 ;  /* 0x000000046a047c20 */ /* 0x000fe40008410000 */
[C---:B------:R-:W-:Y:S01]  /*12910*/  FMUL.FTZ R176, R103.reuse, UR4 ;  /* 0x0000000467b07c20 */ /* 0x040fe20008410000 */
[----:B------:R-:W-:Y:S01]  /*12920*/  FMUL.FTZ R2, R0, UR4 ;  /* 0x0000000400027c20 */ /* 0x000fe20008410000 */
[----:B------:R-:W-:Y:S01]  /*12930*/  FADD.FTZ R0, -R103, R107 ;  /* 0x0000006b67007221 */ /* 0x000fe20000010100 */
[----:B------:R-:W-:Y:S01]  /*12940*/  FMUL.FTZ R107, R105, UR4 ;  /* 0x00000004696b7c20 */ /* 0x000fe20008410000 */
[----:B------:R-:W1:Y:S02]  /*12950*/  MUFU.EX2 R102, R5 ;  /* 0x0000000500667308 */ /* 0x000e640000000800 */
[----:B------:R-:W-:Y:S08]  /*12960*/  FMUL.FTZ R0, R0, UR4 ;  /* 0x0000000400007c20 */ /* 0x000ff00008410000 */
[----:B------:R2:W3:Y:S10]  /*12970*/  MUFU.EX2 R101, R2 ;  /* 0x0000000200657308 */ /* 0x0004f40000000800 */
[----:B------:R4:W5:Y:S01]  /*12980*/  MUFU.EX2 R100, R0 ;  /* 0x0000000000647308 */ /* 0x0009620000000800 */
[C---:B-1----:R-:W-:Y:S01]  /*12990*/  FMUL.FTZ R16, R102.reuse, R124 ;  /* 0x0000007c66107220 */ /* 0x042fe20000410000 */
[C---:B------:R-:W-:Y:S01]  /*129a0*/  FMUL.FTZ R17, R102.reuse, R125 ;  /* 0x0000007d66117220 */ /* 0x040fe20000410000 */
[C---:B------:R-:W-:Y:S01]  /*129b0*/  FMUL.FTZ R48, R102.reuse, R156 ;  /* 0x0000009c66307220 */ /* 0x040fe20000410000 */
[C---:B------:R-:W-:Y:S01]  /*129c0*/  FMUL.FTZ R49, R102.reuse, R157 ;  /* 0x0000009d66317220 */ /* 0x040fe20000410000 */
[C---:B------:R-:W-:Y:S01]  /*129d0*/  FMUL.FTZ R68, R102.reuse, R68 ;  /* 0x0000004466447220 */ /* 0x040fe20000410000 */
[C---:B------:R-:W-:Y:S01]  /*129e0*/  FMUL.FTZ R69, R102.reuse, R69 ;  /* 0x0000004566457220 */ /* 0x040fe20000410000 */
[C---:B------:R-:W-:Y:S01]  /*129f0*/  FMUL.FTZ R80, R102.reuse, R80 ;  /* 0x0000005066507220 */ /* 0x040fe20000410000 */
[----:B------:R-:W-:Y:S01]  /*12a00*/  FMUL.FTZ R81, R102, R81 ;  /* 0x0000005166517220 */ /* 0x000fe20000410000 */
[----:B--2---:R-:W-:Y:S01]  /*12a10*/  FADD.FTZ R2, -R104, R108 ;  /* 0x0000006c68027221 */ /* 0x004fe20000010100 */
[C---:B---3--:R-:W-:Y:S01]  /*12a20*/  FMUL.FTZ R18, R101.reuse, R126 ;  /* 0x0000007e65127220 */ /* 0x048fe20000410000 */
[C---:B------:R-:W-:Y:S01]  /*12a30*/  FMUL.FTZ R19, R101.reuse, R127 ;  /* 0x0000007f65137220 */ /* 0x040fe20000410000 */
[C---:B------:R-:W-:Y:S01]  /*12a40*/  FMUL.FTZ R51, R101.reuse, R159 ;  /* 0x0000009f65337220 */ /* 0x040fe20000410000 */
[----:B------:R-:W-:Y:S01]  /*12a50*/  LDSM.16.MT88.4 R124, [R228+0xb000] ;  /* 0x00b00000e47c783b */ /* 0x000fe20000004200 */
[C---:B------:R-:W-:Y:S01]  /*12a60*/  FMUL.FTZ R70, R101.reuse, R70 ;  /* 0x0000004665467220 */ /* 0x040fe20000410000 */
[C---:B------:R-:W-:Y:S01]  /*12a70*/  FMUL.FTZ R71, R101.reuse, R71 ;  /* 0x0000004765477220 */ /* 0x040fe20000410000 */
[----:B------:R-:W-:Y:S01]  /*12a80*/  FMUL.FTZ R82, R101, R82 ;  /* 0x0000005265527220 */ /* 0x000fe20000410000 */
[----:B----4-:R-:W-:Y:S01]  /*12a90*/  FMUL.FTZ R0, R2, UR4 ;  /* 0x0000000402007c20 */ /* 0x010fe20008410000 */
[----:B------:R-:W-:Y:S01]  /*12aa0*/  FSEL R2, R4, RZ, P0 ;  /* 0x000000ff04027208 */ /* 0x000fe20000000000 */
[C---:B-----5:R-:W-:Y:S01]  /*12ab0*/  FMUL.FTZ R10, R100.reuse, R114 ;  /* 0x00000072640a7220 */ /* 0x060fe20000410000 */
[----:B------:R-:W-:Y:S01]  /*12ac0*/  FSETP.NEU.FTZ.AND P0, PT, R105, -INF , PT ;  /* 0xff8000006900780b */ /* 0x000fe20003f1d000 */
[C---:B------:R-:W-:Y:S01]  /*12ad0*/  FMUL.FTZ R11, R100.reuse, R115 ;  /* 0x00000073640b7220 */ /* 0x040fe20000410000 */
[----:B------:R-:W-:Y:S01]  /*12ae0*/  FMUL.FTZ R14, R100, R122 ;  /* 0x0000007a640e7220 */ /* 0x000fe20000410000 */
[--C-:B------:R-:W-:Y:S01]  /*12af0*/  FFMA.FTZ R4, R23, UR4, -R2.reuse ;  /* 0x0000000417047c23 */ /* 0x100fe20008010802 */
[----:B------:R-:W-:Y:S01]  /*12b00*/  FSEL R107, R107, RZ, P0 ;  /* 0x000000ff6b6b7208 */ /* 0x000fe20000000000 */
[--C-:B------:R-:W-:Y:S01]  /*12b10*/  FFMA.FTZ R5, R21, UR4, -R2.reuse ;  /* 0x0000000415057c23 */ /* 0x100fe20008010802 */
[----:B------:R-:W-:Y:S01]  /*12b20*/  FSETP.NEU.FTZ.AND P0, PT, R103, -INF , PT ;  /* 0xff8000006700780b */ /* 0x000fe20003f1d000 */
[----:B------:R1:W-:Y:S01]  /*12b30*/  MUFU.EX2 R219, R4 ;  /* 0x0000000400db7308 */ /* 0x0003e20000000800 */
[--C-:B------:R-:W-:Y:S01]  /*12b40*/  FFMA.FTZ R40, R40, UR4, -R2.reuse ;  /* 0x0000000428287c23 */ /* 0x100fe20008010802 */
[--C-:B------:R-:W-:Y:S01]  /*12b50*/  FFMA.FTZ R108, R178, UR4, -R107.reuse ;  /* 0x00000004b26c7c23 */ /* 0x100fe2000801086b */
[----:B------:R-:W-:Y:S01]  /*12b60*/  FSEL R176, R176, RZ, P0 ;  /* 0x000000ffb0b07208 */ /* 0x000fe20000000000 */
[----:B------:R-:W-:Y:S01]  /*12b70*/  FFMA.FTZ R6, R25, UR4, -R107 ;  /* 0x0000000419067c23 */ /* 0x000fe2000801086b */
[----:B------:R-:W-:Y:S01]  /*12b80*/  FSETP.NEU.FTZ.AND P0, PT, R104, -INF , PT ;  /* 0xff8000006800780b */ /* 0x000fe20003f1d000 */
[C---:B------:R-:W-:Y:S01]  /*12b90*/  FMUL.FTZ R15, R100.reuse, R123 ;  /* 0x0000007b640f7220 */ /* 0x040fe20000410000 */
[C---:B------:R-:W-:Y:S03]  /*12ba0*/  FMUL.FTZ R46, R100.reuse, R154 ;  /* 0x0000009a642e7220 */ /* 0x040fe60000410000 */
[----:B------:R2:W-:Y:S01]  /*12bb0*/  MUFU.EX2 R249, R108 ;  /* 0x0000006c00f97308 */ /* 0x0005e20000000800 */
[----:B------:R-:W-:Y:S01]  /*12bc0*/  FSEL R177, R177, RZ, P0 ;  /* 0x000000ffb1b17208 */ /* 0x000fe20000000000 */
[----:B------:R-:W-:Y:S01]  /*12bd0*/  FMUL.FTZ R42, R100, R146 ;  /* 0x00000092642a7220 */ /* 0x000fe20000410000 */
[--C-:B------:R-:W-:Y:S01]  /*12be0*/  FFMA.FTZ R44, R44, UR4, -R2.reuse ;  /* 0x000000042c2c7c23 */ /* 0x100fe20008010802 */
[--C-:B------:R-:W-:Y:S01]  /*12bf0*/  FFMA.FTZ R50, R50, UR4, -R2.reuse ;  /* 0x0000000432327c23 */ /* 0x100fe20008010802 */
[----:B------:R-:W-:Y:S01]  /*12c00*/  FMUL.FTZ R43, R100, R147 ;  /* 0x00000093642b7220 */ /* 0x000fe20000410000 */
[----:B------:R-:W-:Y:S01]  /*12c10*/  FFMA.FTZ R7, R32, UR4, -R177 ;  /* 0x0000000420077c23 */ /* 0x000fe200080108b1 */
[----:B------:R-:W-:Y:S03]  /*12c20*/  FMUL.FTZ R32, R102, R140 ;  /* 0x0000008c66207220 */ /* 0x000fe60000410000 */
[----:B------:R-:W3:Y:S01]  /*12c30*/  MUFU.EX2 R0, R0 ;  /* 0x0000000000007308 */ /* 0x000ee20000000800 */
[----:B-1----:R-:W-:Y:S01]  /*12c40*/  FFMA.FTZ R4, R27, UR4, -R2 ;  /* 0x000000041b047c23 */ /* 0x002fe20008010802 */
[C---:B------:R-:W-:Y:S01]  /*12c50*/  FMUL.FTZ R27, R100.reuse, R131 ;  /* 0x00000083641b7220 */ /* 0x040fe20000410000 */
[----:B------:R-:W-:Y:S01]  /*12c60*/  FMUL.FTZ R47, R100, R155 ;  /* 0x0000009b642f7220 */ /* 0x000fe20000410000 */
[--C-:B------:R-:W-:Y:S01]  /*12c70*/  FFMA.FTZ R56, R180, UR4, -R107.reuse ;  /* 0x00000004b4387c23 */ /* 0x100fe2000801086b */
[--C-:B------:R-:W-:Y:S01]  /*12c80*/  FFMA.FTZ R60, R181, UR4, -R107.reuse ;  /* 0x00000004b53c7c23 */ /* 0x100fe2000801086b */
[--C-:B------:R-:W-:Y:S01]  /*12c90*/  FFMA.FTZ R66, R111, UR4, -R107.reuse ;  /* 0x000000046f427c23 */ /* 0x100fe2000801086b */
[----:B------:R-:W-:Y:S03]  /*12ca0*/  FMUL.FTZ R58, R100, R162 ;  /* 0x000000a2643a7220 */ /* 0x000fe60000410000 */
[----:B------:R1:W4:Y:S01]  /*12cb0*/  MUFU.EX2 R241, R4 ;  /* 0x0000000400f17308 */ /* 0x0003220000000800 */
[----:B--2---:R-:W-:Y:S01]  /*12cc0*/  FFMA.FTZ R108, R182, UR4, -R176 ;  /* 0x00000004b66c7c23 */ /* 0x004fe200080108b0 */
[C---:B------:R-:W-:Y:S01]  /*12cd0*/  FMUL.FTZ R59, R100.reuse, R163 ;  /* 0x000000a3643b7220 */ /* 0x040fe20000410000 */
[C---:B------:R-:W-:Y:S01]  /*12ce0*/  FMUL.FTZ R62, R100.reuse, R170 ;  /* 0x000000aa643e7220 */ /* 0x040fe20000410000 */
[C---:B------:R-:W-:Y:S01]  /*12cf0*/  FMUL.FTZ R63, R100.reuse, R171 ;  /* 0x000000ab643f7220 */ /* 0x040fe20000410000 */
[C---:B------:R-:W-:Y:S01]  /*12d00*/  FMUL.FTZ R74, R100.reuse, R74 ;  /* 0x0000004a644a7220 */ /* 0x040fe20000410000 */
[C---:B------:R-:W-:Y:S01]  /*12d10*/  FMUL.FTZ R75, R100.reuse, R75 ;  /* 0x0000004b644b7220 */ /* 0x040fe20000410000 */
[----:B------:R-:W-:Y:S03]  /*12d20*/  FMUL.FTZ R78, R100, R78 ;  /* 0x0000004e644e7220 */ /* 0x000fe60000410000 */
[----:B------:R2:W-:Y:S01]  /*12d30*/  MUFU.EX2 R248, R108 ;  /* 0x0000006c00f87308 */ /* 0x0005e20000000800 */
[C---:B---3--:R-:W-:Y:S01]  /*12d40*/  FMUL.FTZ R8, R0.reuse, R112 ;  /* 0x0000007000087220 */ /* 0x048fe20000410000 */
[C---:B------:R-:W-:Y:S01]  /*12d50*/  FMUL.FTZ R9, R0.reuse, R113 ;  /* 0x0000007100097220 */ /* 0x040fe20000410000 */
[C---:B------:R-:W-:Y:S01]  /*12d60*/  FMUL.FTZ R12, R0.reuse, R120 ;  /* 0x00000078000c7220 */ /* 0x040fe20000410000 */
[C---:B------:R-:W-:Y:S01]  /*12d70*/  FMUL.FTZ R13, R0.reuse, R121 ;  /* 0x00000079000d7220 */ /* 0x040fe20000410000 */
[C---:B------:R-:W-:Y:S01]  /*12d80*/  FMUL.FTZ R25, R0.reuse, R129 ;  /* 0x0000008100197220 */ /* 0x040fe20000410000 */
[----:B------:R-:W-:Y:S01]  /*12d90*/  FMUL.FTZ R41, R0, R145 ;  /* 0x0000009100297220 */ /* 0x000fe20000410000 */
[----:B------:R-:W-:Y:S03]  /*12da0*/  LDSM.16.MT88.4 R120, [R230+0xa000] ;  /* 0x00a00000e678783b */ /* 0x000fe60000004200 */
[----:B------:R3:W5:Y:S01]  /*12db0*/  MUFU.EX2 R67, R40 ;  /* 0x0000002800437308 */ /* 0x0007620000000800 */
[----:B-1----:R-:W-:Y:S01]  /*12dc0*/  FFMA.FTZ R4, R22, UR4, -R2 ;  /* 0x0000000416047c23 */ /* 0x002fe20008010802 */
[----:B----4-:R-:W-:Y:S01]  /*12dd0*/  F2FP.BF16.F32.PACK_AB R112, R241, R219 ;  /* 0x000000dbf170723e */ /* 0x010fe200000010ff */
[C---:B------:R-:W-:Y:S01]  /*12de0*/  FMUL.FTZ R45, R0.reuse, R153 ;  /* 0x00000099002d7220 */ /* 0x040fe20000410000 */
[C---:B------:R-:W-:Y:S01]  /*12df0*/  FMUL.FTZ R57, R0.reuse, R161 ;  /* 0x000000a100397220 */ /* 0x040fe20000410000 */
[C---:B------:R-:W-:Y:S01]  /*12e00*/  FMUL.FTZ R61, R0.reuse, R169 ;  /* 0x000000a9003d7220 */ /* 0x040fe20000410000 */
[C---:B------:R-:W-:Y:S01]  /*12e10*/  FMUL.FTZ R72, R0.reuse, R72 ;  /* 0x0000004800487220 */ /* 0x040fe20000410000 */
[----:B------:R-:W1:Y:S03]  /*12e20*/  LDSM.16.MT88.4 R20, [R228+0x9000] ;  /* 0x00900000e414783b */ /* 0x000e660000004200 */
[----:B------:R4:W4:Y:S01]  /*12e30*/  MUFU.EX2 R243, R4 ;  /* 0x0000000400f37308 */ /* 0x0009220000000800 */
[--C-:B--2---:R-:W-:Y:S01]  /*12e40*/  FFMA.FTZ R108, R183, UR4, -R176.reuse ;  /* 0x00000004b76c7c23 */ /* 0x104fe200080108b0 */
[----:B------:R-:W-:Y:S01]  /*12e50*/  FMUL.FTZ R73, R0, R73 ;  /* 0x0000004900497220 */ /* 0x000fe20000410000 */
[----:B------:R-:W-:Y:S01]  /*12e60*/  FMUL.FTZ R79, R100, R79 ;  /* 0x0000004f644f7220 */ /* 0x000fe20000410000 */
[C---:B------:R-:W-:Y:S01]  /*12e70*/  FMUL.FTZ R76, R0.reuse, R76 ;  /* 0x0000004c004c7220 */ /* 0x040fe20000410000 */
[C---:B------:R-:W-:Y:S01]  /*12e80*/  FMUL.FTZ R77, R0.reuse, R77 ;  /* 0x0000004d004d7220 */ /* 0x040fe20000410000 */
[C---:B------:R-:W-:Y:S01]  /*12e90*/  FMUL.FTZ R83, R101.reuse, R83 ;  /* 0x0000005365537220 */ /* 0x040fe20000410000 */
[----:B------:R-:W2:Y:S03]  /*12ea0*/  LDL.LU R161, [R1+0x10] ;  /* 0x0000100001a17983 */ /* 0x000ea60000300800 */
[----:B------:R1:W-:Y:S01]  /*12eb0*/  MUFU.EX2 R247, R108 ;  /* 0x0000006c00f77308 */ /* 0x0003e20000000800 */
[----:B---3--:R-:W-:Y:S01]  /*12ec0*/  FMUL.FTZ R40, R0, R144 ;  /* 0x0000009000287220 */ /* 0x008fe20000410000 */
[----:B-----5:R-:W-:Y:S01]  /*12ed0*/  MOV R155, R67 ;  /* 0x00000043009b7202 */ /* 0x020fe20000000f00 */
[----:B------:R-:W-:Y:S01]  /*12ee0*/  LDSM.16.MT88.4 R180, [R228+0xbc00] ;  /* 0x00bc0000e4b4783b */ /* 0x000fe20000004200 */
[C---:B------:R-:W-:Y:S01]  /*12ef0*/  FMUL.FTZ R67, R101.reuse, R175 ;  /* 0x000000af65437220 */ /* 0x040fe20000410000 */
[C---:B------:R-:W-:Y:S01]  /*12f00*/  FMUL.FTZ R84, R102.reuse, R84 ;  /* 0x0000005466547220 */ /* 0x040fe20000410000 */
[----:B------:R-:W-:Y:S01]  /*12f10*/  FMUL.FTZ R85, R102, R85 ;  /* 0x0000005566557220 */ /* 0x000fe20000410000 */
[C---:B------:R-:W-:Y:S03]  /*12f20*/  FMUL.FTZ R86, R101.reuse, R86 ;  /* 0x0000005665567220 */ /* 0x040fe60000410000 */
[----:B------:R3:W5:Y:S01]  /*12f30*/  MUFU.EX2 R222, R5 ;  /* 0x0000000500de7308 */ /* 0x0007620000000800 */
[--C-:B----4-:R-:W-:Y:S01]  /*12f40*/  FFMA.FTZ R4, R26, UR4, -R107.reuse ;  /* 0x000000041a047c23 */ /* 0x110fe2000801086b */
[----:B------:R-:W-:Y:S01]  /*12f50*/  MOV R144, R243 ;  /* 0x000000f300907202 */ /* 0x000fe20000000f00 */
[C---:B------:R-:W-:Y:S01]  /*12f60*/  FMUL.FTZ R26, R100.reuse, R130 ;  /* 0x00000082641a7220 */ /* 0x040fe20000410000 */
[----:B------:R-:W-:Y:S01]  /*12f70*/  FMUL.FTZ R87, R101, R87 ;  /* 0x0000005765577220 */ /* 0x000fe20000410000 */
[C---:B------:R-:W-:Y:S01]  /*12f80*/  FMUL.FTZ R90, R100.reuse, R90 ;  /* 0x0000005a645a7220 */ /* 0x040fe20000410000 */
[----:B------:R-:W-:Y:S01]  /*12f90*/  FMUL.FTZ R91, R100, R91 ;  /* 0x0000005b645b7220 */ /* 0x000fe20000410000 */
[----:B------:R-:W-:Y:S03]  /*12fa0*/  FMUL.FTZ R88, R0, R88 ;  /* 0x0000005800587220 */ /* 0x000fe60000410000 */
[----:B------:R4:W-:Y:S01]  /*12fb0*/  MUFU.EX2 R225, R4 ;  /* 0x0000000400e17308 */ /* 0x0009e20000000800 */
[--C-:B-1----:R-:W-:Y:S01]  /*12fc0*/  FFMA.FTZ R108, R184, UR4, -R176.reuse ;  /* 0x00000004b86c7c23 */ /* 0x102fe200080108b0 */
[----:B------:R-:W-:Y:S01]  /*12fd0*/  FMUL.FTZ R89, R0, R89 ;  /* 0x0000005900597220 */ /* 0x000fe20000410000 */
[C---:B------:R-:W-:Y:S01]  /*12fe0*/  FMUL.FTZ R94, R100.reuse, R94 ;  /* 0x0000005e645e7220 */ /* 0x040fe20000410000 */
[----:B------:R-:W-:Y:S01]  /*12ff0*/  FMUL.FTZ R95, R100, R95 ;  /* 0x0000005f645f7220 */ /* 0x000fe20000410000 */
[C---:B------:R-:W-:Y:S01]  /*13000*/  FMUL.FTZ R92, R0.reuse, R92 ;  /* 0x0000005c005c7220 */ /* 0x040fe20000410000 */
[----:B------:R-:W-:Y:S01]  /*13010*/  FMUL.FTZ R93, R0, R93 ;  /* 0x0000005d005d7220 */ /* 0x000fe20000410000 */
[----:B------:R-:W-:Y:S03]  /*13020*/  FMUL.FTZ R96, R102, R96 ;  /* 0x0000006066607220 */ /* 0x000fe60000410000 */
[----:B------:R1:W-:Y:S01]  /*13030*/  MUFU.EX2 R245, R108 ;  /* 0x0000006c00f57308 */ /* 0x0003e20000000800 */
[--C-:B---3--:R-:W-:Y:S01]  /*13040*/  FFMA.FTZ R5, R24, UR4, -R107.reuse ;  /* 0x0000000418057c23 */ /* 0x108fe2000801086b */
[----:B-----5:R-:W-:Y:S01]  /*13050*/  F2FP.BF16.F32.PACK_AB R114, R243, R222 ;  /* 0x000000def372723e */ /* 0x020fe200000010ff */
[----:B------:R-:W-:Y:S01]  /*13060*/  FMUL.FTZ R24, R0, R128 ;  /* 0x0000008000187220 */ /* 0x000fe20000410000 */
[----:B------:R-:W-:Y:S01]  /*13070*/  FMUL.FTZ R97, R102, R97 ;  /* 0x0000006166617220 */ /* 0x000fe20000410000 */
[----:B------:R-:W-:Y:S01]  /*13080*/  LDSM.16.MT88.4 R128, [R230+0x9400] ;  /* 0x00940000e680783b */ /* 0x000fe20000004200 */
[C---:B------:R-:W-:Y:S01]  /*13090*/  FMUL.FTZ R98, R101.reuse, R98 ;  /* 0x0000006265627220 */ /* 0x040fe20000410000 */
[----:B------:R-:W-:Y:S03]  /*130a0*/  FMUL.FTZ R99, R101, R99 ;  /* 0x0000006365637220 */ /* 0x000fe60000410000 */
[----:B------:R3:W5:Y:S01]  /*130b0*/  MUFU.EX2 R224, R5 ;  /* 0x0000000500e07308 */ /* 0x0007620000000800 */
[----:B----4-:R-:W-:Y:S01]  /*130c0*/  FFMA.FTZ R4, R31, UR4, -R107 ;  /* 0x000000041f047c23 */ /* 0x010fe2000801086b */
[----:B------:R-:W-:Y:S01]  /*130d0*/  FMUL.FTZ R31, R100, R139 ;  /* 0x0000008b641f7220 */ /* 0x000fe20000410000 */
[----:B------:R-:W-:Y:S07]  /*130e0*/  MOV R139, R219 ;  /* 0x000000db008b7202 */ /* 0x000fee0000000f00 */
[----:B------:R4:W4:Y:S01]  /*130f0*/  MUFU.EX2 R240, R4 ;  /* 0x0000000400f07308 */ /* 0x0009220000000800 */
[--C-:B-1----:R-:W-:Y:S09]  /*13100*/  FFMA.FTZ R108, R187, UR4, -R177.reuse ;  /* 0x00000004bb6c7c23 */ /* 0x102ff200080108b1 */
[----:B------:R1:W-:Y:S01]  /*13110*/  MUFU.EX2 R243, R108 ;  /* 0x0000006c00f37308 */ /* 0x0003e20000000800 */
[----:B---3--:R-:W-:Y:S01]  /*13120*/  FMUL.FTZ R5, R102, R117 ;  /* 0x0000007566057220 */ /* 0x008fe20000410000 */
[----:B-----5:R-:W-:Y:S08]  /*13130*/  MOV R145, R224 ;  /* 0x000000e000917202 */ /* 0x020ff00000000f00 */
[----:B------:R-:W3:Y:S01]  /*13140*/  MUFU.EX2 R223, R6 ;  /* 0x0000000600df7308 */ /* 0x000ee20000000800 */
[--C-:B----4-:R-:W-:Y:S01]  /*13150*/  FFMA.FTZ R4, R30, UR4, -R176.reuse ;  /* 0x000000041e047c23 */ /* 0x110fe200080108b0 */
[----:B------:R-:W-:Y:S01]  /*13160*/  F2FP.BF16.F32.PACK_AB R113, R240, R225 ;  /* 0x000000e1f071723e */ /* 0x000fe200000010ff */
[----:B------:R-:W-:Y:S07]  /*13170*/  FMUL.FTZ R30, R100, R138 ;  /* 0x0000008a641e7220 */ /* 0x000fee0000410000 */
[----:B------:R4:W5:Y:S01]  /*13180*/  MUFU.EX2 R235, R4 ;  /* 0x0000000400eb7308 */ /* 0x0009620000000800 */
[--C-:B-1----:R-:W-:Y:S09]  /*13190*/  FFMA.FTZ R108, R186, UR4, -R177.reuse ;  /* 0x00000004ba6c7c23 */ /* 0x102ff200080108b1 */
[----:B------:R1:W1:Y:S01]  /*131a0*/  MUFU.EX2 R226, R7 ;  /* 0x0000000700e27308 */ /* 0x0002620000000800 */
[----:B---3--:R-:W-:Y:S01]  /*131b0*/  F2FP.BF16.F32.PACK_AB R115, R224, R223 ;  /* 0x000000dfe073723e */ /* 0x008fe200000010ff */
[----:B------:R-:W-:Y:S08]  /*131c0*/  FMUL.FTZ R6, R101, R118 ;  /* 0x0000007665067220 */ /* 0x000ff00000410000 */
[----:B------:R3:W3:Y:S01]  /*131d0*/  MUFU.EX2 R64, R44 ;  /* 0x0000002c00407308 */ /* 0x0006e20000000800 */
[--C-:B----4-:R-:W-:Y:S01]  /*131e0*/  FFMA.FTZ R4, R33, UR4, -R176.reuse ;  /* 0x0000000421047c23 */ /* 0x110fe200080108b0 */
[----:B------:R-:W-:Y:S01]  /*131f0*/  FMUL.FTZ R33, R102, R141 ;  /* 0x0000008d66217220 */ /* 0x000fe20000410000 */
[----:B-----5:R-:W-:Y:S07]  /*13200*/  MOV R138, R235 ;  /* 0x000000eb008a7202 */ /* 0x020fee0000000f00 */
[----:B------:R4:W5:Y:S01]  /*13210*/  MUFU.EX2 R242, R4 ;  /* 0x0000000400f27308 */ /* 0x0009620000000800 */
[----:B-1----:R-:W-:Y:S01]  /*13220*/  FMUL.FTZ R7, R101, R119 ;  /* 0x0000007765077220 */ /* 0x002fe20000410000 */
[----:B------:R-:W-:Y:S04]  /*13230*/  MOV R140, R226 ;  /* 0x000000e2008c7202 */ /* 0x000fe80000000f00 */
[----:B------:R-:W-:Y:S04]  /*13240*/  MOV R162, R140 ;  /* 0x0000008c00a27202 */ /* 0x000fe80000000f00 */
[----:B------:R1:W-:Y:S01]  /*13250*/  MUFU.EX2 R252, R56 ;  /* 0x0000003800fc7308 */ /* 0x0003e20000000800 */
[----:B---3--:R-:W-:Y:S01]  /*13260*/  FMUL.FTZ R44, R0, R152 ;  /* 0x00000098002c7220 */ /* 0x008fe20000410000 */
[----:B------:R-:W-:Y:S01]  /*13270*/  MOV R152, R64 ;  /* 0x0000004000987202 */ /* 0x000fe20000000f00 */
[----:B------:R-:W-:Y:S07]  /*13280*/  FMUL.FTZ R64, R102, R172 ;  /* 0x000000ac66407220 */ /* 0x000fee0000410000 */
[----:B------:R3:W-:Y:S01]  /*13290*/  MUFU.EX2 R251, R60 ;  /* 0x0000003c00fb7308 */ /* 0x0007e20000000800 */
[--C-:B----4-:R-:W-:Y:S01]  /*132a0*/  FFMA.FTZ R4, R29, UR4, -R176.reuse ;  /* 0x000000041d047c23 */ /* 0x110fe200080108b0 */
[----:B-----5:R-:W-:Y:S01]  /*132b0*/  MOV R141, R242 ;  /* 0x000000f2008d7202 */ /* 0x020fe20000000f00 */
[----:B------:R-:W-:Y:S01]  /*132c0*/  FMUL.FTZ R29, R0, R137 ;  /* 0x00000089001d7220 */ /* 0x000fe20000410000 */
[----:B------:R-:W-:Y:S02]  /*132d0*/  F2FP.BF16.F32.PACK_AB R117, R242, R235 ;  /* 0x000000ebf275723e */ /* 0x000fe400000010ff */
[----:B------:R-:W-:Y:S04]  /*132e0*/  MOV R137, R225 ;  /* 0x000000e100897202 */ /* 0x000fe80000000f00 */
[----:B------:R4:W-:Y:S01]  /*132f0*/  MUFU.EX2 R227, R4 ;  /* 0x0000000400e37308 */ /* 0x0009e20000000800 */
[C---:B-1----:R-:W-:Y:S01]  /*13300*/  FMUL.FTZ R56, R0.reuse, R160 ;  /* 0x000000a000387220 */ /* 0x042fe20000410000 */
[----:B------:R-:W-:Y:S01]  /*13310*/  MOV R163, R137 ;  /* 0x0000008900a37202 */ /* 0x000fe20000000f00 */
[----:B------:R-:W5:Y:S07]  /*13320*/  LDL.LU R160, [R1+0x18] ;  /* 0x0000180001a07983 */ /* 0x000f6e0000300800 */
[----:B------:R1:W-:Y:S01]  /*13330*/  MUFU.EX2 R242, R108 ;  /* 0x0000006c00f27308 */ /* 0x0003e20000000800 */
[----:B---3--:R-:W-:Y:S09]  /*13340*/  FMUL.FTZ R60, R0, R168 ;  /* 0x000000a8003c7220 */ /* 0x008ff20000410000 */
[----:B------:R3:W-:Y:S01]  /*13350*/  MUFU.EX2 R250, R66 ;  /* 0x0000004200fa7308 */ /* 0x0007e20000000800 */
[----:B----4-:R-:W-:Y:S01]  /*13360*/  FFMA.FTZ R4, R28, UR4, -R176 ;  /* 0x000000041c047c23 */ /* 0x010fe200080108b0 */
[----:B------:R-:W-:Y:S08]  /*13370*/  FMUL.FTZ R28, R0, R136 ;  /* 0x00000088001c7220 */ /* 0x000ff00000410000 */
[----:B------:R4:W4:Y:S01]  /*13380*/  MUFU.EX2 R65, R4 ;  /* 0x0000000400417308 */ /* 0x0009220000000800 */
[--C-:B-1----:R-:W-:Y:S09]  /*13390*/  FFMA.FTZ R108, R188, UR4, -R177.reuse ;  /* 0x00000004bc6c7c23 */ /* 0x102ff200080108b1 */
[----:B------:R1:W-:Y:S01]  /*133a0*/  MUFU.EX2 R136, R50 ;  /* 0x0000003200887308 */ /* 0x0003e20000000800 */
[----:B---3--:R-:W-:Y:S01]  /*133b0*/  FMUL.FTZ R66, R101, R174 ;  /* 0x000000ae65427220 */ /* 0x008fe20000410000 */
[--C-:B----4-:R-:W-:Y:S01]  /*133c0*/  FFMA.FTZ R4, R36, UR4, -R177.reuse ;  /* 0x0000000424047c23 */ /* 0x110fe200080108b1 */
[----:B------:R-:W-:Y:S01]  /*133d0*/  F2FP.BF16.F32.PACK_AB R119, R65, R227 ;  /* 0x000000e34177723e */ /* 0x000fe200000010ff */
[----:B------:R-:W3:Y:S01]  /*133e0*/  LDSM.16.MT88.4 R36, [R230+0x9000] ;  /* 0x00900000e624783b */ /* 0x000ee20000004200 */
[----:B------:R-:W-:Y:S05]  /*133f0*/  MOV R147, R65 ;  /* 0x0000004100937202 */ /* 0x000fea0000000f00 */
[----:B------:R4:W-:Y:S01]  /*13400*/  MUFU.EX2 R239, R4 ;  /* 0x0000000400ef7308 */ /* 0x0009e20000000800 */
[----:B------:R-:W-:Y:S01]  /*13410*/  FMUL.FTZ R65, R102, R173 ;  /* 0x000000ad66417220 */ /* 0x000fe20000410000 */
[----:B-1----:R-:W-:Y:S02]  /*13420*/  FMUL.FTZ R50, R101, R158 ;  /* 0x0000009e65327220 */ /* 0x002fe40000410000 */
[----:B------:R-:W-:Y:S08]  /*13430*/  LDSM.16.MT88.4 R156, [R228+0xac00] ;  /* 0x00ac0000e49c783b */ /* 0x000ff00000004200 */
[----:B------:R-:W-:Y:S01]  /*13440*/  LDSM.16.MT88.4 R172, [R230+0xac00] ;  /* 0x00ac0000e6ac783b */ /* 0x000fe20000004200 */
[--C-:B----4-:R-:W-:Y:S01]  /*13450*/  FFMA.FTZ R4, R35, UR4, -R177.reuse ;  /* 0x0000000423047c23 */ /* 0x110fe200080108b1 */
[C---:B------:R-:W-:Y:S01]  /*13460*/  FMUL.FTZ R35, R101.reuse, R143 ;  /* 0x0000008f65237220 */ /* 0x040fe20000410000 */
[----:B------:R-:W-:Y:S02]  /*13470*/  MOV R143, R240 ;  /* 0x000000f0008f7202 */ /* 0x000fe40000000f00 */
[----:B------:R1:W4:Y:S02]  /*13480*/  MUFU.EX2 R220, R4 ;  /* 0x0000000400dc7308 */ /* 0x0003240000000800 */
[----:B------:R-:W-:Y:S01]  /*13490*/  MOV R171, R143 ;  /* 0x0000008f00ab7202 */ /* 0x000fe20000000f00 */
[----:B-1----:R-:W-:Y:S01]  /*134a0*/  FFMA.FTZ R4, R34, UR4, -R177 ;  /* 0x0000000422047c23 */ /* 0x002fe200080108b1 */
[----:B------:R-:W-:Y:S01]  /*134b0*/  FMUL.FTZ R34, R101, R142 ;  /* 0x0000008e65227220 */ /* 0x000fe20000410000 */
[----:B------:R-:W-:Y:S05]  /*134c0*/  MOV R142, R241 ;  /* 0x000000f1008e7202 */ /* 0x000fea0000000f00 */
[----:B------:R1:W3:Y:S01]  /*134d0*/  MUFU.EX2 R221, R4 ;  /* 0x0000000400dd7308 */ /* 0x0002e20000000800 */
[----:B----4-:R-:W-:Y:S02]  /*134e0*/  MOV R146, R220 ;  /* 0x000000dc00927202 */ /* 0x010fe40000000f00 */
[----:B------:R-:W-:Y:S07]  /*134f0*/  MOV R168, R142 ;  /* 0x0000008e00a87202 */ /* 0x000fee0000000f00 */
[----:B------:R4:W-:Y:S01]  /*13500*/  MUFU.EX2 R241, R108 ;  /* 0x0000006c00f17308 */ /* 0x0009e20000000800 */
[C---:B-1----:R-:W-:Y:S01]  /*13510*/  FMUL.FTZ R4, R102.reuse, R116 ;  /* 0x0000007466047220 */ /* 0x042fe20000410000 */
[----:B------:R-:W-:Y:S02]  /*13520*/  F2FP.BF16.F32.PACK_AB R116, R239, R226 ;  /* 0x000000e2ef74723e */ /* 0x000fe400000010ff */
[----:B---3--:R-:W-:Y:S02]  /*13530*/  F2FP.BF16.F32.PACK_AB R118, R221, R220 ;  /* 0x000000dcdd76723e */ /* 0x008fe400000010ff */
[----:B------:R-:W-:Y:S02]  /*13540*/  MOV R154, R221 ;  /* 0x000000dd009a7202 */ /* 0x000fe40000000f00 */
[-C--:B------:R-:W-:Y:S05]  /*13550*/  HMMA.16816.F32.BF16 R4, R112, R20.reuse, R4 ;  /* 0x000000147004723c */ /* 0x080fea0000041804 */
[--C-:B----4-:R-:W-:Y:S01]  /*13560*/  FFMA.FTZ R108, R191, UR4, -R2.reuse ;  /* 0x00000004bf6c7c23 */ /* 0x110fe20008010802 */
[C---:B------:R-:W-:Y:S03]  /*13570*/  HMMA.16816.F32.BF16 R8, R116.reuse, R20, R8 ;  /* 0x000000147408723c */ /* 0x040fe60000041808 */
[----:B------:R1:W-:Y:S03]  /*13580*/  MUFU.EX2 R240, R108 ;  /* 0x0000006c00f07308 */ /* 0x0003e60000000800 */
[-C--:B------:R-:W-:Y:S05]  /*13590*/  HMMA.16816.F32.BF16 R12, R116, R22.reuse, R12 ;  /* 0x00000016740c723c */ /* 0x080fea000004180c */
[C---:B------:R-:W-:Y:S01]  /*135a0*/  FMUL.FTZ R20, R102.reuse, R132 ;  /* 0x0000008466147220 */ /* 0x040fe20000410000 */
[C---:B------:R-:W-:Y:S05]  /*135b0*/  HMMA.16816.F32.BF16 R16, R112.reuse, R22, R16 ;  /* 0x000000167010723c */ /* 0x040fea0000041810 */
[----:B------:R-:W-:Y:S02]  /*135c0*/  FMUL.FTZ R21, R102, R133 ;  /* 0x0000008566157220 */ /* 0x000fe40000410000 */
[C---:B------:R-:W-:Y:S01]  /*135d0*/  FMUL.FTZ R22, R101.reuse, R134 ;  /* 0x0000008665167220 */ /* 0x040fe20000410000 */
[C---:B------:R-:W-:Y:S02]  /*135e0*/  FMUL.FTZ R23, R101.reuse, R135 ;  /* 0x0000008765177220 */ /* 0x040fe40000410000 */
[----:B------:R-:W-:Y:S01]  /*135f0*/  LDSM.16.MT88.4 R132, [R230+0x9800] ;  /* 0x00980000e684783b */ /* 0x000fe20000004200 */
[--C-:B-1----:R-:W-:Y:S04]  /*13600*/  FFMA.FTZ R108, R190, UR4, -R2.reuse ;  /* 0x00000004be6c7c23 */ /* 0x102fe80008010802 */
[-C--:B------:R-:W-:Y:S06]  /*13610*/  HMMA.16816.F32.BF16 R20, R112, R36.reuse, R20 ;  /* 0x000000247014723c */ /* 0x080fec0000041814 */
[C---:B------:R-:W-:Y:S06]  /*13620*/  HMMA.16816.F32.BF16 R24, R116.reuse, R36, R24 ;  /* 0x000000247418723c */ /* 0x040fec0000041818 */
[-C--:B------:R-:W-:Y:S05]  /*13630*/  HMMA.16816.F32.BF16 R28, R116, R38.reuse, R28 ;  /* 0x00000026741c723c */ /* 0x080fea000004181c */
[C---:B------:R-:W-:Y:S01]  /*13640*/  FMUL.FTZ R36, R102.reuse, R148 ;  /* 0x0000009466247220 */ /* 0x040fe20000410000 */
[C---:B------:R-:W-:Y:S05]  /*13650*/  HMMA.16816.F32.BF16 R32, R112.reuse, R38, R32 ;  /* 0x000000267020723c */ /* 0x040fea0000041820 */
[----:B------:R-:W-:Y:S01]  /*13660*/  MOV R148, R239 ;  /* 0x000000ef00947202 */ /* 0x000fe20000000f00 */
[----:B------:R-:W-:Y:S01]  /*13670*/  FMUL.FTZ R37, R102, R149 ;  /* 0x0000009566257220 */ /* 0x000fe20000410000 */
[----:B------:R1:W-:Y:S01]  /*13680*/  MUFU.EX2 R239, R108 ;  /* 0x0000006c00ef7308 */ /* 0x0003e20000000800 */
[----:B------:R-:W-:Y:S03]  /*13690*/  MOV R149, R227 ;  /* 0x000000e300957202 */ /* 0x000fe60000000f00 */
[C---:B------:R-:W-:Y:S01]  /*136a0*/  FMUL.FTZ R38, R101.reuse, R150 ;  /* 0x0000009665267220 */ /* 0x040fe20000410000 */
[----:B------:R-:W-:Y:S01]  /*136b0*/  MOV R150, R222 ;  /* 0x000000de00967202 */ /* 0x000fe20000000f00 */
[----:B------:R-:W-:Y:S01]  /*136c0*/  FMUL.FTZ R39, R101, R151 ;  /* 0x0000009765277220 */ /* 0x000fe20000410000 */
[----:B------:R-:W-:Y:S02]  /*136d0*/  MOV R151, R223 ;  /* 0x000000df00977202 */ /* 0x000fe40000000f00 */
[----:B------:R-:W-:Y:S04]  /*136e0*/  MOV R170, R148 ;  /* 0x0000009400aa7202 */ /* 0x000fe80000000f00 */
[-C--:B------:R-:W-:Y:S03]  /*136f0*/  HMMA.16816.F32.BF16 R36, R112, R52.reuse, R36 ;  /* 0x000000347024723c */ /* 0x080fe60000041824 */
[--C-:B-1----:R-:W-:Y:S03]  /*13700*/  FFMA.FTZ R108, R189, UR4, -R2.reuse ;  /* 0x00000004bd6c7c23 */ /* 0x102fe60008010802 */
[C---:B------:R-:W-:Y:S01]  /*13710*/  HMMA.16816.F32.BF16 R40, R116.reuse, R52, R40 ;  /* 0x000000347428723c */ /* 0x040fe20000041828 */
[----:B------:R1:W-:Y:S05]  /*13720*/  MUFU.EX2 R235, R108 ;  /* 0x0000006c00eb7308 */ /* 0x0003ea0000000800 */
[-C--:B------:R-:W-:Y:S05]  /*13730*/  HMMA.16816.F32.BF16 R44, R116, R54.reuse, R44 ;  /* 0x00000036742c723c */ /* 0x080fea000004182c */
[----:B------:R-:W-:Y:S01]  /*13740*/  FFMA.FTZ R52, R110, UR4, -R2 ;  /* 0x000000046e347c23 */ /* 0x000fe20008010802 */
[C---:B------:R-:W-:Y:S03]  /*13750*/  HMMA.16816.F32.BF16 R48, R112.reuse, R54, R48 ;  /* 0x000000367030723c */ /* 0x040fe60000041830 */
[----:B------:R3:W4:Y:S02]  /*13760*/  MUFU.EX2 R244, R52 ;  /* 0x0000003400f47308 */ /* 0x0007240000000800 */
[----:B------:R-:W-:Y:S01]  /*13770*/  FFMA.FTZ R110, R179, UR4, -R176 ;  /* 0x00000004b36e7c23 */ /* 0x000fe200080108b0 */
[----:B------:R-:W-:Y:S01]  /*13780*/  FMUL.FTZ R53, R102, R165 ;  /* 0x000000a566357220 */ /* 0x000fe20000410000 */
[----:B-1----:R-:W-:Y:S01]  /*13790*/  FFMA.FTZ R108, R192, UR4, -R2 ;  /* 0x00000004c06c7c23 */ /* 0x002fe20008010802 */
[C---:B------:R-:W-:Y:S05]  /*137a0*/  FMUL.FTZ R54, R101.reuse, R166 ;  /* 0x000000a665367220 */ /* 0x040fea0000410000 */
[----:B------:R1:W-:Y:S01]  /*137b0*/  MUFU.EX2 R227, R108 ;  /* 0x0000006c00e37308 */ /* 0x0003e20000000800 */
[C---:B------:R-:W-:Y:S01]  /*137c0*/  FMUL.FTZ R55, R101.reuse, R167 ;  /* 0x000000a765377220 */ /* 0x040fe20000410000 */
[----:B--2---:R-:W-:Y:S08]  /*137d0*/  FFMA.FTZ R101, R101, R161, R163 ;  /* 0x000000a165657223 */ /* 0x004ff000000100a3 */
[----:B------:R2:W5:Y:S01]  /*137e0*/  MUFU.EX2 R246, R110 ;  /* 0x0000006e00f67308 */ /* 0x0005620000000800 */
[----:B---3--:R-:W-:Y:S01]  /*137f0*/  FMUL.FTZ R52, R102, R164 ;  /* 0x000000a466347220 */ /* 0x008fe20000410000 */
[----:B----4-:R-:W-:Y:S06]  /*13800*/  MOV R169, R244 ;  /* 0x000000f400a97202 */ /* 0x010fec0000000f00 */
[-C--:B------:R-:W-:Y:S03]  /*13810*/  HMMA.16816.F32.BF16 R52, R112, R120.reuse, R52 ;  /* 0x000000787034723c */ /* 0x080fe60000041834 */
[----:B-1----:R-:W-:Y:S03]  /*13820*/  FFMA.FTZ R108, R196, UR4, -R107 ;  /* 0x00000004c46c7c23 */ /* 0x002fe6000801086b */
[C---:B------:R-:W-:Y:S01]  /*13830*/  HMMA.16816.F32.BF16 R56, R116.reuse, R120, R56 ;  /* 0x000000787438723c */ /* 0x040fe20000041838 */
[----:B------:R1:W-:Y:S04]  /*13840*/  MUFU.EX2 R226, R108 ;  /* 0x0000006c00e27308 */ /* 0x0003e80000000800 */
[----:B--2---:R-:W-:Y:S01]  /*13850*/  FFMA.FTZ R110, R185, UR4, -R177 ;  /* 0x00000004b96e7c23 */ /* 0x004fe200080108b1 */
[-C--:B------:R-:W-:Y:S05]  /*13860*/  HMMA.16816.F32.BF16 R60, R116, R122.reuse, R60 ;  /* 0x0000007a743c723c */ /* 0x080fea000004183c */
[----:B------:R2:W3:Y:S01]  /*13870*/  MUFU.EX2 R244, R110 ;  /* 0x0000006e00f47308 */ /* 0x0004e20000000800 */
[C---:B------:R-:W-:Y:S01]  /*13880*/  HMMA.16816.F32.BF16 R64, R112.reuse, R122, R64 ;  /* 0x0000007a7040723c */ /* 0x040fe20000041840 */
[----:B------:R-:W4:Y:S05]  /*13890*/  LDSM.16.MT88.4 R120, [R230+0xb000] ;  /* 0x00b00000e678783b */ /* 0x000f2a0000004200 */
[-C--:B------:R-:W-:Y:S05]  /*138a0*/  HMMA.16816.F32.BF16 R68, R112, R124.reuse, R68 ;  /* 0x0000007c7044723c */ /* 0x080fea0000041844 */
[--C-:B-1----:R-:W-:Y:S01]  /*138b0*/  FFMA.FTZ R108, R195, UR4, -R107.reuse ;  /* 0x00000004c36c7c23 */ /* 0x102fe2000801086b */
[C---:B------:R-:W-:Y:S03]  /*138c0*/  HMMA.16816.F32.BF16 R72, R116.reuse, R124, R72 ;  /* 0x0000007c7448723c */ /* 0x040fe60000041848 */
[----:B------:R1:W-:Y:S02]  /*138d0*/  MUFU.EX2 R225, R108 ;  /* 0x0000006c00e17308 */ /* 0x0003e40000000800 */
[--C-:B--2---:R-:W-:Y:S01]  /*138e0*/  FFMA.FTZ R110, R193, UR4, -R107.reuse ;  /* 0x00000004c16e7c23 */ /* 0x104fe2000801086b */
[-C--:B------:R-:W-:Y:S07]  /*138f0*/  HMMA.16816.F32.BF16 R76, R116, R126.reuse, R76 ;  /* 0x0000007e744c723c */ /* 0x080fee000004184c */
[----:B------:R-:W-:Y:S01]  /*13900*/  MUFU.EX2 R223, R110 ;  /* 0x0000006e00df7308 */ /* 0x000fe20000000800 */
[C---:B------:R-:W-:Y:S01]  /*13910*/  HMMA.16816.F32.BF16 R80, R112.reuse, R126, R80 ;  /* 0x0000007e7050723c */ /* 0x040fe20000041850 */
[----:B------:R-:W2:Y:S03]  /*13920*/  LDSM.16.MT88.4 R124, [R228+0x9400] ;  /* 0x00940000e47c783b */ /* 0x000ea60000004200 */
[----:B-1----:R-:W-:Y:S05]  /*13930*/  FFMA.FTZ R108, R194, UR4, -R107 ;  /* 0x00000004c26c7c23 */ /* 0x002fea000801086b */
[----:B------:R1:W-:Y:S01]  /*13940*/  MUFU.EX2 R224, R108 ;  /* 0x0000006c00e07308 */ /* 0x0003e20000000800 */
[-C--:B----4-:R-:W-:Y:S06]  /*13950*/  HMMA.16816.F32.BF16 R84, R112, R120.reuse, R84 ;  /* 0x000000787054723c */ /* 0x090fec0000041854 */
[C---:B------:R-:W-:Y:S06]  /*13960*/  HMMA.16816.F32.BF16 R88, R116.reuse, R120, R88 ;  /* 0x000000787458723c */ /* 0x040fec0000041858 */
[-C--:B------:R-:W-:Y:S05]  /*13970*/  HMMA.16816.F32.BF16 R92, R116, R122.reuse, R92 ;  /* 0x0000007a745c723c */ /* 0x080fea000004185c */
[--C-:B-1----:R-:W-:Y:S01]  /*13980*/  FFMA.FTZ R108, R199, UR4, -R176.reuse ;  /* 0x00000004c76c7c23 */ /* 0x102fe200080108b0 */
[----:B------:R-:W-:Y:S01]  /*13990*/  HMMA.16816.F32.BF16 R96, R112, R122, R96 ;  /* 0x0000007a7060723c */ /* 0x000fe20000041860 */
[----:B------:R-:W1:Y:S02]  /*139a0*/  LDSM.16.MT88.4 R120, [R228+0xa400] ;  /* 0x00a40000e478783b */ /* 0x000e640000004200 */
[----:B------:R4:W-:Y:S02]  /*139b0*/  MUFU.EX2 R219, R108 ;  /* 0x0000006c00db7308 */ /* 0x0009e40000000800 */
[----:B------:R-:W-:Y:S02]  /*139c0*/  F2FP.BF16.F32.PACK_AB R117, R247, R248 ;  /* 0x000000f8f775723e */ /* 0x000fe400000010ff */
[----:B------:R-:W-:Y:S04]  /*139d0*/  F2FP.BF16.F32.PACK_AB R112, R152, R155 ;  /* 0x0000009b9870723e */ /* 0x000fe800000010ff */
[----:B------:R-:W-:Y:S02]  /*139e0*/  F2FP.BF16.F32.PACK_AB R114, R169, R136 ;  /* 0x00000088a972723e */ /* 0x000fe400000010ff */
[----:B------:R-:W-:Y:S02]  /*139f0*/  F2FP.BF16.F32.PACK_AB R113, R251, R252 ;  /* 0x000000fcfb71723e */ /* 0x000fe400000010ff */
[----:B------:R-:W-:Y:S02]  /*13a00*/  F2FP.BF16.F32.PACK_AB R115, R249, R250 ;  /* 0x000000faf973723e */ /* 0x000fe400000010ff */
[----:B-----5:R-:W-:Y:S02]  /*13a10*/  F2FP.BF16.F32.PACK_AB R119, R245, R246 ;  /* 0x000000f6f577723e */ /* 0x020fe400000010ff */
[----:B---3--:R-:W-:Y:S01]  /*13a20*/  F2FP.BF16.F32.PACK_AB R116, R244, R243 ;  /* 0x000000f3f474723e */ /* 0x008fe200000010ff */
[--C-:B----4-:R-:W-:Y:S01]  /*13a30*/  FFMA.FTZ R108, R197, UR4, -R176.reuse ;  /* 0x00000004c56c7c23 */ /* 0x110fe200080108b0 */
[----:B------:R-:W-:Y:S01]  /*13a40*/  F2FP.BF16.F32.PACK_AB R118, R241, R242 ;  /* 0x000000f2f176723e */ /* 0x000fe200000010ff */
[-C--:B--2---:R-:W-:Y:S02]  /*13a50*/  HMMA.16816.F32.BF16 R4, R112, R124.reuse, R4 ;  /* 0x0000007c7004723c */ /* 0x084fe40000041804 */
[----:B------:R2:W3:Y:S04]  /*13a60*/  MUFU.EX2 R221, R108 ;  /* 0x0000006c00dd7308 */ /* 0x0004e80000000800 */
[C---:B------:R-:W-:Y:S06]  /*13a70*/  HMMA.16816.F32.BF16 R8, R116.reuse, R124, R8 ;  /* 0x0000007c7408723c */ /* 0x040fec0000041808 */
[-C--:B------:R-:W-:Y:S06]  /*13a80*/  HMMA.16816.F32.BF16 R12, R116, R126.reuse, R12 ;  /* 0x0000007e740c723c */ /* 0x080fec000004180c */
[C---:B------:R-:W-:Y:S01]  /*13a90*/  HMMA.16816.F32.BF16 R16, R112.reuse, R126, R16 ;  /* 0x0000007e7010723c */ /* 0x040fe20000041810 */
[----:B------:R-:W4:Y:S04]  /*13aa0*/  LDSM.16.MT88.4 R124, [R230+0xa400] ;  /* 0x00a40000e67c783b */ /* 0x000f280000004200 */
[--C-:B--2---:R-:W-:Y:S01]  /*13ab0*/  FFMA.FTZ R108, R200, UR4, -R176.reuse ;  /* 0x00000004c86c7c23 */ /* 0x104fe200080108b0 */
[-C--:B------:R-:W-:Y:S03]  /*13ac0*/  HMMA.16816.F32.BF16 R20, R112, R128.reuse, R20 ;  /* 0x000000807014723c */ /* 0x080fe60000041814 */
[----:B------:R2:W-:Y:S03]  /*13ad0*/  MUFU.EX2 R220, R108 ;  /* 0x0000006c00dc7308 */ /* 0x0005e60000000800 */
[C---:B------:R-:W-:Y:S06]  /*13ae0*/  HMMA.16816.F32.BF16 R24, R116.reuse, R128, R24 ;  /* 0x000000807418723c */ /* 0x040fec0000041818 */
[-C--:B------:R-:W-:Y:S06]  /*13af0*/  HMMA.16816.F32.BF16 R28, R116, R130.reuse, R28 ;  /* 0x00000082741c723c */ /* 0x080fec000004181c */
[C---:B------:R-:W-:Y:S01]  /*13b00*/  HMMA.16816.F32.BF16 R32, R112.reuse, R130, R32 ;  /* 0x000000827020723c */ /* 0x040fe20000041820 */
[----:B------:R-:W5:Y:S04]  /*13b10*/  LDSM.16.MT88.4 R128, [R228+0xb400] ;  /* 0x00b40000e480783b */ /* 0x000f680000004200 */
[----:B--2---:R-:W-:Y:S01]  /*13b20*/  FFMA.FTZ R108, R198, UR4, -R176 ;  /* 0x00000004c66c7c23 */ /* 0x004fe200080108b0 */
[-C--:B-1----:R-:W-:Y:S03]  /*13b30*/  HMMA.16816.F32.BF16 R36, R112, R120.reuse, R36 ;  /* 0x000000787024723c */ /* 0x082fe60000041824 */
[----:B------:R1:W2:Y:S03]  /*13b40*/  MUFU.EX2 R222, R108 ;  /* 0x0000006c00de7308 */ /* 0x0002a60000000800 */
        /* <DEDUP_REMOVED lines=11> */
[--C-:B-1----:R-:W-:Y:S01]  /*13c00*/  FFMA.FTZ R108, R203, UR4, -R177.reuse ;  /* 0x00000004cb6c7c23 */ /* 0x102fe200080108b1 */
[-C--:B-----5:R-:W-:Y:S03]  /*13c10*/  HMMA.16816.F32.BF16 R68, R112, R128.reuse, R68 ;  /* 0x000000807044723c */ /* 0x0a0fe60000041844 */
[----:B------:R1:W5:Y:S03]  /*13c20*/  MUFU.EX2 R203, R108 ;  /* 0x0000006c00cb7308 */ /* 0x0003660000000800 */
[C---:B------:R-:W-:Y:S06]  /*13c30*/  HMMA.16816.F32.BF16 R72, R116.reuse, R128, R72 ;  /* 0x000000807448723c */ /* 0x040fec0000041848 */
[-C--:B------:R-:W-:Y:S06]  /*13c40*/  HMMA.16816.F32.BF16 R76, R116, R130.reuse, R76 ;  /* 0x00000082744c723c */ /* 0x080fec000004184c */
[C---:B------:R-:W-:Y:S01]  /*13c50*/  HMMA.16816.F32.BF16 R80, R112.reuse, R130, R80 ;  /* 0x000000827050723c */ /* 0x040fe20000041850 */
[----:B------:R-:W-:Y:S04]  /*13c60*/  LDSM.16.MT88.4 R128, [R228+0xb800] ;  /* 0x00b80000e480783b */ /* 0x000fe80000004200 */
[--C-:B-1----:R-:W-:Y:S01]  /*13c70*/  FFMA.FTZ R108, R204, UR4, -R177.reuse ;  /* 0x00000004cc6c7c23 */ /* 0x102fe200080108b1 */
[-C--:B---3--:R-:W-:Y:S03]  /*13c80*/  HMMA.16816.F32.BF16 R84, R112, R120.reuse, R84 ;  /* 0x000000787054723c */ /* 0x088fe60000041854 */
[----:B------:R1:W-:Y:S02]  /*13c90*/  MUFU.EX2 R202, R108 ;  /* 0x0000006c00ca7308 */ /* 0x0003e40000000800 */
[----:B------:R-:W-:Y:S01]  /*13ca0*/  MOV R204, R141 ;  /* 0x0000008d00cc7202 */ /* 0x000fe20000000f00 */
[C---:B------:R-:W-:Y:S01]  /*13cb0*/  HMMA.16816.F32.BF16 R88, R116.reuse, R120, R88 ;  /* 0x000000787458723c */ /* 0x040fe20000041858 */
[----:B------:R-:W-:Y:S05]  /*13cc0*/  LDSM.16.MT88.4 R140, [R230+0x9c00] ;  /* 0x009c0000e68c783b */ /* 0x000fea0000004200 */
[-C--:B------:R-:W-:Y:S06]  /*13cd0*/  HMMA.16816.F32.BF16 R92, R116, R122.reuse, R92 ;  /* 0x0000007a745c723c */ /* 0x080fec000004185c */
[----:B------:R-:W-:Y:S01]  /*13ce0*/  HMMA.16816.F32.BF16 R96, R112, R122, R96 ;  /* 0x0000007a7060723c */ /* 0x000fe20000041860 */
[----:B------:R-:W3:Y:S04]  /*13cf0*/  LDSM.16.MT88.4 R120, [R228+0xa800] ;  /* 0x00a80000e478783b */ /* 0x000ee80000004200 */
[----:B-1----:R-:W-:Y:S01]  /*13d00*/  FFMA.FTZ R108, R205, UR4, -R177 ;  /* 0x00000004cd6c7c23 */ /* 0x002fe200080108b1 */
[----:B------:R-:W-:Y:S02]  /*13d10*/  F2FP.BF16.F32.PACK_AB R117, R221, R219 ;  /* 0x000000dbdd75723e */ /* 0x000fe400000010ff */
[----:B------:R-:W-:Y:S01]  /*13d20*/  F2FP.BF16.F32.PACK_AB R112, R239, R240 ;  /* 0x000000f0ef70723e */ /* 0x000fe200000010ff */
[----:B------:R1:W1:Y:S02]  /*13d30*/  MUFU.EX2 R199, R108 ;  /* 0x0000006c00c77308 */ /* 0x0002640000000800 */
[----:B------:R-:W-:Y:S02]  /*13d40*/  F2FP.BF16.F32.PACK_AB R114, R227, R235 ;  /* 0x000000ebe372723e */ /* 0x000fe400000010ff */
[----:B------:R-:W-:Y:S02]  /*13d50*/  F2FP.BF16.F32.PACK_AB R113, R225, R226 ;  /* 0x000000e2e171723e */ /* 0x000fe400000010ff */
[----:B------:R-:W-:Y:S02]  /*13d60*/  F2FP.BF16.F32.PACK_AB R115, R224, R223 ;  /* 0x000000dfe073723e */ /* 0x000fe400000010ff */
[----:B--2---:R-:W-:Y:S02]  /*13d70*/  F2FP.BF16.F32.PACK_AB R119, R222, R220 ;  /* 0x000000dcde77723e */ /* 0x004fe400000010ff */
[----:B-----5:R-:W-:Y:S02]  /*13d80*/  F2FP.BF16.F32.PACK_AB R116, R203, R200 ;  /* 0x000000c8cb74723e */ /* 0x020fe400000010ff */
[----:B------:R-:W-:Y:S01]  /*13d90*/  MOV R205, R136 ;  /* 0x0000008800cd7202 */ /* 0x000fe20000000f00 */
[-C--:B----4-:R-:W-:Y:S03]  /*13da0*/  HMMA.16816.F32.BF16 R4, R112, R124.reuse, R4 ;  /* 0x0000007c7004723c */ /* 0x090fe60000041804 */
[--C-:B-1----:R-:W-:Y:S01]  /*13db0*/  FFMA.FTZ R108, R210, UR4, -R2.reuse ;  /* 0x00000004d26c7c23 */ /* 0x102fe20008010802 */
[----:B------:R-:W-:Y:S02]  /*13dc0*/  F2FP.BF16.F32.PACK_AB R118, R199, R202 ;  /* 0x000000cac776723e */ /* 0x000fe400000010ff */
[----:B------:R-:W-:Y:S01]  /*13dd0*/  MOV R210, R152 ;  /* 0x0000009800d27202 */ /* 0x000fe20000000f00 */
[----:B------:R1:W-:Y:S04]  /*13de0*/  MUFU.EX2 R197, R108 ;  /* 0x0000006c00c57308 */ /* 0x0003e80000000800 */
[C---:B------:R-:W-:Y:S06]  /*13df0*/  HMMA.16816.F32.BF16 R8, R116.reuse, R124, R8 ;  /* 0x0000007c7408723c */ /* 0x040fec0000041808 */
[-C--:B------:R-:W-:Y:S06]  /*13e00*/  HMMA.16816.F32.BF16 R12, R116, R126.reuse, R12 ;  /* 0x0000007e740c723c */ /* 0x080fec000004180c */
[C---:B------:R-:W-:Y:S01]  /*13e10*/  HMMA.16816.F32.BF16 R16, R112.reuse, R126, R16 ;  /* 0x0000007e7010723c */ /* 0x040fe20000041810 */
[----:B------:R-:W2:Y:S04]  /*13e20*/  LDSM.16.MT88.4 R124, [R230+0xa800] ;  /* 0x00a80000e67c783b */ /* 0x000ea80000004200 */
[--C-:B-1----:R-:W-:Y:S01]  /*13e30*/  FFMA.FTZ R108, R209, UR4, -R2.reuse ;  /* 0x00000004d16c7c23 */ /* 0x102fe20008010802 */
[-C--:B------:R-:W-:Y:S03]  /*13e40*/  HMMA.16816.F32.BF16 R20, R112, R132.reuse, R20 ;  /* 0x000000847014723c */ /* 0x080fe60000041814 */
[----:B------:R1:W-:Y:S02]  /*13e50*/  MUFU.EX2 R198, R108 ;  /* 0x0000006c00c67308 */ /* 0x0003e40000000800 */
[----:B------:R-:W-:Y:S01]  /*13e60*/  MOV R209, R155 ;  /* 0x0000009b00d17202 */ /* 0x000fe20000000f00 */
[C---:B------:R-:W-:Y:S06]  /*13e70*/  HMMA.16816.F32.BF16 R24, R116.reuse, R132, R24 ;  /* 0x000000847418723c */ /* 0x040fec0000041818 */
[-C--:B------:R-:W-:Y:S06]  /*13e80*/  HMMA.16816.F32.BF16 R28, R116, R134.reuse, R28 ;  /* 0x00000086741c723c */ /* 0x080fec000004181c */
[C---:B------:R-:W-:Y:S05]  /*13e90*/  HMMA.16816.F32.BF16 R32, R112.reuse, R134, R32 ;  /* 0x000000867020723c */ /* 0x040fea0000041820 */
[--C-:B-1----:R-:W-:Y:S01]  /*13ea0*/  FFMA.FTZ R108, R208, UR4, -R2.reuse ;  /* 0x00000004d06c7c23 */ /* 0x102fe20008010802 */
[-C--:B---3--:R-:W-:Y:S03]  /*13eb0*/  HMMA.16816.F32.BF16 R36, R112, R120.reuse, R36 ;  /* 0x000000787024723c */ /* 0x088fe60000041824 */
        /* <DEDUP_REMOVED lines=8> */
[-C--:B--2---:R-:W-:Y:S05]  /*13f40*/  HMMA.16816.F32.BF16 R52, R112, R124.reuse, R52 ;  /* 0x0000007c7034723c */ /* 0x084fea0000041834 */
[--C-:B-1----:R-:W-:Y:S01]  /*13f50*/  FFMA.FTZ R2, R213, UR4, -R107.reuse ;  /* 0x00000004d5027c23 */ /* 0x102fe2000801086b */
[C---:B------:R-:W-:Y:S03]  /*13f60*/  HMMA.16816.F32.BF16 R56, R116.reuse, R124, R56 ;  /* 0x0000007c7438723c */ /* 0x040fe60000041838 */
[----:B------:R1:W-:Y:S02]  /*13f70*/  MUFU.EX2 R193, R2 ;  /* 0x0000000200c17308 */ /* 0x0003e40000000800 */
[----:B------:R-:W-:Y:S01]  /*13f80*/  MOV R213, R144 ;  /* 0x0000009000d57202 */ /* 0x000fe20000000f00 */
[-C--:B------:R-:W-:Y:S06]  /*13f90*/  HMMA.16816.F32.BF16 R60, R116, R126.reuse, R60 ;  /* 0x0000007e743c723c */ /* 0x080fec000004183c */
[C---:B------:R-:W-:Y:S01]  /*13fa0*/  HMMA.16816.F32.BF16 R64, R112.reuse, R126, R64 ;  /* 0x0000007e7040723c */ /* 0x040fe20000041840 */
[----:B------:R-:W-:Y:S05]  /*13fb0*/  LDSM.16.MT88.4 R124, [R228+0x9c00] ;  /* 0x009c0000e47c783b */ /* 0x000fea0000004200 */
[-C--:B------:R-:W-:Y:S05]  /*13fc0*/  HMMA.16816.F32.BF16 R68, R112, R128.reuse, R68 ;  /* 0x000000807044723c */ /* 0x080fea0000041844 */
[--C-:B-1----:R-:W-:Y:S01]  /*13fd0*/  FFMA.FTZ R2, R212, UR4, -R107.reuse ;  /* 0x00000004d4027c23 */ /* 0x102fe2000801086b */
[C---:B------:R-:W-:Y:S03]  /*13fe0*/  HMMA.16816.F32.BF16 R72, R116.reuse, R128, R72 ;  /* 0x000000807448723c */ /* 0x040fe60000041848 */
[----:B------:R1:W-:Y:S02]  /*13ff0*/  MUFU.EX2 R194, R2 ;  /* 0x0000000200c27308 */ /* 0x0003e40000000800 */
[----:B------:R-:W-:Y:S01]  /*14000*/  MOV R212, R147 ;  /* 0x0000009300d47202 */ /* 0x000fe20000000f00 */
[-C--:B------:R-:W-:Y:S06]  /*14010*/  HMMA.16816.F32.BF16 R76, R116, R130.reuse, R76 ;  /* 0x00000082744c723c */ /* 0x080fec000004184c */
[C---:B------:R-:W-:Y:S05]  /*14020*/  HMMA.16816.F32.BF16 R80, R112.reuse, R130, R80 ;  /* 0x000000827050723c */ /* 0x040fea0000041850 */
[--C-:B-1----:R-:W-:Y:S01]  /*14030*/  FFMA.FTZ R2, R211, UR4, -R107.reuse ;  /* 0x00000004d3027c23 */ /* 0x102fe2000801086b */
[----:B------:R-:W-:Y:S03]  /*14040*/  FFMA.FTZ R107, R206, UR4, -R107 ;  /* 0x00000004ce6b7c23 */ /* 0x000fe6000801086b */
[----:B------:R1:W-:Y:S02]  /*14050*/  MUFU.EX2 R192, R2 ;  /* 0x0000000200c07308 */ /* 0x0003e40000000800 */
[----:B------:R-:W-:Y:S02]  /*14060*/  MOV R206, R151 ;  /* 0x0000009700ce7202 */ /* 0x000fe40000000f00 */
[----:B------:R-:W-:Y:S06]  /*14070*/  MOV R211, R146 ;  /* 0x0000009200d37202 */ /* 0x000fec0000000f00 */
[----:B------:R-:W-:Y:S01]  /*14080*/  MUFU.EX2 R191, R107 ;  /* 0x0000006b00bf7308 */ /* 0x000fe20000000800 */
[--C-:B-1----:R-:W-:Y:S01]  /*14090*/  FFMA.FTZ R2, R215, UR4, -R176.reuse ;  /* 0x00000004d7027c23 */ /* 0x102fe200080108b0 */
[----:B------:R-:W-:Y:S08]  /*140a0*/  MOV R215, R150 ;  /* 0x0000009600d77202 */ /* 0x000ff00000000f00 */
[----:B------:R1:W-:Y:S02]  /*140b0*/  MUFU.EX2 R190, R2 ;  /* 0x0000000200be7308 */ /* 0x0003e40000000800 */
[--C-:B-1----:R-:W-:Y:S01]  /*140c0*/  FFMA.FTZ R2, R214, UR4, -R176.reuse ;  /* 0x00000004d6027c23 */ /* 0x102fe200080108b0 */
[----:B------:R-:W-:Y:S07]  /*140d0*/  MOV R214, R149 ;  /* 0x0000009500d67202 */ /* 0x000fee0000000f00 */
[----:B------:R1:W-:Y:S02]  /*140e0*/  MUFU.EX2 R189, R2 ;  /* 0x0000000200bd7308 */ /* 0x0003e40000000800 */
[--C-:B-1----:R-:W-:Y:S01]  /*140f0*/  FFMA.FTZ R2, R109, UR4, -R176.reuse ;  /* 0x000000046d027c23 */ /* 0x102fe200080108b0 */
[----:B------:R-:W-:Y:S01]  /*14100*/  FFMA.FTZ R176, R3, UR4, -R176 ;  /* 0x0000000403b07c23 */ /* 0x000fe200080108b0 */
[----:B------:R-:W1:Y:S06]  /*14110*/  LDSM.16.MT88.4 R108, [R230+0xb800] ;  /* 0x00b80000e66c783b */ /* 0x000e6c0000004200 */
[----:B------:R2:W-:Y:S02]  /*14120*/  MUFU.EX2 R188, R2 ;  /* 0x0000000200bc7308 */ /* 0x0005e40000000800 */
[----:B------:R-:W3:Y:S08]  /*14130*/  LDL.LU R3, [R1+0x14] ;  /* 0x0000140001037983 */ /* 0x000ef00000300800 */
[----:B------:R-:W4:Y:S01]  /*14140*/  MUFU.EX2 R184, R176 ;  /* 0x000000b000b87308 */ /* 0x000f220000000800 */
[--C-:B--2---:R-:W-:Y:S01]  /*14150*/  FFMA.FTZ R2, R217, UR4, -R177.reuse ;  /* 0x00000004d9027c23 */ /* 0x104fe200080108b1 */
[----:B------:R-:W-:Y:S08]  /*14160*/  MOV R217, R139 ;  /* 0x0000008b00d97202 */ /* 0x000ff00000000f00 */
[----:B------:R2:W-:Y:S01]  /*14170*/  MUFU.EX2 R186, R2 ;  /* 0x0000000200ba7308 */ /* 0x0005e20000000800 */
[----:B----4-:R-:W-:Y:S01]  /*14180*/  F2FP.BF16.F32.PACK_AB R179, R184, R188 ;  /* 0x000000bcb8b3723e */ /* 0x010fe200000010ff */
[-C--:B-1----:R-:W-:Y:S03]  /*14190*/  HMMA.16816.F32.BF16 R84, R112, R108.reuse, R84 ;  /* 0x0000006c7054723c */ /* 0x082fe60000041854 */
[--C-:B--2---:R-:W-:Y:S02]  /*141a0*/  FFMA.FTZ R2, R216, UR4, -R177.reuse ;  /* 0x00000004d8027c23 */ /* 0x104fe400080108b1 */
[----:B------:R-:W2:Y:S01]  /*141b0*/  LDL.LU R216, [R1+0x1c] ;  /* 0x00001c0001d87983 */ /* 0x000ea20000300800 */
[C---:B------:R-:W-:Y:S02]  /*141c0*/  HMMA.16816.F32.BF16 R88, R116.reuse, R108, R88 ;  /* 0x0000006c7458723c */ /* 0x040fe40000041858 */
[----:B------:R1:W4:Y:S04]  /*141d0*/  MUFU.EX2 R187, R2 ;  /* 0x0000000200bb7308 */ /* 0x0003280000000800 */
[-C--:B------:R-:W-:Y:S05]  /*141e0*/  HMMA.16816.F32.BF16 R92, R116, R110.reuse, R92 ;  /* 0x0000006e745c723c */ /* 0x080fea000004185c */
[----:B------:R-:W-:Y:S01]  /*141f0*/  F2FP.BF16.F32.PACK_AB R108, R198, R197 ;  /* 0x000000c5c66c723e */ /* 0x000fe200000010ff */
[----:B------:R-:W-:Y:S05]  /*14200*/  HMMA.16816.F32.BF16 R96, R112, R110, R96 ;  /* 0x0000006e7060723c */ /* 0x000fea0000041860 */
[----:B------:R-:W-:Y:S01]  /*14210*/  F2FP.BF16.F32.PACK_AB R109, R194, R193 ;  /* 0x000000c1c26d723e */ /* 0x000fe200000010ff */
[--C-:B-1----:R-:W-:Y:S01]  /*14220*/  FFMA.FTZ R2, R218, UR4, -R177.reuse ;  /* 0x00000004da027c23 */ /* 0x102fe200080108b1 */
[----:B------:R-:W-:Y:S01]  /*14230*/  FFMA.FTZ R177, R207, UR4, -R177 ;  /* 0x00000004cfb17c23 */ /* 0x000fe200080108b1 */
[----:B------:R-:W-:Y:S02]  /*14240*/  F2FP.BF16.F32.PACK_AB R110, R195, R196 ;  /* 0x000000c4c36e723e */ /* 0x000fe400000010ff */
[----:B------:R1:W-:Y:S01]  /*14250*/  MUFU.EX2 R185, R2 ;  /* 0x0000000200b97308 */ /* 0x0003e20000000800 */
[----:B------:R-:W-:Y:S02]  /*14260*/  F2FP.BF16.F32.PACK_AB R111, R191, R192 ;  /* 0x000000c0bf6f723e */ /* 0x000fe400000010ff */
[----:B----4-:R-:W-:Y:S02]  /*14270*/  F2FP.BF16.F32.PACK_AB R176, R187, R186 ;  /* 0x000000babbb0723e */ /* 0x010fe400000010ff */
[----:B------:R-:W-:Y:S03]  /*14280*/  MOV R218, R138 ;  /* 0x0000008a00da7202 */ /* 0x000fe60000000f00 */
[-C--:B------:R-:W-:Y:S02]  /*14290*/  HMMA.16816.F32.BF16 R116, R108, R124.reuse, R4 ;  /* 0x0000007c6c74723c */ /* 0x080fe40000041804 */
[----:B------:R4:W5:Y:S01]  /*142a0*/  MUFU.EX2 R107, R177 ;  /* 0x000000b1006b7308 */ /* 0x0009620000000800 */
[----:B------:R-:W2:Y:S02]  /*142b0*/  LDSM.16.MT88.4 R4, [R230+0xbc00] ;  /* 0x00bc0000e604783b */ /* 0x000ea40000004200 */
[----:B-1----:R-:W-:Y:S06]  /*142c0*/  FFMA.FTZ R2, R0, R160, R162 ;  /* 0x000000a000027223 */ /* 0x002fec00000100a2 */
[----:B------:R-:W-:Y:S01]  /*142d0*/  FADD.FTZ R2, R170, R2 ;  /* 0x00000002aa027221 */ /* 0x000fe20000010000 */
[----:B----4-:R-:W-:Y:S02]  /*142e0*/  F2FP.BF16.F32.PACK_AB R177, R189, R190 ;  /* 0x000000bebdb1723e */ /* 0x010fe400000010ff */
[----:B-----5:R-:W-:Y:S07]  /*142f0*/  F2FP.BF16.F32.PACK_AB R178, R107, R185 ;  /* 0x000000b96bb2723e */ /* 0x020fee00000010ff */
        /* <DEDUP_REMOVED lines=10> */
[----:B------:R-:W-:Y:S01]  /*143a0*/  MOV R101, R105 ;  /* 0x0000006900657202 */ /* 0x000fe20000000f00 */
[C---:B------:R-:W-:Y:S06]  /*143b0*/  HMMA.16816.F32.BF16 R140, R108.reuse, R142, R32 ;  /* 0x0000008e6c8c723c */ /* 0x040fec0000041820 */
[-C--:B------:R-:W-:Y:S06]  /*143c0*/  HMMA.16816.F32.BF16 R148, R108, R156.reuse, R36 ;  /* 0x0000009c6c94723c */ /* 0x080fec0000041824 */
[C---:B------:R-:W-:Y:S06]  /*143d0*/  HMMA.16816.F32.BF16 R144, R176.reuse, R156, R40 ;  /* 0x0000009cb090723c */ /* 0x040fec0000041828 */
[-C--:B------:R-:W-:Y:S06]  /*143e0*/  HMMA.16816.F32.BF16 R152, R176, R158.reuse, R44 ;  /* 0x0000009eb098723c */ /* 0x080fec000004182c */
[C---:B------:R-:W-:Y:S06]  /*143f0*/  HMMA.16816.F32.BF16 R156, R108.reuse, R158, R48 ;  /* 0x0000009e6c9c723c */ /* 0x040fec0000041830 */
[-C--:B------:R-:W-:Y:S06]  /*14400*/  HMMA.16816.F32.BF16 R164, R108, R172.reuse, R52 ;  /* 0x000000ac6ca4723c */ /* 0x080fec0000041834 */
[C---:B------:R-:W-:Y:S05]  /*14410*/  HMMA.16816.F32.BF16 R160, R176.reuse, R172, R56 ;  /* 0x000000acb0a0723c */ /* 0x040fea0000041838 */
[----:B---3--:R-:W-:Y:S06]  /*14420*/  FFMA.FTZ R102, R102, R3, R217 ;  /* 0x0000000366667223 */ /* 0x008fec00000100d9 */
[----:B------:R-:W-:Y:S04]  /*14430*/  FADD.FTZ R3, R168, R102 ;  /* 0x00000066a8037221 */ /* 0x000fe80000010000 */
[----:B------:R-:W-:Y:S01]  /*14440*/  FADD.FTZ R3, R215, R3 ;  /* 0x00000003d7037221 */ /* 0x000fe20000010000 */
[----:B--2---:R-:W-:Y:S04]  /*14450*/  FFMA.FTZ R100, R100, R216, R218 ;  /* 0x000000d864647223 */ /* 0x004fe800000100da */
[----:B------:R-:W-:Y:S01]  /*14460*/  FADD.FTZ R0, R204, R100 ;  /* 0x00000064cc007221 */ /* 0x000fe20000010000 */
[----:B------:R-:W-:Y:S02]  /*14470*/  MOV R204, R169 ;  /* 0x000000a900cc7202 */ /* 0x000fe40000000f00 */
[-C--:B------:R-:W-:Y:S03]  /*14480*/  HMMA.16816.F32.BF16 R168, R176, R174.reuse, R60 ;  /* 0x000000aeb0a8723c */ /* 0x080fe6000004183c */
[----:B------:R-:W-:Y:S01]  /*14490*/  FADD.FTZ R0, R214, R0 ;  /* 0x00000000d6007221 */ /* 0x000fe20000010000 */
[----:B------:R-:W-:Y:S02]  /*144a0*/  MOV R100, R106 ;  /* 0x0000006a00647202 */ /* 0x000fe40000000f00 */
        /* <DEDUP_REMOVED lines=14> */
[----:B------:R-:W-:Y:S01]  /*14590*/  FADD.FTZ R8, R251, R0 ;  /* 0x00000000fb087221 */ /* 0x000fe20000010000 */
[----:B------:R-:W-:Y:S01]  /*145a0*/  FADD.FTZ R0, R244, R3 ;  /* 0x00000003f4007221 */ /* 0x000fe20000010000 */
[----:B------:R-:W-:Y:S01]  /*145b0*/  FADD.FTZ R2, R248, R2 ;  /* 0x00000002f8027221 */ /* 0x000fe20000010000 */
[-C--:B------:R-:W-:Y:S03]  /*145c0*/  HMMA.16816.F32.BF16 R92, R176, R6.reuse, R92 ;  /* 0x00000006b05c723c */ /* 0x080fe6000004185c */
[----:B------:R-:W-:Y:S01]  /*145d0*/  FADD.FTZ R9, R205, R9 ;  /* 0x00000009cd097221 */ /* 0x000fe20000010000 */
[----:B------:R-:W-:Y:S01]  /*145e0*/  FADD.FTZ R8, R250, R8 ;  /* 0x00000008fa087221 */ /* 0x000fe20000010000 */
[----:B------:R-:W-:Y:S01]  /*145f0*/  FADD.FTZ R3, R242, R0 ;  /* 0x00000000f2037221 */ /* 0x000fe20000010000 */
[----:B------:R-:W-:Y:S01]  /*14600*/  FADD.FTZ R2, R247, R2 ;  /* 0x00000002f7027221 */ /* 0x000fe20000010000 */
[----:B------:R-:W-:Y:S01]  /*14610*/  FADD.FTZ R9, R204, R9 ;  /* 0x00000009cc097221 */ /* 0x000fe20000010000 */
[----:B------:R-:W-:Y:S04]  /*14620*/  HMMA.16816.F32.BF16 R96, R108, R6, R96 ;  /* 0x000000066c60723c */ /* 0x000fe80000041860 */
[----:B------:R-:W-:Y:S03]  /*14630*/  FADD.FTZ R2, R246, R2 ;  /* 0x00000002f6027221 */ /* 0x000fe60000010000 */
[----:B------:R-:W-:Y:S01]  /*14640*/  MOV R108, R104 ;  /* 0x00000068006c7202 */ /* 0x000fe20000000f00 */
        /* <DEDUP_REMOVED lines=36> */
[----:B------:R2:W-:Y:S04]  /*14890*/  STL [R1+0x1c], R5 ;  /* 0x00001c0501007387 */ /* 0x0005e80000100800 */
[----:B------:R2:W-:Y:S04]  /*148a0*/  STL [R1+0x14], R3 ;  /* 0x0000140301007387 */ /* 0x0005e80000100800 */
[----:B------:R2:W-:Y:S04]  /*148b0*/  STL [R1+0x10], R2 ;  /* 0x0000100201007387 */ /* 0x0005e80000100800 */
[----:B------:R2:W-:Y:S01]  /*148c0*/  STL [R1+0x18], R0 ;  /* 0x0000180001007387 */ /* 0x0005e20000100800 */
[----:B------:R-:W-:Y:S05]  /*148d0*/  @P5 BRA `(.L_x_781) ;  /* 0xffffffbc00f45947 */ /* 0x000fea000383ffff */
.L_x_780:
[----:B------:R-:W3:Y:S04]  /*148e0*/  LDL.LU R7, [R1+0x14] ;  /* 0x0000140001077983 */ /* 0x000ee80000300800 */
[----:B--2---:R-:W2:Y:S04]  /*148f0*/  LDL.LU R5, [R1+0x10] ;  /* 0x0000100001057983 */ /* 0x004ea80000300800 */
        /* <DEDUP_REMOVED lines=17> */
[----:B------:R-:W-:Y:S01]  /*14a10*/  SHF.R.S32.HI R62, RZ, 0x2, R55 ;  /* 0x00000002ff3e7819 */ /* 0x000fe20000011437 */
[----:B---3--:R-:W1:Y:S04]  /*14a20*/  SHFL.BFLY PT, R2, R7, 0x2, 0x1f ;  /* 0x0c401f0007027f89 */ /* 0x008e6800000e0000 */
[----:B--2---:R-:W2:Y:S04]  /*14a30*/  SHFL.BFLY PT, R0, R5, 0x2, 0x1f ;  /* 0x0c401f0005007f89 */ /* 0x004ea800000e0000 */
[----:B----4-:R-:W3:Y:S04]  /*14a40*/  SHFL.BFLY PT, R3, R8, 0x2, 0x1f ;  /* 0x0c401f0008037f89 */ /* 0x010ee800000e0000 */
[----:B-----5:R-:W4:Y:S01]  /*14a50*/  SHFL.BFLY PT, R4, R6, 0x2, 0x1f ;  /* 0x0c401f0006047f89 */ /* 0x020f2200000e0000 */
[----:B-1----:R-:W-:-:S02]  /*14a60*/  FADD.FTZ R2, R2, R7 ;  /* 0x0000000702027221 */ /* 0x002fc40000010000 */
[----:B------:R-:W1:Y:S01]  /*14a70*/  S2R R7, SR_TID.X ;  /* 0x0000000000077919 */ /* 0x000e620000002100 */
[----:B--2---:R-:W-:Y:S02]  /*14a80*/  FADD.FTZ R0, R0, R5 ;  /* 0x0000000500007221 */ /* 0x004fe40000010000 */
[----:B------:R-:W2:Y:S01]  /*14a90*/  SHFL.BFLY PT, R56, R2, 0x1, 0x1f ;  /* 0x0c201f0002387f89 */ /* 0x000ea200000e0000 */
[----:B---3--:R-:W-:-:S03]  /*14aa0*/  FADD.FTZ R3, R3, R8 ;  /* 0x0000000803037221 */ /* 0x008fc60000010000 */
[----:B------:R-:W3:Y:S01]  /*14ab0*/  SHFL.BFLY PT, R57, R0, 0x1, 0x1f ;  /* 0x0c201f0000397f89 */ /* 0x000ee200000e0000 */
[----:B----4-:R-:W-:Y:S01]  /*14ac0*/  FADD.FTZ R4, R4, R6 ;  /* 0x0000000604047221 */ /* 0x010fe20000010000 */
[----:B------:R-:W-:Y:S02]  /*14ad0*/  SHF.R.S32.HI R6, RZ, 0x1f, R62 ;  /* 0x0000001fff067819 */ /* 0x000fe4000001143e */
[----:B------:R-:W4:Y:S02]  /*14ae0*/  SHFL.BFLY PT, R58, R3, 0x1, 0x1f ;  /* 0x0c201f00033a7f89 */ /* 0x000f2400000e0000 */
[----:B------:R-:W-:Y:S02]  /*14af0*/  LEA.HI R6, R6, R62, RZ, 0x3 ;  /* 0x0000003e06067211 */ /* 0x000fe400078f18ff */
[----:B------:R-:W5:Y:S02]  /*14b00*/  SHFL.BFLY PT, R59, R4, 0x1, 0x1f ;  /* 0x0c201f00043b7f89 */ /* 0x000f6400000e0000 */
[----:B------:R-:W-:Y:S01]  /*14b10*/  LOP3.LUT R6, R6, 0xfffffff8, RZ, 0xc0, !PT ;  /* 0xfffffff806067812 */ /* 0x000fe200078ec0ff */
[----:B--2---:R-:W-:-:S04]  /*14b20*/  FADD.FTZ R56, R2, R56 ;  /* 0x0000003802387221 */ /* 0x004fc80000010000 */
[----:B------:R-:W-:Y:S01]  /*14b30*/  IMAD.IADD R2, R62, 0x1, -R6 ;  /* 0x000000013e027824 */ /* 0x000fe200078e0a06 */
[----:B------:R-:W-:Y:S02]  /*14b40*/  SHF.R.S32.HI R6, RZ, 0x5, R61 ;  /* 0x00000005ff067819 */ /* 0x000fe4000001143d */
[----:B-1----:R-:W-:Y:S01]  /*14b50*/  SHF.R.S32.HI R5, RZ, 0x1f, R7 ;  /* 0x0000001fff057819 */ /* 0x002fe20000011407 */
[----:B---3--:R-:W-:Y:S01]  /*14b60*/  FADD.FTZ R57, R0, R57 ;  /* 0x0000003900397221 */ /* 0x008fe20000010000 */
[----:B------:R-:W-:Y:S02]  /*14b70*/  LEA.HI R0, R2, R2, RZ, 0x1 ;  /* 0x0000000202007211 */ /* 0x000fe400078f08ff */
[----:B------:R-:W-:Y:S01]  /*14b80*/  LEA.HI R5, R5, R7, RZ, 0x2 ;  /* 0x0000000705057211 */ /* 0x000fe200078f10ff */
[----:B----4-:R-:W-:Y:S01]  /*14b90*/  FADD.FTZ R58, R3, R58 ;  /* 0x0000003a033a7221 */ /* 0x010fe20000010000 */
[----:B------:R-:W-:Y:S02]  /*14ba0*/  LOP3.LUT R7, R0, 0x3fffffe, RZ, 0xc0, !PT ;  /* 0x03fffffe00077812 */ /* 0x000fe400078ec0ff */
[----:B------:R-:W-:Y:S01]  /*14bb0*/  SHF.R.S32.HI R54, RZ, 0x2, R5 ;  /* 0x00000002ff367819 */ /* 0x000fe20000011405 */
[----:B-----5:R-:W-:Y:S01]  /*14bc0*/  FADD.FTZ R59, R4, R59 ;  /* 0x0000003b043b7221 */ /* 0x020fe20000010000 */
[----:B------:R-:W-:Y:S01]  /*14bd0*/  SHF.R.S32.HI R0, RZ, 0x1, R0 ;  /* 0x00000001ff007819 */ /* 0x000fe20000011400 */
[----:B------:R-:W-:Y:S01]  /*14be0*/  IMAD.IADD R3, R2, 0x1, -R7 ;  /* 0x0000000102037824 */ /* 0x000fe200078e0a07 */
[----:B------:R-:W-:Y:S01]  /*14bf0*/  FSETP.NE.FTZ.AND P5, PT, R56, RZ, PT ;  /* 0x000000ff3800720b */ /* 0x000fe20003fb5000 */
[----:B------:R-:W-:Y:S01]  /*14c00*/  VIADD R5, R54, 0x40 ;  /* 0x0000004036057836 */ /* 0x000fe20000000000 */
[----:B------:R-:W-:-:S02]  /*14c10*/  LOP3.LUT R2, R0, 0x1, RZ, 0xc0, !PT ;  /* 0x0000000100027812 */ /* 0x000fc400078ec0ff */
[----:B------:R-:W-:Y:S02]  /*14c20*/  LOP3.LUT P2, RZ, R0, 0x2, RZ, 0xc0, !PT ;  /* 0x0000000200ff7812 */ /* 0x000fe4000784c0ff */
[----:B------:R-:W-:Y:S02]  /*14c30*/  ISETP.GE.AND P1, PT, R5, UR14, PT ;  /* 0x0000000e05007c0c */ /* 0x000fe4000bf26270 */
[----:B------:R-:W-:Y:S02]  /*14c40*/  LOP3.LUT R5, R55, 0xfffffffc, RZ, 0xc0, !PT ;  /* 0xfffffffc37057812 */ /* 0x000fe400078ec0ff */
[----:B------:R-:W-:Y:S01]  /*14c50*/  ISETP.NE.U32.AND P3, PT, R2, 0x1, PT ;  /* 0x000000010200780c */ /* 0x000fe20003f65070 */
[----:B------:R-:W-:Y:S01]  /*14c60*/  IMAD.SHL.U32 R2, R0, 0x40, RZ ;  /* 0x0000004000027824 */ /* 0x000fe200078e00ff */
[----:B------:R-:W-:Y:S01]  /*14c70*/  FSETP.NE.FTZ.AND P4, PT, R57, RZ, PT ;  /* 0x000000ff3900720b */ /* 0x000fe20003f95000 */
[----:B------:R-:W-:Y:S02]  /*14c80*/  IMAD.IADD R5, R63, 0x1, -R5 ;  /* 0x000000013f057824 */ /* 0x000fe400078e0a05 */
[----:B------:R-:W-:Y:S01]  /*14c90*/  IMAD.MOV.U32 R0, RZ, RZ, 0x3f800000 ;  /* 0x3f800000ff007424 */ /* 0x000fe200078e00ff */
[----:B------:R-:W-:Y:S01]  /*14ca0*/  LOP3.LUT R2, R2, 0xc0, RZ, 0xc0, !PT ;  /* 0x000000c002027812 */ /* 0x000fe200078ec0ff */
[----:B------:R-:W-:-:S03]  /*14cb0*/  IMAD R5, R6, 0x100, R5 ;  /* 0x0000010006057824 */ /* 0x000fc600078e0205 */
        /* <DEDUP_REMOVED lines=15> */
.L_x_784:
        /* <DEDUP_REMOVED lines=24> */
.L_x_785:
[----:B------:R-:W-:Y:S01]  /*14f30*/  ISETP.NE.AND P3, PT, RZ, UR8, PT ;  /* 0x00000008ff007c0c */ /* 0x000fe2000bf65270 */
[----:B------:R-:W-:Y:S01]  /*14f40*/  FMUL.FTZ R39, R0, R141 ;  /* 0x0000008d00277220 */ /* 0x000fe20000410000 */
        /* <DEDUP_REMOVED lines=34> */
[----:B------:R-:W-:Y:S01]  /*15170*/  FMUL.FTZ R158, R3, R158 ;  /* 0x0000009e039e7220 */ /* 0x000fe20000410000 */
        /* <DEDUP_REMOVED lines=262> */
.L_x_787:
[----:B------:R-:W-:Y:S05]  /*161e0*/  BSYNC B0 ;  /* 0x0000000000007941 */ /* 0x000fea0003800000 */
.L_x_786:
        /* <DEDUP_REMOVED lines=36> */
.L_x_789:
[----:B------:R-:W-:Y:S05]  /*16430*/  BSYNC B0 ;  /* 0x0000000000007941 */ /* 0x000fea0003800000 */
.L_x_788:
        /* <DEDUP_REMOVED lines=24> */
.L_x_791:
[----:B------:R-:W-:Y:S05]  /*165c0*/  BSYNC B0 ;  /* 0x0000000000007941 */ /* 0x000fea0003800000 */
.L_x_790:
        /* <DEDUP_REMOVED lines=24> */
.L_x_793:
[----:B------:R-:W-:Y:S05]  /*16750*/  BSYNC B0 ;  /* 0x0000000000007941 */ /* 0x000fea0003800000 */
.L_x_792:
        /* <DEDUP_REMOVED lines=23> */
.L_x_750:
        /* <DEDUP_REMOVED lines=26> */
[----:B------:R-:W-:Y:S01]  /*16a70*/  IADD3 R15, R10, 0x40, RZ ;  /* 0x000000400a0f7810 */ /* 0x000fe20007ffe0ff */
[----:B------:R-:W-:Y:S01]  /*16a80*/  UISETP.NE.AND UP0, UPT, UR11, URZ, !UP2 ;  /* 0x0000003f0b00728c */ /* 0x000fe2000d705270 */
[----:B------:R-:W-:Y:S01]  /*16a90*/  IMAD.WIDE R6, R6, 0x80, R10 ;  /* 0x0000008006067825 */ /* 0x000fe200078e020a */
[----:B------:R-:W-:Y:S01]  /*16aa0*/  @UP2 ULDC.64 UR4, c[0x0][0x2c0] ;  /* 0x0000b00000042ab9 */ /* 0x000fe20000000a00 */
[----:B------:R-:W-:Y:S01]  /*16ab0*/  USHF.R.S32.HI UR9, URZ, 0x1f, UR26 ;  /* 0x0000001f3f097899 */ /* 0x000fe2000801141a */
[----:B------:R-:W-:Y:S01]  /*16ac0*/  ISETP.GE.AND P2, PT, R14, UR17, PT ;  /* 0x000000110e007c0c */ /* 0x000fe2000bf46270 */
[----:B------:R-:W-:Y:S01]  /*16ad0*/  UISETP.NE.AND UP3, UPT, UR11, URZ, UPT ;  /* 0x0000003f0b00728c */ /* 0x000fe2000bf65270 */
[----:B------:R-:W-:Y:S01]  /*16ae0*/  ISETP.GE.AND P1, PT, R15, UR17, PT ;  /* 0x000000110f007c0c */ /* 0x000fe2000bf26270 */
[----:B------:R-:W-:Y:S01]  /*16af0*/  @UP2 UIMAD UR14, UR5, UR4, URZ ;  /* 0x00000004050e22a4 */ /* 0x000fe2000f8e023f */
[----:B------:R-:W-:Y:S01]  /*16b00*/  VIADD R16, R10, 0x60 ;  /* 0x000000600a107836 */ /* 0x000fe20000000000 */
[----:B------:R-:W-:Y:S01]  /*16b10*/  UISETP.NE.OR UP3, UPT, UR8, URZ, !UP3 ;  /* 0x0000003f0800728c */ /* 0x000fe2000df65670 */
[C---:B------:R-:W-:Y:S01]  /*16b20*/  VIADD R18, R0.reuse, 0x20 ;  /* 0x0000002000127836 */ /* 0x040fe20000000000 */
[----:B------:R-:W-:Y:S01]  /*16b30*/  ULDC.64 UR4, c[0x0][0x2a0] ;  /* 0x0000a80000047ab9 */ /* 0x000fe20000000a00 */
[----:B------:R-:W-:Y:S01]  /*16b40*/  @!UP2 ULDC UR8, c[0x0][0x2c4] ;  /* 0x0000b1000008aab9 */ /* 0x000fe20000000800 */
[----:B------:R-:W-:Y:S01]  /*16b50*/  UIMAD UR9, UR9, UR4, URZ ;  /* 0x00000004090972a4 */ /* 0x000fe2000f8e023f */
[----:B------:R-:W-:Y:S01]  /*16b60*/  IMAD.U32 R12, RZ, RZ, UR4 ;  /* 0x00000004ff0c7e24 */ /* 0x000fe2000f8e00ff */
[----:B------:R-:W-:Y:S01]  /*16b70*/  UISETP.NE.OR UP1, UPT, UR15, -0x1, UP3 ;  /* 0xffffffff0f00788c */ /* 0x000fe20009f25670 */
[----:B------:R-:W-:Y:S01]  /*16b80*/  IADD3 R17, R0, 0x40, RZ ;  /* 0x0000004000117810 */ /* 0x000fe20007ffe0ff */
        /* <DEDUP_REMOVED lines=21> */
[----:B------:R-:W-:Y:S01]  /*16ce0*/  @!UP3 UMOV UR18, UR15 ;  /* 0x0000000f0012bc82 */ /* 0x000fe20008000000 */
[----:B------:R-:W-:Y:S01]  /*16cf0*/  USHF.R.S32.HI UR4, URZ, 0x1f, UR6 ;  /* 0x0000001f3f047899 */ /* 0x000fe20008011406 */
[----:B------:R-:W-:Y:S01]  /*16d00*/  VIADD R9, R13, UR5 ;  /* 0x000000050d097c36 */ /* 0x000fe20008000000 */
        /* <DEDUP_REMOVED lines=21> */
.L_x_795:
[----:B------:R-:W-:Y:S05]  /*16e60*/  BSYNC B0 ;  /* 0x0000000000007941 */ /* 0x000fea0003800000 */
.L_x_794:
        /* <DEDUP_REMOVED lines=22> */
.L_x_797:
[----:B------:R-:W-:Y:S05]  /*16fd0*/  BSYNC B0 ;  /* 0x0000000000007941 */ /* 0x000fea0003800000 */
.L_x_796:
        /* <DEDUP_REMOVED lines=22> */
.L_x_799:
[----:B------:R-:W-:Y:S05]  /*17140*/  BSYNC B0 ;  /* 0x0000000000007941 */ /* 0x000fea0003800000 */
.L_x_798:
        /* <DEDUP_REMOVED lines=24> */
.L_x_801:
[----:B------:R-:W-:Y:S05]  /*172d0*/  BSYNC B0 ;  /* 0x0000000000007941 */ /* 0x000fea0003800000 */
.L_x_800:
        /* <DEDUP_REMOVED lines=10> */
.L_x_803:
[----:B------:R-:W-:Y:S05]  /*17380*/  BSYNC B0 ;  /* 0x0000000000007941 */ /* 0x000fea0003800000 */
.L_x_802:
        /* <DEDUP_REMOVED lines=10> */
.L_x_805:
[----:B------:R-:W-:Y:S05]  /*17430*/  BSYNC B0 ;  /* 0x0000000000007941 */ /* 0x000fea0003800000 */
.L_x_804:
        /* <DEDUP_REMOVED lines=10> */
.L_x_807:
[----:B------:R-:W-:Y:S05]  /*174e0*/  BSYNC B0 ;  /* 0x0000000000007941 */ /* 0x000fea0003800000 */
.L_x_806:
        /* <DEDUP_REMOVED lines=10> */
.L_x_808:
        /* <DEDUP_REMOVED lines=15> */
.L_x_1158:


//--------------------- .text._ZN5flash16flash_fwd_kernelI23Flash_fwd_kernel_traitsILi96ELi64ELi64ELi4ELb0ELb0EN7cutlass10bfloat16_tE19Flash_kernel_traitsILi96ELi64ELi64ELi4ES3_EELb1ELb1ELb0ELb0ELb0ELb0ELb0ELb0EEEvNS_16Flash_fwd_paramsE --------------------------
	.section	.text._ZN5flash16flash_fwd_kernelI23Flash_fwd_kernel_traitsILi96ELi64ELi64ELi4ELb0ELb0EN7cutlass10bfloat16_tE19Flash_kernel_traitsILi96ELi64ELi64ELi4ES3_EELb1ELb1ELb0ELb0ELb0ELb0ELb0ELb0EEEvNS_16Flash_fwd_paramsE,"ax",@progbits
	.align	128
        .global         _ZN5flash16flash_fwd_kernelI23Flash_fwd_kernel_traitsILi96ELi64ELi64ELi4ELb0ELb0EN7cutlass10bfloat16_tE19Flash_kernel_traitsILi96ELi64ELi64ELi4ES3_EELb1ELb1ELb0ELb0ELb0ELb0ELb0ELb0EEEvNS_16Flash_fwd_paramsE
        .type           _ZN5flash16flash_fwd_kernelI23Flash_fwd_kernel_traitsILi96ELi64ELi64ELi4ELb0ELb0EN7cutlass10bfloat16_tE19Flash_kernel_traitsILi96ELi64ELi64ELi4ES3_EELb1ELb1ELb0ELb0ELb0ELb0ELb0ELb0EEEvNS_16Flash_fwd_paramsE,@function
        .size           _ZN5flash16flash_fwd_kernelI23Flash_fwd_kernel_traitsILi96ELi64ELi64ELi4ELb0ELb0EN7cutlass10bfloat16_tE19Flash_kernel_traitsILi96ELi64ELi64ELi4ES3_EELb1ELb1ELb0ELb0ELb0ELb0ELb0ELb0EEEvNS_16Flash_fwd_paramsE,(.L_x_1159 - _ZN5flash16flash_fwd_kernelI23Flash_fwd_kernel_traitsILi96ELi64ELi64ELi4ELb0ELb0EN7cutlass10bfloat16_tE19Flash_kernel_traitsILi96ELi64ELi64ELi4ES3_EELb1ELb1ELb0ELb0ELb0ELb0ELb0ELb0EEEvNS_16Flash_fwd_paramsE)
        .other          _ZN5flash16flash_fwd_kernelI23Flash_fwd_kernel_traitsILi96ELi64ELi64ELi4ELb0ELb0EN7cutlass10bfloat16_tE19Flash_kernel_traitsILi96ELi64ELi64ELi4ES3_EELb1ELb1ELb0ELb0ELb0ELb0ELb0ELb0EEEvNS_16Flash_fwd_paramsE,@"STO_CUDA_ENTRY STV_DEFAULT"
_ZN5flash16flash_fwd_kernelI23Flash_fwd_kernel_traitsILi96ELi64ELi64ELi4ELb0ELb0EN7cutlass10bfloat16_tE19Flash_kernel_traitsILi96ELi64ELi64ELi4ES3_EELb1ELb1ELb0ELb0ELb0ELb0ELb0ELb0EEEvNS_16Flash_fwd_paramsE:
.text._ZN5flash16flash_fwd_kernelI23Flash_fwd_kernel_traitsILi96ELi64ELi64ELi4ELb0ELb0EN7cutlass10bfloat16_tE19Flash_kernel_traitsILi96ELi64ELi64ELi4ES3_EELb1ELb1ELb0ELb0ELb0ELb0ELb0ELb0EEEvNS_16Flash_fwd_paramsE:
[----:B------:R-:W-:Y:S08]  /*0000*/  LDC R1, c[0x0][0x28] ;  /* 0x00000a00ff017b82 */ /* 0x000ff00000000800 */
[----:B------:R-:W1:Y:S01]  /*0010*/  LDC R96, c[0x0][0x3a8] ;  /* 0x0000ea00ff607b82 */ /* 0x000e620000000800 */
[----:B------:R-:W-:Y:S01]  /*0020*/  ULDC.U8 UR4, c[0x0][0x3b4] ;  /* 0x0000ed0000047ab9 */ /* 0x000fe20000000000 */
[----:B------:R-:W-:Y:S01]  /*0030*/  ULDC.64 UR18, c[0x0][0x208] ;  /* 0x0000820000127ab9 */ /* 0x000fe20000000a00 */
[----:B------:R-:W-:-:S05]  /*0040*/  ISETP.NE.AND P2, PT, RZ, UR4, PT ;  /* 0x00000004ff007c0c */ /* 0x000fca000bf45270 */
[----:B------:R-:W2:Y:S01]  /*0050*/  LDC R89, c[0x0][0x3ac] ;  /* 0x0000eb00ff597b82 */ /* 0x000ea20000000800 */
[----:B------:R-:W-:Y:S01]  /*0060*/  ULDC.64 UR4, c[0x0][0x3a0] ;  /* 0x0000e80000047ab9 */ /* 0x000fe20000000a00 */
[----:B------:R-:W3:Y:S01]  /*0070*/  S2R R90, SR_TID.X ;  /* 0x00000000005a7919 */ /* 0x000ee20000002100 */
[----:B------:R-:W-:Y:S01]  /*0080*/  IMAD.U32 R134, RZ, RZ, UR4 ;  /* 0x00000004ff867e24 */ /* 0x000fe2000f8e00ff */
[----:B------:R-:W-:Y:S01]  /*0090*/  ULDC.64 UR8, c[0x0][0x2f0] ;  /* 0x0000bc0000087ab9 */ /* 0x000fe20000000a00 */
[----:B------:R-:W-:Y:S01]  /*00a0*/  IMAD.U32 R135, RZ, RZ, UR5 ;  /* 0x00000005ff877e24 */ /* 0x000fe2000f8e00ff */
[----:B------:R-:W-:Y:S02]  /*00b0*/  ULDC.64 UR6, c[0x0][0x300] ;  /* 0x0000c00000067ab9 */ /* 0x000fe40000000a00 */
[----:B------:R-:W-:Y:S03]  /*00c0*/  S2UR UR12, SR_CTAID.X ;  /* 0x00000000000c79c3 */ /* 0x000fe60000002500 */
[----:B------:R-:W4:Y:S01]  /*00d0*/  @P2 LDG.E.64 R134, desc[UR18][R134.64] ;  /* 0x0000001286862981 */ /* 0x000f22000c1e1b00 */
[----:B-1----:R-:W-:-:S04]  /*00e0*/  @P2 IMAD.MOV.U32 R88, RZ, RZ, R96 ;  /* 0x000000ffff582224 */ /* 0x002fc800078e0060 */
[----:B------:R-:W-:Y:S01]  /*00f0*/  S2UR UR15, SR_CTAID.Y ;  /* 0x00000000000f79c3 */ /* 0x000fe20000002600 */
[----:B--2---:R-:W2:Y:S07]  /*0100*/  @P2 LDG.E.64 R2, desc[UR18][R88.64] ;  /* 0x0000001258022981 */ /* 0x004eae000c1e1b00 */
[----:B------:R-:W1:Y:S08]  /*0110*/  S2UR UR4, SR_CTAID.Z ;  /* 0x00000000000479c3 */ /* 0x000e700000002700 */
[----:B------:R-:W2:Y:S01]  /*0120*/  @P2 LDC R0, c[0x0][0x3b0] ;  /* 0x0000ec00ff002b82 */ /* 0x000ea20000000800 */
[----:B-1----:R-:W-:-:S06]  /*0130*/  ULOP3.LUT UR5, UR4, UR12, UR15, 0xfe, !UPT ;  /* 0x0000000c04057292 */ /* 0x002fcc000f8efe0f */
[----:B---3--:R-:W-:Y:S01]  /*0140*/  LOP3.LUT P3, RZ, R90, UR5, RZ, 0xfc, !PT ;  /* 0x000000055aff7c12 */ /* 0x008fe2000f86fcff */
[----:B------:R-:W-:Y:S02]  /*0150*/  UISETP.NE.U32.AND UP2, UPT, UR8, URZ, UPT ;  /* 0x0000003f0800728c */ /* 0x000fe4000bf45070 */
[----:B------:R-:W-:Y:S02]  /*0160*/  UISETP.NE.U32.AND UP1, UPT, UR6, URZ, UPT ;  /* 0x0000003f0600728c */ /* 0x000fe4000bf25070 */
[----:B------:R-:W-:-:S08]  /*0170*/  UISETP.NE.AND.EX UP2, UPT, UR9, URZ, UPT, UP2 ;  /* 0x0000003f0900728c */ /* 0x000fd0000bf45320 */
[----:B------:R-:W4:Y:S01]  /*0180*/  @!P3 LDC.64 R12, c[0x0][0x3b8] ;  /* 0x0000ee00ff0cbb82 */ /* 0x000f220000000a00 */
[----:B------:R-:W-:Y:S01]  /*0190*/  UISETP.NE.AND.EX UP1, UPT, UR7, URZ, UPT, UP1 ;  /* 0x0000003f0700728c */ /* 0x000fe2000bf25310 */
[----:B------:R-:W-:Y:S02]  /*01a0*/  ULDC.U8 UR5, c[0x0][0x3c2] ;  /* 0x0000f08000057ab9 */ /* 0x000fe40000000000 */
[----:B------:R-:W-:Y:S01]  /*01b0*/  ULDC.64 UR6, c[0x0][0x2f8] ;  /* 0x0000be0000067ab9 */ /* 0x000fe20000000a00 */
[----:B------:R-:W-:Y:S01]  /*01c0*/  ULDC.64 UR8, c[0x0][0x2f0] ;  /* 0x0000bc0000087ab9 */ /* 0x000fe20000000a00 */
[----:B------:R-:W-:Y:S01]  /*01d0*/  UISETP.NE.AND UP3, UPT, UR5, URZ, UPT ;  /* 0x0000003f0500728c */ /* 0x000fe2000bf65270 */
[----:B------:R-:W-:Y:S01]  /*01e0*/  PLOP3.LUT P0, PT, PT, PT, UP2, 0x80, 0x0 ;  /* 0x000000000000781c */ /* 0x000fe20003f0f028 */
[----:B------:R-:W-:Y:S02]  /*01f0*/  UISETP.EQ.U32.AND UP0, UPT, UR6, URZ, UPT ;  /* 0x0000003f0600728c */ /* 0x000fe4000bf02070 */
[----:B------:R-:W-:-:S02]  /*0200*/  UIMAD.WIDE UR8, UR15, 0x4, UR8 ;  /* 0x000000040f0878a5 */ /* 0x000fc4000f8e0208 */
[----:B------:R-:W-:Y:S01]  /*0210*/  UISETP.EQ.OR.EX UP0, UPT, UR7, URZ, !UP3, UP0 ;  /* 0x0000003f0700728c */ /* 0x000fe2000df02700 */
[----:B------:R-:W-:-:S03]  /*0220*/  @UP1 ULDC.64 UR10, c[0x0][0x300] ;  /* 0x0000c000000a1ab9 */ /* 0x000fc60000000a00 */
[----:B------:R-:W-:Y:S02]  /*0230*/  IMAD.U32 R10, RZ, RZ, UR8 ;  /* 0x00000008ff0a7e24 */ /* 0x000fe4000f8e00ff */
[----:B------:R-:W-:Y:S01]  /*0240*/  IMAD.U32 R11, RZ, RZ, UR9 ;  /* 0x00000009ff0b7e24 */ /* 0x000fe2000f8e00ff */
[----:B------:R-:W-:Y:S02]  /*0250*/  ULDC.64 UR8, c[0x0][0x2f8] ;  /* 0x0000be0000087ab9 */ /* 0x000fe40000000a00 */
[----:B------:R-:W-:Y:S02]  /*0260*/  UIMAD.WIDE UR8, UR15, 0x4, UR8 ;  /* 0x000000040f0878a5 */ /* 0x000fe4000f8e0208 */
[----:B------:R-:W-:-:S04]  /*0270*/  @UP1 UIMAD.WIDE UR10, UR15, 0x4, UR10 ;  /* 0x000000040f0a18a5 */ /* 0x000fc8000f8e020a */
[----:B------:R-:W-:Y:S02]  /*0280*/  IMAD.U32 R4, RZ, RZ, UR8 ;  /* 0x00000008ff047e24 */ /* 0x000fe4000f8e00ff */
[----:B------:R-:W-:Y:S02]  /*0290*/  IMAD.U32 R5, RZ, RZ, UR9 ;  /* 0x00000009ff057e24 */ /* 0x000fe4000f8e00ff */
[----:B------:R-:W-:Y:S01]  /*02a0*/  IMAD.U32 R8, RZ, RZ, UR10 ;  /* 0x0000000aff087e24 */ /* 0x000fe2000f8e00ff */
[----:B----4-:R-:W-:Y:S01]  /*02b0*/  @!P3 STG.E.64 desc[UR18][R12.64], R134 ;  /* 0x000000860c00b986 */ /* 0x010fe2000c101b12 */
[----:B--2---:R-:W-:Y:S01]  /*02c0*/  @P2 IADD3 R96, P1, R2, R0, RZ ;  /* 0x0000000002602210 */ /* 0x004fe20007f3e0ff */
[----:B------:R-:W-:Y:S01]  /*02d0*/  IMAD.U32 R9, RZ, RZ, UR11 ;  /* 0x0000000bff097e24 */ /* 0x000fe2000f8e00ff */
[----:B------:R-:W-:Y:S01]  /*02e0*/  UMOV UR5, 0xffffffff ;  /* 0xffffffff00057882 */ /* 0x000fe20000000000 */
[----:B------:R-:W-:Y:S02]  /*02f0*/  ULDC UR10, c[0x0][0x270] ;  /* 0x00009c00000a7ab9 */ /* 0x000fe40000000800 */
[----:B------:R-:W-:-:S02]  /*0300*/  @P2 IMAD.X R89, RZ, RZ, R3, P1 ;  /* 0x000000ffff592224 */ /* 0x000fc400008e0603 */
[----:B------:R-:W-:Y:S01]  /*0310*/  @!P3 IMAD.MOV.U32 R88, RZ, RZ, R96 ;  /* 0x000000ffff58b224 */ /* 0x000fe200078e0060 */
[----:B------:R-:W-:-:S04]  /*0320*/  PLOP3.LUT P2, PT, PT, PT, UP0, 0x80, 0x0 ;  /* 0x000000000000781c */ /* 0x000fc80003f4f008 */
        /* <DEDUP_REMOVED lines=18> */
[----:B-1----:R-:W-:Y:S01]  /*0450*/  IMAD.IADD R88, R90, 0x1, -R7 ;  /* 0x000000015a587824 */ /* 0x002fe200078e0a07 */
[----:B------:R-:W-:Y:S01]  /*0460*/  @UP2 UIADD3 UR13, UR13, -UR5, URZ ;  /* 0x800000050d0d2290 */ /* 0x000fe2000fffe03f */
[----:B-----5:R-:W-:Y:S01]  /*0470*/  @P1 R2UR UR22, R2 ;  /* 0x00000000021612ca */ /* 0x020fe200000e0000 */
[----:B------:R-:W-:Y:S02]  /*0480*/  USHF.R.S32.HI UR7, URZ, 0x1f, UR6 ;  /* 0x0000001f3f077899 */ /* 0x000fe40008011406 */
[--C-:B------:R-:W-:Y:S02]  /*0490*/  IADD3 R96, P1, P0, R96, UR6, R88.reuse ;  /* 0x0000000660607c10 */ /* 0x100fe4000f83e058 */
[----:B------:R-:W-:Y:S01]  /*04a0*/  SHF.R.S32.HI R0, RZ, 0x1f, R88 ;  /* 0x0000001fff007819 */ /* 0x000fe20000011458 */
[----:B------:R-:W-:-:S03]  /*04b0*/  @!UP2 ULDC UR13, c[0x0][0x2c4] ;  /* 0x0000b100000daab9 */ /* 0x000fc60000000800 */
[----:B------:R-:W-:Y:S01]  /*04c0*/  IADD3.X R89, R89, UR7, R0, P1, P0 ;  /* 0x0000000759597c10 */ /* 0x000fe20008fe0400 */
        /* <DEDUP_REMOVED lines=8> */
.L_x_809:
[----:B------:R-:W-:-:S05]  /*0550*/  ULDC UR9, c[0x0][0x2c8] ;  /* 0x0000b20000097ab9 */ /* 0x000fca0000000800 */
.L_x_810:
        /* <DEDUP_REMOVED lines=40> */
[----:B------:R-:W-:Y:S01]  /*07e0*/  UISETP.NE.AND UP0, UPT, UR8, -0x1, UPT ;  /* 0xffffffff0800788c */ /* 0x000fe2000bf05270 */
[----:B------:R-:W-:-:S05]  /*07f0*/  IMAD.U32 R17, RZ, RZ, UR12 ;  /* 0x0000000cff117e24 */ /* 0x000fca000f8e00ff */
[----:B------:R-:W-:-:S03]  /*0800*/  PLOP3.LUT P0, PT, PT, PT, UP0, 0x80, 0x0 ;  /* 0x000000000000781c */ /* 0x000fc60003f0f008 */
[----:B------:R-:W-:Y:S01]  /*0810*/  @UP1 ULDC.64 UR6, c[0x0][0x240] ;  /* 0x0000900000061ab9 */ /* 0x000fe20000000a00 */
[----:B------:R-:W-:Y:S02]  /*0820*/  @!UP1 USHF.R.S32.HI UR9, URZ, 0x1f, UR15 ;  /* 0x0000001f3f099899 */ /* 0x000fe4000801140f */
[----:B------:R-:W-:Y:S02]  /*0830*/  @UP1 UIMAD.WIDE.U32 UR26, UR5, UR6, URZ ;  /* 0x00000006051a12a5 */ /* 0x000fe4000f8e003f */
[----:B------:R-:W-:Y:S02]  /*0840*/  @UP0 UIADD3 UR23, UR22, UR8, URZ ;  /* 0x0000000816170290 */ /* 0x000fe4000fffe03f */
[----:B------:R-:W-:Y:S01]  /*0850*/  @UP1 UIMAD UR14, UR5, UR7, UR27 ;  /* 0x00000007050e12a4 */ /* 0x000fe2000f8e021b */
[----:B------:R-:W-:Y:S02]  /*0860*/  @UP0 ULDC.64 UR10, c[0x0][0x248] ;  /* 0x00009200000a0ab9 */ /* 0x000fe40000000a00 */
[----:B------:R-:W-:Y:S01]  /*0870*/  @!UP1 ULDC.64 UR6, c[0x0][0x228] ;  /* 0x00008a0000069ab9 */ /* 0x000fe20000000a00 */
[----:B-1----:R-:W-:Y:S01]  /*0880*/  IABS R4, R2 ;  /* 0x0000000200047213 */ /* 0x002fe20000000000 */
[----:B------:R-:W-:-:S02]  /*0890*/  @!UP1 UIMAD UR9, UR9, UR6, URZ ;  /* 0x00000006090992a4 */ /* 0x000fc4000f8e023f */
[----:B------:R-:W-:Y:S01]  /*08a0*/  @!UP1 UIMAD.WIDE.U32 UR24, UR15, UR6, URZ ;  /* 0x000000060f1892a5 */ /* 0x000fe2000f8e003f */
[----:B------:R-:W1:Y:S01]  /*08b0*/  I2F.RP R8, R4 ;  /* 0x0000000400087306 */ /* 0x000e620000209400 */
[----:B------:R-:W-:Y:S02]  /*08c0*/  @UP0 UIMAD.WIDE.U32 UR28, UR23, UR10, URZ ;  /* 0x0000000a171c02a5 */ /* 0x000fe4000f8e003f */
[----:B------:R-:W-:Y:S01]  /*08d0*/  @!UP1 UIMAD UR7, UR15, UR7, UR9 ;  /* 0x000000070f0792a4 */ /* 0x000fe2000f8e0209 */
[----:B--2---:R-:W-:Y:S01]  /*08e0*/  IABS R0, R0 ;  /* 0x0000000000007213 */ /* 0x004fe20000000000 */
[----:B------:R-:W-:Y:S02]  /*08f0*/  @UP0 UIMAD UR23, UR23, UR11, URZ ;  /* 0x0000000b171702a4 */ /* 0x000fe4000f8e023f */
[----:B------:R-:W-:Y:S02]  /*0900*/  @!UP1 UIADD3 UR14, UR25, UR7, URZ ;  /* 0x00000007190e9290 */ /* 0x000fe4000fffe03f */
[----:B------:R-:W-:Y:S01]  /*0910*/  @UP0 UIADD3 UR23, UR29, UR23, URZ ;  /* 0x000000171d170290 */ /* 0x000fe2000fffe03f */
[----:B------:R-:W-:Y:S01]  /*0920*/  @!UP1 UMOV UR26, UR24 ;  /* 0x00000018001a9c82 */ /* 0x000fe20008000000 */
[----:B-1----:R-:W1:Y:S02]  /*0930*/  MUFU.RCP R6, R8 ;  /* 0x0000000800067308 */ /* 0x002e640000001000 */
[----:B-1----:R-:W-:-:S06]  /*0940*/  VIADD R6, R6, 0xffffffe ;  /* 0x0ffffffe06067836 */ /* 0x002fcc0000000000 */
[----:B------:R-:W1:Y:S02]  /*0950*/  F2I.FTZ.U32.TRUNC.NTZ R7, R6 ;  /* 0x0000000600077305 */ /* 0x000e64000021f000 */
[----:B-1----:R-:W-:Y:S02]  /*0960*/  IMAD.MOV R5, RZ, RZ, -R7 ;  /* 0x000000ffff057224 */ /* 0x002fe400078e0a07 */
[----:B------:R-:W-:Y:S02]  /*0970*/  IMAD.MOV.U32 R6, RZ, RZ, RZ ;  /* 0x000000ffff067224 */ /* 0x000fe400078e00ff */
[----:B------:R-:W-:-:S04]  /*0980*/  IMAD R5, R5, R4, RZ ;  /* 0x0000000405057224 */ /* 0x000fc800078e02ff */
[----:B------:R-:W-:Y:S01]  /*0990*/  IMAD.HI.U32 R5, R7, R5, R6 ;  /* 0x0000000507057227 */ /* 0x000fe200078e0006 */
[----:B------:R-:W-:-:S05]  /*09a0*/  LEA.HI R7, R3, R90, RZ, 0x3 ;  /* 0x0000005a03077211 */ /* 0x000fca00078f18ff */
[----:B------:R-:W-:Y:S01]  /*09b0*/  IMAD.HI.U32 R101, R5, R0, RZ ;  /* 0x0000000005657227 */ /* 0x000fe200078e00ff */
[----:B------:R-:W-:-:S03]  /*09c0*/  SHF.R.S32.HI R5, RZ, 0x1f, R88 ;  /* 0x0000001fff057819 */ /* 0x000fc60000011458 */
[----:B------:R-:W-:Y:S01]  /*09d0*/  IMAD.MOV R13, RZ, RZ, -R101 ;  /* 0x000000ffff0d7224 */ /* 0x000fe200078e0a65 */
[----:B------:R-:W-:Y:S02]  /*09e0*/  LEA.HI R88, R5, R88, RZ, 0x2 ;  /* 0x0000005805587211 */ /* 0x000fe400078f10ff */
[----:B------:R-:W-:Y:S01]  /*09f0*/  LEA.HI R5, R3, R90, RZ, 0x2 ;  /* 0x0000005a03057211 */ /* 0x000fe200078f10ff */
[C---:B------:R-:W-:Y:S01]  /*0a00*/  IMAD R13, R4.reuse, R13, R0 ;  /* 0x0000000d040d7224 */ /* 0x040fe200078e0200 */
[----:B------:R-:W-:Y:S02]  /*0a10*/  SHF.R.S32.HI R0, RZ, 0x3, R7 ;  /* 0x00000003ff007819 */ /* 0x000fe40000011407 */
[----:B------:R-:W-:Y:S02]  /*0a20*/  LOP3.LUT R9, R5, 0xfffffffc, RZ, 0xc0, !PT ;  /* 0xfffffffc05097812 */ /* 0x000fe400078ec0ff */
[----:B------:R-:W-:Y:S01]  /*0a30*/  ISETP.GT.U32.AND P2, PT, R4, R13, PT ;  /* 0x0000000d0400720c */ /* 0x000fe20003f44070 */
[----:B------:R-:W-:Y:S01]  /*0a40*/  IMAD.SHL.U32 R11, R0, 0x40, RZ ;  /* 0x00000040000b7824 */ /* 0x000fe200078e00ff */
[----:B------:R-:W-:Y:S01]  /*0a50*/  SHF.R.S32.HI R8, RZ, 0x2, R5 ;  /* 0x00000002ff087819 */ /* 0x000fe20000011405 */
[----:B------:R-:W-:Y:S01]  /*0a60*/  IMAD.IADD R132, R90, 0x1, -R9 ;  /* 0x000000015a847824 */ /* 0x000fe200078e0a09 */
[----:B------:R-:W-:-:S02]  /*0a70*/  LEA R9, R93, UR20, 0x4 ;  /* 0x000000145d097c11 */ /* 0x000fc4000f8e20ff */
[----:B------:R-:W-:Y:S01]  /*0a80*/  LOP3.LUT R11, R11, 0xc0, RZ, 0xc0, !PT ;  /* 0x000000c00b0b7812 */ /* 0x000fe200078ec0ff */
[----:B------:R-:W-:Y:S01]  /*0a90*/  IMAD.SHL.U32 R132, R132, 0x8, RZ ;  /* 0x0000000884847824 */ /* 0x000fe200078e00ff */
[----:B------:R-:W-:Y:S02]  /*0aa0*/  LEA.HI R5, R5, R8, RZ, 0x1 ;  /* 0x0000000805057211 */ /* 0x000fe400078f08ff */
[----:B------:R-:W-:Y:S02]  /*0ab0*/  SHF.R.S32.HI R88, RZ, 0x2, R88 ;  /* 0x00000002ff587819 */ /* 0x000fe40000011458 */
[----:B------:R-:W-:Y:S01]  /*0ac0*/  LOP3.LUT R6, R11, 0x18, R132, 0xf8, !PT ;  /* 0x000000180b067812 */ /* 0x000fe200078ef884 */
[----:B------:R-:W-:Y:S01]  /*0ad0*/  @!P2 IMAD.IADD R13, R13, 0x1, -R4 ;  /* 0x000000010d0da824 */ /* 0x000fe200078e0a04 */
[----:B------:R-:W-:Y:S02]  /*0ae0*/  LOP3.LUT R5, R5, 0x7fffffe, RZ, 0xc0, !PT ;  /* 0x07fffffe05057812 */ /* 0x000fe400078ec0ff */
[----:B------:R-:W-:-:S02]  /*0af0*/  SHF.R.U32.HI R11, RZ, 0x3, R11 ;  /* 0x00000003ff0b7819 */ /* 0x000fc4000001160b */
[----:B------:R-:W-:Y:S01]  /*0b00*/  IADD3 R88, R9, 0x1, R88 ;  /* 0x0000000109587810 */ /* 0x000fe20007ffe058 */
[----:B------:R-:W-:Y:S01]  /*0b10*/  IMAD.IADD R122, R8, 0x1, -R5 ;  /* 0x00000001087a7824 */ /* 0x000fe200078e0a05 */
[----:B------:R-:W-:Y:S02]  /*0b20*/  LOP3.LUT R11, R6, R11, RZ, 0x3c, !PT ;  /* 0x0000000b060b7212 */ /* 0x000fe400078e3cff */
[----:B------:R-:W-:Y:S01]  /*0b30*/  ISETP.GE.U32.AND P3, PT, R13, R4, PT ;  /* 0x000000040d00720c */ /* 0x000fe20003f66070 */
[----:B------:R-:W-:-:S12]  /*0b40*/  @P0 BRA `(.L_x_812) ;  /* 0x0000000000300947 */ /* 0x000fd80003800000 */
        /* <DEDUP_REMOVED lines=12> */
.L_x_812:
[----:B------:R-:W-:Y:S01]  /*0c10*/  @UP0 UIADD3 UR7, UR22, UR8, URZ ;  /* 0x0000000816070290 */ /* 0x000fe2000fffe03f */
[----:B------:R-:W-:Y:S01]  /*0c20*/  LOP3.LUT R6, R2, UR4, RZ, 0x3c, !PT ;  /* 0x0000000402067c12 */ /* 0x000fe2000f8e3cff */
[----:B------:R-:W-:Y:S01]  /*0c30*/  USHF.R.S32.HI UR24, URZ, 0x1f, UR4 ;  /* 0x0000001f3f187899 */ /* 0x000fe20008011404 */
[----:B------:R-:W-:Y:S01]  /*0c40*/  SHF.R.S32.HI R133, RZ, 0x1f, R132 ;  /* 0x0000001fff857819 */ /* 0x000fe20000011484 */
[----:B------:R-:W-:Y:S01]  /*0c50*/  @UP0 ULDC.64 UR8, c[0x0][0x250] ;  /* 0x0000940000080ab9 */ /* 0x000fe20000000a00 */
[----:B------:R-:W-:Y:S01]  /*0c60*/  SHF.R.S32.HI R9, RZ, 0x1f, R8 ;  /* 0x0000001fff097819 */ /* 0x000fe20000011408 */
[----:B------:R-:W-:Y:S01]  /*0c70*/  @UP0 UIMAD.WIDE.U32 UR30, UR7, UR8, URZ ;  /* 0x00000008071e02a5 */ /* 0x000fe2000f8e003f */
[----:B------:R-:W-:Y:S01]  /*0c80*/  IMAD R122, R93, 0x8, R122 ;  /* 0x000000085d7a7824 */ /* 0x000fe200078e027a */
[----:B------:R-:W-:-:S04]  /*0c90*/  @UP0 UIMAD UR7, UR7, UR9, URZ ;  /* 0x00000009070702a4 */ /* 0x000fc8000f8e023f */
[----:B------:R-:W-:Y:S01]  /*0ca0*/  @UP0 UIADD3 UR7, UR31, UR7, URZ ;  /* 0x000000071f070290 */ /* 0x000fe2000fffe03f */
[----:B------:R-:W-:Y:S11]  /*0cb0*/  @P0 BRA `(.L_x_813) ;  /* 0x0000000000300947 */ /* 0x000ff60003800000 */
        /* <DEDUP_REMOVED lines=12> */
.L_x_813:
[----:B------:R-:W-:Y:S01]  /*0d80*/  IMAD R5, R9, UR10, RZ ;  /* 0x0000000a09057c24 */ /* 0x000fe2000f8e02ff */
[----:B------:R-:W-:Y:S01]  /*0d90*/  ISETP.GE.AND P1, PT, R6, RZ, PT ;  /* 0x000000ff0600720c */ /* 0x000fe20003f26270 */
[----:B------:R-:W-:Y:S01]  /*0da0*/  IMAD.WIDE.U32 R12, R8, UR10, R132 ;  /* 0x0000000a080c7c25 */ /* 0x000fe2000f8e0084 */
[----:B------:R-:W-:Y:S01]  /*0db0*/  UIADD3 UR22, -UR20, UR13, URZ ;  /* 0x0000000d14167290 */ /* 0x000fe2000fffe13f */
[----:B------:R-:W-:Y:S01]  /*0dc0*/  BSSY B0, `(.L_x_814) ;  /* 0x0000056000007945 */ /* 0x000fe20003800000 */
[----:B------:R-:W-:Y:S01]  /*0dd0*/  UIADD3 UR15, UR16, -0x1, URZ ;  /* 0xffffffff100f7890 */ /* 0x000fe2000fffe03f */
[----:B------:R-:W-:Y:S01]  /*0de0*/  @!P2 VIADD R101, R101, 0x1 ;  /* 0x000000016565a836 */ /* 0x000fe20000000000 */
[----:B------:R-:W-:Y:S01]  /*0df0*/  ISETP.NE.AND P2, PT, R2, RZ, PT ;  /* 0x000000ff0200720c */ /* 0x000fe20003f45270 */
[----:B------:R-:W-:Y:S01]  /*0e00*/  IMAD R4, R8, UR11, R5 ;  /* 0x0000000b08047c24 */ /* 0x000fe2000f8e0205 */
[----:B------:R-:W-:Y:S01]  /*0e10*/  IADD3 R126, P0, R12, UR28, RZ ;  /* 0x0000001c0c7e7c10 */ /* 0x000fe2000ff1e0ff */
[----:B------:R-:W-:Y:S01]  /*0e20*/  IMAD.U32 R122, R122, 0x20, R11 ;  /* 0x000000207a7a7824 */ /* 0x000fe200078e000b */
[----:B------:R-:W-:Y:S01]  /*0e30*/  @P3 IADD3 R101, R101, 0x1, RZ ;  /* 0x0000000165653810 */ /* 0x000fe20007ffe0ff */
[----:B------:R-:W-:Y:S01]  /*0e40*/  IMAD.WIDE.U32 R10, R8, UR8, R132 ;  /* 0x00000008080a7c25 */ /* 0x000fe2000f8e0084 */
[----:B------:R-:W-:Y:S01]  /*0e50*/  IADD3.X R127, R13, UR23, R4, P0, !PT ;  /* 0x000000170d7f7c10 */ /* 0x000fe200087fe404 */
[----:B------:R-:W1:Y:S01]  /*0e60*/  S2UR UR23, SR_CgaCtaId ;  /* 0x00000000001779c3 */ /* 0x000e620000008800 */
[----:B------:R-:W-:Y:S01]  /*0e70*/  IADD3 R124, R132, 0x20, RZ ;  /* 0x00000020847c7810 */ /* 0x000fe20007ffe0ff */
[----:B------:R-:W-:Y:S01]  /*0e80*/  IMAD R5, R9, UR8, RZ ;  /* 0x0000000809057c24 */ /* 0x000fe2000f8e02ff */
[----:B------:R-:W-:Y:S01]  /*0e90*/  IADD3 R98, P0, R10, UR30, RZ ;  /* 0x0000001e0a627c10 */ /* 0x000fe2000ff1e0ff */
[----:B------:R-:W-:Y:S01]  /*0ea0*/  @!P1 IMAD.MOV R101, RZ, RZ, -R101 ;  /* 0x000000ffff659224 */ /* 0x000fe200078e0a65 */
[C---:B------:R-:W-:Y:S01]  /*0eb0*/  ISETP.GE.AND P1, PT, R8.reuse, UR22, PT ;  /* 0x0000001608007c0c */ /* 0x040fe2000bf26270 */
[----:B------:R-:W-:Y:S01]  /*0ec0*/  IMAD R4, R8, UR9, R5 ;  /* 0x0000000908047c24 */ /* 0x000fe2000f8e0205 */
[----:B------:R-:W-:Y:S01]  /*0ed0*/  @!P2 LOP3.LUT R101, RZ, R2, RZ, 0x33, !PT ;  /* 0x00000002ff65a212 */ /* 0x000fe200078e33ff */
[----:B------:R-:W-:-:S03]  /*0ee0*/  IMAD.WIDE R16, R17, 0x40, R8 ;  /* 0x0000004011107825 */ /* 0x000fc600078e0208 */
[----:B------:R-:W-:Y:S01]  /*0ef0*/  IADD3.X R99, R11, UR7, R4, P0, !PT ;  /* 0x000000070b637c10 */ /* 0x000fe200087fe404 */
[----:B------:R-:W-:Y:S01]  /*0f00*/  ULDC.64 UR6, c[0x0][0x258] ;  /* 0x0000960000067ab9 */ /* 0x000fe20000000a00 */
[----:B------:R-:W-:Y:S01]  /*0f10*/  IADD3 R4, P0, R132, UR26, RZ ;  /* 0x0000001a84047c10 */ /* 0x000fe2000ff1e0ff */
[----:B------:R-:W-:Y:S01]  /*0f20*/  UIMAD UR24, UR24, UR6, URZ ;  /* 0x00000006181872a4 */ /* 0x000fe2000f8e023f */
[----:B------:R-:W-:Y:S01]  /*0f30*/  MOV R12, UR6 ;  /* 0x00000006000c7c02 */ /* 0x000fe20008000f00 */
[----:B------:R-:W-:Y:S01]  /*0f40*/  VIADD R6, R8, 0x20 ;  /* 0x0000002008067836 */ /* 0x000fe20000000000 */
[----:B------:R-:W-:Y:S01]  /*0f50*/  IADD3.X R5, R133, UR14, RZ, P0, !PT ;  /* 0x0000000e85057c10 */ /* 0x000fe200087fe4ff */
[----:B------:R-:W-:Y:S01]  /*0f60*/  UIMAD UR24, UR4, UR7, UR24 ;  /* 0x00000007041872a4 */ /* 0x000fe2000f8e0218 */
[----:B------:R-:W-:Y:S01]  /*0f70*/  SHF.R.S32.HI R2, RZ, 0x1f, R101 ;  /* 0x0000001fff027819 */ /* 0x000fe20000011465 */
[----:B------:R-:W-:Y:S01]  /*0f80*/  UIMAD UR14, UR15, -0x40, UR21 ;  /* 0xffffffc00f0e78a4 */ /* 0x000fe2000f8e0215 */
[----:B------:R-:W-:Y:S01]  /*0f90*/  ISETP.GE.AND P2, PT, R6, UR22, PT ;  /* 0x0000001606007c0c */ /* 0x000fe2000bf46270 */
[----:B------:R-:W-:Y:S01]  /*0fa0*/  ULDC.64 UR6, c[0x0][0x260] ;  /* 0x0000980000067ab9 */ /* 0x000fe20000000a00 */
[----:B------:R-:W-:Y:S01]  /*0fb0*/  IMAD.WIDE.U32 R12, R12, UR4, R4 ;  /* 0x000000040c0c7c25 */ /* 0x000fe2000f8e0004 */
[----:B------:R-:W-:-:S02]  /*0fc0*/  UMOV UR4, 0x400 ;  /* 0x0000040000047882 */ /* 0x000fc40000000000 */
[----:B-1----:R-:W-:Y:S01]  /*0fd0*/  ULEA UR4, UR23, UR4, 0x18 ;  /* 0x0000000417047291 */ /* 0x002fe2000f8ec03f */
[----:B------:R-:W-:Y:S01]  /*0fe0*/  IMAD R4, R2, UR6, RZ ;  /* 0x0000000602047c24 */ /* 0x000fe2000f8e02ff */
[C---:B------:R-:W-:Y:S01]  /*0ff0*/  ISETP.GE.AND P0, PT, R8.reuse, UR14, PT ;  /* 0x0000000e08007c0c */ /* 0x040fe2000bf06270 */
[----:B------:R-:W-:Y:S01]  /*1000*/  IMAD.WIDE.U32 R126, R101, UR6, R126 ;  /* 0x00000006657e7c25 */ /* 0x000fe2000f8e007e */
[----:B------:R-:W-:Y:S02]  /*1010*/  ISETP.GE.AND P6, PT, R8, UR14, PT ;  /* 0x0000000e08007c0c */ /* 0x000fe4000bfc6270 */
[----:B------:R-:W-:Y:S01]  /*1020*/  LEA.HI R8, R3, R90, RZ, 0x4 ;  /* 0x0000005a03087211 */ /* 0x000fe200078f20ff */
[----:B------:R-:W-:Y:S01]  /*1030*/  IMAD R129, R101, UR7, R4 ;  /* 0x0000000765817c24 */ /* 0x000fe2000f8e0204 */
[----:B------:R-:W-:Y:S01]  /*1040*/  ULDC.64 UR6, c[0x0][0x268] ;  /* 0x00009a0000067ab9 */ /* 0x000fe20000000a00 */
[----:B------:R-:W-:Y:S01]  /*1050*/  IADD3 R15, R13, UR24, RZ ;  /* 0x000000180d0f7c10 */ /* 0x000fe2000fffe0ff */
[----:B------:R-:W-:Y:S01]  /*1060*/  IMAD R2, R2, UR6, RZ ;  /* 0x0000000602027c24 */ /* 0x000fe2000f8e02ff */
[----:B------:R-:W-:Y:S01]  /*1070*/  SHF.R.S32.HI R9, RZ, 0x4, R8 ;  /* 0x00000004ff097819 */ /* 0x000fe20000011408 */
[----:B------:R-:W-:Y:S01]  /*1080*/  IMAD.WIDE.U32 R98, R101, UR6, R98 ;  /* 0x0000000665627c25 */ /* 0x000fe2000f8e0062 */
[----:B------:R-:W-:-:S03]  /*1090*/  LEA R122, R122, UR4, 0x1 ;  /* 0x000000047a7a7c11 */ /* 0x000fc6000f8e08ff */
        /* <DEDUP_REMOVED lines=40> */
.L_x_815:
[----:B------:R-:W-:Y:S05]  /*1320*/  BSYNC B0 ;  /* 0x0000000000007941 */ /* 0x000fea0003800000 */
.L_x_814:
        /* <DEDUP_REMOVED lines=14> */
[----:B------:R3:W-:Y:S06]  /*1410*/  @P4 STS.128 [R122+0x800], RZ ;  /* 0x000800ff7a004388 */ /* 0x0007ec0000000c00 */
[----:B-1----:R-:W1:Y:S01]  /*1420*/  @!P3 LDC.64 R2, c[0x0][0x210] ;  /* 0x00008400ff02bb82 */ /* 0x002e620000000a00 */
[----:B--2---:R-:W-:Y:S01]  /*1430*/  @!P4 LEA R10, P5, R12, R4, 0x1 ;  /* 0x000000040c0ac211 */ /* 0x004fe200078a08ff */
[----:B------:R-:W-:-:S05]  /*1440*/  IMAD.IADD R4, R13, 0x1, R11 ;  /* 0x000000010d047824 */ /* 0x000fca00078e020b */
        /* <DEDUP_REMOVED lines=21> */
.L_x_817:
[----:B------:R-:W-:Y:S05]  /*15a0*/  BSYNC B0 ;  /* 0x0000000000007941 */ /* 0x000fea0003800000 */
.L_x_816:
[----:B------:R-:W-:Y:S01]  /*15b0*/  LOP3.LUT R7, R7, 0xfffffff8, RZ, 0xc0, !PT ;  /* 0xfffffff807077812 */ /* 0x000fe200078ec0ff */
[----:B-1234-:R-:W-:Y:S01]  /*15c0*/  IMAD.U32 R3, RZ, RZ, UR21 ;  /* 0x00000015ff037e24 */ /* 0x01efe2000f8e00ff */
[C---:B------:R-:W-:Y:S01]  /*15d0*/  LOP3.LUT R91, R8.reuse, 0xfffffff0, RZ, 0xc0, !PT ;  /* 0xfffffff0085b7812 */ /* 0x040fe200078ec0ff */
[----:B------:R-:W-:Y:S01]  /*15e0*/  USHF.L.U64.HI UR22, UR10, 0x6, UR11 ;  /* 0x000000060a167899 */ /* 0x000fe2000801020b */
[----:B------:R-:W-:Y:S01]  /*15f0*/  LEA.HI R4, R8, R9, RZ, 0x1 ;  /* 0x0000000908047211 */ /* 0x000fe200078f08ff */
[C---:B------:R-:W-:Y:S01]  /*1600*/  IMAD.IADD R2, R90.reuse, 0x1, -R7 ;  /* 0x000000015a027824 */ /* 0x040fe200078e0a07 */
[----:B------:R-:W-:Y:S01]  /*1610*/  IADD3 R88, R3, -UR13, R88 ;  /* 0x8000000d03587c10 */ /* 0x000fe2000fffe058 */
[----:B------:R-:W-:Y:S01]  /*1620*/  IMAD.IADD R91, R90, 0x1, -R91 ;  /* 0x000000015a5b7824 */ /* 0x000fe200078e0a5b */
[----:B------:R-:W-:Y:S01]  /*1630*/  LOP3.LUT R4, R4, 0xfffffffe, RZ, 0xc0, !PT ;  /* 0xfffffffe04047812 */ /* 0x000fe200078ec0ff */
[----:B------:R-:W-:Y:S01]  /*1640*/  IMAD.SHL.U32 R5, R0, 0x8, RZ ;  /* 0x0000000800057824 */ /* 0x000fe200078e00ff */
[----:B------:R-:W-:Y:S01]  /*1650*/  LEA.HI R7, R2, R2, RZ, 0x1 ;  /* 0x0000000202077211 */ /* 0x000fe200078f08ff */
[----:B------:R-:W-:Y:S01]  /*1660*/  USHF.R.S32.HI UR27, URZ, 0x1f, UR15 ;  /* 0x0000001f3f1b7899 */ /* 0x000fe2000801140f */
[----:B------:R-:W-:Y:S01]  /*1670*/  LEA.HI R10, R91, R91, RZ, 0x1 ;  /* 0x0000005b5b0a7211 */ /* 0x000fe200078f08ff */
[----:B------:R-:W-:Y:S01]  /*1680*/  IMAD.IADD R9, R9, 0x1, -R4 ;  /* 0x0000000109097824 */ /* 0x000fe200078e0a04 */
[----:B------:R-:W-:Y:S01]  /*1690*/  SHF.R.S32.HI R8, RZ, 0x1, R7 ;  /* 0x00000001ff087819 */ /* 0x000fe20000011407 */
[----:B------:R-:W-:Y:S01]  /*16a0*/  USHF.L.U32 UR23, UR10, 0x6, URZ ;  /* 0x000000060a177899 */ /* 0x000fe2000800063f */
[--C-:B------:R-:W-:Y:S01]  /*16b0*/  SHF.R.S32.HI R3, RZ, 0x1, R10.reuse ;  /* 0x00000001ff037819 */ /* 0x100fe2000001140a */
[----:B------:R-:W-:Y:S01]  /*16c0*/  UIMAD UR6, UR22, UR15, URZ ;  /* 0x0000000f160672a4 */ /* 0x000fe2000f8e023f */
[----:B------:R-:W-:Y:S01]  /*16d0*/  SHF.R.S32.HI R4, RZ, 0x1f, R10 ;  /* 0x0000001fff047819 */ /* 0x000fe2000001140a */
[----:B------:R-:W-:Y:S01]  /*16e0*/  IMAD.SHL.U32 R120, R8, 0x40, RZ ;  /* 0x0000004008787824 */ /* 0x000fe200078e00ff */
[----:B------:R-:W-:Y:S01]  /*16f0*/  LOP3.LUT R7, R7, 0x7fffffe, RZ, 0xc0, !PT ;  /* 0x07fffffe07077812 */ /* 0x000fe200078ec0ff */
[----:B------:R-:W-:Y:S01]  /*1700*/  IMAD.U32 R15, RZ, RZ, UR15 ;  /* 0x0000000fff0f7e24 */ /* 0x000fe2000f8e00ff */
[----:B------:R-:W-:Y:S01]  /*1710*/  LEA.HI R0, R4, R3, RZ, 0x2 ;  /* 0x0000000304007211 */ /* 0x000fe200078f10ff */
[----:B------:R-:W-:Y:S01]  /*1720*/  IMAD.IADD R129, R127, 0x1, R129 ;  /* 0x000000017f817824 */ /* 0x000fe200078e0281 */
[----:B------:R-:W-:Y:S01]  /*1730*/  LOP3.LUT R120, R120, 0xc0, RZ, 0xc0, !PT ;  /* 0x000000c078787812 */ /* 0x000fe200078ec0ff */
[----:B------:R-:W-:Y:S01]  /*1740*/  IMAD.MOV.U32 R128, RZ, RZ, R126 ;  /* 0x000000ffff807224 */ /* 0x000fe200078e007e */
[----:B------:R-:W-:Y:S01]  /*1750*/  LOP3.LUT R0, R0, 0xfffffffc, RZ, 0xc0, !PT ;  /* 0xfffffffc00007812 */ /* 0x000fe200078ec0ff */
[----:B------:R-:W-:Y:S01]  /*1760*/  UIMAD UR6, UR27, UR23, UR6 ;  /* 0x000000171b0672a4 */ /* 0x000fe2000f8e0206 */
[----:B------:R-:W-:Y:S01]  /*1770*/  LOP3.LUT R5, R120, 0x8, R5, 0xf8, !PT ;  /* 0x0000000878057812 */ /* 0x000fe200078ef805 */
[----:B------:R-:W-:Y:S01]  /*1780*/  IMAD.WIDE.U32 R14, R15, UR23, R128 ;  /* 0x000000170f0e7c25 */ /* 0x000fe2000f8e0080 */
[----:B------:R-:W-:Y:S01]  /*1790*/  SHF.R.U32.HI R120, RZ, 0x3, R120 ;  /* 0x00000003ff787819 */ /* 0x000fe20000011678 */
[----:B------:R-:W-:Y:S01]  /*17a0*/  BSSY B0, `(.L_x_818) ;  /* 0x0000028000007945 */ /* 0x000fe20003800000 */
[C---:B------:R-:W-:Y:S01]  /*17b0*/  ISETP.GE.AND P4, PT, R6.reuse, UR14, PT ;  /* 0x0000000e06007c0c */ /* 0x040fe2000bf86270 */
[----:B------:R-:W-:Y:S01]  /*17c0*/  IMAD.IADD R3, R3, 0x1, -R0 ;  /* 0x0000000103037824 */ /* 0x000fe200078e0a00 */
[----:B------:R-:W-:Y:S01]  /*17d0*/  ISETP.GE.AND P5, PT, R6, UR14, PT ;  /* 0x0000000e06007c0c */ /* 0x000fe2000bfa6270 */
[----:B------:R-:W-:Y:S01]  /*17e0*/  VIADD R0, R15, UR6 ;  /* 0x000000060f007c36 */ /* 0x000fe20008000000 */
[----:B------:R-:W-:Y:S01]  /*17f0*/  LOP3.LUT R120, R5, R120, RZ, 0x3c, !PT ;  /* 0x0000007805787212 */ /* 0x000fe200078e3cff */
[----:B------:R-:W-:Y:S01]  /*1800*/  IMAD.IADD R2, R2, 0x1, -R7 ;  /* 0x0000000102027824 */ /* 0x000fe200078e0a07 */
[----:B------:R-:W-:Y:S01]  /*1810*/  SHF.R.S32.HI R12, RZ, 0x1f, R91 ;  /* 0x0000001fff0c7819 */ /* 0x000fe2000001145b */
[----:B------:R-:W-:Y:S08]  /*1820*/  @P0 BRA `(.L_x_819) ;  /* 0x00000000007c0947 */ /* 0x000ff00003800000 */
        /* <DEDUP_REMOVED lines=31> */
.L_x_819:
[----:B------:R-:W-:Y:S05]  /*1a20*/  BSYNC B0 ;  /* 0x0000000000007941 */ /* 0x000fea0003800000 */
.L_x_818:
[----:B------:R-:W-:Y:S01]  /*1a30*/  USHF.L.U64.HI UR24, UR10, 0x5, UR11 ;  /* 0x000000050a187899 */ /* 0x000fe2000801020b */
[----:B------:R-:W-:Y:S01]  /*1a40*/  BSSY B0, `(.L_x_820) ;  /* 0x0000023000007945 */ /* 0x000fe20003800000 */
[----:B------:R-:W-:Y:S01]  /*1a50*/  USHF.L.U32 UR25, UR10, 0x5, URZ ;  /* 0x000000050a197899 */ /* 0x000fe2000800063f */
[----:B------:R-:W-:Y:S02]  /*1a60*/  LEA.HI R12, R12, R91, RZ, 0x3 ;  /* 0x0000005b0c0c7211 */ /* 0x000fe400078f18ff */
        /* <DEDUP_REMOVED lines=32> */
.L_x_821:
[----:B------:R-:W-:Y:S05]  /*1c70*/  BSYNC B0 ;  /* 0x0000000000007941 */ /* 0x000fea0003800000 */
.L_x_820:
[----:B------:R-:W0:Y:S01]  /*1c80*/  LDGDEPBAR ;  /* 0x00000000000079af */ /* 0x000e220000000000 */
[----:B------:R-:W-:Y:S01]  /*1c90*/  IMAD.SHL.U32 R12, R12, 0x20, RZ ;  /* 0x000000200c0c7824 */ /* 0x000fe200078e00ff */
[----:B------:R-:W-:Y:S01]  /*1ca0*/  SHF.L.U32 R0, R3, 0x6, RZ ;  /* 0x0000000603007819 */ /* 0x000fe200000006ff */
[----:B------:R-:W-:Y:S01]  /*1cb0*/  USHF.L.U64.HI UR20, UR8, 0x6, UR9 ;  /* 0x0000000608147899 */ /* 0x000fe20008010209 */
[C---:B-1234-:R-:W-:Y:S01]  /*1cc0*/  IMAD R5, R9.reuse, 0x8, R2 ;  /* 0x0000000809057824 */ /* 0x05efe200078e0202 */
[----:B------:R-:W-:Y:S01]  /*1cd0*/  LOP3.LUT R10, R10, 0x7fffffe, RZ, 0xc0, !PT ;  /* 0x07fffffe0a0a7812 */ /* 0x000fe200078ec0ff */
[----:B------:R-:W-:Y:S01]  /*1ce0*/  IMAD.SHL.U32 R9, R9, 0x8, RZ ;  /* 0x0000000809097824 */ /* 0x000fe200078e00ff */
[----:B------:R-:W-:Y:S01]  /*1cf0*/  LOP3.LUT R2, R12, 0xffffff00, RZ, 0xc0, !PT ;  /* 0xffffff000c027812 */ /* 0x000fe200078ec0ff */
[----:B------:R-:W-:Y:S01]  /*1d00*/  USHF.L.U32 UR26, UR8, 0x6, URZ ;  /* 0x00000006081a7899 */ /* 0x000fe2000800063f */
[----:B------:R-:W-:Y:S01]  /*1d10*/  LOP3.LUT R0, R0, 0xc0, RZ, 0xc0, !PT ;  /* 0x000000c000007812 */ /* 0x000fe200078ec0ff */
[----:B------:R-:W-:Y:S01]  /*1d20*/  UIMAD UR6, UR20, UR15, URZ ;  /* 0x0000000f140672a4 */ /* 0x000fe2000f8e023f */
[----:B------:R-:W-:Y:S01]  /*1d30*/  IADD3 R101, R99, R101, RZ ;  /* 0x0000006563657210 */ /* 0x000fe20007ffe0ff */
[----:B------:R-:W-:Y:S01]  /*1d40*/  IMAD.U32 R13, RZ, RZ, UR15 ;  /* 0x0000000fff0d7e24 */ /* 0x000fe2000f8e00ff */
[----:B------:R-:W-:Y:S01]  /*1d50*/  LOP3.LUT R9, R0, 0x8, R9, 0xf8, !PT ;  /* 0x0000000800097812 */ /* 0x000fe200078ef809 */
[----:B------:R-:W-:Y:S01]  /*1d60*/  IMAD.MOV.U32 R100, RZ, RZ, R98 ;  /* 0x000000ffff647224 */ /* 0x000fe200078e0062 */
[----:B------:R-:W-:Y:S01]  /*1d70*/  SHF.R.U32.HI R0, RZ, 0x3, R0 ;  /* 0x00000003ff007819 */ /* 0x000fe20000011600 */
[----:B------:R-:W-:Y:S01]  /*1d80*/  IMAD.IADD R91, R91, 0x1, -R10 ;  /* 0x000000015b5b7824 */ /* 0x000fe200078e0a0a */
[----:B------:R-:W-:Y:S01]  /*1d90*/  UIMAD UR6, UR27, UR26, UR6 ;  /* 0x0000001a1b0672a4 */ /* 0x000fe2000f8e0206 */
[----:B------:R-:W-:Y:S01]  /*1da0*/  IMAD R4, R93, 0x200, R2 ;  /* 0x000002005d047824 */ /* 0x000fe200078e0202 */
[----:B------:R-:W-:Y:S01]  /*1db0*/  LOP3.LUT R0, R9, R0, RZ, 0x3c, !PT ;  /* 0x0000000009007212 */ /* 0x000fe200078e3cff */
[----:B------:R-:W-:Y:S01]  /*1dc0*/  IMAD.WIDE.U32 R12, R13, UR26, R100 ;  /* 0x0000001a0d0c7c25 */ /* 0x000fe2000f8e0064 */
[----:B------:R-:W-:Y:S01]  /*1dd0*/  BSSY B0, `(.L_x_822) ;  /* 0x000002d000007945 */ /* 0x000fe20003800000 */
[----:B------:R-:W-:Y:S01]  /*1de0*/  LEA R120, R5, R120, 0x5 ;  /* 0x0000007805787211 */ /* 0x000fe200078e28ff */
[----:B------:R-:W-:-:S04]  /*1df0*/  DEPBAR.LE SB0, 0x0 ;  /* 0x000080000000791a */ /* 0x000fc80000000000 */
[----:B------:R-:W-:Y:S01]  /*1e00*/  BAR.SYNC.DEFER_BLOCKING 0x0 ;  /* 0x0000000000007b1d */ /* 0x000fe20000010000 */
[----:B------:R-:W-:Y:S02]  /*1e10*/  LEA R121, R91, R4, 0x5 ;  /* 0x000000045b797211 */ /* 0x000fe400078e28ff */
[----:B------:R-:W-:Y:S02]  /*1e20*/  IADD3 R10, R13, UR6, RZ ;  /* 0x000000060d0a7c10 */ /* 0x000fe4000fffe0ff */
[----:B------:R-:W-:Y:S01]  /*1e30*/  IADD3 R88, R88, UR17, RZ ;  /* 0x0000001158587c10 */ /* 0x000fe2000fffe0ff */
[----:B------:R-:W-:Y:S01]  /*1e40*/  IMAD.IADD R121, R0, 0x1, R121 ;  /* 0x0000000100797824 */ /* 0x000fe200078e0279 */
        /* <DEDUP_REMOVED lines=37> */
.L_x_823:
[----:B------:R-:W-:Y:S05]  /*20a0*/  BSYNC B0 ;  /* 0x0000000000007941 */ /* 0x000fea0003800000 */
.L_x_822:
[----:B------:R4:W-:Y:S01]  /*20b0*/  @P5 STS.128 [R122+0x6800], RZ ;  /* 0x006800ff7a005388 */ /* 0x0009e20000000c00 */
[----:B------:R-:W-:Y:S01]  /*20c0*/  USHF.L.U64.HI UR9, UR8, 0x5, UR9 ;  /* 0x0000000508097899 */ /* 0x000fe20008010209 */
[----:B------:R-:W-:Y:S01]  /*20d0*/  BSSY B0, `(.L_x_824) ;  /* 0x0000026000007945 */ /* 0x000fe20003800000 */
[----:B------:R-:W-:Y:S01]  /*20e0*/  USHF.L.U32 UR8, UR8, 0x5, URZ ;  /* 0x0000000508087899 */ /* 0x000fe2000800063f */
[----:B------:R4:W-:Y:S01]  /*20f0*/  @P5 STS.128 [R122+0x7800], RZ ;  /* 0x007800ff7a005388 */ /* 0x0009e20000000c00 */
[----:B------:R-:W-:Y:S02]  /*2100*/  LEA R121, R121, UR4, 0x1 ;  /* 0x0000000479797c11 */ /* 0x000fe4000f8e08ff */
[----:B------:R-:W-:Y:S01]  /*2110*/  LEA R120, R120, UR4, 0x1 ;  /* 0x0000000478787c11 */ /* 0x000fe2000f8e08ff */
        /* <DEDUP_REMOVED lines=33> */
.L_x_825:
[----:B------:R-:W-:Y:S05]  /*2330*/  BSYNC B0 ;  /* 0x0000000000007941 */ /* 0x000fea0003800000 */
.L_x_824:
[----:B------:R-:W-:Y:S01]  /*2340*/  LDSM.16.M88.4 R72, [R121] ;  /* 0x000000007948783b */ /* 0x000fe20000000200 */
[----:B-123--:R-:W-:Y:S01]  /*2350*/  IMAD.MOV.U32 R4, RZ, RZ, 0x10 ;  /* 0x00000010ff047424 */ /* 0x00efe200078e00ff */
[----:B------:R-:W-:Y:S01]  /*2360*/  LOP3.LUT P0, RZ, R8, 0x2, RZ, 0xc0, !PT ;  /* 0x0000000208ff7812 */ /* 0x000fe2000780c0ff */
[----:B------:R-:W-:Y:S01]  /*2370*/  IMAD R91, R91, 0x20, R2 ;  /* 0x000000205b5b7824 */ /* 0x000fe200078e0202 */
[----:B------:R-:W1:Y:S01]  /*2380*/  LDSM.16.M88.4 R20, [R120+0x3000] ;  /* 0x003000007814783b */ /* 0x000e620000000200 */
[----:B------:R-:W-:Y:S01]  /*2390*/  LOP3.LUT P1, RZ, R3, 0x2, RZ, 0xc0, !PT ;  /* 0x0000000203ff7812 */ /* 0x000fe2000782c0ff */
[----:B------:R-:W2:Y:S01]  /*23a0*/  LDC.U8 R102, c[0x0][0x388] ;  /* 0x0000e200ff667b82 */ /* 0x000ea20000000000 */
[C---:B------:R-:W-:Y:S01]  /*23b0*/  SEL R5, R4.reuse, 0xfffffff0, !P0 ;  /* 0xfffffff004057807 */ /* 0x040fe20004000000 */
[----:B------:R-:W3:Y:S01]  /*23c0*/  LDSM.16.M88.4 R40, [R120+0x3800] ;  /* 0x003800007828783b */ /* 0x000ee20000000200 */
[----:B------:R-:W-:Y:S01]  /*23d0*/  SEL R3, R4, 0xfffffff0, !P1 ;  /* 0xfffffff004037807 */ /* 0x000fe20004800000 */
[----:B------:R-:W-:Y:S01]  /*23e0*/  UISETP.GE.AND UP0, UPT, UR16, 0x2, UPT ;  /* 0x000000021000788c */ /* 0x000fe2000bf06270 */
[----:B------:R-:W-:Y:S01]  /*23f0*/  VIMNMX R105, R88, UR21, PT ;  /* 0x0000001558697c48 */ /* 0x000fe2000bfe0100 */
[----:B------:R-:W5:Y:S01]  /*2400*/  LDSM.16.M88.4 R48, [R120+0x3400] ;  /* 0x003400007830783b */ /* 0x000f620000000200 */
[----:B------:R-:W-:-:S02]  /*2410*/  IMAD R117, R5, 0x2, R120 ;  /* 0x0000000205757824 */ /* 0x000fc400078e0278 */
[----:B------:R-:W-:Y:S01]  /*2420*/  IMAD R119, R3, 0x2, R121 ;  /* 0x0000000203777824 */ /* 0x000fe200078e0279 */
[----:B------:R-:W-:Y:S04]  /*2430*/  LDSM.16.M88.4 R12, [R120+0x3c00] ;  /* 0x003c0000780c783b */ /* 0x000fe80000000200 */
[----:B------:R-:W-:Y:S04]  /*2440*/  LDSM.16.M88.4 R16, [R119] ;  /* 0x000000007710783b */ /* 0x000fe80000000200 */
[----:B------:R-:W4:Y:S04]  /*2450*/  LDSM.16.M88.4 R4, [R117+0x3000] ;  /* 0x003000007504783b */ /* 0x000f280000000200 */
[----:B------:R-:W2:Y:S04]  /*2460*/  LDSM.16.M88.4 R32, [R117+0x3800] ;  /* 0x003800007520783b */ /* 0x000ea80000000200 */
[----:B------:R-:W2:Y:S04]  /*2470*/  LDSM.16.M88.4 R56, [R117+0x3400] ;  /* 0x003400007538783b */ /* 0x000ea80000000200 */
[----:B------:R-:W-:Y:S04]  /*2480*/  LDSM.16.M88.4 R76, [R121+0x1000] ;  /* 0x00100000794c783b */ /* 0x000fe80000000200 */
[----:B------:R-:W-:Y:S01]  /*2490*/  LDSM.16.M88.4 R28, [R117+0x3c00] ;  /* 0x003c0000751c783b */ /* 0x000fe20000000200 */
[C---:B-1----:R-:W-:Y:S03]  /*24a0*/  HMMA.16816.F32.BF16 R24, R72.reuse, R20, RZ ;  /* 0x000000144818723c */ /* 0x042fe600000418ff */
[----:B------:R-:W-:Y:S04]  /*24b0*/  LDSM.16.M88.4 R8, [R120+0x4000] ;  /* 0x004000007808783b */ /* 0x000fe80000000200 */
[----:B------:R-:W-:Y:S01]  /*24c0*/  LDSM.16.M88.4 R68, [R119+0x1000] ;  /* 0x001000007744783b */ /* 0x000fe20000000200 */
[C---:B------:R-:W-:Y:S03]  /*24d0*/  HMMA.16816.F32.BF16 R20, R72.reuse, R22, RZ ;  /* 0x000000164814723c */ /* 0x040fe600000418ff */
[----:B------:R-:W-:Y:S03]  /*24e0*/  LDSM.16.M88.4 R60, [R117+0x4800] ;  /* 0x00480000753c783b */ /* 0x000fe60000000200 */
[C---:B---3--:R-:W-:Y:S01]  /*24f0*/  HMMA.16816.F32.BF16 R44, R72.reuse, R40, RZ ;  /* 0x00000028482c723c */ /* 0x048fe200000418ff */
[----:B------:R-:W-:Y:S04]  /*2500*/  LDSM.16.M88.4 R64, [R117+0x4400] ;  /* 0x004400007540783b */ /* 0x000fe80000000200 */
[----:B------:R-:W-:Y:S01]  /*2510*/  LDSM.16.M88.4 R80, [R120+0x4c00] ;  /* 0x004c00007850783b */ /* 0x000fe20000000200 */
[C---:B-----5:R-:W-:Y:S03]  /*2520*/  HMMA.16816.F32.BF16 R52, R72.reuse, R48, RZ ;  /* 0x000000304834723c */ /* 0x060fe600000418ff */
[----:B------:R-:W-:Y:S03]  /*2530*/  LDSM.16.M88.4 R84, [R117+0x4000] ;  /* 0x004000007554783b */ /* 0x000fe60000000200 */
[----:B------:R-:W-:Y:S01]  /*2540*/  HMMA.16816.F32.BF16 R48, R72, R50, RZ ;  /* 0x000000324830723c */ /* 0x000fe200000418ff */
[----:B------:R-:W0:Y:S05]  /*2550*/  LDGDEPBAR ;  /* 0x00000000000079af */ /* 0x000e2a0000000000 */
[C---:B----4-:R-:W-:Y:S06]  /*2560*/  HMMA.16816.F32.BF16 R24, R16.reuse, R4, R24 ;  /* 0x000000041018723c */ /* 0x050fec0000041818 */
[----:B------:R-:W-:Y:S01]  /*2570*/  HMMA.16816.F32.BF16 R20, R16, R6, R20 ;  /* 0x000000061014723c */ /* 0x000fe20000041814 */
[----:B------:R-:W1:Y:S05]  /*2580*/  LDSM.16.M88.4 R4, [R120+0x4800] ;  /* 0x004800007804783b */ /* 0x000e6a0000000200 */
[C---:B------:R-:W-:Y:S06]  /*2590*/  HMMA.16816.F32.BF16 R40, R72.reuse, R42, RZ ;  /* 0x0000002a4828723c */ /* 0x040fec00000418ff */
[C---:B------:R-:W-:Y:S06]  /*25a0*/  HMMA.16816.F32.BF16 R36, R72.reuse, R12, RZ ;  /* 0x0000000c4824723c */ /* 0x040fec00000418ff */
[----:B------:R-:W-:Y:S01]  /*25b0*/  HMMA.16816.F32.BF16 R72, R72, R14, RZ ;  /* 0x0000000e4848723c */ /* 0x000fe200000418ff */
[----:B------:R-:W3:Y:S05]  /*25c0*/  LDSM.16.M88.4 R12, [R120+0x4400] ;  /* 0x00440000780c783b */ /* 0x000eea0000000200 */
[C---:B--2---:R-:W-:Y:S06]  /*25d0*/  HMMA.16816.F32.BF16 R44, R16.reuse, R32, R44 ;  /* 0x00000020102c723c */ /* 0x044fec000004182c */
[C---:B------:R-:W-:Y:S06]  /*25e0*/  HMMA.16816.F32.BF16 R52, R16.reuse, R56, R52 ;  /* 0x000000381034723c */ /* 0x040fec0000041834 */
[C---:B------:R-:W-:Y:S01]  /*25f0*/  HMMA.16816.F32.BF16 R48, R16.reuse, R58, R48 ;  /* 0x0000003a1030723c */ /* 0x040fe20000041830 */
[----:B------:R-:W-:Y:S05]  /*2600*/  LDSM.16.M88.4 R56, [R117+0x4c00] ;  /* 0x004c00007538783b */ /* 0x000fea0000000200 */
[----:B------:R-:W-:Y:S01]  /*2610*/  HMMA.16816.F32.BF16 R40, R16, R34, R40 ;  /* 0x000000221028723c */ /* 0x000fe20000041828 */
[----:B------:R-:W-:Y:S05]  /*2620*/  LDSM.16.M88.4 R32, [R120+0x5000] ;  /* 0x005000007820783b */ /* 0x000fea0000000200 */
[----:B-1----:R-:W-:Y:S06]  /*2630*/  HMMA.16816.F32.BF16 R44, R76, R4, R44 ;  /* 0x000000044c2c723c */ /* 0x002fec000004182c */
[----:B------:R-:W-:Y:S06]  /*2640*/  HMMA.16816.F32.BF16 R36, R16, R28, R36 ;  /* 0x0000001c1024723c */ /* 0x000fec0000041824 */
[C---:B---3--:R-:W-:Y:S06]  /*2650*/  HMMA.16816.F32.BF16 R52, R76.reuse, R12, R52 ;  /* 0x0000000c4c34723c */ /* 0x048fec0000041834 */
[C---:B------:R-:W-:Y:S01]  /*2660*/  HMMA.16816.F32.BF16 R48, R76.reuse, R14, R48 ;  /* 0x0000000e4c30723c */ /* 0x040fe20000041830 */
[----:B------:R-:W-:Y:S05]  /*2670*/  LDSM.16.M88.4 R12, [R120+0x5800] ;  /* 0x00580000780c783b */ /* 0x000fea0000000200 */
[C---:B------:R-:W-:Y:S06]  /*2680*/  HMMA.16816.F32.BF16 R24, R76.reuse, R8, R24 ;  /* 0x000000084c18723c */ /* 0x040fec0000041818 */
[----:B------:R-:W-:Y:S01]  /*2690*/  HMMA.16816.F32.BF16 R20, R76, R10, R20 ;  /* 0x0000000a4c14723c */ /* 0x000fe20000041814 */
[----:B------:R-:W1:Y:S05]  /*26a0*/  LDSM.16.M88.4 R8, [R121+0x2000] ;  /* 0x002000007908783b */ /* 0x000e6a0000000200 */
[----:B------:R-:W-:Y:S01]  /*26b0*/  HMMA.16816.F32.BF16 R72, R16, R30, R72 ;  /* 0x0000001e1048723c */ /* 0x000fe20000041848 */
[----:B------:R-:W2:Y:S04]  /*26c0*/  LDSM.16.M88.4 R28, [R120+0x5400] ;  /* 0x00540000781c783b */ /* 0x000ea80000000200 */
[----:B------:R-:W-:Y:S01]  /*26d0*/  LDSM.16.M88.4 R16, [R117+0x5000] ;  /* 0x005000007510783b */ /* 0x000fe20000000200 */
[----:B------:R-:W-:Y:S06]  /*26e0*/  HMMA.16816.F32.BF16 R44, R68, R60, R44 ;  /* 0x0000003c442c723c */ /* 0x000fec000004182c */
[----:B------:R-:W-:Y:S01]  /*26f0*/  HMMA.16816.F32.BF16 R40, R76, R6, R40 ;  /* 0x000000064c28723c */ /* 0x000fe20000041828 */
[----:B------:R-:W3:Y:S05]  /*2700*/  LDSM.16.M88.4 R4, [R119+0x2000] ;  /* 0x002000007704783b */ /* 0x000eea0000000200 */
[C---:B------:R-:W-:Y:S06]  /*2710*/  HMMA.16816.F32.BF16 R52, R68.reuse, R64, R52 ;  /* 0x000000404434723c */ /* 0x040fec0000041834 */
[----:B------:R-:W-:Y:S06]  /*2720*/  HMMA.16816.F32.BF16 R48, R68, R66, R48 ;  /* 0x000000424430723c */ /* 0x000fec0000041830 */
[----:B------:R-:W-:Y:S06]  /*2730*/  HMMA.16816.F32.BF16 R36, R76, R80, R36 ;  /* 0x000000504c24723c */ /* 0x000fec0000041824 */
[C---:B------:R-:W-:Y:S06]  /*2740*/  HMMA.16816.F32.BF16 R24, R68.reuse, R84, R24 ;  /* 0x000000544418723c */ /* 0x040fec0000041818 */
[----:B------:R-:W-:Y:S06]  /*2750*/  HMMA.16816.F32.BF16 R20, R68, R86, R20 ;  /* 0x000000564414723c */ /* 0x000fec0000041814 */
[----:B-1----:R-:W-:Y:S06]  /*2760*/  HMMA.16816.F32.BF16 R44, R8, R12, R44 ;  /* 0x0000000c082c723c */ /* 0x002fec000004182c */
[----:B------:R-:W-:Y:S01]  /*2770*/  HMMA.16816.F32.BF16 R40, R68, R62, R40 ;  /* 0x0000003e4428723c */ /* 0x000fe20000041828 */
[----:B------:R-:W-:-:S02]  /*2780*/  IMAD.SHL.U32 R13, R90, 0x2, RZ ;  /* 0x000000025a0d7824 */ /* 0x000fc400078e00ff */
[----:B------:R-:W-:-:S03]  /*2790*/  IMAD.U32 R12, RZ, RZ, UR12 ;  /* 0x0000000cff0c7e24 */ /* 0x000fc6000f8e00ff */
[----:B--2---:R-:W-:Y:S01]  /*27a0*/  HMMA.16816.F32.BF16 R52, R8, R28, R52 ;  /* 0x0000001c0834723c */ /* 0x004fe20000041834 */
[----:B------:R-:W-:Y:S01]  /*27b0*/  LOP3.LUT R13, R13, 0x6, RZ, 0xc0, !PT ;  /* 0x000000060d0d7812 */ /* 0x000fe200078ec0ff */
[----:B------:R-:W-:-:S04]  /*27c0*/  IMAD R103, R12, 0x4, R93 ;  /* 0x000000040c677824 */ /* 0x000fc800078e025d */
[----:B------:R-:W-:Y:S01]  /*27d0*/  HMMA.16816.F32.BF16 R48, R8, R30, R48 ;  /* 0x0000001e0830723c */ /* 0x000fe20000041830 */
[----:B------:R-:W1:Y:S05]  /*27e0*/  LDSM.16.M88.4 R28, [R120+0x5c00] ;  /* 0x005c0000781c783b */ /* 0x000e6a0000000200 */
[----:B------:R-:W-:Y:S06]  /*27f0*/  HMMA.16816.F32.BF16 R36, R68, R56, R36 ;  /* 0x000000384424723c */ /* 0x000fec0000041824 */
[----:B------:R-:W-:Y:S01]  /*2800*/  HMMA.16816.F32.BF16 R64, R8, R32, R24 ;  /* 0x000000200840723c */ /* 0x000fe20000041818 */
[----:B------:R-:W-:Y:S01]  /*2810*/  IMAD.U32 R56, RZ, RZ, UR15 ;  /* 0x0000000fff387e24 */ /* 0x000fe2000f8e00ff */
[----:B------:R-:W2:Y:S01]  /*2820*/  LDSM.16.M88.4 R24, [R117+0x5400] ;  /* 0x005400007518783b */ /* 0x000ea20000000200 */
[----:B------:R-:W-:-:S02]  /*2830*/  VIADD R57, R134, 0xb54cda56 ;  /* 0xb54cda5686397836 */ /* 0x000fc40000000000 */
[----:B------:R-:W-:Y:S01]  /*2840*/  IMAD R56, R56, 0x40, R13 ;  /* 0x0000004038387824 */ /* 0x000fe200078e020d */
[----:B------:R-:W-:Y:S01]  /*2850*/  HMMA.16816.F32.BF16 R72, R76, R82, R72 ;  /* 0x000000524c48723c */ /* 0x000fe20000041848 */
[----:B------:R-:W-:Y:S02]  /*2860*/  IMAD.MOV.U32 R13, RZ, RZ, 0x8 ;  /* 0x00000008ff0d7424 */ /* 0x000fe400078e00ff */
[C---:B------:R-:W-:Y:S02]  /*2870*/  VIADD R12, R56.reuse, 0x1 ;  /* 0x00000001380c7836 */ /* 0x040fe40000000000 */
[----:B------:R-:W-:Y:S01]  /*2880*/  VIADD R2, R56, 0x8 ;  /* 0x0000000838027836 */ /* 0x000fe20000000000 */
[----:B------:R-:W-:Y:S01]  /*2890*/  VIADDMNMX R104, R88, R13, UR21, PT ;  /* 0x0000001558687e46 */ /* 0x000fe2000b80010d */
[C---:B------:R-:W-:Y:S01]  /*28a0*/  HMMA.16816.F32.BF16 R20, R8.reuse, R34, R20 ;  /* 0x000000220814723c */ /* 0x040fe20000041814 */
[CC--:B------:R-:W-:Y:S01]  /*28b0*/  ISETP.GE.AND P1, PT, R12.reuse, R105.reuse, PT ;  /* 0x000000690c00720c */ /* 0x0c0fe20003f26270 */
[----:B------:R-:W4:Y:S01]  /*28c0*/  LDSM.16.M88.4 R32, [R117+0x5800] ;  /* 0x005800007520783b */ /* 0x000f220000000200 */
[-C--:B------:R-:W-:Y:S01]  /*28d0*/  ISETP.GE.AND P5, PT, R12, R104.reuse, PT ;  /* 0x000000680c00720c */ /* 0x080fe20003fa6270 */
[----:B------:R-:W-:Y:S01]  /*28e0*/  VIADD R12, R56, 0x9 ;  /* 0x00000009380c7836 */ /* 0x000fe20000000000 */
[CC--:B------:R-:W-:Y:S01]  /*28f0*/  ISETP.GE.AND P3, PT, R2.reuse, R105.reuse, PT ;  /* 0x000000690200720c */ /* 0x0c0fe20003f66270 */
[----:B------:R-:W-:Y:S01]  /*2900*/  HMMA.16816.F32.BF16 R40, R8, R14, R40 ;  /* 0x0000000e0828723c */ /* 0x000fe20000041828 */
[----:B------:R-:W-:Y:S01]  /*2910*/  ISETP.GE.AND P6, PT, R2, R104, PT ;  /* 0x000000680200720c */ /* 0x000fe20003fc6270 */
[----:B------:R-:W-:Y:S01]  /*2920*/  VIADD R2, R56, 0x10 ;  /* 0x0000001038027836 */ /* 0x000fe20000000000 */
[----:B------:R-:W-:-:S02]  /*2930*/  ISETP.GE.AND P0, PT, R12, R105, PT ;  /* 0x000000690c00720c */ /* 0x000fc40003f06270 */
[----:B------:R-:W-:Y:S01]  /*2940*/  ISETP.GE.AND P4, PT, R12, R104, PT ;  /* 0x000000680c00720c */ /* 0x000fe20003f86270 */
[----:B---3--:R-:W-:Y:S01]  /*2950*/  HMMA.16816.F32.BF16 R64, R4, R16, R64 ;  /* 0x000000100440723c */ /* 0x008fe20000041840 */
[----:B------:R-:W3:Y:S01]  /*2960*/  LDSM.16.M88.4 R12, [R117+0x5c00] ;  /* 0x005c0000750c783b */ /* 0x000ee20000000200 */
[----:B------:R-:W-:Y:S01]  /*2970*/  ISETP.GE.AND P2, PT, R2, R105, PT ;  /* 0x000000690200720c */ /* 0x000fe20003f46270 */
[----:B------:R-:W-:-:S04]  /*2980*/  DEPBAR.LE SB0, 0x0 ;  /* 0x000080000000791a */ /* 0x000fc80000000000 */
[----:B------:R-:W-:Y:S01]  /*2990*/  HMMA.16816.F32.BF16 R72, R68, R58, R72 ;  /* 0x0000003a4448723c */ /* 0x000fe20000041848 */
[----:B------:R-:W-:-:S05]  /*29a0*/  VIADD R16, R56, 0x11 ;  /* 0x0000001138107836 */ /* 0x000fca0000000000 */
[----:B------:R-:W-:Y:S06]  /*29b0*/  HMMA.16816.F32.BF16 R20, R4, R18, R20 ;  /* 0x000000120414723c */ /* 0x000fec0000041814 */
[----:B-1----:R-:W-:Y:S06]  /*29c0*/  HMMA.16816.F32.BF16 R36, R8, R28, R36 ;  /* 0x0000001c0824723c */ /* 0x002fec0000041824 */
[C---:B--2---:R-:W-:Y:S06]  /*29d0*/  HMMA.16816.F32.BF16 R52, R4.reuse, R24, R52 ;  /* 0x000000180434723c */ /* 0x044fec0000041834 */
[----:B------:R-:W-:Y:S01]  /*29e0*/  HMMA.16816.F32.BF16 R48, R4, R26, R48 ;  /* 0x0000001a0430723c */ /* 0x000fe20000041830 */
[----:B------:R-:W-:-:S02]  /*29f0*/  FSEL R24, R65, -INF , !P1 ;  /* 0xff80000041187808 */ /* 0x000fc40004800000 */
[-C--:B------:R-:W-:Y:S01]  /*2a00*/  ISETP.GE.AND P1, PT, R2, R104.reuse, PT ;  /* 0x000000680200720c */ /* 0x080fe20003f26270 */
[----:B------:R-:W-:Y:S02]  /*2a10*/  VIADD R2, R56, 0x18 ;  /* 0x0000001838027836 */ /* 0x000fe40000000000 */
[----:B------:R-:W-:Y:S01]  /*2a20*/  HMMA.16816.F32.BF16 R72, R8, R30, R72 ;  /* 0x0000001e0848723c */ /* 0x000fe20000041848 */
[----:B------:R-:W-:Y:S02]  /*2a30*/  FSEL R22, R22, -INF , !P6 ;  /* 0xff80000016167808 */ /* 0x000fe40007000000 */
[----:B------:R-:W-:Y:S02]  /*2a40*/  FSEL R28, R21, -INF , !P0 ;  /* 0xff800000151c7808 */ /* 0x000fe40004000000 */
[C---:B------:R-:W-:Y:S01]  /*2a50*/  ISETP.GE.AND P6, PT, R2.reuse, R105, PT ;  /* 0x000000690200720c */ /* 0x040fe20003fc6270 */
[C---:B----4-:R-:W-:Y:S01]  /*2a60*/  HMMA.16816.F32.BF16 R44, R4.reuse, R32, R44 ;  /* 0x00000020042c723c */ /* 0x050fe2000004182c */
[----:B------:R-:W-:Y:S01]  /*2a70*/  ISETP.GE.AND P0, PT, R2, R104, PT ;  /* 0x000000680200720c */ /* 0x000fe20003f06270 */
[C---:B------:R-:W-:Y:S01]  /*2a80*/  VIADD R2, R56.reuse, 0x19 ;  /* 0x0000001938027836 */ /* 0x040fe20000000000 */
[----:B------:R-:W-:Y:S01]  /*2a90*/  FSEL R60, R23, -INF , !P4 ;  /* 0xff800000173c7808 */ /* 0x000fe20006000000 */
[----:B------:R-:W-:Y:S01]  /*2aa0*/  VIADD R9, R56, 0x28 ;  /* 0x0000002838097836 */ /* 0x000fe20000000000 */
[----:B------:R-:W-:Y:S01]  /*2ab0*/  FSEL R26, R67, -INF , !P5 ;  /* 0xff800000431a7808 */ /* 0x000fe20006800000 */
[----:B------:R-:W-:Y:S01]  /*2ac0*/  HMMA.16816.F32.BF16 R40, R4, R34, R40 ;  /* 0x000000220428723c */ /* 0x000fe20000041828 */
[----:B------:R-:W-:-:S02]  /*2ad0*/  FSEL R62, R52, -INF , !P2 ;  /* 0xff800000343e7808 */ /* 0x000fc40005000000 */
[----:B------:R-:W-:Y:S02]  /*2ae0*/  FSEL R20, R20, -INF , !P3 ;  /* 0xff80000014147808 */ /* 0x000fe40005800000 */
[CC--:B------:R-:W-:Y:S01]  /*2af0*/  ISETP.GE.AND P4, PT, R2.reuse, R105.reuse, PT ;  /* 0x000000690200720c */ /* 0x0c0fe20003f86270 */
[C---:B---3--:R-:W-:Y:S01]  /*2b00*/  HMMA.16816.F32.BF16 R36, R4.reuse, R12, R36 ;  /* 0x0000000c0424723c */ /* 0x048fe20000041824 */
[-C--:B------:R-:W-:Y:S01]  /*2b10*/  ISETP.GE.AND P2, PT, R2, R104.reuse, PT ;  /* 0x000000680200720c */ /* 0x080fe20003f46270 */
[----:B------:R-:W-:Y:S01]  /*2b20*/  VIADD R2, R56, 0x21 ;  /* 0x0000002138027836 */ /* 0x000fe20000000000 */
[C---:B------:R-:W-:Y:S02]  /*2b30*/  ISETP.GE.AND P5, PT, R16.reuse, R105, PT ;  /* 0x000000691000720c */ /* 0x040fe40003fa6270 */
[----:B------:R-:W-:Y:S01]  /*2b40*/  ISETP.GE.AND P3, PT, R16, R104, PT ;  /* 0x000000681000720c */ /* 0x000fe20003f66270 */
[----:B------:R-:W-:Y:S01]  /*2b50*/  VIADD R16, R56, 0x20 ;  /* 0x0000002038107836 */ /* 0x000fe20000000000 */
[----:B------:R-:W-:Y:S01]  /*2b60*/  FSEL R76, R48, -INF , !P6 ;  /* 0xff800000304c7808 */ /* 0x000fe20007000000 */
[----:B------:R-:W-:Y:S01]  /*2b70*/  HMMA.16816.F32.BF16 R72, R4, R14, R72 ;  /* 0x0000000e0448723c */ /* 0x000fe20000041848 */
[----:B------:R-:W-:-:S02]  /*2b80*/  FSEL R52, R55, -INF , !P3 ;  /* 0xff80000037347808 */ /* 0x000fc40005800000 */
[----:B------:R-:W-:Y:S02]  /*2b90*/  FSEL R54, R54, -INF , !P1 ;  /* 0xff80000036367808 */ /* 0x000fe40004800000 */
[CC--:B------:R-:W-:Y:S02]  /*2ba0*/  ISETP.GE.AND P3, PT, R2.reuse, R105.reuse, PT ;  /* 0x000000690200720c */ /* 0x0c0fe40003f66270 */
[----:B------:R-:W-:Y:S01]  /*2bb0*/  ISETP.GE.AND P6, PT, R2, R104, PT ;  /* 0x000000680200720c */ /* 0x000fe20003fc6270 */
[----:B------:R-:W-:Y:S01]  /*2bc0*/  VIADD R2, R56, 0x29 ;  /* 0x0000002938027836 */ /* 0x000fe20000000000 */
[----:B------:R-:W-:Y:S01]  /*2bd0*/  FSEL R8, R50, -INF , !P0 ;  /* 0xff80000032087808 */ /* 0x000fe20004000000 */
[----:B------:R-:W-:Y:S01]  /*2be0*/  IMAD.IADD R4, R0, 0x1, R91 ;  /* 0x0000000100047824 */ /* 0x000fe200078e025b */
[----:B------:R-:W-:Y:S01]  /*2bf0*/  FSEL R70, R49, -INF , !P4 ;  /* 0xff80000031467808 */ /* 0x000fe20006000000 */
[----:B------:R-:W-:Y:S01]  /*2c00*/  BAR.SYNC.DEFER_BLOCKING 0x0 ;  /* 0x0000000000007b1d */ /* 0x000fe20000010000 */
[----:B------:R-:W-:-:S02]  /*2c10*/  ISETP.GE.AND P1, PT, R16, R105, PT ;  /* 0x000000691000720c */ /* 0x000fc40003f26270 */
[CC--:B------:R-:W-:Y:S02]  /*2c20*/  ISETP.GE.AND P0, PT, R9.reuse, R105.reuse, PT ;  /* 0x000000690900720c */ /* 0x0c0fe40003f06270 */
[----:B------:R-:W-:Y:S01]  /*2c30*/  ISETP.GE.AND P4, PT, R9, R104, PT ;  /* 0x000000680900720c */ /* 0x000fe20003f86270 */
[----:B------:R-:W-:Y:S01]  /*2c40*/  VIADD R9, R56, 0x31 ;  /* 0x0000003138097836 */ /* 0x000fe20000000000 */
[----:B------:R-:W-:Y:S02]  /*2c50*/  FSEL R10, R51, -INF , !P2 ;  /* 0xff800000330a7808 */ /* 0x000fe40005000000 */
[----:B------:R-:W-:Y:S02]  /*2c60*/  FSEL R29, R44, -INF , !P1 ;  /* 0xff8000002c1d7808 */ /* 0x000fe40004800000 */
[----:B------:R-:W-:Y:S02]  /*2c70*/  FSEL R68, R53, -INF , !P5 ;  /* 0xff80000035447808 */ /* 0x000fe40006800000 */
[----:B------:R-:W-:-:S02]  /*2c80*/  ISETP.GE.AND P2, PT, R2, R105, PT ;  /* 0x000000690200720c */ /* 0x000fc40003f46270 */
[-C--:B------:R-:W-:Y:S01]  /*2c90*/  ISETP.GE.AND P1, PT, R2, R104.reuse, PT ;  /* 0x000000680200720c */ /* 0x080fe20003f26270 */
[----:B------:R-:W-:Y:S01]  /*2ca0*/  VIADD R2, R56, 0x30 ;  /* 0x0000003038027836 */ /* 0x000fe20000000000 */
[----:B------:R-:W-:Y:S02]  /*2cb0*/  FSEL R31, R40, -INF , !P0 ;  /* 0xff800000281f7808 */ /* 0x000fe40004000000 */
[-C--:B------:R-:W-:Y:S02]  /*2cc0*/  ISETP.GE.AND P5, PT, R16, R104.reuse, PT ;  /* 0x000000681000720c */ /* 0x080fe40003fa6270 */
[----:B------:R-:W-:Y:S02]  /*2cd0*/  ISETP.GE.AND P0, PT, R9, R104, PT ;  /* 0x000000680900720c */ /* 0x000fe40003f06270 */
[----:B------:R-:W-:Y:S02]  /*2ce0*/  FSEL R16, R46, -INF , !P5 ;  /* 0xff8000002e107808 */ /* 0x000fe40006800000 */
[----:B------:R-:W-:-:S02]  /*2cf0*/  FSEL R92, R39, -INF , !P0 ;  /* 0xff800000275c7808 */ /* 0x000fc40004000000 */
[C---:B------:R-:W-:Y:S02]  /*2d00*/  ISETP.GE.AND P5, PT, R2.reuse, R105, PT ;  /* 0x000000690200720c */ /* 0x040fe40003fa6270 */
[----:B------:R-:W-:Y:S02]  /*2d10*/  PLOP3.LUT P0, PT, PT, PT, UP0, 0x80, 0x0 ;  /* 0x000000000000781c */ /* 0x000fe40003f0f008 */
[----:B------:R-:W-:Y:S02]  /*2d20*/  FSEL R30, R45, -INF , !P3 ;  /* 0xff8000002d1e7808 */ /* 0x000fe40005800000 */
[----:B------:R-:W-:Y:S01]  /*2d30*/  ISETP.GE.AND P3, PT, R2, R104, PT ;  /* 0x000000680200720c */ /* 0x000fe20003f66270 */
[----:B------:R-:W-:Y:S01]  /*2d40*/  VIADD R2, R56, 0x38 ;  /* 0x0000003838027836 */ /* 0x000fe20000000000 */
[----:B------:R-:W-:Y:S02]  /*2d50*/  FSEL R19, R43, -INF , !P1 ;  /* 0xff8000002b137808 */ /* 0x000fe40004800000 */
[----:B------:R-:W-:-:S02]  /*2d60*/  FSEL R33, R36, -INF , !P5 ;  /* 0xff80000024217808 */ /* 0x000fc40006800000 */
[C---:B------:R-:W-:Y:S02]  /*2d70*/  ISETP.GE.AND P1, PT, R56.reuse, R105, PT ;  /* 0x000000693800720c */ /* 0x040fe40003f26270 */
[C---:B------:R-:W-:Y:S01]  /*2d80*/  ISETP.GE.AND P5, PT, R56.reuse, R104, PT ;  /* 0x000000683800720c */ /* 0x040fe20003fa6270 */
[----:B------:R-:W-:Y:S01]  /*2d90*/  VIADD R56, R56, 0x39 ;  /* 0x0000003938387836 */ /* 0x000fe20000000000 */
[----:B------:R-:W-:Y:S02]  /*2da0*/  FSEL R17, R47, -INF , !P6 ;  /* 0xff8000002f117808 */ /* 0x000fe40007000000 */
[----:B------:R-:W-:Y:S02]  /*2db0*/  FSEL R18, R42, -INF , !P4 ;  /* 0xff8000002a127808 */ /* 0x000fe40006000000 */
[----:B------:R-:W-:Y:S02]  /*2dc0*/  FSEL R32, R41, -INF , !P2 ;  /* 0xff80000029207808 */ /* 0x000fe40005000000 */
[----:B------:R-:W-:-:S02]  /*2dd0*/  FSEL R35, R38, -INF , !P3 ;  /* 0xff80000026237808 */ /* 0x000fc40005800000 */
[----:B------:R-:W-:Y:S02]  /*2de0*/  FSEL R40, R64, -INF , !P1 ;  /* 0xff80000040287808 */ /* 0x000fe40004800000 */
[-C--:B------:R-:W-:Y:S02]  /*2df0*/  ISETP.GE.AND P6, PT, R9, R105.reuse, PT ;  /* 0x000000690900720c */ /* 0x080fe40003fc6270 */
[CC--:B------:R-:W-:Y:S02]  /*2e00*/  ISETP.GE.AND P4, PT, R2.reuse, R105.reuse, PT ;  /* 0x000000690200720c */ /* 0x0c0fe40003f86270 */
[-C--:B------:R-:W-:Y:S02]  /*2e10*/  ISETP.GE.AND P2, PT, R2, R104.reuse, PT ;  /* 0x000000680200720c */ /* 0x080fe40003f46270 */
[C---:B------:R-:W-:Y:S02]  /*2e20*/  ISETP.GE.AND P3, PT, R56.reuse, R105, PT ;  /* 0x000000693800720c */ /* 0x040fe40003f66270 */
[----:B------:R-:W-:Y:S01]  /*2e30*/  ISETP.GE.AND P1, PT, R56, R104, PT ;  /* 0x000000683800720c */ /* 0x000fe20003f26270 */
[----:B------:R-:W-:Y:S01]  /*2e40*/  VIADD R56, R135, 0x646e171e ;  /* 0x646e171e87387836 */ /* 0x000fe20000000000 */
[----:B------:R-:W-:Y:S01]  /*2e50*/  FSEL R44, R66, -INF , !P5 ;  /* 0xff800000422c7808 */ /* 0x000fe20006800000 */
[----:B------:R-:W-:Y:S01]  /*2e60*/  IMAD R66, R102, 0x10000, R102 ;  /* 0x0001000066427824 */ /* 0x000fe200078e0266 */
        /* <DEDUP_REMOVED lines=71> */
.L_x_828:
[----:B------:R-:W-:Y:S05]  /*32e0*/  BSYNC B0 ;  /* 0x0000000000007941 */ /* 0x000fea0003800000 */
.L_x_827:
[----:B------:R-:W0:Y:S02]  /*32f0*/  LDGDEPBAR ;  /* 0x00000000000079af */ /* 0x000e240000000000 */
.L_x_826:
[----:B------:R-:W-:Y:S01]  /*3300*/  FMNMX.FTZ R5, R40, R24, !PT ;  /* 0x0000001828057209 */ /* 0x000fe20007810000 */
[----:B------:R-:W-:Y:S01]  /*3310*/  IMAD.WIDE.U32 R90, R103, -0x326172a9, RZ ;  /* 0xcd9e8d57675a7825 */ /* 0x000fe200078e00ff */
[----:B------:R-:W-:Y:S01]  /*3320*/  LOP3.LUT R97, R89, R134, RZ, 0x3c, !PT ;  /* 0x0000008659617212 */ /* 0x000fe200078e3cff */
[----:B------:R-:W-:Y:S01]  /*3330*/  USHF.L.U32 UR6, UR15, 0x1, URZ ;  /* 0x000000010f067899 */ /* 0x000fe2000800063f */
[----:B------:R-:W-:Y:S01]  /*3340*/  FMNMX.FTZ R5, R20, R5, !PT ;  /* 0x0000000514057209 */ /* 0x000fe20007810000 */
[----:B------:R-:W-:Y:S01]  /*3350*/  IMAD.WIDE.U32 R50, R96, -0x2daee0ad, RZ ;  /* 0xd2511f5360327825 */ /* 0x000fe200078e00ff */
[----:B------:R-:W-:Y:S01]  /*3360*/  LOP3.LUT R42, R91, R97, RZ, 0x3c, !PT ;  /* 0x000000615b2a7212 */ /* 0x000fe200078e3cff */
[----:B------:R-:W-:Y:S01]  /*3370*/  ULDC UR14, c[0x0][0x2ec] ;  /* 0x0000bb00000e7ab9 */ /* 0x000fe20000000800 */
[----:B------:R-:W-:Y:S01]  /*3380*/  FMNMX.FTZ R5, R28, R5, !PT ;  /* 0x000000051c057209 */ /* 0x000fe20007810000 */
[----:B------:R-:W-:Y:S01]  /*3390*/  VIADD R41, R134, 0x3c6ef372 ;  /* 0x3c6ef37286297836 */ /* 0x000fe20000000000 */
[----:B------:R-:W-:Y:S01]  /*33a0*/  LEA R118, R4, UR4, 0x1 ;  /* 0x0000000404767c11 */ /* 0x000fe2000f8e08ff */
[----:B------:R-:W-:Y:S01]  /*33b0*/  IMAD.WIDE.U32 R42, R42, -0x2daee0ad, RZ ;  /* 0xd2511f532a2a7825 */ /* 0x000fe200078e00ff */
[----:B------:R-:W-:-:S03]  /*33c0*/  FMNMX.FTZ R5, R62, R5, !PT ;  /* 0x000000053e057209 */ /* 0x000fc60007810000 */
[----:B------:R-:W-:Y:S01]  /*33d0*/  VIADD R49, R134, 0xdaa66d2b ;  /* 0xdaa66d2b86317836 */ /* 0x000fe20000000000 */
[----:B------:R-:W-:Y:S01]  /*33e0*/  FMNMX.FTZ R5, R68, R5, !PT ;  /* 0x0000000544057209 */ /* 0x000fe20007810000 */
[----:B------:R-:W-:Y:S02]  /*33f0*/  VIADD R48, R134, 0x78dde6e4 ;  /* 0x78dde6e486307836 */ /* 0x000fe40000000000 */
[C---:B------:R-:W-:Y:S01]  /*3400*/  VIADD R131, R135.reuse, 0xed9eba14 ;  /* 0xed9eba1487837836 */ /* 0x040fe20000000000 */
[----:B------:R-:W-:Y:S01]  /*3410*/  FMNMX.FTZ R5, R76, R5, !PT ;  /* 0x000000054c057209 */ /* 0x000fe20007810000 */
[----:B------:R-:W-:Y:S02]  /*3420*/  VIADD R125, R135, 0xa9066899 ;  /* 0xa9066899877d7836 */ /* 0x000fe40000000000 */
[----:B------:R-:W-:Y:S01]  /*3430*/  VIADD R130, R134, 0x1715609d ;  /* 0x1715609d86827836 */ /* 0x000fe20000000000 */
[----:B------:R-:W-:Y:S01]  /*3440*/  FMNMX.FTZ R0, R70, R5, !PT ;  /* 0x0000000546007209 */ /* 0x000fe20007810000 */
[----:B------:R-:W-:-:S03]  /*3450*/  IMAD R116, R3, 0x2, R118 ;  /* 0x0000000203747824 */ /* 0x000fc600078e0276 */
[----:B------:R-:W-:-:S04]  /*3460*/  FMNMX.FTZ R5, R29, R0, !PT ;  /* 0x000000001d057209 */ /* 0x000fc80007810000 */
[----:B------:R-:W-:-:S04]  /*3470*/  FMNMX.FTZ R0, R30, R5, !PT ;  /* 0x000000051e007209 */ /* 0x000fc80007810000 */
[----:B------:R-:W-:-:S04]  /*3480*/  FMNMX.FTZ R5, R31, R0, !PT ;  /* 0x000000001f057209 */ /* 0x000fc80007810000 */
[----:B------:R-:W-:-:S04]  /*3490*/  FMNMX.FTZ R0, R32, R5, !PT ;  /* 0x0000000520007209 */ /* 0x000fc80007810000 */
[----:B------:R-:W-:-:S04]  /*34a0*/  FMNMX.FTZ R5, R33, R0, !PT ;  /* 0x0000000021057209 */ /* 0x000fc80007810000 */
[----:B------:R-:W-:-:S04]  /*34b0*/  FMNMX.FTZ R5, R34, R5, !PT ;  /* 0x0000000522057209 */ /* 0x000fc80007810000 */
[----:B-12---:R-:W-:Y:S02]  /*34c0*/  FMNMX.FTZ R6, R64, R5, !PT ;  /* 0x0000000540067209 */ /* 0x006fe40007810000 */
[----:B------:R-:W-:Y:S02]  /*34d0*/  FMNMX.FTZ R5, R44, R26, !PT ;  /* 0x0000001a2c057209 */ /* 0x000fe40007810000 */
        /* <DEDUP_REMOVED lines=12> */
[----:B------:R-:W-:-:S04]  /*35a0*/  FMNMX.FTZ R0, R18, R5, !PT ;  /* 0x0000000512007209 */ /* 0x000fc80007810000 */
[----:B------:R-:W-:-:S04]  /*35b0*/  FMNMX.FTZ R0, R19, R0, !PT ;  /* 0x0000000013007209 */ /* 0x000fc80007810000 */
[----:B------:R-:W-:-:S04]  /*35c0*/  FMNMX.FTZ R5, R35, R0, !PT ;  /* 0x0000000023057209 */ /* 0x000fc80007810000 */
[----:B------:R-:W-:-:S04]  /*35d0*/  FMNMX.FTZ R0, R92, R5, !PT ;  /* 0x000000055c007209 */ /* 0x000fc80007810000 */
[----:B------:R-:W-:Y:S02]  /*35e0*/  FMNMX.FTZ R5, R85, R0, !PT ;  /* 0x0000000055057209 */ /* 0x000fe40007810000 */
[--C-:B------:R-:W-:Y:S01]  /*35f0*/  LOP3.LUT R0, R51, UR6, R135.reuse, 0x96, !PT ;  /* 0x0000000633007c12 */ /* 0x100fe2000f8e9687 */
[----:B------:R-:W-:Y:S01]  /*3600*/  UIADD3 UR6, UR6, 0x1, URZ ;  /* 0x0000000106067890 */ /* 0x000fe2000fffe03f */
[----:B------:R-:W-:Y:S02]  /*3610*/  FMNMX.FTZ R12, R84, R5, !PT ;  /* 0x00000005540c7209 */ /* 0x000fe40007810000 */
[----:B-1----:R-:W-:Y:S01]  /*3620*/  FMNMX.FTZ R2, R7, R2, !PT ;  /* 0x0000000207027209 */ /* 0x002fe20007810000 */
[----:B------:R-:W-:Y:S02]  /*3630*/  VIADD R7, R135, 0xbb67ae85 ;  /* 0xbb67ae8587077836 */ /* 0x000fe40000000000 */
[----:B------:R-:W1:Y:S01]  /*3640*/  SHFL.BFLY PT, R5, R12, 0x2, 0x1f ;  /* 0x0c401f000c057f89 */ /* 0x000e6200000e0000 */
[----:B------:R-:W-:Y:S01]  /*3650*/  LOP3.LUT R51, R51, UR6, R135, 0x96, !PT ;  /* 0x0000000633337c12 */ /* 0x000fe2000f8e9687 */
[----:B------:R-:W-:Y:S01]  /*3660*/  FMUL.FTZ R87, R2, UR14 ;  /* 0x0000000e02577c20 */ /* 0x000fe20008410000 */
[----:B------:R-:W-:Y:S01]  /*3670*/  LOP3.LUT R58, R43, R50, R7, 0x96, !PT ;  /* 0x000000322b3a7212 */ /* 0x000fe200078e9607 */
[----:B------:R-:W-:Y:S01]  /*3680*/  IMAD.WIDE.U32 R6, R0, -0x326172a9, RZ ;  /* 0xcd9e8d5700067825 */ /* 0x000fe200078e00ff */
[----:B------:R-:W-:-:S03]  /*3690*/  FSETP.NEU.FTZ.AND P1, PT, R2, -INF , PT ;  /* 0xff8000000200780b */ /* 0x000fc60003f3d000 */
[----:B------:R-:W-:Y:S01]  /*36a0*/  VIADD R43, R134, 0x9e3779b9 ;  /* 0x9e3779b9862b7836 */ /* 0x000fe20000000000 */
[----:B------:R-:W-:Y:S01]  /*36b0*/  FSEL R87, R87, RZ, P1 ;  /* 0x000000ff57577208 */ /* 0x000fe20000800000 */
[----:B------:R-:W-:-:S03]  /*36c0*/  IMAD.WIDE.U32 R58, R58, -0x326172a9, RZ ;  /* 0xcd9e8d573a3a7825 */ /* 0x000fc600078e00ff */
[----:B------:R-:W-:Y:S01]  /*36d0*/  LOP3.LUT R0, R7, R90, R43, 0x96, !PT ;  /* 0x0000005a07007212 */ /* 0x000fe200078e962b */
[----:B------:R-:W-:Y:S01]  /*36e0*/  FFMA.FTZ R88, R40, UR14, -R87 ;  /* 0x0000000e28587c23 */ /* 0x000fe20008010857 */
[----:B------:R-:W-:Y:S01]  /*36f0*/  LOP3.LUT R6, R59, R6, R41, 0x96, !PT ;  /* 0x000000063b067212 */ /* 0x000fe200078e9629 */
[----:B------:R-:W-:Y:S02]  /*3700*/  VIADD R40, R135, 0x76cf5d0a ;  /* 0x76cf5d0a87287836 */ /* 0x000fe40000000000 */
[--C-:B------:R-:W-:Y:S01]  /*3710*/  FFMA.FTZ R21, R76, UR14, -R87.reuse ;  /* 0x0000000e4c157c23 */ /* 0x100fe20008010857 */
[----:B------:R-:W-:Y:S01]  /*3720*/  IMAD.WIDE.U32 R38, R0, -0x2daee0ad, RZ ;  /* 0xd2511f5300267825 */ /* 0x000fe200078e00ff */
[----:B------:R-:W-:Y:S03]  /*3730*/  LDSM.16.MT88.4 R76, [R118+0x6000] ;  /* 0x00600000764c783b */ /* 0x000fe60000004200 */
[--C-:B------:R-:W-:Y:S01]  /*3740*/  FFMA.FTZ R95, R20, UR14, -R87.reuse ;  /* 0x0000000e145f7c23 */ /* 0x100fe20008010857 */
[----:B------:R-:W-:Y:S01]  /*3750*/  FFMA.FTZ R28, R28, UR14, -R87 ;  /* 0x0000000e1c1c7c23 */ /* 0x000fe20008010857 */
[----:B------:R-:W-:Y:S01]  /*3760*/  IMAD.WIDE.U32 R6, R6, -0x2daee0ad, RZ ;  /* 0xd2511f5306067825 */ /* 0x000fe200078e00ff */
[----:B------:R-:W-:-:S03]  /*3770*/  LOP3.LUT R0, R39, R42, R40, 0x96, !PT ;  /* 0x0000002a27007212 */ /* 0x000fc600078e9628 */
[--C-:B------:R-:W-:Y:S01]  /*3780*/  FFMA.FTZ R67, R24, UR14, -R87.reuse ;  /* 0x0000000e18437c23 */ /* 0x100fe20008010857 */
[----:B------:R-:W-:Y:S01]  /*3790*/  MUFU.EX2 R88, R88 ;  /* 0x0000005800587308 */ /* 0x000fe20000000800 */
[----:B------:R-:W-:Y:S02]  /*37a0*/  VIADD R50, R135, 0x32370b8f ;  /* 0x32370b8f87327836 */ /* 0x000fe40000000000 */
[--C-:B------:R-:W-:Y:S01]  /*37b0*/  FFMA.FTZ R20, R70, UR14, -R87.reuse ;  /* 0x0000000e46147c23 */ /* 0x100fe20008010857 */
[--C-:B------:R-:W-:Y:S01]  /*37c0*/  FFMA.FTZ R23, R68, UR14, -R87.reuse ;  /* 0x0000000e44177c23 */ /* 0x100fe20008010857 */
[--C-:B------:R-:W-:Y:S01]  /*37d0*/  FFMA.FTZ R24, R62, UR14, -R87.reuse ;  /* 0x0000000e3e187c23 */ /* 0x100fe20008010857 */
[----:B------:R-:W-:Y:S01]  /*37e0*/  FFMA.FTZ R32, R32, UR14, -R87 ;  /* 0x0000000e20207c23 */ /* 0x000fe20008010857 */
[----:B------:R-:W-:Y:S02]  /*37f0*/  LOP3.LUT R38, R7, R38, R50, 0x96, !PT ;  /* 0x0000002607267212 */ /* 0x000fe400078e9632 */
[----:B-1----:R-:W-:Y:S01]  /*3800*/  FMNMX.FTZ R7, R12, R5, !PT ;  /* 0x000000050c077209 */ /* 0x002fe20007810000 */
[----:B------:R-:W-:Y:S01]  /*3810*/  IMAD.WIDE.U32 R12, R0, -0x326172a9, RZ ;  /* 0xcd9e8d57000c7825 */ /* 0x000fe200078e00ff */
[----:B------:R-:W-:Y:S03]  /*3820*/  MUFU.EX2 R95, R95 ;  /* 0x0000005f005f7308 */ /* 0x000fe60000000800 */
[----:B------:R-:W1:Y:S01]  /*3830*/  SHFL.BFLY PT, R0, R7, 0x1, 0x1f ;  /* 0x0c201f0007007f89 */ /* 0x000e6200000e0000 */
[----:B------:R-:W-:Y:S01]  /*3840*/  IMAD.WIDE.U32 R38, R38, -0x326172a9, RZ ;  /* 0xcd9e8d5726267825 */ /* 0x000fe200078e00ff */
[----:B------:R-:W-:-:S03]  /*3850*/  LOP3.LUT R5, R13, R58, R49, 0x96, !PT ;  /* 0x0000003a0d057212 */ /* 0x000fc600078e9631 */
[----:B------:R-:W2:Y:S01]  /*3860*/  MUFU.EX2 R28, R28 ;  /* 0x0000001c001c7308 */ /* 0x000ea20000000800 */
[----:B------:R-:W-:Y:S01]  /*3870*/  LOP3.LUT R12, R39, R12, R48, 0x96, !PT ;  /* 0x0000000c270c7212 */ /* 0x000fe200078e9630 */
[----:B------:R-:W-:-:S04]  /*3880*/  IMAD.WIDE.U32 R14, R5, -0x2daee0ad, RZ ;  /* 0xd2511f53050e7825 */ /* 0x000fc800078e00ff */
[----:B------:R-:W-:Y:S01]  /*3890*/  IMAD.WIDE.U32 R12, R12, -0x2daee0ad, RZ ;  /* 0xd2511f530c0c7825 */ /* 0x000fe200078e00ff */
[----:B------:R-:W-:Y:S01]  /*38a0*/  LOP3.LUT R6, R15, R6, R131, 0x96, !PT ;  /* 0x000000060f067212 */ /* 0x000fe200078e9683 */
[----:B------:R-:W3:Y:S03]  /*38b0*/  MUFU.EX2 R67, R67 ;  /* 0x0000004300437308 */ /* 0x000ee60000000800 */
[----:B------:R-:W-:Y:S01]  /*38c0*/  LOP3.LUT R5, R13, R14, R125, 0x96, !PT ;  /* 0x0000000e0d057212 */ /* 0x000fe200078e967d */
[----:B------:R-:W-:-:S04]  /*38d0*/  IMAD.WIDE.U32 R14, R6, -0x326172a9, RZ ;  /* 0xcd9e8d57060e7825 */ /* 0x000fc800078e00ff */
[----:B------:R-:W-:Y:S01]  /*38e0*/  MUFU.EX2 R21, R21 ;  /* 0x0000001500157308 */ /* 0x000fe20000000800 */
[----:B------:R-:W-:Y:S02]  /*38f0*/  LOP3.LUT R38, R15, R38, R130, 0x96, !PT ;  /* 0x000000260f267212 */ /* 0x000fe400078e9682 */
[----:B-1----:R-:W-:Y:S01]  /*3900*/  FMNMX.FTZ R0, R7, R0, !PT ;  /* 0x0000000007007209 */ /* 0x002fe20007810000 */
[----:B------:R-:W-:Y:S01]  /*3910*/  IMAD.WIDE.U32 R6, R5, -0x326172a9, RZ ;  /* 0xcd9e8d5705067825 */ /* 0x000fe200078e00ff */
[----:B--2---:R-:W-:Y:S02]  /*3920*/  F2FP.BF16.F32.PACK_AB R70, R28, R95 ;  /* 0x0000005f1c46723e */ /* 0x004fe400000010ff */
[C---:B------:R-:W-:Y:S01]  /*3930*/  FSETP.NEU.FTZ.AND P1, PT, R0.reuse, -INF , PT ;  /* 0xff8000000000780b */ /* 0x040fe20003f3d000 */
[----:B------:R-:W-:Y:S01]  /*3940*/  FMUL.FTZ R93, R0, UR14 ;  /* 0x0000000e005d7c20 */ /* 0x000fe20008410000 */
[----:B------:R-:W-:Y:S01]  /*3950*/  LOP3.LUT R11, R7, R14, R57, 0x96, !PT ;  /* 0x0000000e070b7212 */ /* 0x000fe200078e9639 */
[----:B------:R-:W-:Y:S01]  /*3960*/  IMAD.WIDE.U32 R38, R38, -0x2daee0ad, RZ ;  /* 0xd2511f5326267825 */ /* 0x000fe200078e00ff */
[----:B------:R-:W-:Y:S01]  /*3970*/  LOP3.LUT R36, R6, 0xffff, RZ, 0xc0, !PT ;  /* 0x0000ffff06247812 */ /* 0x000fe200078ec0ff */
[----:B------:R-:W-:Y:S01]  /*3980*/  MUFU.EX2 R20, R20 ;  /* 0x0000001400147308 */ /* 0x000fe20000000800 */
[----:B------:R-:W-:Y:S01]  /*3990*/  FSEL R93, R93, RZ, P1 ;  /* 0x000000ff5d5d7208 */ /* 0x000fe20000800000 */
[----:B---3--:R-:W-:Y:S01]  /*39a0*/  FADD.FTZ R112, R88, R67 ;  /* 0x0000004358707221 */ /* 0x008fe20000010000 */
[----:B------:R-:W-:-:S02]  /*39b0*/  SHF.R.U32.HI R15, RZ, 0x18, R6 ;  /* 0x00000018ff0f7819 */ /* 0x000fc40000011606 */
[----:B------:R-:W-:Y:S01]  /*39c0*/  SHF.R.U32.HI R36, RZ, 0x8, R36 ;  /* 0x00000008ff247819 */ /* 0x000fe20000011624 */
[--C-:B------:R-:W-:Y:S01]  /*39d0*/  FFMA.FTZ R94, R22, UR14, -R93.reuse ;  /* 0x0000000e165e7c23 */ /* 0x100fe2000801085d */
[--C-:B------:R-:W-:Y:S01]  /*39e0*/  FFMA.FTZ R27, R60, UR14, -R93.reuse ;  /* 0x0000000e3c1b7c23 */ /* 0x100fe2000801085d */
[----:B------:R-:W-:Y:S01]  /*39f0*/  SHF.R.U32.HI R22, RZ, 0x10, R6 ;  /* 0x00000010ff167819 */ /* 0x000fe20000011606 */
[--C-:B------:R-:W-:Y:S01]  /*3a00*/  FFMA.FTZ R86, R44, UR14, -R93.reuse ;  /* 0x0000000e2c567c23 */ /* 0x100fe2000801085d */
[--C-:B------:R-:W-:Y:S01]  /*3a10*/  FFMA.FTZ R107, R26, UR14, -R93.reuse ;  /* 0x0000000e1a6b7c23 */ /* 0x100fe2000801085d */
[----:B------:R-:W-:Y:S01]  /*3a20*/  LOP3.LUT R4, R11, 0xffff, RZ, 0xc0, !PT ;  /* 0x0000ffff0b047812 */ /* 0x000fe200078ec0ff */
[----:B------:R-:W-:Y:S01]  /*3a30*/  MUFU.EX2 R94, R94 ;  /* 0x0000005e005e7308 */ /* 0x000fe20000000800 */
[----:B------:R-:W-:Y:S01]  /*3a40*/  LOP3.LUT R22, R22, 0xff, RZ, 0xc0, !PT ;  /* 0x000000ff16167812 */ /* 0x000fe200078ec0ff */
[--C-:B------:R-:W-:Y:S01]  /*3a50*/  FFMA.FTZ R3, R10, UR14, -R93.reuse ;  /* 0x0000000e0a037c23 */ /* 0x100fe2000801085d */
[----:B------:R-:W-:Y:S01]  /*3a60*/  LOP3.LUT R13, R6, 0xff, RZ, 0xc0, !PT ;  /* 0x000000ff060d7812 */ /* 0x000fe200078ec0ff */
[--C-:B------:R-:W-:Y:S01]  /*3a70*/  FFMA.FTZ R26, R54, UR14, -R93.reuse ;  /* 0x0000000e361a7c23 */ /* 0x100fe2000801085d */
[----:B------:R-:W-:Y:S01]  /*3a80*/  LOP3.LUT R7, R39, R12, R56, 0x96, !PT ;  /* 0x0000000c27077212 */ /* 0x000fe200078e9638 */
[----:B------:R-:W-:Y:S01]  /*3a90*/  FFMA.FTZ R25, R52, UR14, -R93 ;  /* 0x0000000e34197c23 */ /* 0x000fe2000801085d */
[----:B------:R-:W-:Y:S01]  /*3aa0*/  LOP3.LUT R9, R11, 0xff, RZ, 0xc0, !PT ;  /* 0x000000ff0b097812 */ /* 0x000fe200078ec0ff */
[----:B------:R-:W1:Y:S01]  /*3ab0*/  MUFU.EX2 R27, R27 ;  /* 0x0000001b001b7308 */ /* 0x000e620000000800 */
[----:B------:R-:W-:Y:S01]  /*3ac0*/  SHF.R.U32.HI R4, RZ, 0x8, R4 ;  /* 0x00000008ff047819 */ /* 0x000fe20000011604 */
[----:B------:R-:W-:Y:S01]  /*3ad0*/  IMAD.WIDE.U32 R60, R51, -0x326172a9, RZ ;  /* 0xcd9e8d57333c7825 */ /* 0x000fe200078e00ff */
[----:B------:R-:W-:-:S03]  /*3ae0*/  PRMT R15, R22, 0x5410, R15 ;  /* 0x00005410160f7816 */ /* 0x000fc6000000000f */
[--C-:B------:R-:W-:Y:S01]  /*3af0*/  FFMA.FTZ R22, R8, UR14, -R93.reuse ;  /* 0x0000000e08167c23 */ /* 0x100fe2000801085d */
[----:B------:R-:W-:Y:S01]  /*3b00*/  LOP3.LUT R14, R38, 0xffff, RZ, 0xc0, !PT ;  /* 0x0000ffff260e7812 */ /* 0x000fe200078ec0ff */
[--C-:B------:R-:W-:Y:S01]  /*3b10*/  FFMA.FTZ R16, R16, UR14, -R93.reuse ;  /* 0x0000000e10107c23 */ /* 0x100fe2000801085d */
[----:B------:R-:W-:Y:S01]  /*3b20*/  LOP3.LUT R5, R38, 0xff, RZ, 0xc0, !PT ;  /* 0x000000ff26057812 */ /* 0x000fe200078ec0ff */
[----:B------:R-:W-:Y:S01]  /*3b30*/  MUFU.EX2 R86, R86 ;  /* 0x0000005600567308 */ /* 0x000fe20000000800 */
[--C-:B------:R-:W-:Y:S01]  /*3b40*/  SHF.R.U32.HI R12, RZ, 0x10, R38.reuse ;  /* 0x00000010ff0c7819 */ /* 0x100fe20000011626 */
[--C-:B------:R-:W-:Y:S01]  /*3b50*/  FFMA.FTZ R19, R19, UR14, -R93.reuse ;  /* 0x0000000e13137c23 */ /* 0x100fe2000801085d */
[----:B------:R-:W-:Y:S01]  /*3b60*/  SHF.R.U32.HI R6, RZ, 0x18, R38 ;  /* 0x00000018ff067819 */ /* 0x000fe20000011626 */
[----:B------:R-:W-:Y:S01]  /*3b70*/  FFMA.FTZ R146, R84, UR14, -R93 ;  /* 0x0000000e54927c23 */ /* 0x000fe2000801085d */
[----:B------:R-:W-:Y:S02]  /*3b80*/  PRMT R13, R13, 0x5410, R36 ;  /* 0x000054100d0d7816 */ /* 0x000fe40000000024 */
[----:B------:R-:W-:Y:S01]  /*3b90*/  SHF.R.U32.HI R69, RZ, 0x10, R11 ;  /* 0x00000010ff457819 */ /* 0x000fe2000001160b */
[----:B------:R-:W2:Y:S01]  /*3ba0*/  MUFU.EX2 R107, R107 ;  /* 0x0000006b006b7308 */ /* 0x000ea20000000800 */
[----:B------:R-:W3:Y:S01]  /*3bb0*/  LDSM.16.MT88.4 R36, [R116+0x6000] ;  /* 0x006000007424783b */ /* 0x000ee20000004200 */
[----:B------:R-:W-:-:S02]  /*3bc0*/  PRMT R9, R9, 0x5410, R4 ;  /* 0x0000541009097816 */ /* 0x000fc40000000004 */
[----:B------:R-:W-:Y:S02]  /*3bd0*/  SHF.R.U32.HI R4, RZ, 0x18, R11 ;  /* 0x00000018ff047819 */ /* 0x000fe4000001160b */
[----:B------:R-:W-:Y:S02]  /*3be0*/  LOP3.LUT R69, R69, 0xff, RZ, 0xc0, !PT ;  /* 0x000000ff45457812 */ /* 0x000fe400078ec0ff */
[--C-:B------:R-:W-:Y:S01]  /*3bf0*/  HSET2.LE.AND R15, R15, R66.reuse, PT ;  /* 0x000000420f0f7233 */ /* 0x100fe20003803000 */
[----:B------:R-:W-:Y:S01]  /*3c00*/  MUFU.EX2 R22, R22 ;  /* 0x0000001600167308 */ /* 0x000fe20000000800 */
[----:B-1----:R-:W-:Y:S02]  /*3c10*/  F2FP.BF16.F32.PACK_AB R8, R27, R94 ;  /* 0x0000005e1b08723e */ /* 0x002fe400000010ff */
[----:B------:R-:W-:Y:S02]  /*3c20*/  HSET2.LE.AND R13, R13, R66, PT ;  /* 0x000000420d0d7233 */ /* 0x000fe40003803000 */
[----:B------:R-:W-:-:S02]  /*3c30*/  PRMT R69, R69, 0x5410, R4 ;  /* 0x0000541045457816 */ /* 0x000fc40000000004 */
[----:B------:R-:W-:Y:S01]  /*3c40*/  LOP3.LUT R71, R15, R8, RZ, 0xc0, !PT ;  /* 0x000000080f477212 */ /* 0x000fe200078ec0ff */
[----:B------:R-:W1:Y:S01]  /*3c50*/  MUFU.EX2 R3, R3 ;  /* 0x0000000300037308 */ /* 0x000e620000000800 */
[--C-:B------:R-:W-:Y:S02]  /*3c60*/  HSET2.LE.AND R68, R9, R66.reuse, PT ;  /* 0x0000004209447233 */ /* 0x100fe40003803000 */
[----:B------:R-:W4:Y:S01]  /*3c70*/  LDSM.16.MT88.4 R8, [R118+0x6400] ;  /* 0x006400007608783b */ /* 0x000f220000004200 */
[----:B------:R-:W-:Y:S02]  /*3c80*/  SHF.R.U32.HI R14, RZ, 0x8, R14 ;  /* 0x00000008ff0e7819 */ /* 0x000fe4000001160e */
[----:B------:R-:W-:Y:S02]  /*3c90*/  LOP3.LUT R70, R13, R70, RZ, 0xc0, !PT ;  /* 0x000000460d467212 */ /* 0x000fe400078ec0ff */
[----:B------:R-:W-:Y:S01]  /*3ca0*/  HSET2.LE.AND R69, R69, R66, PT ;  /* 0x0000004245457233 */ /* 0x000fe20003803000 */
[----:B------:R-:W-:Y:S01]  /*3cb0*/  MUFU.EX2 R24, R24 ;  /* 0x0000001800187308 */ /* 0x000fe20000000800 */
[----:B------:R-:W-:-:S02]  /*3cc0*/  F2FP.BF16.F32.PACK_AB R13, R67, R88 ;  /* 0x00000058430d723e */ /* 0x000fc400000010ff */
[----:B--2---:R-:W-:Y:S01]  /*3cd0*/  F2FP.BF16.F32.PACK_AB R4, R107, R86 ;  /* 0x000000566b04723e */ /* 0x004fe200000010ff */
[----:B------:R-:W-:Y:S01]  /*3ce0*/  FADD.FTZ R107, R86, R107 ;  /* 0x0000006b566b7221 */ /* 0x000fe20000010000 */
[----:B------:R-:W-:Y:S02]  /*3cf0*/  PRMT R5, R5, 0x5410, R14 ;  /* 0x0000541005057816 */ /* 0x000fe4000000000e */
[--C-:B------:R-:W-:Y:S01]  /*3d00*/  SHF.R.U32.HI R53, RZ, 0x10, R7.reuse ;  /* 0x00000010ff357819 */ /* 0x100fe20000011607 */
[----:B------:R-:W-:Y:S01]  /*3d10*/  MUFU.EX2 R23, R23 ;  /* 0x0000001700177308 */ /* 0x000fe20000000800 */
[----:B------:R-:W-:Y:S02]  /*3d20*/  LOP3.LUT R68, R68, R13, RZ, 0xc0, !PT ;  /* 0x0000000d44447212 */ /* 0x000fe400078ec0ff */
[----:B------:R-:W-:Y:S02]  /*3d30*/  LOP3.LUT R69, R69, R4, RZ, 0xc0, !PT ;  /* 0x0000000445457212 */ /* 0x000fe400078ec0ff */
[----:B------:R-:W-:-:S02]  /*3d40*/  SHF.R.U32.HI R4, RZ, 0x18, R7 ;  /* 0x00000018ff047819 */ /* 0x000fc40000011607 */
[----:B------:R-:W-:Y:S01]  /*3d50*/  LOP3.LUT R15, R12, 0xff, RZ, 0xc0, !PT ;  /* 0x000000ff0c0f7812 */ /* 0x000fe200078ec0ff */
[----:B------:R-:W-:Y:S01]  /*3d60*/  MUFU.EX2 R26, R26 ;  /* 0x0000001a001a7308 */ /* 0x000fe20000000800 */
[----:B------:R-:W-:Y:S01]  /*3d70*/  LOP3.LUT R53, R53, 0xff, RZ, 0xc0, !PT ;  /* 0x000000ff35357812 */ /* 0x000fe200078ec0ff */
[C---:B------:R-:W-:Y:S01]  /*3d80*/  HMMA.16816.F32.BF16 R72, R68.reuse, R76, RZ ;  /* 0x0000004c4448723c */ /* 0x040fe200000418ff */
[----:B------:R-:W-:Y:S02]  /*3d90*/  HSET2.LE.AND R14, R5, R66, PT ;  /* 0x00000042050e7233 */ /* 0x000fe40003803000 */
[----:B------:R-:W-:Y:S02]  /*3da0*/  F2FP.BF16.F32.PACK_AB R45, R20, R21 ;  /* 0x00000015142d723e */ /* 0x000fe400000010ff */
[C---:B------:R-:W-:Y:S01]  /*3db0*/  LOP3.LUT R12, R7.reuse, 0xffff, RZ, 0xc0, !PT ;  /* 0x0000ffff070c7812 */ /* 0x040fe200078ec0ff */
[----:B------:R-:W2:Y:S01]  /*3dc0*/  MUFU.EX2 R25, R25 ;  /* 0x0000001900197308 */ /* 0x000ea20000000800 */
[----:B------:R-:W-:Y:S01]  /*3dd0*/  LOP3.LUT R13, R7, 0xff, RZ, 0xc0, !PT ;  /* 0x000000ff070d7812 */ /* 0x000fe200078ec0ff */
[----:B------:R-:W-:Y:S01]  /*3de0*/  HMMA.16816.F32.BF16 R76, R68, R78, RZ ;  /* 0x0000004e444c723c */ /* 0x000fe200000418ff */
[----:B------:R-:W-:-:S02]  /*3df0*/  PRMT R15, R15, 0x5410, R6 ;  /* 0x000054100f0f7816 */ /* 0x000fc40000000006 */
[----:B------:R-:W-:Y:S02]  /*3e00*/  PRMT R53, R53, 0x5410, R4 ;  /* 0x0000541035357816 */ /* 0x000fe40000000004 */
[----:B------:R-:W5:Y:S01]  /*3e10*/  LDSM.16.MT88.4 R4, [R116+0x6400] ;  /* 0x006400007404783b */ /* 0x000f620000004200 */
[----:B------:R-:W-:Y:S01]  /*3e20*/  LOP3.LUT R14, R14, R45, RZ, 0xc0, !PT ;  /* 0x0000002d0e0e7212 */ /* 0x000fe200078ec0ff */
[C---:B---3--:R-:W-:Y:S01]  /*3e30*/  HMMA.16816.F32.BF16 R80, R68.reuse, R36, RZ ;  /* 0x000000244450723c */ /* 0x048fe200000418ff */
[----:B------:R-:W-:Y:S01]  /*3e40*/  SHF.R.U32.HI R12, RZ, 0x8, R12 ;  /* 0x00000008ff0c7819 */ /* 0x000fe2000001160c */
[----:B------:R-:W3:Y:S01]  /*3e50*/  LDSM.16.MT88.4 R44, [R118+0x7000] ;  /* 0x00700000762c783b */ /* 0x000ee20000004200 */
[----:B------:R-:W-:Y:S01]  /*3e60*/  HSET2.LE.AND R15, R15, R66, PT ;  /* 0x000000420f0f7233 */ /* 0x000fe20003803000 */
[----:B------:R-:W-:Y:S01]  /*3e70*/  MUFU.EX2 R86, R19 ;  /* 0x0000001300567308 */ /* 0x000fe20000000800 */
[----:B------:R-:W-:Y:S01]  /*3e80*/  PRMT R13, R13, 0x5410, R12 ;  /* 0x000054100d0d7816 */ /* 0x000fe2000000000c */
[----:B------:R-:W-:Y:S01]  /*3e90*/  HMMA.16816.F32.BF16 R36, R68, R38, RZ ;  /* 0x000000264424723c */ /* 0x000fe200000418ff */
[----:B-1----:R-:W-:-:S02]  /*3ea0*/  F2FP.BF16.F32.PACK_AB R12, R3, R22 ;  /* 0x00000016030c723e */ /* 0x002fc400000010ff */
[----:B--2---:R-:W-:Y:S02]  /*3eb0*/  F2FP.BF16.F32.PACK_AB R52, R25, R26 ;  /* 0x0000001a1934723e */ /* 0x004fe400000010ff */
[----:B------:R-:W-:Y:S01]  /*3ec0*/  LOP3.LUT R15, R15, R12, RZ, 0xc0, !PT ;  /* 0x0000000c0f0f7212 */ /* 0x000fe200078ec0ff */
[----:B------:R-:W-:Y:S01]  /*3ed0*/  MUFU.EX2 R32, R32 ;  /* 0x0000002000207308 */ /* 0x000fe20000000800 */
[--C-:B------:R-:W-:Y:S02]  /*3ee0*/  HSET2.LE.AND R12, R13, R66.reuse, PT ;  /* 0x000000420d0c7233 */ /* 0x100fe40003803000 */
[----:B------:R-:W-:Y:S02]  /*3ef0*/  HSET2.LE.AND R13, R53, R66, PT ;  /* 0x00000042350d7233 */ /* 0x000fe40003803000 */
[----:B------:R-:W-:Y:S02]  /*3f00*/  F2FP.BF16.F32.PACK_AB R53, R23, R24 ;  /* 0x000000181735723e */ /* 0x000fe400000010ff */
[----:B------:R-:W-:Y:S01]  /*3f10*/  LOP3.LUT R43, R61, R90, R43, 0x96, !PT ;  /* 0x0000005a3d2b7212 */ /* 0x000fe200078e962b */
[----:B------:R-:W-:Y:S01]  /*3f20*/  MUFU.EX2 R146, R146 ;  /* 0x0000009200927308 */ /* 0x000fe20000000800 */
[----:B------:R-:W-:-:S02]  /*3f30*/  LOP3.LUT R12, R12, R53, RZ, 0xc0, !PT ;  /* 0x000000350c0c7212 */ /* 0x000fc400078ec0ff */
[----:B------:R-:W-:Y:S01]  /*3f40*/  LOP3.LUT R13, R13, R52, RZ, 0xc0, !PT ;  /* 0x000000340d0d7212 */ /* 0x000fe200078ec0ff */
[----:B------:R-:W-:Y:S01]  /*3f50*/  IMAD.WIDE.U32 R62, R43, -0x2daee0ad, RZ ;  /* 0xd2511f532b3e7825 */ /* 0x000fe200078e00ff */
[----:B------:R-:W-:Y:S01]  /*3f60*/  LDSM.16.MT88.4 R52, [R116+0x7000] ;  /* 0x007000007434783b */ /* 0x000fe20000004200 */
[----:B------:R-:W-:-:S04]  /*3f70*/  LOP3.LUT R60, R59, R60, R41, 0x96, !PT ;  /* 0x0000003c3b3c7212 */ /* 0x000fc800078e9629 */
[----:B----4-:R-:W-:Y:S01]  /*3f80*/  HMMA.16816.F32.BF16 R72, R12, R8, R72 ;  /* 0x000000080c48723c */ /* 0x010fe20000041848 */
[----:B------:R-:W-:-:S05]  /*3f90*/  IMAD.WIDE.U32 R60, R60, -0x2daee0ad, RZ ;  /* 0xd2511f533c3c7825 */ /* 0x000fca00078e00ff */
[----:B------:R-:W-:Y:S01]  /*3fa0*/  HMMA.16816.F32.BF16 R76, R12, R10, R76 ;  /* 0x0000000a0c4c723c */ /* 0x000fe2000004184c */
[----:B------:R-:W1:Y:S01]  /*3fb0*/  LDSM.16.MT88.4 R8, [R118+0x7400] ;  /* 0x007400007608783b */ /* 0x000e620000004200 */
[----:B------:R-:W-:-:S04]  /*3fc0*/  LOP3.LUT R50, R61, R62, R50, 0x96, !PT ;  /* 0x0000003e3d327212 */ /* 0x000fc800078e9632 */
[C---:B-----5:R-:W-:Y:S06]  /*3fd0*/  HMMA.16816.F32.BF16 R80, R12.reuse, R4, R80 ;  /* 0x000000040c50723c */ /* 0x060fec0000041850 */
[----:B------:R-:W-:Y:S01]  /*3fe0*/  HMMA.16816.F32.BF16 R36, R12, R6, R36 ;  /* 0x000000060c24723c */ /* 0x000fe20000041824 */
[----:B------:R-:W-:-:S05]  /*3ff0*/  LOP3.LUT R4, R63, R42, R40, 0x96, !PT ;  /* 0x0000002a3f047212 */ /* 0x000fca00078e9628 */
[C---:B---3--:R-:W-:Y:S01]  /*4000*/  HMMA.16816.F32.BF16 R40, R68.reuse, R44, RZ ;  /* 0x0000002c4428723c */ /* 0x048fe200000418ff */
[----:B------:R-:W-:Y:S02]  /*4010*/  IMAD.WIDE.U32 R62, R4, -0x326172a9, RZ ;  /* 0xcd9e8d57043e7825 */ /* 0x000fe400078e00ff */
[----:B------:R-:W2:Y:S03]  /*4020*/  LDSM.16.MT88.4 R4, [R116+0x7400] ;  /* 0x007400007404783b */ /* 0x000ea60000004200 */
[----:B------:R-:W-:Y:S01]  /*4030*/  HMMA.16816.F32.BF16 R44, R68, R46, RZ ;  /* 0x0000002e442c723c */ /* 0x000fe200000418ff */
[----:B------:R-:W-:-:S15]  /*4040*/  LOP3.LUT R49, R63, R58, R49, 0x96, !PT ;  /* 0x0000003a3f317212 */ /* 0x000fde00078e9631 */
[----:B------:R-:W-:-:S02]  /*4050*/  NOP ;  /* 0x0000000000007918 */ /* 0x000fc40000000000 */
[C---:B-1----:R-:W-:Y:S06]  /*4060*/  HMMA.16816.F32.BF16 R40, R12.reuse, R8, R40 ;  /* 0x000000080c28723c */ /* 0x042fec0000041828 */
[----:B------:R-:W-:Y:S01]  /*4070*/  HMMA.16816.F32.BF16 R44, R12, R10, R44 ;  /* 0x0000000a0c2c723c */ /* 0x000fe2000004182c */
[----:B------:R-:W-:-:S05]  /*4080*/  IMAD.WIDE.U32 R8, R50, -0x326172a9, RZ ;  /* 0xcd9e8d5732087825 */ /* 0x000fca00078e00ff */
[----:B------:R-:W-:Y:S01]  /*4090*/  LOP3.LUT R58, R9, R62, R48, 0x96, !PT ;  /* 0x0000003e093a7212 */ /* 0x000fe200078e9630 */
[----:B------:R-:W-:Y:S02]  /*40a0*/  IMAD.WIDE.U32 R10, R49, -0x2daee0ad, RZ ;  /* 0xd2511f53310a7825 */ /* 0x000fe400078e00ff */
[----:B------:R-:W-:Y:S02]  /*40b0*/  HMMA.16816.F32.BF16 R48, R68, R52, RZ ;  /* 0x000000344430723c */ /* 0x000fe400000418ff */
[----:B------:R-:W-:Y:S01]  /*40c0*/  IMAD.WIDE.U32 R58, R58, -0x2daee0ad, RZ ;  /* 0xd2511f533a3a7825 */ /* 0x000fe200078e00ff */
[----:B------:R-:W-:-:S03]  /*40d0*/  LOP3.LUT R60, R11, R60, R131, 0x96, !PT ;  /* 0x0000003c0b3c7212 */ /* 0x000fc600078e9683 */
[----:B------:R-:W-:Y:S01]  /*40e0*/  HMMA.16816.F32.BF16 R52, R68, R54, RZ ;  /* 0x000000364434723c */ /* 0x000fe200000418ff */
[----:B------:R-:W-:Y:S01]  /*40f0*/  LOP3.LUT R10, R59, R10, R125, 0x96, !PT ;  /* 0x0000000a3b0a7212 */ /* 0x000fe200078e967d */
[----:B------:R-:W-:-:S04]  /*4100*/  IMAD.WIDE.U32 R60, R60, -0x326172a9, RZ ;  /* 0xcd9e8d573c3c7825 */ /* 0x000fc800078e00ff */
[----:B------:R-:W-:Y:S01]  /*4110*/  IMAD.WIDE.U32 R10, R10, -0x326172a9, RZ ;  /* 0xcd9e8d570a0a7825 */ /* 0x000fe200078e00ff */
[----:B------:R-:W-:-:S04]  /*4120*/  LOP3.LUT R8, R61, R8, R130, 0x96, !PT ;  /* 0x000000083d087212 */ /* 0x000fc800078e9682 */
[----:B------:R-:W-:Y:S01]  /*4130*/  LOP3.LUT R57, R11, R60, R57, 0x96, !PT ;  /* 0x0000003c0b397212 */ /* 0x000fe200078e9639 */
[----:B------:R-:W-:Y:S01]  /*4140*/  IMAD.WIDE.U32 R60, R8, -0x2daee0ad, RZ ;  /* 0xd2511f53083c7825 */ /* 0x000fe200078e00ff */
[----:B------:R-:W-:Y:S02]  /*4150*/  LOP3.LUT R91, R10, 0xff, RZ, 0xc0, !PT ;  /* 0x000000ff0a5b7812 */ /* 0x000fe400078ec0ff */
[----:B------:R-:W-:Y:S02]  /*4160*/  SHF.R.U32.HI R9, RZ, 0x10, R57 ;  /* 0x00000010ff097819 */ /* 0x000fe40000011639 */
[----:B------:R-:W-:Y:S01]  /*4170*/  LOP3.LUT R8, R61, R58, R56, 0x96, !PT ;  /* 0x0000003a3d087212 */ /* 0x000fe200078e9638 */
[----:B--2---:R-:W-:Y:S01]  /*4180*/  HMMA.16816.F32.BF16 R48, R12, R4, R48 ;  /* 0x000000040c30723c */ /* 0x004fe20000041830 */
[----:B------:R-:W-:Y:S02]  /*4190*/  SHF.R.U32.HI R56, RZ, 0x10, R10 ;  /* 0x00000010ff387819 */ /* 0x000fe4000001160a */
[----:B------:R-:W-:-:S02]  /*41a0*/  LOP3.LUT R111, R60, 0xff, RZ, 0xc0, !PT ;  /* 0x000000ff3c6f7812 */ /* 0x000fc400078ec0ff */
[----:B------:R-:W-:Y:S01]  /*41b0*/  SHF.R.U32.HI R90, RZ, 0x10, R60 ;  /* 0x00000010ff5a7819 */ /* 0x000fe2000001163c */
[----:B------:R-:W-:Y:S01]  /*41c0*/  HMMA.16816.F32.BF16 R52, R12, R6, R52 ;  /* 0x000000060c34723c */ /* 0x000fe20000041834 */
[----:B------:R-:W-:Y:S02]  /*41d0*/  LOP3.LUT R4, R10, 0xffff, RZ, 0xc0, !PT ;  /* 0x0000ffff0a047812 */ /* 0x000fe400078ec0ff */
[----:B------:R-:W-:Y:S02]  /*41e0*/  SHF.R.U32.HI R11, RZ, 0x18, R10 ;  /* 0x00000018ff0b7819 */ /* 0x000fe4000001160a */
[----:B------:R-:W-:Y:S02]  /*41f0*/  LOP3.LUT R10, R60, 0xffff, RZ, 0xc0, !PT ;  /* 0x0000ffff3c0a7812 */ /* 0x000fe400078ec0ff */
[----:B------:R-:W-:Y:S02]  /*4200*/  SHF.R.U32.HI R109, RZ, 0x18, R60 ;  /* 0x00000018ff6d7819 */ /* 0x000fe4000001163c */
[----:B------:R-:W1:Y:S01]  /*4210*/  LDSM.16.MT88.4 R60, [R118+0x8000] ;  /* 0x00800000763c783b */ /* 0x000e620000004200 */
[----:B------:R-:W-:-:S02]  /*4220*/  SHF.R.U32.HI R4, RZ, 0x8, R4 ;  /* 0x00000008ff047819 */ /* 0x000fc40000011604 */
[----:B------:R-:W-:Y:S02]  /*4230*/  LOP3.LUT R6, R57, 0xffff, RZ, 0xc0, !PT ;  /* 0x0000ffff39067812 */ /* 0x000fe400078ec0ff */
[----:B------:R-:W-:Y:S02]  /*4240*/  PRMT R91, R91, 0x5410, R4 ;  /* 0x000054105b5b7816 */ /* 0x000fe40000000004 */
[----:B------:R-:W-:Y:S02]  /*4250*/  SHF.R.U32.HI R4, RZ, 0x18, R57 ;  /* 0x00000018ff047819 */ /* 0x000fe40000011639 */
[----:B------:R-:W-:Y:S02]  /*4260*/  SHF.R.U32.HI R6, RZ, 0x8, R6 ;  /* 0x00000008ff067819 */ /* 0x000fe40000011606 */
[----:B------:R-:W-:Y:S02]  /*4270*/  LOP3.LUT R89, R57, 0xff, RZ, 0xc0, !PT ;  /* 0x000000ff39597812 */ /* 0x000fe400078ec0ff */
[----:B------:R-:W-:-:S02]  /*4280*/  LOP3.LUT R9, R9, 0xff, RZ, 0xc0, !PT ;  /* 0x000000ff09097812 */ /* 0x000fc400078ec0ff */
[----:B------:R-:W-:Y:S02]  /*4290*/  PRMT R89, R89, 0x5410, R6 ;  /* 0x0000541059597816 */ /* 0x000fe40000000006 */
[----:B------:R-:W-:Y:S02]  /*42a0*/  PRMT R9, R9, 0x5410, R4 ;  /* 0x0000541009097816 */ /* 0x000fe40000000004 */
[----:B------:R-:W2:Y:S01]  /*42b0*/  LDSM.16.MT88.4 R4, [R118+0x8400] ;  /* 0x008400007604783b */ /* 0x000ea20000004200 */
[----:B------:R-:W-:Y:S02]  /*42c0*/  LOP3.LUT R56, R56, 0xff, RZ, 0xc0, !PT ;  /* 0x000000ff38387812 */ /* 0x000fe400078ec0ff */
[----:B------:R-:W-:Y:S02]  /*42d0*/  LOP3.LUT R90, R90, 0xff, RZ, 0xc0, !PT ;  /* 0x000000ff5a5a7812 */ /* 0x000fe400078ec0ff */
[----:B------:R-:W-:Y:S02]  /*42e0*/  PRMT R11, R56, 0x5410, R11 ;  /* 0x00005410380b7816 */ /* 0x000fe4000000000b */
[----:B------:R-:W-:-:S02]  /*42f0*/  SHF.R.U32.HI R113, RZ, 0x18, R8 ;  /* 0x00000018ff717819 */ /* 0x000fc40000011608 */
[----:B------:R-:W-:Y:S01]  /*4300*/  PRMT R109, R90, 0x5410, R109 ;  /* 0x000054105a6d7816 */ /* 0x000fe2000000006d */
[--C-:B------:R-:W-:Y:S01]  /*4310*/  FFMA.FTZ R90, R30, UR14, -R87.reuse ;  /* 0x0000000e1e5a7c23 */ /* 0x100fe20008010857 */
[----:B------:R-:W-:Y:S01]  /*4320*/  SHF.R.U32.HI R10, RZ, 0x8, R10 ;  /* 0x00000008ff0a7819 */ /* 0x000fe2000001160a */
[--C-:B------:R-:W-:Y:S01]  /*4330*/  FFMA.FTZ R30, R34, UR14, -R87.reuse ;  /* 0x0000000e221e7c23 */ /* 0x100fe20008010857 */
[--C-:B------:R-:W-:Y:S01]  /*4340*/  HSET2.LE.AND R11, R11, R66.reuse, PT ;  /* 0x000000420b0b7233 */ /* 0x100fe20003803000 */
[----:B------:R3:W-:Y:S01]  /*4350*/  MUFU.EX2 R34, R90 ;  /* 0x0000005a00227308 */ /* 0x0007e20000000800 */
[--C-:B------:R-:W-:Y:S02]  /*4360*/  HSET2.LE.AND R106, R109, R66.reuse, PT ;  /* 0x000000426d6a7233 */ /* 0x100fe40003803000 */
[----:B------:R-:W-:Y:S02]  /*4370*/  PRMT R111, R111, 0x5410, R10 ;  /* 0x000054106f6f7816 */ /* 0x000fe4000000000a */
[--C-:B------:R-:W-:Y:S01]  /*4380*/  HSET2.LE.AND R10, R91, R66.reuse, PT ;  /* 0x000000425b0a7233 */ /* 0x100fe20003803000 */
[--C-:B------:R-:W-:Y:S01]  /*4390*/  FFMA.FTZ R91, R29, UR14, -R87.reuse ;  /* 0x0000000e1d5b7c23 */ /* 0x100fe20008010857 */
[C---:B-1----:R-:W-:Y:S01]  /*43a0*/  HMMA.16816.F32.BF16 R56, R68.reuse, R60, RZ ;  /* 0x0000003c4438723c */ /* 0x042fe200000418ff */
[--C-:B------:R-:W-:Y:S01]  /*43b0*/  HSET2.LE.AND R108, R111, R66.reuse, PT ;  /* 0x000000426f6c7233 */ /* 0x100fe20003803000 */
[--C-:B------:R-:W-:Y:S01]  /*43c0*/  FFMA.FTZ R29, R64, UR14, -R87.reuse ;  /* 0x0000000e401d7c23 */ /* 0x100fe20008010857 */
[----:B------:R-:W-:Y:S01]  /*43d0*/  FFMA.FTZ R111, R65, UR14, -R87 ;  /* 0x0000000e416f7c23 */ /* 0x000fe20008010857 */
[----:B------:R-:W-:Y:S01]  /*43e0*/  HSET2.LE.AND R9, R9, R66, PT ;  /* 0x0000004209097233 */ /* 0x000fe20003803000 */
[----:B------:R-:W-:Y:S01]  /*43f0*/  MUFU.EX2 R30, R30 ;  /* 0x0000001e001e7308 */ /* 0x000fe20000000800 */
[----:B------:R-:W-:Y:S01]  /*4400*/  HMMA.16816.F32.BF16 R60, R68, R62, RZ ;  /* 0x0000003e443c723c */ /* 0x000fe200000418ff */
[----:B---3--:R-:W-:-:S06]  /*4410*/  FFMA.FTZ R90, R17, UR14, -R93 ;  /* 0x0000000e115a7c23 */ /* 0x008fcc000801085d */
[----:B------:R-:W-:Y:S08]  /*4420*/  MUFU.EX2 R29, R29 ;  /* 0x0000001d001d7308 */ /* 0x000ff00000000800 */
[----:B------:R-:W-:Y:S03]  /*4430*/  MUFU.EX2 R90, R90 ;  /* 0x0000005a005a7308 */ /* 0x000fe60000000800 */
[C---:B--2---:R-:W-:Y:S05]  /*4440*/  HMMA.16816.F32.BF16 R56, R12.reuse, R4, R56 ;  /* 0x000000040c38723c */ /* 0x044fea0000041838 */
[----:B------:R-:W-:Y:S01]  /*4450*/  MUFU.EX2 R88, R111 ;  /* 0x0000006f00587308 */ /* 0x000fe20000000800 */
[----:B------:R-:W-:Y:S01]  /*4460*/  HMMA.16816.F32.BF16 R60, R12, R6, R60 ;  /* 0x000000060c3c723c */ /* 0x000fe2000004183c */
[----:B------:R-:W-:-:S02]  /*4470*/  LOP3.LUT R4, R8, 0xffff, RZ, 0xc0, !PT ;  /* 0x0000ffff08047812 */ /* 0x000fc400078ec0ff */
[----:B------:R-:W-:Y:S02]  /*4480*/  LOP3.LUT R5, R8, 0xff, RZ, 0xc0, !PT ;  /* 0x000000ff08057812 */ /* 0x000fe400078ec0ff */
[----:B------:R-:W-:-:S04]  /*4490*/  SHF.R.U32.HI R4, RZ, 0x8, R4 ;  /* 0x00000008ff047819 */ /* 0x000fc80000011604 */
[----:B------:R-:W-:Y:S02]  /*44a0*/  PRMT R5, R5, 0x5410, R4 ;  /* 0x0000541005057816 */ /* 0x000fe40000000004 */
[----:B------:R-:W-:Y:S02]  /*44b0*/  SHF.R.U32.HI R4, RZ, 0x10, R8 ;  /* 0x00000010ff047819 */ /* 0x000fe40000011608 */
[--C-:B------:R-:W-:Y:S01]  /*44c0*/  HSET2.LE.AND R8, R89, R66.reuse, PT ;  /* 0x0000004259087233 */ /* 0x100fe20003803000 */
[--C-:B------:R-:W-:Y:S01]  /*44d0*/  FFMA.FTZ R89, R31, UR14, -R87.reuse ;  /* 0x0000000e1f597c23 */ /* 0x100fe20008010857 */
[----:B------:R-:W-:Y:S01]  /*44e0*/  LOP3.LUT R4, R4, 0xff, RZ, 0xc0, !PT ;  /* 0x000000ff04047812 */ /* 0x000fe200078ec0ff */
[----:B------:R-:W-:Y:S01]  /*44f0*/  FFMA.FTZ R31, R33, UR14, -R87 ;  /* 0x0000000e211f7c23 */ /* 0x000fe20008010857 */
[----:B------:R-:W-:Y:S01]  /*4500*/  HSET2.LE.AND R110, R5, R66, PT ;  /* 0x00000042056e7233 */ /* 0x000fe20003803000 */
[----:B------:R-:W1:Y:S01]  /*4510*/  MUFU.EX2 R87, R91 ;  /* 0x0000005b00577308 */ /* 0x000e620000000800 */
[----:B------:R-:W-:-:S05]  /*4520*/  PRMT R7, R4, 0x5410, R113 ;  /* 0x0000541004077816 */ /* 0x000fca0000000071 */
[----:B------:R-:W-:Y:S02]  /*4530*/  HSET2.LE.AND R109, R7, R66, PT ;  /* 0x00000042076d7233 */ /* 0x000fe40003803000 */
[----:B------:R-:W2:Y:S01]  /*4540*/  LDSM.16.MT88.4 R4, [R116+0x8000] ;  /* 0x008000007404783b */ /* 0x000ea20000004200 */
[----:B------:R3:W-:Y:S08]  /*4550*/  MUFU.EX2 R33, R89 ;  /* 0x0000005900217308 */ /* 0x0007f00000000800 */
[----:B------:R4:W5:Y:S08]  /*4560*/  MUFU.EX2 R91, R16 ;  /* 0x00000010005b7308 */ /* 0x0009700000000800 */
[----:B------:R-:W-:Y:S01]  /*4570*/  MUFU.EX2 R31, R31 ;  /* 0x0000001f001f7308 */ /* 0x000fe20000000800 */
[----:B---3--:R-:W-:-:S07]  /*4580*/  FFMA.FTZ R89, R18, UR14, -R93 ;  /* 0x0000000e12597c23 */ /* 0x008fce000801085d */
[----:B------:R-:W3:Y:S01]  /*4590*/  MUFU.EX2 R89, R89 ;  /* 0x0000005900597308 */ /* 0x000ee20000000800 */
[----:B----4-:R-:W4:Y:S01]  /*45a0*/  LDSM.16.MT88.4 R16, [R116+0x8400] ;  /* 0x008400007410783b */ /* 0x010f220000004200 */
[C---:B--2---:R-:W-:Y:S06]  /*45b0*/  HMMA.16816.F32.BF16 R64, R68.reuse, R4, RZ ;  /* 0x000000044440723c */ /* 0x044fec00000418ff */
[----:B------:R-:W-:Y:S01]  /*45c0*/  HMMA.16816.F32.BF16 R68, R68, R6, RZ ;  /* 0x000000064444723c */ /* 0x000fe200000418ff */
[--C-:B------:R-:W-:Y:S01]  /*45d0*/  FFMA.FTZ R4, R35, UR14, -R93.reuse ;  /* 0x0000000e23047c23 */ /* 0x100fe2000801085d */
[--C-:B------:R-:W-:Y:S01]  /*45e0*/  FFMA.FTZ R5, R92, UR14, -R93.reuse ;  /* 0x0000000e5c057c23 */ /* 0x100fe2000801085d */
[----:B------:R-:W-:Y:S01]  /*45f0*/  FFMA.FTZ R35, R85, UR14, -R93 ;  /* 0x0000000e55237c23 */ /* 0x000fe2000801085d */
[----:B------:R-:W-:Y:S01]  /*4600*/  FADD.FTZ R93, R95, R112 ;  /* 0x000000705f5d7221 */ /* 0x000fe20000010000 */
[----:B------:R2:W-:Y:S01]  /*4610*/  MUFU.EX2 R85, R4 ;  /* 0x0000000400557308 */ /* 0x0005e20000000800 */
[----:B------:R-:W-:Y:S01]  /*4620*/  FADD.FTZ R92, R94, R107 ;  /* 0x0000006b5e5c7221 */ /* 0x000fe20000010000 */
[----:B-1----:R-:W-:Y:S01]  /*4630*/  F2FP.BF16.F32.PACK_AB R7, R34, R87 ;  /* 0x000000572207723e */ /* 0x002fe200000010ff */
[----:B------:R-:W-:Y:S01]  /*4640*/  FADD.FTZ R93, R28, R93 ;  /* 0x0000005d1c5d7221 */ /* 0x000fe20000010000 */
[----:B-----5:R-:W-:Y:S01]  /*4650*/  F2FP.BF16.F32.PACK_AB R6, R90, R91 ;  /* 0x0000005b5a06723e */ /* 0x020fe200000010ff */
[----:B------:R-:W-:Y:S01]  /*4660*/  FADD.FTZ R27, R27, R92 ;  /* 0x0000005c1b1b7221 */ /* 0x000fe20000010000 */
[----:B------:R-:W-:-:S02]  /*4670*/  LOP3.LUT R8, R8, R7, RZ, 0xc0, !PT ;  /* 0x0000000708087212 */ /* 0x000fc400078ec0ff */
[----:B------:R-:W-:Y:S01]  /*4680*/  LOP3.LUT R9, R9, R6, RZ, 0xc0, !PT ;  /* 0x0000000609097212 */ /* 0x000fe200078ec0ff */
[----:B------:R-:W1:Y:S01]  /*4690*/  MUFU.EX2 R84, R5 ;  /* 0x0000000500547308 */ /* 0x000e620000000800 */
[----:B------:R-:W-:Y:S01]  /*46a0*/  F2FP.BF16.F32.PACK_AB R7, R32, R33 ;  /* 0x000000212007723e */ /* 0x000fe200000010ff */
[----:B------:R-:W-:Y:S01]  /*46b0*/  FADD.FTZ R26, R26, R27 ;  /* 0x0000001b1a1a7221 */ /* 0x000fe20000010000 */
[----:B---3--:R-:W-:Y:S02]  /*46c0*/  F2FP.BF16.F32.PACK_AB R6, R86, R89 ;  /* 0x000000595606723e */ /* 0x008fe400000010ff */
[----:B------:R-:W-:Y:S01]  /*46d0*/  LOP3.LUT R10, R10, R7, RZ, 0xc0, !PT ;  /* 0x000000070a0a7212 */ /* 0x000fe200078ec0ff */
[----:B----4-:R-:W-:Y:S01]  /*46e0*/  HMMA.16816.F32.BF16 R64, R12, R16, R64 ;  /* 0x000000100c40723c */ /* 0x010fe20000041840 */
[----:B------:R-:W-:Y:S01]  /*46f0*/  LOP3.LUT R11, R11, R6, RZ, 0xc0, !PT ;  /* 0x000000060b0b7212 */ /* 0x000fe200078ec0ff */
[----:B------:R-:W3:Y:S01]  /*4700*/  MUFU.EX2 R35, R35 ;  /* 0x0000002300237308 */ /* 0x000ee20000000800 */
[----:B------:R-:W-:Y:S01]  /*4710*/  F2FP.BF16.F32.PACK_AB R7, R30, R31 ;  /* 0x0000001f1e07723e */ /* 0x000fe200000010ff */
[----:B------:R-:W-:-:S02]  /*4720*/  FADD.FTZ R25, R25, R26 ;  /* 0x0000001a19197221 */ /* 0x000fc40000010000 */
[----:B------:R-:W-:Y:S01]  /*4730*/  HMMA.16816.F32.BF16 R68, R12, R18, R68 ;  /* 0x000000120c44723c */ /* 0x000fe20000041844 */
[----:B------:R-:W4:Y:S01]  /*4740*/  LDSM.16.MT88.4 R16, [R118+0x6800] ;  /* 0x006800007610783b */ /* 0x000f220000004200 */
[----:B--2---:R-:W-:Y:S01]  /*4750*/  LOP3.LUT R4, R110, R7, RZ, 0xc0, !PT ;  /* 0x000000076e047212 */ /* 0x004fe200078ec0ff */
[----:B------:R-:W-:Y:S01]  /*4760*/  FADD.FTZ R22, R22, R25 ;  /* 0x0000001916167221 */ /* 0x000fe20000010000 */
[----:B------:R-:W-:Y:S01]  /*4770*/  F2FP.BF16.F32.PACK_AB R7, R88, R29 ;  /* 0x0000001d5807723e */ /* 0x000fe200000010ff */
[----:B------:R-:W2:Y:S01]  /*4780*/  LDSM.16.MT88.4 R12, [R116+0x6800] ;  /* 0x00680000740c783b */ /* 0x000ea20000004200 */
[----:B-1----:R-:W-:Y:S01]  /*4790*/  F2FP.BF16.F32.PACK_AB R6, R84, R85 ;  /* 0x000000555406723e */ /* 0x002fe200000010ff */
[----:B------:R-:W-:-:S03]  /*47a0*/  FADD.FTZ R22, R3, R22 ;  /* 0x0000001603167221 */ /* 0x000fc60000010000 */
[----:B------:R-:W-:Y:S01]  /*47b0*/  LOP3.LUT R5, R109, R6, RZ, 0xc0, !PT ;  /* 0x000000066d057212 */ /* 0x000fe200078ec0ff */
[----:B------:R-:W-:Y:S01]  /*47c0*/  FADD.FTZ R91, R91, R22 ;  /* 0x000000165b5b7221 */ /* 0x000fe20000010000 */
[----:B------:R-:W-:Y:S02]  /*47d0*/  LOP3.LUT R6, R108, R7, RZ, 0xc0, !PT ;  /* 0x000000076c067212 */ /* 0x000fe400078ec0ff */
[----:B---3--:R-:W-:Y:S01]  /*47e0*/  F2FP.BF16.F32.PACK_AB R7, R146, R35 ;  /* 0x000000239207723e */ /* 0x008fe200000010ff */
[----:B------:R-:W-:-:S03]  /*47f0*/  FADD.FTZ R90, R90, R91 ;  /* 0x0000005b5a5a7221 */ /* 0x000fc60000010000 */
[----:B------:R-:W-:Y:S01]  /*4800*/  LOP3.LUT R7, R106, R7, RZ, 0xc0, !PT ;  /* 0x000000076a077212 */ /* 0x000fe200078ec0ff */
[----:B------:R-:W-:-:S04]  /*4810*/  FADD.FTZ R89, R89, R90 ;  /* 0x0000005a59597221 */ /* 0x000fc80000010000 */
[----:B------:R-:W-:-:S04]  /*4820*/  FADD.FTZ R86, R86, R89 ;  /* 0x0000005956567221 */ /* 0x000fc80000010000 */
[----:B------:R-:W-:-:S04]  /*4830*/  FADD.FTZ R85, R85, R86 ;  /* 0x0000005655557221 */ /* 0x000fc80000010000 */
[----:B------:R-:W-:-:S04]  /*4840*/  FADD.FTZ R84, R84, R85 ;  /* 0x0000005554547221 */ /* 0x000fc80000010000 */
[----:B------:R-:W-:-:S04]  /*4850*/  FADD.FTZ R35, R35, R84 ;  /* 0x0000005423237221 */ /* 0x000fc80000010000 */
[----:B------:R-:W-:Y:S01]  /*4860*/  FADD.FTZ R146, R146, R35 ;  /* 0x0000002392927221 */ /* 0x000fe20000010000 */
[C---:B----4-:R-:W-:Y:S06]  /*4870*/  HMMA.16816.F32.BF16 R72, R8.reuse, R16, R72 ;  /* 0x000000100848723c */ /* 0x050fec0000041848 */
        /* <DEDUP_REMOVED lines=16> */
[----:B------:R-:W2:Y:S04]  /*4980*/  LDSM.16.MT88.4 R12, [R116+0x6c00] ;  /* 0x006c0000740c783b */ /* 0x000ea80000004200 */
[----:B------:R-:W3:Y:S01]  /*4990*/  LDSM.16.MT88.4 R8, [R118+0x7c00] ;  /* 0x007c00007608783b */ /* 0x000ee20000004200 */
[C---:B-1----:R-:W-:Y:S06]  /*49a0*/  HMMA.16816.F32.BF16 R72, R4.reuse, R16, R72 ;  /* 0x000000100448723c */ /* 0x042fec0000041848 */
[C---:B------:R-:W-:Y:S01]  /*49b0*/  HMMA.16816.F32.BF16 R76, R4.reuse, R18, R76 ;  /* 0x00000012044c723c */ /* 0x040fe2000004184c */
[----:B------:R-:W1:Y:S05]  /*49c0*/  LDSM.16.MT88.4 R16, [R116+0x7c00] ;  /* 0x007c00007410783b */ /* 0x000e6a0000004200 */
[C---:B--2---:R-:W-:Y:S06]  /*49d0*/  HMMA.16816.F32.BF16 R80, R4.reuse, R12, R80 ;  /* 0x0000000c0450723c */ /* 0x044fec0000041850 */
        /* <DEDUP_REMOVED lines=22> */
[----:B------:R-:W-:Y:S01]  /*4b40*/  FADD.FTZ R137, R88, R29 ;  /* 0x0000001d58897221 */ /* 0x000fe20000010000 */
[----:B------:R-:W-:Y:S06]  /*4b50*/  @!P0 BRA `(.L_x_829) ;  /* 0x0000002c00c48947 */ /* 0x000fec0003800000 */
[----:B------:R-:W-:Y:S01]  /*4b60*/  ULDC UR4, c[0x0][0x2d0] ;  /* 0x0000b40000047ab9 */ /* 0x000fe20000000800 */
[----:B------:R-:W-:Y:S01]  /*4b70*/  IMAD.MOV.U32 R4, RZ, RZ, R98 ;  /* 0x000000ffff047224 */ /* 0x000fe200078e0062 */
[----:B------:R-:W-:Y:S01]  /*4b80*/  ISETP.GE.AND P3, PT, R132, UR4, PT ;  /* 0x0000000484007c0c */ /* 0x000fe2000bf66270 */
[----:B------:R-:W-:Y:S01]  /*4b90*/  IMAD.MOV.U32 R5, RZ, RZ, R101 ;  /* 0x000000ffff057224 */ /* 0x000fe200078e0065 */
[----:B------:R-:W-:Y:S01]  /*4ba0*/  ISETP.GE.AND P2, PT, R124, UR4, PT ;  /* 0x000000047c007c0c */ /* 0x000fe2000bf46270 */
[----:B------:R-:W-:-:S04]  /*4bb0*/  DEPBAR.LE SB0, 0x0 ;  /* 0x000080000000791a */ /* 0x000fc80000000000 */
[----:B------:R-:W-:Y:S01]  /*4bc0*/  BAR.SYNC.DEFER_BLOCKING 0x0 ;  /* 0x0000000000007b1d */ /* 0x000fe20000010000 */
[----:B------:R-:W-:Y:S01]  /*4bd0*/  ISETP.GE.AND P1, PT, R123, UR4, PT ;  /* 0x000000047b007c0c */ /* 0x000fe2000bf26270 */
[----:B------:R-:W-:Y:S02]  /*4be0*/  UIADD3 UR4, UR16, -0x2, URZ ;  /* 0xfffffffe10047890 */ /* 0x000fe4000fffe03f */
[----:B------:R-:W-:-:S04]  /*4bf0*/  UIADD3 UR15, UR16, -0x2, URZ ;  /* 0xfffffffe100f7890 */ /* 0x000fc8000fffe03f */
[----:B------:R-:W1:Y:S01]  /*4c00*/  @!P3 LDC.64 R14, c[0x0][0x220] ;  /* 0x00008800ff0ebb82 */ /* 0x000e620000000a00 */
[----:B------:R-:W-:Y:S01]  /*4c10*/  USHF.R.S32.HI UR7, URZ, 0x1f, UR4 ;  /* 0x0000001f3f077899 */ /* 0x000fe20008011404 */
[----:B------:R-:W-:Y:S01]  /*4c20*/  IMAD.U32 R18, RZ, RZ, UR4 ;  /* 0x00000004ff127e24 */ /* 0x000fe2000f8e00ff */
[----:B------:R-:W-:Y:S02]  /*4c30*/  UIMAD UR6, UR20, UR4, URZ ;  /* 0x00000004140672a4 */ /* 0x000fe4000f8e023f */
[----:B------:R-:W-:Y:S01]  /*4c40*/  UISETP.GE.AND UP0, UPT, UR16, 0x3, UPT ;  /* 0x000000031000788c */ /* 0x000fe2000bf06270 */
[----:B------:R-:W-:Y:S01]  /*4c50*/  IMAD.WIDE.U32 R18, R18, UR26, R4 ;  /* 0x0000001a12127c25 */ /* 0x000fe2000f8e0004 */
[----:B------:R-:W-:Y:S01]  /*4c60*/  UIMAD UR6, UR7, UR26, UR6 ;  /* 0x0000001a070672a4 */ /* 0x000fe2000f8e0206 */
[----:B------:R-:W2:Y:S01]  /*4c70*/  @!P2 LDC.64 R12, c[0x0][0x220] ;  /* 0x00008800ff0cab82 */ /* 0x000ea20000000a00 */
[----:B------:R-:W-:-:S04]  /*4c80*/  IADD3 R3, P5, R18, UR8, RZ ;  /* 0x0000000812037c10 */ /* 0x000fc8000ffbe0ff */
[----:B------:R-:W-:-:S03]  /*4c90*/  VIADD R16, R19, UR6 ;  /* 0x0000000613107c36 */ /* 0x000fc60008000000 */
[----:B------:R-:W3:Y:S01]  /*4ca0*/  @!P1 LDC.64 R10, c[0x0][0x220] ;  /* 0x00008800ff0a9b82 */ /* 0x000ee20000000a00 */
[----:B------:R-:W-:Y:S04]  /*4cb0*/  @P3 STS [R122+0x6000], RZ ;  /* 0x006000ff7a003388 */ /* 0x000fe80000000800 */
[----:B------:R-:W-:Y:S03]  /*4cc0*/  @P3 STS [R122+0x6004], RZ ;  /* 0x006004ff7a003388 */ /* 0x000fe60000000800 */
[----:B------:R-:W4:Y:S01]  /*4cd0*/  @!P3 LDC.64 R8, c[0x0][0x220] ;  /* 0x00008800ff08bb82 */ /* 0x000f220000000a00 */
[C---:B-1----:R-:W-:Y:S01]  /*4ce0*/  @!P3 LEA R14, P0, R18.reuse, R14, 0x1 ;  /* 0x0000000e120eb211 */ /* 0x042fe200078008ff */
[----:B------:R-:W-:Y:S03]  /*4cf0*/  @P3 STS.64 [R122+0x6008], RZ ;  /* 0x006008ff7a003388 */ /* 0x000fe60000000a00 */
        /* <DEDUP_REMOVED lines=15> */
[----:B------:R-:W-:Y:S01]  /*4df0*/  @!P1 LEA.HI.X R11, R18, R11, R16, 0x1, P0 ;  /* 0x0000000b120b9211 */ /* 0x000fe200000f0c10 */
[----:B------:R-:W-:Y:S01]  /*4e00*/  @P1 STS.128 [R122+0x8000], RZ ;  /* 0x008000ff7a001388 */ /* 0x000fe20000000c00 */
[----:B------:R-:W-:-:S02]  /*4e10*/  IADD3.X R16, R16, UR9, RZ, P5, !PT ;  /* 0x0000000910107c10 */ /* 0x000fc4000affe4ff */
[C---:B----4-:R-:W-:Y:S01]  /*4e20*/  @!P3 LEA R20, P5, R3.reuse, R8, 0x1 ;  /* 0x000000080314b211 */ /* 0x050fe200078a08ff */
        /* <DEDUP_REMOVED lines=27> */
[----:B------:R-:W-:Y:S04]  /*4fe0*/  LDSM.16.M88.4 R32, [R119] ;  /* 0x000000007720783b */ /* 0x000fe80000000200 */
[----:B---3--:R-:W3:Y:S04]  /*4ff0*/  LDSM.16.M88.4 R12, [R117+0x3000] ;  /* 0x00300000750c783b */ /* 0x008ee80000000200 */
[----:B------:R-:W5:Y:S04]  /*5000*/  LDSM.16.M88.4 R28, [R117+0x3400] ;  /* 0x00340000751c783b */ /* 0x000f680000000200 */
[----:B------:R-:W5:Y:S04]  /*5010*/  LDSM.16.M88.4 R92, [R120+0x3800] ;  /* 0x00380000785c783b */ /* 0x000f680000000200 */
[----:B------:R-:W5:Y:S04]  /*5020*/  LDSM.16.M88.4 R84, [R120+0x3c00] ;  /* 0x003c00007854783b */ /* 0x000f680000000200 */
[----:B-1----:R-:W1:Y:S01]  /*5030*/  LDSM.16.M88.4 R24, [R117+0x3800] ;  /* 0x003800007518783b */ /* 0x002e620000000200 */
[----:B------:R-:W1:Y:S03]  /*5040*/  S2R R3, SR_TID.X ;  /* 0x0000000000037919 */ /* 0x000e660000002100 */
[----:B------:R-:W0:Y:S01]  /*5050*/  LDGDEPBAR ;  /* 0x00000000000079af */ /* 0x000e220000000000 */
[C---:B--2---:R-:W-:Y:S06]  /*5060*/  HMMA.16816.F32.BF16 R8, R88.reuse, R4, RZ ;  /* 0x000000045808723c */ /* 0x044fec00000418ff */
[C---:B----4-:R-:W-:Y:S06]  /*5070*/  HMMA.16816.F32.BF16 R20, R88.reuse, R16, RZ ;  /* 0x000000105814723c */ /* 0x050fec00000418ff */
[C---:B------:R-:W-:Y:S06]  /*5080*/  HMMA.16816.F32.BF16 R4, R88.reuse, R6, RZ ;  /* 0x000000065804723c */ /* 0x040fec00000418ff */
[----:B------:R-:W-:Y:S06]  /*5090*/  HMMA.16816.F32.BF16 R16, R88, R18, RZ ;  /* 0x000000125810723c */ /* 0x000fec00000418ff */
[C---:B---3--:R-:W-:Y:S06]  /*50a0*/  HMMA.16816.F32.BF16 R8, R32.reuse, R12, R8 ;  /* 0x0000000c2008723c */ /* 0x048fec0000041808 */
[C---:B-----5:R-:W-:Y:S06]  /*50b0*/  HMMA.16816.F32.BF16 R20, R32.reuse, R28, R20 ;  /* 0x0000001c2014723c */ /* 0x060fec0000041814 */
[C---:B------:R-:W-:Y:S06]  /*50c0*/  HMMA.16816.F32.BF16 R4, R32.reuse, R14, R4 ;  /* 0x0000000e2004723c */ /* 0x040fec0000041804 */
[----:B------:R-:W-:Y:S06]  /*50d0*/  HMMA.16816.F32.BF16 R16, R32, R30, R16 ;  /* 0x0000001e2010723c */ /* 0x000fec0000041810 */
[C---:B------:R-:W-:Y:S06]  /*50e0*/  HMMA.16816.F32.BF16 R12, R88.reuse, R92, RZ ;  /* 0x0000005c580c723c */ /* 0x040fec00000418ff */
[C---:B------:R-:W-:Y:S06]  /*50f0*/  HMMA.16816.F32.BF16 R28, R88.reuse, R84, RZ ;  /* 0x00000054581c723c */ /* 0x040fec00000418ff */
[C---:B------:R-:W-:Y:S06]  /*5100*/  HMMA.16816.F32.BF16 R92, R88.reuse, R94, RZ ;  /* 0x0000005e585c723c */ /* 0x040fec00000418ff */
[----:B------:R-:W-:Y:S01]  /*5110*/  HMMA.16816.F32.BF16 R84, R88, R86, RZ ;  /* 0x000000565854723c */ /* 0x000fe200000418ff */
[----:B------:R-:W2:Y:S05]  /*5120*/  LDSM.16.M88.4 R88, [R117+0x3c00] ;  /* 0x003c00007558783b */ /* 0x000eaa0000000200 */
[----:B-1----:R-:W-:-:S12]  /*5130*/  HMMA.16816.F32.BF16 R12, R32, R24, R12 ;  /* 0x00000018200c723c */ /* 0x002fd8000004180c */
        /* <DEDUP_REMOVED lines=49> */
[C---:B------:R-:W-:Y:S06]  /*5450*/  HMMA.16816.F32.BF16 R16, R32.reuse, R90, R16 ;  /* 0x0000005a2010723c */ /* 0x040fec0000041810 */
[C---:B-1----:R-:W-:Y:S06]  /*5460*/  HMMA.16816.F32.BF16 R12, R32.reuse, R24, R12 ;  /* 0x00000018200c723c */ /* 0x042fec000004180c */
[----:B------:R-:W-:Y:S01]  /*5470*/  HMMA.16816.F32.BF16 R92, R32, R26, R92 ;  /* 0x0000001a205c723c */ /* 0x000fe2000004185c */
[----:B------:R-:W1:Y:S01]  /*5480*/  LDSM.16.M88.4 R24, [R117+0x5c00] ;  /* 0x005c00007518783b */ /* 0x000e620000000200 */
[----:B------:R-:W-:-:S04]  /*5490*/  DEPBAR.LE SB0, 0x0 ;  /* 0x000080000000791a */ /* 0x000fc80000000000 */
[C---:B-1----:R-:W-:Y:S06]  /*54a0*/  HMMA.16816.F32.BF16 R28, R32.reuse, R24, R28 ;  /* 0x00000018201c723c */ /* 0x042fec000004181c */
[----:B------:R-:W-:Y:S01]  /*54b0*/  HMMA.16816.F32.BF16 R84, R32, R26, R84 ;  /* 0x0000001a2054723c */ /* 0x000fe20000041854 */
[----:B------:R-:W-:Y:S02]  /*54c0*/  IMAD.SHL.U32 R24, R3, 0x2, RZ ;  /* 0x0000000203187824 */ /* 0x000fe400078e00ff */
[----:B------:R-:W-:-:S03]  /*54d0*/  IMAD.U32 R3, RZ, RZ, UR15 ;  /* 0x0000000fff037e24 */ /* 0x000fc6000f8e00ff */
[----:B------:R-:W-:-:S05]  /*54e0*/  LOP3.LUT R24, R24, 0x6, RZ, 0xc0, !PT ;  /* 0x0000000618187812 */ /* 0x000fca00078ec0ff */
[----:B------:R-:W-:-:S04]  /*54f0*/  IMAD R3, R3, 0x40, R24 ;  /* 0x0000004003037824 */ /* 0x000fc800078e0218 */
[C---:B------:R-:W-:Y:S02]  /*5500*/  VIADD R24, R3.reuse, 0x8 ;  /* 0x0000000803187836 */ /* 0x040fe40000000000 */
[C---:B------:R-:W-:Y:S01]  /*5510*/  VIADD R25, R3.reuse, 0x9 ;  /* 0x0000000903197836 */ /* 0x040fe20000000000 */
[----:B------:R-:W-:Y:S02]  /*5520*/  BAR.SYNC.DEFER_BLOCKING 0x0 ;  /* 0x0000000000007b1d */ /* 0x000fe40000010000 */
[CC--:B------:R-:W-:Y:S02]  /*5530*/  ISETP.GE.AND P5, PT, R24.reuse, R105.reuse, PT ;  /* 0x000000691800720c */ /* 0x0c0fe40003fa6270 */
[----:B------:R-:W-:Y:S01]  /*5540*/  ISETP.GE.AND P4, PT, R24, R104, PT ;  /* 0x000000681800720c */ /* 0x000fe20003f86270 */
[C---:B------:R-:W-:Y:S01]  /*5550*/  VIADD R24, R3.reuse, 0x10 ;  /* 0x0000001003187836 */ /* 0x040fe20000000000 */
[----:B------:R-:W-:Y:S01]  /*5560*/  FSEL R26, R4, -INF , !P5 ;  /* 0xff800000041a7808 */ /* 0x000fe20006800000 */
[C---:B------:R-:W-:Y:S01]  /*5570*/  VIADD R4, R3.reuse, 0x18 ;  /* 0x0000001803047836 */ /* 0x040fe20000000000 */
[----:B------:R-:W-:Y:S01]  /*5580*/  FSEL R109, R6, -INF , !P4 ;  /* 0xff800000066d7808 */ /* 0x000fe20006000000 */
[----:B------:R-:W-:Y:S01]  /*5590*/  VIADD R6, R3, 0x11 ;  /* 0x0000001103067836 */ /* 0x000fe20000000000 */
[----:B------:R-:W-:-:S02]  /*55a0*/  ISETP.GE.AND P5, PT, R24, R105, PT ;  /* 0x000000691800720c */ /* 0x000fc40003fa6270 */
[-C--:B------:R-:W-:Y:S02]  /*55b0*/  ISETP.GE.AND P4, PT, R24, R104.reuse, PT ;  /* 0x000000681800720c */ /* 0x080fe40003f86270 */
[CC--:B------:R-:W-:Y:S02]  /*55c0*/  ISETP.GE.AND P6, PT, R25.reuse, R105.reuse, PT ;  /* 0x000000691900720c */ /* 0x0c0fe40003fc6270 */
[----:B------:R-:W-:Y:S02]  /*55d0*/  ISETP.GE.AND P0, PT, R25, R104, PT ;  /* 0x000000681900720c */ /* 0x000fe40003f06270 */
[----:B------:R-:W-:Y:S02]  /*55e0*/  FSEL R34, R20, -INF , !P5 ;  /* 0xff80000014227808 */ /* 0x000fe40006800000 */
[----:B------:R-:W-:Y:S02]  /*55f0*/  FSEL R33, R22, -INF , !P4 ;  /* 0xff80000016217808 */ /* 0x000fe40006000000 */
[----:B------:R-:W-:Y:S01]  /*5600*/  FSEL R108, R5, -INF , !P6 ;  /* 0xff800000056c7808 */ /* 0x000fe20007000000 */
[----:B------:R-:W-:Y:S01]  /*5610*/  VIADD R5, R3, 0x19 ;  /* 0x0000001903057836 */ /* 0x000fe20000000000 */
[----:B------:R-:W-:-:S02]  /*5620*/  ISETP.GE.AND P5, PT, R4, R105, PT ;  /* 0x000000690400720c */ /* 0x000fc40003fa6270 */
[-C--:B------:R-:W-:Y:S01]  /*5630*/  ISETP.GE.AND P4, PT, R4, R104.reuse, PT ;  /* 0x000000680400720c */ /* 0x080fe20003f86270 */
[----:B------:R-:W-:Y:S01]  /*5640*/  VIADD R4, R3, 0x20 ;  /* 0x0000002003047836 */ /* 0x000fe20000000000 */
[----:B------:R-:W-:Y:S02]  /*5650*/  FSEL R113, R7, -INF , !P0 ;  /* 0xff80000007717808 */ /* 0x000fe40004000000 */
[C---:B------:R-:W-:Y:S02]  /*5660*/  ISETP.GE.AND P6, PT, R6.reuse, R105, PT ;  /* 0x000000690600720c */ /* 0x040fe40003fc6270 */
[----:B------:R-:W-:Y:S02]  /*5670*/  ISETP.GE.AND P0, PT, R6, R104, PT ;  /* 0x000000680600720c */ /* 0x000fe40003f06270 */
[----:B------:R-:W-:Y:S02]  /*5680*/  FSEL R88, R21, -INF , !P6 ;  /* 0xff80000015587808 */ /* 0x000fe40007000000 */
[----:B------:R-:W-:-:S02]  /*5690*/  FSEL R90, R16, -INF , !P5 ;  /* 0xff800000105a7808 */ /* 0x000fc40006800000 */
[----:B------:R-:W-:Y:S02]  /*56a0*/  FSEL R89, R18, -INF , !P4 ;  /* 0xff80000012597808 */ /* 0x000fe40006000000 */
[----:B------:R-:W-:Y:S02]  /*56b0*/  FSEL R35, R23, -INF , !P0 ;  /* 0xff80000017237808 */ /* 0x000fe40004000000 */
[-C--:B------:R-:W-:Y:S02]  /*56c0*/  ISETP.GE.AND P6, PT, R5, R105.reuse, PT ;  /* 0x000000690500720c */ /* 0x080fe40003fc6270 */
[C---:B------:R-:W-:Y:S02]  /*56d0*/  ISETP.GE.AND P5, PT, R4.reuse, R105, PT ;  /* 0x000000690400720c */ /* 0x040fe40003fa6270 */
[-C--:B------:R-:W-:Y:S01]  /*56e0*/  ISETP.GE.AND P4, PT, R4, R104.reuse, PT ;  /* 0x000000680400720c */ /* 0x080fe20003f86270 */
[----:B------:R-:W-:Y:S01]  /*56f0*/  VIADD R4, R3, 0x28 ;  /* 0x0000002803047836 */ /* 0x000fe20000000000 */
[----:B------:R-:W-:Y:S01]  /*5700*/  ISETP.GE.AND P0, PT, R5, R104, PT ;  /* 0x000000680500720c */ /* 0x000fe20003f06270 */
[----:B------:R-:W-:Y:S01]  /*5710*/  VIADD R5, R3, 0x21 ;  /* 0x0000002103057836 */ /* 0x000fe20000000000 */
[----:B------:R-:W-:-:S02]  /*5720*/  FSEL R106, R17, -INF , !P6 ;  /* 0xff800000116a7808 */ /* 0x000fc40007000000 */
[----:B------:R-:W-:Y:S02]  /*5730*/  FSEL R12, R12, -INF , !P5 ;  /* 0xff8000000c0c7808 */ /* 0x000fe40006800000 */
[----:B------:R-:W-:Y:S02]  /*5740*/  FSEL R17, R14, -INF , !P4 ;  /* 0xff8000000e117808 */ /* 0x000fe40006000000 */
        /* <DEDUP_REMOVED lines=17> */
[----:B------:R-:W-:Y:S02]  /*5860*/  FSEL R95, R95, -INF , !P0 ;  /* 0xff8000005f5f7808 */ /* 0x000fe40004000000 */
[----:B------:R-:W-:Y:S02]  /*5870*/  FSEL R93, R93, -INF , !P6 ;  /* 0xff8000005d5d7808 */ /* 0x000fe40007000000 */
[----:B------:R-:W-:-:S02]  /*5880*/  ISETP.GE.AND P0, PT, R4, R104, PT ;  /* 0x000000680400720c */ /* 0x000fc40003f06270 */
[----:B------:R-:W-:Y:S02]  /*5890*/  FSEL R14, R28, -INF , !P5 ;  /* 0xff8000001c0e7808 */ /* 0x000fe40006800000 */
[----:B------:R-:W-:Y:S02]  /*58a0*/  FSEL R25, R31, -INF , !P0 ;  /* 0xff8000001f197808 */ /* 0x000fe40004000000 */
[CC--:B------:R-:W-:Y:S02]  /*58b0*/  ISETP.GE.AND P0, PT, R3.reuse, R105.reuse, PT ;  /* 0x000000690300720c */ /* 0x0c0fe40003f06270 */
[-C--:B------:R-:W-:Y:S01]  /*58c0*/  ISETP.GE.AND P6, PT, R4, R105.reuse, PT ;  /* 0x000000690400720c */ /* 0x080fe20003fc6270 */
[----:B------:R-:W-:Y:S01]  /*58d0*/  VIADD R4, R3, 0x38 ;  /* 0x0000003803047836 */ /* 0x000fe20000000000 */
[----:B------:R-:W-:Y:S02]  /*58e0*/  FSEL R18, R8, -INF , !P0 ;  /* 0xff80000008127808 */ /* 0x000fe40004000000 */
[----:B------:R-:W-:-:S02]  /*58f0*/  ISETP.GE.AND P5, PT, R5, R105, PT ;  /* 0x000000690500720c */ /* 0x000fc40003fa6270 */
[----:B------:R-:W-:Y:S02]  /*5900*/  FSEL R24, R30, -INF , !P4 ;  /* 0xff8000001e187808 */ /* 0x000fe40006000000 */
[----:B------:R-:W-:Y:S02]  /*5910*/  PLOP3.LUT P0, PT, PT, PT, UP0, 0x80, 0x0 ;  /* 0x000000000000781c */ /* 0x000fe40003f0f008 */
[-C--:B------:R-:W-:Y:S02]  /*5920*/  ISETP.GE.AND P4, PT, R5, R104.reuse, PT ;  /* 0x000000680500720c */ /* 0x080fe40003f86270 */
[----:B------:R-:W-:Y:S02]  /*5930*/  FSEL R94, R9, -INF , !P5 ;  /* 0xff800000095e7808 */ /* 0x000fe40006800000 */
[----:B------:R-:W-:Y:S02]  /*5940*/  FSEL R16, R29, -INF , !P6 ;  /* 0xff8000001d107808 */ /* 0x000fe40007000000 */
[C---:B------:R-:W-:Y:S01]  /*5950*/  ISETP.GE.AND P5, PT, R3.reuse, R104, PT ;  /* 0x000000680300720c */ /* 0x040fe20003fa6270 */
[----:B------:R-:W-:Y:S01]  /*5960*/  VIADD R3, R3, 0x39 ;  /* 0x0000003903037836 */ /* 0x000fe20000000000 */
[----:B------:R-:W-:-:S02]  /*5970*/  FSEL R11, R11, -INF , !P4 ;  /* 0xff8000000b0b7808 */ /* 0x000fc40006000000 */
[CC--:B------:R-:W-:Y:S02]  /*5980*/  ISETP.GE.AND P6, PT, R4.reuse, R105.reuse, PT ;  /* 0x000000690400720c */ /* 0x0c0fe40003fc6270 */
[-C--:B------:R-:W-:Y:S02]  /*5990*/  ISETP.GE.AND P4, PT, R4, R104.reuse, PT ;  /* 0x000000680400720c */ /* 0x080fe40003f86270 */
[----:B------:R-:W-:Y:S02]  /*59a0*/  FSEL R84, R84, -INF , !P6 ;  /* 0xff80000054547808 */ /* 0x000fe40007000000 */
[----:B------:R-:W-:Y:S02]  /*59b0*/  FSEL R86, R86, -INF , !P4 ;  /* 0xff80000056567808 */ /* 0x000fe40006000000 */
        /* <DEDUP_REMOVED lines=19> */
[----:B------:R-:W-:Y:S02]  /*5af0*/  UIADD3 UR4, UR23, UR4, URZ ;  /* 0x0000000417047290 */ /* 0x000fe4000fffe03f */
[----:B------:R-:W-:-:S04]  /*5b00*/  LEA R3, P4, R3, R126, 0x6 ;  /* 0x0000007e03037211 */ /* 0x000fc800078830ff */
[----:B------:R-:W-:-:S05]  /*5b10*/  IMAD.U32 R9, RZ, RZ, UR4 ;  /* 0x00000004ff097e24 */ /* 0x000fca000f8e00ff */
[----:B------:R-:W-:Y:S02]  /*5b20*/  LEA.HI.X R10, R10, R129, R9, 0x6, P4 ;  /* 0x000000810a0a7211 */ /* 0x000fe400020f3409 */
[----:B------:R-:W4:Y:S01]  /*5b30*/  @!P1 LDC.64 R8, c[0x0][0x218] ;  /* 0x00008600ff089b82 */ /* 0x000f220000000a00 */
[----:B-1----:R-:W-:-:S04]  /*5b40*/  @!P3 LEA R22, P4, R3, R6, 0x1 ;  /* 0x000000060316b211 */ /* 0x002fc800078808ff */
[C-C-:B------:R-:W-:Y:S02]  /*5b50*/  @!P3 LEA.HI.X R23, R3.reuse, R7, R10.reuse, 0x1, P4 ;  /* 0x000000070317b211 */ /* 0x140fe400020f0c0a */
[C---:B---3--:R-:W-:Y:S01]  /*5b60*/  @!P2 LEA R20, P4, R3.reuse, R4, 0x1 ;  /* 0x000000040314a211 */ /* 0x048fe200078808ff */
[----:B------:R-:W1:Y:S02]  /*5b70*/  @!P3 LDC.64 R6, c[0x0][0x218] ;  /* 0x00008600ff06bb82 */ /* 0x000e640000000a00 */
[----:B------:R-:W-:Y:S01]  /*5b80*/  @!PT LDS RZ, [RZ] ;  /* 0x00000000fffff984 */ /* 0x000fe20000000800 */
[----:B------:R-:W-:Y:S01]  /*5b90*/  @!PT LDS RZ, [RZ] ;  /* 0x00000000fffff984 */ /* 0x000fe20000000800 */
[----:B------:R-:W-:Y:S01]  /*5ba0*/  @!PT LDS RZ, [RZ] ;  /* 0x00000000fffff984 */ /* 0x000fe20000000800 */
[----:B------:R2:W-:Y:S01]  /*5bb0*/  @!P3 LDGSTS.E.BYPASS.LTC128B.128 [R122+0x3000], desc[UR18][R22.64] ;  /* 0x03000000167abfae */ /* 0x0005e2000b901d52 */
[----:B------:R-:W-:-:S03]  /*5bc0*/  @!P2 LEA.HI.X R21, R3, R5, R10, 0x1, P4 ;  /* 0x000000050315a211 */ /* 0x000fc600020f0c0a */
[----:B------:R2:W-:Y:S02]  /*5bd0*/  @P2 STS.128 [R122+0x4000], RZ ;  /* 0x004000ff7a002388 */ /* 0x0005e40000000c00 */
[----:B------:R-:W3:Y:S02]  /*5be0*/  @!P2 LDC.64 R4, c[0x0][0x218] ;  /* 0x00008600ff04ab82 */ /* 0x000ee40000000a00 */
[----:B------:R-:W-:Y:S01]  /*5bf0*/  @!PT LDS RZ, [RZ] ;  /* 0x00000000fffff984 */ /* 0x000fe20000000800 */
[----:B------:R-:W-:Y:S01]  /*5c00*/  @!PT LDS RZ, [RZ] ;  /* 0x00000000fffff984 */ /* 0x000fe20000000800 */
[----:B------:R-:W-:Y:S01]  /*5c10*/  @!PT LDS RZ, [RZ] ;  /* 0x00000000fffff984 */ /* 0x000fe20000000800 */
[----:B------:R2:W-:Y:S04]  /*5c20*/  @!P2 LDGSTS.E.BYPASS.LTC128B.128 [R122+0x4000], desc[UR18][R20.64+0x40] ;  /* 0x04000040147aafae */ /* 0x0005e8000b901d52 */
[----:B------:R2:W-:Y:S01]  /*5c30*/  @P1 STS.128 [R122+0x5000], RZ ;  /* 0x005000ff7a001388 */ /* 0x0005e20000000c00 */
[----:B----4-:R-:W-:-:S04]  /*5c40*/  @!P1 LEA R8, P4, R3, R8, 0x1 ;  /* 0x0000000803089211 */ /* 0x010fc800078808ff */
[C---:B------:R-:W-:Y:S02]  /*5c50*/  @!P1 LEA.HI.X R9, R3.reuse, R9, R10, 0x1, P4 ;  /* 0x0000000903099211 */ /* 0x040fe400020f0c0a */
[----:B------:R-:W-:-:S03]  /*5c60*/  IADD3 R3, P4, R3, UR25, RZ ;  /* 0x0000001903037c10 */ /* 0x000fc6000ff9e0ff */
[----:B------:R-:W-:Y:S01]  /*5c70*/  @!PT LDS RZ, [RZ] ;  /* 0x00000000fffff984 */ /* 0x000fe20000000800 */
[----:B------:R-:W-:Y:S01]  /*5c80*/  @!PT LDS RZ, [RZ] ;  /* 0x00000000fffff984 */ /* 0x000fe20000000800 */
[----:B------:R-:W-:Y:S01]  /*5c90*/  @!PT LDS RZ, [RZ] ;  /* 0x00000000fffff984 */ /* 0x000fe20000000800 */
[----:B------:R2:W-:Y:S01]  /*5ca0*/  @!P1 LDGSTS.E.BYPASS.LTC128B.128 [R122+0x5000], desc[UR18][R8.64+0x80] ;  /* 0x05000080087a9fae */ /* 0x0005e2000b901d52 */
[C---:B-1----:R-:W-:Y:S02]  /*5cb0*/  @!P3 LEA R6, P5, R3.reuse, R6, 0x1 ;  /* 0x000000060306b211 */ /* 0x042fe400078a08ff */
[----:B------:R-:W-:Y:S01]  /*5cc0*/  IADD3.X R10, R10, UR24, RZ, P4, !PT ;  /* 0x000000180a0a7c10 */ /* 0x000fe2000a7fe4ff */
[----:B------:R2:W-:Y:S01]  /*5cd0*/  @P3 STS.128 [R122+0x3800], RZ ;  /* 0x003800ff7a003388 */ /* 0x0005e20000000c00 */
[C---:B---3--:R-:W-:Y:S02]  /*5ce0*/  @!P2 LEA R4, P4, R3.reuse, R4, 0x1 ;  /* 0x000000040304a211 */ /* 0x048fe400078808ff */
        /* <DEDUP_REMOVED lines=20> */
.L_x_832:
[----:B------:R-:W-:Y:S05]  /*5e30*/  BSYNC B0 ;  /* 0x0000000000007941 */ /* 0x000fea0003800000 */
.L_x_831:
[----:B------:R-:W0:Y:S02]  /*5e40*/  LDGDEPBAR ;  /* 0x00000000000079af */ /* 0x000e240000000000 */
.L_x_830:
[----:B------:R-:W-:Y:S01]  /*5e50*/  FMNMX.FTZ R3, R2, R18, !PT ;  /* 0x0000001202037209 */ /* 0x000fe20007810000 */
[----:B------:R-:W-:Y:S01]  /*5e60*/  IMAD.WIDE.U32 R30, R103, -0x326172a9, RZ ;  /* 0xcd9e8d57671e7825 */ /* 0x000fe200078e00ff */
[----:B-12---:R-:W-:Y:S01]  /*5e70*/  FMNMX.FTZ R4, R0, R105, !PT ;  /* 0x0000006900047209 */ /* 0x006fe20007810000 */
[----:B------:R-:W-:Y:S01]  /*5e80*/  USHF.L.U32 UR6, UR15, 0x1, URZ ;  /* 0x000000010f067899 */ /* 0x000fe2000800063f */
[----:B------:R-:W-:Y:S01]  /*5e90*/  FMNMX.FTZ R3, R94, R3, !PT ;  /* 0x000000035e037209 */ /* 0x000fe20007810000 */
[----:B------:R-:W-:Y:S01]  /*5ea0*/  @UP0 UIADD3 UR16, UR16, -0x3, URZ ;  /* 0xfffffffd10100890 */ /* 0x000fe2000fffe03f */
[----:B------:R-:W-:Y:S01]  /*5eb0*/  FMNMX.FTZ R4, R11, R4, !PT ;  /* 0x000000040b047209 */ /* 0x000fe20007810000 */
[----:B------:R-:W-:Y:S01]  /*5ec0*/  UIADD3 UR4, UR6, 0x1, URZ ;  /* 0x0000000106047890 */ /* 0x000fe2000fffe03f */
        /* <DEDUP_REMOVED lines=20> */
[----:B------:R-:W-:-:S03]  /*6010*/  FMNMX.FTZ R3, R14, R3, !PT ;  /* 0x000000030e037209 */ /* 0x000fc60007810000 */
[----:B------:R-:W-:Y:S01]  /*6020*/  IMAD.WIDE.U32 R28, R28, -0x2daee0ad, RZ ;  /* 0xd2511f531c1c7825 */ /* 0x000fe200078e00ff */
[----:B------:R-:W-:-:S04]  /*6030*/  FMNMX.FTZ R3, R16, R3, !PT ;  /* 0x0000000310037209 */ /* 0x000fc80007810000 */
[----:B------:R-:W-:Y:S02]  /*6040*/  FMNMX.FTZ R6, R84, R3, !PT ;  /* 0x0000000354067209 */ /* 0x000fe40007810000 */
[----:B------:R-:W-:Y:S02]  /*6050*/  FMNMX.FTZ R3, R95, R4, !PT ;  /* 0x000000045f037209 */ /* 0x000fe40007810000 */
[----:B------:R-:W-:Y:S02]  /*6060*/  FMNMX.FTZ R6, R85, R6, !PT ;  /* 0x0000000655067209 */ /* 0x000fe40007810000 */
[----:B------:R-:W-:-:S03]  /*6070*/  FMNMX.FTZ R4, R24, R3, !PT ;  /* 0x0000000318047209 */ /* 0x000fc60007810000 */
[----:B------:R-:W1:Y:S01]  /*6080*/  SHFL.BFLY PT, R9, R6, 0x2, 0x1f ;  /* 0x0c401f0006097f89 */ /* 0x000e6200000e0000 */
[----:B------:R-:W-:-:S04]  /*6090*/  FMNMX.FTZ R3, R25, R4, !PT ;  /* 0x0000000419037209 */ /* 0x000fc80007810000 */
[----:B------:R-:W-:-:S04]  /*60a0*/  FMNMX.FTZ R4, R86, R3, !PT ;  /* 0x0000000356047209 */ /* 0x000fc80007810000 */
[----:B------:R-:W-:-:S05]  /*60b0*/  FMNMX.FTZ R7, R87, R4, !PT ;  /* 0x0000000457077209 */ /* 0x000fca0007810000 */
[----:B------:R-:W2:Y:S01]  /*60c0*/  SHFL.BFLY PT, R8, R7, 0x2, 0x1f ;  /* 0x0c401f0007087f89 */ /* 0x000ea200000e0000 */
[----:B-1----:R-:W-:-:S05]  /*60d0*/  FMNMX.FTZ R9, R6, R9, !PT ;  /* 0x0000000906097209 */ /* 0x002fca0007810000 */
[----:B------:R-:W1:Y:S01]  /*60e0*/  SHFL.BFLY PT, R32, R9, 0x1, 0x1f ;  /* 0x0c201f0009207f89 */ /* 0x000e6200000e0000 */
[----:B--2---:R-:W-:Y:S01]  /*60f0*/  FMNMX.FTZ R8, R7, R8, !PT ;  /* 0x0000000807087209 */ /* 0x004fe20007810000 */
[----:B------:R-:W-:-:S04]  /*6100*/  IMAD.WIDE.U32 R6, R96, -0x2daee0ad, RZ ;  /* 0xd2511f5360067825 */ /* 0x000fc800078e00ff */
[----:B------:R-:W2:Y:S01]  /*6110*/  SHFL.BFLY PT, R3, R8, 0x1, 0x1f ;  /* 0x0c201f0008037f89 */ /* 0x000ea200000e0000 */
[----:B-1----:R-:W-:Y:S01]  /*6120*/  FMNMX.FTZ R32, R9, R32, !PT ;  /* 0x0000002009207209 */ /* 0x002fe20007810000 */
[----:B------:R-:W-:-:S03]  /*6130*/  VIADD R9, R134, 0x3c6ef372 ;  /* 0x3c6ef37286097836 */ /* 0x000fc60000000000 */
[C---:B------:R-:W-:Y:S01]  /*6140*/  FSETP.NEU.FTZ.AND P1, PT, R32.reuse, -INF , PT ;  /* 0xff8000002000780b */ /* 0x040fe20003f3d000 */
[----:B------:R-:W-:-:S03]  /*6150*/  FMUL.FTZ R21, R32, UR14 ;  /* 0x0000000e20157c20 */ /* 0x000fc60008410000 */
[----:B------:R-:W-:Y:S02]  /*6160*/  FSEL R5, R32, RZ, P1 ;  /* 0x000000ff20057208 */ /* 0x000fe40000800000 */
[----:B------:R-:W-:-:S03]  /*6170*/  FSEL R21, R21, RZ, P1 ;  /* 0x000000ff15157208 */ /* 0x000fc60000800000 */
[----:B------:R-:W-:Y:S01]  /*6180*/  FADD.FTZ R10, R2, -R5 ;  /* 0x80000005020a7221 */ /* 0x000fe20000010000 */
[----:B------:R-:W-:Y:S02]  /*6190*/  VIADD R5, R135, 0xbb67ae85 ;  /* 0xbb67ae8587057836 */ /* 0x000fe40000000000 */
[----:B------:R-:W-:Y:S01]  /*61a0*/  FFMA.FTZ R4, R18, UR14, -R21 ;  /* 0x0000000e12047c23 */ /* 0x000fe20008010815 */
[----:B--2---:R-:W-:Y:S01]  /*61b0*/  FMNMX.FTZ R3, R8, R3, !PT ;  /* 0x0000000308037209 */ /* 0x004fe20007810000 */
[----:B------:R-:W-:Y:S01]  /*61c0*/  FMUL.FTZ R10, R10, UR14 ;  /* 0x0000000e0a0a7c20 */ /* 0x000fe20008410000 */
[----:B------:R-:W-:Y:S01]  /*61d0*/  LOP3.LUT R2, R7, UR4, R135, 0x96, !PT ;  /* 0x0000000407027c12 */ /* 0x000fe2000f8e9687 */
[----:B------:R-:W-:Y:S01]  /*61e0*/  FFMA.FTZ R27, R26, UR14, -R21 ;  /* 0x0000000e1a1b7c23 */ /* 0x000fe20008010815 */
[----:B------:R-:W-:Y:S01]  /*61f0*/  LOP3.LUT R22, R29, R6, R5, 0x96, !PT ;  /* 0x000000061d167212 */ /* 0x000fe200078e9605 */
[----:B------:R-:W-:Y:S01]  /*6200*/  MUFU.EX2 R4, R4 ;  /* 0x0000000400047308 */ /* 0x000fe20000000800 */
[----:B------:R-:W-:Y:S01]  /*6210*/  LOP3.LUT R6, R7, UR6, R135, 0x96, !PT ;  /* 0x0000000607067c12 */ /* 0x000fe2000f8e9687 */
[----:B------:R-:W-:Y:S01]  /*6220*/  IMAD.WIDE.U32 R110, R2, -0x326172a9, RZ ;  /* 0xcd9e8d57026e7825 */ /* 0x000fe200078e00ff */
[----:B------:R-:W-:-:S03]  /*6230*/  FSETP.NEU.FTZ.AND P1, PT, R3, -INF , PT ;  /* 0xff8000000300780b */ /* 0x000fc60003f3d000 */
[----:B------:R-:W-:Y:S01]  /*6240*/  FFMA.FTZ R104, R94, UR14, -R21 ;  /* 0x0000000e5e687c23 */ /* 0x000fe20008010815 */
[----:B------:R-:W-:Y:S01]  /*6250*/  PRMT R26, R102, 0x7054, R102 ;  /* 0x00007054661a7816 */ /* 0x000fe20000000066 */
[----:B------:R-:W-:Y:S01]  /*6260*/  IMAD.WIDE.U32 R6, R6, -0x326172a9, RZ ;  /* 0xcd9e8d5706067825 */ /* 0x000fe200078e00ff */
[----:B------:R-:W1:Y:S03]  /*6270*/  MUFU.EX2 R8, R10 ;  /* 0x0000000a00087308 */ /* 0x000e660000000800 */
[----:B------:R-:W-:-:S04]  /*6280*/  IMAD.WIDE.U32 R22, R22, -0x326172a9, RZ ;  /* 0xcd9e8d5716167825 */ /* 0x000fc800078e00ff */
[----:B------:R-:W-:Y:S01]  /*6290*/  VIADD R5, R134, 0x9e3779b9 ;  /* 0x9e3779b986057836 */ /* 0x000fe20000000000 */
[C-C-:B------:R-:W-:Y:S01]  /*62a0*/  LOP3.LUT R6, R23.reuse, R6, R9.reuse, 0x96, !PT ;  /* 0x0000000617067212 */ /* 0x140fe200078e9609 */
[----:B------:R-:W-:Y:S01]  /*62b0*/  MUFU.EX2 R27, R27 ;  /* 0x0000001b001b7308 */ /* 0x000fe20000000800 */
[----:B------:R-:W-:Y:S02]  /*62c0*/  LOP3.LUT R2, R23, R110, R9, 0x96, !PT ;  /* 0x0000006e17027212 */ /* 0x000fe400078e9609 */
[----:B------:R-:W-:Y:S02]  /*62d0*/  FSEL R9, R3, RZ, P1 ;  /* 0x000000ff03097208 */ /* 0x000fe40000800000 */
[-CC-:B------:R-:W-:Y:S02]  /*62e0*/  LOP3.LUT R7, R7, R30.reuse, R5.reuse, 0x96, !PT ;  /* 0x0000001e07077212 */ /* 0x180fe400078e9605 */
[----:B------:R-:W-:Y:S01]  /*62f0*/  LOP3.LUT R5, R111, R30, R5, 0x96, !PT ;  /* 0x0000001e6f057212 */ /* 0x000fe200078e9605 */
[----:B------:R-:W-:-:S04]  /*6300*/  IMAD.WIDE.U32 R110, R6, -0x2daee0ad, RZ ;  /* 0xd2511f53066e7825 */ /* 0x000fc800078e00ff */
[-C--:B-1----:R-:W-:Y:S01]  /*6310*/  FFMA.FTZ R137, R137, R8.reuse, R4 ;  /* 0x0000000889897223 */ /* 0x082fe20000010004 */
        /* <DEDUP_REMOVED lines=24> */
[----:B------:R-:W-:Y:S01]  /*64a0*/  FADD.FTZ R8, R0, -R9 ;  /* 0x8000000900087221 */ /* 0x000fe20000010000 */
[----:B------:R-:W-:Y:S01]  /*64b0*/  VIADD R9, R135, 0x76cf5d0a ;  /* 0x76cf5d0a87097836 */ /* 0x000fe20000000000 */
[----:B------:R-:W1:Y:S01]  /*64c0*/  MUFU.EX2 R104, R104 ;  /* 0x0000006800687308 */ /* 0x000e620000000800 */
[----:B------:R-:W-:-:S04]  /*64d0*/  IMAD.WIDE.U32 R114, R7, -0x2daee0ad, RZ ;  /* 0xd2511f5307727825 */ /* 0x000fc800078e00ff */
[----:B------:R-:W-:Y:S01]  /*64e0*/  IMAD.WIDE.U32 R30, R5, -0x2daee0ad, RZ ;  /* 0xd2511f53051e7825 */ /* 0x000fe200078e00ff */
[----:B------:R-:W-:-:S03]  /*64f0*/  LOP3.LUT R0, R115, R28, R9, 0x96, !PT ;  /* 0x0000001c73007212 */ /* 0x000fc600078e9609 */
[----:B------:R-:W-:Y:S01]  /*6500*/  VIADD R6, R135, 0x32370b8f ;  /* 0x32370b8f87067836 */ /* 0x000fe20000000000 */
[----:B------:R-:W-:Y:S01]  /*6510*/  LOP3.LUT R9, R31, R28, R9, 0x96, !PT ;  /* 0x0000001c1f097212 */ /* 0x000fe200078e9609 */
[----:B------:R-:W-:-:S03]  /*6520*/  IMAD.WIDE.U32 R28, R2, -0x2daee0ad, RZ ;  /* 0xd2511f53021c7825 */ /* 0x000fc600078e00ff */
[--C-:B------:R-:W-:Y:S01]  /*6530*/  LOP3.LUT R5, R111, R114, R6.reuse, 0x96, !PT ;  /* 0x000000726f057212 */ /* 0x100fe200078e9606 */
[----:B------:R-:W-:Y:S01]  /*6540*/  IMAD.WIDE.U32 R138, R0, -0x326172a9, RZ ;  /* 0xcd9e8d57008a7825 */ /* 0x000fe200078e00ff */
[----:B------:R-:W-:Y:S02]  /*6550*/  LOP3.LUT R2, R29, R30, R6, 0x96, !PT ;  /* 0x0000001e1d027212 */ /* 0x000fe400078e9606 */
[----:B-1----:R-:W-:Y:S01]  /*6560*/  F2FP.BF16.F32.PACK_AB R4, R104, R4 ;  /* 0x000000046804723e */ /* 0x002fe200000010ff */
[----:B------:R-:W-:Y:S02]  /*6570*/  VIADD R7, R134, 0xdaa66d2b ;  /* 0xdaa66d2b86077836 */ /* 0x000fe40000000000 */
[----:B------:R-:W-:-:S03]  /*6580*/  IMAD.WIDE.U32 R30, R9, -0x326172a9, RZ ;  /* 0xcd9e8d57091e7825 */ /* 0x000fc600078e00ff */
[-CC-:B------:R-:W-:Y:S02]  /*6590*/  LOP3.LUT R6, R139, R22.reuse, R7.reuse, 0x96, !PT ;  /* 0x000000168b067212 */ /* 0x180fe400078e9607 */
[----:B------:R-:W-:-:S03]  /*65a0*/  LOP3.LUT R0, R31, R22, R7, 0x96, !PT ;  /* 0x000000161f007212 */ /* 0x000fc600078e9607 */
[----:B------:R-:W-:-:S04]  /*65b0*/  IMAD.WIDE.U32 R114, R6, -0x2daee0ad, RZ ;  /* 0xd2511f5306727825 */ /* 0x000fc800078e00ff */
[----:B------:R-:W-:Y:S01]  /*65c0*/  VIADD R6, R134, 0x78dde6e4 ;  /* 0x78dde6e486067836 */ /* 0x000fe20000000000 */
[----:B------:R-:W-:Y:S01]  /*65d0*/  LOP3.LUT R7, R115, R110, R131, 0x96, !PT ;  /* 0x0000006e73077212 */ /* 0x000fe200078e9683 */
[----:B------:R-:W-:-:S04]  /*65e0*/  IMAD.WIDE.U32 R110, R5, -0x326172a9, RZ ;  /* 0xcd9e8d57056e7825 */ /* 0x000fc800078e00ff */
[----:B------:R-:W-:Y:S01]  /*65f0*/  IMAD.WIDE.U32 R140, R7, -0x326172a9, RZ ;  /* 0xcd9e8d57078c7825 */ /* 0x000fe200078e00ff */
[----:B------:R-:W-:-:S03]  /*6600*/  LOP3.LUT R22, R111, R138, R6, 0x96, !PT ;  /* 0x0000008a6f167212 */ /* 0x000fc600078e9606 */
        /* <DEDUP_REMOVED lines=11> */
[----:B------:R-:W-:-:S03]  /*66c0*/  LOP3.LUT R0, R114, 0xffff, RZ, 0xc0, !PT ;  /* 0x0000ffff72007812 */ /* 0x000fc600078ec0ff */
[----:B------:R-:W-:Y:S01]  /*66d0*/  VIADD R7, R134, 0xb54cda56 ;  /* 0xb54cda5686077836 */ /* 0x000fe20000000000 */
[----:B------:R-:W-:Y:S01]  /*66e0*/  LOP3.LUT R28, R143, R138, R130, 0x96, !PT ;  /* 0x0000008a8f1c7212 */ /* 0x000fe200078e9682 */
[----:B------:R-:W-:Y:S01]  /*66f0*/  IMAD.WIDE.U32 R30, R30, -0x326172a9, RZ ;  /* 0xcd9e8d571e1e7825 */ /* 0x000fe200078e00ff */
[----:B------:R-:W-:Y:S02]  /*6700*/  SHF.R.U32.HI R0, RZ, 0x8, R0 ;  /* 0x00000008ff007819 */ /* 0x000fe40000011600 */
[--C-:B------:R-:W-:Y:S01]  /*6710*/  LOP3.LUT R5, R115, R140, R7.reuse, 0x96, !PT ;  /* 0x0000008c73057212 */ /* 0x100fe200078e9607 */
[----:B------:R-:W-:Y:S01]  /*6720*/  IMAD.WIDE.U32 R110, R110, -0x2daee0ad, RZ ;  /* 0xd2511f536e6e7825 */ /* 0x000fe200078e00ff */
[----:B------:R-:W-:Y:S02]  /*6730*/  LOP3.LUT R18, R31, R142, R7, 0x96, !PT ;  /* 0x0000008e1f127212 */ /* 0x000fe400078e9607 */
[----:B------:R-:W-:Y:S01]  /*6740*/  LOP3.LUT R9, R5, 0xff, RZ, 0xc0, !PT ;  /* 0x000000ff05097812 */ /* 0x000fe200078ec0ff */
[----:B------:R-:W-:-:S02]  /*6750*/  VIADD R7, R135, 0x646e171e ;  /* 0x646e171e87077836 */ /* 0x000fc40000000000 */
[----:B------:R-:W-:-:S03]  /*6760*/  IMAD.WIDE.U32 R28, R28, -0x2daee0ad, RZ ;  /* 0xd2511f531c1c7825 */ /* 0x000fc600078e00ff */
[----:B------:R-:W-:Y:S01]  /*6770*/  LOP3.LUT R107, R111, R22, R7, 0x96, !PT ;  /* 0x000000166f6b7212 */ /* 0x000fe200078e9607 */
[----:B------:R-:W-:Y:S01]  /*6780*/  FFMA.FTZ R22, R108, UR14, -R21 ;  /* 0x0000000e6c167c23 */ /* 0x000fe20008010815 */
[----:B------:R-:W-:Y:S01]  /*6790*/  LOP3.LUT R2, R29, R6, R7, 0x96, !PT ;  /* 0x000000061d027212 */ /* 0x000fe200078e9607 */
[----:B------:R-:W-:Y:S01]  /*67a0*/  FMUL.FTZ R108, R8, UR14 ;  /* 0x0000000e086c7c20 */ /* 0x000fe20008410000 */
[----:B------:R-:W-:-:S03]  /*67b0*/  LOP3.LUT R7, R114, 0xff, RZ, 0xc0, !PT ;  /* 0x000000ff72077812 */ /* 0x000fc600078ec0ff */
[----:B------:R-:W1:Y:S01]  /*67c0*/  MUFU.EX2 R22, R22 ;  /* 0x0000001600167308 */ /* 0x000e620000000800 */
[----:B------:R-:W-:Y:S02]  /*67d0*/  PRMT R7, R7, 0x5410, R0 ;  /* 0x0000541007077816 */ /* 0x000fe40000000000 */
[----:B------:R-:W-:-:S03]  /*67e0*/  SHF.R.U32.HI R0, RZ, 0x18, R114 ;  /* 0x00000018ff007819 */ /* 0x000fc60000011672 */
[----:B------:R-:W-:Y:S02]  /*67f0*/  HSET2.LE.AND R6, R7, R26, PT ;  /* 0x0000001a07067233 */ /* 0x000fe40003803000 */
[----:B------:R-:W2:Y:S01]  /*6800*/  MUFU.EX2 R108, R108 ;  /* 0x0000006c006c7308 */ /* 0x000ea20000000800 */
[----:B-1----:R-:W-:-:S04]  /*6810*/  F2FP.BF16.F32.PACK_AB R7, R22, R27 ;  /* 0x0000001b1607723e */ /* 0x002fc800000010ff */
[----:B------:R-:W-:Y:S02]  /*6820*/  LOP3.LUT R6, R6, R7, RZ, 0xc0, !PT ;  /* 0x0000000706067212 */ /* 0x000fe400078ec0ff */
[----:B------:R-:W-:Y:S01]  /*6830*/  SHF.R.U32.HI R7, RZ, 0x10, R114 ;  /* 0x00000010ff077819 */ /* 0x000fe20000011672 */
[-C--:B--2---:R-:W-:Y:S01]  /*6840*/  FMUL.FTZ R74, R74, R108.reuse ;  /* 0x0000006c4a4a7220 */ /* 0x084fe20000410000 */
[-C--:B------:R-:W-:Y:S02]  /*6850*/  FMUL.FTZ R75, R75, R108.reuse ;  /* 0x0000006c4b4b7220 */ /* 0x080fe40000410000 */
[----:B------:R-:W-:Y:S01]  /*6860*/  LOP3.LUT R7, R7, 0xff, RZ, 0xc0, !PT ;  /* 0x000000ff07077812 */ /* 0x000fe200078ec0ff */
[-C--:B------:R-:W-:Y:S01]  /*6870*/  FMUL.FTZ R78, R78, R108.reuse ;  /* 0x0000006c4e4e7220 */ /* 0x080fe20000410000 */
[-C--:B------:R-:W-:Y:S01]  /*6880*/  FMUL.FTZ R79, R79, R108.reuse ;  /* 0x0000006c4f4f7220 */ /* 0x080fe20000410000 */
[-C--:B------:R-:W-:Y:S01]  /*6890*/  FMUL.FTZ R82, R82, R108.reuse ;  /* 0x0000006c52527220 */ /* 0x080fe20000410000 */
[----:B------:R-:W-:Y:S01]  /*68a0*/  PRMT R7, R7, 0x5410, R0 ;  /* 0x0000541007077816 */ /* 0x000fe20000000000 */
[----:B------:R-:W-:Y:S01]  /*68b0*/  FMUL.FTZ R0, R3, UR14 ;  /* 0x0000000e03007c20 */ /* 0x000fe20008410000 */
[-C--:B------:R-:W-:Y:S01]  /*68c0*/  FMUL.FTZ R83, R83, R108.reuse ;  /* 0x0000006c53537220 */ /* 0x080fe20000410000 */
[-C--:B------:R-:W-:Y:S01]  /*68d0*/  FMUL.FTZ R38, R38, R108.reuse ;  /* 0x0000006c26267220 */ /* 0x080fe20000410000 */
[-C--:B------:R-:W-:Y:S01]  /*68e0*/  FMUL.FTZ R39, R39, R108.reuse ;  /* 0x0000006c27277220 */ /* 0x080fe20000410000 */
[----:B------:R-:W-:Y:S01]  /*68f0*/  HSET2.LE.AND R7, R7, R26, PT ;  /* 0x0000001a07077233 */ /* 0x000fe20003803000 */
[-C--:B------:R-:W-:Y:S01]  /*6900*/  FMUL.FTZ R42, R42, R108.reuse ;  /* 0x0000006c2a2a7220 */ /* 0x080fe20000410000 */
[----:B------:R-:W-:Y:S01]  /*6910*/  FSEL R0, R0, RZ, P1 ;  /* 0x000000ff00007208 */ /* 0x000fe20000800000 */
[-C--:B------:R-:W-:Y:S01]  /*6920*/  FMUL.FTZ R43, R43, R108.reuse ;  /* 0x0000006c2b2b7220 */ /* 0x080fe20000410000 */
[-C--:B------:R-:W-:Y:S01]  /*6930*/  FMUL.FTZ R46, R46, R108.reuse ;  /* 0x0000006c2e2e7220 */ /* 0x080fe20000410000 */
[-C--:B------:R-:W-:Y:S01]  /*6940*/  FMUL.FTZ R47, R47, R108.reuse ;  /* 0x0000006c2f2f7220 */ /* 0x080fe20000410000 */
[-C--:B------:R-:W-:Y:S01]  /*6950*/  FMUL.FTZ R50, R50, R108.reuse ;  /* 0x0000006c32327220 */ /* 0x080fe20000410000 */
[--C-:B------:R-:W-:Y:S01]  /*6960*/  FFMA.FTZ R23, R109, UR14, -R0.reuse ;  /* 0x0000000e6d177c23 */ /* 0x100fe20008010800 */
[--C-:B------:R-:W-:Y:S01]  /*6970*/  FFMA.FTZ R20, R113, UR14, -R0.reuse ;  /* 0x0000000e71147c23 */ /* 0x100fe20008010800 */
[--C-:B------:R-:W-:Y:S01]  /*6980*/  FFMA.FTZ R105, R105, UR14, -R0.reuse ;  /* 0x0000000e69697c23 */ /* 0x100fe20008010800 */
[--C-:B------:R-:W-:Y:S01]  /*6990*/  FFMA.FTZ R94, R11, UR14, -R0.reuse ;  /* 0x0000000e0b5e7c23 */ /* 0x100fe20008010800 */
        /* <DEDUP_REMOVED lines=12> */
[----:B------:R-:W-:Y:S01]  /*6a60*/  FMUL.FTZ R71, R71, R108 ;  /* 0x0000006c47477220 */ /* 0x000fe20000410000 */
[--C-:B------:R-:W-:Y:S01]  /*6a70*/  FFMA.FTZ R109, R88, UR14, -R21.reuse ;  /* 0x0000000e586d7c23 */ /* 0x100fe20008010815 */
[----:B------:R-:W-:Y:S01]  /*6a80*/  FFMA.FTZ R88, R106, UR14, -R21 ;  /* 0x0000000e6a587c23 */ /* 0x000fe20008010815 */
[--C-:B------:R-:W-:Y:S01]  /*6a90*/  FFMA.FTZ R89, R89, UR14, -R0.reuse ;  /* 0x0000000e59597c23 */ /* 0x100fe20008010800 */
[----:B------:R-:W-:-:S02]  /*6aa0*/  FFMA.FTZ R86, R86, UR14, -R0 ;  /* 0x0000000e56567c23 */ /* 0x000fc40008010800 */
[----:B------:R-:W-:Y:S08]  /*6ab0*/  MUFU.EX2 R105, R105 ;  /* 0x0000006900697308 */ /* 0x000ff00000000800 */
[----:B------:R-:W2:Y:S01]  /*6ac0*/  MUFU.EX2 R94, R94 ;  /* 0x0000005e005e7308 */ /* 0x000ea20000000800 */
[----:B-1----:R-:W-:-:S04]  /*6ad0*/  F2FP.BF16.F32.PACK_AB R10, R20, R23 ;  /* 0x00000017140a723e */ /* 0x002fc800000010ff */
[----:B------:R-:W-:Y:S02]  /*6ae0*/  LOP3.LUT R7, R7, R10, RZ, 0xc0, !PT ;  /* 0x0000000a07077212 */ /* 0x000fe400078ec0ff */
[----:B------:R-:W-:Y:S01]  /*6af0*/  LOP3.LUT R10, R5, 0xffff, RZ, 0xc0, !PT ;  /* 0x0000ffff050a7812 */ /* 0x000fe200078ec0ff */
[----:B------:R-:W-:Y:S03]  /*6b00*/  MUFU.EX2 R88, R88 ;  /* 0x0000005800587308 */ /* 0x000fe60000000800 */
[----:B------:R-:W-:-:S04]  /*6b10*/  SHF.R.U32.HI R10, RZ, 0x8, R10 ;  /* 0x00000008ff0a7819 */ /* 0x000fc8000001160a */
[----:B------:R-:W-:Y:S01]  /*6b20*/  PRMT R9, R9, 0x5410, R10 ;  /* 0x0000541009097816 */ /* 0x000fe2000000000a */
[----:B------:R-:W-:Y:S04]  /*6b30*/  MUFU.EX2 R89, R89 ;  /* 0x0000005900597308 */ /* 0x000fe80000000800 */
[----:B------:R-:W-:-:S04]  /*6b40*/  HSET2.LE.AND R9, R9, R26, PT ;  /* 0x0000001a09097233 */ /* 0x000fc80003803000 */
[----:B------:R-:W-:Y:S01]  /*6b50*/  MUFU.EX2 R109, R109 ;  /* 0x0000006d006d7308 */ /* 0x000fe20000000800 */
[----:B------:R-:W-:Y:S02]  /*6b60*/  LOP3.LUT R4, R9, R4, RZ, 0xc0, !PT ;  /* 0x0000000409047212 */ /* 0x000fe400078ec0ff */
[--C-:B------:R-:W-:Y:S02]  /*6b70*/  SHF.R.U32.HI R9, RZ, 0x10, R5.reuse ;  /* 0x00000010ff097819 */ /* 0x100fe40000011605 */
[----:B------:R-:W-:Y:S02]  /*6b80*/  SHF.R.U32.HI R5, RZ, 0x18, R5 ;  /* 0x00000018ff057819 */ /* 0x000fe40000011605 */
[----:B------:R-:W-:-:S04]  /*6b90*/  LOP3.LUT R10, R9, 0xff, RZ, 0xc0, !PT ;  /* 0x000000ff090a7812 */ /* 0x000fc800078ec0ff */
[----:B------:R-:W-:Y:S02]  /*6ba0*/  PRMT R5, R10, 0x5410, R5 ;  /* 0x000054100a057816 */ /* 0x000fe40000000005 */
[----:B--2---:R-:W-:-:S03]  /*6bb0*/  F2FP.BF16.F32.PACK_AB R10, R94, R105 ;  /* 0x000000695e0a723e */ /* 0x004fc600000010ff */
[----:B------:R-:W-:-:S05]  /*6bc0*/  HSET2.LE.AND R5, R5, R26, PT ;  /* 0x0000001a05057233 */ /* 0x000fca0003803000 */
[----:B------:R-:W-:Y:S02]  /*6bd0*/  LOP3.LUT R5, R5, R10, RZ, 0xc0, !PT ;  /* 0x0000000a05057212 */ /* 0x000fe400078ec0ff */
        /* <DEDUP_REMOVED lines=18> */
[----:B------:R-:W-:-:S06]  /*6d00*/  LOP3.LUT R9, R107, 0xff, RZ, 0xc0, !PT ;  /* 0x000000ff6b097812 */ /* 0x000fcc00078ec0ff */
[----:B------:R-:W-:Y:S01]  /*6d10*/  LOP3.LUT R4, R110, 0xffff, RZ, 0xc0, !PT ;  /* 0x0000ffff6e047812 */ /* 0x000fe200078ec0ff */
[----:B------:R-:W-:Y:S01]  /*6d20*/  FFMA.FTZ R5, R146, R108, R105 ;  /* 0x0000006c92057223 */ /* 0x000fe20000010069 */
[----:B------:R-:W-:Y:S01]  /*6d30*/  LOP3.LUT R11, R110, 0xff, RZ, 0xc0, !PT ;  /* 0x000000ff6e0b7812 */ /* 0x000fe200078ec0ff */
[--C-:B------:R-:W-:Y:S01]  /*6d40*/  FFMA.FTZ R108, R34, UR14, -R21.reuse ;  /* 0x0000000e226c7c23 */ /* 0x100fe20008010815 */
[----:B------:R-:W-:Y:S01]  /*6d50*/  SHF.R.U32.HI R4, RZ, 0x8, R4 ;  /* 0x00000008ff047819 */ /* 0x000fe20000011604 */
[----:B------:R-:W-:Y:S01]  /*6d60*/  FFMA.FTZ R105, R90, UR14, -R21 ;  /* 0x0000000e5a697c23 */ /* 0x000fe20008010815 */
[----:B------:R-:W-:Y:S01]  /*6d70*/  FFMA.FTZ R34, R91, UR14, -R0 ;  /* 0x0000000e5b227c23 */ /* 0x000fe20008010800 */
[----:B------:R-:W-:Y:S01]  /*6d80*/  SHF.R.U32.HI R6, RZ, 0x10, R110 ;  /* 0x00000010ff067819 */ /* 0x000fe2000001166e */
[----:B------:R-:W-:Y:S01]  /*6d90*/  FADD.FTZ R90, R104, R137 ;  /* 0x00000089685a7221 */ /* 0x000fe20000010000 */
[----:B------:R-:W-:Y:S01]  /*6da0*/  PRMT R11, R11, 0x5410, R4 ;  /* 0x000054100b0b7816 */ /* 0x000fe20000000004 */
[----:B------:R-:W-:Y:S01]  /*6db0*/  MUFU.EX2 R108, R108 ;  /* 0x0000006c006c7308 */ /* 0x000fe20000000800 */
[----:B------:R-:W-:Y:S01]  /*6dc0*/  LOP3.LUT R4, R107, 0xffff, RZ, 0xc0, !PT ;  /* 0x0000ffff6b047812 */ /* 0x000fe200078ec0ff */
[----:B------:R-:W-:Y:S01]  /*6dd0*/  FADD.FTZ R94, R94, R5 ;  /* 0x000000055e5e7221 */ /* 0x000fe20000010000 */
[----:B------:R-:W-:Y:S01]  /*6de0*/  SHF.R.U32.HI R7, RZ, 0x18, R110 ;  /* 0x00000018ff077819 */ /* 0x000fe2000001166e */
[----:B------:R-:W-:Y:S01]  /*6df0*/  FADD.FTZ R27, R27, R90 ;  /* 0x0000005a1b1b7221 */ /* 0x000fe20000010000 */
[----:B------:R-:W-:Y:S01]  /*6e00*/  SHF.R.U32.HI R4, RZ, 0x8, R4 ;  /* 0x00000008ff047819 */ /* 0x000fe20000011604 */
[----:B------:R-:W-:Y:S01]  /*6e10*/  FFMA.FTZ R90, R93, UR14, -R21 ;  /* 0x0000000e5d5a7c23 */ /* 0x000fe20008010815 */
[----:B------:R-:W-:Y:S01]  /*6e20*/  LOP3.LUT R6, R6, 0xff, RZ, 0xc0, !PT ;  /* 0x000000ff06067812 */ /* 0x000fe200078ec0ff */
[----:B------:R-:W1:Y:S01]  /*6e30*/  MUFU.EX2 R105, R105 ;  /* 0x0000006900697308 */ /* 0x000e620000000800 */
[----:B------:R-:W-:Y:S01]  /*6e40*/  PRMT R9, R9, 0x5410, R4 ;  /* 0x0000541009097816 */ /* 0x000fe20000000004 */
[----:B------:R-:W-:Y:S01]  /*6e50*/  FADD.FTZ R27, R22, R27 ;  /* 0x0000001b161b7221 */ /* 0x000fe20000010000 */
[--C-:B------:R-:W-:Y:S01]  /*6e60*/  SHF.R.U32.HI R4, RZ, 0x10, R107.reuse ;  /* 0x00000010ff047819 */ /* 0x100fe2000001166b */
[--C-:B------:R-:W-:Y:S01]  /*6e70*/  FFMA.FTZ R93, R17, UR14, -R0.reuse ;  /* 0x0000000e115d7c23 */ /* 0x100fe20008010800 */
[----:B------:R-:W-:Y:S01]  /*6e80*/  SHF.R.U32.HI R107, RZ, 0x18, R107 ;  /* 0x00000018ff6b7819 */ /* 0x000fe2000001166b */
[----:B------:R-:W-:Y:S01]  /*6e90*/  FFMA.FTZ R137, R85, UR14, -R21 ;  /* 0x0000000e55897c23 */ /* 0x000fe20008010815 */
[----:B------:R-:W-:Y:S01]  /*6ea0*/  LOP3.LUT R4, R4, 0xff, RZ, 0xc0, !PT ;  /* 0x000000ff04047812 */ /* 0x000fe200078ec0ff */
[----:B------:R-:W2:Y:S01]  /*6eb0*/  MUFU.EX2 R34, R34 ;  /* 0x0000002200227308 */ /* 0x000ea20000000800 */
[----:B------:R-:W-:Y:S01]  /*6ec0*/  PRMT R7, R6, 0x5410, R7 ;  /* 0x0000541006077816 */ /* 0x000fe20000000007 */
[--C-:B------:R-:W-:Y:S01]  /*6ed0*/  FFMA.FTZ R85, R19, UR14, -R0.reuse ;  /* 0x0000000e13557c23 */ /* 0x100fe20008010800 */
[----:B------:R-:W-:Y:S01]  /*6ee0*/  PRMT R91, R4, 0x5410, R107 ;  /* 0x00005410045b7816 */ /* 0x000fe2000000006b */
[--C-:B------:R-:W-:Y:S01]  /*6ef0*/  FFMA.FTZ R4, R33, UR14, -R0.reuse ;  /* 0x0000000e21047c23 */ /* 0x100fe20008010800 */
[--C-:B------:R-:W-:Y:S01]  /*6f00*/  FFMA.FTZ R33, R35, UR14, -R0.reuse ;  /* 0x0000000e23217c23 */ /* 0x100fe20008010800 */
[--C-:B------:R-:W-:Y:S01]  /*6f10*/  HSET2.LE.AND R6, R11, R26.reuse, PT ;  /* 0x0000001a0b067233 */ /* 0x100fe20003803000 */
[--C-:B------:R-:W-:Y:S01]  /*6f20*/  FFMA.FTZ R35, R92, UR14, -R21.reuse ;  /* 0x0000000e5c237c23 */ /* 0x100fe20008010815 */
[----:B------:R3:W4:Y:S01]  /*6f30*/  MUFU.EX2 R104, R4 ;  /* 0x0000000400687308 */ /* 0x0007220000000800 */
[--C-:B------:R-:W-:Y:S01]  /*6f40*/  HSET2.LE.AND R7, R7, R26.reuse, PT ;  /* 0x0000001a07077233 */ /* 0x100fe20003803000 */
[----:B------:R-:W-:Y:S01]  /*6f50*/  FFMA.FTZ R92, R15, UR14, -R0 ;  /* 0x0000000e0f5c7c23 */ /* 0x000fe20008010800 */
[----:B-1----:R-:W-:Y:S01]  /*6f60*/  F2FP.BF16.F32.PACK_AB R5, R88, R105 ;  /* 0x000000695805723e */ /* 0x002fe200000010ff */
[----:B------:R-:W-:Y:S01]  /*6f70*/  FADD.FTZ R23, R23, R94 ;  /* 0x0000005e17177221 */ /* 0x000fe20000010000 */
[--C-:B------:R-:W-:Y:S01]  /*6f80*/  HSET2.LE.AND R9, R9, R26.reuse, PT ;  /* 0x0000001a09097233 */ /* 0x100fe20003803000 */
[----:B------:R-:W-:Y:S01]  /*6f90*/  FFMA.FTZ R94, R14, UR14, -R21 ;  /* 0x0000000e0e5e7c23 */ /* 0x000fe20008010815 */
[----:B------:R-:W-:Y:S01]  /*6fa0*/  LOP3.LUT R6, R6, R5, RZ, 0xc0, !PT ;  /* 0x0000000506067212 */ /* 0x000fe200078ec0ff */
[----:B------:R-:W1:Y:S01]  /*6fb0*/  MUFU.EX2 R33, R33 ;  /* 0x0000002100217308 */ /* 0x000e620000000800 */
[----:B--2---:R-:W-:Y:S01]  /*6fc0*/  F2FP.BF16.F32.PACK_AB R8, R34, R89 ;  /* 0x000000592208723e */ /* 0x004fe200000010ff */
[----:B------:R-:W-:Y:S01]  /*6fd0*/  FADD.FTZ R23, R20, R23 ;  /* 0x0000001714177221 */ /* 0x000fe20000010000 */
[----:B------:R-:W-:Y:S01]  /*6fe0*/  HSET2.LE.AND R5, R91, R26, PT ;  /* 0x0000001a5b057233 */ /* 0x000fe20003803000 */
[----:B------:R-:W-:Y:S01]  /*6ff0*/  FFMA.FTZ R91, R13, UR14, -R21 ;  /* 0x0000000e0d5b7c23 */ /* 0x000fe20008010815 */
[----:B------:R-:W-:Y:S01]  /*7000*/  LOP3.LUT R7, R7, R8, RZ, 0xc0, !PT ;  /* 0x0000000807077212 */ /* 0x000fe200078ec0ff */
[--C-:B------:R-:W-:Y:S01]  /*7010*/  FFMA.FTZ R146, R87, UR14, -R0.reuse ;  /* 0x0000000e57927c23 */ /* 0x100fe20008010800 */
[----:B------:R-:W-:Y:S01]  /*7020*/  LOP3.LUT R107, R30, 0xff, RZ, 0xc0, !PT ;  /* 0x000000ff1e6b7812 */ /* 0x000fe200078ec0ff */
[----:B------:R-:W-:Y:S01]  /*7030*/  MUFU.EX2 R93, R93 ;  /* 0x0000005d005d7308 */ /* 0x000fe20000000800 */
[----:B---3--:R-:W-:Y:S01]  /*7040*/  F2FP.BF16.F32.PACK_AB R4, R109, R108 ;  /* 0x0000006c6d04723e */ /* 0x008fe200000010ff */
[----:B------:R-:W-:Y:S01]  /*7050*/  FADD.FTZ R108, R108, R27 ;  /* 0x0000001b6c6c7221 */ /* 0x000fe20000010000 */
[----:B------:R-:W-:Y:S01]  /*7060*/  FFMA.FTZ R27, R84, UR14, -R21 ;  /* 0x0000000e541b7c23 */ /* 0x000fe20008010815 */
[----:B------:R-:W-:Y:S01]  /*7070*/  FFMA.FTZ R84, R95, UR14, -R0 ;  /* 0x0000000e5f547c23 */ /* 0x000fe20008010800 */
[----:B------:R-:W-:Y:S01]  /*7080*/  LOP3.LUT R4, R9, R4, RZ, 0xc0, !PT ;  /* 0x0000000409047212 */ /* 0x000fe200078ec0ff */
[----:B----4-:R-:W-:Y:S01]  /*7090*/  FADD.FTZ R106, R104, R23 ;  /* 0x00000017686a7221 */ /* 0x010fe20000010000 */
[----:B------:R-:W-:Y:S01]  /*70a0*/  SHF.R.U32.HI R13, RZ, 0x18, R18 ;  /* 0x00000018ff0d7819 */ /* 0x000fe20000011612 */
[----:B------:R-:W-:Y:S01]  /*70b0*/  MUFU.EX2 R91, R91 ;  /* 0x0000005b005b7308 */ /* 0x000fe20000000800 */
[----:B-1----:R-:W-:Y:S01]  /*70c0*/  F2FP.BF16.F32.PACK_AB R8, R33, R104 ;  /* 0x000000682108723e */ /* 0x002fe200000010ff */
[----:B------:R-:W-:Y:S01]  /*70d0*/  FADD.FTZ R108, R109, R108 ;  /* 0x0000006c6d6c7221 */ /* 0x000fe20000010000 */
[----:B------:R-:W-:Y:S01]  /*70e0*/  LOP3.LUT R109, R28, 0xff, RZ, 0xc0, !PT ;  /* 0x000000ff1c6d7812 */ /* 0x000fe200078ec0ff */
[----:B------:R-:W-:Y:S01]  /*70f0*/  FADD.FTZ R106, R33, R106 ;  /* 0x0000006a216a7221 */ /* 0x000fe20000010000 */
[----:B------:R-:W-:Y:S01]  /*7100*/  LOP3.LUT R5, R5, R8, RZ, 0xc0, !PT ;  /* 0x0000000805057212 */ /* 0x000fe200078ec0ff */
[----:B------:R-:W-:Y:S01]  /*7110*/  FADD.FTZ R105, R105, R108 ;  /* 0x0000006c69697221 */ /* 0x000fe20000010000 */
[----:B------:R-:W1:Y:S01]  /*7120*/  LDSM.16.MT88.4 R8, [R118+0x6400] ;  /* 0x006400007608783b */ /* 0x000e620000004200 */
[----:B------:R-:W2:Y:S01]  /*7130*/  MUFU.EX2 R92, R92 ;  /* 0x0000005c005c7308 */ /* 0x000ea20000000800 */
[----:B------:R-:W-:Y:S01]  /*7140*/  FFMA.FTZ R33, R25, UR14, -R0 ;  /* 0x0000000e19217c23 */ /* 0x000fe20008010800 */
[----:B------:R-:W-:Y:S01]  /*7150*/  FADD.FTZ R105, R88, R105 ;  /* 0x0000006958697221 */ /* 0x000fe20000010000 */
[----:B------:R-:W-:-:S04]  /*7160*/  FADD.FTZ R89, R89, R106 ;  /* 0x0000006a59597221 */ /* 0x000fc80000010000 */
[----:B------:R-:W-:Y:S01]  /*7170*/  FADD.FTZ R34, R34, R89 ;  /* 0x0000005922227221 */ /* 0x000fe20000010000 */
[----:B------:R-:W-:Y:S08]  /*7180*/  MUFU.EX2 R35, R35 ;  /* 0x0000002300237308 */ /* 0x000ff00000000800 */
[----:B------:R-:W-:Y:S08]  /*7190*/  MUFU.EX2 R90, R90 ;  /* 0x0000005a005a7308 */ /* 0x000ff00000000800 */
[----:B------:R-:W-:Y:S08]  /*71a0*/  MUFU.EX2 R85, R85 ;  /* 0x0000005500557308 */ /* 0x000ff00000000800 */
[----:B------:R-:W-:Y:S01]  /*71b0*/  MUFU.EX2 R84, R84 ;  /* 0x0000005400547308 */ /* 0x000fe20000000800 */
[C---:B-1----:R-:W-:Y:S07]  /*71c0*/  HMMA.16816.F32.BF16 R72, R4.reuse, R8, R72 ;  /* 0x000000080448723c */ /* 0x042fee0000041848 */
[----:B------:R-:W-:Y:S01]  /*71d0*/  MUFU.EX2 R94, R94 ;  /* 0x0000005e005e7308 */ /* 0x000fe20000000800 */
[C---:B------:R-:W-:Y:S01]  /*71e0*/  HMMA.16816.F32.BF16 R76, R4.reuse, R10, R76 ;  /* 0x0000000a044c723c */ /* 0x040fe2000004184c */
[----:B------:R-:W1:Y:S06]  /*71f0*/  LDSM.16.MT88.4 R8, [R116+0x6400] ;  /* 0x006400007408783b */ /* 0x000e6c0000004200 */
[----:B------:R-:W-:Y:S08]  /*7200*/  MUFU.EX2 R104, R27 ;  /* 0x0000001b00687308 */ /* 0x000ff00000000800 */
[----:B------:R-:W-:Y:S08]  /*7210*/  MUFU.EX2 R137, R137 ;  /* 0x0000008900897308 */ /* 0x000ff00000000800 */
[----:B------:R-:W-:Y:S08]  /*7220*/  MUFU.EX2 R33, R33 ;  /* 0x0000002100217308 */ /* 0x000ff00000000800 */
[----:B------:R-:W-:Y:S08]  /*7230*/  MUFU.EX2 R87, R86 ;  /* 0x0000005600577308 */ /* 0x000ff00000000800 */
        /* <DEDUP_REMOVED lines=16> */
[----:B------:R-:W-:-:S02]  /*7340*/  SHF.R.U32.HI R4, RZ, 0x10, R30 ;  /* 0x00000010ff047819 */ /* 0x000fc4000001161e */
[----:B------:R-:W-:Y:S01]  /*7350*/  LOP3.LUT R5, R30, 0xffff, RZ, 0xc0, !PT ;  /* 0x0000ffff1e057812 */ /* 0x000fe200078ec0ff */
[--C-:B------:R-:W-:Y:S01]  /*7360*/  FFMA.FTZ R31, R16, UR14, -R21.reuse ;  /* 0x0000000e101f7c23 */ /* 0x100fe20008010815 */
[----:B------:R-:W-:Y:S01]  /*7370*/  SHF.R.U32.HI R7, RZ, 0x18, R30 ;  /* 0x00000018ff077819 */ /* 0x000fe2000001161e */
[----:B------:R-:W-:Y:S01]  /*7380*/  FFMA.FTZ R30, R12, UR14, -R21 ;  /* 0x0000000e0c1e7c23 */ /* 0x000fe20008010815 */
[----:B------:R-:W-:Y:S01]  /*7390*/  LOP3.LUT R4, R4, 0xff, RZ, 0xc0, !PT ;  /* 0x000000ff04047812 */ /* 0x000fe200078ec0ff */
[----:B------:R-:W-:Y:S01]  /*73a0*/  LDSM.16.MT88.4 R20, [R116+0x6800] ;  /* 0x006800007414783b */ /* 0x000fe20000004200 */
[----:B------:R-:W-:Y:S01]  /*73b0*/  SHF.R.U32.HI R6, RZ, 0x8, R5 ;  /* 0x00000008ff067819 */ /* 0x000fe20000011605 */
[----:B------:R-:W-:Y:S01]  /*73c0*/  MUFU.EX2 R95, R31 ;  /* 0x0000001f005f7308 */ /* 0x000fe20000000800 */
[----:B------:R-:W-:Y:S02]  /*73d0*/  PRMT R7, R4, 0x5410, R7 ;  /* 0x0000541004077816 */ /* 0x000fe40000000007 */
[----:B------:R-:W-:-:S02]  /*73e0*/  LOP3.LUT R4, R18, 0xffff, RZ, 0xc0, !PT ;  /* 0x0000ffff12047812 */ /* 0x000fc400078ec0ff */
[----:B------:R-:W-:Y:S02]  /*73f0*/  LOP3.LUT R5, R18, 0xff, RZ, 0xc0, !PT ;  /* 0x000000ff12057812 */ /* 0x000fe400078ec0ff */
[----:B------:R-:W-:Y:S01]  /*7400*/  SHF.R.U32.HI R4, RZ, 0x8, R4 ;  /* 0x00000008ff047819 */ /* 0x000fe20000011604 */
[----:B------:R-:W3:Y:S01]  /*7410*/  MUFU.EX2 R30, R30 ;  /* 0x0000001e001e7308 */ /* 0x000ee20000000800 */
[----:B------:R-:W-:Y:S02]  /*7420*/  PRMT R107, R107, 0x5410, R6 ;  /* 0x000054106b6b7816 */ /* 0x000fe40000000006 */
[----:B------:R-:W-:Y:S02]  /*7430*/  PRMT R5, R5, 0x5410, R4 ;  /* 0x0000541005057816 */ /* 0x000fe40000000004 */
[----:B------:R-:W-:Y:S02]  /*7440*/  SHF.R.U32.HI R4, RZ, 0x10, R18 ;  /* 0x00000010ff047819 */ /* 0x000fe40000011612 */
[----:B--2---:R-:W-:Y:S01]  /*7450*/  F2FP.BF16.F32.PACK_AB R6, R92, R93 ;  /* 0x0000005d5c06723e */ /* 0x004fe200000010ff */
[----:B------:R-:W2:Y:S01]  /*7460*/  LDSM.16.MT88.4 R16, [R118+0x7800] ;  /* 0x007800007610783b */ /* 0x000ea20000004200 */
[----:B------:R-:W-:Y:S01]  /*7470*/  LOP3.LUT R4, R4, 0xff, RZ, 0xc0, !PT ;  /* 0x000000ff04047812 */ /* 0x000fe200078ec0ff */
[----:B------:R-:W-:Y:S01]  /*7480*/  FADD.FTZ R93, R93, R34 ;  /* 0x000000225d5d7221 */ /* 0x000fe20000010000 */
[----:B------:R-:W-:-:S02]  /*7490*/  HSET2.LE.AND R7, R7, R26, PT ;  /* 0x0000001a07077233 */ /* 0x000fc40003803000 */
[----:B------:R-:W-:Y:S01]  /*74a0*/  PRMT R13, R4, 0x5410, R13 ;  /* 0x00005410040d7816 */ /* 0x000fe2000000000d */
[----:B------:R-:W-:Y:S01]  /*74b0*/  FADD.FTZ R92, R92, R93 ;  /* 0x0000005d5c5c7221 */ /* 0x000fe20000010000 */
[--C-:B------:R-:W-:Y:S02]  /*74c0*/  HSET2.LE.AND R4, R5, R26.reuse, PT ;  /* 0x0000001a05047233 */ /* 0x100fe40003803000 */
[----:B---3--:R-:W-:Y:S02]  /*74d0*/  F2FP.BF16.F32.PACK_AB R5, R91, R30 ;  /* 0x0000001e5b05723e */ /* 0x008fe400000010ff */
[----:B------:R-:W-:Y:S01]  /*74e0*/  F2FP.BF16.F32.PACK_AB R12, R84, R85 ;  /* 0x00000055540c723e */ /* 0x000fe200000010ff */
[----:B------:R-:W-:Y:S01]  /*74f0*/  FADD.FTZ R85, R85, R92 ;  /* 0x0000005c55557221 */ /* 0x000fe20000010000 */
[----:B------:R-:W-:Y:S02]  /*7500*/  LOP3.LUT R4, R4, R5, RZ, 0xc0, !PT ;  /* 0x0000000504047212 */ /* 0x000fe400078ec0ff */
[----:B------:R-:W-:Y:S01]  /*7510*/  HSET2.LE.AND R5, R13, R26, PT ;  /* 0x0000001a0d057233 */ /* 0x000fe20003803000 */
[----:B------:R-:W-:Y:S01]  /*7520*/  FADD.FTZ R85, R84, R85 ;  /* 0x0000005554557221 */ /* 0x000fe20000010000 */
[----:B------:R-:W-:-:S02]  /*7530*/  F2FP.BF16.F32.PACK_AB R13, R90, R35 ;  /* 0x000000235a0d723e */ /* 0x000fc400000010ff */
[----:B------:R-:W-:Y:S02]  /*7540*/  LOP3.LUT R7, R7, R12, RZ, 0xc0, !PT ;  /* 0x0000000c07077212 */ /* 0x000fe400078ec0ff */
[----:B------:R-:W-:Y:S02]  /*7550*/  LOP3.LUT R5, R5, R6, RZ, 0xc0, !PT ;  /* 0x0000000605057212 */ /* 0x000fe400078ec0ff */
[----:B------:R-:W-:Y:S02]  /*7560*/  HSET2.LE.AND R6, R107, R26, PT ;  /* 0x0000001a6b067233 */ /* 0x000fe40003803000 */
[----:B------:R-:W-:Y:S02]  /*7570*/  SHF.R.U32.HI R107, RZ, 0x18, R28 ;  /* 0x00000018ff6b7819 */ /* 0x000fe4000001161c */
[----:B------:R-:W-:Y:S02]  /*7580*/  F2FP.BF16.F32.PACK_AB R34, R146, R87 ;  /* 0x000000579222723e */ /* 0x000fe400000010ff */
[----:B------:R-:W-:-:S02]  /*7590*/  LOP3.LUT R6, R6, R13, RZ, 0xc0, !PT ;  /* 0x0000000d06067212 */ /* 0x000fc400078ec0ff */
[----:B------:R-:W3:Y:S05]  /*75a0*/  LDSM.16.MT88.4 R12, [R116+0x7800] ;  /* 0x00780000740c783b */ /* 0x000eea0000004200 */
[C---:B-1----:R-:W-:Y:S06]  /*75b0*/  HMMA.16816.F32.BF16 R72, R4.reuse, R8, R72 ;  /* 0x000000080448723c */ /* 0x042fec0000041848 */
[C---:B------:R-:W-:Y:S01]  /*75c0*/  HMMA.16816.F32.BF16 R76, R4.reuse, R10, R76 ;  /* 0x0000000a044c723c */ /* 0x040fe2000004184c */
[----:B------:R-:W1:Y:S05]  /*75d0*/  LDSM.16.MT88.4 R8, [R118+0x8800] ;  /* 0x008800007608783b */ /* 0x000e6a0000004200 */
[C---:B--2---:R-:W-:Y:S06]  /*75e0*/  HMMA.16816.F32.BF16 R40, R4.reuse, R16, R40 ;  /* 0x000000100428723c */ /* 0x044fec0000041828 */
[C---:B------:R-:W-:Y:S06]  /*75f0*/  HMMA.16816.F32.BF16 R80, R4.reuse, R20, R80 ;  /* 0x000000140450723c */ /* 0x040fec0000041850 */
[C---:B------:R-:W-:Y:S01]  /*7600*/  HMMA.16816.F32.BF16 R36, R4.reuse, R22, R36 ;  /* 0x000000160424723c */ /* 0x040fe20000041824 */
[----:B------:R-:W-:Y:S05]  /*7610*/  LDSM.16.MT88.4 R20, [R118+0x7c00] ;  /* 0x007c00007614783b */ /* 0x000fea0000004200 */
[C---:B------:R-:W-:Y:S06]  /*7620*/  HMMA.16816.F32.BF16 R44, R4.reuse, R18, R44 ;  /* 0x00000012042c723c */ /* 0x040fec000004182c */
[C---:B---3--:R-:W-:Y:S06]  /*7630*/  HMMA.16816.F32.BF16 R48, R4.reuse, R12, R48 ;  /* 0x0000000c0430723c */ /* 0x048fec0000041830 */
[C---:B------:R-:W-:Y:S01]  /*7640*/  HMMA.16816.F32.BF16 R52, R4.reuse, R14, R52 ;  /* 0x0000000e0434723c */ /* 0x040fe20000041834 */
[----:B------:R-:W2:Y:S05]  /*7650*/  LDSM.16.MT88.4 R12, [R116+0x8800] ;  /* 0x00880000740c783b */ /* 0x000eaa0000004200 */
[C---:B-1----:R-:W-:Y:S06]  /*7660*/  HMMA.16816.F32.BF16 R56, R4.reuse, R8, R56 ;  /* 0x000000080438723c */ /* 0x042fec0000041838 */
[----:B------:R-:W-:Y:S01]  /*7670*/  HMMA.16816.F32.BF16 R60, R4, R10, R60 ;  /* 0x0000000a043c723c */ /* 0x000fe2000004183c */
[----:B------:R-:W-:-:S02]  /*7680*/  LOP3.LUT R8, R28, 0xffff, RZ, 0xc0, !PT ;  /* 0x0000ffff1c087812 */ /* 0x000fc400078ec0ff */
[----:B------:R-:W-:Y:S02]  /*7690*/  SHF.R.U32.HI R9, RZ, 0x10, R28 ;  /* 0x00000010ff097819 */ /* 0x000fe4000001161c */
[----:B------:R-:W-:Y:S02]  /*76a0*/  SHF.R.U32.HI R16, RZ, 0x8, R8 ;  /* 0x00000008ff107819 */ /* 0x000fe40000011608 */
[----:B------:R-:W-:Y:S02]  /*76b0*/  LOP3.LUT R8, R9, 0xff, RZ, 0xc0, !PT ;  /* 0x000000ff09087812 */ /* 0x000fe400078ec0ff */
[----:B------:R-:W-:Y:S02]  /*76c0*/  LOP3.LUT R11, R2, 0xff, RZ, 0xc0, !PT ;  /* 0x000000ff020b7812 */ /* 0x000fe400078ec0ff */
[----:B------:R-:W-:Y:S02]  /*76d0*/  PRMT R107, R8, 0x5410, R107 ;  /* 0x00005410086b7816 */ /* 0x000fe4000000006b */
[----:B------:R-:W-:-:S02]  /*76e0*/  LOP3.LUT R8, R2, 0xffff, RZ, 0xc0, !PT ;  /* 0x0000ffff02087812 */ /* 0x000fc400078ec0ff */
[----:B------:R-:W-:Y:S02]  /*76f0*/  SHF.R.U32.HI R10, RZ, 0x10, R2 ;  /* 0x00000010ff0a7819 */ /* 0x000fe40000011602 */
[----:B------:R-:W-:Y:S02]  /*7700*/  SHF.R.U32.HI R8, RZ, 0x8, R8 ;  /* 0x00000008ff087819 */ /* 0x000fe40000011608 */
[----:B------:R-:W-:Y:S02]  /*7710*/  SHF.R.U32.HI R9, RZ, 0x18, R2 ;  /* 0x00000018ff097819 */ /* 0x000fe40000011602 */
[----:B------:R-:W-:Y:S02]  /*7720*/  PRMT R11, R11, 0x5410, R8 ;  /* 0x000054100b0b7816 */ /* 0x000fe40000000008 */
[----:B------:R-:W-:Y:S02]  /*7730*/  LOP3.LUT R2, R10, 0xff, RZ, 0xc0, !PT ;  /* 0x000000ff0a027812 */ /* 0x000fe400078ec0ff */
[----:B------:R-:W-:-:S02]  /*7740*/  PRMT R109, R109, 0x5410, R16 ;  /* 0x000054106d6d7816 */ /* 0x000fc40000000010 */
[----:B------:R-:W-:Y:S01]  /*7750*/  PRMT R9, R2, 0x5410, R9 ;  /* 0x0000541002097816 */ /* 0x000fe20000000009 */
[----:B------:R-:W-:Y:S01]  /*7760*/  FFMA.FTZ R2, R24, UR14, -R0 ;  /* 0x0000000e18027c23 */ /* 0x000fe20008010800 */
[--C-:B------:R-:W-:Y:S01]  /*7770*/  HSET2.LE.AND R8, R11, R26.reuse, PT ;  /* 0x0000001a0b087233 */ /* 0x100fe20003803000 */
[C---:B--2---:R-:W-:Y:S01]  /*7780*/  HMMA.16816.F32.BF16 R64, R4.reuse, R12, R64 ;  /* 0x0000000c0440723c */ /* 0x044fe20000041840 */
[--C-:B------:R-:W-:Y:S01]  /*7790*/  HSET2.LE.AND R109, R109, R26.reuse, PT ;  /* 0x0000001a6d6d7233 */ /* 0x100fe20003803000 */
[----:B------:R-:W-:Y:S01]  /*77a0*/  FADD.FTZ R0, R30, R105 ;  /* 0x000000691e007221 */ /* 0x000fe20000010000 */
[--C-:B------:R-:W-:Y:S01]  /*77b0*/  HSET2.LE.AND R110, R9, R26.reuse, PT ;  /* 0x0000001a096e7233 */ /* 0x100fe20003803000 */
[----:B------:R-:W1:Y:S01]  /*77c0*/  MUFU.EX2 R2, R2 ;  /* 0x0000000200027308 */ /* 0x000e620000000800 */
[----:B------:R-:W-:Y:S01]  /*77d0*/  HSET2.LE.AND R107, R107, R26, PT ;  /* 0x0000001a6b6b7233 */ /* 0x000fe20003803000 */
[----:B------:R-:W-:Y:S01]  /*77e0*/  HMMA.16816.F32.BF16 R68, R4, R14, R68 ;  /* 0x0000000e0444723c */ /* 0x000fe20000041844 */
[----:B------:R-:W2:Y:S01]  /*77f0*/  LDSM.16.MT88.4 R28, [R118+0x6c00] ;  /* 0x006c0000761c783b */ /* 0x000ea20000004200 */
[----:B------:R-:W-:-:S03]  /*7800*/  FADD.FTZ R0, R91, R0 ;  /* 0x000000005b007221 */ /* 0x000fc60000010000 */
[----:B------:R-:W3:Y:S02]  /*7810*/  LDSM.16.MT88.4 R24, [R116+0x6c00] ;  /* 0x006c00007418783b */ /* 0x000ee40000004200 */
[----:B------:R-:W-:Y:S02]  /*7820*/  F2FP.BF16.F32.PACK_AB R5, R95, R94 ;  /* 0x0000005e5f05723e */ /* 0x000fe400000010ff */
[----:B------:R-:W-:Y:S01]  /*7830*/  LDSM.16.MT88.4 R16, [R116+0x7c00] ;  /* 0x007c00007410783b */ /* 0x000fe20000004200 */
[----:B------:R-:W-:Y:S02]  /*7840*/  F2FP.BF16.F32.PACK_AB R6, R137, R104 ;  /* 0x000000688906723e */ /* 0x000fe400000010ff */
[----:B------:R-:W-:Y:S01]  /*7850*/  LOP3.LUT R4, R8, R5, RZ, 0xc0, !PT ;  /* 0x0000000508047212 */ /* 0x000fe200078ec0ff */
[----:B------:R-:W-:Y:S01]  /*7860*/  LDSM.16.MT88.4 R12, [R118+0x8c00] ;  /* 0x008c0000760c783b */ /* 0x000fe20000004200 */
[----:B------:R-:W-:Y:S02]  /*7870*/  LOP3.LUT R6, R109, R6, RZ, 0xc0, !PT ;  /* 0x000000066d067212 */ /* 0x000fe400078ec0ff */
[----:B-1----:R-:W-:Y:S01]  /*7880*/  F2FP.BF16.F32.PACK_AB R5, R33, R2 ;  /* 0x000000022105723e */ /* 0x002fe200000010ff */
[----:B------:R-:W1:Y:S01]  /*7890*/  LDSM.16.MT88.4 R8, [R116+0x8c00] ;  /* 0x008c00007408783b */ /* 0x000e620000004200 */
[----:B------:R-:W-:Y:S01]  /*78a0*/  LOP3.LUT R7, R107, R34, RZ, 0xc0, !PT ;  /* 0x000000226b077212 */ /* 0x000fe200078ec0ff */
[----:B------:R-:W-:Y:S01]  /*78b0*/  FADD.FTZ R2, R2, R85 ;  /* 0x0000005502027221 */ /* 0x000fe20000010000 */
[----:B------:R-:W-:-:S07]  /*78c0*/  LOP3.LUT R5, R110, R5, RZ, 0xc0, !PT ;  /* 0x000000056e057212 */ /* 0x000fce00078ec0ff */
[C---:B------:R-:W-:Y:S06]  /*78d0*/  HMMA.16816.F32.BF16 R40, R4.reuse, R20, R40 ;  /* 0x000000140428723c */ /* 0x040fec0000041828 */
[C---:B------:R-:W-:Y:S06]  /*78e0*/  HMMA.16816.F32.BF16 R44, R4.reuse, R22, R44 ;  /* 0x00000016042c723c */ /* 0x040fec000004182c */
[C---:B--2---:R-:W-:Y:S06]  /*78f0*/  HMMA.16816.F32.BF16 R72, R4.reuse, R28, R72 ;  /* 0x0000001c0448723c */ /* 0x044fec0000041848 */
[C---:B------:R-:W-:Y:S06]  /*7900*/  HMMA.16816.F32.BF16 R76, R4.reuse, R30, R76 ;  /* 0x0000001e044c723c */ /* 0x040fec000004184c */
[C---:B---3--:R-:W-:Y:S06]  /*7910*/  HMMA.16816.F32.BF16 R80, R4.reuse, R24, R80 ;  /* 0x000000180450723c */ /* 0x048fec0000041850 */
[C---:B-1----:R-:W-:Y:S06]  /*7920*/  HMMA.16816.F32.BF16 R64, R4.reuse, R8, R64 ;  /* 0x000000080440723c */ /* 0x042fec0000041840 */
[----:B------:R-:W-:Y:S01]  /*7930*/  HMMA.16816.F32.BF16 R36, R4, R26, R36 ;  /* 0x0000001a0424723c */ /* 0x000fe20000041824 */
[----:B------:R-:W-:Y:S01]  /*7940*/  FADD.FTZ R9, R35, R0 ;  /* 0x0000000023097221 */ /* 0x000fe20000010000 */
[----:B------:R-:W-:-:S02]  /*7950*/  IMAD.MOV.U32 R0, RZ, RZ, R3 ;  /* 0x000000ffff007224 */ /* 0x000fc400078e0003 */
[----:B------:R-:W-:Y:S02]  /*7960*/  @P0 IMAD.MOV.U32 R0, RZ, RZ, R3 ;  /* 0x000000ffff000224 */ /* 0x000fe400078e0003 */
[----:B------:R-:W-:Y:S01]  /*7970*/  FADD.FTZ R9, R90, R9 ;  /* 0x000000095a097221 */ /* 0x000fe20000010000 */
[----:B------:R-:W-:Y:S03]  /*7980*/  HMMA.16816.F32.BF16 R48, R4, R16, R48 ;  /* 0x000000100430723c */ /* 0x000fe60000041830 */
[----:B------:R-:W-:-:S03]  /*7990*/  FADD.FTZ R94, R94, R9 ;  /* 0x000000095e5e7221 */ /* 0x000fc60000010000 */
[----:B------:R-:W-:Y:S01]  /*79a0*/  HMMA.16816.F32.BF16 R52, R4, R18, R52 ;  /* 0x000000120434723c */ /* 0x000fe20000041834 */
[----:B------:R-:W-:-:S04]  /*79b0*/  FADD.FTZ R95, R95, R94 ;  /* 0x0000005e5f5f7221 */ /* 0x000fc80000010000 */
[----:B------:R-:W-:Y:S01]  /*79c0*/  FADD.FTZ R104, R104, R95 ;  /* 0x0000005f68687221 */ /* 0x000fe20000010000 */
[----:B------:R-:W-:Y:S03]  /*79d0*/  HMMA.16816.F32.BF16 R56, R4, R12, R56 ;  /* 0x0000000c0438723c */ /* 0x000fe60000041838 */
[----:B------:R-:W-:-:S03]  /*79e0*/  FADD.FTZ R137, R137, R104 ;  /* 0x0000006889897221 */ /* 0x000fc60000010000 */
[C---:B------:R-:W-:Y:S06]  /*79f0*/  HMMA.16816.F32.BF16 R60, R4.reuse, R14, R60 ;  /* 0x0000000e043c723c */ /* 0x040fec000004183c */
[----:B------:R-:W-:Y:S07]  /*7a00*/  HMMA.16816.F32.BF16 R68, R4, R10, R68 ;  /* 0x0000000a0444723c */ /* 0x000fee0000041844 */
[----:B------:R-:W-:Y:S01]  /*7a10*/  FADD.FTZ R4, R33, R2 ;  /* 0x0000000221047221 */ /* 0x000fe20000010000 */
[----:B------:R-:W-:-:S02]  /*7a20*/  IMAD.MOV.U32 R2, RZ, RZ, R32 ;  /* 0x000000ffff027224 */ /* 0x000fc400078e0020 */
[----:B------:R-:W-:Y:S02]  /*7a30*/  @P0 IMAD.MOV.U32 R2, RZ, RZ, R32 ;  /* 0x000000ffff020224 */ /* 0x000fe400078e0020 */
[----:B------:R-:W-:-:S04]  /*7a40*/  FADD.FTZ R87, R87, R4 ;  /* 0x0000000457577221 */ /* 0x000fc80000010000 */
[----:B------:R-:W-:Y:S01]  /*7a50*/  FADD.FTZ R146, R146, R87 ;  /* 0x0000005792927221 */ /* 0x000fe20000010000 */
[----:B------:R-:W-:Y:S07]  /*7a60*/  @P0 BRA `(.L_x_833) ;  /* 0x0000000000040947 */ /* 0x000fee0003800000 */
.L_x_829:
[----:B------:R-:W-:-:S12]  /*7a70*/  UIADD3 UR16, UR15, -0x1, URZ ;  /* 0xffffffff0f107890 */ /* 0x000fd8000fffe03f */
.L_x_833:
[----:B------:R-:W-:-:S13]  /*7a80*/  ISETP.LE.AND P0, PT, RZ, UR16, PT ;  /* 0x00000010ff007c0c */ /* 0x000fda000bf03270 */
[----:B------:R-:W-:Y:S05]  /*7a90*/  @!P0 BRA `(.L_x_834) ;  /* 0x00000028007c8947 */ /* 0x000fea0003800000 */
[----:B------:R-:W-:Y:S01]  /*7aa0*/  IMAD.WIDE.U32 R140, R103, -0x326172a9, RZ ;  /* 0xcd9e8d57678c7825 */ /* 0x000fe200078e00ff */
[----:B------:R-:W-:Y:S01]  /*7ab0*/  PRMT R136, R102, 0x7054, R102 ;  /* 0x0000705466887816 */ /* 0x000fe20000000066 */
[----:B------:R-:W-:Y:S01]  /*7ac0*/  ULDC UR4, c[0x0][0x2d0] ;  /* 0x0000b40000047ab9 */ /* 0x000fe20000000800 */
[----:B------:R-:W-:Y:S01]  /*7ad0*/  MOV R144, R98 ;  /* 0x0000006200907202 */ /* 0x000fe20000000f00 */
[----:B------:R-:W-:Y:S01]  /*7ae0*/  IMAD.MOV.U32 R85, RZ, RZ, R0 ;  /* 0x000000ffff557224 */ /* 0x000fe200078e0000 */
[----:B------:R-:W-:Y:S01]  /*7af0*/  LOP3.LUT R138, R141, R97, RZ, 0x3c, !PT ;  /* 0x000000618d8a7212 */ /* 0x000fe200078e3cff */
[----:B------:R-:W-:Y:S01]  /*7b00*/  IMAD.MOV.U32 R3, RZ, RZ, R2 ;  /* 0x000000ffff037224 */ /* 0x000fe200078e0002 */
[----:B------:R-:W-:Y:S01]  /*7b10*/  MOV R145, R101 ;  /* 0x0000006500917202 */ /* 0x000fe20000000f00 */
[----:B------:R-:W-:Y:S01]  /*7b20*/  IMAD.WIDE.U32 R142, R96, -0x2daee0ad, RZ ;  /* 0xd2511f53608e7825 */ /* 0x000fe200078e00ff */
[----:B------:R-:W-:Y:S01]  /*7b30*/  ISETP.GE.AND P4, PT, R132, UR4, PT ;  /* 0x0000000484007c0c */ /* 0x000fe2000bf86270 */
[----:B------:R-:W-:Y:S01]  /*7b40*/  ULDC UR10, c[0x0][0x2d0] ;  /* 0x0000b400000a7ab9 */ /* 0x000fe20000000800 */
[----:B------:R-:W-:Y:S01]  /*7b50*/  ULDC UR4, c[0x0][0x2ec] ;  /* 0x0000bb0000047ab9 */ /* 0x000fe20000000800 */
[----:B------:R-:W-:Y:S01]  /*7b60*/  IMAD.WIDE.U32 R138, R138, -0x2daee0ad, RZ ;  /* 0xd2511f538a8a7825 */ /* 0x000fe200078e00ff */
[----:B------:R-:W-:Y:S01]  /*7b70*/  ULDC.64 UR6, c[0x0][0x248] ;  /* 0x0000920000067ab9 */ /* 0x000fe20000000a00 */
[----:B------:R-:W-:Y:S08]  /*7b80*/  BRA `(.L_x_835) ;  /* 0x0000000400087947 */ /* 0x000ff00003800000 */
.L_x_837:
[----:B------:R-:W-:Y:S01]  /*7b90*/  ISETP.GE.AND P4, PT, R132, UR10, PT ;  /* 0x0000000a84007c0c */ /* 0x000fe2000bf86270 */
[----:B------:R-:W-:Y:S01]  /*7ba0*/  UIADD3 UR14, UR16, -0x1, URZ ;  /* 0xffffffff100e7890 */ /* 0x000fe2000fffe03f */
[----:B------:R-:W1:Y:S03]  /*7bb0*/  @!P3 LDC.64 R86, c[0x0][0x218] ;  /* 0x00008600ff56bb82 */ /* 0x000e660000000a00 */
[----:B------:R-:W-:Y:S02]  /*7bc0*/  USHF.R.S32.HI UR11, URZ, 0x1f, UR14 ;  /* 0x0000001f3f0b7899 */ /* 0x000fe4000801140e */
[----:B------:R-:W-:Y:S02]  /*7bd0*/  UIMAD.WIDE.U32 UR22, UR14, UR6, URZ ;  /* 0x000000060e1672a5 */ /* 0x000fe4000f8e003f */
[----:B------:R-:W-:Y:S01]  /*7be0*/  UIMAD UR11, UR11, UR6, URZ ;  /* 0x000000060b0b72a4 */ /* 0x000fe2000f8e023f */
[----:B------:R-:W2:Y:S03]  /*7bf0*/  @!P2 LDC.64 R92, c[0x0][0x218] ;  /* 0x00008600ff5cab82 */ /* 0x000ea60000000a00 */
[----:B------:R3:W-:Y:S01]  /*7c00*/  @P4 STS [R122+0x3000], RZ ;  /* 0x003000ff7a004388 */ /* 0x0007e20000000800 */
[----:B------:R-:W-:Y:S01]  /*7c10*/  UIMAD UR11, UR14, UR7, UR11 ;  /* 0x000000070e0b72a4 */ /* 0x000fe2000f8e020b */
[----:B------:R-:W-:Y:S02]  /*7c20*/  IMAD.U32 R91, RZ, RZ, UR22 ;  /* 0x00000016ff5b7e24 */ /* 0x000fe4000f8e00ff */
[----:B------:R3:W-:Y:S01]  /*7c30*/  @P4 STS [R122+0x3004], RZ ;  /* 0x003004ff7a004388 */ /* 0x0007e20000000800 */
[----:B------:R-:W4:Y:S01]  /*7c40*/  @!P4 LDC.64 R88, c[0x0][0x218] ;  /* 0x00008600ff58cb82 */ /* 0x000f220000000a00 */
[----:B------:R-:W-:Y:S01]  /*7c50*/  UIADD3 UR11, UR23, UR11, URZ ;  /* 0x0000000b170b7290 */ /* 0x000fe2000fffe03f */
[----:B------:R-:W-:Y:S01]  /*7c60*/  LEA R0, P0, R91, R126, 0x6 ;  /* 0x0000007e5b007211 */ /* 0x000fe200078030ff */
[----:B------:R3:W-:Y:S01]  /*7c70*/  @P4 STS.64 [R122+0x3008], RZ ;  /* 0x003008ff7a004388 */ /* 0x0007e20000000a00 */
[----:B------:R-:W-:Y:S03]  /*7c80*/  IMAD.U32 R2, RZ, RZ, UR22 ;  /* 0x00000016ff027e24 */ /* 0x000fe6000f8e00ff */
[----:B------:R-:W-:Y:S05]  /*7c90*/  IMAD.U32 R91, RZ, RZ, UR11 ;  /* 0x0000000bff5b7e24 */ /* 0x000fea000f8e00ff */
[----:B------:R-:W-:Y:S02]  /*7ca0*/  LEA.HI.X R2, R2, R129, R91, 0x6, P0 ;  /* 0x0000008102027211 */ /* 0x000fe400000f345b */
[----:B------:R-:W5:Y:S01]  /*7cb0*/  @!P4 LDC.64 R90, c[0x0][0x218] ;  /* 0x00008600ff5acb82 */ /* 0x000f620000000a00 */
[C---:B-1----:R-:W-:Y:S04]  /*7cc0*/  @!P3 LEA R94, P0, R0.reuse, R86, 0x1 ;  /* 0x00000056005eb211 */ /* 0x042fe800078008ff */
[C-C-:B------:R-:W-:Y:S02]  /*7cd0*/  @!P3 LEA.HI.X R95, R0.reuse, R87, R2.reuse, 0x1, P0 ;  /* 0x00000057005fb211 */ /* 0x140fe400000f0c02 */
[C---:B--2---:R-:W-:Y:S01]  /*7ce0*/  @!P2 LEA R92, P0, R0.reuse, R92, 0x1 ;  /* 0x0000005c005ca211 */ /* 0x044fe200078008ff */
[----:B------:R-:W1:Y:S01]  /*7cf0*/  @!P2 LDC.64 R86, c[0x0][0x218] ;  /* 0x00008600ff56ab82 */ /* 0x000e620000000a00 */
[C---:B----4-:R-:W-:Y:S02]  /*7d00*/  @!P4 LEA R88, P1, R0.reuse, R88, 0x1 ;  /* 0x000000580058c211 */ /* 0x050fe400078208ff */
[C-C-:B------:R-:W-:Y:S02]  /*7d10*/  @!P2 LEA.HI.X R93, R0.reuse, R93, R2.reuse, 0x1, P0 ;  /* 0x0000005d005da211 */ /* 0x140fe400000f0c02 */
[C---:B------:R-:W-:Y:S02]  /*7d20*/  @!P4 LEA.HI.X R89, R0.reuse, R89, R2, 0x1, P1 ;  /* 0x000000590059c211 */ /* 0x040fe400008f0c02 */
[----:B------:R-:W-:Y:S03]  /*7d30*/  IADD3 R0, P0, R0, UR25, RZ ;  /* 0x0000001900007c10 */ /* 0x000fe6000ff1e0ff */
[----:B------:R-:W-:Y:S01]  /*7d40*/  @!PT LDS RZ, [RZ] ;  /* 0x00000000fffff984 */ /* 0x000fe20000000800 */
[----:B------:R-:W-:Y:S01]  /*7d50*/  @!PT LDS RZ, [RZ] ;  /* 0x00000000fffff984 */ /* 0x000fe20000000800 */
[----:B------:R-:W-:Y:S01]  /*7d60*/  @!PT LDS RZ, [RZ] ;  /* 0x00000000fffff984 */ /* 0x000fe20000000800 */
[----:B------:R2:W-:Y:S01]  /*7d70*/  @!P4 LDGSTS.E.BYPASS.LTC128B.128 [R122+0x3000], desc[UR18][R88.64] ;  /* 0x03000000587acfae */ /* 0x0005e2000b901d52 */
[----:B------:R-:W-:Y:S03]  /*7d80*/  IADD3.X R2, R2, UR24, RZ, P0, !PT ;  /* 0x0000001802027c10 */ /* 0x000fe600087fe4ff */
[----:B------:R3:W-:Y:S01]  /*7d90*/  @P3 STS.128 [R122+0x4000], RZ ;  /* 0x004000ff7a003388 */ /* 0x0007e20000000c00 */
[C---:B-----5:R-:W-:Y:S03]  /*7da0*/  @!P4 LEA R90, P6, R0.reuse, R90, 0x1 ;  /* 0x0000005a005ac211 */ /* 0x060fe600078c08ff */
[----:B------:R-:W-:Y:S01]  /*7db0*/  @!PT LDS RZ, [RZ] ;  /* 0x00000000fffff984 */ /* 0x000fe20000000800 */
[----:B------:R-:W-:Y:S01]  /*7dc0*/  @!PT LDS RZ, [RZ] ;  /* 0x00000000fffff984 */ /* 0x000fe20000000800 */
[----:B------:R-:W-:Y:S01]  /*7dd0*/  @!PT LDS RZ, [RZ] ;  /* 0x00000000fffff984 */ /* 0x000fe20000000800 */
[----:B------:R3:W-:Y:S01]  /*7de0*/  @!P3 LDGSTS.E.BYPASS.LTC128B.128 [R122+0x4000], desc[UR18][R94.64+0x40] ;  /* 0x040000405e7abfae */ /* 0x0007e2000b901d52 */
[C-C-:B------:R-:W-:Y:S03]  /*7df0*/  @!P4 LEA.HI.X R91, R0.reuse, R91, R2.reuse, 0x1, P6 ;  /* 0x0000005b005bc211 */ /* 0x140fe600030f0c02 */
[----:B------:R3:W-:Y:S01]  /*7e00*/  @P2 STS.128 [R122+0x5000], RZ ;  /* 0x005000ff7a002388 */ /* 0x0007e20000000c00 */
[C---:B-1----:R-:W-:Y:S03]  /*7e10*/  @!P2 LEA R86, P0, R0.reuse, R86, 0x1 ;  /* 0x000000560056a211 */ /* 0x042fe600078008ff */
[----:B------:R-:W-:Y:S01]  /*7e20*/  @!PT LDS RZ, [RZ] ;  /* 0x00000000fffff984 */ /* 0x000fe20000000800 */
[----:B------:R-:W-:Y:S01]  /*7e30*/  @!PT LDS RZ, [RZ] ;  /* 0x00000000fffff984 */ /* 0x000fe20000000800 */
[----:B------:R-:W-:Y:S01]  /*7e40*/  @!PT LDS RZ, [RZ] ;  /* 0x00000000fffff984 */ /* 0x000fe20000000800 */
[----:B------:R3:W-:Y:S01]  /*7e50*/  @!P2 LDGSTS.E.BYPASS.LTC128B.128 [R122+0x5000], desc[UR18][R92.64+0x80] ;  /* 0x050000805c7aafae */ /* 0x0007e2000b901d52 */
[C-C-:B------:R-:W-:Y:S03]  /*7e60*/  @!P2 LEA.HI.X R87, R0.reuse, R87, R2.reuse, 0x1, P0 ;  /* 0x000000570057a211 */ /* 0x140fe600000f0c02 */
        /* <DEDUP_REMOVED lines=20> */
.L_x_835:
[----:B------:R-:W-:Y:S01]  /*7fb0*/  ISETP.GE.AND P3, PT, R124, UR10, PT ;  /* 0x0000000a7c007c0c */ /* 0x000fe2000bf66270 */
[----:B------:R-:W1:Y:S01]  /*7fc0*/  @!P4 LDC.64 R156, c[0x0][0x220] ;  /* 0x00008800ff9ccb82 */ /* 0x000e620000000a00 */
[----:B------:R-:W-:Y:S01]  /*7fd0*/  ISETP.GE.AND P2, PT, R123, UR10, PT ;  /* 0x0000000a7b007c0c */ /* 0x000fe2000bf46270 */
[----:B------:R-:W-:Y:S04]  /*7fe0*/  DEPBAR.LE SB0, 0x0 ;  /* 0x000080000000791a */ /* 0x000fe80000000000 */
[----:B------:R-:W-:Y:S01]  /*7ff0*/  USHF.R.S32.HI UR14, URZ, 0x1f, UR16 ;  /* 0x0000001f3f0e7899 */ /* 0x000fe20008011410 */
[----:B------:R-:W-:Y:S01]  /*8000*/  IMAD.U32 R159, RZ, RZ, UR16 ;  /* 0x00000010ff9f7e24 */ /* 0x000fe2000f8e00ff */
[----:B------:R-:W-:Y:S01]  /*8010*/  UIMAD UR11, UR20, UR16, URZ ;  /* 0x00000010140b72a4 */ /* 0x000fe2000f8e023f */
[----:B------:R-:W2:Y:S08]  /*8020*/  @!P4 LDC.64 R150, c[0x0][0x220] ;  /* 0x00008800ff96cb82 */ /* 0x000eb00000000a00 */
[----:B------:R-:W-:Y:S01]  /*8030*/  BAR.SYNC.DEFER_BLOCKING 0x0 ;  /* 0x0000000000007b1d */ /* 0x000fe20000010000 */
[----:B------:R-:W-:Y:S01]  /*8040*/  IMAD.WIDE.U32 R158, R159, UR26, R144 ;  /* 0x0000001a9f9e7c25 */ /* 0x000fe2000f8e0090 */
[----:B------:R-:W-:Y:S02]  /*8050*/  UIMAD UR11, UR14, UR26, UR11 ;  /* 0x0000001a0e0b72a4 */ /* 0x000fe4000f8e020b */
[C---:B------:R-:W-:Y:S04]  /*8060*/  IADD3 R2, P5, R158.reuse, UR8, RZ ;  /* 0x000000089e027c10 */ /* 0x040fe8000ffbe0ff */
[----:B------:R-:W-:Y:S01]  /*8070*/  VIADD R0, R159, UR11 ;  /* 0x0000000b9f007c36 */ /* 0x000fe20008000000 */
[----:B------:R-:W-:Y:S01]  /*8080*/  @P4 STS [R122+0x6000], RZ ;  /* 0x006000ff7a004388 */ /* 0x000fe20000000800 */
[----:B------:R-:W3:Y:S03]  /*8090*/  @!P3 LDC.64 R154, c[0x0][0x220] ;  /* 0x00008800ff9abb82 */ /* 0x000ee60000000a00 */
[----:B------:R-:W-:Y:S04]  /*80a0*/  @P4 STS [R122+0x6004], RZ ;  /* 0x006004ff7a004388 */ /* 0x000fe80000000800 */
[----:B------:R-:W-:Y:S01]  /*80b0*/  @P4 STS.64 [R122+0x6008], RZ ;  /* 0x006008ff7a004388 */ /* 0x000fe20000000a00 */
[----:B------:R-:W4:Y:S08]  /*80c0*/  @!P2 LDC.64 R152, c[0x0][0x220] ;  /* 0x00008800ff98ab82 */ /* 0x000f300000000a00 */
[----:B------:R-:W5:Y:S08]  /*80d0*/  @!P3 LDC.64 R148, c[0x0][0x220] ;  /* 0x00008800ff94bb82 */ /* 0x000f700000000a00 */
[----:B------:R-:W5:Y:S01]  /*80e0*/  @!P2 LDC.64 R86, c[0x0][0x220] ;  /* 0x00008800ff56ab82 */ /* 0x000f620000000a00 */
        /* <DEDUP_REMOVED lines=8> */
[----:B------:R1:W-:Y:S03]  /*8170*/  @!P4 LDGSTS.E.BYPASS.LTC128B.128 [R122+0x6000], desc[UR18][R156.64] ;  /* 0x060000009c7acfae */ /* 0x0003e6000b901d52 */
[----:B------:R-:W-:Y:S01]  /*8180*/  @!P2 LEA.HI.X R153, R158, R153, R0, 0x1, P0 ;  /* 0x000000999e99a211 */ /* 0x000fe200000f0c00 */
[----:B------:R-:W-:Y:S01]  /*8190*/  @P3 STS.128 [R122+0x7000], RZ ;  /* 0x007000ff7a003388 */ /* 0x000fe20000000c00 */
[----:B------:R-:W-:Y:S02]  /*81a0*/  IADD3.X R0, R0, UR9, RZ, P5, !PT ;  /* 0x0000000900007c10 */ /* 0x000fe4000affe4ff */
[C---:B--2---:R-:W-:Y:S01]  /*81b0*/  @!P4 LEA R150, P5, R2.reuse, R150, 0x1 ;  /* 0x000000960296c211 */ /* 0x044fe200078a08ff */
[----:B------:R-:W-:Y:S01]  /*81c0*/  @!PT LDS RZ, [RZ] ;  /* 0x00000000fffff984 */ /* 0x000fe20000000800 */
[----:B------:R-:W-:Y:S01]  /*81d0*/  @!PT LDS RZ, [RZ] ;  /* 0x00000000fffff984 */ /* 0x000fe20000000800 */
[----:B------:R-:W-:Y:S01]  /*81e0*/  @!PT LDS RZ, [RZ] ;  /* 0x00000000fffff984 */ /* 0x000fe20000000800 */
[----:B------:R1:W-:Y:S01]  /*81f0*/  @!P3 LDGSTS.E.BYPASS.LTC128B.128 [R122+0x7000], desc[UR18][R154.64+0x40] ;  /* 0x070000409a7abfae */ /* 0x0003e2000b901d52 */
[C---:B-----5:R-:W-:Y:S02]  /*8200*/  @!P3 LEA R148, P1, R2.reuse, R148, 0x1 ;  /* 0x000000940294b211 */ /* 0x060fe400078208ff */
[C-C-:B------:R-:W-:Y:S01]  /*8210*/  @!P4 LEA.HI.X R151, R2.reuse, R151, R0.reuse, 0x1, P5 ;  /* 0x000000970297c211 */ /* 0x140fe200028f0c00 */
[----:B------:R-:W-:Y:S01]  /*8220*/  @P2 STS.128 [R122+0x8000], RZ ;  /* 0x008000ff7a002388 */ /* 0x000fe20000000c00 */
[C-C-:B------:R-:W-:Y:S02]  /*8230*/  @!P3 LEA.HI.X R149, R2.reuse, R149, R0.reuse, 0x1, P1 ;  /* 0x000000950295b211 */ /* 0x140fe400008f0c00 */
[C---:B------:R-:W-:Y:S01]  /*8240*/  @!P2 LEA R86, P0, R2.reuse, R86, 0x1 ;  /* 0x000000560256a211 */ /* 0x040fe200078008ff */
[----:B------:R-:W-:Y:S01]  /*8250*/  @!PT LDS RZ, [RZ] ;  /* 0x00000000fffff984 */ /* 0x000fe20000000800 */
[----:B------:R-:W-:Y:S01]  /*8260*/  @!PT LDS RZ, [RZ] ;  /* 0x00000000fffff984 */ /* 0x000fe20000000800 */
[----:B------:R-:W-:Y:S01]  /*8270*/  @!PT LDS RZ, [RZ] ;  /* 0x00000000fffff984 */ /* 0x000fe20000000800 */
[----:B------:R1:W-:Y:S01]  /*8280*/  @!P2 LDGSTS.E.BYPASS.LTC128B.128 [R122+0x8000], desc[UR18][R152.64+0x80] ;  /* 0x08000080987aafae */ /* 0x0003e2000b901d52 */
[----:B------:R-:W-:Y:S02]  /*8290*/  ISETP.LT.AND P5, PT, RZ, UR16, PT ;  /* 0x00000010ff007c0c */ /* 0x000fe4000bfa1270 */
[----:B------:R-:W-:Y:S01]  /*82a0*/  @!P2 LEA.HI.X R87, R2, R87, R0, 0x1, P0 ;  /* 0x000000570257a211 */ /* 0x000fe200000f0c00 */
        /* <DEDUP_REMOVED lines=16> */
[----:B------:R-:W2:Y:S04]  /*83b0*/  LDSM.16.M88.4 R92, [R120+0x3000] ;  /* 0x00300000785c783b */ /* 0x000ea80000000200 */
[----:B------:R-:W3:Y:S04]  /*83c0*/  LDSM.16.M88.4 R96, [R120+0x3400] ;  /* 0x003400007860783b */ /* 0x000ee80000000200 */
[----:B------:R-:W4:Y:S04]  /*83d0*/  LDSM.16.M88.4 R100, [R120+0x3800] ;  /* 0x003800007864783b */ /* 0x000f280000000200 */
[----:B------:R-:W5:Y:S04]  /*83e0*/  LDSM.16.M88.4 R104, [R120+0x3c00] ;  /* 0x003c00007868783b */ /* 0x000f680000000200 */
[----:B------:R-:W0:Y:S04]  /*83f0*/  LDGDEPBAR ;  /* 0x00000000000079af */ /* 0x000e280000000000 */
[----:B------:R-:W-:Y:S04]  /*8400*/  LDSM.16.M88.4 R108, [R119] ;  /* 0x00000000776c783b */ /* 0x000fe80000000200 */
[----:B------:R-:W1:Y:S01]  /*8410*/  LDSM.16.M88.4 R112, [R117+0x3000] ;  /* 0x003000007570783b */ /* 0x000e620000000200 */
[C---:B--2---:R-:W-:Y:S06]  /*8420*/  HMMA.16816.F32.BF16 R4, R88.reuse, R92, RZ ;  /* 0x0000005c5804723c */ /* 0x044fec00000418ff */
[C---:B------:R-:W-:Y:S01]  /*8430*/  HMMA.16816.F32.BF16 R8, R88.reuse, R94, RZ ;  /* 0x0000005e5808723c */ /* 0x040fe200000418ff */
[----:B------:R-:W-:Y:S05]  /*8440*/  LDSM.16.M88.4 R92, [R117+0x3800] ;  /* 0x00380000755c783b */ /* 0x000fea0000000200 */
[C---:B---3--:R-:W-:Y:S06]  /*8450*/  HMMA.16816.F32.BF16 R12, R88.reuse, R96, RZ ;  /* 0x00000060580c723c */ /* 0x048fec00000418ff */
[C---:B------:R-:W-:Y:S01]  /*8460*/  HMMA.16816.F32.BF16 R16, R88.reuse, R98, RZ ;  /* 0x000000625810723c */ /* 0x040fe200000418ff */
[----:B------:R-:W-:Y:S05]  /*8470*/  LDSM.16.M88.4 R96, [R120+0x4400] ;  /* 0x004400007860783b */ /* 0x000fea0000000200 */
[C---:B----4-:R-:W-:Y:S06]  /*8480*/  HMMA.16816.F32.BF16 R20, R88.reuse, R100, RZ ;  /* 0x000000645814723c */ /* 0x050fec00000418ff */
[C---:B------:R-:W-:Y:S06]  /*8490*/  HMMA.16816.F32.BF16 R24, R88.reuse, R102, RZ ;  /* 0x000000665818723c */ /* 0x040fec00000418ff */
[C---:B-----5:R-:W-:Y:S06]  /*84a0*/  HMMA.16816.F32.BF16 R28, R88.reuse, R104, RZ ;  /* 0x00000068581c723c */ /* 0x060fec00000418ff */
[----:B------:R-:W-:Y:S01]  /*84b0*/  HMMA.16816.F32.BF16 R32, R88, R106, RZ ;  /* 0x0000006a5820723c */ /* 0x000fe200000418ff */
[----:B------:R-:W2:Y:S05]  /*84c0*/  LDSM.16.M88.4 R88, [R117+0x3400] ;  /* 0x003400007558783b */ /* 0x000eaa0000000200 */
[C---:B-1----:R-:W-:Y:S06]  /*84d0*/  HMMA.16816.F32.BF16 R4, R108.reuse, R112, R4 ;  /* 0x000000706c04723c */ /* 0x042fec0000041804 */
[C---:B------:R-:W-:Y:S06]  /*84e0*/  HMMA.16816.F32.BF16 R8, R108.reuse, R114, R8 ;  /* 0x000000726c08723c */ /* 0x040fec0000041808 */
[C---:B--2---:R-:W-:Y:S06]  /*84f0*/  HMMA.16816.F32.BF16 R12, R108.reuse, R88, R12 ;  /* 0x000000586c0c723c */ /* 0x044fec000004180c */
        /* <DEDUP_REMOVED lines=62> */
.L_x_836:
[----:B------:R-:W-:Y:S01]  /*88e0*/  FMNMX.FTZ R2, R4, R3, !PT ;  /* 0x0000000304027209 */ /* 0x000fe20007810000 */
[----:B------:R-:W-:Y:S01]  /*88f0*/  VIADD R107, R134, 0x9e3779b9 ;  /* 0x9e3779b9866b7836 */ /* 0x000fe20000000000 */
[----:B------:R-:W-:Y:S01]  /*8900*/  FMNMX.FTZ R0, R6, R85, !PT ;  /* 0x0000005506007209 */ /* 0x000fe20007810000 */
[----:B------:R-:W-:Y:S01]  /*8910*/  USHF.L.U32 UR11, UR16, 0x1, URZ ;  /* 0x00000001100b7899 */ /* 0x000fe2000800063f */
[----:B---3--:R-:W-:Y:S01]  /*8920*/  FMNMX.FTZ R89, R5, R2, !PT ;  /* 0x0000000205597209 */ /* 0x008fe20007810000 */
[----:B------:R-:W-:Y:S01]  /*8930*/  UIADD3 UR16, UR16, -0x1, URZ ;  /* 0xffffffff10107890 */ /* 0x000fe2000fffe03f */
        /* <DEDUP_REMOVED lines=29> */
[--C-:B------:R-:W-:Y:S01]  /*8b10*/  LOP3.LUT R84, R143, UR11, R135.reuse, 0x96, !PT ;  /* 0x0000000b8f547c12 */ /* 0x100fe2000f8e9687 */
[----:B------:R-:W-:Y:S01]  /*8b20*/  SHFL.BFLY PT, R91, R86, 0x2, 0x1f ;  /* 0x0c401f00565b7f89 */ /* 0x000fe200000e0000 */
[----:B------:R-:W-:Y:S07]  /*8b30*/  UIADD3 UR11, UR11, 0x1, URZ ;  /* 0x000000010b0b7890 */ /* 0x000fee000fffe03f */
[----:B------:R-:W1:Y:S02]  /*8b40*/  SHFL.BFLY PT, R0, R89, 0x2, 0x1f ;  /* 0x0c401f0059007f89 */ /* 0x000e6400000e0000 */
[----:B-1----:R-:W-:Y:S01]  /*8b50*/  FMNMX.FTZ R87, R89, R0, !PT ;  /* 0x0000000059577209 */ /* 0x002fe20007810000 */
[----:B------:R-:W-:Y:S01]  /*8b60*/  IMAD.WIDE.U32 R88, R84, -0x326172a9, RZ ;  /* 0xcd9e8d5754587825 */ /* 0x000fe200078e00ff */
[----:B------:R-:W-:Y:S02]  /*8b70*/  FMNMX.FTZ R2, R86, R91, !PT ;  /* 0x0000005b56027209 */ /* 0x000fe40007810000 */
[----:B------:R-:W-:Y:S02]  /*8b80*/  LOP3.LUT R84, R143, UR11, R135, 0x96, !PT ;  /* 0x0000000b8f547c12 */ /* 0x000fe4000f8e9687 */
[----:B------:R-:W1:Y:S01]  /*8b90*/  SHFL.BFLY PT, R0, R87, 0x1, 0x1f ;  /* 0x0c201f0057007f89 */ /* 0x000e6200000e0000 */
[----:B------:R-:W-:Y:S01]  /*8ba0*/  VIADD R91, R135, 0xbb67ae85 ;  /* 0xbb67ae85875b7836 */ /* 0x000fe20000000000 */
[----:B------:R-:W-:Y:S06]  /*8bb0*/  LOP3.LUT R106, R89, R140, R107, 0x96, !PT ;  /* 0x0000008c596a7212 */ /* 0x000fec00078e966b */
[----:B------:R-:W2:Y:S01]  /*8bc0*/  SHFL.BFLY PT, R93, R2, 0x1, 0x1f ;  /* 0x0c201f00025d7f89 */ /* 0x000ea200000e0000 */
[----:B------:R-:W-:Y:S01]  /*8bd0*/  IMAD.WIDE.U32 R114, R84, -0x326172a9, RZ ;  /* 0xcd9e8d5754727825 */ /* 0x000fe200078e00ff */
[----:B------:R-:W-:Y:S03]  /*8be0*/  LOP3.LUT R154, R139, R142, R91, 0x96, !PT ;  /* 0x0000008e8b9a7212 */ /* 0x000fe600078e965b */
[----:B------:R-:W-:Y:S01]  /*8bf0*/  VIADD R91, R134, 0x3c6ef372 ;  /* 0x3c6ef372865b7836 */ /* 0x000fe20000000000 */
[----:B------:R-:W-:Y:S01]  /*8c00*/  LOP3.LUT R107, R115, R140, R107, 0x96, !PT ;  /* 0x0000008c736b7212 */ /* 0x000fe200078e966b */
[----:B------:R-:W-:Y:S05]  /*8c10*/  IMAD.WIDE.U32 R154, R154, -0x326172a9, RZ ;  /* 0xcd9e8d579a9a7825 */ /* 0x000fea00078e00ff */
[C-C-:B------:R-:W-:Y:S02]  /*8c20*/  LOP3.LUT R101, R155.reuse, R88, R91.reuse, 0x96, !PT ;  /* 0x000000589b657212 */ /* 0x140fe400078e965b */
[----:B------:R-:W-:Y:S02]  /*8c30*/  LOP3.LUT R114, R155, R114, R91, 0x96, !PT ;  /* 0x000000729b727212 */ /* 0x000fe400078e965b */
[----:B-1----:R-:W-:Y:S02]  /*8c40*/  FMNMX.FTZ R0, R87, R0, !PT ;  /* 0x0000000057007209 */ /* 0x002fe40007810000 */
[----:B--2---:R-:W-:Y:S03]  /*8c50*/  FMNMX.FTZ R2, R2, R93, !PT ;  /* 0x0000005d02027209 */ /* 0x004fe60007810000 */
[C---:B------:R-:W-:Y:S01]  /*8c60*/  FMUL.FTZ R87, R0.reuse, UR4 ;  /* 0x0000000400577c20 */ /* 0x040fe20008410000 */
[----:B------:R-:W-:Y:S02]  /*8c70*/  FSETP.NEU.FTZ.AND P0, PT, R0, -INF , PT ;  /* 0xff8000000000780b */ /* 0x000fe40003f1d000 */
[C---:B------:R-:W-:Y:S01]  /*8c80*/  FSETP.NEU.FTZ.AND P1, PT, R2.reuse, -INF , PT ;  /* 0xff8000000200780b */ /* 0x040fe20003f3d000 */
[C---:B------:R-:W-:Y:S01]  /*8c90*/  FADD.FTZ R86, -R2.reuse, R3 ;  /* 0x0000000302567221 */ /* 0x040fe20000010100 */
[----:B------:R-:W-:Y:S01]  /*8ca0*/  FMUL.FTZ R108, R2, UR4 ;  /* 0x00000004026c7c20 */ /* 0x000fe20008410000 */
[----:B------:R-:W-:Y:S01]  /*8cb0*/  FADD.FTZ R3, -R0, R85 ;  /* 0x0000005500037221 */ /* 0x000fe20000010100 */
[----:B------:R-:W-:Y:S02]  /*8cc0*/  IMAD.MOV.U32 R85, RZ, RZ, R0 ;  /* 0x000000ffff557224 */ /* 0x000fe400078e0000 */
[----:B------:R-:W-:Y:S01]  /*8cd0*/  FMUL.FTZ R84, R86, UR4 ;  /* 0x0000000456547c20 */ /* 0x000fe20008410000 */
[----:B------:R-:W-:Y:S01]  /*8ce0*/  FSEL R86, R87, RZ, P0 ;  /* 0x000000ff57567208 */ /* 0x000fe20000000000 */
[----:B------:R-:W-:Y:S01]  /*8cf0*/  FMUL.FTZ R3, R3, UR4 ;  /* 0x0000000403037c20 */ /* 0x000fe20008410000 */
[----:B------:R-:W-:Y:S03]  /*8d00*/  FSEL R108, R108, RZ, P1 ;  /* 0x000000ff6c6c7208 */ /* 0x000fe60000800000 */
[----:B------:R-:W1:Y:S01]  /*8d10*/  MUFU.EX2 R84, R84 ;  /* 0x0000005400547308 */ /* 0x000e620000000800 */
[----:B------:R-:W-:Y:S01]  /*8d20*/  FFMA.FTZ R91, R22, UR4, -R86 ;  /* 0x00000004165b7c23 */ /* 0x000fe20008010856 */
[--C-:B------:R-:W-:Y:S01]  /*8d30*/  FFMA.FTZ R115, R5, UR4, -R108.reuse ;  /* 0x0000000405737c23 */ /* 0x100fe2000801086c */
[--C-:B------:R-:W-:Y:S01]  /*8d40*/  FFMA.FTZ R112, R24, UR4, -R108.reuse ;  /* 0x0000000418707c23 */ /* 0x100fe2000801086c */
[----:B------:R-:W-:Y:S01]  /*8d50*/  FFMA.FTZ R94, R25, UR4, -R108 ;  /* 0x00000004195e7c23 */ /* 0x000fe2000801086c */
[----:B------:R-:W-:Y:S01]  /*8d60*/  FFMA.FTZ R103, R23, UR4, -R86 ;  /* 0x0000000417677c23 */ /* 0x000fe20008010856 */
[--C-:B------:R-:W-:Y:S01]  /*8d70*/  FFMA.FTZ R147, R4, UR4, -R108.reuse ;  /* 0x0000000404937c23 */ /* 0x100fe2000801086c */
[----:B------:R-:W-:Y:S03]  /*8d80*/  VIADD R23, R135, 0x76cf5d0a ;  /* 0x76cf5d0a87177836 */ /* 0x000fe60000000000 */
[----:B------:R-:W2:Y:S01]  /*8d90*/  MUFU.EX2 R3, R3 ;  /* 0x0000000300037308 */ /* 0x000ea20000000800 */
[--C-:B------:R-:W-:Y:S01]  /*8da0*/  FFMA.FTZ R89, R21, UR4, -R108.reuse ;  /* 0x0000000415597c23 */ /* 0x100fe2000801086c */
[--C-:B------:R-:W-:Y:S01]  /*8db0*/  FFMA.FTZ R98, R28, UR4, -R108.reuse ;  /* 0x000000041c627c23 */ /* 0x100fe2000801086c */
[--C-:B------:R-:W-:Y:S01]  /*8dc0*/  FFMA.FTZ R97, R29, UR4, -R108.reuse ;  /* 0x000000041d617c23 */ /* 0x100fe2000801086c */
[----:B------:R-:W-:Y:S01]  /*8dd0*/  FFMA.FTZ R96, R32, UR4, -R108 ;  /* 0x0000000420607c23 */ /* 0x000fe2000801086c */
[--C-:B------:R-:W-:Y:S01]  /*8de0*/  FFMA.FTZ R104, R26, UR4, -R86.reuse ;  /* 0x000000041a687c23 */ /* 0x100fe20008010856 */
[--C-:B------:R-:W-:Y:S01]  /*8df0*/  FFMA.FTZ R100, R30, UR4, -R86.reuse ;  /* 0x000000041e647c23 */ /* 0x100fe20008010856 */
[----:B------:R-:W-:Y:S03]  /*8e00*/  FFMA.FTZ R99, R31, UR4, -R86 ;  /* 0x000000041f637c23 */ /* 0x000fe60008010856 */
[----:B------:R-:W-:Y:S01]  /*8e10*/  MUFU.EX2 R22, R115 ;  /* 0x0000007300167308 */ /* 0x000fe20000000800 */
[C---:B-1----:R-:W-:Y:S01]  /*8e20*/  FMUL.FTZ R24, R84.reuse, R72 ;  /* 0x0000004854187220 */ /* 0x042fe20000410000 */
[----:B------:R-:W-:Y:S01]  /*8e30*/  FMUL.FTZ R25, R84, R73 ;  /* 0x0000004954197220 */ /* 0x000fe20000410000 */
[----:B------:R-:W-:Y:S04]  /*8e40*/  IMAD.WIDE.U32 R72, R106, -0x2daee0ad, RZ ;  /* 0xd2511f536a487825 */ /* 0x000fe800078e00ff */
[--C-:B------:R-:W-:Y:S01]  /*8e50*/  FFMA.FTZ R150, R8, UR4, -R108.reuse ;  /* 0x0000000408967c23 */ /* 0x100fe2000801086c */
[--C-:B------:R-:W-:Y:S01]  /*8e60*/  FFMA.FTZ R113, R9, UR4, -R108.reuse ;  /* 0x0000000409717c23 */ /* 0x100fe2000801086c */
[--C-:B------:R-:W-:Y:S01]  /*8e70*/  FFMA.FTZ R93, R16, UR4, -R108.reuse ;  /* 0x00000004105d7c23 */ /* 0x100fe2000801086c */
[----:B------:R-:W1:Y:S01]  /*8e80*/  MUFU.EX2 R21, R147 ;  /* 0x0000009300157308 */ /* 0x000e620000000800 */
[----:B------:R-:W-:Y:S01]  /*8e90*/  LOP3.LUT R73, R73, R138, R23, 0x96, !PT ;  /* 0x0000008a49497212 */ /* 0x000fe200078e9617 */
[--C-:B------:R-:W-:Y:S01]  /*8ea0*/  FFMA.FTZ R95, R17, UR4, -R108.reuse ;  /* 0x00000004115f7c23 */ /* 0x100fe2000801086c */
[--C-:B------:R-:W-:Y:S01]  /*8eb0*/  FFMA.FTZ R90, R12, UR4, -R108.reuse ;  /* 0x000000040c5a7c23 */ /* 0x100fe2000801086c */
[--C-:B------:R-:W-:Y:S01]  /*8ec0*/  FFMA.FTZ R92, R13, UR4, -R108.reuse ;  /* 0x000000040d5c7c23 */ /* 0x100fe2000801086c */
[--C-:B------:R-:W-:Y:S01]  /*8ed0*/  FFMA.FTZ R88, R20, UR4, -R108.reuse ;  /* 0x0000000414587c23 */ /* 0x100fe2000801086c */
[----:B------:R-:W-:Y:S01]  /*8ee0*/  FFMA.FTZ R108, R33, UR4, -R108 ;  /* 0x00000004216c7c23 */ /* 0x000fe2000801086c */
[C---:B--2---:R-:W-:Y:S01]  /*8ef0*/  FMUL.FTZ R26, R3.reuse, R74 ;  /* 0x0000004a031a7220 */ /* 0x044fe20000410000 */
[C---:B------:R-:W-:Y:S01]  /*8f00*/  FMUL.FTZ R30, R3.reuse, R78 ;  /* 0x0000004e031e7220 */ /* 0x040fe20000410000 */
[----:B------:R-:W-:Y:S01]  /*8f10*/  FMUL.FTZ R31, R3, R79 ;  /* 0x0000004f031f7220 */ /* 0x000fe20000410000 */
[C---:B------:R-:W-:Y:S01]  /*8f20*/  FMUL.FTZ R28, R84.reuse, R76 ;  /* 0x0000004c541c7220 */ /* 0x040fe20000410000 */
[C---:B------:R-:W-:Y:S01]  /*8f30*/  FMUL.FTZ R29, R84.reuse, R77 ;  /* 0x0000004d541d7220 */ /* 0x040fe20000410000 */
[C---:B------:R-:W-:Y:S01]  /*8f40*/  FMUL.FTZ R32, R84.reuse, R80 ;  /* 0x0000005054207220 */ /* 0x040fe20000410000 */
[C---:B------:R-:W-:Y:S01]  /*8f50*/  FMUL.FTZ R33, R84.reuse, R81 ;  /* 0x0000005154217220 */ /* 0x040fe20000410000 */
[----:B------:R-:W-:Y:S04]  /*8f60*/  IMAD.WIDE.U32 R78, R101, -0x2daee0ad, RZ ;  /* 0xd2511f53654e7825 */ /* 0x000fe800078e00ff */
[----:B------:R-:W-:Y:S01]  /*8f70*/  FFMA.FTZ R102, R27, UR4, -R86 ;  /* 0x000000041b667c23 */ /* 0x000fe20008010856 */
[----:B------:R-:W-:Y:S01]  /*8f80*/  MUFU.EX2 R113, R113 ;  /* 0x0000007100717308 */ /* 0x000fe20000000800 */
[----:B-1----:R-:W-:Y:S01]  /*8f90*/  FFMA.FTZ R147, R84, R137, R21 ;  /* 0x0000008954937223 */ /* 0x002fe20000010015 */
[----:B------:R-:W-:Y:S01]  /*8fa0*/  VIADD R74, R135, 0x32370b8f ;  /* 0x32370b8f874a7836 */ /* 0x000fe20000000000 */
[C---:B------:R-:W-:Y:S01]  /*8fb0*/  F2FP.BF16.F32.PACK_AB R21, R22.reuse, R21 ;  /* 0x000000151615723e */ /* 0x040fe200000010ff */
[----:B------:R-:W-:Y:S04]  /*8fc0*/  IMAD.WIDE.U32 R80, R73, -0x326172a9, RZ ;  /* 0xcd9e8d5749507825 */ /* 0x000fe800078e00ff */
[----:B------:R-:W-:Y:S01]  /*8fd0*/  FADD.FTZ R147, R22, R147 ;  /* 0x0000009316937221 */ /* 0x000fe20000010000 */
[----:B------:R-:W-:Y:S01]  /*8fe0*/  LOP3.LUT R72, R79, R72, R74, 0x96, !PT ;  /* 0x000000484f487212 */ /* 0x000fe200078e964a */
[----:B------:R-:W-:Y:S04]  /*8ff0*/  IMAD.WIDE.U32 R76, R107, -0x2daee0ad, RZ ;  /* 0xd2511f536b4c7825 */ /* 0x000fe800078e00ff */
[----:B------:R-:W-:Y:S01]  /*9000*/  FMUL.FTZ R27, R3, R75 ;  /* 0x0000004b031b7220 */ /* 0x000fe20000410000 */
[----:B------:R-:W-:Y:S01]  /*9010*/  MUFU.EX2 R150, R150 ;  /* 0x0000009600967308 */ /* 0x000fe20000000800 */
[----:B------:R-:W-:Y:S01]  /*9020*/  FFMA.FTZ R87, R34, UR4, -R86 ;  /* 0x0000000422577c23 */ /* 0x000fe20008010856 */
[----:B------:R-:W-:Y:S01]  /*9030*/  IMAD.WIDE.U32 R114, R114, -0x2daee0ad, RZ ;  /* 0xd2511f5372727825 */ /* 0x000fe200078e00ff */
[----:B------:R-:W-:Y:S03]  /*9040*/  LOP3.LUT R23, R77, R138, R23, 0x96, !PT ;  /* 0x0000008a4d177212 */ /* 0x000fe600078e9617 */
[----:B------:R-:W-:Y:S01]  /*9050*/  FMUL.FTZ R34, R3, R82 ;  /* 0x0000005203227220 */ /* 0x000fe20000410000 */
[----:B------:R-:W-:Y:S01]  /*9060*/  VIADD R73, R134, 0xdaa66d2b ;  /* 0xdaa66d2b86497836 */ /* 0x000fe20000000000 */
[----:B------:R-:W-:Y:S01]  /*9070*/  LOP3.LUT R74, R115, R76, R74, 0x96, !PT ;  /* 0x0000004c734a7212 */ /* 0x000fe200078e964a */
[----:B------:R-:W-:Y:S04]  /*9080*/  IMAD.WIDE.U32 R106, R23, -0x326172a9, RZ ;  /* 0xcd9e8d57176a7825 */ /* 0x000fe800078e00ff */
[--C-:B------:R-:W-:Y:S01]  /*9090*/  FFMA.FTZ R151, R10, UR4, -R86.reuse ;  /* 0x000000040a977c23 */ /* 0x100fe20008010856 */
[----:B------:R-:W-:Y:S01]  /*90a0*/  MUFU.EX2 R112, R112 ;  /* 0x0000007000707308 */ /* 0x000fe20000000800 */
[-CC-:B------:R-:W-:Y:S01]  /*90b0*/  LOP3.LUT R76, R81, R154.reuse, R73.reuse, 0x96, !PT ;  /* 0x0000009a514c7212 */ /* 0x180fe200078e9649 */
[----:B------:R-:W-:Y:S01]  /*90c0*/  IMAD.WIDE.U32 R74, R74, -0x326172a9, RZ ;  /* 0xcd9e8d574a4a7825 */ /* 0x000fe200078e00ff */
[----:B------:R-:W-:Y:S03]  /*90d0*/  LOP3.LUT R154, R107, R154, R73, 0x96, !PT ;  /* 0x0000009a6b9a7212 */ /* 0x000fe600078e9649 */
[--C-:B------:R-:W-:Y:S01]  /*90e0*/  FFMA.FTZ R148, R11, UR4, -R86.reuse ;  /* 0x000000040b947c23 */ /* 0x100fe20008010856 */
[----:B------:R-:W-:Y:S04]  /*90f0*/  IMAD.WIDE.U32 R76, R76, -0x2daee0ad, RZ ;  /* 0xd2511f534c4c7825 */ /* 0x000fe800078e00ff */
[--C-:B------:R-:W-:Y:S01]  /*9100*/  FFMA.FTZ R105, R19, UR4, -R86.reuse ;  /* 0x0000000413697c23 */ /* 0x100fe20008010856 */
[----:B------:R-:W-:Y:S01]  /*9110*/  MUFU.EX2 R92, R92 ;  /* 0x0000005c005c7308 */ /* 0x000fe20000000800 */
[--C-:B------:R-:W-:Y:S01]  /*9120*/  FFMA.FTZ R109, R14, UR4, -R86.reuse ;  /* 0x000000040e6d7c23 */ /* 0x100fe20008010856 */
[----:B------:R-:W-:Y:S01]  /*9130*/  IMAD.WIDE.U32 R154, R154, -0x2daee0ad, RZ ;  /* 0xd2511f539a9a7825 */ /* 0x000fe200078e00ff */
[--C-:B------:R-:W-:Y:S03]  /*9140*/  LOP3.LUT R22, R77, R78, R131.reuse, 0x96, !PT ;  /* 0x0000004e4d167212 */ /* 0x100fe600078e9683 */
[--C-:B------:R-:W-:Y:S01]  /*9150*/  FFMA.FTZ R110, R18, UR4, -R86.reuse ;  /* 0x00000004126e7c23 */ /* 0x100fe20008010856 */
[----:B------:R-:W-:Y:S04]  /*9160*/  IMAD.WIDE.U32 R78, R72, -0x326172a9, RZ ;  /* 0xcd9e8d57484e7825 */ /* 0x000fe800078e00ff */
[--C-:B------:R-:W-:Y:S01]  /*9170*/  FFMA.FTZ R111, R15, UR4, -R86.reuse ;  /* 0x000000040f6f7c23 */ /* 0x100fe20008010856 */
[----:B------:R-:W-:Y:S01]  /*9180*/  MUFU.EX2 R105, R105 ;  /* 0x0000006900697308 */ /* 0x000fe20000000800 */
[--C-:B------:R-:W-:Y:S01]  /*9190*/  FFMA.FTZ R156, R6, UR4, -R86.reuse ;  /* 0x00000004069c7c23 */ /* 0x100fe20008010856 */
[C---:B------:R-:W-:Y:S02]  /*91a0*/  VIADD R72, R134.reuse, 0x78dde6e4 ;  /* 0x78dde6e486487836 */ /* 0x040fe40000000000 */
[--C-:B------:R-:W-:Y:S01]  /*91b0*/  FFMA.FTZ R152, R7, UR4, -R86.reuse ;  /* 0x0000000407987c23 */ /* 0x100fe20008010856 */
[----:B------:R-:W-:Y:S01]  /*91c0*/  FFMA.FTZ R86, R35, UR4, -R86 ;  /* 0x0000000423567c23 */ /* 0x000fe20008010856 */
[----:B------:R-:W-:Y:S01]  /*91d0*/  FMUL.FTZ R35, R3, R83 ;  /* 0x0000005303237220 */ /* 0x000fe20000410000 */
[----:B------:R-:W-:Y:S01]  /*91e0*/  LOP3.LUT R114, R155, R114, R131, 0x96, !PT ;  /* 0x000000729b727212 */ /* 0x000fe200078e9683 */
[----:B------:R-:W-:Y:S01]  /*91f0*/  VIADD R81, R134, 0xb54cda56 ;  /* 0xb54cda5686517836 */ /* 0x000fe20000000000 */
[--C-:B------:R-:W-:Y:S01]  /*9200*/  LOP3.LUT R106, R75, R106, R72.reuse, 0x96, !PT ;  /* 0x0000006a4b6a7212 */ /* 0x100fe200078e9648 */
[----:B------:R-:W1:Y:S01]  /*9210*/  MUFU.EX2 R156, R156 ;  /* 0x0000009c009c7308 */ /* 0x000e620000000800 */
[----:B------:R-:W-:Y:S01]  /*9220*/  LOP3.LUT R23, R79, R80, R72, 0x96, !PT ;  /* 0x000000504f177212 */ /* 0x000fe200078e9648 */
[----:B------:R-:W-:Y:S04]  /*9230*/  IMAD.WIDE.U32 R114, R114, -0x326172a9, RZ ;  /* 0xcd9e8d5772727825 */ /* 0x000fe800078e00ff */
[C---:B------:R-:W-:Y:S01]  /*9240*/  FMUL.FTZ R36, R84.reuse, R36 ;  /* 0x0000002454247220 */ /* 0x040fe20000410000 */
[----:B------:R-:W-:Y:S01]  /*9250*/  FMUL.FTZ R37, R84, R37 ;  /* 0x0000002554257220 */ /* 0x000fe20000410000 */
[----:B------:R-:W-:Y:S01]  /*9260*/  IMAD.WIDE.U32 R106, R106, -0x2daee0ad, RZ ;  /* 0xd2511f536a6a7825 */ /* 0x000fe200078e00ff */
[----:B------:R-:W-:Y:S01]  /*9270*/  LOP3.LUT R101, R115, R74, R130, 0x96, !PT ;  /* 0x0000004a73657212 */ /* 0x000fe200078e9682 */
[----:B------:R-:W-:Y:S02]  /*9280*/  MUFU.EX2 R80, R148 ;  /* 0x0000009400507308 */ /* 0x000fe40000000800 */
[C---:B------:R-:W-:Y:S01]  /*9290*/  FMUL.FTZ R40, R84.reuse, R40 ;  /* 0x0000002854287220 */ /* 0x040fe20000410000 */
[C---:B------:R-:W-:Y:S01]  /*92a0*/  FMUL.FTZ R41, R84.reuse, R41 ;  /* 0x0000002954297220 */ /* 0x040fe20000410000 */
[--C-:B------:R-:W-:Y:S01]  /*92b0*/  LOP3.LUT R82, R107, R154, R125.reuse, 0x96, !PT ;  /* 0x0000009a6b527212 */ /* 0x100fe200078e967d */
[C---:B------:R-:W-:Y:S01]  /*92c0*/  FMUL.FTZ R44, R84.reuse, R44 ;  /* 0x0000002c542c7220 */ /* 0x040fe20000410000 */
[C---:B------:R-:W-:Y:S01]  /*92d0*/  FMUL.FTZ R45, R84.reuse, R45 ;  /* 0x0000002d542d7220 */ /* 0x040fe20000410000 */
[C---:B------:R-:W-:Y:S01]  /*92e0*/  FMUL.FTZ R48, R84.reuse, R48 ;  /* 0x0000003054307220 */ /* 0x040fe20000410000 */
[----:B------:R-:W-:Y:S01]  /*92f0*/  FMUL.FTZ R49, R84, R49 ;  /* 0x0000003154317220 */ /* 0x000fe20000410000 */
[----:B------:R-:W-:Y:S01]  /*9300*/  IMAD.WIDE.U32 R82, R82, -0x326172a9, RZ ;  /* 0xcd9e8d5752527825 */ /* 0x000fe200078e00ff */
[----:B------:R-:W2:Y:S03]  /*9310*/  MUFU.EX2 R115, R151 ;  /* 0x0000009700737308 */ /* 0x000ea60000000800 */
[C---:B------:R-:W-:Y:S01]  /*9320*/  FMUL.FTZ R52, R84.reuse, R52 ;  /* 0x0000003454347220 */ /* 0x040fe20000410000 */
[----:B------:R-:W-:Y:S01]  /*9330*/  FMUL.FTZ R53, R84, R53 ;  /* 0x0000003554357220 */ /* 0x000fe20000410000 */
[----:B------:R-:W-:Y:S01]  /*9340*/  LOP3.LUT R72, R82, 0xffff, RZ, 0xc0, !PT ;  /* 0x0000ffff52487812 */ /* 0x000fe200078ec0ff */
[----:B------:R-:W-:Y:S01]  /*9350*/  FMUL.FTZ R56, R84, R56 ;  /* 0x0000003854387220 */ /* 0x000fe20000410000 */
[----:B------:R-:W-:Y:S01]  /*9360*/  LOP3.LUT R137, R82, 0xff, RZ, 0xc0, !PT ;  /* 0x000000ff52897812 */ /* 0x000fe200078ec0ff */
[C---:B------:R-:W-:Y:S01]  /*9370*/  FMUL.FTZ R57, R84.reuse, R57 ;  /* 0x0000003954397220 */ /* 0x040fe20000410000 */
[----:B------:R-:W-:Y:S01]  /*9380*/  SHF.R.U32.HI R72, RZ, 0x8, R72 ;  /* 0x00000008ff487819 */ /* 0x000fe20000011648 */
[C---:B------:R-:W-:Y:S01]  /*9390*/  FMUL.FTZ R60, R84.reuse, R60 ;  /* 0x0000003c543c7220 */ /* 0x040fe20000410000 */
[C---:B------:R-:W-:Y:S01]  /*93a0*/  FMUL.FTZ R61, R84.reuse, R61 ;  /* 0x0000003d543d7220 */ /* 0x040fe20000410000 */
[C---:B------:R-:W-:Y:S01]  /*93b0*/  FMUL.FTZ R68, R84.reuse, R68 ;  /* 0x0000004454447220 */ /* 0x040fe20000410000 */
[----:B------:R-:W-:Y:S01]  /*93c0*/  PRMT R137, R137, 0x5410, R72 ;  /* 0x0000541089897816 */ /* 0x000fe20000000048 */
[----:B------:R-:W-:Y:S04]  /*93d0*/  IMAD.WIDE.U32 R72, R23, -0x2daee0ad, RZ ;  /* 0xd2511f5317487825 */ /* 0x000fe800078e00ff */
[C---:B------:R-:W-:Y:S01]  /*93e0*/  FMUL.FTZ R69, R84.reuse, R69 ;  /* 0x0000004554457220 */ /* 0x040fe20000410000 */
[----:B------:R-:W3:Y:S01]  /*93f0*/  MUFU.EX2 R152, R152 ;  /* 0x0000009800987308 */ /* 0x000ee20000000800 */
[----:B------:R-:W-:Y:S01]  /*9400*/  FMUL.FTZ R64, R84, R64 ;  /* 0x0000004054407220 */ /* 0x000fe20000410000 */
[----:B------:R-:W-:Y:S01]  /*9410*/  IMAD.WIDE.U32 R22, R22, -0x326172a9, RZ ;  /* 0xcd9e8d5716167825 */ /* 0x000fe200078e00ff */
[----:B------:R-:W-:Y:S03]  /*9420*/  LOP3.LUT R76, R73, R76, R125, 0x96, !PT ;  /* 0x0000004c494c7212 */ /* 0x000fe600078e967d */
[----:B------:R-:W-:Y:S01]  /*9430*/  FMUL.FTZ R65, R84, R65 ;  /* 0x0000004154417220 */ /* 0x000fe20000410000 */
[----:B------:R-:W-:Y:S01]  /*9440*/  VIADD R84, R135, 0x646e171e ;  /* 0x646e171e87547836 */ /* 0x000fe20000000000 */
[----:B------:R-:W-:Y:S01]  /*9450*/  LOP3.LUT R154, R23, R78, R130, 0x96, !PT ;  /* 0x0000004e179a7212 */ /* 0x000fe200078e9682 */
[----:B------:R-:W-:Y:S04]  /*9460*/  IMAD.WIDE.U32 R76, R76, -0x326172a9, RZ ;  /* 0xcd9e8d574c4c7825 */ /* 0x000fe800078e00ff */
[C---:B-1----:R-:W-:Y:S01]  /*9470*/  FFMA.FTZ R149, R3.reuse, R146, R156 ;  /* 0x0000009203957223 */ /* 0x042fe2000001009c */
[----:B------:R1:W-:Y:S01]  /*9480*/  MUFU.EX2 R107, R95 ;  /* 0x0000005f006b7308 */ /* 0x0003e20000000800 */
[----:B------:R-:W-:Y:S01]  /*9490*/  FMUL.FTZ R38, R3, R38 ;  /* 0x0000002603267220 */ /* 0x000fe20000410000 */
[----:B------:R-:W-:Y:S01]  /*94a0*/  IMAD.WIDE.U32 R154, R154, -0x2daee0ad, RZ ;  /* 0xd2511f539a9a7825 */ /* 0x000fe200078e00ff */
[----:B------:R-:W-:Y:S02]  /*94b0*/  LOP3.LUT R73, R77, R22, R81, 0x96, !PT ;  /* 0x000000164d497212 */ /* 0x000fe400078e9651 */
[C---:B------:R-:W-:Y:S01]  /*94c0*/  LOP3.LUT R22, R76.reuse, 0xffff, RZ, 0xc0, !PT ;  /* 0x0000ffff4c167812 */ /* 0x040fe200078ec0ff */
[C---:B------:R-:W-:Y:S01]  /*94d0*/  FMUL.FTZ R39, R3.reuse, R39 ;  /* 0x0000002703277220 */ /* 0x040fe20000410000 */
[----:B------:R-:W-:Y:S01]  /*94e0*/  LOP3.LUT R23, R76, 0xff, RZ, 0xc0, !PT ;  /* 0x000000ff4c177812 */ /* 0x000fe200078ec0ff */
[C---:B------:R-:W-:Y:S01]  /*94f0*/  FMUL.FTZ R42, R3.reuse, R42 ;  /* 0x0000002a032a7220 */ /* 0x040fe20000410000 */
[----:B------:R-:W-:Y:S01]  /*9500*/  SHF.R.U32.HI R22, RZ, 0x8, R22 ;  /* 0x00000008ff167819 */ /* 0x000fe20000011616 */
[C---:B------:R-:W-:Y:S01]  /*9510*/  FMUL.FTZ R43, R3.reuse, R43 ;  /* 0x0000002b032b7220 */ /* 0x040fe20000410000 */
[----:B------:R-:W-:Y:S01]  /*9520*/  SHF.R.U32.HI R75, RZ, 0x10, R76 ;  /* 0x00000010ff4b7819 */ /* 0x000fe2000001164c */
[----:B------:R-:W-:Y:S01]  /*9530*/  FMUL.FTZ R46, R3, R46 ;  /* 0x0000002e032e7220 */ /* 0x000fe20000410000 */
[----:B------:R-:W-:Y:S01]  /*9540*/  PRMT R23, R23, 0x5410, R22 ;  /* 0x0000541017177816 */ /* 0x000fe20000000016 */
[C---:B------:R-:W-:Y:S01]  /*9550*/  FMUL.FTZ R47, R3.reuse, R47 ;  /* 0x0000002f032f7220 */ /* 0x040fe20000410000 */
[----:B------:R-:W-:Y:S01]  /*9560*/  SHF.R.U32.HI R22, RZ, 0x18, R76 ;  /* 0x00000018ff167819 */ /* 0x000fe2000001164c */
[----:B------:R-:W-:Y:S01]  /*9570*/  FMUL.FTZ R50, R3, R50 ;  /* 0x0000003203327220 */ /* 0x000fe20000410000 */
[----:B------:R-:W-:Y:S01]  /*9580*/  LOP3.LUT R75, R75, 0xff, RZ, 0xc0, !PT ;  /* 0x000000ff4b4b7812 */ /* 0x000fe200078ec0ff */
[----:B------:R-:W4:Y:S01]  /*9590*/  LDSM.16.MT88.4 R76, [R118+0x6000] ;  /* 0x00600000764c783b */ /* 0x000f220000004200 */
[--C-:B------:R-:W-:Y:S01]  /*95a0*/  HSET2.LE.AND R74, R23, R136.reuse, PT ;  /* 0x00000088174a7233 */ /* 0x100fe20003803000 */
[----:B------:R-:W-:Y:S01]  /*95b0*/  FMUL.FTZ R51, R3, R51 ;  /* 0x0000003303337220 */ /* 0x000fe20000410000 */
[----:B------:R-:W-:Y:S01]  /*95c0*/  PRMT R75, R75, 0x5410, R22 ;  /* 0x000054104b4b7816 */ /* 0x000fe20000000016 */
[----:B------:R-:W-:Y:S01]  /*95d0*/  FMUL.FTZ R54, R3, R54 ;  /* 0x0000003603367220 */ /* 0x000fe20000410000 */
[----:B------:R-:W-:Y:S01]  /*95e0*/  F2FP.BF16.F32.PACK_AB R23, R113, R150 ;  /* 0x000000967117723e */ /* 0x000fe200000010ff */
[C---:B------:R-:W-:Y:S01]  /*95f0*/  FMUL.FTZ R55, R3.reuse, R55 ;  /* 0x0000003703377220 */ /* 0x040fe20000410000 */
[----:B--2---:R-:W-:Y:S01]  /*9600*/  F2FP.BF16.F32.PACK_AB R22, R80, R115 ;  /* 0x000000735016723e */ /* 0x004fe200000010ff */
[C---:B------:R-:W-:Y:S01]  /*9610*/  FMUL.FTZ R58, R3.reuse, R58 ;  /* 0x0000003a033a7220 */ /* 0x040fe20000410000 */
[--C-:B------:R-:W-:Y:S01]  /*9620*/  HSET2.LE.AND R75, R75, R136.reuse, PT ;  /* 0x000000884b4b7233 */ /* 0x100fe20003803000 */
[C---:B------:R-:W-:Y:S01]  /*9630*/  FMUL.FTZ R59, R3.reuse, R59 ;  /* 0x0000003b033b7220 */ /* 0x040fe20000410000 */
[----:B------:R-:W-:Y:S01]  /*9640*/  LOP3.LUT R74, R74, R23, RZ, 0xc0, !PT ;  /* 0x000000174a4a7212 */ /* 0x000fe200078ec0ff */
[----:B------:R-:W-:Y:S01]  /*9650*/  FMUL.FTZ R62, R3, R62 ;  /* 0x0000003e033e7220 */ /* 0x000fe20000410000 */
[----:B------:R-:W-:Y:S01]  /*9660*/  LOP3.LUT R23, R73, 0xffff, RZ, 0xc0, !PT ;  /* 0x0000ffff49177812 */ /* 0x000fe200078ec0ff */
[----:B------:R-:W-:Y:S01]  /*9670*/  FMUL.FTZ R63, R3, R63 ;  /* 0x0000003f033f7220 */ /* 0x000fe20000410000 */
[----:B------:R-:W-:Y:S01]  /*9680*/  LOP3.LUT R75, R75, R22, RZ, 0xc0, !PT ;  /* 0x000000164b4b7212 */ /* 0x000fe200078ec0ff */
[C---:B------:R-:W-:Y:S01]  /*9690*/  FMUL.FTZ R66, R3.reuse, R66 ;  /* 0x0000004203427220 */ /* 0x040fe20000410000 */
[----:B------:R-:W-:Y:S01]  /*96a0*/  SHF.R.U32.HI R23, RZ, 0x8, R23 ;  /* 0x00000008ff177819 */ /* 0x000fe20000011617 */
[----:B------:R-:W-:Y:S01]  /*96b0*/  FMUL.FTZ R67, R3, R67 ;  /* 0x0000004303437220 */ /* 0x000fe20000410000 */
[----:B------:R-:W-:Y:S01]  /*96c0*/  LOP3.LUT R22, R73, 0xff, RZ, 0xc0, !PT ;  /* 0x000000ff49167812 */ /* 0x000fe200078ec0ff */
[----:B------:R-:W2:Y:S01]  /*96d0*/  MUFU.EX2 R148, R93 ;  /* 0x0000005d00947308 */ /* 0x000ea20000000800 */
[----:B------:R-:W-:Y:S01]  /*96e0*/  LOP3.LUT R146, R155, R72, R84, 0x96, !PT ;  /* 0x000000489b927212 */ /* 0x000fe200078e9654 */
[C---:B------:R-:W-:Y:S01]  /*96f0*/  FMUL.FTZ R70, R3.reuse, R70 ;  /* 0x0000004603467220 */ /* 0x040fe20000410000 */
[----:B------:R-:W-:Y:S01]  /*9700*/  PRMT R23, R22, 0x5410, R23 ;  /* 0x0000541016177816 */ /* 0x000fe20000000017 */
[----:B------:R-:W-:Y:S01]  /*9710*/  FMUL.FTZ R71, R3, R71 ;  /* 0x0000004703477220 */ /* 0x000fe20000410000 */
[----:B------:R-:W-:Y:S01]  /*9720*/  LOP3.LUT R81, R83, R114, R81, 0x96, !PT ;  /* 0x0000007253517212 */ /* 0x000fe200078e9651 */
[----:B------:R-:W-:Y:S01]  /*9730*/  FADD.FTZ R150, R150, R147 ;  /* 0x0000009396967221 */ /* 0x000fe20000010000 */
[----:B------:R-:W-:Y:S01]  /*9740*/  IMAD.MOV.U32 R3, RZ, RZ, R2 ;  /* 0x000000ffff037224 */ /* 0x000fe200078e0002 */
[--C-:B------:R-:W-:Y:S02]  /*9750*/  HSET2.LE.AND R72, R23, R136.reuse, PT ;  /* 0x0000008817487233 */ /* 0x100fe40003803000 */
[----:B------:R-:W5:Y:S01]  /*9760*/  MUFU.EX2 R110, R110 ;  /* 0x0000006e006e7308 */ /* 0x000f620000000800 */
[----:B------:R-:W-:Y:S02]  /*9770*/  FADD.FTZ R150, R113, R150 ;  /* 0x0000009671967221 */ /* 0x000fe40000010000 */
[----:B------:R-:W-:Y:S02]  /*9780*/  LOP3.LUT R72, R72, R21, RZ, 0xc0, !PT ;  /* 0x0000001548487212 */ /* 0x000fe400078ec0ff */
[--C-:B------:R-:W-:Y:S02]  /*9790*/  SHF.R.U32.HI R21, RZ, 0x10, R73.reuse ;  /* 0x00000010ff157819 */ /* 0x100fe40000011649 */
[----:B------:R-:W-:Y:S03]  /*97a0*/  SHF.R.U32.HI R73, RZ, 0x18, R73 ;  /* 0x00000018ff497819 */ /* 0x000fe60000011649 */
[----:B------:R2:W-:Y:S01]  /*97b0*/  MUFU.EX2 R93, R90 ;  /* 0x0000005a005d7308 */ /* 0x0005e20000000800 */
[----:B------:R-:W-:Y:S02]  /*97c0*/  LOP3.LUT R22, R21, 0xff, RZ, 0xc0, !PT ;  /* 0x000000ff15167812 */ /* 0x000fe400078ec0ff */
[----:B------:R-:W-:Y:S02]  /*97d0*/  LOP3.LUT R21, R154, 0xffff, RZ, 0xc0, !PT ;  /* 0x0000ffff9a157812 */ /* 0x000fe400078ec0ff */
[----:B------:R-:W-:Y:S02]  /*97e0*/  PRMT R73, R22, 0x5410, R73 ;  /* 0x0000541016497816 */ /* 0x000fe40000000049 */
[C---:B---3--:R-:W-:Y:S03]  /*97f0*/  F2FP.BF16.F32.PACK_AB R22, R152.reuse, R156 ;  /* 0x0000009c9816723e */ /* 0x048fe600000010ff */
[----:B------:R-:W3:Y:S01]  /*9800*/  MUFU.EX2 R23, R94 ;  /* 0x0000005e00177308 */ /* 0x000ee20000000800 */
[----:B------:R-:W-:Y:S01]  /*9810*/  SHF.R.U32.HI R21, RZ, 0x8, R21 ;  /* 0x00000008ff157819 */ /* 0x000fe20000011615 */
[----:B------:R-:W-:Y:S01]  /*9820*/  FADD.FTZ R152, R152, R149 ;  /* 0x0000009598987221 */ /* 0x000fe20000010000 */
[--C-:B------:R-:W-:Y:S03]  /*9830*/  HSET2.LE.AND R73, R73, R136.reuse, PT ;  /* 0x0000008849497233 */ /* 0x100fe60003803000 */
[----:B------:R-:W-:Y:S02]  /*9840*/  FADD.FTZ R115, R115, R152 ;  /* 0x0000009873737221 */ /* 0x000fe40000010000 */
[----:B------:R-:W-:Y:S02]  /*9850*/  LOP3.LUT R73, R73, R22, RZ, 0xc0, !PT ;  /* 0x0000001649497212 */ /* 0x000fe400078ec0ff */
[----:B------:R-:W-:Y:S01]  /*9860*/  MUFU.EX2 R147, R103 ;  /* 0x0000006700937308 */ /* 0x000fe20000000800 */
[----:B-1----:R-:W-:Y:S01]  /*9870*/  FADD.FTZ R95, R80, R115 ;  /* 0x00000073505f7221 */ /* 0x002fe20000010000 */
[--C-:B--2---:R-:W-:Y:S02]  /*9880*/  HSET2.LE.AND R90, R137, R136.reuse, PT ;  /* 0x00000088895a7233 */ /* 0x104fe40003803000 */
[----:B------:R-:W-:Y:S01]  /*9890*/  SHF.R.U32.HI R137, RZ, 0x18, R82 ;  /* 0x00000018ff897819 */ /* 0x000fe20000011652 */
[C---:B----4-:R-:W-:Y:S05]  /*98a0*/  HMMA.16816.F32.BF16 R24, R72.reuse, R76, R24 ;  /* 0x0000004c4818723c */ /* 0x050fea0000041818 */
[----:B------:R-:W-:Y:S01]  /*98b0*/  MUFU.EX2 R113, R104 ;  /* 0x0000006800717308 */ /* 0x000fe20000000800 */
[----:B------:R-:W-:Y:S01]  /*98c0*/  LOP3.LUT R22, R154, 0xff, RZ, 0xc0, !PT ;  /* 0x000000ff9a167812 */ /* 0x000fe200078ec0ff */
[C---:B------:R-:W-:Y:S01]  /*98d0*/  HMMA.16816.F32.BF16 R28, R72.reuse, R78, R28 ;  /* 0x0000004e481c723c */ /* 0x040fe2000004181c */
[----:B------:R-:W1:Y:S07]  /*98e0*/  LDSM.16.MT88.4 R76, [R116+0x6000] ;  /* 0x00600000744c783b */ /* 0x000e6e0000004200 */
[----:B------:R-:W-:Y:S03]  /*98f0*/  MUFU.EX2 R114, R102 ;  /* 0x0000006600727308 */ /* 0x000fe60000000800 */
[----:B------:R-:W-:Y:S07]  /*9900*/  PRMT R21, R22, 0x5410, R21 ;  /* 0x0000541016157816 */ /* 0x000fee0000000015 */
[----:B------:R-:W-:Y:S10]  /*9910*/  MUFU.EX2 R151, R96 ;  /* 0x0000006000977308 */ /* 0x000ff40000000800 */
[----:B------:R-:W-:Y:S10]  /*9920*/  MUFU.EX2 R152, R108 ;  /* 0x0000006c00987308 */ /* 0x000ff40000000800 */
[----:B------:R2:W-:Y:S10]  /*9930*/  MUFU.EX2 R94, R109 ;  /* 0x0000006d005e7308 */ /* 0x0005f40000000800 */
[----:B------:R-:W4:Y:S01]  /*9940*/  MUFU.EX2 R111, R111 ;  /* 0x0000006f006f7308 */ /* 0x000f220000000800 */
[C---:B-1----:R-:W-:Y:S09]  /*9950*/  HMMA.16816.F32.BF16 R32, R72.reuse, R76, R32 ;  /* 0x0000004c4820723c */ /* 0x042ff20000041820 */
[----:B------:R-:W-:Y:S02]  /*9960*/  MUFU.EX2 R115, R89 ;  /* 0x0000005900737308 */ /* 0x000fe40000000800 */
[----:B--2---:R-:W-:Y:S01]  /*9970*/  SHF.R.U32.HI R109, RZ, 0x18, R81 ;  /* 0x00000018ff6d7819 */ /* 0x004fe20000011651 */
[C---:B------:R-:W-:Y:S01]  /*9980*/  HMMA.16816.F32.BF16 R36, R72.reuse, R78, R36 ;  /* 0x0000004e4824723c */ /* 0x040fe20000041824 */
[----:B------:R-:W1:Y:S06]  /*9990*/  LDSM.16.MT88.4 R76, [R118+0x7000] ;  /* 0x00700000764c783b */ /* 0x000e6c0000004200 */
        /* <DEDUP_REMOVED lines=12> */
[----:B------:R-:W-:Y:S05]  /*9a60*/  HMMA.16816.F32.BF16 R68, R72, R78, R68 ;  /* 0x0000004e4844723c */ /* 0x000fea0000041844 */
[----:B------:R-:W-:Y:S02]  /*9a70*/  SHF.R.U32.HI R77, RZ, 0x10, R146 ;  /* 0x00000010ff4d7819 */ /* 0x000fe40000011692 */
[--C-:B------:R-:W-:Y:S04]  /*9a80*/  HSET2.LE.AND R74, R21, R136.reuse, PT ;  /* 0x00000088154a7233 */ /* 0x100fe80003803000 */
[----:B------:R-:W-:Y:S02]  /*9a90*/  F2FP.BF16.F32.PACK_AB R21, R107, R148 ;  /* 0x000000946b15723e */ /* 0x000fe400000010ff */
[--C-:B------:R-:W-:Y:S02]  /*9aa0*/  SHF.R.U32.HI R75, RZ, 0x10, R154.reuse ;  /* 0x00000010ff4b7819 */ /* 0x100fe4000001169a */
[----:B------:R-:W-:Y:S02]  /*9ab0*/  LOP3.LUT R74, R74, R21, RZ, 0xc0, !PT ;  /* 0x000000154a4a7212 */ /* 0x000fe400078ec0ff */
[----:B------:R-:W-:Y:S02]  /*9ac0*/  SHF.R.U32.HI R154, RZ, 0x18, R154 ;  /* 0x00000018ff9a7819 */ /* 0x000fe4000001169a */
[C---:B------:R-:W-:Y:S02]  /*9ad0*/  LOP3.LUT R21, R146.reuse, 0xffff, RZ, 0xc0, !PT ;  /* 0x0000ffff92157812 */ /* 0x040fe400078ec0ff */
[----:B------:R-:W-:Y:S02]  /*9ae0*/  LOP3.LUT R75, R75, 0xff, RZ, 0xc0, !PT ;  /* 0x000000ff4b4b7812 */ /* 0x000fe400078ec0ff */
[----:B------:R-:W-:Y:S02]  /*9af0*/  LOP3.LUT R73, R146, 0xff, RZ, 0xc0, !PT ;  /* 0x000000ff92497812 */ /* 0x000fe400078ec0ff */
[----:B------:R-:W-:Y:S02]  /*9b00*/  PRMT R75, R75, 0x5410, R154 ;  /* 0x000054104b4b7816 */ /* 0x000fe4000000009a */
[----:B------:R-:W-:Y:S02]  /*9b10*/  SHF.R.U32.HI R22, RZ, 0x8, R21 ;  /* 0x00000008ff167819 */ /* 0x000fe40000011615 */
[----:B------:R-:W-:Y:S02]  /*9b20*/  SHF.R.U32.HI R146, RZ, 0x18, R146 ;  /* 0x00000018ff927819 */ /* 0x000fe40000011692 */
[----:B------:R-:W-:Y:S02]  /*9b30*/  LOP3.LUT R77, R77, 0xff, RZ, 0xc0, !PT ;  /* 0x000000ff4d4d7812 */ /* 0x000fe400078ec0ff */
[----:B------:R-:W-:Y:S02]  /*9b40*/  PRMT R73, R73, 0x5410, R22 ;  /* 0x0000541049497816 */ /* 0x000fe40000000016 */
[----:B------:R-:W-:Y:S02]  /*9b50*/  PRMT R77, R77, 0x5410, R146 ;  /* 0x000054104d4d7816 */ /* 0x000fe40000000092 */
[--C-:B------:R-:W-:Y:S01]  /*9b60*/  HSET2.LE.AND R75, R75, R136.reuse, PT ;  /* 0x000000884b4b7233 */ /* 0x100fe20003803000 */
[----:B------:R-:W1:Y:S01]  /*9b70*/  MUFU.EX2 R146, R88 ;  /* 0x0000005800927308 */ /* 0x000e620000000800 */
[----:B-----5:R-:W-:Y:S02]  /*9b80*/  F2FP.BF16.F32.PACK_AB R76, R105, R110 ;  /* 0x0000006e694c723e */ /* 0x020fe400000010ff */
[--C-:B------:R-:W-:Y:S02]  /*9b90*/  HSET2.LE.AND R72, R73, R136.reuse, PT ;  /* 0x0000008849487233 */ /* 0x100fe40003803000 */
[--C-:B------:R-:W-:Y:S02]  /*9ba0*/  HSET2.LE.AND R73, R77, R136.reuse, PT ;  /* 0x000000884d497233 */ /* 0x100fe40003803000 */
[----:B------:R-:W-:Y:S02]  /*9bb0*/  LOP3.LUT R75, R75, R76, RZ, 0xc0, !PT ;  /* 0x0000004c4b4b7212 */ /* 0x000fe400078ec0ff */
[----:B------:R-:W2:Y:S01]  /*9bc0*/  LDSM.16.MT88.4 R76, [R118+0x6400] ;  /* 0x00640000764c783b */ /* 0x000ea20000004200 */
[----:B---3--:R-:W-:Y:S02]  /*9bd0*/  F2FP.BF16.F32.PACK_AB R21, R23, R112 ;  /* 0x000000701715723e */ /* 0x008fe400000010ff */
[----:B----4-:R-:W-:Y:S01]  /*9be0*/  F2FP.BF16.F32.PACK_AB R22, R111, R94 ;  /* 0x0000005e6f16723e */ /* 0x010fe200000010ff */
[----:B------:R-:W-:Y:S01]  /*9bf0*/  FADD.FTZ R94, R94, R95 ;  /* 0x0000005f5e5e7221 */ /* 0x000fe20000010000 */
[----:B------:R-:W-:Y:S02]  /*9c00*/  LOP3.LUT R90, R90, R21, RZ, 0xc0, !PT ;  /* 0x000000155a5a7212 */ /* 0x000fe400078ec0ff */
[----:B------:R-:W-:Y:S01]  /*9c10*/  F2FP.BF16.F32.PACK_AB R21, R92, R93 ;  /* 0x0000005d5c15723e */ /* 0x000fe200000010ff */
[----:B------:R-:W-:Y:S01]  /*9c20*/  FADD.FTZ R93, R93, R150 ;  /* 0x000000965d5d7221 */ /* 0x000fe20000010000 */
[----:B------:R-:W-:Y:S01]  /*9c30*/  LOP3.LUT R73, R73, R22, RZ, 0xc0, !PT ;  /* 0x0000001649497212 */ /* 0x000fe200078ec0ff */
[----:B------:R-:W-:Y:S01]  /*9c40*/  FADD.FTZ R111, R111, R94 ;  /* 0x0000005e6f6f7221 */ /* 0x000fe20000010000 */
[----:B------:R-:W-:Y:S01]  /*9c50*/  LOP3.LUT R72, R72, R21, RZ, 0xc0, !PT ;  /* 0x0000001548487212 */ /* 0x000fe200078ec0ff */
[----:B------:R-:W-:Y:S01]  /*9c60*/  FADD.FTZ R149, R92, R93 ;  /* 0x0000005d5c957221 */ /* 0x000fe20000010000 */
[----:B------:R-:W-:Y:S01]  /*9c70*/  SHF.R.U32.HI R21, RZ, 0x10, R82 ;  /* 0x00000010ff157819 */ /* 0x000fe20000011652 */
[----:B------:R-:W-:Y:S01]  /*9c80*/  LDSM.16.MT88.4 R92, [R116+0x6800] ;  /* 0x00680000745c783b */ /* 0x000fe20000004200 */
[----:B------:R-:W-:Y:S01]  /*9c90*/  FADD.FTZ R110, R110, R111 ;  /* 0x0000006f6e6e7221 */ /* 0x000fe20000010000 */
[----:B------:R3:W4:Y:S01]  /*9ca0*/  MUFU.EX2 R150, R91 ;  /* 0x0000005b00967308 */ /* 0x0007220000000800 */
[----:B------:R-:W-:Y:S01]  /*9cb0*/  LOP3.LUT R22, R21, 0xff, RZ, 0xc0, !PT ;  /* 0x000000ff15167812 */ /* 0x000fe200078ec0ff */
[----:B------:R-:W-:Y:S01]  /*9cc0*/  FADD.FTZ R154, R148, R149 ;  /* 0x00000095949a7221 */ /* 0x000fe20000010000 */
[C---:B------:R-:W-:Y:S02]  /*9cd0*/  LOP3.LUT R21, R81.reuse, 0xffff, RZ, 0xc0, !PT ;  /* 0x0000ffff51157812 */ /* 0x040fe400078ec0ff */
[----:B------:R-:W-:Y:S02]  /*9ce0*/  PRMT R137, R22, 0x5410, R137 ;  /* 0x0000541016897816 */ /* 0x000fe40000000089 */
[----:B------:R-:W-:Y:S03]  /*9cf0*/  LOP3.LUT R22, R81, 0xff, RZ, 0xc0, !PT ;  /* 0x000000ff51167812 */ /* 0x000fe600078ec0ff */
[----:B------:R-:W-:Y:S01]  /*9d00*/  MUFU.EX2 R148, R97 ;  /* 0x0000006100947308 */ /* 0x000fe20000000800 */
[----:B------:R-:W-:Y:S04]  /*9d10*/  SHF.R.U32.HI R21, RZ, 0x8, R21 ;  /* 0x00000008ff157819 */ /* 0x000fe80000011615 */
[----:B------:R-:W-:Y:S02]  /*9d20*/  PRMT R21, R22, 0x5410, R21 ;  /* 0x0000541016157816 */ /* 0x000fe40000000015 */
[----:B------:R-:W-:Y:S03]  /*9d30*/  SHF.R.U32.HI R22, RZ, 0x10, R81 ;  /* 0x00000010ff167819 */ /* 0x000fe60000011651 */
[----:B------:R5:W-:Y:S01]  /*9d40*/  MUFU.EX2 R149, R100 ;  /* 0x0000006400957308 */ /* 0x000be20000000800 */
[----:B------:R-:W-:Y:S01]  /*9d50*/  LDSM.16.MT88.4 R80, [R116+0x8400] ;  /* 0x008400007450783b */ /* 0x000fe20000004200 */
[--C-:B---3--:R-:W-:Y:S02]  /*9d60*/  HSET2.LE.AND R91, R137, R136.reuse, PT ;  /* 0x00000088895b7233 */ /* 0x108fe40003803000 */
[----:B------:R-:W-:Y:S02]  /*9d70*/  LOP3.LUT R22, R22, 0xff, RZ, 0xc0, !PT ;  /* 0x000000ff16167812 */ /* 0x000fe400078ec0ff */
[--C-:B------:R-:W-:Y:S01]  /*9d80*/  HSET2.LE.AND R88, R21, R136.reuse, PT ;  /* 0x0000008815587233 */ /* 0x100fe20003803000 */
[C---:B--2---:R-:W-:Y:S03]  /*9d90*/  HMMA.16816.F32.BF16 R24, R72.reuse, R76, R24 ;  /* 0x0000004c4818723c */ /* 0x044fe60000041818 */
[----:B------:R-:W2:Y:S01]  /*9da0*/  MUFU.EX2 R137, R98 ;  /* 0x0000006200897308 */ /* 0x000ea20000000800 */
[----:B------:R-:W-:Y:S02]  /*9db0*/  PRMT R109, R22, 0x5410, R109 ;  /* 0x00005410166d7816 */ /* 0x000fe4000000006d */
[----:B-1----:R-:W-:Y:S01]  /*9dc0*/  F2FP.BF16.F32.PACK_AB R21, R115, R146 ;  /* 0x000000927315723e */ /* 0x002fe200000010ff */
[C---:B------:R-:W-:Y:S01]  /*9dd0*/  HMMA.16816.F32.BF16 R28, R72.reuse, R78, R28 ;  /* 0x0000004e481c723c */ /* 0x040fe2000004181c */
[----:B------:R-:W1:Y:S03]  /*9de0*/  LDSM.16.MT88.4 R76, [R116+0x6400] ;  /* 0x00640000744c783b */ /* 0x000e660000004200 */
[--C-:B------:R-:W-:Y:S01]  /*9df0*/  HSET2.LE.AND R89, R109, R136.reuse, PT ;  /* 0x000000886d597233 */ /* 0x100fe20003803000 */
[----:B------:R-:W-:Y:S01]  /*9e00*/  FADD.FTZ R109, R105, R110 ;  /* 0x0000006e696d7221 */ /* 0x000fe20000010000 */
[----:B------:R-:W-:Y:S02]  /*9e10*/  LOP3.LUT R88, R88, R21, RZ, 0xc0, !PT ;  /* 0x0000001558587212 */ /* 0x000fe400078ec0ff */
[----:B------:R-:W-:Y:S04]  /*9e20*/  F2FP.BF16.F32.PACK_AB R22, R114, R113 ;  /* 0x000000717216723e */ /* 0x000fe800000010ff */
[----:B------:R-:W-:Y:S01]  /*9e30*/  LOP3.LUT R91, R91, R22, RZ, 0xc0, !PT ;  /* 0x000000165b5b7212 */ /* 0x000fe200078ec0ff */
        /* <DEDUP_REMOVED lines=12> */
[C---:B------:R-:W-:Y:S06]  /*9f00*/  HMMA.16816.F32.BF16 R64, R72.reuse, R80, R64 ;  /* 0x000000504840723c */ /* 0x040fec0000041840 */
[----:B------:R-:W-:Y:S01]  /*9f10*/  HMMA.16816.F32.BF16 R68, R72, R82, R68 ;  /* 0x000000524844723c */ /* 0x000fe20000041844 */
[----:B------:R-:W3:Y:S04]  /*9f20*/  LDSM.16.MT88.4 R72, [R118+0x7800] ;  /* 0x007800007648783b */ /* 0x000ee80000004200 */
[----:B----4-:R-:W-:Y:S06]  /*9f30*/  F2FP.BF16.F32.PACK_AB R80, R147, R150 ;  /* 0x000000969350723e */ /* 0x010fec00000010ff */
[----:B------:R-:W-:Y:S02]  /*9f40*/  LOP3.LUT R89, R89, R80, RZ, 0xc0, !PT ;  /* 0x0000005059597212 */ /* 0x000fe400078ec0ff */
[----:B------:R-:W4:Y:S05]  /*9f50*/  LDSM.16.MT88.4 R80, [R116+0x7800] ;  /* 0x007800007450783b */ /* 0x000f2a0000004200 */
[C---:B-1----:R-:W-:Y:S06]  /*9f60*/  HMMA.16816.F32.BF16 R24, R88.reuse, R76, R24 ;  /* 0x0000004c5818723c */ /* 0x042fec0000041818 */
[C---:B------:R-:W-:Y:S01]  /*9f70*/  HMMA.16816.F32.BF16 R28, R88.reuse, R78, R28 ;  /* 0x0000004e581c723c */ /* 0x040fe2000004181c */
[----:B------:R-:W1:Y:S05]  /*9f80*/  LDSM.16.MT88.4 R76, [R118+0x8800] ;  /* 0x00880000764c783b */ /* 0x000e6a0000004200 */
[C---:B------:R-:W-:Y:S06]  /*9f90*/  HMMA.16816.F32.BF16 R32, R88.reuse, R92, R32 ;  /* 0x0000005c5820723c */ /* 0x040fec0000041820 */
[C---:B------:R-:W-:Y:S01]  /*9fa0*/  HMMA.16816.F32.BF16 R36, R88.reuse, R94, R36 ;  /* 0x0000005e5824723c */ /* 0x040fe20000041824 */
[----:B------:R-:W2:Y:S05]  /*9fb0*/  LDSM.16.MT88.4 R92, [R116+0x8800] ;  /* 0x00880000745c783b */ /* 0x000eaa0000004200 */
[C---:B---3--:R-:W-:Y:S06]  /*9fc0*/  HMMA.16816.F32.BF16 R40, R88.reuse, R72, R40 ;  /* 0x000000485828723c */ /* 0x048fec0000041828 */
[C---:B------:R-:W-:Y:S05]  /*9fd0*/  HMMA.16816.F32.BF16 R44, R88.reuse, R74, R44 ;  /* 0x0000004a582c723c */ /* 0x040fea000004182c */
[----:B------:R-:W-:Y:S01]  /*9fe0*/  IMAD.WIDE.U32 R72, R101, -0x2daee0ad, RZ ;  /* 0xd2511f5365487825 */ /* 0x000fe200078e00ff */
[C---:B----4-:R-:W-:Y:S01]  /*9ff0*/  HMMA.16816.F32.BF16 R48, R88.reuse, R80, R48 ;  /* 0x000000505830723c */ /* 0x050fe20000041830 */
[----:B-----5:R-:W-:Y:S04]  /*a000*/  LDSM.16.MT88.4 R100, [R118+0x7c00] ;  /* 0x007c00007664783b */ /* 0x020fe80000004200 */
[----:B------:R-:W-:Y:S01]  /*a010*/  LOP3.LUT R106, R73, R106, R84, 0x96, !PT ;  /* 0x0000006a496a7212 */ /* 0x000fe200078e9654 */
[C---:B------:R-:W-:Y:S01]  /*a020*/  HMMA.16816.F32.BF16 R52, R88.reuse, R82, R52 ;  /* 0x000000525834723c */ /* 0x040fe20000041834 */
[----:B------:R3:W4:Y:S04]  /*a030*/  MUFU.EX2 R84, R99 ;  /* 0x0000006300547308 */ /* 0x0007280000000800 */
[----:B------:R-:W-:Y:S01]  /*a040*/  SHF.R.U32.HI R81, RZ, 0x10, R106 ;  /* 0x00000010ff517819 */ /* 0x000fe2000001166a */
[C---:B-1----:R-:W-:Y:S05]  /*a050*/  HMMA.16816.F32.BF16 R56, R88.reuse, R76, R56 ;  /* 0x0000004c5838723c */ /* 0x042fea0000041838 */
[----:B------:R-:W-:Y:S01]  /*a060*/  FADD.FTZ R83, R107, R154 ;  /* 0x0000009a6b537221 */ /* 0x000fe20000010000 */
[C---:B------:R-:W-:Y:S01]  /*a070*/  HMMA.16816.F32.BF16 R60, R88.reuse, R78, R60 ;  /* 0x0000004e583c723c */ /* 0x040fe2000004183c */
[----:B------:R-:W1:Y:S04]  /*a080*/  LDSM.16.MT88.4 R76, [R118+0x6c00] ;  /* 0x006c0000764c783b */ /* 0x000e680000004200 */
[C---:B------:R-:W-:Y:S01]  /*a090*/  LOP3.LUT R21, R72.reuse, 0xffff, RZ, 0xc0, !PT ;  /* 0x0000ffff48157812 */ /* 0x040fe200078ec0ff */
[C---:B--2---:R-:W-:Y:S03]  /*a0a0*/  HMMA.16816.F32.BF16 R64, R88.reuse, R92, R64 ;  /* 0x0000005c5840723c */ /* 0x044fe60000041840 */
[----:B---3--:R-:W2:Y:S02]  /*a0b0*/  LDSM.16.MT88.4 R96, [R116+0x6c00] ;  /* 0x006c00007460783b */ /* 0x008ea40000004200 */
[--C-:B------:R-:W-:Y:S01]  /*a0c0*/  SHF.R.U32.HI R22, RZ, 0x10, R72.reuse ;  /* 0x00000010ff167819 */ /* 0x100fe20000011648 */
[----:B------:R-:W-:Y:S05]  /*a0d0*/  HMMA.16816.F32.BF16 R68, R88, R94, R68 ;  /* 0x0000005e5844723c */ /* 0x000fea0000041844 */
[----:B------:R-:W-:Y:S01]  /*a0e0*/  LOP3.LUT R75, R72, 0xff, RZ, 0xc0, !PT ;  /* 0x000000ff484b7812 */ /* 0x000fe200078ec0ff */
[----:B------:R-:W-:Y:S01]  /*a0f0*/  LDSM.16.MT88.4 R92, [R118+0x8c00] ;  /* 0x008c0000765c783b */ /* 0x000fe20000004200 */
[----:B------:R-:W-:Y:S04]  /*a100*/  SHF.R.U32.HI R73, RZ, 0x18, R72 ;  /* 0x00000018ff497819 */ /* 0x000fe80000011648 */
[C---:B------:R-:W-:Y:S02]  /*a110*/  LOP3.LUT R72, R106.reuse, 0xffff, RZ, 0xc0, !PT ;  /* 0x0000ffff6a487812 */ /* 0x040fe400078ec0ff */
[----:B------:R-:W-:Y:S02]  /*a120*/  SHF.R.U32.HI R74, RZ, 0x8, R21 ;  /* 0x00000008ff4a7819 */ /* 0x000fe40000011615 */
[----:B------:R-:W-:Y:S02]  /*a130*/  LOP3.LUT R21, R106, 0xff, RZ, 0xc0, !PT ;  /* 0x000000ff6a157812 */ /* 0x000fe400078ec0ff */
[----:B------:R-:W-:Y:S02]  /*a140*/  SHF.R.U32.HI R72, RZ, 0x8, R72 ;  /* 0x00000008ff487819 */ /* 0x000fe40000011648 */
[----:B------:R-:W-:Y:S02]  /*a150*/  SHF.R.U32.HI R106, RZ, 0x18, R106 ;  /* 0x00000018ff6a7819 */ /* 0x000fe4000001166a */
[----:B------:R-:W-:Y:S02]  /*a160*/  PRMT R21, R21, 0x5410, R72 ;  /* 0x0000541015157816 */ /* 0x000fe40000000048 */
[----:B------:R-:W-:Y:S02]  /*a170*/  LOP3.LUT R81, R81, 0xff, RZ, 0xc0, !PT ;  /* 0x000000ff51517812 */ /* 0x000fe400078ec0ff */
[----:B------:R-:W-:Y:S02]  /*a180*/  LOP3.LUT R22, R22, 0xff, RZ, 0xc0, !PT ;  /* 0x000000ff16167812 */ /* 0x000fe400078ec0ff */
[----:B------:R-:W-:Y:S02]  /*a190*/  PRMT R81, R81, 0x5410, R106 ;  /* 0x0000541051517816 */ /* 0x000fe4000000006a */
[----:B------:R-:W-:Y:S01]  /*a1a0*/  PRMT R73, R22, 0x5410, R73 ;  /* 0x0000541016497816 */ /* 0x000fe20000000049 */
[----:B------:R-:W-:Y:S01]  /*a1b0*/  FADD.FTZ R22, R146, R83 ;  /* 0x0000005392167221 */ /* 0x000fe20000010000 */
[----:B------:R-:W-:Y:S01]  /*a1c0*/  PRMT R75, R75, 0x5410, R74 ;  /* 0x000054104b4b7816 */ /* 0x000fe2000000004a */
[----:B------:R-:W3:Y:S01]  /*a1d0*/  LDSM.16.MT88.4 R104, [R116+0x7c00] ;  /* 0x007c00007468783b */ /* 0x000ee20000004200 */
[--C-:B------:R-:W-:Y:S01]  /*a1e0*/  HSET2.LE.AND R88, R21, R136.reuse, PT ;  /* 0x0000008815587233 */ /* 0x100fe20003803000 */
[----:B------:R-:W-:Y:S01]  /*a1f0*/  FADD.FTZ R115, R115, R22 ;  /* 0x0000001673737221 */ /* 0x000fe20000010000 */
[----:B------:R-:W-:Y:S01]  /*a200*/  F2FP.BF16.F32.PACK_AB R21, R148, R137 ;  /* 0x000000899415723e */ /* 0x000fe200000010ff */
[----:B------:R-:W-:Y:S01]  /*a210*/  FADD.FTZ R146, R150, R109 ;  /* 0x0000006d96927221 */ /* 0x000fe20000010000 */
[--C-:B------:R-:W-:Y:S01]  /*a220*/  HSET2.LE.AND R90, R75, R136.reuse, PT ;  /* 0x000000884b5a7233 */ /* 0x100fe20003803000 */
[----:B------:R-:W-:Y:S01]  /*a230*/  FADD.FTZ R112, R112, R115 ;  /* 0x0000007370707221 */ /* 0x000fe20000010000 */
[----:B------:R-:W-:Y:S01]  /*a240*/  LOP3.LUT R88, R88, R21, RZ, 0xc0, !PT ;  /* 0x0000001558587212 */ /* 0x000fe200078ec0ff */
[----:B------:R-:W5:Y:S01]  /*a250*/  LDSM.16.MT88.4 R108, [R116+0x8c00] ;  /* 0x008c0000746c783b */ /* 0x000f620000004200 */
[--C-:B------:R-:W-:Y:S01]  /*a260*/  HSET2.LE.AND R91, R73, R136.reuse, PT ;  /* 0x00000088495b7233 */ /* 0x100fe20003803000 */
[----:B------:R-:W-:Y:S01]  /*a270*/  FADD.FTZ R146, R147, R146 ;  /* 0x0000009293927221 */ /* 0x000fe20000010000 */
[----:B------:R-:W-:Y:S01]  /*a280*/  HSET2.LE.AND R89, R81, R136, PT ;  /* 0x0000008851597233 */ /* 0x000fe20003803000 */
[----:B------:R-:W-:Y:S01]  /*a290*/  FADD.FTZ R112, R23, R112 ;  /* 0x0000007017707221 */ /* 0x000fe20000010000 */
[----:B----4-:R-:W-:Y:S01]  /*a2a0*/  F2FP.BF16.F32.PACK_AB R72, R84, R149 ;  /* 0x000000955448723e */ /* 0x010fe200000010ff */
        /* <DEDUP_REMOVED lines=10> */
[----:B------:R-:W-:Y:S02]  /*a350*/  FADD.FTZ R137, R151, R148 ;  /* 0x0000009497897221 */ /* 0x000fe40000010000 */
[----:B------:R-:W-:Y:S02]  /*a360*/  FADD.FTZ R84, R84, R149 ;  /* 0x0000009554547221 */ /* 0x000fe40000010000 */
[----:B------:R-:W-:Y:S02]  /*a370*/  FADD.FTZ R137, R152, R137 ;  /* 0x0000008998897221 */ /* 0x000fe40000010000 */
[C---:B-1----:R-:W-:Y:S03]  /*a380*/  HMMA.16816.F32.BF16 R72, R88.reuse, R76, R24 ;  /* 0x0000004c5848723c */ /* 0x042fe60000041818 */
[----:B------:R-:W-:Y:S03]  /*a390*/  FADD.FTZ R87, R87, R84 ;  /* 0x0000005457577221 */ /* 0x000fe60000010000 */
[C---:B------:R-:W-:Y:S05]  /*a3a0*/  HMMA.16816.F32.BF16 R76, R88.reuse, R78, R28 ;  /* 0x0000004e584c723c */ /* 0x040fea000004181c */
[----:B------:R-:W-:Y:S01]  /*a3b0*/  FADD.FTZ R146, R86, R87 ;  /* 0x0000005756927221 */ /* 0x000fe20000010000 */
[C---:B--2---:R-:W-:Y:S06]  /*a3c0*/  HMMA.16816.F32.BF16 R80, R88.reuse, R96, R32 ;  /* 0x000000605850723c */ /* 0x044fec0000041820 */
[C---:B------:R-:W-:Y:S06]  /*a3d0*/  HMMA.16816.F32.BF16 R36, R88.reuse, R98, R36 ;  /* 0x000000625824723c */ /* 0x040fec0000041824 */
[C---:B------:R-:W-:Y:S06]  /*a3e0*/  HMMA.16816.F32.BF16 R40, R88.reuse, R100, R40 ;  /* 0x000000645828723c */ /* 0x040fec0000041828 */
[C---:B------:R-:W-:Y:S06]  /*a3f0*/  HMMA.16816.F32.BF16 R44, R88.reuse, R102, R44 ;  /* 0x00000066582c723c */ /* 0x040fec000004182c */
[C---:B---3--:R-:W-:Y:S06]  /*a400*/  HMMA.16816.F32.BF16 R48, R88.reuse, R104, R48 ;  /* 0x000000685830723c */ /* 0x048fec0000041830 */
[C---:B------:R-:W-:Y:S06]  /*a410*/  HMMA.16816.F32.BF16 R52, R88.reuse, R106, R52 ;  /* 0x0000006a5834723c */ /* 0x040fec0000041834 */
[C---:B------:R-:W-:Y:S06]  /*a420*/  HMMA.16816.F32.BF16 R56, R88.reuse, R92, R56 ;  /* 0x0000005c5838723c */ /* 0x040fec0000041838 */
[C---:B------:R-:W-:Y:S06]  /*a430*/  HMMA.16816.F32.BF16 R60, R88.reuse, R94, R60 ;  /* 0x0000005e583c723c */ /* 0x040fec000004183c */
[C---:B-----5:R-:W-:Y:S06]  /*a440*/  HMMA.16816.F32.BF16 R64, R88.reuse, R108, R64 ;  /* 0x0000006c5840723c */ /* 0x060fec0000041840 */
[----:B------:R-:W-:Y:S01]  /*a450*/  HMMA.16816.F32.BF16 R68, R88, R110, R68 ;  /* 0x0000006e5844723c */ /* 0x000fe20000041844 */
[----:B------:R-:W-:Y:S11]  /*a460*/  @!UPT UIADD3 URZ, URZ, URZ, URZ ;  /* 0x0000003f3f3ff290 */ /* 0x000ff6000fffe03f */
[----:B------:R-:W-:Y:S01]  /*a470*/  @!UPT UIADD3 URZ, URZ, URZ, URZ ;  /* 0x0000003f3f3ff290 */ /* 0x000fe2000fffe03f */
[----:B------:R-:W-:Y:S11]  /*a480*/  @P5 BRA `(.L_x_835) ;  /* 0xffffffd800c85947 */ /* 0x000ff6000383ffff */
.L_x_834:
[----:B------:R-:W1:Y:S01]  /*a490*/  SHFL.BFLY PT, R8, R137, 0x2, 0x1f ;  /* 0x0c401f0089087f89 */ /* 0x000e6200000e0000 */
[----:B------:R-:W-:Y:S01]  /*a4a0*/  MOV R7, 0x3f800000 ;  /* 0x3f80000000077802 */ /* 0x000fe20000000f00 */
[----:B------:R-:W-:Y:S01]  /*a4b0*/  ULDC UR4, c[0x0][0x38c] ;  /* 0x0000e30000047ab9 */ /* 0x000fe20000000800 */
[----:B------:R-:W-:Y:S01]  /*a4c0*/  MOV R6, 0x3f800000 ;  /* 0x3f80000000067802 */ /* 0x000fe20000000f00 */
[----:B------:R-:W2:Y:S01]  /*a4d0*/  SHFL.BFLY PT, R9, R146, 0x2, 0x1f ;  /* 0x0c401f0092097f89 */ /* 0x000ea200000e0000 */
[----:B------:R-:W-:Y:S01]  /*a4e0*/  UMOV UR6, 0x400 ;  /* 0x0000040000067882 */ /* 0x000fe20000000000 */
[----:B------:R-:W-:Y:S01]  /*a4f0*/  UISETP.NE.AND UP0, UPT, UR5, -0x1, UPT ;  /* 0xffffffff0500788c */ /* 0x000fe2000bf05270 */
[----:B------:R-:W3:Y:S01]  /*a500*/  S2R R3, SR_TID.X ;  /* 0x0000000000037919 */ /* 0x000ee20000002100 */
[----:B-1----:R-:W-:Y:S01]  /*a510*/  FADD.FTZ R8, R8, R137 ;  /* 0x0000008908087221 */ /* 0x002fe20000010000 */
[----:B--2---:R-:W-:-:S04]  /*a520*/  FADD.FTZ R9, R9, R146 ;  /* 0x0000009209097221 */ /* 0x004fc80000010000 */
[----:B------:R-:W1:Y:S04]  /*a530*/  SHFL.BFLY PT, R5, R8, 0x1, 0x1f ;  /* 0x0c201f0008057f89 */ /* 0x000e6800000e0000 */
[----:B------:R-:W2:Y:S01]  /*a540*/  SHFL.BFLY PT, R4, R9, 0x1, 0x1f ;  /* 0x0c201f0009047f89 */ /* 0x000ea200000e0000 */
[----:B-1----:R-:W-:Y:S01]  /*a550*/  FADD.FTZ R5, R8, R5 ;  /* 0x0000000508057221 */ /* 0x002fe20000010000 */
[----:B---3--:R-:W-:Y:S01]  /*a560*/  SHF.R.S32.HI R8, RZ, 0x1f, R3 ;  /* 0x0000001fff087819 */ /* 0x008fe20000011403 */
[----:B--2---:R-:W-:-:S03]  /*a570*/  FADD.FTZ R4, R9, R4 ;  /* 0x0000000409047221 */ /* 0x004fc60000010000 */
[----:B------:R-:W-:Y:S02]  /*a580*/  FSETP.NE.FTZ.AND P4, PT, R5, RZ, PT ;  /* 0x000000ff0500720b */ /* 0x000fe40003f95000 */
[----:B------:R-:W-:Y:S02]  /*a590*/  LEA.HI R9, R8, R3, RZ, 0x2 ;  /* 0x0000000308097211 */ /* 0x000fe400078f10ff */
[----:B------:R-:W-:Y:S02]  /*a5a0*/  FSETP.NE.FTZ.AND P3, PT, R4, RZ, PT ;  /* 0x000000ff0400720b */ /* 0x000fe40003f75000 */
[----:B------:R-:W-:Y:S02]  /*a5b0*/  SHF.R.S32.HI R10, RZ, 0x2, R9 ;  /* 0x00000002ff0a7819 */ /* 0x000fe40000011409 */
[----:B------:R-:W-:Y:S02]  /*a5c0*/  LOP3.LUT R14, R9, 0xfffffffc, RZ, 0xc0, !PT ;  /* 0xfffffffc090e7812 */ /* 0x000fe400078ec0ff */
[----:B------:R-:W-:-:S03]  /*a5d0*/  SHF.R.S32.HI R11, RZ, 0x1f, R10 ;  /* 0x0000001fff0b7819 */ /* 0x000fc6000001140a */
[----:B------:R-:W1:Y:S01]  /*a5e0*/  @P4 MUFU.RCP R7, R5 ;  /* 0x0000000500074308 */ /* 0x000e620000001000 */
[----:B------:R-:W-:Y:S01]  /*a5f0*/  LEA.HI R11, R11, R10, RZ, 0x3 ;  /* 0x0000000a0b0b7211 */ /* 0x000fe200078f18ff */
[----:B------:R-:W-:-:S03]  /*a600*/  IMAD.IADD R13, R3, 0x1, -R14 ;  /* 0x00000001030d7824 */ /* 0x000fc600078e0a0e */
[----:B------:R-:W-:-:S03]  /*a610*/  LOP3.LUT R11, R11, 0xfffffff8, RZ, 0xc0, !PT ;  /* 0xfffffff80b0b7812 */ /* 0x000fc600078ec0ff */
[----:B------:R-:W2:Y:S01]  /*a620*/  @P3 MUFU.RCP R6, R4 ;  /* 0x0000000400063308 */ /* 0x000ea20000001000 */
[----:B------:R-:W-:Y:S01]  /*a630*/  IADD3 R11, R10, -R11, RZ ;  /* 0x8000000b0a0b7210 */ /* 0x000fe20007ffe0ff */
[----:B-1----:R-:W-:-:S04]  /*a640*/  FMUL.FTZ R7, R7, UR4 ;  /* 0x0000000407077c20 */ /* 0x002fc80008410000 */
[C---:B------:R-:W-:Y:S01]  /*a650*/  FMUL.FTZ R72, R7.reuse, R72 ;  /* 0x0000004807487220 */ /* 0x040fe20000410000 */
[C---:B------:R-:W-:Y:S01]  /*a660*/  FMUL.FTZ R73, R7.reuse, R73 ;  /* 0x0000004907497220 */ /* 0x040fe20000410000 */
[C---:B------:R-:W-:Y:S01]  /*a670*/  FMUL.FTZ R76, R7.reuse, R76 ;  /* 0x0000004c074c7220 */ /* 0x040fe20000410000 */
[C---:B------:R-:W-:Y:S01]  /*a680*/  FMUL.FTZ R77, R7.reuse, R77 ;  /* 0x0000004d074d7220 */ /* 0x040fe20000410000 */
[----:B--2---:R-:W-:Y:S01]  /*a690*/  FMUL.FTZ R6, R6, UR4 ;  /* 0x0000000406067c20 */ /* 0x004fe20008410000 */
[----:B------:R-:W1:Y:S01]  /*a6a0*/  S2UR UR4, SR_CgaCtaId ;  /* 0x00000000000479c3 */ /* 0x000e620000008800 */
        /* <DEDUP_REMOVED lines=28> */
[----:B------:R-:W-:Y:S01]  /*a870*/  LEA.HI R8, R11, R11, RZ, 0x1 ;  /* 0x0000000b0b087211 */ /* 0x000fe200078f08ff */
[C---:B------:R-:W-:Y:S01]  /*a880*/  FMUL.FTZ R36, R7.reuse, R36 ;  /* 0x0000002407247220 */ /* 0x040fe20000410000 */
[----:B------:R-:W-:Y:S01]  /*a890*/  SHF.R.S32.HI R12, RZ, 0x5, R6 ;  /* 0x00000005ff0c7819 */ /* 0x000fe20000011406 */
[----:B------:R-:W-:Y:S01]  /*a8a0*/  FMUL.FTZ R37, R7, R37 ;  /* 0x0000002507257220 */ /* 0x000fe20000410000 */
[----:B------:R-:W-:Y:S01]  /*a8b0*/  LOP3.LUT R16, R8, 0x3fffffe, RZ, 0xc0, !PT ;  /* 0x03fffffe08107812 */ /* 0x000fe200078ec0ff */
[----:B------:R-:W-:Y:S01]  /*a8c0*/  @UP0 ULDC.64 UR6, c[0x0][0x298] ;  /* 0x0000a60000060ab9 */ /* 0x000fe20000000a00 */
[----:B------:R-:W-:Y:S01]  /*a8d0*/  SHF.R.S32.HI R8, RZ, 0x1, R8 ;  /* 0x00000001ff087819 */ /* 0x000fe20000011408 */
[----:B------:R-:W-:Y:S01]  /*a8e0*/  IMAD R13, R12, 0x100, R13 ;  /* 0x000001000c0d7824 */ /* 0x000fe200078e020d */
[----:B------:R-:W-:Y:S01]  /*a8f0*/  IADD3 R16, R11, -R16, RZ ;  /* 0x800000100b107210 */ /* 0x000fe20007ffe0ff */
[----:B------:R-:W-:Y:S01]  /*a900*/  @UP0 UIMAD.WIDE.U32 UR10, UR5, UR6, URZ ;  /* 0x00000006050a02a5 */ /* 0x000fe2000f8e003f */
[C---:B------:R-:W-:Y:S01]  /*a910*/  SHF.L.U32 R11, R8.reuse, 0x6, RZ ;  /* 0x00000006080b7819 */ /* 0x040fe200000006ff */
[C---:B------:R-:W-:Y:S01]  /*a920*/  FMUL.FTZ R40, R7.reuse, R40 ;  /* 0x0000002807287220 */ /* 0x040fe20000410000 */
[----:B------:R-:W-:Y:S01]  /*a930*/  LOP3.LUT R14, R8, 0x1, RZ, 0xc0, !PT ;  /* 0x00000001080e7812 */ /* 0x000fe200078ec0ff */
[----:B------:R-:W-:Y:S01]  /*a940*/  FMUL.FTZ R41, R7, R41 ;  /* 0x0000002907297220 */ /* 0x000fe20000410000 */
[----:B------:R-:W-:Y:S01]  /*a950*/  LOP3.LUT R11, R11, 0xc0, RZ, 0xc0, !PT ;  /* 0x000000c00b0b7812 */ /* 0x000fe200078ec0ff */
[C---:B------:R-:W-:Y:S01]  /*a960*/  FMUL.FTZ R44, R7.reuse, R44 ;  /* 0x0000002c072c7220 */ /* 0x040fe20000410000 */
[----:B------:R-:W-:Y:S01]  /*a970*/  LEA R13, R16, R13, 0x4 ;  /* 0x0000000d100d7211 */ /* 0x000fe200078e20ff */
[----:B------:R-:W-:Y:S01]  /*a980*/  FMUL.FTZ R45, R7, R45 ;  /* 0x0000002d072d7220 */ /* 0x000fe20000410000 */
[----:B------:R-:W-:Y:S01]  /*a990*/  LEA.HI R16, R11, R11, RZ, 0x1d ;  /* 0x0000000b0b107211 */ /* 0x000fe200078fe8ff */
[C---:B------:R-:W-:Y:S01]  /*a9a0*/  FMUL.FTZ R48, R7.reuse, R48 ;  /* 0x0000003007307220 */ /* 0x040fe20000410000 */
[----:B------:R-:W-:Y:S01]  /*a9b0*/  ISETP.NE.U32.AND P1, PT, R14, 0x1, PT ;  /* 0x000000010e00780c */ /* 0x000fe20003f25070 */
[----:B------:R-:W-:Y:S01]  /*a9c0*/  FMUL.FTZ R49, R7, R49 ;  /* 0x0000003107317220 */ /* 0x000fe20000410000 */
[----:B------:R-:W-:Y:S01]  /*a9d0*/  LEA R13, R13, R16, 0x1 ;  /* 0x000000100d0d7211 */ /* 0x000fe200078e08ff */
[----:B------:R-:W1:Y:S01]  /*a9e0*/  S2R R14, SR_TID.X ;  /* 0x00000000000e7919 */ /* 0x000e620000002100 */
[----:B------:R-:W-:Y:S01]  /*a9f0*/  LOP3.LUT P0, RZ, R8, 0x2, RZ, 0xc0, !PT ;  /* 0x0000000208ff7812 */ /* 0x000fe2000780c0ff */
[----:B------:R-:W-:Y:S01]  /*aa00*/  FMUL.FTZ R52, R7, R52 ;  /* 0x0000003407347220 */ /* 0x000fe20000410000 */
[----:B------:R-:W-:Y:S01]  /*aa10*/  LEA R13, R13, UR4, 0x1 ;  /* 0x000000040d0d7c11 */ /* 0x000fe2000f8e08ff */
[C---:B------:R-:W-:Y:S01]  /*aa20*/  FMUL.FTZ R53, R7.reuse, R53 ;  /* 0x0000003507357220 */ /* 0x040fe20000410000 */
[----:B------:R-:W-:Y:S01]  /*aa30*/  MOV R8, 0x20 ;  /* 0x0000002000087802 */ /* 0x000fe20000000f00 */
[----:B------:R-:W-:Y:S01]  /*aa40*/  FMUL.FTZ R56, R7, R56 ;  /* 0x0000003807387220 */ /* 0x000fe20000410000 */
[----:B------:R-:W-:Y:S01]  /*aa50*/  F2FP.BF16.F32.PACK_AB R72, R73, R72 ;  /* 0x000000484948723e */ /* 0x000fe200000010ff */
[----:B------:R-:W-:Y:S01]  /*aa60*/  VIADD R11, R13, 0xfffffff0 ;  /* 0xfffffff00d0b7836 */ /* 0x000fe20000000000 */
[----:B------:R-:W-:Y:S01]  /*aa70*/  SEL R8, R8, 0xffffffe0, !P0 ;  /* 0xffffffe008087807 */ /* 0x000fe20004000000 */
[----:B------:R-:W-:Y:S01]  /*aa80*/  FMUL.FTZ R57, R7, R57 ;  /* 0x0000003907397220 */ /* 0x000fe20000410000 */
[----:B------:R-:W-:Y:S01]  /*aa90*/  @P1 IADD3 R11, R13, 0x10, RZ ;  /* 0x000000100d0b1810 */ /* 0x000fe20007ffe0ff */
[----:B------:R2:W-:Y:S01]  /*aaa0*/  STS [R13], R72 ;  /* 0x000000480d007388 */ /* 0x0005e20000000800 */
[----:B------:R-:W-:Y:S01]  /*aab0*/  F2FP.BF16.F32.PACK_AB R74, R75, R74 ;  /* 0x0000004a4b4a723e */ /* 0x000fe200000010ff */
[----:B------:R-:W-:Y:S01]  /*aac0*/  FMUL.FTZ R60, R7, R60 ;  /* 0x0000003c073c7220 */ /* 0x000fe20000410000 */
[----:B------:R-:W-:Y:S01]  /*aad0*/  F2FP.BF16.F32.PACK_AB R76, R77, R76 ;  /* 0x0000004c4d4c723e */ /* 0x000fe200000010ff */
[----:B------:R-:W-:Y:S01]  /*aae0*/  FMUL.FTZ R61, R7, R61 ;  /* 0x0000003d073d7220 */ /* 0x000fe20000410000 */
[----:B------:R-:W-:Y:S01]  /*aaf0*/  F2FP.BF16.F32.PACK_AB R78, R79, R78 ;  /* 0x0000004e4f4e723e */ /* 0x000fe200000010ff */
[----:B------:R2:W-:Y:S01]  /*ab00*/  STS [R13+0x200], R74 ;  /* 0x0002004a0d007388 */ /* 0x0005e20000000800 */
[----:B------:R-:W-:Y:S01]  /*ab10*/  F2FP.BF16.F32.PACK_AB R80, R81, R80 ;  /* 0x000000505150723e */ /* 0x000fe200000010ff */
[----:B------:R-:W-:Y:S01]  /*ab20*/  FMUL.FTZ R64, R7, R64 ;  /* 0x0000004007407220 */ /* 0x000fe20000410000 */
[----:B------:R-:W-:Y:S01]  /*ab30*/  F2FP.BF16.F32.PACK_AB R82, R83, R82 ;  /* 0x000000525352723e */ /* 0x000fe200000010ff */
[----:B------:R2:W-:Y:S01]  /*ab40*/  STS [R11], R76 ;  /* 0x0000004c0b007388 */ /* 0x0005e20000000800 */
[----:B------:R-:W-:Y:S01]  /*ab50*/  IADD3 R15, R13, R8, RZ ;  /* 0x000000080d0f7210 */ /* 0x000fe20007ffe0ff */
[----:B------:R-:W-:Y:S01]  /*ab60*/  FMUL.FTZ R65, R7, R65 ;  /* 0x0000004107417220 */ /* 0x000fe20000410000 */
[----:B------:R-:W-:Y:S01]  /*ab70*/  F2FP.BF16.F32.PACK_AB R36, R37, R36 ;  /* 0x000000242524723e */ /* 0x000fe200000010ff */
[----:B------:R2:W-:Y:S01]  /*ab80*/  STS [R11+0x200], R78 ;  /* 0x0002004e0b007388 */ /* 0x0005e20000000800 */
[----:B------:R-:W-:Y:S01]  /*ab90*/  IADD3 R17, R8, R11, RZ ;  /* 0x0000000b08117210 */ /* 0x000fe20007ffe0ff */
[C---:B------:R-:W-:Y:S01]  /*aba0*/  FMUL.FTZ R68, R7.reuse, R68 ;  /* 0x0000004407447220 */ /* 0x040fe20000410000 */
[----:B------:R-:W-:Y:S01]  /*abb0*/  PLOP3.LUT P0, PT, PT, PT, UP0, 0x80, 0x0 ;  /* 0x000000000000781c */ /* 0x000fe20003f0f008 */
[----:B------:R2:W-:Y:S01]  /*abc0*/  STS [R15], R80 ;  /* 0x000000500f007388 */ /* 0x0005e20000000800 */
[----:B------:R-:W-:Y:S01]  /*abd0*/  FMUL.FTZ R7, R7, R69 ;  /* 0x0000004507077220 */ /* 0x000fe20000410000 */
[----:B------:R-:W-:Y:S01]  /*abe0*/  @UP0 UIMAD UR7, UR5, UR7, UR11 ;  /* 0x00000007050702a4 */ /* 0x000fe2000f8e020b */
[----:B------:R-:W-:Y:S01]  /*abf0*/  F2FP.BF16.F32.PACK_AB R38, R39, R38 ;  /* 0x000000262726723e */ /* 0x000fe200000010ff */
[----:B------:R2:W-:Y:S01]  /*ac00*/  STS [R15+0x200], R82 ;  /* 0x000200520f007388 */ /* 0x0005e20000000800 */
[----:B------:R-:W-:-:S02]  /*ac10*/  F2FP.BF16.F32.PACK_AB R40, R41, R40 ;  /* 0x000000282928723e */ /* 0x000fc400000010ff */
[----:B------:R-:W-:Y:S01]  /*ac20*/  F2FP.BF16.F32.PACK_AB R42, R43, R42 ;  /* 0x0000002a2b2a723e */ /* 0x000fe200000010ff */
[----:B------:R2:W-:Y:S01]  /*ac30*/  STS [R17], R36 ;  /* 0x0000002411007388 */ /* 0x0005e20000000800 */
        /* <DEDUP_REMOVED lines=13> */
[----:B------:R-:W-:Y:S01]  /*ad10*/  F2FP.BF16.F32.PACK_AB R70, R71, R70 ;  /* 0x000000464746723e */ /* 0x000fe200000010ff */
[----:B-12---:R-:W-:Y:S06]  /*ad20*/  @P0 BRA `(.L_x_838) ;  /* 0x00000000001c0947 */ /* 0x006fec0003800000 */
[----:B------:R-:W1:Y:S01]  /*ad30*/  S2UR UR8, SR_CTAID.Y ;  /* 0x00000000000879c3 */ /* 0x000e620000002600 */
[----:B------:R-:W-:Y:S01]  /*ad40*/  ULDC.64 UR6, c[0x0][0x290] ;  /* 0x0000a40000067ab9 */ /* 0x000fe20000000a00 */
[----:B-1----:R-:W-:Y:S02]  /*ad50*/  USHF.R.S32.HI UR4, URZ, 0x1f, UR8 ;  /* 0x0000001f3f047899 */ /* 0x002fe40008011408 */
[----:B------:R-:W-:Y:S02]  /*ad60*/  UIMAD.WIDE.U32 UR10, UR8, UR6, URZ ;  /* 0x00000006080a72a5 */ /* 0x000fe4000f8e003f */
[----:B------:R-:W-:-:S04]  /*ad70*/  UIMAD UR4, UR4, UR6, URZ ;  /* 0x00000006040472a4 */ /* 0x000fc8000f8e023f */
[----:B------:R-:W-:-:S04]  /*ad80*/  UIMAD UR7, UR8, UR7, UR4 ;  /* 0x00000007080772a4 */ /* 0x000fc8000f8e0204 */
[----:B------:R-:W-:-:S12]  /*ad90*/  UIADD3 UR7, UR11, UR7, URZ ;  /* 0x000000070b077290 */ /* 0x000fd8000fffe03f */
.L_x_838:
[----:B------:R-:W-:Y:S01]  /*ada0*/  ULDC.U8 UR6, c[0x0][0x3d9] ;  /* 0x0000f64000067ab9 */ /* 0x000fe20000000000 */
[----:B------:R-:W-:Y:S01]  /*adb0*/  STS [R17+0x200], R38 ;  /* 0x0002002611007388 */ /* 0x000fe20000000800 */
[----:B------:R-:W-:Y:S01]  /*adc0*/  ISETP.NE.AND P1, PT, RZ, UR6, PT ;  /* 0x00000006ff007c0c */ /* 0x000fe2000bf25270 */
[----:B------:R-:W-:Y:S01]  /*add0*/  ULDC.U8 UR9, c[0x0][0x3d8] ;  /* 0x0000f60000097ab9 */ /* 0x000fe20000000000 */
[----:B------:R-:W1:Y:S01]  /*ade0*/  @P4 MUFU.LG2 R5, R5 ;  /* 0x0000000500054308 */ /* 0x000e620000000c00 */
[----:B------:R-:W-:Y:S01]  /*adf0*/  STS [R13+0x1000], R40 ;  /* 0x001000280d007388 */ /* 0x000fe20000000800 */
[----:B------:R-:W-:Y:S01]  /*ae00*/  ISETP.NE.AND P2, PT, RZ, UR9, PT ;  /* 0x00000009ff007c0c */ /* 0x000fe2000bf45270 */
[----:B------:R-:W2:Y:S02]  /*ae10*/  S2UR UR4, SR_CTAID.X ;  /* 0x00000000000479c3 */ /* 0x000ea40000002500 */
[----:B------:R-:W-:Y:S01]  /*ae20*/  STS [R13+0x1200], R42 ;  /* 0x0012002a0d007388 */ /* 0x000fe20000000800 */
[----:B------:R-:W-:-:S03]  /*ae30*/  ISETP.EQ.AND P2, PT, RZ, UR6, P2 ;  /* 0x00000006ff007c0c */ /* 0x000fc60009742270 */
[----:B------:R-:W-:Y:S02]  /*ae40*/  STS [R11+0x1000], R44 ;  /* 0x0010002c0b007388 */ /* 0x000fe40000000800 */
[----:B------:R-:W3:Y:S02]  /*ae50*/  @P1 LDC.64 R18, c[0x0][0x2c0] ;  /* 0x0000b000ff121b82 */ /* 0x000ee40000000a00 */
[----:B------:R-:W-:Y:S04]  /*ae60*/  STS [R11+0x1200], R46 ;  /* 0x0012002e0b007388 */ /* 0x000fe80000000800 */
[----:B------:R-:W-:Y:S02]  /*ae70*/  STS [R15+0x1000], R48 ;  /* 0x001000300f007388 */ /* 0x000fe40000000800 */
[----:B------:R-:W-:-:S02]  /*ae80*/  @!P2 PLOP3.LUT P0, PT, PT, PT, PT, 0x8, 0x0 ;  /* 0x000000000000a81c */ /* 0x000fc40003f0e170 */
[----:B------:R-:W-:Y:S01]  /*ae90*/  @!P2 CS2R R30, SRZ ;  /* 0x00000000001ea805 */ /* 0x000fe2000001ff00 */
[----:B------:R-:W-:Y:S04]  /*aea0*/  STS [R15+0x1200], R50 ;  /* 0x001200320f007388 */ /* 0x000fe80000000800 */
[----:B------:R-:W-:Y:S04]  /*aeb0*/  STS [R17+0x1000], R52 ;  /* 0x0010003411007388 */ /* 0x000fe80000000800 */
[----:B------:R-:W-:Y:S04]  /*aec0*/  STS [R17+0x1200], R54 ;  /* 0x0012003611007388 */ /* 0x000fe80000000800 */
[----:B------:R-:W-:Y:S01]  /*aed0*/  STS [R13+0x2000], R56 ;  /* 0x002000380d007388 */ /* 0x000fe20000000800 */
[----:B---3--:R-:W-:-:S03]  /*aee0*/  @P1 IMAD R24, R19, R18, RZ ;  /* 0x0000001213181224 */ /* 0x008fc600078e02ff */
[----:B------:R3:W-:Y:S04]  /*aef0*/  STS [R13+0x2200], R58 ;  /* 0x0022003a0d007388 */ /* 0x0007e80000000800 */
[----:B------:R-:W-:Y:S04]  /*af00*/  STS [R11+0x2000], R60 ;  /* 0x0020003c0b007388 */ /* 0x000fe80000000800 */
[----:B------:R4:W-:Y:S04]  /*af10*/  STS [R11+0x2200], R62 ;  /* 0x0022003e0b007388 */ /* 0x0009e80000000800 */
[----:B------:R-:W-:Y:S04]  /*af20*/  STS [R15+0x2000], R64 ;  /* 0x002000400f007388 */ /* 0x000fe80000000800 */
[----:B------:R5:W-:Y:S01]  /*af30*/  STS [R15+0x2200], R66 ;  /* 0x002200420f007388 */ /* 0x000be20000000800 */
[----:B------:R-:W1:Y:S01]  /*af40*/  S2R R8, SR_CTAID.Y ;  /* 0x0000000000087919 */ /* 0x000e620000002600 */
[----:B------:R-:W1:Y:S01]  /*af50*/  S2R R7, SR_CTAID.Z ;  /* 0x0000000000077919 */ /* 0x000e620000002700 */
[----:B---3--:R-:W-:Y:S01]  /*af60*/  SHF.R.S32.HI R13, RZ, 0x1f, R14 ;  /* 0x0000001fff0d7819 */ /* 0x008fe2000001140e */
[----:B------:R3:W-:Y:S03]  /*af70*/  STS [R17+0x2000], R68 ;  /* 0x0020004411007388 */ /* 0x0007e60000000800 */
[----:B------:R-:W-:Y:S01]  /*af80*/  LEA.HI R25, R13, R14, RZ, 0x5 ;  /* 0x0000000e0d197211 */ /* 0x000fe200078f28ff */
[----:B------:R3:W-:Y:S01]  /*af90*/  STS [R17+0x2200], R70 ;  /* 0x0022004611007388 */ /* 0x0007e20000000800 */
[----:B----4-:R-:W4:Y:S02]  /*afa0*/  @P1 LDC R11, c[0x0][0x2c0] ;  /* 0x0000b000ff0b1b82 */ /* 0x010f240000000800 */
[----:B------:R-:W-:Y:S01]  /*afb0*/  LOP3.LUT R25, R25, 0xffffffe0, RZ, 0xc0, !PT ;  /* 0xffffffe019197812 */ /* 0x000fe200078ec0ff */
[----:B-----5:R-:W-:Y:S01]  /*afc0*/  @P1 IMAD.MOV.U32 R15, RZ, RZ, 0x1 ;  /* 0x00000001ff0f1424 */ /* 0x020fe200078e00ff */
[----:B--2---:R-:W-:Y:S06]  /*afd0*/  @!P2 BRA `(.L_x_839) ;  /* 0x000000000020a947 */ /* 0x004fec0003800000 */
[----:B------:R-:W2:Y:S01]  /*afe0*/  S2UR UR6, SR_CTAID.Y ;  /* 0x00000000000679c3 */ /* 0x000ea20000002600 */
[----:B------:R-:W-:Y:S01]  /*aff0*/  ULDC UR8, c[0x0][0x2c4] ;  /* 0x0000b10000087ab9 */ /* 0x000fe20000000800 */
[----:B------:R-:W-:Y:S01]  /*b000*/  PLOP3.LUT P0, PT, PT, PT, PT, 0x80, 0x0 ;  /* 0x000000000000781c */ /* 0x000fe20003f0f070 */
[----:B--2---:R-:W-:-:S04]  /*b010*/  UIMAD UR6, UR6, UR8, URZ ;  /* 0x00000008060672a4 */ /* 0x004fc8000f8e023f */
[----:B------:R-:W-:-:S04]  /*b020*/  USEL UR6, UR6, UR5, !UP0 ;  /* 0x0000000506067287 */ /* 0x000fc8000c000000 */
[----:B------:R-:W-:Y:S02]  /*b030*/  USHF.R.S32.HI UR5, URZ, 0x1f, UR6 ;  /* 0x0000001f3f057899 */ /* 0x000fe40008011406 */
[----:B------:R-:W-:-:S04]  /*b040*/  IMAD.U32 R30, RZ, RZ, UR6 ;  /* 0x00000006ff1e7e24 */ /* 0x000fc8000f8e00ff */
[----:B------:R-:W-:Y:S02]  /*b050*/  MOV R31, UR5 ;  /* 0x00000005001f7c02 */ /* 0x000fe40008000f00 */
.L_x_839:
[----:B------:R-:W-:Y:S05]  /*b060*/  @P1 BRA `(.L_x_840) ;  /* 0x0000000000181947 */ /* 0x000fea0003800000 */
[----:B------:R-:W2:Y:S01]  /*b070*/  LDC R24, c[0x0][0x2c4] ;  /* 0x0000b100ff187b82 */ /* 0x000ea20000000800 */
[----:B------:R-:W-:Y:S02]  /*b080*/  ISETP.NE.AND P1, PT, RZ, UR9, PT ;  /* 0x00000009ff007c0c */ /* 0x000fe4000bf25270 */
[----:B----4-:R-:W-:-:S05]  /*b090*/  MOV R11, 0x1 ;  /* 0x00000001000b7802 */ /* 0x010fca0000000f00 */
[----:B------:R-:W4:Y:S08]  /*b0a0*/  LDC R15, c[0x0][0x270] ;  /* 0x00009c00ff0f7b82 */ /* 0x000f300000000800 */
[----:B--2---:R-:W4:Y:S02]  /*b0b0*/  @P1 LDC R24, c[0x0][0x2e4] ;  /* 0x0000b900ff181b82 */ /* 0x004f240000000800 */
[----:B----4-:R-:W-:-:S07]  /*b0c0*/  IMAD R15, R24, R15, RZ ;  /* 0x0000000f180f7224 */ /* 0x010fce00078e02ff */
.L_x_840:
[----:B------:R-:W-:Y:S01]  /*b0d0*/  BAR.SYNC.DEFER_BLOCKING 0x0 ;  /* 0x0000000000007b1d */ /* 0x000fe20000010000 */
[----:B------:R-:W-:Y:S01]  /*b0e0*/  LOP3.LUT R6, R6, 0xffffffe0, RZ, 0xc0, !PT ;  /* 0xffffffe006067812 */ /* 0x000fe200078ec0ff */
[----:B-1----:R-:W-:Y:S01]  /*b0f0*/  IMAD R8, R8, R15, RZ ;  /* 0x0000000f08087224 */ /* 0x002fe200078e02ff */
[----:B------:R-:W-:Y:S01]  /*b100*/  LEA.HI R13, R13, R14, RZ, 0x2 ;  /* 0x0000000e0d0d7211 */ /* 0x000fe200078f10ff */
[----:B------:R-:W-:Y:S01]  /*b110*/  IMAD.IADD R14, R14, 0x1, -R25 ;  /* 0x000000010e0e7824 */ /* 0x000fe200078e0a19 */
[----:B------:R-:W-:-:S03]  /*b120*/  SHF.R.S32.HI R25, RZ, 0x1f, R12 ;  /* 0x0000001fff197819 */ /* 0x000fc6000001140c */
[----:B------:R-:W1:Y:S01]  /*b130*/  @P4 LDC R29, c[0x0][0x2e8] ;  /* 0x0000ba00ff1d4b82 */ /* 0x000e620000000800 */
[----:B------:R-:W2:Y:S01]  /*b140*/  @P3 MUFU.LG2 R4, R4 ;  /* 0x0000000400043308 */ /* 0x000ea20000000c00 */
[----:B------:R-:W-:Y:S01]  /*b150*/  IMAD.IADD R6, R3, 0x1, -R6 ;  /* 0x0000000103067824 */ /* 0x000fe200078e0a06 */
[----:B------:R-:W-:Y:S01]  /*b160*/  LEA.HI R25, R25, R12, RZ, 0x2 ;  /* 0x0000000c19197211 */ /* 0x000fe200078f10ff */
[----:B------:R-:W-:Y:S01]  /*b170*/  UIMAD UR6, UR4, -0x40, UR13 ;  /* 0xffffffc0040678a4 */ /* 0x000fe2000f8e020d */
[----:B------:R-:W-:Y:S01]  /*b180*/  SHF.R.S32.HI R3, RZ, 0x1f, R14 ;  /* 0x0000001fff037819 */ /* 0x000fe2000001140e */
[----:B------:R-:W-:Y:S01]  /*b190*/  @P4 FMUL.FTZ R5, R5, 0.69314718246459960938 ;  /* 0x3f31721805054820 */ /* 0x000fe20000410000 */
[----:B------:R-:W-:Y:S01]  /*b1a0*/  LOP3.LUT P5, RZ, R6, 0x3, RZ, 0xc0, !PT ;  /* 0x0000000306ff7812 */ /* 0x000fe200078ac0ff */
[----:B------:R-:W5:Y:S01]  /*b1b0*/  @P3 LDC R27, c[0x0][0x2e8] ;  /* 0x0000ba00ff1b3b82 */ /* 0x000f620000000800 */
[----:B------:R-:W-:Y:S01]  /*b1c0*/  SEL R8, R8, RZ, !P0 ;  /* 0x000000ff08087207 */ /* 0x000fe20004000000 */
[----:B----4-:R-:W-:Y:S01]  /*b1d0*/  IMAD R6, R11, UR4, RZ ;  /* 0x000000040b067c24 */ /* 0x010fe2000f8e02ff */
[----:B------:R-:W-:Y:S01]  /*b1e0*/  LOP3.LUT R25, R25, 0xffffffc, RZ, 0xc0, !PT ;  /* 0x0ffffffc19197812 */ /* 0x000fe200078ec0ff */
[----:B------:R-:W-:Y:S01]  /*b1f0*/  BSSY B0, `(.L_x_841) ;  /* 0x0000026000007945 */ /* 0x000fe20003800000 */
[----:B------:R-:W-:Y:S01]  /*b200*/  LEA.HI R3, R3, R14, RZ, 0x2 ;  /* 0x0000000e03037211 */ /* 0x000fe200078f10ff */
[----:B------:R-:W-:Y:S01]  /*b210*/  IMAD.SHL.U32 R6, R6, 0x40, RZ ;  /* 0x0000004006067824 */ /* 0x000fe200078e00ff */
[----:B------:R-:W-:Y:S01]  /*b220*/  ISETP.GE.AND P2, PT, R10, UR6, PT ;  /* 0x000000060a007c0c */ /* 0x000fe2000bf46270 */
[----:B------:R-:W-:Y:S01]  /*b230*/  IMAD R15, R7, R24, R8 ;  /* 0x00000018070f7224 */ /* 0x000fe200078e0208 */
[----:B------:R4:W4:Y:S01]  /*b240*/  LDS.128 R20, [R122+0x800] ;  /* 0x000800007a147984 */ /* 0x0009220000000c00 */
[----:B------:R-:W-:Y:S01]  /*b250*/  IMAD.IADD R25, R12, 0x1, -R25 ;  /* 0x000000010c197824 */ /* 0x000fe200078e0a19 */
[----:B------:R-:W-:Y:S01]  /*b260*/  SHF.R.S32.HI R12, RZ, 0x2, R3 ;  /* 0x00000002ff0c7819 */ /* 0x000fe20000011403 */
[----:B--2---:R-:W-:Y:S01]  /*b270*/  @P3 FMUL.FTZ R33, R4, 0.69314718246459960938 ;  /* 0x3f31721804213820 */ /* 0x004fe20000410000 */
[----:B---3--:R2:W3:Y:S01]  /*b280*/  LDS.128 R16, [R122+0x1800] ;  /* 0x001800007a107984 */ /* 0x0084e20000000c00 */
[----:B------:R-:W-:Y:S01]  /*b290*/  SHF.R.S32.HI R3, RZ, 0x1f, R6 ;  /* 0x0000001fff037819 */ /* 0x000fe20000011406 */
[----:B------:R-:W-:Y:S01]  /*b2a0*/  IMAD.MOV.U32 R8, RZ, RZ, 0x7f800000 ;  /* 0x7f800000ff087424 */ /* 0x000fe200078e00ff */
[--C-:B------:R-:W-:Y:S01]  /*b2b0*/  IADD3 R6, P1, P0, R6, R30, R15.reuse ;  /* 0x0000001e06067210 */ /* 0x100fe2000783e00f */
[----:B------:R-:W-:Y:S01]  /*b2c0*/  IMAD.MOV.U32 R10, RZ, RZ, 0x7f800000 ;  /* 0x7f800000ff0a7424 */ /* 0x000fe200078e00ff */
[----:B------:R-:W-:Y:S01]  /*b2d0*/  SHF.R.S32.HI R30, RZ, 0x1f, R15 ;  /* 0x0000001fff1e7819 */ /* 0x000fe2000001140f */
[----:B------:R-:W-:-:S02]  /*b2e0*/  IMAD R12, R25, 0x10, R12 ;  /* 0x00000010190c7824 */ /* 0x000fc400078e020c */
[----:B-1----:R-:W-:Y:S01]  /*b2f0*/  @P4 FFMA.FTZ R8, R2, R29, R5 ;  /* 0x0000001d02084223 */ /* 0x002fe20000010005 */
[----:B------:R-:W-:Y:S01]  /*b300*/  IADD3.X R30, R3, R31, R30, P1, P0 ;  /* 0x0000001f031e7210 */ /* 0x000fe20000fe041e */
[----:B-----5:R-:W-:Y:S01]  /*b310*/  @P3 FFMA.FTZ R10, R0, R27, R33 ;  /* 0x0000001b000a3223 */ /* 0x020fe20000010021 */
[----:B--2-4-:R-:W-:Y:S06]  /*b320*/  @P5 BRA `(.L_x_842) ;  /* 0x0000000000485947 */ /* 0x014fec0003800000 */
[----:B------:R-:W-:Y:S01]  /*b330*/  UIMAD UR5, UR4, -0x40, UR13 ;  /* 0xffffffc0040578a4 */ /* 0x000fe2000f8e020d */
[----:B------:R-:W-:-:S05]  /*b340*/  VIADD R0, R12, 0x8 ;  /* 0x000000080c007836 */ /* 0x000fca0000000000 */
[----:B------:R-:W-:Y:S02]  /*b350*/  ISETP.GE.AND P4, PT, R12, UR5, PT ;  /* 0x000000050c007c0c */ /* 0x000fe4000bf86270 */
[----:B------:R-:W-:-:S11]  /*b360*/  ISETP.GE.AND P3, PT, R0, UR5, PT ;  /* 0x0000000500007c0c */ /* 0x000fd6000bf66270 */
        /* <DEDUP_REMOVED lines=14> */
.L_x_842:
[----:B------:R-:W-:Y:S05]  /*b450*/  BSYNC B0 ;  /* 0x0000000000007941 */ /* 0x000fea0003800000 */
.L_x_841:
[----:B------:R-:W-:Y:S01]  /*b460*/  SHF.R.S32.HI R0, RZ, 0x1f, R132 ;  /* 0x0000001fff007819 */ /* 0x000fe20000011484 */
[----:B------:R-:W-:Y:S01]  /*b470*/  ULDC.64 UR4, c[0x0][0x2a0] ;  /* 0x0000a80000047ab9 */ /* 0x000fe20000000a00 */
[----:B-1----:R-:W-:Y:S01]  /*b480*/  SHF.R.S32.HI R2, RZ, 0x1f, R7 ;  /* 0x0000001fff027819 */ /* 0x002fe20000011407 */
[----:B------:R-:W-:Y:S01]  /*b490*/  BSSY B0, `(.L_x_843) ;  /* 0x0000021000007945 */ /* 0x000fe20003800000 */
[----:B------:R-:W-:Y:S02]  /*b4a0*/  IADD3 R24, P0, R132, UR10, RZ ;  /* 0x0000000a84187c10 */ /* 0x000fe4000ff1e0ff */
[----:B------:R-:W-:Y:S02]  /*b4b0*/  SHF.R.S32.HI R4, RZ, 0x2, R13 ;  /* 0x00000002ff047819 */ /* 0x000fe4000001140d */
[----:B------:R-:W-:Y:S01]  /*b4c0*/  IADD3.X R25, R0, UR7, RZ, P0, !PT ;  /* 0x0000000700197c10 */ /* 0x000fe200087fe4ff */
[----:B------:R-:W-:Y:S01]  /*b4d0*/  IMAD R0, R2, UR4, RZ ;  /* 0x0000000402007c24 */ /* 0x000fe2000f8e02ff */
[----:B------:R-:W-:Y:S01]  /*b4e0*/  LEA.HI.SX32 R9, R9, 0x20, 0x1e ;  /* 0x0000002009097811 */ /* 0x000fe200078ff2ff */
[----:B------:R-:W-:Y:S01]  /*b4f0*/  IMAD.U32 R2, RZ, RZ, UR12 ;  /* 0x0000000cff027e24 */ /* 0x000fe2000f8e00ff */
[----:B------:R-:W-:Y:S01]  /*b500*/  SHF.R.S32.HI R5, RZ, 0x1f, R4 ;  /* 0x0000001fff057819 */ /* 0x000fe20000011404 */
[----:B------:R-:W-:Y:S01]  /*b510*/  IMAD R0, R7, UR5, R0 ;  /* 0x0000000507007c24 */ /* 0x000fe2000f8e0200 */
[----:B------:R-:W-:Y:S01]  /*b520*/  ISETP.GE.AND P0, PT, R9, UR6, PT ;  /* 0x0000000609007c0c */ /* 0x000fe2000bf06270 */
[----:B------:R-:W-:Y:S01]  /*b530*/  IMAD.WIDE.U32 R24, R7, UR4, R24 ;  /* 0x0000000407187c25 */ /* 0x000fe2000f8e0018 */
[----:B------:R1:W2:Y:S03]  /*b540*/  LDS.128 R12, [R122] ;  /* 0x000000007a0c7984 */ /* 0x0002a60000000c00 */
[----:B------:R-:W-:Y:S01]  /*b550*/  IMAD.WIDE R2, R2, 0x40, R4 ;  /* 0x0000004002027825 */ /* 0x000fe200078e0204 */
[----:B------:R1:W4:Y:S03]  /*b560*/  LDS.128 R8, [R122+0x1000] ;  /* 0x001000007a087984 */ /* 0x0003260000000c00 */
[----:B------:R-:W-:Y:S01]  /*b570*/  IMAD.IADD R27, R25, 0x1, R0 ;  /* 0x00000001191b7824 */ /* 0x000fe200078e0200 */
[----:B------:R1:W1:Y:S01]  /*b580*/  LDS.128 R4, [R122+0x2000] ;  /* 0x002000007a047984 */ /* 0x0002620000000c00 */
        /* <DEDUP_REMOVED lines=15> */
[----:B----4-:R2:W-:Y:S04]  /*b680*/  @!P3 STG.E.128 desc[UR18][R30.64+0x40], R8 ;  /* 0x000040081e00b986 */ /* 0x0105e8000c101d12 */
[----:B-1----:R2:W-:Y:S02]  /*b690*/  @!P2 STG.E.128 desc[UR18][R30.64+0x80], R4 ;  /* 0x000080041e00a986 */ /* 0x0025e4000c101d12 */
.L_x_844:
[----:B------:R-:W-:Y:S05]  /*b6a0*/  BSYNC B0 ;  /* 0x0000000000007941 */ /* 0x000fea0003800000 */
.L_x_843:
[----:B-12---:R1:W2:Y:S01]  /*b6b0*/  LDS.128 R4, [R122+0x2800] ;  /* 0x002800007a047984 */ /* 0x0062a20000000c00 */
[----:B------:R-:W-:Y:S05]  /*b6c0*/  @P0 EXIT ;  /* 0x000000000000094d */ /* 0x000fea0003800000 */
[----:B------:R-:W-:Y:S01]  /*b6d0*/  IADD3 R0, P0, R2, 0x20, RZ ;  /* 0x0000002002007810 */ /* 0x000fe20007f1e0ff */
[----:B------:R-:W-:Y:S01]  /*b6e0*/  ULDC.64 UR4, c[0x0][0x298] ;  /* 0x0000a60000047ab9 */ /* 0x000fe20000000a00 */
[----:B----4-:R-:W-:Y:S01]  /*b6f0*/  MOV R9, R27 ;  /* 0x0000001b00097202 */ /* 0x010fe20000000f00 */
        /* <DEDUP_REMOVED lines=16> */
[----:B--2---:R-:W-:Y:S01]  /*b800*/  STG.E.128 desc[UR18][R2.64+0x80], R4 ;  /* 0x0000800402007986 */ /* 0x004fe2000c101d12 */
[----:B------:R-:W-:Y:S05]  /*b810*/  EXIT ;  /* 0x000000000000794d */ /* 0x000fea0003800000 */
.L_x_811:
[----:B------:R-:W-:Y:S01]  /*b820*/  ULDC.U8 UR11, c[0x0][0x3d9] ;  /* 0x0000f640000b7ab9 */ /* 0x000fe20000000000 */
[----:B------:R-:W-:Y:S01]  /*b830*/  UISETP.NE.AND UP0, UPT, UR5, -0x1, UPT ;  /* 0xffffffff0500788c */ /* 0x000fe2000bf05270 */
[----:B------:R-:W-:Y:S01]  /*b840*/  LEA.HI R3, R3, R90, RZ, 0x2 ;  /* 0x0000005a03037211 */ /* 0x000fe200078f10ff */
[----:B------:R-:W-:Y:S01]  /*b850*/  UISETP.NE.AND UP3, UPT, UR11, URZ, UPT ;  /* 0x0000003f0b00728c */ /* 0x000fe2000bf65270 */
[----:B------:R-:W-:Y:S01]  /*b860*/  IMAD.U32 R11, RZ, RZ, UR12 ;  /* 0x0000000cff0b7e24 */ /* 0x000fe2000f8e00ff */
[----:B------:R-:W-:Y:S01]  /*b870*/  UIADD3 UR13, -UR20, UR13, URZ ;  /* 0x0000000d140d7290 */ /* 0x000fe2000fffe13f */
[----:B------:R-:W-:Y:S01]  /*b880*/  LOP3.LUT R5, R3, 0xfffffffc, RZ, 0xc0, !PT ;  /* 0xfffffffc03057812 */ /* 0x000fe200078ec0ff */
[----:B------:R-:W-:Y:S01]  /*b890*/  BSSY B0, `(.L_x_845) ;  /* 0x000004e000007945 */ /* 0x000fe20003800000 */
[----:B------:R-:W-:-:S03]  /*b8a0*/  SHF.R.S32.HI R12, RZ, 0x2, R3 ;  /* 0x00000002ff0c7819 */ /* 0x000fc60000011403 */
[----:B------:R-:W-:Y:S01]  /*b8b0*/  IMAD.IADD R90, R90, 0x1, -R5 ;  /* 0x000000015a5a7824 */ /* 0x000fe200078e0a05 */
[----:B------:R-:W-:Y:S01]  /*b8c0*/  @UP0 ULDC.64 UR8, c[0x0][0x298] ;  /* 0x0000a60000080ab9 */ /* 0x000fe20000000a00 */
[----:B------:R-:W-:Y:S01]  /*b8d0*/  @!UP0 USHF.R.S32.HI UR14, URZ, 0x1f, UR15 ;  /* 0x0000001f3f0e8899 */ /* 0x000fe2000801140f */
[--C-:B------:R-:W-:Y:S01]  /*b8e0*/  SHF.R.S32.HI R13, RZ, 0x1f, R12.reuse ;  /* 0x0000001fff0d7819 */ /* 0x100fe2000001140c */
[----:B------:R-:W-:Y:S01]  /*b8f0*/  @UP3 ULDC.64 UR6, c[0x0][0x2c0] ;  /* 0x0000b00000063ab9 */ /* 0x000fe20000000a00 */
[----:B------:R-:W-:Y:S01]  /*b900*/  @UP0 UIMAD.WIDE.U32 UR16, UR5, UR8, URZ ;  /* 0x00000008051002a5 */ /* 0x000fe2000f8e003f */
[C---:B------:R-:W-:Y:S01]  /*b910*/  IMAD.SHL.U32 R4, R90.reuse, 0x8, RZ ;  /* 0x000000085a047824 */ /* 0x040fe200078e00ff */
[----:B------:R-:W-:Y:S01]  /*b920*/  @UP3 UIMAD UR8, UR7, UR6, URZ ;  /* 0x00000006070832a4 */ /* 0x000fe2000f8e023f */
[----:B------:R-:W-:Y:S01]  /*b930*/  ISETP.NE.AND P5, PT, R90, RZ, PT ;  /* 0x000000ff5a00720c */ /* 0x000fe20003fa5270 */
[----:B------:R-:W-:Y:S01]  /*b940*/  @UP0 UIMAD UR9, UR5, UR9, UR17 ;  /* 0x00000009050902a4 */ /* 0x000fe2000f8e0211 */
[C---:B------:R-:W-:Y:S01]  /*b950*/  VIADD R0, R12.reuse, 0x20 ;  /* 0x000000200c007836 */ /* 0x040fe20000000000 */
[----:B------:R-:W-:Y:S01]  /*b960*/  @!UP0 ULDC.64 UR6, c[0x0][0x290] ;  /* 0x0000a40000068ab9 */ /* 0x000fe20000000a00 */
[----:B------:R-:W-:Y:S01]  /*b970*/  ULDC.U8 UR17, c[0x0][0x3d8] ;  /* 0x0000f60000117ab9 */ /* 0x000fe20000000000 */
[----:B------:R-:W-:Y:S01]  /*b980*/  @!UP0 UIMAD UR14, UR14, UR6, URZ ;  /* 0x000000060e0e82a4 */ /* 0x000fe2000f8e023f */
[----:B------:R-:W-:Y:S01]  /*b990*/  ISETP.GE.OR P6, PT, R12, UR13, P5 ;  /* 0x0000000d0c007c0c */ /* 0x000fe2000afc6670 */
[----:B------:R-:W-:Y:S01]  /*b9a0*/  @!UP0 UIMAD.WIDE.U32 UR22, UR15, UR6, URZ ;  /* 0x000000060f1682a5 */ /* 0x000fe2000f8e003f */
[C---:B------:R-:W-:Y:S01]  /*b9b0*/  ISETP.GE.AND P4, PT, R0.reuse, UR13, PT ;  /* 0x0000000d00007c0c */ /* 0x040fe2000bf86270 */
[----:B------:R-:W-:Y:S01]  /*b9c0*/  @!UP0 UIMAD UR21, UR15, UR7, UR14 ;  /* 0x000000070f1582a4 */ /* 0x000fe2000f8e020e */
[----:B------:R-:W-:Y:S01]  /*b9d0*/  ISETP.GE.OR P5, PT, R0, UR13, P5 ;  /* 0x0000000d00007c0c */ /* 0x000fe2000afa6670 */
[----:B------:R-:W-:Y:S01]  /*b9e0*/  UISETP.NE.AND UP2, UPT, UR17, URZ, UPT ;  /* 0x0000003f1100728c */ /* 0x000fe2000bf45270 */
[----:B------:R-:W-:Y:S01]  /*b9f0*/  IMAD.WIDE R10, R11, 0x40, R12 ;  /* 0x000000400b0a7825 */ /* 0x000fe200078e020c */
[----:B------:R-:W-:Y:S01]  /*ba00*/  @!UP0 UIADD3 UR9, UR23, UR21, URZ ;  /* 0x0000001517098290 */ /* 0x000fe2000fffe03f */
[----:B------:R-:W-:Y:S01]  /*ba10*/  @!UP0 UMOV UR16, UR22 ;  /* 0x0000001600108c82 */ /* 0x000fe20008000000 */
[----:B------:R-:W-:Y:S01]  /*ba20*/  UISETP.NE.AND UP0, UPT, UR17, URZ, !UP3 ;  /* 0x0000003f1100728c */ /* 0x000fe2000df05270 */
[C---:B------:R-:W-:Y:S01]  /*ba30*/  IADD3 R8, P0, R4.reuse, UR16, RZ ;  /* 0x0000001004087c10 */ /* 0x040fe2000ff1e0ff */
[----:B------:R-:W-:Y:S01]  /*ba40*/  USHF.R.S32.HI UR14, URZ, 0x1f, UR4 ;  /* 0x0000001f3f0e7899 */ /* 0x000fe20008011404 */
[C---:B------:R-:W-:Y:S01]  /*ba50*/  VIADD R3, R4.reuse, 0x20 ;  /* 0x0000002004037836 */ /* 0x040fe20000000000 */
[----:B------:R-:W-:Y:S01]  /*ba60*/  UISETP.EQ.AND UP2, UPT, UR11, URZ, UP2 ;  /* 0x0000003f0b00728c */ /* 0x000fe20009742270 */
[----:B------:R-:W-:Y:S01]  /*ba70*/  LEA.HI.X.SX32 R9, R4, UR9, 0x1, P0 ;  /* 0x0000000904097c11 */ /* 0x000fe200080f0eff */
[----:B------:R-:W-:Y:S01]  /*ba80*/  ULDC.64 UR6, c[0x0][0x2a0] ;  /* 0x0000a80000067ab9 */ /* 0x000fe20000000a00 */
[----:B------:R-:W-:Y:S01]  /*ba90*/  @UP3 UMOV UR11, 0x1 ;  /* 0x00000001000b3882 */ /* 0x000fe20000000000 */
[----:B------:R-:W-:Y:S01]  /*baa0*/  UIMAD UR14, UR14, UR6, URZ ;  /* 0x000000060e0e72a4 */ /* 0x000fe2000f8e023f */
[----:B------:R-:W-:Y:S01]  /*bab0*/  IMAD.U32 R6, RZ, RZ, UR6 ;  /* 0x00000006ff067e24 */ /* 0x000fe2000f8e00ff */
[----:B------:R-:W-:Y:S01]  /*bac0*/  UISETP.NE.OR UP1, UPT, UR5, -0x1, !UP2 ;  /* 0xffffffff0500788c */ /* 0x000fe2000d725670 */
[----:B------:R-:W-:Y:S01]  /*bad0*/  ISETP.GE.AND P0, PT, R12, UR13, PT ;  /* 0x0000000d0c007c0c */ /* 0x000fe2000bf06270 */
[----:B------:R-:W-:Y:S01]  /*bae0*/  @!UP3 ULDC UR6, c[0x0][0x2c4] ;  /* 0x0000b1000006bab9 */ /* 0x000fe20000000800 */
[----:B------:R-:W-:Y:S01]  /*baf0*/  @UP0 ULDC UR6, c[0x0][0x2e4] ;  /* 0x0000b90000060ab9 */ /* 0x000fe20000000800 */
[----:B------:R-:W-:Y:S01]  /*bb00*/  UIMAD UR7, UR4, UR7, UR14 ;  /* 0x00000007040772a4 */ /* 0x000fe2000f8e020e */
[----:B------:R-:W-:Y:S01]  /*bb10*/  IMAD.WIDE.U32 R6, R6, UR4, R8 ;  /* 0x0000000406067c25 */ /* 0x000fe2000f8e0008 */
[----:B------:R-:W-:Y:S01]  /*bb20*/  @!UP3 UIMAD UR11, UR6, UR10, URZ ;  /* 0x0000000a060bb2a4 */ /* 0x000fe2000f8e023f */
[----:B------:R-:W-:Y:S01]  /*bb30*/  @UP2 ULDC UR9, c[0x0][0x2c4] ;  /* 0x0000b10000092ab9 */ /* 0x000fe20000000800 */
[----:B------:R-:W-:-:S02]  /*bb40*/  @UP3 ULDC UR14, c[0x0][0x2c0] ;  /* 0x0000b000000e3ab9 */ /* 0x000fc40000000800 */
[----:B------:R-:W-:Y:S01]  /*bb50*/  UIMAD UR11, UR15, UR11, URZ ;  /* 0x0000000b0f0b72a4 */ /* 0x000fe2000f8e023f */
[----:B------:R-:W-:Y:S01]  /*bb60*/  VIADD R9, R7, UR7 ;  /* 0x0000000707097c36 */ /* 0x000fe20008000000 */
[----:B------:R-:W-:Y:S01]  /*bb70*/  @!UP1 UIMAD UR5, UR15, UR9, URZ ;  /* 0x000000090f0592a4 */ /* 0x000fe2000f8e023f */
[----:B------:R-:W-:Y:S01]  /*bb80*/  VIADD R2, R4, 0x40 ;  /* 0x0000004004027836 */ /* 0x000fe20000000000 */
        /* <DEDUP_REMOVED lines=30> */
.L_x_846:
[----:B------:R-:W-:Y:S05]  /*bd70*/  BSYNC B0 ;  /* 0x0000000000007941 */ /* 0x000fea0003800000 */
.L_x_845:
[----:B------:R-:W-:Y:S04]  /*bd80*/  BSSY B0, `(.L_x_847) ;  /* 0x0000014000007945 */ /* 0x000fe80003800000 */
        /* <DEDUP_REMOVED lines=19> */
.L_x_848:
[----:B------:R-:W-:Y:S05]  /*bec0*/  BSYNC B0 ;  /* 0x0000000000007941 */ /* 0x000fea0003800000 */
.L_x_847:
[----:B------:R-:W-:Y:S04]  /*bed0*/  BSSY B0, `(.L_x_849) ;  /* 0x000000a000007945 */ /* 0x000fe80003800000 */
[----:B------:R-:W-:Y:S05]  /*bee0*/  @P6 BRA `(.L_x_850) ;  /* 0x0000000000206947 */ /* 0x000fea0003800000 */
[----:B--2---:R-:W-:Y:S01]  /*bef0*/  IMAD R2, R12, UR14, RZ ;  /* 0x0000000e0c027c24 */ /* 0x004fe2000f8e02ff */
[----:B------:R-:W-:-:S04]  /*bf00*/  ULDC.64 UR6, c[0x0][0x2b0] ;  /* 0x0000ac0000067ab9 */ /* 0x000fc80000000a00 */
[----:B------:R-:W-:-:S04]  /*bf10*/  IADD3 R3, P0, R2, UR4, RZ ;  /* 0x0000000402037c10 */ /* 0x000fc8000ff1e0ff */
[----:B------:R-:W-:Y:S02]  /*bf20*/  LEA.HI.X.SX32 R2, R2, UR16, 0x1, P0 ;  /* 0x0000001002027c11 */ /* 0x000fe400080f0eff */
[----:B------:R-:W-:-:S04]  /*bf30*/  LEA R4, P0, R3, UR6, 0x2 ;  /* 0x0000000603047c11 */ /* 0x000fc8000f8010ff */
[----:B------:R-:W-:Y:S01]  /*bf40*/  LEA.HI.X R5, R3, UR7, R2, 0x2, P0 ;  /* 0x0000000703057c11 */ /* 0x000fe200080f1402 */
[----:B------:R-:W-:-:S05]  /*bf50*/  IMAD.MOV.U32 R3, RZ, RZ, 0x7f800000 ;  /* 0x7f800000ff037424 */ /* 0x000fca00078e00ff */
[----:B------:R3:W-:Y:S03]  /*bf60*/  STG.E desc[UR18][R4.64], R3 ;  /* 0x0000000304007986 */ /* 0x0007e6000c101912 */
.L_x_850:
[----:B------:R-:W-:Y:S05]  /*bf70*/  BSYNC B0 ;  /* 0x0000000000007941 */ /* 0x000fea0003800000 */
.L_x_849:
[----:B------:R-:W-:Y:S05]  /*bf80*/  @P5 EXIT ;  /* 0x000000000000594d */ /* 0x000fea0003800000 */
[----:B------:R-:W-:Y:S01]  /*bf90*/  IMAD R0, R0, UR14, RZ ;  /* 0x0000000e00007c24 */ /* 0x000fe2000f8e02ff */
[----:B------:R-:W-:Y:S01]  /*bfa0*/  ULDC.64 UR6, c[0x0][0x2b0] ;  /* 0x0000ac0000067ab9 */ /* 0x000fe20000000a00 */
[----:B---3--:R-:W-:-:S03]  /*bfb0*/  IMAD.MOV.U32 R5, RZ, RZ, 0x7f800000 ;  /* 0x7f800000ff057424 */ /* 0x008fc600078e00ff */
[----:B--2---:R-:W-:-:S04]  /*bfc0*/  IADD3 R3, P0, R0, UR4, RZ ;  /* 0x0000000400037c10 */ /* 0x004fc8000ff1e0ff */
[----:B------:R-:W-:Y:S02]  /*bfd0*/  LEA.HI.X.SX32 R0, R0, UR16, 0x1, P0 ;  /* 0x0000001000007c11 */ /* 0x000fe400080f0eff */
[----:B------:R-:W-:-:S04]  /*bfe0*/  LEA R2, P0, R3, UR6, 0x2 ;  /* 0x0000000603027c11 */ /* 0x000fc8000f8010ff */
[----:B------:R-:W-:-:S05]  /*bff0*/  LEA.HI.X R3, R3, UR7, R0, 0x2, P0 ;  /* 0x0000000703037c11 */ /* 0x000fca00080f1400 */
[----:B------:R-:W-:Y:S01]  /*c000*/  STG.E desc[UR18][R2.64], R5 ;  /* 0x0000000502007986 */ /* 0x000fe2000c101912 */
[----:B------:R-:W-:Y:S05]  /*c010*/  EXIT ;  /* 0x000000000000794d */ /* 0x000fea0003800000 */
.L_x_851:
        /* <DEDUP_REMOVED lines=14> */
.L_x_1159:


//--------------------- .text._ZN5flash16flash_fwd_kernelI23Flash_fwd_kernel_traitsILi96ELi64ELi64ELi4ELb0ELb0EN7cutlass10bfloat16_tE19Flash_kernel_traitsILi96ELi64ELi64ELi4ES3_EELb1ELb1ELb0ELb0ELb1ELb1ELb0ELb0EEEvNS_16Flash_fwd_paramsE --------------------------
	.section	.text._ZN5flash16flash_fwd_kernelI23Flash_fwd_kernel_traitsILi96ELi64ELi64ELi4ELb0ELb0EN7cutlass10bfloat16_tE19Flash_kernel_traitsILi96ELi64ELi64ELi4ES3_EELb1ELb1ELb0ELb0ELb1ELb1ELb0ELb0EEEvNS_16Flash_fwd_paramsE,"ax",@progbits
	.align	128
        .global         _ZN5flash16flash_fwd_kernelI23Flash_fwd_kernel_traitsILi96ELi64ELi64ELi4ELb0ELb0EN7cutlass10bfloat16_tE19Flash_kernel_traitsILi96ELi64ELi64ELi4ES3_EELb1ELb1ELb0ELb0ELb1ELb1ELb0ELb0EEEvNS_16Flash_fwd_paramsE
        .type           _ZN5flash16flash_fwd_kernelI23Flash_fwd_kernel_traitsILi96ELi64ELi64ELi4ELb0ELb0EN7cutlass10bfloat16_tE19Flash_kernel_traitsILi96ELi64ELi64ELi4ES3_EELb1ELb1ELb0ELb0ELb1ELb1ELb0ELb0EEEvNS_16Flash_fwd_paramsE,@function
        .size           _ZN5flash16flash_fwd_kernelI23Flash_fwd_kernel_traitsILi96ELi64ELi64ELi4ELb0ELb0EN7cutlass10bfloat16_tE19Flash_kernel_traitsILi96ELi64ELi64ELi4ES3_EELb1ELb1ELb0ELb0ELb1ELb1ELb0ELb0EEEvNS_16Flash_fwd_paramsE,(.L_x_1160 - _ZN5flash16flash_fwd_kernelI23Flash_fwd_kernel_traitsILi96ELi64ELi64ELi4ELb0ELb0EN7cutlass10bfloat16_tE19Flash_kernel_traitsILi96ELi64ELi64ELi4ES3_EELb1ELb1ELb0ELb0ELb1ELb1ELb0ELb0EEEvNS_16Flash_fwd_paramsE)
        .other          _ZN5flash16flash_fwd_kernelI23Flash_fwd_kernel_traitsILi96ELi64ELi64ELi4ELb0ELb0EN7cutlass10bfloat16_tE19Flash_kernel_traitsILi96ELi64ELi64ELi4ES3_EELb1ELb1ELb0ELb0ELb1ELb1ELb0ELb0EEEvNS_16Flash_fwd_paramsE,@"STO_CUDA_ENTRY STV_DEFAULT"
_ZN5flash16flash_fwd_kernelI23Flash_fwd_kernel_traitsILi96ELi64ELi64ELi4ELb0ELb0EN7cutlass10bfloat16_tE19Flash_kernel_traitsILi96ELi64ELi64ELi4ES3_EELb1ELb1ELb0ELb0ELb1ELb1ELb0ELb0EEEvNS_16Flash_fwd_paramsE:
.text._ZN5flash16flash_fwd_kernelI23Flash_fwd_kernel_traitsILi96ELi64ELi64ELi4ELb0ELb0EN7cutlass10bfloat16_tE19Flash_kernel_traitsILi96ELi64ELi64ELi4ES3_EELb1ELb1ELb0ELb0ELb1ELb1ELb0ELb0EEEvNS_16Flash_fwd_paramsE:
        /* <DEDUP_REMOVED lines=10> */
[----:B------:R-:W-:-:S06]  /*00a0*/  ULDC UR19, c[0x0][0x2c4] ;  /* 0x0000b10000137ab9 */ /* 0x000fcc0000000800 */
[----:B------:R-:W4:Y:S01]  /*00b0*/  @P3 LDG.E.64 R10, desc[UR32][R10.64] ;  /* 0x000000200a0a3981 */ /* 0x000f22000c1e1b00 */
[----:B------:R-:W5:Y:S01]  /*00c0*/  LDC.64 R6, c[0x0][0x300] ;  /* 0x0000c000ff067b82 */ /* 0x000f620000000a00 */
[----:B-1----:R-:W-:Y:S01]  /*00d0*/  @P3 IMAD.MOV.U32 R85, RZ, RZ, R3 ;  /* 0x000000ffff553224 */ /* 0x002fe200078e0003 */
[----:B------:R-:W3:Y:S06]  /*00e0*/  S2R R19, SR_CTAID.Y ;  /* 0x0000000000137919 */ /* 0x000eec0000002600 */
[----:B------:R-:W1:Y:S01]  /*00f0*/  LDC.64 R4, c[0x0][0x308] ;  /* 0x0000c200ff047b82 */ /* 0x000e620000000a00 */
[----:B--2---:R-:W2:Y:S01]  /*0100*/  @P3 LDG.E.64 R8, desc[UR32][R84.64] ;  /* 0x0000002054083981 */ /* 0x004ea2000c1e1b00 */
[----:B------:R-:W3:Y:S01]  /*0110*/  S2R R16, SR_CTAID.Z ;  /* 0x0000000000107919 */ /* 0x000ee20000002700 */
[----:B------:R-:W3:Y:S01]  /*0120*/  S2R R2, SR_TID.X ;  /* 0x0000000000027919 */ /* 0x000ee20000002100 */
[----:B-----5:R-:W-:-:S04]  /*0130*/  ISETP.NE.U32.AND P2, PT, R6, RZ, PT ;  /* 0x000000ff0600720c */ /* 0x020fc80003f45070 */
[----:B------:R-:W-:Y:S02]  /*0140*/  ISETP.NE.AND.EX P2, PT, R7, RZ, PT, P2 ;  /* 0x000000ff0700720c */ /* 0x000fe40003f45320 */
[----:B-1----:R-:W-:-:S04]  /*0150*/  ISETP.NE.U32.AND P1, PT, R4, RZ, PT ;  /* 0x000000ff0400720c */ /* 0x002fc80003f25070 */
[----:B------:R-:W-:Y:S02]  /*0160*/  ISETP.NE.AND.EX P1, PT, R5, RZ, PT, P1 ;  /* 0x000000ff0500720c */ /* 0x000fe40003f25310 */
[----:B------:R-:W2:Y:S11]  /*0170*/  @P3 LDC R5, c[0x0][0x3b0] ;  /* 0x0000ec00ff053b82 */ /* 0x000eb60000000800 */
[----:B------:R-:W1:Y:S01]  /*0180*/  @P1 LDC.64 R6, c[0x0][0x308] ;  /* 0x0000c200ff061b82 */ /* 0x000e620000000a00 */
[----:B---3--:R-:W-:-:S04]  /*0190*/  LOP3.LUT R13, R16, R83, R19, 0xfe, !PT ;  /* 0x00000053100d7212 */ /* 0x008fc800078efe13 */
[----:B------:R-:W-:-:S03]  /*01a0*/  LOP3.LUT P4, RZ, R13, R2, RZ, 0xfc, !PT ;  /* 0x000000020dff7212 */ /* 0x000fc6000788fcff */
[----:B------:R-:W3:Y:S10]  /*01b0*/  @P2 LDC.64 R12, c[0x0][0x300] ;  /* 0x0000c000ff0c2b82 */ /* 0x000ef40000000a00 */
[----:B------:R-:W5:Y:S01]  /*01c0*/  @!P4 LDC.64 R14, c[0x0][0x3b8] ;  /* 0x0000ee00ff0ecb82 */ /* 0x000f620000000a00 */
[----:B---3--:R-:W-:Y:S01]  /*01d0*/  @P2 IMAD.WIDE R12, R19, 0x4, R12 ;  /* 0x00000004130c2825 */ /* 0x008fe200078e020c */
[----:B----4-:R-:W-:-:S02]  /*01e0*/  @P3 R2UR UR34, R10 ;  /* 0x000000000a2232ca */ /* 0x010fc400000e0000 */
[----:B------:R-:W-:Y:S01]  /*01f0*/  @P3 R2UR UR35, R11 ;  /* 0x000000000b2332ca */ /* 0x000fe200000e0000 */
[----:B------:R-:W-:-:S10]  /*0200*/  IMAD.MOV.U32 R11, RZ, RZ, RZ ;  /* 0x000000ffff0b7224 */ /* 0x000fd400078e00ff */
[----:B------:R-:W-:Y:S02]  /*0210*/  IMAD.U32 R20, RZ, RZ, UR34 ;  /* 0x00000022ff147e24 */ /* 0x000fe4000f8e00ff */
[----:B------:R-:W-:Y:S01]  /*0220*/  IMAD.U32 R21, RZ, RZ, UR35 ;  /* 0x00000023ff157e24 */ /* 0x000fe2000f8e00ff */
[----:B--2---:R-:W-:Y:S02]  /*0230*/  @P3 IADD3 R84, P0, R8, R5, RZ ;  /* 0x0000000508543210 */ /* 0x004fe40007f1e0ff */
[----:B------:R-:W2:Y:S02]  /*0240*/  @!P1 LDC.64 R4, c[0x0][0x2c8] ;  /* 0x0000b200ff049b82 */ /* 0x000ea40000000a00 */
[----:B-----5:R3:W-:Y:S01]  /*0250*/  @!P4 STG.E.64 desc[UR32][R14.64], R20 ;  /* 0x000000140e00c986 */ /* 0x0207e2000c101b20 */
[----:B------:R-:W-:Y:S02]  /*0260*/  @P3 IMAD.X R3, RZ, RZ, R9, P0 ;  /* 0x000000ffff033224 */ /* 0x000fe400000e0609 */
[----:B-1----:R-:W-:-:S03]  /*0270*/  @P1 IMAD.WIDE R8, R19, 0x4, R6 ;  /* 0x0000000413081825 */ /* 0x002fc600078e0206 */
[----:B------:R-:W1:Y:S01]  /*0280*/  @!P1 LDC.64 R6, c[0x0][0x318] ;  /* 0x0000c600ff069b82 */ /* 0x000e620000000a00 */
[----:B------:R-:W-:-:S05]  /*0290*/  @!P4 IMAD.MOV.U32 R85, RZ, RZ, R3 ;  /* 0x000000ffff55c224 */ /* 0x000fca00078e0003 */
[----:B------:R3:W-:Y:S04]  /*02a0*/  @!P4 STG.E.64 desc[UR32][R14.64+0x8], R84 ;  /* 0x000008540e00c986 */ /* 0x0007e8000c101b20 */
[----:B------:R-:W4:Y:S04]  /*02b0*/  @P2 LDG.E R11, desc[UR32][R12.64] ;  /* 0x000000200c0b2981 */ /* 0x000f28000c1e1900 */
[----:B------:R-:W4:Y:S01]  /*02c0*/  @P1 LDG.E R82, desc[UR32][R8.64] ;  /* 0x0000002008521981 */ /* 0x000f22000c1e1900 */
[----:B------:R-:W-:-:S05]  /*02d0*/  IMAD.SHL.U32 R89, R83, 0x40, RZ ;  /* 0x0000004053597824 */ /* 0x000fca00078e00ff */
[----:B------:R-:W-:Y:S02]  /*02e0*/  ISETP.GE.AND P0, PT, R89, UR19, PT ;  /* 0x0000001359007c0c */ /* 0x000fe4000bf06270 */
[----:B-1----:R-:W-:-:S04]  /*02f0*/  @!P1 ISETP.NE.U32.AND P2, PT, R6, RZ, PT ;  /* 0x000000ff0600920c */ /* 0x002fc80003f45070 */
[----:B------:R-:W-:-:S04]  /*0300*/  @!P1 ISETP.NE.AND.EX P2, PT, R7, RZ, PT, P2 ;  /* 0x000000ff0700920c */ /* 0x000fc80003f45320 */
[----:B--2---:R-:W-:Y:S01]  /*0310*/  @!P1 SEL R5, R5, RZ, P2 ;  /* 0x000000ff05059207 */ /* 0x004fe20001000000 */
[----:B----4-:R-:W-:-:S03]  /*0320*/  @P1 IMAD.IADD R82, R82, 0x1, -R11 ;  /* 0x0000000152521824 */ /* 0x010fc600078e0a0b */
[----:B------:R-:W-:Y:S01]  /*0330*/  @!P1 IADD3 R82, R5, R4, -R11 ;  /* 0x0000000405529210 */ /* 0x000fe20007ffe80b */
[----:B---3--:R-:W-:Y:S06]  /*0340*/  @P0 EXIT ;  /* 0x000000000000094d */ /* 0x008fec0003800000 */
[----:B------:R-:W-:Y:S01]  /*0350*/  VIADD R5, R89, 0x7f ;  /* 0x0000007f59057836 */ /* 0x000fe20000000000 */
[----:B------:R-:W-:Y:S01]  /*0360*/  ULDC UR18, c[0x0][0x398] ;  /* 0x0000e60000127ab9 */ /* 0x000fe20000000800 */
[----:B------:R-:W-:Y:S01]  /*0370*/  SHF.R.S32.HI R15, RZ, 0x1f, R2 ;  /* 0x0000001fff0f7819 */ /* 0x000fe20000011402 */
[----:B------:R-:W-:Y:S02]  /*0380*/  ULDC UR6, c[0x0][0x270] ;  /* 0x00009c0000067ab9 */ /* 0x000fe40000000800 */
[C---:B------:R-:W-:Y:S01]  /*0390*/  IADD3 R4, R82.reuse, -UR19, R5 ;  /* 0x8000001352047c10 */ /* 0x040fe2000fffe005 */
[----:B------:R-:W-:Y:S01]  /*03a0*/  VIADD R5, R82, 0x3f ;  /* 0x0000003f52057836 */ /* 0x000fe20000000000 */
[----:B------:R-:W-:-:S03]  /*03b0*/  LEA.HI R87, R15, R2, RZ, 0x5 ;  /* 0x000000020f577211 */ /* 0x000fc600078f28ff */
[----:B------:R-:W-:Y:S01]  /*03c0*/  VIADD R4, R4, UR18 ;  /* 0x0000001204047c36 */ /* 0x000fe20008000000 */
[----:B------:R-:W-:Y:S02]  /*03d0*/  SHF.R.S32.HI R0, RZ, 0x1f, R5 ;  /* 0x0000001fff007819 */ /* 0x000fe40000011405 */
[----:B------:R-:W-:Y:S02]  /*03e0*/  LOP3.LUT R7, R87, 0xffffffe0, RZ, 0xc0, !PT ;  /* 0xffffffe057077812 */ /* 0x000fe400078ec0ff */
[----:B------:R-:W-:Y:S02]  /*03f0*/  SHF.R.S32.HI R85, RZ, 0x1f, R4 ;  /* 0x0000001fff557819 */ /* 0x000fe40000011404 */
[----:B------:R-:W-:Y:S01]  /*0400*/  LEA.HI R0, R0, R5, RZ, 0x6 ;  /* 0x0000000500007211 */ /* 0x000fe200078f30ff */
[----:B------:R-:W-:Y:S01]  /*0410*/  IMAD R5, R19, UR6, R16 ;  /* 0x0000000613057c24 */ /* 0x000fe2000f8e0210 */
[----:B------:R-:W-:Y:S01]  /*0420*/  LEA.HI R85, R85, R4, RZ, 0x6 ;  /* 0x0000000455557211 */ /* 0x000fe200078f30ff */
[----:B------:R-:W-:Y:S01]  /*0430*/  IMAD.IADD R88, R2, 0x1, -R7 ;  /* 0x0000000102587824 */ /* 0x000fe200078e0a07 */
[----:B------:R-:W-:Y:S01]  /*0440*/  SHF.R.S32.HI R0, RZ, 0x6, R0 ;  /* 0x00000006ff007819 */ /* 0x000fe20000011400 */
[----:B------:R-:W-:Y:S01]  /*0450*/  IMAD.SHL.U32 R5, R5, 0x20, RZ ;  /* 0x0000002005057824 */ /* 0x000fe200078e00ff */
[----:B------:R-:W-:-:S04]  /*0460*/  SHF.R.S32.HI R85, RZ, 0x6, R85 ;  /* 0x00000006ff557819 */ /* 0x000fc80000011455 */
        /* <DEDUP_REMOVED lines=12> */
[----:B------:R-:W-:Y:S01]  /*0530*/  LEA.HI R15, R15, R2, RZ, 0x3 ;  /* 0x000000020f0f7211 */ /* 0x000fe200078f18ff */
[----:B------:R-:W-:Y:S01]  /*0540*/  ULDC.64 UR10, c[0x0][0x250] ;  /* 0x00009400000a7ab9 */ /* 0x000fe20000000a00 */
[----:B------:R-:W-:Y:S01]  /*0550*/  SHF.R.S32.HI R6, RZ, 0x4, R21 ;  /* 0x00000004ff067819 */ /* 0x000fe20000011415 */
[----:B------:R-:W-:Y:S01]  /*0560*/  ULDC.64 UR6, c[0x0][0x238] ;  /* 0x00008e0000067ab9 */ /* 0x000fe20000000a00 */
[----:B------:R-:W-:Y:S01]  /*0570*/  SHF.R.S32.HI R5, RZ, 0x3, R15 ;  /* 0x00000003ff057819 */ /* 0x000fe2000001140f */
[----:B------:R-:W2:Y:S01]  /*0580*/  S2UR UR12, SR_CgaCtaId ;  /* 0x00000000000c79c3 */ /* 0x000ea20000008800 */
[----:B------:R-:W-:Y:S01]  /*0590*/  IABS R4, R16 ;  /* 0x0000001000047213 */ /* 0x000fe20000000000 */
[----:B------:R-:W-:Y:S01]  /*05a0*/  VIADD R81, R85, 0xffffffff ;  /* 0xffffffff55517836 */ /* 0x000fe20000000000 */
[----:B------:R-:W-:Y:S01]  /*05b0*/  LEA.HI R13, R21, R6, RZ, 0x1 ;  /* 0x00000006150d7211 */ /* 0x000fe200078f08ff */
[----:B------:R-:W-:Y:S01]  /*05c0*/  IMAD.SHL.U32 R5, R5, 0x40, RZ ;  /* 0x0000004005057824 */ /* 0x000fe200078e00ff */
[----:B------:R-:W-:Y:S01]  /*05d0*/  LOP3.LUT R21, R21, 0xfffffff0, RZ, 0xc0, !PT ;  /* 0xfffffff015157812 */ /* 0x000fe200078ec0ff */
[----:B------:R-:W-:Y:S01]  /*05e0*/  USHF.L.U64.HI UR14, UR8, 0x6, UR9 ;  /* 0x00000006080e7899 */ /* 0x000fe20008010209 */
[----:B------:R-:W-:Y:S01]  /*05f0*/  LOP3.LUT R13, R13, 0xfffffffe, RZ, 0xc0, !PT ;  /* 0xfffffffe0d0d7812 */ /* 0x000fe200078ec0ff */
[----:B------:R-:W-:Y:S01]  /*0600*/  USHF.L.U32 UR15, UR8, 0x6, URZ ;  /* 0x00000006080f7899 */ /* 0x000fe2000800063f */
[----:B------:R-:W-:Y:S01]  /*0610*/  LOP3.LUT R5, R5, 0xc0, RZ, 0xc0, !PT ;  /* 0x000000c005057812 */ /* 0x000fe200078ec0ff */
[----:B------:R-:W-:Y:S01]  /*0620*/  IMAD.IADD R21, R2, 0x1, -R21 ;  /* 0x0000000102157824 */ /* 0x000fe200078e0a15 */
[----:B------:R-:W-:Y:S01]  /*0630*/  SHF.R.S32.HI R116, RZ, 0x1f, R19 ;  /* 0x0000001fff747819 */ /* 0x000fe20000011413 */
[----:B------:R-:W-:Y:S01]  /*0640*/  IMAD.IADD R13, R6, 0x1, -R13 ;  /* 0x00000001060d7824 */ /* 0x000fe200078e0a0d */
[----:B------:R-:W-:Y:S01]  /*0650*/  SHF.R.U32.HI R18, RZ, 0x3, R5 ;  /* 0x00000003ff127819 */ /* 0x000fe20000011605 */
[----:B------:R-:W-:Y:S01]  /*0660*/  USHF.L.U32 UR17, UR10, 0x6, URZ ;  /* 0x000000060a117899 */ /* 0x000fe2000800063f */
[----:B-1----:R-:W-:Y:S01]  /*0670*/  IABS R0, R9 ;  /* 0x0000000900007213 */ /* 0x002fe20000000000 */
[----:B------:R-:W-:Y:S01]  /*0680*/  USHF.L.U64.HI UR16, UR10, 0x6, UR11 ;  /* 0x000000060a107899 */ /* 0x000fe2000801020b */
[----:B------:R-:W-:-:S02]  /*0690*/  SHF.R.S32.HI R128, RZ, 0x2, R115 ;  /* 0x00000002ff807819 */ /* 0x000fc40000011473 */
[----:B------:R-:W1:Y:S01]  /*06a0*/  I2F.RP R3, R0 ;  /* 0x0000000000037306 */ /* 0x000e620000209400 */
[----:B------:R-:W-:Y:S02]  /*06b0*/  SHF.R.S32.HI R10, RZ, 0x1f, R21 ;  /* 0x0000001fff0a7819 */ /* 0x000fe40000011415 */
[----:B------:R-:W-:Y:S02]  /*06c0*/  SHF.R.S32.HI R129, RZ, 0x1f, R128 ;  /* 0x0000001fff817819 */ /* 0x000fe40000011480 */
[----:B------:R-:W-:Y:S02]  /*06d0*/  IADD3 R27, P0, R128, R11, RZ ;  /* 0x0000000b801b7210 */ /* 0x000fe40007f1e0ff */
[----:B------:R-:W-:Y:S02]  /*06e0*/  LOP3.LUT R17, R15, 0xfffffff8, RZ, 0xc0, !PT ;  /* 0xfffffff80f117812 */ /* 0x000fe400078ec0ff */
[----:B------:R-:W-:-:S03]  /*06f0*/  SHF.R.S32.HI R86, RZ, 0x5, R87 ;  /* 0x00000005ff567819 */ /* 0x000fc60000011457 */
[----:B------:R-:W-:Y:S02]  /*0700*/  IMAD.IADD R17, R2, 0x1, -R17 ;  /* 0x0000000102117824 */ /* 0x000fe400078e0a11 */
[----:B------:R-:W-:Y:S01]  /*0710*/  IMAD R89, R86, 0x10, R89 ;  /* 0x0000001056597824 */ /* 0x000fe200078e0259 */
[----:B-1----:R-:W1:Y:S02]  /*0720*/  MUFU.RCP R22, R3 ;  /* 0x0000000300167308 */ /* 0x002e640000001000 */
[----:B------:R-:W-:-:S04]  /*0730*/  LEA.HI R8, R17, R17, RZ, 0x1 ;  /* 0x0000001111087211 */ /* 0x000fc800078f08ff */
[----:B------:R-:W-:Y:S02]  /*0740*/  LOP3.LUT R12, R8, 0x3fffffe, RZ, 0xc0, !PT ;  /* 0x03fffffe080c7812 */ /* 0x000fe400078ec0ff */
[----:B------:R-:W-:-:S03]  /*0750*/  SHF.R.S32.HI R8, RZ, 0x1, R8 ;  /* 0x00000001ff087819 */ /* 0x000fc60000011408 */
[----:B------:R-:W-:Y:S01]  /*0760*/  IMAD.IADD R12, R17, 0x1, -R12 ;  /* 0x00000001110c7824 */ /* 0x000fe200078e0a0c */
[----:B------:R-:W-:Y:S01]  /*0770*/  SHF.R.S32.HI R17, RZ, 0x1f, R16 ;  /* 0x0000001fff117819 */ /* 0x000fe20000011410 */
[----:B-1----:R-:W-:Y:S01]  /*0780*/  VIADD R22, R22, 0xffffffe ;  /* 0x0ffffffe16167836 */ /* 0x002fe20000000000 */
[C---:B------:R-:W-:Y:S02]  /*0790*/  LOP3.LUT R3, R115.reuse, 0xfffffffc, RZ, 0xc0, !PT ;  /* 0xfffffffc73037812 */ /* 0x040fe400078ec0ff */
[----:B------:R-:W-:Y:S01]  /*07a0*/  LEA.HI R115, R115, R128, RZ, 0x1 ;  /* 0x0000008073737211 */ /* 0x000fe200078f08ff */
[----:B------:R-:W1:Y:S02]  /*07b0*/  F2I.FTZ.U32.TRUNC.NTZ R23, R22 ;  /* 0x0000001600177305 */ /* 0x000e64000021f000 */
[C---:B------:R-:W-:Y:S01]  /*07c0*/  IMAD.IADD R124, R2.reuse, 0x1, -R3 ;  /* 0x00000001027c7824 */ /* 0x040fe200078e0a03 */
[----:B------:R-:W-:Y:S01]  /*07d0*/  LEA.HI R3, R21, R21, RZ, 0x1 ;  /* 0x0000001515037211 */ /* 0x000fe200078f08ff */
[----:B------:R-:W-:Y:S01]  /*07e0*/  IMAD.SHL.U32 R2, R2, 0x2, RZ ;  /* 0x0000000202027824 */ /* 0x000fe200078e00ff */
[----:B------:R-:W-:Y:S01]  /*07f0*/  LOP3.LUT R115, R115, 0x7fffffe, RZ, 0xc0, !PT ;  /* 0x07fffffe73737812 */ /* 0x000fe200078ec0ff */
[----:B------:R-:W-:Y:S01]  /*0800*/  IMAD.SHL.U32 R124, R124, 0x8, RZ ;  /* 0x000000087c7c7824 */ /* 0x000fe200078e00ff */
[----:B------:R-:W-:-:S02]  /*0810*/  LOP3.LUT R6, R3, 0x7fffffe, RZ, 0xc0, !PT ;  /* 0x07fffffe03067812 */ /* 0x000fc400078ec0ff */
[----:B------:R-:W-:Y:S01]  /*0820*/  LOP3.LUT R2, R2, 0x6, RZ, 0xc0, !PT ;  /* 0x0000000602027812 */ /* 0x000fe200078ec0ff */
[----:B------:R-:W-:Y:S01]  /*0830*/  IMAD.IADD R115, R128, 0x1, -R115 ;  /* 0x0000000180737824 */ /* 0x000fe200078e0a73 */
[----:B------:R-:W-:Y:S01]  /*0840*/  SHF.R.S32.HI R125, RZ, 0x1f, R124 ;  /* 0x0000001fff7d7819 */ /* 0x000fe2000001147c */
[----:B------:R-:W-:Y:S02]  /*0850*/  IMAD.IADD R6, R21, 0x1, -R6 ;  /* 0x0000000115067824 */ /* 0x000fe400078e0a06 */
[----:B------:R-:W-:Y:S02]  /*0860*/  IMAD R115, R86, 0x8, R115 ;  /* 0x0000000856737824 */ /* 0x000fe400078e0273 */
[----:B-1----:R-:W-:Y:S02]  /*0870*/  IMAD.MOV R7, RZ, RZ, -R23 ;  /* 0x000000ffff077224 */ /* 0x002fe400078e0a17 */
[----:B------:R-:W-:Y:S02]  /*0880*/  IMAD.MOV.U32 R22, RZ, RZ, RZ ;  /* 0x000000ffff167224 */ /* 0x000fe400078e00ff */
[----:B------:R-:W-:-:S02]  /*0890*/  IMAD R7, R7, R0, RZ ;  /* 0x0000000007077224 */ /* 0x000fc400078e02ff */
[----:B------:R-:W-:-:S04]  /*08a0*/  IMAD.WIDE.U32 R24, R19, UR4, R124 ;  /* 0x0000000413187c25 */ /* 0x000fc8000f8e007c */
[----:B------:R-:W-:-:S04]  /*08b0*/  IMAD.HI.U32 R7, R23, R7, R22 ;  /* 0x0000000717077227 */ /* 0x000fc800078e0016 */
[----:B------:R-:W-:Y:S02]  /*08c0*/  IMAD R22, R116, UR4, RZ ;  /* 0x0000000474167c24 */ /* 0x000fe4000f8e02ff */
[----:B------:R-:W-:Y:S01]  /*08d0*/  IMAD.HI.U32 R14, R7, R4, RZ ;  /* 0x00000004070e7227 */ /* 0x000fe200078e00ff */
[----:B------:R-:W-:-:S03]  /*08e0*/  LOP3.LUT R7, R5, 0x18, R124, 0xf8, !PT ;  /* 0x0000001805077812 */ /* 0x000fc600078ef87c */
[----:B------:R-:W-:Y:S01]  /*08f0*/  IMAD.MOV R5, RZ, RZ, -R14 ;  /* 0x000000ffff057224 */ /* 0x000fe200078e0a0e */
[----:B------:R-:W-:Y:S01]  /*0900*/  LOP3.LUT R18, R7, R18, RZ, 0x3c, !PT ;  /* 0x0000001207127212 */ /* 0x000fe200078e3cff */
[----:B------:R-:W-:Y:S01]  /*0910*/  IMAD R22, R19, UR5, R22 ;  /* 0x0000000513167c24 */ /* 0x000fe2000f8e0216 */
[----:B------:R-:W-:Y:S01]  /*0920*/  LEA.HI R7, R10, R21, RZ, 0x3 ;  /* 0x000000150a077211 */ /* 0x000fe200078f18ff */
[C---:B------:R-:W-:Y:S01]  /*0930*/  IMAD R5, R0.reuse, R5, R4 ;  /* 0x0000000500057224 */ /* 0x040fe200078e0204 */
[--C-:B------:R-:W-:Y:S01]  /*0940*/  SHF.R.S32.HI R4, RZ, 0x1, R3.reuse ;  /* 0x00000001ff047819 */ /* 0x100fe20000011403 */
[----:B------:R-:W-:Y:S01]  /*0950*/  ULDC.64 UR4, c[0x0][0x230] ;  /* 0x00008c0000047ab9 */ /* 0x000fe20000000a00 */
[----:B------:R-:W-:Y:S01]  /*0960*/  SHF.R.S32.HI R3, RZ, 0x1f, R3 ;  /* 0x0000001fff037819 */ /* 0x000fe20000011403 */
[----:B------:R-:W-:Y:S01]  /*0970*/  IMAD.U32 R115, R115, 0x20, R18 ;  /* 0x0000002073737824 */ /* 0x000fe200078e0012 */
[----:B------:R-:W-:Y:S01]  /*0980*/  ISETP.GT.U32.AND P1, PT, R0, R5, PT ;  /* 0x000000050000720c */ /* 0x000fe20003f24070 */
[----:B------:R-:W-:Y:S01]  /*0990*/  IMAD.IADD R23, R25, 0x1, R22 ;  /* 0x0000000119177824 */ /* 0x000fe200078e0216 */
[----:B------:R-:W-:Y:S01]  /*09a0*/  LEA.HI R3, R3, R4, RZ, 0x2 ;  /* 0x0000000403037211 */ /* 0x000fe200078f10ff */
[----:B------:R-:W-:Y:S01]  /*09b0*/  IMAD.MOV.U32 R22, RZ, RZ, R24 ;  /* 0x000000ffff167224 */ /* 0x000fe200078e0018 */
[----:B------:R-:W-:Y:S01]  /*09c0*/  LEA.HI.X.SX32 R10, R11, R129, 0x1, P0 ;  /* 0x000000810b0a7211 */ /* 0x000fe200000f0eff */
[----:B------:R-:W-:Y:S01]  /*09d0*/  IMAD.WIDE R128, R83, 0x40, R128 ;  /* 0x0000004053807825 */ /* 0x000fe200078e0280 */
[----:B------:R-:W-:-:S03]  /*09e0*/  LOP3.LUT R3, R3, 0xfffffffc, RZ, 0xc0, !PT ;  /* 0xfffffffc03037812 */ /* 0x000fc600078ec0ff */
[----:B------:R-:W-:Y:S02]  /*09f0*/  IMAD R20, R10, UR8, RZ ;  /* 0x000000080a147c24 */ /* 0x000fe4000f8e02ff */
[----:B------:R-:W-:Y:S02]  /*0a00*/  IMAD.IADD R3, R4, 0x1, -R3 ;  /* 0x0000000104037824 */ /* 0x000fe400078e0a03 */
[----:B------:R-:W-:Y:S02]  /*0a10*/  @!P1 IMAD.IADD R5, R5, 0x1, -R0 ;  /* 0x0000000105059824 */ /* 0x000fe400078e0a00 */
[----:B------:R-:W-:Y:S02]  /*0a20*/  IMAD R4, R116, UR4, RZ ;  /* 0x0000000474047c24 */ /* 0x000fe4000f8e02ff */
[----:B------:R-:W-:Y:S01]  /*0a30*/  IMAD R10, R10, UR10, RZ ;  /* 0x0000000a0a0a7c24 */ /* 0x000fe2000f8e02ff */
[----:B------:R-:W-:Y:S01]  /*0a40*/  ISETP.GE.U32.AND P2, PT, R5, R0, PT ;  /* 0x000000000500720c */ /* 0x000fe20003f46070 */
[----:B------:R-:W-:Y:S01]  /*0a50*/  IMAD R0, R19, UR5, R4 ;  /* 0x0000000513007c24 */ /* 0x000fe2000f8e0204 */
[----:B------:R-:W-:Y:S01]  /*0a60*/  LOP3.LUT R4, R16, R9, RZ, 0x3c, !PT ;  /* 0x0000000910047212 */ /* 0x000fe200078e3cff */
[----:B------:R-:W-:-:S02]  /*0a70*/  IMAD R11, R27, UR9, R20 ;  /* 0x000000091b0b7c24 */ /* 0x000fc4000f8e0214 */
[C---:B------:R-:W-:Y:S01]  /*0a80*/  IMAD.WIDE.U32 R20, R27.reuse, UR8, R124 ;  /* 0x000000081b147c25 */ /* 0x040fe2000f8e007c */
[----:B------:R-:W-:Y:S02]  /*0a90*/  ISETP.GE.AND P0, PT, R4, RZ, PT ;  /* 0x000000ff0400720c */ /* 0x000fe40003f06270 */
[----:B------:R-:W1:Y:S01]  /*0aa0*/  LDC.64 R4, c[0x0][0x240] ;  /* 0x00009000ff047b82 */ /* 0x000e620000000a00 */
[C---:B------:R-:W-:Y:S02]  /*0ab0*/  IMAD R10, R27.reuse, UR11, R10 ;  /* 0x0000000b1b0a7c24 */ /* 0x040fe4000f8e020a */
[----:B------:R-:W-:-:S04]  /*0ac0*/  IMAD.WIDE.U32 R26, R27, UR10, R124 ;  /* 0x0000000a1b1a7c25 */ /* 0x000fc8000f8e007c */
[----:B------:R-:W-:Y:S02]  /*0ad0*/  IMAD.IADD R21, R21, 0x1, R11 ;  /* 0x0000000115157824 */ /* 0x000fe400078e020b */
[----:B------:R-:W-:Y:S02]  /*0ae0*/  IMAD.IADD R11, R27, 0x1, R10 ;  /* 0x000000011b0b7824 */ /* 0x000fe400078e020a */
[----:B------:R-:W-:Y:S02]  /*0af0*/  IMAD R116, R116, UR6, RZ ;  /* 0x0000000674747c24 */ /* 0x000fe4000f8e02ff */
[----:B------:R-:W-:Y:S02]  /*0b00*/  IMAD.MOV.U32 R10, RZ, RZ, R26 ;  /* 0x000000ffff0a7224 */ /* 0x000fe400078e001a */
[----:B------:R-:W-:Y:S01]  /*0b10*/  @!P1 VIADD R14, R14, 0x1 ;  /* 0x000000010e0e9836 */ /* 0x000fe20000000000 */
[----:B------:R-:W-:Y:S01]  /*0b20*/  ISETP.NE.AND P1, PT, R9, RZ, PT ;  /* 0x000000ff0900720c */ /* 0x000fe20003f25270 */
[----:B------:R-:W-:Y:S01]  /*0b30*/  IMAD.WIDE.U32 R20, R19, UR4, R20 ;  /* 0x0000000413147c25 */ /* 0x000fe2000f8e0014 */
[----:B------:R-:W-:-:S03]  /*0b40*/  ULDC.64 UR4, c[0x0][0x258] ;  /* 0x0000960000047ab9 */ /* 0x000fc60000000a00 */
[C---:B------:R-:W-:Y:S02]  /*0b50*/  IMAD R116, R19.reuse, UR7, R116 ;  /* 0x0000000713747c24 */ /* 0x040fe4000f8e0274 */
[----:B------:R-:W-:Y:S01]  /*0b60*/  IMAD.WIDE.U32 R18, R19, UR6, R10 ;  /* 0x0000000613127c25 */ /* 0x000fe2000f8e000a */
[----:B------:R-:W-:-:S03]  /*0b70*/  ULDC.64 UR6, c[0x0][0x260] ;  /* 0x0000980000067ab9 */ /* 0x000fc60000000a00 */
[----:B------:R-:W-:Y:S02]  /*0b80*/  IMAD.SHL.U32 R11, R8, 0x40, RZ ;  /* 0x00000040080b7824 */ /* 0x000fe400078e00ff */
[----:B------:R-:W-:Y:S02]  /*0b90*/  @P2 VIADD R14, R14, 0x1 ;  /* 0x000000010e0e2836 */ /* 0x000fe40000000000 */
[----:B------:R-:W-:Y:S01]  /*0ba0*/  IMAD R17, R17, UR4, RZ ;  /* 0x0000000411117c24 */ /* 0x000fe2000f8e02ff */
[----:B------:R-:W-:Y:S01]  /*0bb0*/  LOP3.LUT R24, R11, 0xc0, RZ, 0xc0, !PT ;  /* 0x000000c00b187812 */ /* 0x000fe200078ec0ff */
[----:B------:R-:W-:Y:S01]  /*0bc0*/  @!P0 IMAD.MOV R14, RZ, RZ, -R14 ;  /* 0x000000ffff0e8224 */ /* 0x000fe200078e0a0e */
[----:B------:R-:W-:Y:S01]  /*0bd0*/  @!P1 LOP3.LUT R14, RZ, R9, RZ, 0x33, !PT ;  /* 0x00000009ff0e9212 */ /* 0x000fe200078e33ff */
[----:B------:R-:W-:Y:S01]  /*0be0*/  IMAD R10, R16, UR5, R17 ;  /* 0x00000005100a7c24 */ /* 0x000fe2000f8e0211 */
[----:B------:R-:W-:Y:S01]  /*0bf0*/  LOP3.LUT R15, R24, 0x8, R15, 0xf8, !PT ;  /* 0x00000008180f7812 */ /* 0x000fe200078ef80f */
[----:B------:R-:W-:Y:S01]  /*0c00*/  IMAD.WIDE.U32 R16, R16, UR4, R22 ;  /* 0x0000000410107c25 */ /* 0x000fe2000f8e0016 */
[----:B------:R-:W-:Y:S01]  /*0c10*/  SHF.R.U32.HI R24, RZ, 0x3, R24 ;  /* 0x00000003ff187819 */ /* 0x000fe20000011618 */
[----:B------:R-:W-:Y:S01]  /*0c20*/  ULDC.64 UR4, c[0x0][0x210] ;  /* 0x0000840000047ab9 */ /* 0x000fe20000000a00 */
[----:B------:R-:W-:Y:S01]  /*0c30*/  SHF.R.S32.HI R9, RZ, 0x1f, R14 ;  /* 0x0000001fff097819 */ /* 0x000fe2000001140e */
[----:B------:R-:W-:Y:S01]  /*0c40*/  IMAD.IADD R21, R21, 0x1, R0 ;  /* 0x0000000115157824 */ /* 0x000fe200078e0200 */
[----:B------:R-:W-:Y:S01]  /*0c50*/  LOP3.LUT R0, R15, R24, RZ, 0x3c, !PT ;  /* 0x000000180f007212 */ /* 0x000fe200078e3cff */
[----:B------:R-:W-:Y:S01]  /*0c60*/  IMAD.IADD R17, R17, 0x1, R10 ;  /* 0x0000000111117824 */ /* 0x000fe200078e020a */
[----:B------:R-:W-:Y:S01]  /*0c70*/  SHF.R.S32.HI R11, RZ, 0x1f, R81 ;  /* 0x0000001fff0b7819 */ /* 0x000fe20000011451 */
[----:B-1----:R-:W-:-:S02]  /*0c80*/  IMAD R15, R129, R4, RZ ;  /* 0x00000004810f7224 */ /* 0x002fc400078e02ff */
[----:B------:R-:W-:Y:S02]  /*0c90*/  IMAD R121, R9, UR6, RZ ;  /* 0x0000000609797c24 */ /* 0x000fe4000f8e02ff */
[C---:B------:R-:W-:Y:S02]  /*0ca0*/  IMAD R15, R128.reuse, R5, R15 ;  /* 0x00000005800f7224 */ /* 0x040fe400078e020f */
[----:B------:R-:W-:-:S04]  /*0cb0*/  IMAD.WIDE.U32 R16, R128, R4, R16 ;  /* 0x0000000480107225 */ /* 0x000fc800078e0010 */
[----:B------:R-:W-:Y:S02]  /*0cc0*/  IMAD.IADD R117, R19, 0x1, R116 ;  /* 0x0000000113757824 */ /* 0x000fe400078e0274 */
[----:B------:R-:W-:-:S04]  /*0cd0*/  IMAD.WIDE.U32 R118, R14, UR6, R20 ;  /* 0x000000060e767c25 */ /* 0x000fc8000f8e0014 */
[----:B------:R-:W-:Y:S01]  /*0ce0*/  IMAD R121, R14, UR7, R121 ;  /* 0x000000070e797c24 */ /* 0x000fe2000f8e0279 */
[----:B------:R-:W-:Y:S01]  /*0cf0*/  ULDC.64 UR6, c[0x0][0x218] ;  /* 0x0000860000067ab9 */ /* 0x000fe20000000a00 */
[----:B------:R-:W-:Y:S01]  /*0d00*/  IMAD.MOV.U32 R116, RZ, RZ, R18 ;  /* 0x000000ffff747224 */ /* 0x000fe200078e0012 */
[----:B------:R-:W-:Y:S01]  /*0d10*/  LEA R18, P0, R16, UR4, 0x1 ;  /* 0x0000000410127c11 */ /* 0x000fe2000f8008ff */
[----:B------:R-:W-:Y:S01]  /*0d20*/  IMAD.IADD R15, R17, 0x1, R15 ;  /* 0x00000001110f7824 */ /* 0x000fe200078e020f */
[----:B------:R-:W-:Y:S01]  /*0d30*/  UMOV UR4, 0x400 ;  /* 0x0000040000047882 */ /* 0x000fe20000000000 */
[----:B------:R-:W-:Y:S01]  /*0d40*/  IMAD R10, R81, UR14, RZ ;  /* 0x0000000e510a7c24 */ /* 0x000fe2000f8e02ff */
[----:B------:R-:W-:Y:S01]  /*0d50*/  LEA R22, P1, R4, R18, 0x6 ;  /* 0x0000001204167211 */ /* 0x000fe200078230ff */
[----:B------:R-:W-:Y:S01]  /*0d60*/  IMAD.IADD R121, R119, 0x1, R121 ;  /* 0x0000000177797824 */ /* 0x000fe200078e0279 */
[----:B------:R-:W-:Y:S01]  /*0d70*/  LEA.HI.X R19, R16, UR5, R15, 0x1, P0 ;  /* 0x0000000510137c11 */ /* 0x000fe200080f0c0f */
[----:B------:R-:W-:Y:S01]  /*0d80*/  IMAD.MOV.U32 R120, RZ, RZ, R118 ;  /* 0x000000ffff787224 */ /* 0x000fe200078e0076 */
[----:B--2---:R-:W-:Y:S01]  /*0d90*/  ULEA UR5, UR12, UR4, 0x18 ;  /* 0x000000040c057291 */ /* 0x004fe2000f8ec03f */
[----:B------:R-:W-:Y:S01]  /*0da0*/  IMAD R10, R11, UR15, R10 ;  /* 0x0000000f0b0a7c24 */ /* 0x000fe2000f8e020a */
[----:B------:R-:W-:Y:S01]  /*0db0*/  LEA.HI.X R23, R4, R19, R5, 0x6, P1 ;  /* 0x0000001304177211 */ /* 0x000fe200008f3405 */
[----:B------:R-:W-:Y:S01]  /*0dc0*/  IMAD.WIDE.U32 R16, R81, UR15, R120 ;  /* 0x0000000f51107c25 */ /* 0x000fe2000f8e0078 */
[----:B------:R-:W-:Y:S01]  /*0dd0*/  ULDC.64 UR12, c[0x0][0x268] ;  /* 0x00009a00000c7ab9 */ /* 0x000fe20000000a00 */
[----:B------:R-:W-:Y:S01]  /*0de0*/  UIADD3 UR4, UR5, 0x3000, URZ ;  /* 0x0000300005047890 */ /* 0x000fe2000fffe03f */
[----:B------:R-:W-:Y:S01]  /*0df0*/  LEA R115, R115, UR5, 0x1 ;  /* 0x0000000573737c11 */ /* 0x000fe2000f8e08ff */
[----:B------:R-:W-:Y:S01]  /*0e00*/  IMAD.IADD R10, R17, 0x1, R10 ;  /* 0x00000001110a7824 */ /* 0x000fe200078e020a */
[C---:B------:R-:W-:Y:S01]  /*0e10*/  LEA R20, P0, R16.reuse, UR6, 0x1 ;  /* 0x0000000610147c11 */ /* 0x040fe2000f8008ff */
[----:B------:R-:W-:Y:S01]  /*0e20*/  IMAD R9, R9, UR12, RZ ;  /* 0x0000000c09097c24 */ /* 0x000fe2000f8e02ff */
[----:B------:R-:W-:Y:S01]  /*0e30*/  LOP3.LUT P1, RZ, R3, 0x2, RZ, 0xc0, !PT ;  /* 0x0000000203ff7812 */ /* 0x000fe2000782c0ff */
[----:B------:R-:W-:Y:S01]  /*0e40*/  @!PT LDS RZ, [RZ] ;  /* 0x00000000fffff984 */ /* 0x000fe20000000800 */
[----:B------:R-:W-:Y:S01]  /*0e50*/  @!PT LDS RZ, [RZ] ;  /* 0x00000000fffff984 */ /* 0x000fe20000000800 */
[----:B------:R-:W-:Y:S01]  /*0e60*/  @!PT LDS RZ, [RZ] ;  /* 0x00000000fffff984 */ /* 0x000fe20000000800 */
[----:B------:R-:W-:Y:S01]  /*0e70*/  LDGSTS.E.BYPASS.LTC128B.128 [R115], desc[UR32][R18.64] ;  /* 0x0000000012737fae */ /* 0x000fe2000b901d60 */
[----:B------:R-:W-:Y:S01]  /*0e80*/  LEA.HI.X R21, R16, UR7, R10, 0x1, P0 ;  /* 0x0000000710157c11 */ /* 0x000fe200080f0c0a */
[----:B------:R-:W-:Y:S01]  /*0e90*/  IMAD R4, R11, UR10, RZ ;  /* 0x0000000a0b047c24 */ /* 0x000fe2000f8e02ff */
[----:B------:R-:W-:Y:S01]  /*0ea0*/  IADD3 R16, P0, R20, UR15, RZ ;  /* 0x0000000f14107c10 */ /* 0x000fe2000ff1e0ff */
[----:B------:R-:W-:Y:S01]  /*0eb0*/  LDGSTS.E.BYPASS.LTC128B.128 [R115+0x1000], desc[UR32][R18.64+0x40] ;  /* 0x0100004012737fae */ /* 0x000fe2000b901d60 */
[----:B------:R-:W-:-:S02]  /*0ec0*/  IMAD.WIDE.U32 R116, R14, UR12, R116 ;  /* 0x0000000c0e747c25 */ /* 0x000fc4000f8e0074 */
[----:B------:R-:W-:Y:S01]  /*0ed0*/  IADD3.X R17, R21, UR14, RZ, P0, !PT ;  /* 0x0000000e15117c10 */ /* 0x000fe200087fe4ff */
[----:B------:R-:W-:Y:S01]  /*0ee0*/  LDGSTS.E.BYPASS.LTC128B.128 [R115+0x2000], desc[UR32][R18.64+0x80] ;  /* 0x0200008012737fae */ /* 0x000fe2000b901d60 */
[----:B------:R-:W-:Y:S01]  /*0ef0*/  IMAD R9, R14, UR13, R9 ;  /* 0x0000000d0e097c24 */ /* 0x000fe2000f8e0209 */
[----:B------:R-:W-:Y:S01]  /*0f00*/  ULDC.64 UR12, c[0x0][0x220] ;  /* 0x00008800000c7ab9 */ /* 0x000fe20000000a00 */
[C---:B------:R-:W-:Y:S01]  /*0f10*/  IMAD.WIDE.U32 R14, R81.reuse, UR10, RZ ;  /* 0x0000000a510e7c25 */ /* 0x040fe2000f8e00ff */
[----:B------:R-:W-:Y:S03]  /*0f20*/  LDGSTS.E.BYPASS.LTC128B.128 [R115+0x800], desc[UR32][R22.64] ;  /* 0x0080000016737fae */ /* 0x000fe6000b901d60 */
[----:B------:R-:W-:Y:S01]  /*0f30*/  IMAD R5, R81, UR11, R4 ;  /* 0x0000000b51057c24 */ /* 0x000fe2000f8e0204 */
[----:B------:R-:W-:Y:S01]  /*0f40*/  LDGSTS.E.BYPASS.LTC128B.128 [R115+0x1800], desc[UR32][R22.64+0x40] ;  /* 0x0180004016737fae */ /* 0x000fe2000b901d60 */
[----:B------:R-:W-:Y:S01]  /*0f50*/  IMAD.SHL.U32 R10, R3, 0x40, RZ ;  /* 0x00000040030a7824 */ /* 0x000fe200078e00ff */
[----:B------:R-:W-:Y:S01]  /*0f60*/  LEA R4, P0, R14, R116, 0x6 ;  /* 0x000000740e047211 */ /* 0x000fe200078030ff */
[----:B------:R-:W-:Y:S01]  /*0f70*/  IMAD.SHL.U32 R7, R7, 0x20, RZ ;  /* 0x0000002007077824 */ /* 0x000fe200078e00ff */
[----:B------:R-:W-:Y:S01]  /*0f80*/  LDGSTS.E.BYPASS.LTC128B.128 [R115+0x2800], desc[UR32][R22.64+0x80] ;  /* 0x0280008016737fae */ /* 0x000fe2000b901d60 */
[----:B------:R-:W-:Y:S01]  /*0f90*/  IMAD.IADD R5, R15, 0x1, R5 ;  /* 0x000000010f057824 */ /* 0x000fe200078e0205 */
[----:B------:R-:W-:Y:S01]  /*0fa0*/  LOP3.LUT R10, R10, 0xc0, RZ, 0xc0, !PT ;  /* 0x000000c00a0a7812 */ /* 0x000fe200078ec0ff */
[----:B------:R-:W-:Y:S01]  /*0fb0*/  IMAD R11, R13, 0x8, R12 ;  /* 0x000000080d0b7824 */ /* 0x000fe200078e020c */
[----:B------:R-:W-:Y:S01]  /*0fc0*/  LDGSTS.E.BYPASS.LTC128B.128 [R115+0x3000], desc[UR32][R20.64] ;  /* 0x0300000014737fae */ /* 0x000fe2000b901d60 */
[----:B------:R-:W-:Y:S01]  /*0fd0*/  IMAD.IADD R114, R117, 0x1, R9 ;  /* 0x0000000175727824 */ /* 0x000fe200078e0209 */
[----:B------:R-:W-:Y:S01]  /*0fe0*/  LOP3.LUT R7, R7, 0xffffff00, RZ, 0xc0, !PT ;  /* 0xffffff0007077812 */ /* 0x000fe200078ec0ff */
[----:B------:R-:W-:Y:S01]  /*0ff0*/  IMAD.SHL.U32 R13, R13, 0x8, RZ ;  /* 0x000000080d0d7824 */ /* 0x000fe200078e00ff */
[----:B------:R-:W-:Y:S01]  /*1000*/  LDGSTS.E.BYPASS.LTC128B.128 [R115+0x4000], desc[UR32][R20.64+0x40] ;  /* 0x0400004014737fae */ /* 0x000fe2000b901d60 */
[----:B------:R-:W-:Y:S01]  /*1010*/  IMAD.U32 R0, R11, 0x20, R0 ;  /* 0x000000200b007824 */ /* 0x000fe200078e0000 */
[----:B------:R-:W-:Y:S01]  /*1020*/  LEA.HI.X R15, R14, R114, R5, 0x6, P0 ;  /* 0x000000720e0f7211 */ /* 0x000fe200000f3405 */
[----:B------:R-:W-:Y:S01]  /*1030*/  IMAD R9, R86, 0x200, R7 ;  /* 0x0000020056097824 */ /* 0x000fe200078e0207 */
[----:B------:R-:W-:Y:S01]  /*1040*/  LDGSTS.E.BYPASS.LTC128B.128 [R115+0x5000], desc[UR32][R20.64+0x80] ;  /* 0x0500008014737fae */ /* 0x000fe2000b901d60 */
[----:B------:R-:W-:-:S02]  /*1050*/  LOP3.LUT R5, R10, 0x8, R13, 0xf8, !PT ;  /* 0x000000080a057812 */ /* 0x000fc400078ef80d */
[----:B------:R-:W-:Y:S01]  /*1060*/  SHF.R.U32.HI R10, RZ, 0x3, R10 ;  /* 0x00000003ff0a7819 */ /* 0x000fe2000001160a */
[----:B------:R-:W-:Y:S01]  /*1070*/  LDGSTS.E.BYPASS.LTC128B.128 [R115+0x3800], desc[UR32][R16.64] ;  /* 0x0380000010737fae */ /* 0x000fe2000b901d60 */
[C---:B------:R-:W-:Y:S02]  /*1080*/  LEA R12, P0, R4.reuse, UR12, 0x1 ;  /* 0x0000000c040c7c11 */ /* 0x040fe4000f8008ff */
[----:B------:R-:W-:Y:S01]  /*1090*/  LOP3.LUT R5, R5, R10, RZ, 0x3c, !PT ;  /* 0x0000000a05057212 */ /* 0x000fe200078e3cff */
[----:B------:R-:W-:Y:S01]  /*10a0*/  LDGSTS.E.BYPASS.LTC128B.128 [R115+0x4800], desc[UR32][R16.64+0x40] ;  /* 0x0480004010737fae */ /* 0x000fe2000b901d60 */
[----:B------:R-:W-:Y:S01]  /*10b0*/  LEA.HI.X R13, R4, UR13, R15, 0x1, P0 ;  /* 0x0000000d040d7c11 */ /* 0x000fe200080f0c0f */
[----:B------:R-:W-:Y:S01]  /*10c0*/  IMAD R4, R6, 0x20, R9 ;  /* 0x0000002006047824 */ /* 0x000fe200078e0209 */
[----:B------:R-:W-:Y:S01]  /*10d0*/  IADD3 R10, P0, R12, UR17, RZ ;  /* 0x000000110c0a7c10 */ /* 0x000fe2000ff1e0ff */
[----:B------:R-:W-:Y:S01]  /*10e0*/  LDGSTS.E.BYPASS.LTC128B.128 [R115+0x5800], desc[UR32][R16.64+0x80] ;  /* 0x0580008010737fae */ /* 0x000fe2000b901d60 */
[----:B------:R-:W-:Y:S01]  /*10f0*/  LEA R90, R0, UR5, 0x1 ;  /* 0x00000005005a7c11 */ /* 0x000fe2000f8e08ff */
[----:B------:R-:W-:Y:S01]  /*1100*/  IMAD.IADD R113, R5, 0x1, R4 ;  /* 0x0000000105717824 */ /* 0x000fe200078e0204 */
[----:B------:R-:W-:Y:S01]  /*1110*/  IADD3.X R11, R13, UR16, RZ, P0, !PT ;  /* 0x000000100d0b7c10 */ /* 0x000fe200087fe4ff */
[----:B------:R-:W0:Y:S01]  /*1120*/  LDGDEPBAR ;  /* 0x00000000000079af */ /* 0x000e220000000000 */
[----:B------:R-:W-:Y:S01]  /*1130*/  IMAD.MOV.U32 R4, RZ, RZ, 0x20 ;  /* 0x00000020ff047424 */ /* 0x000fe200078e00ff */
[----:B------:R-:W-:-:S02]  /*1140*/  LOP3.LUT P0, RZ, R8, 0x2, RZ, 0xc0, !PT ;  /* 0x0000000208ff7812 */ /* 0x000fc4000780c0ff */
[----:B------:R-:W-:Y:S02]  /*1150*/  LEA R113, R113, UR5, 0x1 ;  /* 0x0000000571717c11 */ /* 0x000fe4000f8e08ff */
[C---:B------:R-:W-:Y:S02]  /*1160*/  SEL R3, R4.reuse, 0xffffffe0, !P0 ;  /* 0xffffffe004037807 */ /* 0x040fe40004000000 */
[----:B------:R-:W-:Y:S02]  /*1170*/  SEL R4, R4, 0xffffffe0, !P1 ;  /* 0xffffffe004047807 */ /* 0x000fe40004800000 */
[----:B------:R-:W-:-:S03]  /*1180*/  LEA R112, R0, UR4, 0x1 ;  /* 0x0000000400707c11 */ /* 0x000fc6000f8e08ff */
[----:B------:R-:W-:Y:S02]  /*1190*/  IMAD.IADD R111, R113, 0x1, R4 ;  /* 0x00000001716f7824 */ /* 0x000fe400078e0204 */
[----:B------:R-:W-:Y:S01]  /*11a0*/  IMAD.IADD R110, R112, 0x1, R3 ;  /* 0x00000001706e7824 */ /* 0x000fe200078e0203 */
[----:B------:R-:W-:-:S04]  /*11b0*/  SHF.R.S32.HI R3, RZ, 0x1f, R88 ;  /* 0x0000001fff037819 */ /* 0x000fc80000011458 */
[----:B------:R-:W-:Y:S01]  /*11c0*/  LEA.HI R122, R3, R88, RZ, 0x2 ;  /* 0x00000058037a7211 */ /* 0x000fe200078f10ff */
[----:B------:R-:W-:Y:S01]  /*11d0*/  IMAD R3, R81, 0x40, R2 ;  /* 0x0000004051037824 */ /* 0x000fe200078e0202 */
[----:B------:R-:W-:-:S04]  /*11e0*/  DEPBAR.LE SB0, 0x0 ;  /* 0x000080000000791a */ /* 0x000fc80000000000 */
[----:B------:R-:W-:Y:S01]  /*11f0*/  BAR.SYNC.DEFER_BLOCKING 0x0 ;  /* 0x0000000000007b1d */ /* 0x000fe20000010000 */
        /* <DEDUP_REMOVED lines=13> */
[----:B------:R-:W3:Y:S04]  /*12d0*/  LDSM.16.M88.4 R40, [R90+0x3000] ;  /* 0x003000005a28783b */ /* 0x000ee80000000200 */
[----:B------:R-:W4:Y:S04]  /*12e0*/  LDSM.16.M88.4 R32, [R90+0x3400] ;  /* 0x003400005a20783b */ /* 0x000f280000000200 */
[----:B------:R-:W5:Y:S04]  /*12f0*/  LDSM.16.M88.4 R24, [R90+0x3800] ;  /* 0x003800005a18783b */ /* 0x000f680000000200 */
[----:B-1----:R-:W1:Y:S04]  /*1300*/  LDSM.16.M88.4 R12, [R90+0x3c00] ;  /* 0x003c00005a0c783b */ /* 0x002e680000000200 */
[----:B------:R-:W-:Y:S04]  /*1310*/  LDSM.16.M88.4 R56, [R110] ;  /* 0x000000006e38783b */ /* 0x000fe80000000200 */
[----:B--2---:R-:W2:Y:S04]  /*1320*/  LDSM.16.M88.4 R8, [R111] ;  /* 0x000000006f08783b */ /* 0x004ea80000000200 */
[----:B------:R-:W2:Y:S04]  /*1330*/  LDSM.16.M88.4 R52, [R110+0x400] ;  /* 0x000400006e34783b */ /* 0x000ea80000000200 */
[----:B------:R-:W2:Y:S04]  /*1340*/  LDSM.16.M88.4 R16, [R110+0x800] ;  /* 0x000800006e10783b */ /* 0x000ea80000000200 */
[----:B------:R-:W2:Y:S04]  /*1350*/  LDSM.16.M88.4 R64, [R110+0xc00] ;  /* 0x000c00006e40783b */ /* 0x000ea80000000200 */
[----:B------:R-:W-:Y:S01]  /*1360*/  LDSM.16.M88.4 R48, [R113+0x1000] ;  /* 0x001000007130783b */ /* 0x000fe20000000200 */
[C---:B---3--:R-:W-:Y:S03]  /*1370*/  HMMA.16816.F32.BF16 R44, R68.reuse, R40, RZ ;  /* 0x00000028442c723c */ /* 0x048fe600000418ff */
[----:B------:R-:W-:Y:S04]  /*1380*/  LDSM.16.M88.4 R60, [R90+0x4400] ;  /* 0x004400005a3c783b */ /* 0x000fe80000000200 */
[----:B------:R-:W-:Y:S01]  /*1390*/  LDSM.16.M88.4 R72, [R111+0x1000] ;  /* 0x001000006f48783b */ /* 0x000fe20000000200 */
[C---:B------:R-:W-:Y:S03]  /*13a0*/  HMMA.16816.F32.BF16 R40, R68.reuse, R42, RZ ;  /* 0x0000002a4428723c */ /* 0x040fe600000418ff */
[----:B------:R-:W-:Y:S03]  /*13b0*/  LDSM.16.M88.4 R76, [R110+0x1c00] ;  /* 0x001c00006e4c783b */ /* 0x000fe60000000200 */
[C---:B----4-:R-:W-:Y:S01]  /*13c0*/  HMMA.16816.F32.BF16 R36, R68.reuse, R32, RZ ;  /* 0x000000204424723c */ /* 0x050fe200000418ff */
[----:B------:R-:W0:Y:S05]  /*13d0*/  LDGDEPBAR ;  /* 0x00000000000079af */ /* 0x000e2a0000000000 */
[C---:B-----5:R-:W-:Y:S06]  /*13e0*/  HMMA.16816.F32.BF16 R28, R68.reuse, R24, RZ ;  /* 0x00000018441c723c */ /* 0x060fec00000418ff */
[C---:B------:R-:W-:Y:S06]  /*13f0*/  HMMA.16816.F32.BF16 R32, R68.reuse, R34, RZ ;  /* 0x000000224420723c */ /* 0x040fec00000418ff */
[C---:B------:R-:W-:Y:S06]  /*1400*/  HMMA.16816.F32.BF16 R24, R68.reuse, R26, RZ ;  /* 0x0000001a4418723c */ /* 0x040fec00000418ff */
[C---:B-1----:R-:W-:Y:S06]  /*1410*/  HMMA.16816.F32.BF16 R20, R68.reuse, R12, RZ ;  /* 0x0000000c4414723c */ /* 0x042fec00000418ff */
[----:B------:R-:W-:Y:S01]  /*1420*/  HMMA.16816.F32.BF16 R68, R68, R14, RZ ;  /* 0x0000000e4444723c */ /* 0x000fe200000418ff */
[----:B------:R-:W1:Y:S05]  /*1430*/  LDSM.16.M88.4 R12, [R90+0x4000] ;  /* 0x004000005a0c783b */ /* 0x000e6a0000000200 */
[C---:B--2---:R-:W-:Y:S06]  /*1440*/  HMMA.16816.F32.BF16 R44, R8.reuse, R56, R44 ;  /* 0x00000038082c723c */ /* 0x044fec000004182c */
[C---:B------:R-:W-:Y:S01]  /*1450*/  HMMA.16816.F32.BF16 R40, R8.reuse, R58, R40 ;  /* 0x0000003a0828723c */ /* 0x040fe20000041828 */
[----:B------:R-:W2:Y:S05]  /*1460*/  LDSM.16.M88.4 R56, [R90+0x4800] ;  /* 0x004800005a38783b */ /* 0x000eaa0000000200 */
[C---:B------:R-:W-:Y:S06]  /*1470*/  HMMA.16816.F32.BF16 R36, R8.reuse, R52, R36 ;  /* 0x000000340824723c */ /* 0x040fec0000041824 */
[C---:B------:R-:W-:Y:S01]  /*1480*/  HMMA.16816.F32.BF16 R32, R8.reuse, R54, R32 ;  /* 0x000000360820723c */ /* 0x040fe20000041820 */
[----:B------:R-:W3:Y:S05]  /*1490*/  LDSM.16.M88.4 R52, [R90+0x4c00] ;  /* 0x004c00005a34783b */ /* 0x000eea0000000200 */
[C---:B------:R-:W-:Y:S06]  /*14a0*/  HMMA.16816.F32.BF16 R28, R8.reuse, R16, R28 ;  /* 0x00000010081c723c */ /* 0x040fec000004181c */
[C---:B------:R-:W-:Y:S01]  /*14b0*/  HMMA.16816.F32.BF16 R24, R8.reuse, R18, R24 ;  /* 0x000000120818723c */ /* 0x040fe20000041818 */
[----:B------:R-:W4:Y:S05]  /*14c0*/  LDSM.16.M88.4 R16, [R110+0x1000] ;  /* 0x001000006e10783b */ /* 0x000f2a0000000200 */
[C---:B------:R-:W-:Y:S06]  /*14d0*/  HMMA.16816.F32.BF16 R20, R8.reuse, R64, R20 ;  /* 0x000000400814723c */ /* 0x040fec0000041814 */
[----:B------:R-:W-:Y:S01]  /*14e0*/  HMMA.16816.F32.BF16 R68, R8, R66, R68 ;  /* 0x000000420844723c */ /* 0x000fe20000041844 */
[----:B------:R-:W5:Y:S04]  /*14f0*/  LDSM.16.M88.4 R8, [R110+0x1400] ;  /* 0x001400006e08783b */ /* 0x000f680000000200 */
[----:B------:R-:W-:Y:S01]  /*1500*/  LDSM.16.M88.4 R64, [R113+0x2000] ;  /* 0x002000007140783b */ /* 0x000fe20000000200 */
[C---:B-1----:R-:W-:Y:S06]  /*1510*/  HMMA.16816.F32.BF16 R44, R48.reuse, R12, R44 ;  /* 0x0000000c302c723c */ /* 0x042fec000004182c */
[C---:B------:R-:W-:Y:S01]  /*1520*/  HMMA.16816.F32.BF16 R40, R48.reuse, R14, R40 ;  /* 0x0000000e3028723c */ /* 0x040fe20000041828 */
[----:B------:R-:W1:Y:S05]  /*1530*/  LDSM.16.M88.4 R12, [R110+0x1800] ;  /* 0x001800006e0c783b */ /* 0x000e6a0000000200 */
[C---:B------:R-:W-:Y:S06]  /*1540*/  HMMA.16816.F32.BF16 R36, R48.reuse, R60, R36 ;  /* 0x0000003c3024723c */ /* 0x040fec0000041824 */
[C---:B------:R-:W-:Y:S01]  /*1550*/  HMMA.16816.F32.BF16 R32, R48.reuse, R62, R32 ;  /* 0x0000003e3020723c */ /* 0x040fe20000041820 */
[----:B------:R-:W1:Y:S05]  /*1560*/  LDSM.16.M88.4 R60, [R90+0x5000] ;  /* 0x005000005a3c783b */ /* 0x000e6a0000000200 */
[C---:B--2---:R-:W-:Y:S06]  /*1570*/  HMMA.16816.F32.BF16 R28, R48.reuse, R56, R28 ;  /* 0x00000038301c723c */ /* 0x044fec000004181c */
[C---:B------:R-:W-:Y:S01]  /*1580*/  HMMA.16816.F32.BF16 R24, R48.reuse, R58, R24 ;  /* 0x0000003a3018723c */ /* 0x040fe20000041818 */
[----:B------:R-:W2:Y:S05]  /*1590*/  LDSM.16.M88.4 R56, [R90+0x5400] ;  /* 0x005400005a38783b */ /* 0x000eaa0000000200 */
[C---:B---3--:R-:W-:Y:S06]  /*15a0*/  HMMA.16816.F32.BF16 R20, R48.reuse, R52, R20 ;  /* 0x000000343014723c */ /* 0x048fec0000041814 */
[----:B------:R-:W-:Y:S01]  /*15b0*/  HMMA.16816.F32.BF16 R68, R48, R54, R68 ;  /* 0x000000363044723c */ /* 0x000fe20000041844 */
[----:B------:R-:W3:Y:S04]  /*15c0*/  LDSM.16.M88.4 R52, [R90+0x5800] ;  /* 0x005800005a34783b */ /* 0x000ee80000000200 */
[----:B------:R-:W-:Y:S01]  /*15d0*/  LDSM.16.M88.4 R48, [R90+0x5c00] ;  /* 0x005c00005a30783b */ /* 0x000fe20000000200 */
[C---:B----4-:R-:W-:Y:S06]  /*15e0*/  HMMA.16816.F32.BF16 R44, R72.reuse, R16, R44 ;  /* 0x00000010482c723c */ /* 0x050fec000004182c */
[C---:B------:R-:W-:Y:S01]  /*15f0*/  HMMA.16816.F32.BF16 R40, R72.reuse, R18, R40 ;  /* 0x000000124828723c */ /* 0x040fe20000041828 */
[----:B------:R-:W-:Y:S05]  /*1600*/  LDSM.16.M88.4 R16, [R110+0x2000] ;  /* 0x002000006e10783b */ /* 0x000fea0000000200 */
[C---:B-----5:R-:W-:Y:S06]  /*1610*/  HMMA.16816.F32.BF16 R36, R72.reuse, R8, R36 ;  /* 0x000000084824723c */ /* 0x060fec0000041824 */
[C---:B------:R-:W-:Y:S01]  /*1620*/  HMMA.16816.F32.BF16 R32, R72.reuse, R10, R32 ;  /* 0x0000000a4820723c */ /* 0x040fe20000041820 */
[----:B------:R-:W4:Y:S05]  /*1630*/  LDSM.16.M88.4 R8, [R111+0x2000] ;  /* 0x002000006f08783b */ /* 0x000f2a0000000200 */
[C---:B-1----:R-:W-:Y:S06]  /*1640*/  HMMA.16816.F32.BF16 R28, R72.reuse, R12, R28 ;  /* 0x0000000c481c723c */ /* 0x042fec000004181c */
[----:B------:R-:W-:Y:S01]  /*1650*/  HMMA.16816.F32.BF16 R24, R72, R14, R24 ;  /* 0x0000000e4818723c */ /* 0x000fe20000041818 */
[----:B------:R-:W1:Y:S05]  /*1660*/  LDSM.16.M88.4 R12, [R110+0x2400] ;  /* 0x002400006e0c783b */ /* 0x000e6a0000000200 */
[----:B------:R-:W-:Y:S06]  /*1670*/  HMMA.16816.F32.BF16 R44, R64, R60, R44 ;  /* 0x0000003c402c723c */ /* 0x000fec000004182c */
[C---:B------:R-:W-:Y:S06]  /*1680*/  HMMA.16816.F32.BF16 R20, R72.reuse, R76, R20 ;  /* 0x0000004c4814723c */ /* 0x040fec0000041814 */
[----:B------:R-:W-:Y:S06]  /*1690*/  HMMA.16816.F32.BF16 R68, R72, R78, R68 ;  /* 0x0000004e4844723c */ /* 0x000fec0000041844 */
[C---:B------:R-:W-:Y:S01]  /*16a0*/  HMMA.16816.F32.BF16 R60, R64.reuse, R62, R40 ;  /* 0x0000003e403c723c */ /* 0x040fe20000041828 */
[----:B------:R-:W5:Y:S05]  /*16b0*/  LDSM.16.M88.4 R40, [R110+0x2800] ;  /* 0x002800006e28783b */ /* 0x000f6a0000000200 */
[C---:B--2---:R-:W-:Y:S06]  /*16c0*/  HMMA.16816.F32.BF16 R32, R64.reuse, R58, R32 ;  /* 0x0000003a4020723c */ /* 0x044fec0000041820 */
[C---:B---3--:R-:W-:Y:S06]  /*16d0*/  HMMA.16816.F32.BF16 R28, R64.reuse, R52, R28 ;  /* 0x00000034401c723c */ /* 0x048fec000004181c */
[----:B------:R-:W-:Y:S01]  /*16e0*/  HMMA.16816.F32.BF16 R24, R64, R54, R24 ;  /* 0x000000364018723c */ /* 0x000fe20000041818 */
[----:B------:R-:W2:Y:S01]  /*16f0*/  LDSM.16.M88.4 R52, [R110+0x2c00] ;  /* 0x002c00006e34783b */ /* 0x000ea20000000200 */
[----:B------:R-:W-:-:S04]  /*1700*/  DEPBAR.LE SB0, 0x0 ;  /* 0x000080000000791a */ /* 0x000fc80000000000 */
[----:B------:R-:W-:Y:S06]  /*1710*/  HMMA.16816.F32.BF16 R36, R64, R56, R36 ;  /* 0x000000384024723c */ /* 0x000fec0000041824 */
[----:B----4-:R-:W-:Y:S06]  /*1720*/  HMMA.16816.F32.BF16 R44, R8, R16, R44 ;  /* 0x00000010082c723c */ /* 0x010fec000004182c */
[----:B------:R-:W-:Y:S01]  /*1730*/  HMMA.16816.F32.BF16 R20, R64, R48, R20 ;  /* 0x000000304014723c */ /* 0x000fe20000041814 */
[----:B------:R-:W-:-:S05]  /*1740*/  VIADD R17, R3, 0x21 ;  /* 0x0000002103117836 */ /* 0x000fca0000000000 */
[----:B------:R-:W-:Y:S01]  /*1750*/  HMMA.16816.F32.BF16 R68, R64, R50, R68 ;  /* 0x000000324044723c */ /* 0x000fe20000041844 */
[----:B------:R-:W-:-:S05]  /*1760*/  VIADD R49, R3, 0x10 ;  /* 0x0000001003317836 */ /* 0x000fca0000000000 */
[C---:B------:R-:W-:Y:S06]  /*1770*/  HMMA.16816.F32.BF16 R60, R8.reuse, R18, R60 ;  /* 0x00000012083c723c */ /* 0x040fec000004183c */
[----:B-1----:R-:W-:Y:S01]  /*1780*/  HMMA.16816.F32.BF16 R32, R8, R14, R32 ;  /* 0x0000000e0820723c */ /* 0x002fe20000041820 */
[----:B------:R-:W-:-:S05]  /*1790*/  VIADD R19, R3, 0x20 ;  /* 0x0000002003137836 */ /* 0x000fca0000000000 */
[----:B------:R-:W-:Y:S01]  /*17a0*/  HMMA.16816.F32.BF16 R36, R8, R12, R36 ;  /* 0x0000000c0824723c */ /* 0x000fe20000041824 */
[----:B------:R-:W-:-:S05]  /*17b0*/  VIADD R15, R0, UR18 ;  /* 0x00000012000f7c36 */ /* 0x000fca0008000000 */
[----:B------:R-:W-:Y:S01]  /*17c0*/  VIMNMX R2, R15, R82, PT ;  /* 0x000000520f027248 */ /* 0x000fe20003fe0100 */
[----:B------:R-:W-:Y:S01]  /*17d0*/  VIADD R13, R3, 0x1 ;  /* 0x00000001030d7836 */ /* 0x000fe20000000000 */
[----:B------:R-:W-:Y:S01]  /*17e0*/  VIADDMNMX R82, R15, 0x8, R82, PT ;  /* 0x000000080f527846 */ /* 0x000fe20003800152 */
[C---:B------:R-:W-:Y:S01]  /*17f0*/  VIADD R15, R3.reuse, 0x8 ;  /* 0x00000008030f7836 */ /* 0x040fe20000000000 */
[-C--:B------:R-:W-:Y:S01]  /*1800*/  ISETP.GE.AND P6, PT, R3, R2.reuse, PT ;  /* 0x000000020300720c */ /* 0x080fe20003fc6270 */
[C---:B-----5:R-:W-:Y:S01]  /*1810*/  HMMA.16816.F32.BF16 R28, R8.reuse, R40, R28 ;  /* 0x00000028081c723c */ /* 0x060fe2000004181c */
[C---:B------:R-:W-:Y:S02]  /*1820*/  ISETP.GE.AND P5, PT, R13.reuse, R2, PT ;  /* 0x000000020d00720c */ /* 0x040fe40003fa6270 */
[----:B------:R-:W-:Y:S01]  /*1830*/  ISETP.GE.AND P2, PT, R13, R82, PT ;  /* 0x000000520d00720c */ /* 0x000fe20003f46270 */
[----:B------:R-:W-:Y:S01]  /*1840*/  VIADD R13, R3, 0x9 ;  /* 0x00000009030d7836 */ /* 0x000fe20000000000 */
[-C--:B------:R-:W-:Y:S01]  /*1850*/  ISETP.GE.AND P4, PT, R15, R2.reuse, PT ;  /* 0x000000020f00720c */ /* 0x080fe20003f86270 */
[C---:B------:R-:W-:Y:S01]  /*1860*/  HMMA.16816.F32.BF16 R24, R8.reuse, R42, R24 ;  /* 0x0000002a0818723c */ /* 0x040fe20000041818 */
[----:B------:R-:W-:Y:S01]  /*1870*/  FSEL R18, R45, -INF , !P5 ;  /* 0xff8000002d127808 */ /* 0x000fe20006800000 */
[C---:B------:R-:W-:Y:S01]  /*1880*/  VIADD R45, R3.reuse, 0x11 ;  /* 0x00000011032d7836 */ /* 0x040fe20000000000 */
[----:B------:R-:W-:Y:S01]  /*1890*/  FSEL R44, R44, -INF , !P6 ;  /* 0xff8000002c2c7808 */ /* 0x000fe20007000000 */
[----:B------:R-:W-:Y:S01]  /*18a0*/  VIADD R41, R3, 0x19 ;  /* 0x0000001903297836 */ /* 0x000fe20000000000 */
[----:B------:R-:W-:Y:S01]  /*18b0*/  BAR.SYNC.DEFER_BLOCKING 0x0 ;  /* 0x0000000000007b1d */ /* 0x000fe20000010000 */
[----:B--2---:R-:W-:Y:S01]  /*18c0*/  HMMA.16816.F32.BF16 R20, R8, R52, R20 ;  /* 0x000000340814723c */ /* 0x004fe20000041814 */
[----:B------:R-:W-:Y:S01]  /*18d0*/  ISETP.GE.AND P3, PT, R13, R2, PT ;  /* 0x000000020d00720c */ /* 0x000fe20003f66270 */
[----:B------:R-:W-:Y:S01]  /*18e0*/  VIADD R43, R3, 0x18 ;  /* 0x00000018032b7836 */ /* 0x000fe20000000000 */
[----:B------:R-:W-:-:S02]  /*18f0*/  FSEL R60, R60, -INF , !P4 ;  /* 0xff8000003c3c7808 */ /* 0x000fc40006000000 */
[-C--:B------:R-:W-:Y:S01]  /*1900*/  ISETP.GE.AND P4, PT, R49, R2.reuse, PT ;  /* 0x000000023100720c */ /* 0x080fe20003f86270 */
[----:B------:R-:W-:Y:S01]  /*1910*/  HMMA.16816.F32.BF16 R68, R8, R54, R68 ;  /* 0x000000360844723c */ /* 0x000fe20000041844 */
[----:B------:R-:W-:Y:S02]  /*1920*/  FSEL R40, R61, -INF , !P3 ;  /* 0xff8000003d287808 */ /* 0x000fe40005800000 */
[----:B------:R-:W-:Y:S02]  /*1930*/  ISETP.GE.AND P3, PT, R45, R2, PT ;  /* 0x000000022d00720c */ /* 0x000fe40003f66270 */
[----:B------:R-:W-:Y:S02]  /*1940*/  FSEL R36, R36, -INF , !P4 ;  /* 0xff80000024247808 */ /* 0x000fe40006000000 */
[----:B------:R-:W-:Y:S01]  /*1950*/  FMNMX.FTZ R9, R44, R18, !PT ;  /* 0x000000122c097209 */ /* 0x000fe20007810000 */
[----:B------:R-:W-:Y:S01]  /*1960*/  VIADD R11, R3, 0x30 ;  /* 0x00000030030b7836 */ /* 0x000fe20000000000 */
        /* <DEDUP_REMOVED lines=9> */
[----:B------:R-:W-:Y:S02]  /*1a00*/  ISETP.GE.AND P4, PT, R19, R2, PT ;  /* 0x000000021300720c */ /* 0x000fe40003f86270 */
[----:B------:R-:W-:Y:S01]  /*1a10*/  FMNMX.FTZ R33, R32, R9, !PT ;  /* 0x0000000920217209 */ /* 0x000fe20007810000 */
[----:B------:R-:W-:Y:S01]  /*1a20*/  VIADD R9, R3, 0x31 ;  /* 0x0000003103097836 */ /* 0x000fe20000000000 */
[----:B------:R-:W-:Y:S01]  /*1a30*/  ISETP.GE.AND P1, PT, R15, R82, PT ;  /* 0x000000520f00720c */ /* 0x000fe20003f26270 */
[----:B------:R-:W-:Y:S01]  /*1a40*/  VIADD R15, R3, 0x28 ;  /* 0x00000028030f7836 */ /* 0x000fe20000000000 */
[----:B------:R-:W-:-:S02]  /*1a50*/  ISETP.GE.AND P3, PT, R17, R2, PT ;  /* 0x000000021100720c */ /* 0x000fc40003f66270 */
[----:B------:R-:W-:Y:S02]  /*1a60*/  FSEL R94, R28, -INF , !P4 ;  /* 0xff8000001c5e7808 */ /* 0x000fe40006000000 */
[----:B------:R-:W-:Y:S02]  /*1a70*/  FMNMX.FTZ R33, R8, R33, !PT ;  /* 0x0000002108217209 */ /* 0x000fe40007810000 */
[----:B------:R-:W-:Y:S01]  /*1a80*/  ISETP.GE.AND P0, PT, R13, R82, PT ;  /* 0x000000520d00720c */ /* 0x000fe20003f06270 */
[----:B------:R-:W-:Y:S01]  /*1a90*/  VIADD R13, R3, 0x29 ;  /* 0x00000029030d7836 */ /* 0x000fe20000000000 */
[----:B------:R-:W-:Y:S02]  /*1aa0*/  ISETP.GE.AND P4, PT, R15, R2, PT ;  /* 0x000000020f00720c */ /* 0x000fe40003f86270 */
[----:B------:R-:W-:Y:S01]  /*1ab0*/  FSEL R93, R29, -INF , !P3 ;  /* 0xff8000001d5d7808 */ /* 0x000fe20005800000 */
[----:B------:R-:W-:Y:S01]  /*1ac0*/  VIADD R29, R3, 0x38 ;  /* 0x00000038031d7836 */ /* 0x000fe20000000000 */
[----:B------:R-:W-:-:S02]  /*1ad0*/  FMNMX.FTZ R10, R94, R33, !PT ;  /* 0x000000215e0a7209 */ /* 0x000fc40007810000 */
[----:B------:R-:W-:Y:S02]  /*1ae0*/  ISETP.GE.AND P3, PT, R13, R2, PT ;  /* 0x000000020d00720c */ /* 0x000fe40003f66270 */
[----:B------:R-:W-:Y:S02]  /*1af0*/  FSEL R92, R24, -INF , !P4 ;  /* 0xff800000185c7808 */ /* 0x000fe40006000000 */
[----:B------:R-:W-:Y:S02]  /*1b00*/  FMNMX.FTZ R33, R93, R10, !PT ;  /* 0x0000000a5d217209 */ /* 0x000fe40007810000 */
[----:B------:R-:W-:Y:S02]  /*1b10*/  ISETP.GE.AND P4, PT, R11, R2, PT ;  /* 0x000000020b00720c */ /* 0x000fe40003f86270 */
[----:B------:R-:W-:Y:S01]  /*1b20*/  FSEL R91, R25, -INF , !P3 ;  /* 0xff800000195b7808 */ /* 0x000fe20005800000 */
[----:B------:R-:W-:Y:S01]  /*1b30*/  VIADD R25, R3, 0x39 ;  /* 0x0000003903197836 */ /* 0x000fe20000000000 */
[----:B------:R-:W-:-:S02]  /*1b40*/  FMNMX.FTZ R10, R92, R33, !PT ;  /* 0x000000215c0a7209 */ /* 0x000fc40007810000 */
[----:B------:R-:W-:Y:S02]  /*1b50*/  ISETP.GE.AND P3, PT, R9, R2, PT ;  /* 0x000000020900720c */ /* 0x000fe40003f66270 */
[----:B------:R-:W-:Y:S02]  /*1b60*/  FSEL R90, R20, -INF , !P4 ;  /* 0xff800000145a7808 */ /* 0x000fe40006000000 */
[----:B------:R-:W-:Y:S02]  /*1b70*/  FMNMX.FTZ R33, R91, R10, !PT ;  /* 0x0000000a5b217209 */ /* 0x000fe40007810000 */
[----:B------:R-:W-:Y:S02]  /*1b80*/  FSEL R20, R47, -INF , !P2 ;  /* 0xff8000002f147808 */ /* 0x000fe40005000000 */
[----:B------:R-:W-:Y:S02]  /*1b90*/  ISETP.NE.AND P2, PT, R85, 0x1, PT ;  /* 0x000000015500780c */ /* 0x000fe40003f45270 */
[----:B------:R-:W-:-:S02]  /*1ba0*/  FSEL R88, R21, -INF , !P3 ;  /* 0xff80000015587808 */ /* 0x000fc40005800000 */
[-C--:B------:R-:W-:Y:S02]  /*1bb0*/  ISETP.GE.AND P5, PT, R29, R2.reuse, PT ;  /* 0x000000021d00720c */ /* 0x080fe40003fa6270 */
[----:B------:R-:W-:Y:S02]  /*1bc0*/  FMNMX.FTZ R21, R90, R33, !PT ;  /* 0x000000215a157209 */ /* 0x000fe40007810000 */
[----:B------:R-:W-:Y:S02]  /*1bd0*/  ISETP.GE.AND P4, PT, R25, R2, PT ;  /* 0x000000021900720c */ /* 0x000fe40003f86270 */
[----:B------:R-:W-:Y:S02]  /*1be0*/  FSEL R97, R68, -INF , !P5 ;  /* 0xff80000044617808 */ /* 0x000fe40006800000 */
[----:B------:R-:W-:Y:S02]  /*1bf0*/  FMNMX.FTZ R2, R88, R21, !PT ;  /* 0x0000001558027209 */ /* 0x000fe40007810000 */
[----:B------:R-:W-:-:S02]  /*1c00*/  ISETP.GE.AND P3, PT, R3, R82, PT ;  /* 0x000000520300720c */ /* 0x000fc40003f66270 */
[----:B------:R-:W-:Y:S02]  /*1c10*/  FSEL R98, R69, -INF , !P4 ;  /* 0xff80000045627808 */ /* 0x000fe40006000000 */
[----:B------:R-:W-:Y:S02]  /*1c20*/  FMNMX.FTZ R3, R97, R2, !PT ;  /* 0x0000000261037209 */ /* 0x000fe40007810000 */
[----:B------:R-:W-:Y:S02]  /*1c30*/  FSEL R46, R46, -INF , !P3 ;  /* 0xff8000002e2e7808 */ /* 0x000fe40005800000 */
[----:B------:R-:W-:Y:S01]  /*1c40*/  FMNMX.FTZ R3, R98, R3, !PT ;  /* 0x0000000362037209 */ /* 0x000fe20007810000 */
[----:B------:R-:W-:Y:S06]  /*1c50*/  @!P2 BRA `(.L_x_853) ;  /* 0x000000000060a947 */ /* 0x000fec0003800000 */
[----:B------:R-:W-:Y:S01]  /*1c60*/  VIADD R33, R85, 0xfffffffe ;  /* 0xfffffffe55217836 */ /* 0x000fe20000000000 */
[----:B------:R-:W-:Y:S02]  /*1c70*/  USHF.L.U32 UR4, UR8, 0x5, URZ ;  /* 0x0000000508047899 */ /* 0x000fe4000800063f */
[----:B------:R-:W-:Y:S01]  /*1c80*/  USHF.L.U64.HI UR8, UR8, 0x5, UR9 ;  /* 0x0000000508087899 */ /* 0x000fe20008010209 */
[C---:B------:R-:W-:Y:S01]  /*1c90*/  IMAD R2, R33.reuse, UR14, RZ ;  /* 0x0000000e21027c24 */ /* 0x040fe2000f8e02ff */
[----:B------:R-:W-:Y:S01]  /*1ca0*/  SHF.R.S32.HI R21, RZ, 0x1f, R33 ;  /* 0x0000001fff157819 */ /* 0x000fe20000011421 */
[----:B------:R-:W-:-:S04]  /*1cb0*/  IMAD.WIDE.U32 R50, R33, UR15, R120 ;  /* 0x0000000f21327c25 */ /* 0x000fc8000f8e0078 */
[----:B------:R-:W-:Y:S01]  /*1cc0*/  IMAD R2, R21, UR15, R2 ;  /* 0x0000000f15027c24 */ /* 0x000fe2000f8e0202 */
[----:B------:R-:W-:Y:S01]  /*1cd0*/  LEA R52, P4, R50, UR6, 0x1 ;  /* 0x0000000632347c11 */ /* 0x000fe2000f8808ff */
[----:B------:R-:W-:-:S03]  /*1ce0*/  IMAD.U32 R21, RZ, RZ, UR4 ;  /* 0x00000004ff157e24 */ /* 0x000fc6000f8e00ff */
[----:B------:R-:W-:Y:S01]  /*1cf0*/  IADD3 R10, R51, R2, RZ ;  /* 0x00000002330a7210 */ /* 0x000fe20007ffe0ff */
[----:B------:R-:W-:Y:S01]  /*1d00*/  IMAD.U32 R2, RZ, RZ, UR8 ;  /* 0x00000008ff027e24 */ /* 0x000fe2000f8e00ff */
        /* <DEDUP_REMOVED lines=13> */
.L_x_853:
[----:B------:R-:W-:Y:S01]  /*1de0*/  FSEL R62, R62, -INF , !P1 ;  /* 0xff8000003e3e7808 */ /* 0x000fe20004800000 */
[----:B------:R-:W2:Y:S01]  /*1df0*/  SHFL.BFLY PT, R2, R3, 0x2, 0x1f ;  /* 0x0c401f0003027f89 */ /* 0x000ea200000e0000 */
[----:B------:R-:W-:Y:S01]  /*1e00*/  FMNMX.FTZ R21, R46, R20, !PT ;  /* 0x000000142e157209 */ /* 0x000fe20007810000 */
[----:B------:R-:W-:Y:S01]  /*1e10*/  IMAD.WIDE.U32 R132, R84, -0x2daee0ad, RZ ;  /* 0xd2511f5354847825 */ /* 0x000fe200078e00ff */
[-C--:B------:R-:W-:Y:S01]  /*1e20*/  ISETP.GE.AND P3, PT, R49, R82.reuse, PT ;  /* 0x000000523100720c */ /* 0x080fe20003f66270 */
[----:B------:R-:W-:Y:S01]  /*1e30*/  UIADD3 UR27, UR34, -0x61c88647, URZ ;  /* 0x9e3779b9221b7890 */ /* 0x000fe2000fffe03f */
[----:B------:R-:W-:Y:S01]  /*1e40*/  FSEL R16, R63, -INF , !P0 ;  /* 0xff8000003f107808 */ /* 0x000fe20004000000 */
[----:B------:R-:W-:Y:S01]  /*1e50*/  UIADD3 UR26, UR35, -0x4498517b, URZ ;  /* 0xbb67ae85231a7890 */ /* 0x000fe2000fffe03f */
[----:B------:R-:W-:Y:S01]  /*1e60*/  FMNMX.FTZ R21, R62, R21, !PT ;  /* 0x000000153e157209 */ /* 0x000fe20007810000 */
[----:B------:R-:W-:Y:S01]  /*1e70*/  ULDC UR4, c[0x0][0x2ec] ;  /* 0x0000bb0000047ab9 */ /* 0x000fe20000000800 */
[-C--:B------:R-:W-:Y:S01]  /*1e80*/  ISETP.GE.AND P1, PT, R45, R82.reuse, PT ;  /* 0x000000522d00720c */ /* 0x080fe20003f26270 */
[----:B------:R-:W-:Y:S01]  /*1e90*/  UIADD3 UR24, UR35, 0x76cf5d0a, URZ ;  /* 0x76cf5d0a23187890 */ /* 0x000fe2000fffe03f */
[----:B------:R-:W-:Y:S01]  /*1ea0*/  FSEL R38, R38, -INF , !P3 ;  /* 0xff80000026267808 */ /* 0x000fe20005800000 */
[----:B------:R-:W-:Y:S01]  /*1eb0*/  UIADD3 UR25, UR34, 0x3c6ef372, URZ ;  /* 0x3c6ef37222197890 */ /* 0x000fe2000fffe03f */
[----:B------:R-:W-:Y:S01]  /*1ec0*/  FMNMX.FTZ R21, R16, R21, !PT ;  /* 0x0000001510157209 */ /* 0x000fe20007810000 */
[----:B------:R-:W-:Y:S01]  /*1ed0*/  UIADD3 UR23, UR34, -0x255992d5, URZ ;  /* 0xdaa66d2b22177890 */ /* 0x000fe2000fffe03f */
[-C--:B------:R-:W-:Y:S01]  /*1ee0*/  ISETP.GE.AND P0, PT, R43, R82.reuse, PT ;  /* 0x000000522b00720c */ /* 0x080fe20003f06270 */
[----:B------:R-:W-:Y:S01]  /*1ef0*/  UIADD3 UR22, UR35, 0x32370b8f, URZ ;  /* 0x32370b8f23167890 */ /* 0x000fe2000fffe03f */
[----:B------:R-:W-:Y:S01]  /*1f00*/  FSEL R12, R39, -INF , !P1 ;  /* 0xff800000270c7808 */ /* 0x000fe20004800000 */
[----:B------:R-:W-:Y:S01]  /*1f10*/  UIADD3 UR20, UR35, -0x126145ec, URZ ;  /* 0xed9eba1423147890 */ /* 0x000fe2000fffe03f */
[----:B------:R-:W-:Y:S01]  /*1f20*/  FMNMX.FTZ R21, R38, R21, !PT ;  /* 0x0000001526157209 */ /* 0x000fe20007810000 */
[----:B------:R-:W-:Y:S01]  /*1f30*/  UIADD3 UR21, UR34, 0x78dde6e4, URZ ;  /* 0x78dde6e422157890 */ /* 0x000fe2000fffe03f */
[-C--:B------:R-:W-:Y:S01]  /*1f40*/  ISETP.GE.AND P1, PT, R41, R82.reuse, PT ;  /* 0x000000522900720c */ /* 0x080fe20003f26270 */
[----:B------:R-:W-:Y:S01]  /*1f50*/  UIADD3 UR19, UR34, 0x1715609d, URZ ;  /* 0x1715609d22137890 */ /* 0x000fe2000fffe03f */
[----:B------:R-:W-:Y:S01]  /*1f60*/  FSEL R14, R34, -INF , !P0 ;  /* 0xff800000220e7808 */ /* 0x000fe20004000000 */
[----:B------:R-:W-:Y:S01]  /*1f70*/  UIADD3 UR18, UR35, -0x56f99767, URZ ;  /* 0xa906689923127890 */ /* 0x000fe2000fffe03f */
[----:B------:R-:W-:Y:S01]  /*1f80*/  FMNMX.FTZ R21, R12, R21, !PT ;  /* 0x000000150c157209 */ /* 0x000fe20007810000 */
[----:B------:R-:W-:Y:S01]  /*1f90*/  UIADD3 UR28, UR35, 0x646e171e, URZ ;  /* 0x646e171e231c7890 */ /* 0x000fe2000fffe03f */
[-C--:B------:R-:W-:Y:S01]  /*1fa0*/  ISETP.GE.AND P0, PT, R19, R82.reuse, PT ;  /* 0x000000521300720c */ /* 0x080fe20003f06270 */
[----:B------:R-:W-:Y:S01]  /*1fb0*/  UIADD3 UR29, UR34, -0x4ab325aa, URZ ;  /* 0xb54cda56221d7890 */ /* 0x000fe2000fffe03f */
[----:B------:R-:W-:Y:S01]  /*1fc0*/  FSEL R10, R35, -INF , !P1 ;  /* 0xff800000230a7808 */ /* 0x000fe20004800000 */
[----:B------:R-:W-:Y:S01]  /*1fd0*/  ULDC.U8 UR30, c[0x0][0x388] ;  /* 0x0000e200001e7ab9 */ /* 0x000fe20000000000 */
[----:B------:R-:W-:Y:S01]  /*1fe0*/  FMNMX.FTZ R19, R14, R21, !PT ;  /* 0x000000150e137209 */ /* 0x000fe20007810000 */
[----:B------:R-:W-:Y:S01]  /*1ff0*/  IMAD.U32 R130, RZ, RZ, UR30 ;  /* 0x0000001eff827e24 */ /* 0x000fe2000f8e00ff */
[----:B------:R-:W-:-:S02]  /*2000*/  ISETP.GE.AND P1, PT, R17, R82, PT ;  /* 0x000000521100720c */ /* 0x000fc40003f26270 */
[----:B------:R-:W-:Y:S02]  /*2010*/  FSEL R101, R30, -INF , !P0 ;  /* 0xff8000001e657808 */ /* 0x000fe40004000000 */
[----:B------:R-:W-:Y:S02]  /*2020*/  FMNMX.FTZ R24, R10, R19, !PT ;  /* 0x000000130a187209 */ /* 0x000fe40007810000 */
[----:B--2---:R-:W-:Y:S02]  /*2030*/  FMNMX.FTZ R2, R3, R2, !PT ;  /* 0x0000000203027209 */ /* 0x004fe40007810000 */
[----:B------:R-:W-:Y:S02]  /*2040*/  ISETP.GE.AND P0, PT, R15, R82, PT ;  /* 0x000000520f00720c */ /* 0x000fe40003f06270 */
[----:B------:R-:W-:Y:S01]  /*2050*/  FSEL R106, R31, -INF , !P1 ;  /* 0xff8000001f6a7808 */ /* 0x000fe20004800000 */
[----:B------:R-:W2:Y:S01]  /*2060*/  SHFL.BFLY PT, R15, R2, 0x1, 0x1f ;  /* 0x0c201f00020f7f89 */ /* 0x000ea200000e0000 */
[----:B------:R-:W-:-:S02]  /*2070*/  FMNMX.FTZ R3, R101, R24, !PT ;  /* 0x0000001865037209 */ /* 0x000fc40007810000 */
[-C--:B------:R-:W-:Y:S02]  /*2080*/  ISETP.GE.AND P1, PT, R13, R82.reuse, PT ;  /* 0x000000520d00720c */ /* 0x080fe40003f26270 */
        /* <DEDUP_REMOVED lines=8> */
[-C--:B------:R-:W-:Y:S02]  /*2110*/  ISETP.GE.AND P1, PT, R29, R82.reuse, PT ;  /* 0x000000521d00720c */ /* 0x080fe40003f26270 */
[----:B------:R-:W-:Y:S02]  /*2120*/  FSEL R107, R23, -INF , !P3 ;  /* 0xff800000176b7808 */ /* 0x000fe40005800000 */
[----:B------:R-:W-:Y:S01]  /*2130*/  FMNMX.FTZ R22, R102, R3, !PT ;  /* 0x0000000366167209 */ /* 0x000fe20007810000 */
[----:B------:R-:W-:Y:S01]  /*2140*/  IMAD R3, R83, 0x4, R86 ;  /* 0x0000000453037824 */ /* 0x000fe200078e0256 */
[----:B------:R-:W-:-:S02]  /*2150*/  ISETP.GE.AND P0, PT, R25, R82, PT ;  /* 0x000000521900720c */ /* 0x000fc40003f06270 */
[----:B------:R-:W-:Y:S01]  /*2160*/  FSEL R123, R70, -INF , !P1 ;  /* 0xff800000467b7808 */ /* 0x000fe20004800000 */
[----:B------:R-:W-:Y:S01]  /*2170*/  IMAD.SHL.U32 R70, R81, 0x2, RZ ;  /* 0x0000000251467824 */ /* 0x000fe200078e00ff */
[----:B------:R-:W-:Y:S01]  /*2180*/  FMNMX.FTZ R22, R107, R22, !PT ;  /* 0x000000166b167209 */ /* 0x000fe20007810000 */
[----:B------:R-:W-:Y:S01]  /*2190*/  IMAD.WIDE.U32 R68, R3, -0x326172a9, RZ ;  /* 0xcd9e8d5703447825 */ /* 0x000fe200078e00ff */
[----:B------:R-:W-:Y:S02]  /*21a0*/  FSEL R126, R71, -INF , !P0 ;  /* 0xff800000477e7808 */ /* 0x000fe40004000000 */
[----:B------:R-:W-:Y:S02]  /*21b0*/  FMNMX.FTZ R9, R123, R22, !PT ;  /* 0x000000167b097209 */ /* 0x000fe40007810000 */
[----:B------:R-:W-:Y:S02]  /*21c0*/  LOP3.LUT R21, R80, UR34, RZ, 0x3c, !PT ;  /* 0x0000002250157c12 */ /* 0x000fe4000f8e3cff */
[----:B------:R-:W-:-:S02]  /*21d0*/  FMNMX.FTZ R24, R126, R9, !PT ;  /* 0x000000097e187209 */ /* 0x000fc40007810000 */
[----:B------:R-:W-:Y:S02]  /*21e0*/  LOP3.LUT R28, R133, UR35, R70, 0x96, !PT ;  /* 0x00000023851c7c12 */ /* 0x000fe4000f8e9646 */
[----:B------:R-:W-:Y:S01]  /*21f0*/  LOP3.LUT R78, R69, R21, RZ, 0x3c, !PT ;  /* 0x00000015454e7212 */ /* 0x000fe200078e3cff */
[----:B------:R-:W3:Y:S01]  /*2200*/  SHFL.BFLY PT, R11, R24, 0x2, 0x1f ;  /* 0x0c401f00180b7f89 */ /* 0x000ee200000e0000 */
[----:B--2---:R-:W-:Y:S01]  /*2210*/  FMNMX.FTZ R2, R2, R15, !PT ;  /* 0x0000000f02027209 */ /* 0x004fe20007810000 */
[----:B------:R-:W-:Y:S01]  /*2220*/  IMAD.WIDE.U32 R28, R28, -0x326172a9, RZ ;  /* 0xcd9e8d571c1c7825 */ /* 0x000fe200078e00ff */
[----:B------:R-:W-:Y:S02]  /*2230*/  LEA R130, R130, UR30, 0x10 ;  /* 0x0000001e82827c11 */ /* 0x000fe4000f8e80ff */
[----:B------:R-:W-:Y:S01]  /*2240*/  FSETP.NEU.FTZ.AND P0, PT, R2, -INF , PT ;  /* 0xff8000000200780b */ /* 0x000fe20003f1d000 */
[----:B------:R-:W-:Y:S01]  /*2250*/  IMAD.WIDE.U32 R78, R78, -0x2daee0ad, RZ ;  /* 0xd2511f534e4e7825 */ /* 0x000fe200078e00ff */
[----:B------:R-:W-:-:S03]  /*2260*/  LOP3.LUT R26, R29, UR27, R68, 0x96, !PT ;  /* 0x0000001b1d1a7c12 */ /* 0x000fc6000f8e9644 */
[----:B------:R-:W-:Y:S01]  /*2270*/  FMUL.FTZ R131, R2, UR4 ;  /* 0x0000000402837c20 */ /* 0x000fe20008410000 */
[----:B------:R-:W-:Y:S02]  /*2280*/  SHF.R.S32.HI R87, RZ, 0x1f, R87 ;  /* 0x0000001fff577819 */ /* 0x000fe40000011457 */
[----:B------:R-:W-:Y:S01]  /*2290*/  LOP3.LUT R76, R79, UR26, R132, 0x96, !PT ;  /* 0x0000001a4f4c7c12 */ /* 0x000fe2000f8e9684 */
[----:B------:R-:W-:Y:S01]  /*22a0*/  IMAD.WIDE.U32 R26, R26, -0x2daee0ad, RZ ;  /* 0xd2511f531a1a7825 */ /* 0x000fe200078e00ff */
[----:B------:R-:W-:Y:S02]  /*22b0*/  FSEL R131, R131, RZ, P0 ;  /* 0x000000ff83837208 */ /* 0x000fe40000000000 */
[----:B------:R-:W-:Y:S01]  /*22c0*/  LEA.HI R87, R87, R86, RZ, 0x2 ;  /* 0x0000005657577211 */ /* 0x000fe200078f10ff */
[----:B------:R-:W-:Y:S01]  /*22d0*/  IMAD.WIDE.U32 R76, R76, -0x326172a9, RZ ;  /* 0xcd9e8d574c4c7825 */ /* 0x000fe200078e00ff */
[----:B------:R-:W-:-:S03]  /*22e0*/  LOP3.LUT R22, R27, UR24, R78, 0x96, !PT ;  /* 0x000000181b167c12 */ /* 0x000fc6000f8e964e */
[--C-:B------:R-:W-:Y:S01]  /*22f0*/  FFMA.FTZ R34, R18, UR4, -R131.reuse ;  /* 0x0000000412227c23 */ /* 0x100fe20008010883 */
[--C-:B------:R-:W-:Y:S01]  /*2300*/  FFMA.FTZ R60, R60, UR4, -R131.reuse ;  /* 0x000000043c3c7c23 */ /* 0x100fe20008010883 */
[----:B------:R-:W-:Y:S01]  /*2310*/  FFMA.FTZ R89, R44, UR4, -R131 ;  /* 0x000000042c597c23 */ /* 0x000fe20008010883 */
[----:B------:R-:W-:Y:S01]  /*2320*/  LOP3.LUT R9, R77, UR25, R28, 0x96, !PT ;  /* 0x000000194d097c12 */ /* 0x000fe2000f8e961c */
[----:B------:R-:W-:-:S04]  /*2330*/  IMAD.WIDE.U32 R22, R22, -0x326172a9, RZ ;  /* 0xcd9e8d5716167825 */ /* 0x000fc800078e00ff */
[----:B------:R-:W-:Y:S01]  /*2340*/  FFMA.FTZ R28, R40, UR4, -R131 ;  /* 0x00000004281c7c23 */ /* 0x000fe20008010883 */
[----:B---3--:R-:W-:Y:S01]  /*2350*/  FMNMX.FTZ R18, R24, R11, !PT ;  /* 0x0000000b18127209 */ /* 0x008fe20007810000 */
[----:B------:R-:W-:Y:S01]  /*2360*/  MUFU.EX2 R34, R34 ;  /* 0x0000002200227308 */ /* 0x000fe20000000800 */
[----:B------:R-:W-:Y:S01]  /*2370*/  IMAD.WIDE.U32 R24, R9, -0x2daee0ad, RZ ;  /* 0xd2511f5309187825 */ /* 0x000fe200078e00ff */
[----:B------:R-:W-:-:S03]  /*2380*/  LOP3.LUT R30, R23, UR23, R76, 0x96, !PT ;  /* 0x00000017171e7c12 */ /* 0x000fc6000f8e964c */
[--C-:B------:R-:W-:Y:S01]  /*2390*/  FFMA.FTZ R23, R32, UR4, -R131.reuse ;  /* 0x0000000420177c23 */ /* 0x100fe20008010883 */
[----:B------:R-:W2:Y:S01]  /*23a0*/  SHFL.BFLY PT, R9, R18, 0x1, 0x1f ;  /* 0x0c201f0012097f89 */ /* 0x000ea200000e0000 */
[----:B------:R-:W-:Y:S01]  /*23b0*/  VIADD R132, R70, 0x1 ;  /* 0x0000000146847836 */ /* 0x000fe20000000000 */
[----:B------:R-:W-:Y:S01]  /*23c0*/  LOP3.LUT R11, R25, UR22, R26, 0x96, !PT ;  /* 0x00000016190b7c12 */ /* 0x000fe2000f8e961a */
[----:B------:R-:W-:Y:S01]  /*23d0*/  IMAD.WIDE.U32 R30, R30, -0x2daee0ad, RZ ;  /* 0xd2511f531e1e7825 */ /* 0x000fe200078e00ff */
[----:B------:R-:W-:Y:S03]  /*23e0*/  MUFU.EX2 R28, R28 ;  /* 0x0000001c001c7308 */ /* 0x000fe60000000800 */
[--C-:B------:R-:W-:Y:S01]  /*23f0*/  FFMA.FTZ R96, R91, UR4, -R131.reuse ;  /* 0x000000045b607c23 */ /* 0x100fe20008010883 */
[----:B------:R-:W-:Y:S01]  /*2400*/  LOP3.LUT R132, R133, UR35, R132, 0x96, !PT ;  /* 0x0000002385847c12 */ /* 0x000fe2000f8e9684 */
[----:B------:R-:W-:Y:S01]  /*2410*/  FFMA.FTZ R103, R94, UR4, -R131 ;  /* 0x000000045e677c23 */ /* 0x000fe20008010883 */
[----:B------:R-:W-:Y:S01]  /*2420*/  LOP3.LUT R26, R31, UR20, R24, 0x96, !PT ;  /* 0x000000141f1a7c12 */ /* 0x000fe2000f8e9618 */
[----:B------:R-:W-:-:S04]  /*2430*/  IMAD.WIDE.U32 R24, R11, -0x326172a9, RZ ;  /* 0xcd9e8d570b187825 */ /* 0x000fc800078e00ff */
[--C-:B------:R-:W-:Y:S01]  /*2440*/  FFMA.FTZ R100, R93, UR4, -R131.reuse ;  /* 0x000000045d647c23 */ /* 0x100fe20008010883 */
[----:B------:R-:W-:Y:S01]  /*2450*/  FFMA.FTZ R137, R98, UR4, -R131 ;  /* 0x0000000462897c23 */ /* 0x000fe20008010883 */
[----:B------:R-:W3:Y:S01]  /*2460*/  MUFU.EX2 R31, R60 ;  /* 0x0000003c001f7308 */ /* 0x000ee20000000800 */
[----:B------:R-:W-:Y:S01]  /*2470*/  IMAD.WIDE.U32 R26, R26, -0x326172a9, RZ ;  /* 0xcd9e8d571a1a7825 */ /* 0x000fe200078e00ff */
[----:B------:R-:W-:-:S03]  /*2480*/  LOP3.LUT R13, R25, UR21, R22, 0x96, !PT ;  /* 0x00000015190d7c12 */ /* 0x000fc6000f8e9616 */
[--C-:B------:R-:W-:Y:S01]  /*2490*/  FFMA.FTZ R99, R92, UR4, -R131.reuse ;  /* 0x000000045c637c23 */ /* 0x100fe20008010883 */
[----:B------:R-:W-:Y:S01]  /*24a0*/  FFMA.FTZ R94, R88, UR4, -R131 ;  /* 0x00000004585e7c23 */ /* 0x000fe20008010883 */
[----:B------:R-:W-:Y:S01]  /*24b0*/  IMAD R22, R6, 0x20, R7 ;  /* 0x0000002006167824 */ /* 0x000fe200078e0207 */
[----:B------:R-:W-:Y:S01]  /*24c0*/  LOP3.LUT R11, R27, UR19, R24, 0x96, !PT ;  /* 0x000000131b0b7c12 */ /* 0x000fe2000f8e9618 */
[----:B------:R-:W-:-:S04]  /*24d0*/  IMAD.WIDE.U32 R40, R13, -0x2daee0ad, RZ ;  /* 0xd2511f530d287825 */ /* 0x000fc800078e00ff */
[--C-:B------:R-:W-:Y:S01]  /*24e0*/  FFMA.FTZ R24, R0, UR4, -R131.reuse ;  /* 0x0000000400187c23 */ /* 0x100fe20008010883 */
[----:B------:R-:W-:Y:S01]  /*24f0*/  FFMA.FTZ R27, R36, UR4, -R131 ;  /* 0x00000004241b7c23 */ /* 0x000fe20008010883 */
[----:B------:R-:W-:Y:S01]  /*2500*/  MUFU.EX2 R89, R89 ;  /* 0x0000005900597308 */ /* 0x000fe20000000800 */
[----:B------:R-:W-:Y:S01]  /*2510*/  IMAD.IADD R109, R5, 0x1, R22 ;  /* 0x00000001056d7824 */ /* 0x000fe200078e0216 */
[----:B--2---:R-:W-:Y:S01]  /*2520*/  FMNMX.FTZ R0, R18, R9, !PT ;  /* 0x0000000912007209 */ /* 0x004fe20007810000 */
[----:B------:R-:W-:Y:S01]  /*2530*/  IMAD.WIDE.U32 R6, R11, -0x2daee0ad, RZ ;  /* 0xd2511f530b067825 */ /* 0x000fe200078e00ff */
[----:B------:R-:W-:-:S03]  /*2540*/  LOP3.LUT R36, R41, UR18, R30, 0x96, !PT ;  /* 0x0000001229247c12 */ /* 0x000fc6000f8e961e */
[----:B------:R-:W-:Y:S01]  /*2550*/  FFMA.FTZ R92, R97, UR4, -R131 ;  /* 0x00000004615c7c23 */ /* 0x000fe20008010883 */
[----:B------:R-:W-:Y:S01]  /*2560*/  LEA R109, R109, UR5, 0x1 ;  /* 0x000000056d6d7c11 */ /* 0x000fe2000f8e08ff */
[C---:B------:R-:W-:Y:S01]  /*2570*/  FMUL.FTZ R127, R0.reuse, UR4 ;  /* 0x00000004007f7c20 */ /* 0x040fe20008410000 */
[----:B------:R-:W-:Y:S01]  /*2580*/  FSETP.NEU.FTZ.AND P0, PT, R0, -INF , PT ;  /* 0xff8000000000780b */ /* 0x000fe20003f1d000 */
[----:B------:R-:W-:Y:S01]  /*2590*/  IMAD.WIDE.U32 R36, R36, -0x326172a9, RZ ;  /* 0xcd9e8d5724247825 */ /* 0x000fe200078e00ff */
[----:B------:R-:W-:Y:S01]  /*25a0*/  LOP3.LUT R5, R7, UR28, R40, 0x96, !PT ;  /* 0x0000001c07057c12 */ /* 0x000fe2000f8e9628 */
[----:B------:R-:W-:Y:S01]  /*25b0*/  LDSM.16.MT88.4 R56, [R109+0x7000] ;  /* 0x007000006d38783b */ /* 0x000fe20000004200 */
[--C-:B------:R-:W-:Y:S01]  /*25c0*/  SHF.R.U32.HI R18, RZ, 0x10, R6.reuse ;  /* 0x00000010ff127819 */ /* 0x100fe20000011606 */
[----:B------:R-:W-:Y:S01]  /*25d0*/  IMAD.IADD R108, R4, 0x1, R109 ;  /* 0x00000001046c7824 */ /* 0x000fe200078e026d */
[----:B------:R-:W-:Y:S01]  /*25e0*/  FSEL R127, R127, RZ, P0 ;  /* 0x000000ff7f7f7208 */ /* 0x000fe20000000000 */
[----:B------:R-:W2:Y:S01]  /*25f0*/  LDSM.16.MT88.4 R40, [R109+0x6000] ;  /* 0x006000006d28783b */ /* 0x000ea20000004200 */
[C---:B------:R-:W-:Y:S01]  /*2600*/  LOP3.LUT R22, R6.reuse, 0xffff, RZ, 0xc0, !PT ;  /* 0x0000ffff06167812 */ /* 0x040fe200078ec0ff */
[----:B------:R-:W-:Y:S01]  /*2610*/  MUFU.EX2 R27, R27 ;  /* 0x0000001b001b7308 */ /* 0x000fe20000000800 */
[----:B------:R-:W-:Y:S01]  /*2620*/  LOP3.LUT R45, R6, 0xff, RZ, 0xc0, !PT ;  /* 0x000000ff062d7812 */ /* 0x000fe200078ec0ff */
[--C-:B------:R-:W-:Y:S01]  /*2630*/  FFMA.FTZ R35, R46, UR4, -R127.reuse ;  /* 0x000000042e237c23 */ /* 0x100fe2000801087f */
[----:B------:R-:W-:Y:S01]  /*2640*/  SHF.R.U32.HI R15, RZ, 0x18, R6 ;  /* 0x00000018ff0f7819 */ /* 0x000fe20000011606 */
[--C-:B------:R-:W-:Y:S01]  /*2650*/  FFMA.FTZ R32, R20, UR4, -R127.reuse ;  /* 0x0000000414207c23 */ /* 0x100fe2000801087f */
[----:B------:R-:W-:Y:S01]  /*2660*/  LOP3.LUT R18, R18, 0xff, RZ, 0xc0, !PT ;  /* 0x000000ff12127812 */ /* 0x000fe200078ec0ff */
[--C-:B------:R-:W-:Y:S01]  /*2670*/  FFMA.FTZ R33, R62, UR4, -R127.reuse ;  /* 0x000000043e217c23 */ /* 0x100fe2000801087f */
[----:B------:R-:W-:Y:S01]  /*2680*/  LOP3.LUT R6, R36, 0xffff, RZ, 0xc0, !PT ;  /* 0x0000ffff24067812 */ /* 0x000fe200078ec0ff */
[----:B------:R-:W-:Y:S01]  /*2690*/  FFMA.FTZ R30, R16, UR4, -R127 ;  /* 0x00000004101e7c23 */ /* 0x000fe2000801087f */
[----:B------:R-:W-:Y:S01]  /*26a0*/  SHF.R.U32.HI R7, RZ, 0x10, R36 ;  /* 0x00000010ff077819 */ /* 0x000fe20000011624 */
[----:B------:R-:W-:Y:S01]  /*26b0*/  MUFU.EX2 R35, R35 ;  /* 0x0000002300237308 */ /* 0x000fe20000000800 */
[----:B------:R-:W-:Y:S01]  /*26c0*/  PRMT R15, R18, 0x5410, R15 ;  /* 0x00005410120f7816 */ /* 0x000fe2000000000f */
[----:B------:R-:W4:Y:S01]  /*26d0*/  LDSM.16.MT88.4 R48, [R108+0x6000] ;  /* 0x006000006c30783b */ /* 0x000f220000004200 */
[----:B------:R-:W-:Y:S01]  /*26e0*/  LOP3.LUT R9, R36, 0xff, RZ, 0xc0, !PT ;  /* 0x000000ff24097812 */ /* 0x000fe200078ec0ff */
[--C-:B------:R-:W-:Y:S01]  /*26f0*/  FFMA.FTZ R20, R10, UR4, -R127.reuse ;  /* 0x000000040a147c23 */ /* 0x100fe2000801087f */
[----:B------:R-:W-:Y:S01]  /*2700*/  SHF.R.U32.HI R18, RZ, 0x8, R6 ;  /* 0x00000008ff127819 */ /* 0x000fe20000011606 */
[--C-:B------:R-:W-:Y:S01]  /*2710*/  FFMA.FTZ R29, R38, UR4, -R127.reuse ;  /* 0x00000004261d7c23 */ /* 0x100fe2000801087f */
[----:B------:R-:W-:Y:S01]  /*2720*/  SHF.R.U32.HI R83, RZ, 0x18, R36 ;  /* 0x00000018ff537819 */ /* 0x000fe20000011624 */
[----:B------:R-:W-:Y:S01]  /*2730*/  MUFU.EX2 R32, R32 ;  /* 0x0000002000207308 */ /* 0x000fe20000000800 */
[----:B------:R-:W-:Y:S01]  /*2740*/  LOP3.LUT R6, R7, 0xff, RZ, 0xc0, !PT ;  /* 0x000000ff07067812 */ /* 0x000fe200078ec0ff */
[--C-:B------:R-:W-:Y:S01]  /*2750*/  FFMA.FTZ R25, R14, UR4, -R127.reuse ;  /* 0x000000040e197c23 */ /* 0x100fe2000801087f */
[----:B------:R-:W-:Y:S01]  /*2760*/  LOP3.LUT R81, R37, UR29, R26, 0x96, !PT ;  /* 0x0000001d25517c12 */ /* 0x000fe2000f8e961a */
[----:B------:R-:W-:Y:S01]  /*2770*/  FFMA.FTZ R26, R12, UR4, -R127 ;  /* 0x000000040c1a7c23 */ /* 0x000fe2000801087f */
[----:B------:R-:W-:Y:S01]  /*2780*/  PRMT R9, R9, 0x5410, R18 ;  /* 0x0000541009097816 */ /* 0x000fe20000000012 */
[----:B------:R-:W-:Y:S01]  /*2790*/  LDSM.16.MT88.4 R64, [R108+0x7000] ;  /* 0x007000006c40783b */ /* 0x000fe20000004200 */
[----:B------:R-:W-:Y:S01]  /*27a0*/  PRMT R83, R6, 0x5410, R83 ;  /* 0x0000541006537816 */ /* 0x000fe20000000053 */
[----:B------:R-:W-:Y:S01]  /*27b0*/  MUFU.EX2 R33, R33 ;  /* 0x0000002100217308 */ /* 0x000fe20000000800 */
[C---:B------:R-:W-:Y:S01]  /*27c0*/  LOP3.LUT R6, R81.reuse, 0xffff, RZ, 0xc0, !PT ;  /* 0x0000ffff51067812 */ /* 0x040fe200078ec0ff */
[----:B------:R-:W-:Y:S01]  /*27d0*/  LDSM.16.MT88.4 R16, [R108+0x6400] ;  /* 0x006400006c10783b */ /* 0x000fe20000004200 */
[----:B------:R-:W-:Y:S01]  /*27e0*/  SHF.R.U32.HI R4, RZ, 0x10, R81 ;  /* 0x00000010ff047819 */ /* 0x000fe20000011651 */
[----:B------:R-:W-:Y:S01]  /*27f0*/  IMAD.WIDE.U32 R132, R132, -0x326172a9, RZ ;  /* 0xcd9e8d5784847825 */ /* 0x000fe200078e00ff */
[----:B------:R-:W-:Y:S01]  /*2800*/  LOP3.LUT R7, R81, 0xff, RZ, 0xc0, !PT ;  /* 0x000000ff51077812 */ /* 0x000fe200078ec0ff */
[----:B------:R-:W-:Y:S01]  /*2810*/  LDSM.16.MT88.4 R72, [R109+0x8000] ;  /* 0x008000006d48783b */ /* 0x000fe20000004200 */
[----:B------:R-:W-:Y:S01]  /*2820*/  HSET2.LE.AND R82, R9, R130, PT ;  /* 0x0000008209527233 */ /* 0x000fe20003803000 */
[----:B------:R-:W5:Y:S01]  /*2830*/  MUFU.EX2 R30, R30 ;  /* 0x0000001e001e7308 */ /* 0x000f620000000800 */
[----:B------:R-:W-:Y:S01]  /*2840*/  SHF.R.U32.HI R22, RZ, 0x8, R22 ;  /* 0x00000008ff167819 */ /* 0x000fe20000011616 */
[----:B------:R-:W-:Y:S01]  /*2850*/  FFMA.FTZ R101, R101, UR4, -R127 ;  /* 0x0000000465657c23 */ /* 0x000fe2000801087f */
[----:B------:R-:W-:Y:S01]  /*2860*/  SHF.R.U32.HI R81, RZ, 0x18, R81 ;  /* 0x00000018ff517819 */ /* 0x000fe20000011651 */
[--C-:B------:R-:W-:Y:S01]  /*2870*/  FFMA.FTZ R98, R106, UR4, -R127.reuse ;  /* 0x000000046a627c23 */ /* 0x100fe2000801087f */
[----:B------:R-:W-:Y:S01]  /*2880*/  SHF.R.U32.HI R6, RZ, 0x8, R6 ;  /* 0x00000008ff067819 */ /* 0x000fe20000011606 */
[--C-:B------:R-:W-:Y:S01]  /*2890*/  FFMA.FTZ R97, R105, UR4, -R127.reuse ;  /* 0x0000000469617c23 */ /* 0x100fe2000801087f */
[----:B------:R-:W-:Y:S01]  /*28a0*/  LOP3.LUT R4, R4, 0xff, RZ, 0xc0, !PT ;  /* 0x000000ff04047812 */ /* 0x000fe200078ec0ff */
[----:B------:R-:W-:Y:S01]  /*28b0*/  MUFU.EX2 R24, R24 ;  /* 0x0000001800187308 */ /* 0x000fe20000000800 */
[----:B---3--:R-:W-:Y:S01]  /*28c0*/  F2FP.BF16.F32.PACK_AB R9, R28, R31 ;  /* 0x0000001f1c09723e */ /* 0x008fe200000010ff */
[----:B------:R-:W-:Y:S01]  /*28d0*/  FFMA.FTZ R88, R107, UR4, -R127 ;  /* 0x000000046b587c23 */ /* 0x000fe2000801087f */
[----:B------:R-:W-:Y:S01]  /*28e0*/  PRMT R45, R45, 0x5410, R22 ;  /* 0x000054102d2d7816 */ /* 0x000fe20000000016 */
[----:B------:R-:W-:Y:S01]  /*28f0*/  FFMA.FTZ R22, R8, UR4, -R131 ;  /* 0x0000000408167c23 */ /* 0x000fe20008010883 */
[----:B------:R-:W-:Y:S01]  /*2900*/  PRMT R7, R7, 0x5410, R6 ;  /* 0x0000541007077816 */ /* 0x000fe20000000006 */
[----:B------:R-:W-:Y:S01]  /*2910*/  FFMA.FTZ R136, R126, UR4, -R127 ;  /* 0x000000047e887c23 */ /* 0x000fe2000801087f */
[----:B------:R-:W-:Y:S01]  /*2920*/  PRMT R81, R4, 0x5410, R81 ;  /* 0x0000541004517816 */ /* 0x000fe20000000051 */
[----:B------:R-:W-:Y:S01]  /*2930*/  MUFU.EX2 R23, R23 ;  /* 0x0000001700177308 */ /* 0x000fe20000000800 */
[----:B------:R-:W-:-:S02]  /*2940*/  LOP3.LUT R82, R82, R9, RZ, 0xc0, !PT ;  /* 0x0000000952527212 */ /* 0x000fc400078ec0ff */
[----:B------:R-:W3:Y:S01]  /*2950*/  LDSM.16.MT88.4 R8, [R109+0x6400] ;  /* 0x006400006d08783b */ /* 0x000ee20000004200 */
[--C-:B------:R-:W-:Y:S02]  /*2960*/  HSET2.LE.AND R83, R83, R130.reuse, PT ;  /* 0x0000008253537233 */ /* 0x100fe40003803000 */
[--C-:B------:R-:W-:Y:S02]  /*2970*/  HSET2.LE.AND R80, R7, R130.reuse, PT ;  /* 0x0000008207507233 */ /* 0x100fe40003803000 */
[----:B------:R-:W-:Y:S01]  /*2980*/  HSET2.LE.AND R81, R81, R130, PT ;  /* 0x0000008251517233 */ /* 0x000fe20003803000 */
[----:B------:R-:W4:Y:S01]  /*2990*/  MUFU.EX2 R22, R22 ;  /* 0x0000001600167308 */ /* 0x000f220000000800 */
[----:B-----5:R-:W-:Y:S02]  /*29a0*/  F2FP.BF16.F32.PACK_AB R6, R30, R33 ;  /* 0x000000211e06723e */ /* 0x020fe400000010ff */
[----:B------:R-:W-:Y:S01]  /*29b0*/  F2FP.BF16.F32.PACK_AB R7, R34, R89 ;  /* 0x000000592207723e */ /* 0x000fe200000010ff */
[----:B------:R-:W-:Y:S01]  /*29c0*/  FADD.FTZ R34, R89, R34 ;  /* 0x0000002259227221 */ /* 0x000fe20000010000 */
[----:B------:R-:W-:Y:S01]  /*29d0*/  F2FP.BF16.F32.PACK_AB R4, R32, R35 ;  /* 0x000000232004723e */ /* 0x000fe200000010ff */
[----:B------:R-:W-:Y:S01]  /*29e0*/  FADD.FTZ R32, R35, R32 ;  /* 0x0000002023207221 */ /* 0x000fe20000010000 */
[----:B------:R-:W-:Y:S01]  /*29f0*/  LOP3.LUT R83, R83, R6, RZ, 0xc0, !PT ;  /* 0x0000000653537212 */ /* 0x000fe200078ec0ff */
[----:B------:R-:W-:Y:S01]  /*2a00*/  MUFU.EX2 R29, R29 ;  /* 0x0000001d001d7308 */ /* 0x000fe20000000800 */
[----:B------:R-:W-:Y:S01]  /*2a10*/  LOP3.LUT R80, R80, R7, RZ, 0xc0, !PT ;  /* 0x0000000750507212 */ /* 0x000fe200078ec0ff */
[----:B------:R-:W-:Y:S01]  /*2a20*/  FADD.FTZ R31, R31, R34 ;  /* 0x000000221f1f7221 */ /* 0x000fe20000010000 */
[----:B------:R-:W-:Y:S01]  /*2a30*/  LOP3.LUT R81, R81, R4, RZ, 0xc0, !PT ;  /* 0x0000000451517212 */ /* 0x000fe200078ec0ff */
[----:B------:R-:W-:Y:S01]  /*2a40*/  FADD.FTZ R33, R33, R32 ;  /* 0x0000002021217221 */ /* 0x000fe20000010000 */
[C---:B------:R-:W-:Y:S01]  /*2a50*/  LOP3.LUT R4, R5.reuse, 0xffff, RZ, 0xc0, !PT ;  /* 0x0000ffff05047812 */ /* 0x040fe200078ec0ff */
[----:B------:R-:W-:Y:S01]  /*2a60*/  FADD.FTZ R28, R28, R31 ;  /* 0x0000001f1c1c7221 */ /* 0x000fe20000010000 */
[----:B------:R-:W-:Y:S01]  /*2a70*/  SHF.R.U32.HI R13, RZ, 0x10, R5 ;  /* 0x00000010ff0d7819 */ /* 0x000fe20000011605 */
[----:B------:R-:W-:Y:S01]  /*2a80*/  MUFU.EX2 R25, R25 ;  /* 0x0000001900197308 */ /* 0x000fe20000000800 */
[----:B-1----:R-:W-:Y:S01]  /*2a90*/  LOP3.LUT R53, R5, 0xff, RZ, 0xc0, !PT ;  /* 0x000000ff05357812 */ /* 0x002fe200078ec0ff */
[----:B--2---:R-:W-:Y:S01]  /*2aa0*/  HMMA.16816.F32.BF16 R36, R80, R40, RZ ;  /* 0x000000285024723c */ /* 0x004fe200000418ff */
[----:B------:R-:W-:Y:S01]  /*2ab0*/  SHF.R.U32.HI R4, RZ, 0x8, R4 ;  /* 0x00000008ff047819 */ /* 0x000fe20000011604 */
[----:B------:R-:W-:Y:S01]  /*2ac0*/  FADD.FTZ R30, R30, R33 ;  /* 0x000000211e1e7221 */ /* 0x000fe20000010000 */
[----:B------:R-:W-:-:S02]  /*2ad0*/  SHF.R.U32.HI R12, RZ, 0x18, R5 ;  /* 0x00000018ff0c7819 */ /* 0x000fc40000011605 */
[----:B------:R-:W-:Y:S01]  /*2ae0*/  LOP3.LUT R13, R13, 0xff, RZ, 0xc0, !PT ;  /* 0x000000ff0d0d7812 */ /* 0x000fe200078ec0ff */
[----:B------:R-:W1:Y:S01]  /*2af0*/  MUFU.EX2 R20, R20 ;  /* 0x0000001400147308 */ /* 0x000e620000000800 */
[C---:B------:R-:W-:Y:S01]  /*2b00*/  HMMA.16816.F32.BF16 R40, R80.reuse, R42, RZ ;  /* 0x0000002a5028723c */ /* 0x040fe200000418ff */
[----:B------:R-:W-:Y:S02]  /*2b10*/  PRMT R53, R53, 0x5410, R4 ;  /* 0x0000541035357816 */ /* 0x000fe40000000004 */
[----:B------:R-:W-:Y:S01]  /*2b20*/  PRMT R13, R13, 0x5410, R12 ;  /* 0x000054100d0d7816 */ /* 0x000fe2000000000c */
[----:B------:R-:W2:Y:S01]  /*2b30*/  LDSM.16.MT88.4 R4, [R109+0x7400] ;  /* 0x007400006d04783b */ /* 0x000ea20000004200 */
[--C-:B------:R-:W-:Y:S02]  /*2b40*/  HSET2.LE.AND R14, R45, R130.reuse, PT ;  /* 0x000000822d0e7233 */ /* 0x100fe40003803000 */
[----:B------:R-:W5:Y:S01]  /*2b50*/  MUFU.EX2 R26, R26 ;  /* 0x0000001a001a7308 */ /* 0x000f620000000800 */
[--C-:B------:R-:W-:Y:S01]  /*2b60*/  HSET2.LE.AND R15, R15, R130.reuse, PT ;  /* 0x000000820f0f7233 */ /* 0x100fe20003803000 */
[----:B----4-:R-:W-:Y:S01]  /*2b70*/  HMMA.16816.F32.BF16 R44, R80, R48, RZ ;  /* 0x00000030502c723c */ /* 0x010fe200000418ff */
[----:B------:R-:W-:-:S02]  /*2b80*/  HSET2.LE.AND R12, R53, R130, PT ;  /* 0x00000082350c7233 */ /* 0x000fc40003803000 */
[----:B------:R-:W-:Y:S02]  /*2b90*/  HSET2.LE.AND R13, R13, R130, PT ;  /* 0x000000820d0d7233 */ /* 0x000fe40003803000 */
[----:B------:R-:W-:Y:S01]  /*2ba0*/  F2FP.BF16.F32.PACK_AB R55, R22, R23 ;  /* 0x000000171637723e */ /* 0x000fe200000010ff */
[----:B------:R-:W-:Y:S01]  /*2bb0*/  MUFU.EX2 R103, R103 ;  /* 0x0000006700677308 */ /* 0x000fe20000000800 */
[----:B-1----:R-:W-:Y:S02]  /*2bc0*/  F2FP.BF16.F32.PACK_AB R48, R20, R25 ;  /* 0x000000191430723e */ /* 0x002fe400000010ff */
[----:B------:R-:W-:Y:S01]  /*2bd0*/  F2FP.BF16.F32.PACK_AB R53, R24, R27 ;  /* 0x0000001b1835723e */ /* 0x000fe200000010ff */
[----:B------:R-:W-:Y:S01]  /*2be0*/  FADD.FTZ R27, R27, R28 ;  /* 0x0000001c1b1b7221 */ /* 0x000fe20000010000 */
[----:B------:R-:W-:Y:S02]  /*2bf0*/  LOP3.LUT R14, R14, R55, RZ, 0xc0, !PT ;  /* 0x000000370e0e7212 */ /* 0x000fe400078ec0ff */
[----:B------:R-:W-:Y:S01]  /*2c00*/  LOP3.LUT R15, R15, R48, RZ, 0xc0, !PT ;  /* 0x000000300f0f7212 */ /* 0x000fe200078ec0ff */
[----:B------:R-:W1:Y:S01]  /*2c10*/  MUFU.EX2 R100, R100 ;  /* 0x0000006400647308 */ /* 0x000e620000000800 */
[----:B-----5:R-:W-:Y:S01]  /*2c20*/  F2FP.BF16.F32.PACK_AB R60, R26, R29 ;  /* 0x0000001d1a3c723e */ /* 0x020fe200000010ff */
[C---:B------:R-:W-:Y:S01]  /*2c30*/  HMMA.16816.F32.BF16 R48, R80.reuse, R50, RZ ;  /* 0x000000325030723c */ /* 0x040fe200000418ff */
[----:B------:R-:W-:Y:S01]  /*2c40*/  LOP3.LUT R12, R12, R53, RZ, 0xc0, !PT ;  /* 0x000000350c0c7212 */ /* 0x000fe200078ec0ff */
[----:B------:R-:W-:Y:S01]  /*2c50*/  FADD.FTZ R29, R29, R30 ;  /* 0x0000001e1d1d7221 */ /* 0x000fe20000010000 */
[----:B------:R-:W-:Y:S01]  /*2c60*/  LOP3.LUT R13, R13, R60, RZ, 0xc0, !PT ;  /* 0x0000003c0d0d7212 */ /* 0x000fe200078ec0ff */
[----:B------:R-:W-:Y:S01]  /*2c70*/  FADD.FTZ R24, R24, R27 ;  /* 0x0000001b18187221 */ /* 0x000fe20000010000 */
[----:B------:R-:W-:Y:S01]  /*2c80*/  LOP3.LUT R87, R87, 0xfffffffc, RZ, 0xc0, !PT ;  /* 0xfffffffc57577812 */ /* 0x000fe200078ec0ff */
[----:B------:R-:W-:Y:S01]  /*2c90*/  HMMA.16816.F32.BF16 R52, R80, R56, RZ ;  /* 0x000000385034723c */ /* 0x000fe200000418ff */
[----:B------:R-:W-:Y:S01]  /*2ca0*/  MUFU.EX2 R101, R101 ;  /* 0x0000006500657308 */ /* 0x000fe20000000800 */
[----:B------:R-:W-:Y:S01]  /*2cb0*/  FADD.FTZ R26, R26, R29 ;  /* 0x0000001d1a1a7221 */ /* 0x000fe20000010000 */
[----:B------:R-:W-:-:S03]  /*2cc0*/  FADD.FTZ R23, R23, R24 ;  /* 0x0000001817177221 */ /* 0x000fc60000010000 */
[C---:B---3--:R-:W-:Y:S01]  /*2cd0*/  HMMA.16816.F32.BF16 R36, R12.reuse, R8, R36 ;  /* 0x000000080c24723c */ /* 0x048fe20000041824 */
[----:B------:R-:W-:Y:S01]  /*2ce0*/  FADD.FTZ R25, R25, R26 ;  /* 0x0000001a19197221 */ /* 0x000fe20000010000 */
[----:B------:R-:W-:Y:S01]  /*2cf0*/  FADD.FTZ R22, R22, R23 ;  /* 0x0000001716167221 */ /* 0x000fe20000010000 */
[----:B------:R-:W3:Y:S02]  /*2d00*/  MUFU.EX2 R98, R98 ;  /* 0x0000006200627308 */ /* 0x000ee40000000800 */
[----:B------:R-:W-:Y:S01]  /*2d10*/  FADD.FTZ R20, R20, R25 ;  /* 0x0000001914147221 */ /* 0x000fe20000010000 */
[----:B------:R-:W-:Y:S01]  /*2d20*/  HMMA.16816.F32.BF16 R40, R12, R10, R40 ;  /* 0x0000000a0c28723c */ /* 0x000fe20000041828 */
[----:B------:R-:W4:Y:S04]  /*2d30*/  LDSM.16.MT88.4 R8, [R108+0x7400] ;  /* 0x007400006c08783b */ /* 0x000f280000004200 */
[----:B------:R-:W-:Y:S01]  /*2d40*/  MUFU.EX2 R99, R99 ;  /* 0x0000006300637308 */ /* 0x000fe20000000800 */
[C---:B------:R-:W-:Y:S06]  /*2d50*/  HMMA.16816.F32.BF16 R56, R80.reuse, R58, RZ ;  /* 0x0000003a5038723c */ /* 0x040fec00000418ff */
[C---:B------:R-:W-:Y:S01]  /*2d60*/  HMMA.16816.F32.BF16 R60, R80.reuse, R64, RZ ;  /* 0x00000040503c723c */ /* 0x040fe200000418ff */
[----:B------:R-:W5:Y:S05]  /*2d70*/  MUFU.EX2 R96, R96 ;  /* 0x0000006000607308 */ /* 0x000f6a0000000800 */
[----:B------:R-:W-:Y:S03]  /*2d80*/  HMMA.16816.F32.BF16 R64, R80, R66, RZ ;  /* 0x000000425040723c */ /* 0x000fe600000418ff */
[----:B------:R-:W-:Y:S03]  /*2d90*/  MUFU.EX2 R94, R94 ;  /* 0x0000005e005e7308 */ /* 0x000fe60000000800 */
[C---:B--2---:R-:W-:Y:S05]  /*2da0*/  HMMA.16816.F32.BF16 R52, R12.reuse, R4, R52 ;  /* 0x000000040c34723c */ /* 0x044fea0000041834 */
[----:B------:R-:W-:Y:S01]  /*2db0*/  MUFU.EX2 R97, R97 ;  /* 0x0000006100617308 */ /* 0x000fe20000000800 */
[C---:B------:R-:W-:Y:S01]  /*2dc0*/  HMMA.16816.F32.BF16 R56, R12.reuse, R6, R56 ;  /* 0x000000060c38723c */ /* 0x040fe20000041838 */
[----:B------:R-:W2:Y:S05]  /*2dd0*/  LDSM.16.MT88.4 R4, [R109+0x8400] ;  /* 0x008400006d04783b */ /* 0x000eaa0000004200 */
[C---:B------:R-:W-:Y:S01]  /*2de0*/  HMMA.16816.F32.BF16 R44, R12.reuse, R16, R44 ;  /* 0x000000100c2c723c */ /* 0x040fe2000004182c */
[----:B------:R-:W-:Y:S05]  /*2df0*/  MUFU.EX2 R92, R92 ;  /* 0x0000005c005c7308 */ /* 0x000fea0000000800 */
[----:B----4-:R-:W-:Y:S01]  /*2e00*/  HMMA.16816.F32.BF16 R60, R12, R8, R60 ;  /* 0x000000080c3c723c */ /* 0x010fe2000004183c */
[----:B------:R-:W-:-:S02]  /*2e10*/  LOP3.LUT R16, R77, UR25, R132, 0x96, !PT ;  /* 0x000000194d107c12 */ /* 0x000fc4000f8e9684 */
[----:B------:R-:W-:Y:S03]  /*2e20*/  MUFU.EX2 R137, R137 ;  /* 0x0000008900897308 */ /* 0x000fe60000000800 */
[----:B------:R-:W-:Y:S01]  /*2e30*/  IMAD.WIDE.U32 R16, R16, -0x2daee0ad, RZ ;  /* 0xd2511f5310107825 */ /* 0x000fe200078e00ff */
[----:B------:R-:W-:Y:S01]  /*2e40*/  LOP3.LUT R8, R133, UR27, R68, 0x96, !PT ;  /* 0x0000001b85087c12 */ /* 0x000fe2000f8e9644 */
[----:B------:R-:W-:Y:S03]  /*2e50*/  HMMA.16816.F32.BF16 R64, R12, R10, R64 ;  /* 0x0000000a0c40723c */ /* 0x000fe60000041840 */
[----:B------:R-:W-:Y:S01]  /*2e60*/  MUFU.EX2 R88, R88 ;  /* 0x0000005800587308 */ /* 0x000fe20000000800 */
[----:B------:R-:W-:Y:S02]  /*2e70*/  IMAD.WIDE.U32 R8, R8, -0x2daee0ad, RZ ;  /* 0xd2511f5308087825 */ /* 0x000fe400078e00ff */
[----:B------:R-:W-:Y:S03]  /*2e80*/  HMMA.16816.F32.BF16 R68, R80, R72, RZ ;  /* 0x000000485044723c */ /* 0x000fe600000418ff */
[----:B------:R-:W-:-:S02]  /*2e90*/  LOP3.LUT R78, R9, UR24, R78, 0x96, !PT ;  /* 0x00000018094e7c12 */ /* 0x000fc4000f8e964e */
[----:B------:R-:W-:Y:S01]  /*2ea0*/  LOP3.LUT R10, R17, UR22, R8, 0x96, !PT ;  /* 0x00000016110a7c12 */ /* 0x000fe2000f8e9608 */
[----:B------:R-:W-:Y:S01]  /*2eb0*/  HMMA.16816.F32.BF16 R72, R80, R74, RZ ;  /* 0x0000004a5048723c */ /* 0x000fe200000418ff */
[----:B------:R-:W-:Y:S01]  /*2ec0*/  MUFU.EX2 R136, R136 ;  /* 0x0000008800887308 */ /* 0x000fe20000000800 */
[----:B------:R-:W-:-:S04]  /*2ed0*/  IMAD.WIDE.U32 R78, R78, -0x326172a9, RZ ;  /* 0xcd9e8d574e4e7825 */ /* 0x000fc800078e00ff */
[----:B------:R-:W-:Y:S01]  /*2ee0*/  IMAD.WIDE.U32 R10, R10, -0x326172a9, RZ ;  /* 0xcd9e8d570a0a7825 */ /* 0x000fe200078e00ff */
[----:B------:R-:W-:Y:S01]  /*2ef0*/  LOP3.LUT R76, R79, UR23, R76, 0x96, !PT ;  /* 0x000000174f4c7c12 */ /* 0x000fe2000f8e964c */
[----:B------:R-:W-:Y:S03]  /*2f00*/  HMMA.16816.F32.BF16 R48, R12, R18, R48 ;  /* 0x000000120c30723c */ /* 0x000fe60000041830 */
[----:B------:R-:W-:Y:S01]  /*2f10*/  LOP3.LUT R8, R11, UR21, R78, 0x96, !PT ;  /* 0x000000150b087c12 */ /* 0x000fe2000f8e964e */
[----:B------:R-:W-:-:S04]  /*2f20*/  IMAD.WIDE.U32 R76, R76, -0x2daee0ad, RZ ;  /* 0xd2511f534c4c7825 */ /* 0x000fc800078e00ff */
[----:B------:R-:W-:Y:S01]  /*2f30*/  IMAD.WIDE.U32 R8, R8, -0x2daee0ad, RZ ;  /* 0xd2511f5308087825 */ /* 0x000fe200078e00ff */
[----:B------:R-:W-:Y:S01]  /*2f40*/  LOP3.LUT R16, R77, UR20, R16, 0x96, !PT ;  /* 0x000000144d107c12 */ /* 0x000fe2000f8e9610 */
[C---:B--2---:R-:W-:Y:S04]  /*2f50*/  HMMA.16816.F32.BF16 R68, R12.reuse, R4, R68 ;  /* 0x000000040c44723c */ /* 0x044fe80000041844 */
[----:B------:R-:W-:Y:S02]  /*2f60*/  IMAD.WIDE.U32 R16, R16, -0x326172a9, RZ ;  /* 0xcd9e8d5710107825 */ /* 0x000fe400078e00ff */
[----:B------:R-:W-:Y:S01]  /*2f70*/  HMMA.16816.F32.BF16 R72, R12, R6, R72 ;  /* 0x000000060c48723c */ /* 0x000fe20000041848 */
[----:B------:R-:W-:Y:S02]  /*2f80*/  LOP3.LUT R4, R9, UR18, R76, 0x96, !PT ;  /* 0x0000001209047c12 */ /* 0x000fe4000f8e964c */
[----:B------:R-:W-:-:S04]  /*2f90*/  LOP3.LUT R11, R17, UR19, R10, 0x96, !PT ;  /* 0x00000013110b7c12 */ /* 0x000fc8000f8e960a */
[----:B------:R-:W-:-:S03]  /*2fa0*/  IMAD.WIDE.U32 R6, R4, -0x326172a9, RZ ;  /* 0xcd9e8d5704067825 */ /* 0x000fc600078e00ff */
[C---:B------:R-:W-:Y:S02]  /*2fb0*/  LOP3.LUT R4, R6.reuse, 0xffff, RZ, 0xc0, !PT ;  /* 0x0000ffff06047812 */ /* 0x040fe400078ec0ff */
[----:B------:R-:W-:Y:S02]  /*2fc0*/  LOP3.LUT R10, R7, UR29, R16, 0x96, !PT ;  /* 0x0000001d070a7c12 */ /* 0x000fe4000f8e9610 */
[----:B------:R-:W-:Y:S02]  /*2fd0*/  LOP3.LUT R9, R6, 0xff, RZ, 0xc0, !PT ;  /* 0x000000ff06097812 */ /* 0x000fe400078ec0ff */
[--C-:B------:R-:W-:Y:S02]  /*2fe0*/  SHF.R.U32.HI R95, RZ, 0x10, R6.reuse ;  /* 0x00000010ff5f7819 */ /* 0x100fe40000011606 */
[----:B------:R-:W-:Y:S01]  /*2ff0*/  SHF.R.U32.HI R19, RZ, 0x18, R6 ;  /* 0x00000018ff137819 */ /* 0x000fe20000011606 */
[----:B------:R-:W-:Y:S01]  /*3000*/  IMAD.WIDE.U32 R6, R11, -0x2daee0ad, RZ ;  /* 0xd2511f530b067825 */ /* 0x000fe200078e00ff */
[----:B------:R-:W-:-:S04]  /*3010*/  SHF.R.U32.HI R4, RZ, 0x8, R4 ;  /* 0x00000008ff047819 */ /* 0x000fc80000011604 */
[----:B------:R-:W-:Y:S02]  /*3020*/  LOP3.LUT R8, R7, UR28, R8, 0x96, !PT ;  /* 0x0000001c07087c12 */ /* 0x000fe4000f8e9608 */
[C---:B------:R-:W-:Y:S02]  /*3030*/  LOP3.LUT R17, R6.reuse, 0xffff, RZ, 0xc0, !PT ;  /* 0x0000ffff06117812 */ /* 0x040fe400078ec0ff */
[----:B------:R-:W-:Y:S02]  /*3040*/  LOP3.LUT R18, R6, 0xff, RZ, 0xc0, !PT ;  /* 0x000000ff06127812 */ /* 0x000fe400078ec0ff */
[--C-:B------:R-:W-:Y:S02]  /*3050*/  SHF.R.U32.HI R16, RZ, 0x10, R6.reuse ;  /* 0x00000010ff107819 */ /* 0x100fe40000011606 */
[----:B------:R-:W-:Y:S02]  /*3060*/  SHF.R.U32.HI R11, RZ, 0x18, R6 ;  /* 0x00000018ff0b7819 */ /* 0x000fe40000011606 */
[----:B------:R-:W-:-:S02]  /*3070*/  PRMT R9, R9, 0x5410, R4 ;  /* 0x0000541009097816 */ /* 0x000fc40000000004 */
[----:B------:R-:W2:Y:S01]  /*3080*/  LDSM.16.MT88.4 R4, [R108+0x8000] ;  /* 0x008000006c04783b */ /* 0x000ea20000004200 */
[----:B------:R-:W-:Y:S02]  /*3090*/  LOP3.LUT R91, R8, 0xffff, RZ, 0xc0, !PT ;  /* 0x0000ffff085b7812 */ /* 0x000fe400078ec0ff */
[----:B------:R-:W-:Y:S02]  /*30a0*/  SHF.R.U32.HI R93, RZ, 0x18, R8 ;  /* 0x00000018ff5d7819 */ /* 0x000fe40000011608 */
[----:B------:R-:W-:Y:S02]  /*30b0*/  SHF.R.U32.HI R91, RZ, 0x8, R91 ;  /* 0x00000008ff5b7819 */ /* 0x000fe4000001165b */
[----:B------:R-:W-:-:S04]  /*30c0*/  LOP3.LUT R16, R16, 0xff, RZ, 0xc0, !PT ;  /* 0x000000ff10107812 */ /* 0x000fc800078ec0ff */
[----:B------:R-:W-:-:S05]  /*30d0*/  PRMT R11, R16, 0x5410, R11 ;  /* 0x00005410100b7816 */ /* 0x000fca000000000b */
[----:B------:R-:W-:Y:S01]  /*30e0*/  HSET2.LE.AND R16, R11, R130, PT ;  /* 0x000000820b107233 */ /* 0x000fe20003803000 */
[C---:B--2---:R-:W-:Y:S06]  /*30f0*/  HMMA.16816.F32.BF16 R76, R80.reuse, R4, RZ ;  /* 0x00000004504c723c */ /* 0x044fec00000418ff */
[----:B------:R-:W-:Y:S01]  /*3100*/  HMMA.16816.F32.BF16 R80, R80, R6, RZ ;  /* 0x000000065050723c */ /* 0x000fe200000418ff */
[----:B------:R-:W-:Y:S01]  /*3110*/  LOP3.LUT R4, R95, 0xff, RZ, 0xc0, !PT ;  /* 0x000000ff5f047812 */ /* 0x000fe200078ec0ff */
[----:B------:R-:W-:Y:S01]  /*3120*/  FFMA.FTZ R95, R90, UR4, -R131 ;  /* 0x000000045a5f7c23 */ /* 0x000fe20008010883 */
[----:B------:R-:W-:Y:S01]  /*3130*/  SHF.R.U32.HI R5, RZ, 0x8, R17 ;  /* 0x00000008ff057819 */ /* 0x000fe20000011611 */
[----:B------:R-:W-:Y:S01]  /*3140*/  FFMA.FTZ R90, R104, UR4, -R127 ;  /* 0x00000004685a7c23 */ /* 0x000fe2000801087f */
[----:B------:R-:W-:-:S02]  /*3150*/  PRMT R19, R4, 0x5410, R19 ;  /* 0x0000541004137816 */ /* 0x000fc40000000013 */
[C---:B------:R-:W-:Y:S01]  /*3160*/  LOP3.LUT R4, R10.reuse, 0xffff, RZ, 0xc0, !PT ;  /* 0x0000ffff0a047812 */ /* 0x040fe200078ec0ff */
[----:B------:R-:W2:Y:S01]  /*3170*/  MUFU.EX2 R95, R95 ;  /* 0x0000005f005f7308 */ /* 0x000ea20000000800 */
[----:B------:R-:W-:Y:S02]  /*3180*/  LOP3.LUT R17, R10, 0xff, RZ, 0xc0, !PT ;  /* 0x000000ff0a117812 */ /* 0x000fe400078ec0ff */
[----:B------:R-:W-:Y:S02]  /*3190*/  SHF.R.U32.HI R4, RZ, 0x8, R4 ;  /* 0x00000008ff047819 */ /* 0x000fe40000011604 */
[----:B------:R-:W-:Y:S02]  /*31a0*/  SHF.R.U32.HI R7, RZ, 0x10, R10 ;  /* 0x00000010ff077819 */ /* 0x000fe4000001160a */
[----:B------:R-:W-:Y:S01]  /*31b0*/  PRMT R17, R17, 0x5410, R4 ;  /* 0x0000541011117816 */ /* 0x000fe20000000004 */
[----:B------:R-:W4:Y:S01]  /*31c0*/  MUFU.EX2 R90, R90 ;  /* 0x0000005a005a7308 */ /* 0x000f220000000800 */
[----:B------:R-:W-:-:S02]  /*31d0*/  LOP3.LUT R4, R8, 0xff, RZ, 0xc0, !PT ;  /* 0x000000ff08047812 */ /* 0x000fc400078ec0ff */
[----:B------:R-:W-:Y:S02]  /*31e0*/  PRMT R5, R18, 0x5410, R5 ;  /* 0x0000541012057816 */ /* 0x000fe40000000005 */
[----:B------:R-:W-:Y:S02]  /*31f0*/  PRMT R91, R4, 0x5410, R91 ;  /* 0x00005410045b7816 */ /* 0x000fe4000000005b */
[----:B------:R-:W-:Y:S02]  /*3200*/  SHF.R.U32.HI R4, RZ, 0x10, R8 ;  /* 0x00000010ff047819 */ /* 0x000fe40000011608 */
[----:B------:R-:W-:Y:S02]  /*3210*/  SHF.R.U32.HI R10, RZ, 0x18, R10 ;  /* 0x00000018ff0a7819 */ /* 0x000fe4000001160a */
[----:B------:R-:W-:Y:S02]  /*3220*/  LOP3.LUT R4, R4, 0xff, RZ, 0xc0, !PT ;  /* 0x000000ff04047812 */ /* 0x000fe400078ec0ff */
[----:B------:R-:W-:-:S02]  /*3230*/  LOP3.LUT R7, R7, 0xff, RZ, 0xc0, !PT ;  /* 0x000000ff07077812 */ /* 0x000fc400078ec0ff */
[----:B------:R-:W-:Y:S02]  /*3240*/  PRMT R93, R4, 0x5410, R93 ;  /* 0x00005410045d7816 */ /* 0x000fe4000000005d */
[----:B------:R-:W-:Y:S02]  /*3250*/  PRMT R7, R7, 0x5410, R10 ;  /* 0x0000541007077816 */ /* 0x000fe4000000000a */
[--C-:B------:R-:W-:Y:S02]  /*3260*/  HSET2.LE.AND R6, R5, R130.reuse, PT ;  /* 0x0000008205067233 */ /* 0x100fe40003803000 */
[--C-:B------:R-:W-:Y:S01]  /*3270*/  HSET2.LE.AND R5, R93, R130.reuse, PT ;  /* 0x000000825d057233 */ /* 0x100fe20003803000 */
[--C-:B------:R-:W-:Y:S01]  /*3280*/  FFMA.FTZ R93, R102, UR4, -R127.reuse ;  /* 0x00000004665d7c23 */ /* 0x100fe2000801087f */
[--C-:B------:R-:W-:Y:S01]  /*3290*/  HSET2.LE.AND R4, R91, R130.reuse, PT ;  /* 0x000000825b047233 */ /* 0x100fe20003803000 */
[----:B------:R-:W-:Y:S01]  /*32a0*/  FFMA.FTZ R91, R123, UR4, -R127 ;  /* 0x000000047b5b7c23 */ /* 0x000fe2000801087f */
[--C-:B------:R-:W-:Y:S01]  /*32b0*/  HSET2.LE.AND R10, R9, R130.reuse, PT ;  /* 0x00000082090a7233 */ /* 0x100fe20003803000 */
[----:B------:R-:W-:Y:S01]  /*32c0*/  IMAD.IADD R127, R86, 0x1, -R87 ;  /* 0x00000001567f7824 */ /* 0x000fe200078e0a57 */
[--C-:B------:R-:W-:Y:S01]  /*32d0*/  HSET2.LE.AND R8, R17, R130.reuse, PT ;  /* 0x0000008211087233 */ /* 0x100fe20003803000 */
[----:B------:R-:W4:Y:S01]  /*32e0*/  MUFU.EX2 R93, R93 ;  /* 0x0000005d005d7308 */ /* 0x000f220000000800 */
[----:B------:R-:W-:-:S02]  /*32f0*/  HSET2.LE.AND R7, R7, R130, PT ;  /* 0x0000008207077233 */ /* 0x000fc40003803000 */
[----:B-1----:R-:W-:Y:S01]  /*3300*/  F2FP.BF16.F32.PACK_AB R9, R100, R103 ;  /* 0x000000676409723e */ /* 0x002fe200000010ff */
[----:B------:R-:W-:Y:S01]  /*3310*/  FADD.FTZ R103, R103, R22 ;  /* 0x0000001667677221 */ /* 0x000fe20000010000 */
[----:B---3--:R-:W-:Y:S01]  /*3320*/  F2FP.BF16.F32.PACK_AB R18, R98, R101 ;  /* 0x000000656212723e */ /* 0x008fe200000010ff */
[----:B------:R-:W-:Y:S01]  /*3330*/  FADD.FTZ R101, R101, R20 ;  /* 0x0000001465657221 */ /* 0x000fe20000010000 */
[----:B------:R-:W-:Y:S01]  /*3340*/  LOP3.LUT R8, R8, R9, RZ, 0xc0, !PT ;  /* 0x0000000908087212 */ /* 0x000fe200078ec0ff */
[----:B------:R-:W1:Y:S01]  /*3350*/  MUFU.EX2 R91, R91 ;  /* 0x0000005b005b7308 */ /* 0x000e620000000800 */
[----:B------:R-:W-:Y:S01]  /*3360*/  LOP3.LUT R9, R7, R18, RZ, 0xc0, !PT ;  /* 0x0000001207097212 */ /* 0x000fe200078ec0ff */
[----:B------:R-:W-:Y:S01]  /*3370*/  FADD.FTZ R100, R100, R103 ;  /* 0x0000006764647221 */ /* 0x000fe20000010000 */
[----:B-----5:R-:W-:Y:S01]  /*3380*/  F2FP.BF16.F32.PACK_AB R7, R96, R99 ;  /* 0x000000636007723e */ /* 0x020fe200000010ff */
[----:B------:R-:W-:Y:S01]  /*3390*/  FADD.FTZ R98, R98, R101 ;  /* 0x0000006562627221 */ /* 0x000fe20000010000 */
[----:B------:R-:W-:Y:S01]  /*33a0*/  HSET2.LE.AND R19, R19, R130, PT ;  /* 0x0000008213137233 */ /* 0x000fe20003803000 */
[----:B------:R-:W-:Y:S01]  /*33b0*/  FADD.FTZ R99, R99, R100 ;  /* 0x0000006463637221 */ /* 0x000fe20000010000 */
[----:B------:R-:W-:-:S02]  /*33c0*/  LOP3.LUT R10, R10, R7, RZ, 0xc0, !PT ;  /* 0x000000070a0a7212 */ /* 0x000fc400078ec0ff */
[----:B--2---:R-:W-:Y:S01]  /*33d0*/  F2FP.BF16.F32.PACK_AB R7, R94, R95 ;  /* 0x0000005f5e07723e */ /* 0x004fe200000010ff */
[----:B------:R-:W-:Y:S01]  /*33e0*/  FADD.FTZ R96, R96, R99 ;  /* 0x0000006360607221 */ /* 0x000fe20000010000 */
[----:B----4-:R-:W-:Y:S01]  /*33f0*/  F2FP.BF16.F32.PACK_AB R18, R90, R97 ;  /* 0x000000615a12723e */ /* 0x010fe200000010ff */
[----:B------:R-:W-:Y:S01]  /*3400*/  FADD.FTZ R97, R97, R98 ;  /* 0x0000006261617221 */ /* 0x000fe20000010000 */
[----:B------:R-:W-:Y:S01]  /*3410*/  LOP3.LUT R4, R4, R7, RZ, 0xc0, !PT ;  /* 0x0000000704047212 */ /* 0x000fe200078ec0ff */
[----:B------:R-:W-:Y:S01]  /*3420*/  FADD.FTZ R95, R95, R96 ;  /* 0x000000605f5f7221 */ /* 0x000fe20000010000 */
[----:B------:R-:W-:Y:S01]  /*3430*/  F2FP.BF16.F32.PACK_AB R7, R137, R92 ;  /* 0x0000005c8907723e */ /* 0x000fe200000010ff */
[----:B------:R-:W-:Y:S01]  /*3440*/  FADD.FTZ R90, R90, R97 ;  /* 0x000000615a5a7221 */ /* 0x000fe20000010000 */
[----:B------:R-:W-:Y:S01]  /*3450*/  LOP3.LUT R11, R19, R18, RZ, 0xc0, !PT ;  /* 0x00000012130b7212 */ /* 0x000fe200078ec0ff */
[----:B------:R-:W-:Y:S01]  /*3460*/  FADD.FTZ R95, R94, R95 ;  /* 0x0000005f5e5f7221 */ /* 0x000fe20000010000 */
[----:B------:R-:W-:Y:S01]  /*3470*/  F2FP.BF16.F32.PACK_AB R18, R88, R93 ;  /* 0x0000005d5812723e */ /* 0x000fe200000010ff */
[----:B------:R-:W-:Y:S01]  /*3480*/  FADD.FTZ R93, R93, R90 ;  /* 0x0000005a5d5d7221 */ /* 0x000fe20000010000 */
[----:B------:R-:W-:Y:S01]  /*3490*/  LOP3.LUT R6, R6, R7, RZ, 0xc0, !PT ;  /* 0x0000000706067212 */ /* 0x000fe200078ec0ff */
[----:B------:R-:W-:Y:S01]  /*34a0*/  FADD.FTZ R92, R92, R95 ;  /* 0x0000005f5c5c7221 */ /* 0x000fe20000010000 */
[----:B-1----:R-:W-:Y:S01]  /*34b0*/  F2FP.BF16.F32.PACK_AB R7, R136, R91 ;  /* 0x0000005b8807723e */ /* 0x002fe200000010ff */
[----:B------:R-:W-:Y:S01]  /*34c0*/  FADD.FTZ R88, R88, R93 ;  /* 0x0000005d58587221 */ /* 0x000fe20000010000 */
[----:B------:R-:W-:Y:S01]  /*34d0*/  LOP3.LUT R5, R5, R18, RZ, 0xc0, !PT ;  /* 0x0000001205057212 */ /* 0x000fe200078ec0ff */
[----:B------:R-:W-:Y:S01]  /*34e0*/  FADD.FTZ R137, R137, R92 ;  /* 0x0000005c89897221 */ /* 0x000fe20000010000 */
[----:B------:R-:W-:Y:S01]  /*34f0*/  LOP3.LUT R7, R16, R7, RZ, 0xc0, !PT ;  /* 0x0000000710077212 */ /* 0x000fe200078ec0ff */
[----:B------:R-:W-:Y:S01]  /*3500*/  FADD.FTZ R91, R91, R88 ;  /* 0x000000585b5b7221 */ /* 0x000fe20000010000 */
[----:B------:R-:W1:Y:S03]  /*3510*/  LDSM.16.MT88.4 R16, [R108+0x8400] ;  /* 0x008400006c10783b */ /* 0x000e660000004200 */
[----:B------:R-:W-:Y:S01]  /*3520*/  FADD.FTZ R136, R136, R91 ;  /* 0x0000005b88887221 */ /* 0x000fe20000010000 */
[C---:B-1----:R-:W-:Y:S06]  /*3530*/  HMMA.16816.F32.BF16 R76, R12.reuse, R16, R76 ;  /* 0x000000100c4c723c */ /* 0x042fec000004184c */
[----:B------:R-:W-:Y:S01]  /*3540*/  HMMA.16816.F32.BF16 R80, R12, R18, R80 ;  /* 0x000000120c50723c */ /* 0x000fe20000041850 */
[----:B------:R-:W1:Y:S04]  /*3550*/  LDSM.16.MT88.4 R16, [R109+0x6800] ;  /* 0x006800006d10783b */ /* 0x000e680000004200 */
[----:B------:R-:W2:Y:S01]  /*3560*/  LDSM.16.MT88.4 R12, [R108+0x6800] ;  /* 0x006800006c0c783b */ /* 0x000ea20000004200 */
        /* <DEDUP_REMOVED lines=29> */
[C---:B------:R-:W-:Y:S06]  /*3740*/  HMMA.16816.F32.BF16 R64, R4.reuse, R18, R64 ;  /* 0x000000120440723c */ /* 0x040fec0000041840 */
[C---:B--2---:R-:W-:Y:S06]  /*3750*/  HMMA.16816.F32.BF16 R68, R4.reuse, R12, R68 ;  /* 0x0000000c0444723c */ /* 0x044fec0000041844 */
[C---:B------:R-:W-:Y:S06]  /*3760*/  HMMA.16816.F32.BF16 R72, R4.reuse, R14, R72 ;  /* 0x0000000e0448723c */ /* 0x040fec0000041848 */
[C---:B---3--:R-:W-:Y:S06]  /*3770*/  HMMA.16816.F32.BF16 R76, R4.reuse, R8, R76 ;  /* 0x00000008044c723c */ /* 0x048fec000004184c */
[----:B------:R-:W-:Y:S01]  /*3780*/  HMMA.16816.F32.BF16 R80, R4, R10, R80 ;  /* 0x0000000a0450723c */ /* 0x000fe20000041850 */
[----:B------:R-:W-:-:S08]  /*3790*/  NOP ;  /* 0x0000000000007918 */ /* 0x000fd00000000000 */
[----:B------:R-:W-:-:S15]  /*37a0*/  @!P2 BRA `(.L_x_854) ;  /* 0x000000240008a947 */ /* 0x000fde0003800000 */
[----:B------:R-:W-:Y:S01]  /*37b0*/  IMAD.WIDE.U32 R132, R3, -0x326172a9, RZ ;  /* 0xcd9e8d5703847825 */ /* 0x000fe200078e00ff */
[----:B------:R-:W-:Y:S01]  /*37c0*/  IADD3 R126, R85, -0x2, RZ ;  /* 0xfffffffe557e7810 */ /* 0x000fe20007ffe0ff */
[----:B------:R-:W-:Y:S01]  /*37d0*/  ULDC UR4, c[0x0][0x2ec] ;  /* 0x0000bb0000047ab9 */ /* 0x000fe20000000800 */
[----:B------:R-:W-:Y:S01]  /*37e0*/  MOV R3, R0 ;  /* 0x0000000000037202 */ /* 0x000fe20000000f00 */
[----:B------:R-:W-:Y:S01]  /*37f0*/  IMAD.WIDE.U32 R134, R84, -0x2daee0ad, RZ ;  /* 0xd2511f5354867825 */ /* 0x000fe200078e00ff */
[----:B------:R-:W-:Y:S01]  /*3800*/  LOP3.LUT R130, R133, R21, RZ, 0x3c, !PT ;  /* 0x0000001585827212 */ /* 0x000fe200078e3cff */
[----:B------:R-:W-:Y:S01]  /*3810*/  ULDC.64 UR10, c[0x0][0x220] ;  /* 0x00008800000a7ab9 */ /* 0x000fe20000000a00 */
[----:B------:R-:W-:Y:S01]  /*3820*/  MOV R85, R2 ;  /* 0x0000000200557202 */ /* 0x000fe20000000f00 */
[----:B------:R-:W-:Y:S01]  /*3830*/  ULDC.64 UR12, c[0x0][0x250] ;  /* 0x00009400000c7ab9 */ /* 0x000fe20000000a00 */
[----:B------:R-:W-:Y:S01]  /*3840*/  MOV R123, 0x7054 ;  /* 0x00007054007b7802 */ /* 0x000fe20000000f00 */
[----:B------:R-:W-:Y:S01]  /*3850*/  IMAD.WIDE.U32 R130, R130, -0x2daee0ad, RZ ;  /* 0xd2511f5382827825 */ /* 0x000fe200078e00ff */
[----:B------:R-:W-:Y:S01]  /*3860*/  ULDC.64 UR6, c[0x0][0x218] ;  /* 0x0000860000067ab9 */ /* 0x000fe20000000a00 */
[----:B------:R-:W-:Y:S01]  /*3870*/  ULDC.64 UR8, c[0x0][0x248] ;  /* 0x0000920000087ab9 */ /* 0x000fe20000000a00 */
[----:B------:R-:W-:Y:S05]  /*3880*/  BRA `(.L_x_855) ;  /* 0x00000000005c7947 */ /* 0x000fea0003800000 */
.L_x_857:
        /* <DEDUP_REMOVED lines=23> */
.L_x_855:
        /* <DEDUP_REMOVED lines=28> */
[----:B------:R-:W0:Y:S01]  /*3bc0*/  LDGDEPBAR ;  /* 0x00000000000079af */ /* 0x000e220000000000 */
[C---:B---3--:R-:W-:Y:S06]  /*3bd0*/  HMMA.16816.F32.BF16 R4, R88.reuse, R92, RZ ;  /* 0x0000005c5804723c */ /* 0x048fec00000418ff */
[C---:B------:R-:W-:Y:S01]  /*3be0*/  HMMA.16816.F32.BF16 R8, R88.reuse, R94, RZ ;  /* 0x0000005e5808723c */ /* 0x040fe200000418ff */
[----:B------:R-:W-:Y:S05]  /*3bf0*/  LDSM.16.M88.4 R92, [R111] ;  /* 0x000000006f5c783b */ /* 0x000fea0000000200 */
[C---:B----4-:R-:W-:Y:S06]  /*3c00*/  HMMA.16816.F32.BF16 R12, R88.reuse, R96, RZ ;  /* 0x00000060580c723c */ /* 0x050fec00000418ff */
[C---:B------:R-:W-:Y:S01]  /*3c10*/  HMMA.16816.F32.BF16 R16, R88.reuse, R98, RZ ;  /* 0x000000625810723c */ /* 0x040fe200000418ff */
[----:B------:R-:W3:Y:S05]  /*3c20*/  LDSM.16.M88.4 R96, [R110] ;  /* 0x000000006e60783b */ /* 0x000eea0000000200 */
[C---:B-----5:R-:W-:Y:S06]  /*3c30*/  HMMA.16816.F32.BF16 R20, R88.reuse, R100, RZ ;  /* 0x000000645814723c */ /* 0x060fec00000418ff */
[C---:B------:R-:W-:Y:S06]  /*3c40*/  HMMA.16816.F32.BF16 R24, R88.reuse, R102, RZ ;  /* 0x000000665818723c */ /* 0x040fec00000418ff */
[C---:B-1----:R-:W-:Y:S06]  /*3c50*/  HMMA.16816.F32.BF16 R28, R88.reuse, R104, RZ ;  /* 0x00000068581c723c */ /* 0x042fec00000418ff */
[----:B------:R-:W-:Y:S01]  /*3c60*/  HMMA.16816.F32.BF16 R32, R88, R106, RZ ;  /* 0x0000006a5820723c */ /* 0x000fe200000418ff */
[----:B------:R-:W1:Y:S05]  /*3c70*/  LDSM.16.M88.4 R88, [R110+0x400] ;  /* 0x000400006e58783b */ /* 0x000e6a0000000200 */
[C---:B---3--:R-:W-:Y:S06]  /*3c80*/  HMMA.16816.F32.BF16 R4, R92.reuse, R96, R4 ;  /* 0x000000605c04723c */ /* 0x048fec0000041804 */
[C---:B------:R-:W-:Y:S01]  /*3c90*/  HMMA.16816.F32.BF16 R8, R92.reuse, R98, R8 ;  /* 0x000000625c08723c */ /* 0x040fe20000041808 */
[----:B------:R-:W3:Y:S05]  /*3ca0*/  LDSM.16.M88.4 R96, [R110+0x800] ;  /* 0x000800006e60783b */ /* 0x000eea0000000200 */
[C---:B-1----:R-:W-:Y:S06]  /*3cb0*/  HMMA.16816.F32.BF16 R12, R92.reuse, R88, R12 ;  /* 0x000000585c0c723c */ /* 0x042fec000004180c */
[C---:B------:R-:W-:Y:S01]  /*3cc0*/  HMMA.16816.F32.BF16 R16, R92.reuse, R90, R16 ;  /* 0x0000005a5c10723c */ /* 0x040fe20000041810 */
[----:B------:R-:W1:Y:S05]  /*3cd0*/  LDSM.16.M88.4 R88, [R110+0xc00] ;  /* 0x000c00006e58783b */ /* 0x000e6a0000000200 */
[C---:B---3--:R-:W-:Y:S06]  /*3ce0*/  HMMA.16816.F32.BF16 R20, R92.reuse, R96, R20 ;  /* 0x000000605c14723c */ /* 0x048fec0000041814 */
[C---:B------:R-:W-:Y:S01]  /*3cf0*/  HMMA.16816.F32.BF16 R24, R92.reuse, R98, R24 ;  /* 0x000000625c18723c */ /* 0x040fe20000041818 */
[----:B------:R-:W-:Y:S05]  /*3d00*/  LDSM.16.M88.4 R96, [R113+0x1000] ;  /* 0x001000007160783b */ /* 0x000fea0000000200 */
[C---:B-1----:R-:W-:Y:S06]  /*3d10*/  HMMA.16816.F32.BF16 R28, R92.reuse, R88, R28 ;  /* 0x000000585c1c723c */ /* 0x042fec000004181c */
[----:B------:R-:W-:Y:S01]  /*3d20*/  HMMA.16816.F32.BF16 R32, R92, R90, R32 ;  /* 0x0000005a5c20723c */ /* 0x000fe20000041820 */
[----:B------:R-:W1:Y:S04]  /*3d30*/  LDSM.16.M88.4 R88, [R112+0x1000] ;  /* 0x001000007058783b */ /* 0x000e680000000200 */
[----:B------:R-:W3:Y:S01]  /*3d40*/  LDSM.16.M88.4 R92, [R112+0x1400] ;  /* 0x00140000705c783b */ /* 0x000ee20000000200 */
[C---:B-1----:R-:W-:Y:S06]  /*3d50*/  HMMA.16816.F32.BF16 R4, R96.reuse, R88, R4 ;  /* 0x000000586004723c */ /* 0x042fec0000041804 */
[C---:B------:R-:W-:Y:S01]  /*3d60*/  HMMA.16816.F32.BF16 R8, R96.reuse, R90, R8 ;  /* 0x0000005a6008723c */ /* 0x040fe20000041808 */
[----:B------:R-:W1:Y:S05]  /*3d70*/  LDSM.16.M88.4 R88, [R112+0x1800] ;  /* 0x001800007058783b */ /* 0x000e6a0000000200 */
[C---:B---3--:R-:W-:Y:S06]  /*3d80*/  HMMA.16816.F32.BF16 R12, R96.reuse, R92, R12 ;  /* 0x0000005c600c723c */ /* 0x048fec000004180c */
[C---:B------:R-:W-:Y:S01]  /*3d90*/  HMMA.16816.F32.BF16 R16, R96.reuse, R94, R16 ;  /* 0x0000005e6010723c */ /* 0x040fe20000041810 */
[----:B------:R-:W3:Y:S05]  /*3da0*/  LDSM.16.M88.4 R92, [R112+0x1c00] ;  /* 0x001c0000705c783b */ /* 0x000eea0000000200 */
[C---:B-1----:R-:W-:Y:S06]  /*3db0*/  HMMA.16816.F32.BF16 R20, R96.reuse, R88, R20 ;  /* 0x000000586014723c */ /* 0x042fec0000041814 */
[C---:B------:R-:W-:Y:S01]  /*3dc0*/  HMMA.16816.F32.BF16 R24, R96.reuse, R90, R24 ;  /* 0x0000005a6018723c */ /* 0x040fe20000041818 */
[----:B------:R-:W-:Y:S05]  /*3dd0*/  LDSM.16.M88.4 R88, [R111+0x1000] ;  /* 0x001000006f58783b */ /* 0x000fea0000000200 */
[C---:B---3--:R-:W-:Y:S06]  /*3de0*/  HMMA.16816.F32.BF16 R28, R96.reuse, R92, R28 ;  /* 0x0000005c601c723c */ /* 0x048fec000004181c */
        /* <DEDUP_REMOVED lines=34> */
[----:B------:R-:W3:Y:S01]  /*4010*/  LDSM.16.M88.4 R96, [R110+0x2c00] ;  /* 0x002c00006e60783b */ /* 0x000ee20000000200 */
[----:B------:R-:W-:Y:S04]  /*4020*/  DEPBAR.LE SB0, 0x0 ;  /* 0x000080000000791a */ /* 0x000fe80000000000 */
[----:B------:R-:W-:Y:S01]  /*4030*/  FMNMX.FTZ R0, R4, R85, !PT ;  /* 0x0000005504007209 */ /* 0x000fe20007810000 */
[----:B------:R-:W-:Y:S01]  /*4040*/  BAR.SYNC.DEFER_BLOCKING 0x0 ;  /* 0x0000000000007b1d */ /* 0x000fe20000010000 */
        /* <DEDUP_REMOVED lines=11> */
[C---:B-1----:R-:W-:Y:S05]  /*4100*/  HMMA.16816.F32.BF16 R20, R88.reuse, R92, R20 ;  /* 0x0000005c5814723c */ /* 0x042fea0000041814 */
[----:B------:R-:W-:Y:S01]  /*4110*/  FMNMX.FTZ R84, R16, R139, !PT ;  /* 0x0000008b10547209 */ /* 0x000fe20007810000 */
[C---:B------:R-:W-:Y:S05]  /*4120*/  HMMA.16816.F32.BF16 R24, R88.reuse, R94, R24 ;  /* 0x0000005e5818723c */ /* 0x040fea0000041818 */
[----:B------:R-:W-:Y:S01]  /*4130*/  FMNMX.FTZ R0, R18, R141, !PT ;  /* 0x0000008d12007209 */ /* 0x000fe20007810000 */
[C---:B---3--:R-:W-:Y:S05]  /*4140*/  HMMA.16816.F32.BF16 R28, R88.reuse, R96, R28 ;  /* 0x00000060581c723c */ /* 0x048fea000004181c */
        /* <DEDUP_REMOVED lines=18> */
[----:B--2---:R-:W-:Y:S06]  /*4270*/  @P0 BRA `(.L_x_857) ;  /* 0xfffffff400840947 */ /* 0x004fec000383ffff */
.L_x_856:
[----:B-1----:R-:W-:Y:S01]  /*4280*/  FMNMX.FTZ R89, R35, R2, !PT ;  /* 0x0000000223597209 */ /* 0x002fe20007810000 */
[----:B------:R-:W-:Y:S01]  /*4290*/  SHFL.BFLY PT, R88, R139, 0x2, 0x1f ;  /* 0x0c401f008b587f89 */ /* 0x000fe200000e0000 */
[----:B------:R-:W-:Y:S01]  /*42a0*/  LOP3.LUT R98, R131, UR26, R134, 0x96, !PT ;  /* 0x0000001a83627c12 */ /* 0x000fe2000f8e9686 */
[C---:B------:R-:W-:Y:S06]  /*42b0*/  IMAD.SHL.U32 R101, R126.reuse, 0x2, RZ ;  /* 0x000000027e657824 */ /* 0x040fec00078e00ff */
[----:B------:R-:W1:Y:S01]  /*42c0*/  SHFL.BFLY PT, R2, R89, 0x2, 0x1f ;  /* 0x0c401f0059027f89 */ /* 0x000e6200000e0000 */
[----:B------:R-:W-:Y:S01]  /*42d0*/  VIADD R126, R126, 0xffffffff ;  /* 0xffffffff7e7e7836 */ /* 0x000fe20000000000 */
[----:B------:R-:W-:Y:S01]  /*42e0*/  LOP3.LUT R90, R135, UR35, R101, 0x96, !PT ;  /* 0x00000023875a7c12 */ /* 0x000fe2000f8e9665 */
[----:B------:R-:W-:Y:S04]  /*42f0*/  IMAD.WIDE.U32 R98, R98, -0x326172a9, RZ ;  /* 0xcd9e8d5762627825 */ /* 0x000fe800078e00ff */
[----:B------:R-:W-:Y:S03]  /*4300*/  IMAD.WIDE.U32 R92, R90, -0x326172a9, RZ ;  /* 0xcd9e8d575a5c7825 */ /* 0x000fe600078e00ff */
[----:B------:R-:W-:Y:S02]  /*4310*/  LOP3.LUT R92, R99, UR25, R92, 0x96, !PT ;  /* 0x00000019635c7c12 */ /* 0x000fe4000f8e965c */
[----:B-1----:R-:W-:Y:S02]  /*4320*/  FMNMX.FTZ R87, R89, R2, !PT ;  /* 0x0000000259577209 */ /* 0x002fe40007810000 */
[----:B------:R-:W-:Y:S03]  /*4330*/  FMNMX.FTZ R91, R139, R88, !PT ;  /* 0x000000588b5b7209 */ /* 0x000fe60007810000 */
[----:B------:R-:W1:Y:S08]  /*4340*/  SHFL.BFLY PT, R86, R87, 0x1, 0x1f ;  /* 0x0c201f0057567f89 */ /* 0x000e7000000e0000 */
[----:B------:R-:W2:Y:S01]  /*4350*/  SHFL.BFLY PT, R88, R91, 0x1, 0x1f ;  /* 0x0c201f005b587f89 */ /* 0x000ea200000e0000 */
[----:B-1----:R-:W-:Y:S02]  /*4360*/  FMNMX.FTZ R0, R87, R86, !PT ;  /* 0x0000005657007209 */ /* 0x002fe40007810000 */
[----:B--2---:R-:W-:Y:S03]  /*4370*/  FMNMX.FTZ R2, R91, R88, !PT ;  /* 0x000000585b027209 */ /* 0x004fe60007810000 */
[----:B------:R-:W-:Y:S01]  /*4380*/  FADD.FTZ R3, -R0, R3 ;  /* 0x0000000300037221 */ /* 0x000fe20000010100 */
[----:B------:R-:W-:Y:S01]  /*4390*/  LOP3.LUT R88, R93, UR27, R132, 0x96, !PT ;  /* 0x0000001b5d587c12 */ /* 0x000fe2000f8e9684 */
[----:B------:R-:W-:Y:S01]  /*43a0*/  IMAD.WIDE.U32 R92, R92, -0x2daee0ad, RZ ;  /* 0xd2511f535c5c7825 */ /* 0x000fe200078e00ff */
[C---:B------:R-:W-:Y:S03]  /*43b0*/  FSETP.NEU.FTZ.AND P2, PT, R2.reuse, -INF , PT ;  /* 0xff8000000200780b */ /* 0x040fe60003f5d000 */
[----:B------:R-:W-:Y:S01]  /*43c0*/  FMUL.FTZ R100, R2, UR4 ;  /* 0x0000000402647c20 */ /* 0x000fe20008410000 */
[----:B------:R-:W-:Y:S04]  /*43d0*/  IMAD.WIDE.U32 R90, R88, -0x2daee0ad, RZ ;  /* 0xd2511f53585a7825 */ /* 0x000fe800078e00ff */
[C---:B------:R-:W-:Y:S01]  /*43e0*/  FMUL.FTZ R88, R0.reuse, UR4 ;  /* 0x0000000400587c20 */ /* 0x040fe20008410000 */
[----:B------:R-:W-:Y:S01]  /*43f0*/  FSETP.NEU.FTZ.AND P1, PT, R0, -INF , PT ;  /* 0xff8000000000780b */ /* 0x000fe20003f3d000 */
[----:B------:R-:W-:Y:S01]  /*4400*/  FADD.FTZ R84, -R2, R85 ;  /* 0x0000005502547221 */ /* 0x000fe20000010100 */
[----:B------:R-:W-:Y:S01]  /*4410*/  FSEL R100, R100, RZ, P2 ;  /* 0x000000ff64647208 */ /* 0x000fe20001000000 */
[----:B------:R-:W-:Y:S01]  /*4420*/  FMUL.FTZ R86, R3, UR4 ;  /* 0x0000000403567c20 */ /* 0x000fe20008410000 */
[----:B------:R-:W-:Y:S01]  /*4430*/  LOP3.LUT R91, R91, UR24, R130, 0x96, !PT ;  /* 0x000000185b5b7c12 */ /* 0x000fe2000f8e9682 */
[----:B------:R-:W-:Y:S01]  /*4440*/  FMUL.FTZ R85, R84, UR4 ;  /* 0x0000000454557c20 */ /* 0x000fe20008410000 */
[----:B------:R-:W-:Y:S01]  /*4450*/  LOP3.LUT R90, R93, UR22, R90, 0x96, !PT ;  /* 0x000000165d5a7c12 */ /* 0x000fe2000f8e965a */
[--C-:B------:R-:W-:Y:S01]  /*4460*/  FFMA.FTZ R105, R8, UR4, -R100.reuse ;  /* 0x0000000408697c23 */ /* 0x100fe20008010864 */
[----:B------:R-:W-:Y:S01]  /*4470*/  FSEL R88, R88, RZ, P1 ;  /* 0x000000ff58587208 */ /* 0x000fe20000800000 */
[----:B------:R-:W-:Y:S04]  /*4480*/  IMAD.WIDE.U32 R102, R91, -0x326172a9, RZ ;  /* 0xcd9e8d575b667825 */ /* 0x000fe800078e00ff */
[--C-:B------:R-:W-:Y:S01]  /*4490*/  FFMA.FTZ R94, R16, UR4, -R100.reuse ;  /* 0x00000004105e7c23 */ /* 0x100fe20008010864 */
[----:B------:R-:W1:Y:S01]  /*44a0*/  MUFU.EX2 R84, R85 ;  /* 0x0000005500547308 */ /* 0x000e620000000800 */
[----:B------:R-:W-:Y:S01]  /*44b0*/  FFMA.FTZ R16, R17, UR4, -R100 ;  /* 0x0000000411107c23 */ /* 0x000fe20008010864 */
[----:B------:R-:W-:Y:S01]  /*44c0*/  IMAD.WIDE.U32 R138, R90, -0x326172a9, RZ ;  /* 0xcd9e8d575a8a7825 */ /* 0x000fe200078e00ff */
[----:B------:R-:W-:Y:S03]  /*44d0*/  LOP3.LUT R91, R103, UR23, R98, 0x96, !PT ;  /* 0x00000017675b7c12 */ /* 0x000fe6000f8e9662 */
[--C-:B------:R-:W-:Y:S01]  /*44e0*/  FFMA.FTZ R103, R10, UR4, -R88.reuse ;  /* 0x000000040a677c23 */ /* 0x100fe20008010858 */
[----:B------:R-:W-:Y:S01]  /*44f0*/  FFMA.FTZ R104, R11, UR4, -R88 ;  /* 0x000000040b687c23 */ /* 0x000fe20008010858 */
[----:B------:R-:W-:Y:S01]  /*4500*/  FFMA.FTZ R95, R4, UR4, -R100 ;  /* 0x00000004045f7c23 */ /* 0x000fe20008010864 */
[----:B------:R-:W-:Y:S01]  /*4510*/  IMAD.WIDE.U32 R106, R91, -0x2daee0ad, RZ ;  /* 0xd2511f535b6a7825 */ /* 0x000fe200078e00ff */
[----:B------:R-:W-:Y:S03]  /*4520*/  MUFU.EX2 R105, R105 ;  /* 0x0000006900697308 */ /* 0x000fe60000000800 */
[--C-:B------:R-:W-:Y:S01]  /*4530*/  FFMA.FTZ R96, R6, UR4, -R88.reuse ;  /* 0x0000000406607c23 */ /* 0x100fe20008010858 */
[----:B------:R-:W-:Y:S01]  /*4540*/  FFMA.FTZ R7, R7, UR4, -R88 ;  /* 0x0000000407077c23 */ /* 0x000fe20008010858 */
[----:B------:R-:W-:Y:S01]  /*4550*/  LOP3.LUT R91, R107, UR20, R92, 0x96, !PT ;  /* 0x000000146b5b7c12 */ /* 0x000fe2000f8e965c */
[----:B------:R-:W-:Y:S01]  /*4560*/  FFMA.FTZ R28, R28, UR4, -R100 ;  /* 0x000000041c1c7c23 */ /* 0x000fe20008010864 */
[----:B------:R-:W-:Y:S01]  /*4570*/  LOP3.LUT R92, R139, UR21, R102, 0x96, !PT ;  /* 0x000000158b5c7c12 */ /* 0x000fe2000f8e9666 */
[----:B------:R-:W-:Y:S02]  /*4580*/  FFMA.FTZ R102, R9, UR4, -R100 ;  /* 0x0000000409667c23 */ /* 0x000fe40008010864 */
[----:B------:R-:W-:Y:S01]  /*4590*/  MUFU.EX2 R103, R103 ;  /* 0x0000006700677308 */ /* 0x000fe20000000800 */
[----:B------:R-:W-:Y:S04]  /*45a0*/  IMAD.WIDE.U32 R90, R91, -0x326172a9, RZ ;  /* 0xcd9e8d575b5a7825 */ /* 0x000fe800078e00ff */
[C---:B-1----:R-:W-:Y:S01]  /*45b0*/  FMUL.FTZ R36, R84.reuse, R36 ;  /* 0x0000002454247220 */ /* 0x042fe20000410000 */
[----:B------:R-:W-:Y:S01]  /*45c0*/  FMUL.FTZ R37, R84, R37 ;  /* 0x0000002554257220 */ /* 0x000fe20000410000 */
[----:B------:R-:W-:Y:S01]  /*45d0*/  IMAD.WIDE.U32 R92, R92, -0x2daee0ad, RZ ;  /* 0xd2511f535c5c7825 */ /* 0x000fe200078e00ff */
[----:B------:R-:W-:Y:S02]  /*45e0*/  LOP3.LUT R91, R91, UR19, R138, 0x96, !PT ;  /* 0x000000135b5b7c12 */ /* 0x000fe4000f8e968a */
[----:B------:R-:W1:Y:S01]  /*45f0*/  MUFU.EX2 R102, R102 ;  /* 0x0000006600667308 */ /* 0x000e620000000800 */
[----:B------:R-:W-:Y:S01]  /*4600*/  FFMA.FTZ R138, R5, UR4, -R100 ;  /* 0x00000004058a7c23 */ /* 0x000fe20008010864 */
[----:B------:R-:W-:Y:S01]  /*4610*/  LOP3.LUT R106, R93, UR18, R106, 0x96, !PT ;  /* 0x000000125d6a7c12 */ /* 0x000fe2000f8e966a */
[----:B------:R-:W-:Y:S01]  /*4620*/  FFMA.FTZ R93, R18, UR4, -R88 ;  /* 0x00000004125d7c23 */ /* 0x000fe20008010858 */
[C---:B------:R-:W-:Y:S01]  /*4630*/  FMUL.FTZ R40, R84.reuse, R40 ;  /* 0x0000002854287220 */ /* 0x040fe20000410000 */
[C---:B------:R-:W-:Y:S01]  /*4640*/  FMUL.FTZ R41, R84.reuse, R41 ;  /* 0x0000002954297220 */ /* 0x040fe20000410000 */
[----:B------:R-:W-:Y:S01]  /*4650*/  FMUL.FTZ R44, R84, R44 ;  /* 0x0000002c542c7220 */ /* 0x000fe20000410000 */
[----:B------:R-:W-:Y:S03]  /*4660*/  IMAD.WIDE.U32 R106, R106, -0x326172a9, RZ ;  /* 0xcd9e8d576a6a7825 */ /* 0x000fe600078e00ff */
[----:B------:R-:W2:Y:S01]  /*4670*/  MUFU.EX2 R104, R104 ;  /* 0x0000006800687308 */ /* 0x000ea20000000800 */
[C---:B------:R-:W-:Y:S01]  /*4680*/  FMUL.FTZ R45, R84.reuse, R45 ;  /* 0x0000002d542d7220 */ /* 0x040fe20000410000 */
[----:B------:R-:W-:Y:S01]  /*4690*/  FMUL.FTZ R48, R84, R48 ;  /* 0x0000003054307220 */ /* 0x000fe20000410000 */
[----:B------:R-:W-:Y:S01]  /*46a0*/  LOP3.LUT R8, R106, 0xffff, RZ, 0xc0, !PT ;  /* 0x0000ffff6a087812 */ /* 0x000fe200078ec0ff */
[----:B------:R-:W-:Y:S01]  /*46b0*/  FMUL.FTZ R49, R84, R49 ;  /* 0x0000003154317220 */ /* 0x000fe20000410000 */
[----:B------:R-:W-:Y:S01]  /*46c0*/  LOP3.LUT R97, R107, UR29, R90, 0x96, !PT ;  /* 0x0000001d6b617c12 */ /* 0x000fe2000f8e965a */
[----:B------:R-:W-:Y:S01]  /*46d0*/  IMAD.U32 R90, RZ, RZ, UR30 ;  /* 0x0000001eff5a7e24 */ /* 0x000fe2000f8e00ff */
[----:B------:R-:W-:Y:S03]  /*46e0*/  LOP3.LUT R9, R106, 0xff, RZ, 0xc0, !PT ;  /* 0x000000ff6a097812 */ /* 0x000fe600078ec0ff */
[----:B------:R-:W-:Y:S01]  /*46f0*/  MUFU.EX2 R94, R94 ;  /* 0x0000005e005e7308 */ /* 0x000fe20000000800 */
[----:B------:R-:W-:Y:S01]  /*4700*/  SHF.R.U32.HI R8, RZ, 0x8, R8 ;  /* 0x00000008ff087819 */ /* 0x000fe20000011608 */
[----:B------:R-:W-:Y:S01]  /*4710*/  FMUL.FTZ R52, R84, R52 ;  /* 0x0000003454347220 */ /* 0x000fe20000410000 */
[----:B------:R-:W-:Y:S01]  /*4720*/  PRMT R90, R90, R123, UR30 ;  /* 0x0000001e5a5a7e16 */ /* 0x000fe2000800007b */
[C---:B------:R-:W-:Y:S01]  /*4730*/  FMUL.FTZ R53, R84.reuse, R53 ;  /* 0x0000003554357220 */ /* 0x040fe20000410000 */
[----:B------:R-:W-:Y:S01]  /*4740*/  PRMT R9, R9, 0x5410, R8 ;  /* 0x0000541009097816 */ /* 0x000fe20000000008 */
[C---:B------:R-:W-:Y:S01]  /*4750*/  FMUL.FTZ R56, R84.reuse, R56 ;  /* 0x0000003854387220 */ /* 0x040fe20000410000 */
[--C-:B------:R-:W-:Y:S03]  /*4760*/  SHF.R.U32.HI R8, RZ, 0x10, R106.reuse ;  /* 0x00000010ff087819 */ /* 0x100fe6000001166a */
[----:B------:R-:W-:Y:S01]  /*4770*/  MUFU.EX2 R93, R93 ;  /* 0x0000005d005d7308 */ /* 0x000fe20000000800 */
[----:B------:R-:W-:Y:S01]  /*4780*/  LOP3.LUT R5, R97, 0xff, RZ, 0xc0, !PT ;  /* 0x000000ff61057812 */ /* 0x000fe200078ec0ff */
[C---:B------:R-:W-:Y:S01]  /*4790*/  FMUL.FTZ R57, R84.reuse, R57 ;  /* 0x0000003954397220 */ /* 0x040fe20000410000 */
[--C-:B------:R-:W-:Y:S01]  /*47a0*/  HSET2.LE.AND R10, R9, R90.reuse, PT ;  /* 0x0000005a090a7233 */ /* 0x100fe20003803000 */
[----:B------:R-:W-:Y:S01]  /*47b0*/  FMUL.FTZ R60, R84, R60 ;  /* 0x0000003c543c7220 */ /* 0x000fe20000410000 */
[----:B-1----:R-:W-:Y:S01]  /*47c0*/  F2FP.BF16.F32.PACK_AB R9, R102, R105 ;  /* 0x000000696609723e */ /* 0x002fe200000010ff */
[----:B------:R-:W-:Y:S01]  /*47d0*/  FMUL.FTZ R61, R84, R61 ;  /* 0x0000003d543d7220 */ /* 0x000fe20000410000 */
[----:B------:R-:W-:Y:S03]  /*47e0*/  LOP3.LUT R8, R8, 0xff, RZ, 0xc0, !PT ;  /* 0x000000ff08087812 */ /* 0x000fe600078ec0ff */
[----:B------:R-:W1:Y:S01]  /*47f0*/  MUFU.EX2 R95, R95 ;  /* 0x0000005f005f7308 */ /* 0x000e620000000800 */
[----:B------:R-:W-:Y:S01]  /*4800*/  LOP3.LUT R10, R10, R9, RZ, 0xc0, !PT ;  /* 0x000000090a0a7212 */ /* 0x000fe200078ec0ff */
[C---:B------:R-:W-:Y:S01]  /*4810*/  FMUL.FTZ R64, R84.reuse, R64 ;  /* 0x0000004054407220 */ /* 0x040fe20000410000 */
[----:B------:R-:W-:Y:S01]  /*4820*/  SHF.R.U32.HI R9, RZ, 0x18, R106 ;  /* 0x00000018ff097819 */ /* 0x000fe2000001166a */
[----:B------:R-:W-:Y:S04]  /*4830*/  IMAD.WIDE.U32 R106, R91, -0x2daee0ad, RZ ;  /* 0xd2511f535b6a7825 */ /* 0x000fe800078e00ff */
[----:B------:R-:W-:Y:S01]  /*4840*/  FMUL.FTZ R65, R84, R65 ;  /* 0x0000004154417220 */ /* 0x000fe20000410000 */
[----:B------:R-:W-:Y:S01]  /*4850*/  PRMT R9, R8, 0x5410, R9 ;  /* 0x0000541008097816 */ /* 0x000fe20000000009 */
[----:B------:R-:W3:Y:S01]  /*4860*/  MUFU.EX2 R91, R16 ;  /* 0x00000010005b7308 */ /* 0x000ee20000000800 */
[----:B--2---:R-:W-:Y:S01]  /*4870*/  F2FP.BF16.F32.PACK_AB R8, R104, R103 ;  /* 0x000000676808723e */ /* 0x004fe200000010ff */
[C---:B------:R-:W-:Y:S01]  /*4880*/  FMUL.FTZ R68, R84.reuse, R68 ;  /* 0x0000004454447220 */ /* 0x040fe20000410000 */
[----:B------:R-:W-:Y:S01]  /*4890*/  LOP3.LUT R17, R107, UR28, R92, 0x96, !PT ;  /* 0x0000001c6b117c12 */ /* 0x000fe2000f8e965c */
[----:B------:R-:W-:Y:S01]  /*48a0*/  FFMA.FTZ R92, R19, UR4, -R88 ;  /* 0x00000004135c7c23 */ /* 0x000fe20008010858 */
[--C-:B------:R-:W-:Y:S01]  /*48b0*/  HSET2.LE.AND R11, R9, R90.reuse, PT ;  /* 0x0000005a090b7233 */ /* 0x100fe20003803000 */
[----:B------:R-:W-:Y:S01]  /*48c0*/  FMUL.FTZ R69, R84, R69 ;  /* 0x0000004554457220 */ /* 0x000fe20000410000 */
[----:B------:R-:W-:Y:S03]  /*48d0*/  LOP3.LUT R9, R106, 0xffff, RZ, 0xc0, !PT ;  /* 0x0000ffff6a097812 */ /* 0x000fe600078ec0ff */
[----:B------:R-:W-:Y:S01]  /*48e0*/  MUFU.EX2 R138, R138 ;  /* 0x0000008a008a7308 */ /* 0x000fe20000000800 */
[C---:B-1----:R-:W-:Y:S01]  /*48f0*/  FFMA.FTZ R137, R84.reuse, R137, R95 ;  /* 0x0000008954897223 */ /* 0x042fe2000001005f */
[----:B------:R-:W-:Y:S01]  /*4900*/  LOP3.LUT R11, R11, R8, RZ, 0xc0, !PT ;  /* 0x000000080b0b7212 */ /* 0x000fe200078ec0ff */
[----:B------:R-:W-:Y:S01]  /*4910*/  FMUL.FTZ R72, R84, R72 ;  /* 0x0000004854487220 */ /* 0x000fe20000410000 */
[----:B------:R-:W-:Y:S01]  /*4920*/  LOP3.LUT R8, R106, 0xff, RZ, 0xc0, !PT ;  /* 0x000000ff6a087812 */ /* 0x000fe200078ec0ff */
[C---:B------:R-:W-:Y:S01]  /*4930*/  FMUL.FTZ R73, R84.reuse, R73 ;  /* 0x0000004954497220 */ /* 0x040fe20000410000 */
[----:B------:R-:W-:Y:S01]  /*4940*/  SHF.R.U32.HI R9, RZ, 0x8, R9 ;  /* 0x00000008ff097819 */ /* 0x000fe20000011609 */
[C---:B------:R-:W-:Y:S03]  /*4950*/  FMUL.FTZ R76, R84.reuse, R76 ;  /* 0x0000004c544c7220 */ /* 0x040fe60000410000 */
[----:B------:R-:W1:Y:S01]  /*4960*/  MUFU.EX2 R92, R92 ;  /* 0x0000005c005c7308 */ /* 0x000e620000000800 */
[----:B------:R-:W-:Y:S01]  /*4970*/  FMUL.FTZ R77, R84, R77 ;  /* 0x0000004d544d7220 */ /* 0x000fe20000410000 */
[----:B------:R-:W-:Y:S01]  /*4980*/  PRMT R9, R8, 0x5410, R9 ;  /* 0x0000541008097816 */ /* 0x000fe20000000009 */
[C---:B------:R-:W-:Y:S01]  /*4990*/  FMUL.FTZ R80, R84.reuse, R80 ;  /* 0x0000005054507220 */ /* 0x040fe20000410000 */
[--C-:B------:R-:W-:Y:S01]  /*49a0*/  SHF.R.U32.HI R8, RZ, 0x10, R106.reuse ;  /* 0x00000010ff087819 */ /* 0x100fe2000001166a */
[----:B------:R-:W-:Y:S01]  /*49b0*/  FMUL.FTZ R81, R84, R81 ;  /* 0x0000005154517220 */ /* 0x000fe20000410000 */
[----:B------:R-:W-:Y:S01]  /*49c0*/  SHF.R.U32.HI R106, RZ, 0x18, R106 ;  /* 0x00000018ff6a7819 */ /* 0x000fe2000001166a */
[----:B------:R-:W-:Y:S01]  /*49d0*/  FFMA.FTZ R29, R29, UR4, -R100 ;  /* 0x000000041d1d7c23 */ /* 0x000fe20008010864 */
[--C-:B------:R-:W-:Y:S02]  /*49e0*/  HSET2.LE.AND R18, R9, R90.reuse, PT ;  /* 0x0000005a09127233 */ /* 0x100fe40003803000 */
[----:B------:R-:W-:Y:S01]  /*49f0*/  MUFU.EX2 R96, R96 ;  /* 0x0000006000607308 */ /* 0x000fe20000000800 */
[----:B---3--:R-:W-:Y:S01]  /*4a00*/  F2FP.BF16.F32.PACK_AB R9, R91, R94 ;  /* 0x0000005e5b09723e */ /* 0x008fe200000010ff */
[----:B------:R-:W-:Y:S01]  /*4a10*/  FFMA.FTZ R107, R31, UR4, -R88 ;  /* 0x000000041f6b7c23 */ /* 0x000fe20008010858 */
[----:B------:R-:W-:Y:S02]  /*4a20*/  IMAD.MOV.U32 R85, RZ, RZ, R2 ;  /* 0x000000ffff557224 */ /* 0x000fe400078e0002 */
[----:B------:R-:W-:Y:S02]  /*4a30*/  LOP3.LUT R18, R18, R9, RZ, 0xc0, !PT ;  /* 0x0000000912127212 */ /* 0x000fe400078ec0ff */
[----:B------:R-:W-:Y:S03]  /*4a40*/  LOP3.LUT R9, R8, 0xff, RZ, 0xc0, !PT ;  /* 0x000000ff08097812 */ /* 0x000fe600078ec0ff */
[----:B------:R-:W-:Y:S01]  /*4a50*/  MUFU.EX2 R7, R7 ;  /* 0x0000000700077308 */ /* 0x000fe20000000800 */
[----:B-1----:R-:W-:Y:S02]  /*4a60*/  F2FP.BF16.F32.PACK_AB R8, R92, R93 ;  /* 0x0000005d5c08723e */ /* 0x002fe400000010ff */
[----:B------:R-:W-:Y:S01]  /*4a70*/  PRMT R9, R9, 0x5410, R106 ;  /* 0x0000541009097816 */ /* 0x000fe2000000006a */
[----:B------:R-:W-:Y:S04]  /*4a80*/  FFMA.FTZ R106, R12, UR4, -R100 ;  /* 0x000000040c6a7c23 */ /* 0x000fe80008010864 */
[--C-:B------:R-:W-:Y:S02]  /*4a90*/  HSET2.LE.AND R19, R9, R90.reuse, PT ;  /* 0x0000005a09137233 */ /* 0x100fe40003803000 */
[----:B------:R-:W1:Y:S03]  /*4aa0*/  MUFU.EX2 R3, R86 ;  /* 0x0000005600037308 */ /* 0x000e660000000800 */
[----:B------:R-:W-:Y:S02]  /*4ab0*/  LOP3.LUT R19, R19, R8, RZ, 0xc0, !PT ;  /* 0x0000000813137212 */ /* 0x000fe400078ec0ff */
[----:B------:R-:W-:Y:S05]  /*4ac0*/  LOP3.LUT R8, R97, 0xffff, RZ, 0xc0, !PT ;  /* 0x0000ffff61087812 */ /* 0x000fea00078ec0ff */
[----:B------:R-:W-:Y:S01]  /*4ad0*/  MUFU.EX2 R106, R106 ;  /* 0x0000006a006a7308 */ /* 0x000fe20000000800 */
[----:B------:R-:W-:Y:S04]  /*4ae0*/  SHF.R.U32.HI R8, RZ, 0x8, R8 ;  /* 0x00000008ff087819 */ /* 0x000fe80000011608 */
[----:B------:R-:W-:Y:S05]  /*4af0*/  PRMT R5, R5, 0x5410, R8 ;  /* 0x0000541005057816 */ /* 0x000fea0000000008 */
[----:B------:R-:W-:Y:S01]  /*4b00*/  MUFU.EX2 R107, R107 ;  /* 0x0000006b006b7308 */ /* 0x000fe20000000800 */
[C---:B-1----:R-:W-:Y:S01]  /*4b10*/  FFMA.FTZ R136, R3.reuse, R136, R96 ;  /* 0x0000008803887223 */ /* 0x042fe20000010060 */
[C---:B------:R-:W-:Y:S01]  /*4b20*/  FMUL.FTZ R38, R3.reuse, R38 ;  /* 0x0000002603267220 */ /* 0x040fe20000410000 */
[--C-:B------:R-:W-:Y:S01]  /*4b30*/  HSET2.LE.AND R8, R5, R90.reuse, PT ;  /* 0x0000005a05087233 */ /* 0x100fe20003803000 */
[----:B------:R-:W-:Y:S01]  /*4b40*/  FMUL.FTZ R39, R3, R39 ;  /* 0x0000002703277220 */ /* 0x000fe20000410000 */
[----:B------:R-:W-:Y:S01]  /*4b50*/  F2FP.BF16.F32.PACK_AB R5, R138, R95 ;  /* 0x0000005f8a05723e */ /* 0x000fe200000010ff */
[----:B------:R-:W-:Y:S01]  /*4b60*/  FFMA.FTZ R95, R13, UR4, -R100 ;  /* 0x000000040d5f7c23 */ /* 0x000fe20008010864 */
[C---:B------:R-:W-:Y:S01]  /*4b70*/  FMUL.FTZ R42, R3.reuse, R42 ;  /* 0x0000002a032a7220 */ /* 0x040fe20000410000 */
[C---:B------:R-:W-:Y:S01]  /*4b80*/  FMUL.FTZ R43, R3.reuse, R43 ;  /* 0x0000002b032b7220 */ /* 0x040fe20000410000 */
[----:B------:R-:W-:Y:S01]  /*4b90*/  LOP3.LUT R8, R8, R5, RZ, 0xc0, !PT ;  /* 0x0000000508087212 */ /* 0x000fe200078ec0ff */
[C---:B------:R-:W-:Y:S01]  /*4ba0*/  FMUL.FTZ R46, R3.reuse, R46 ;  /* 0x0000002e032e7220 */ /* 0x040fe20000410000 */
[--C-:B------:R-:W-:Y:S01]  /*4bb0*/  SHF.R.U32.HI R5, RZ, 0x10, R97.reuse ;  /* 0x00000010ff057819 */ /* 0x100fe20000011661 */
[----:B------:R-:W1:Y:S01]  /*4bc0*/  MUFU.EX2 R95, R95 ;  /* 0x0000005f005f7308 */ /* 0x000e620000000800 */
[----:B------:R-:W-:Y:S01]  /*4bd0*/  SHF.R.U32.HI R97, RZ, 0x18, R97 ;  /* 0x00000018ff617819 */ /* 0x000fe20000011661 */
[----:B------:R-:W-:Y:S01]  /*4be0*/  FMUL.FTZ R47, R3, R47 ;  /* 0x0000002f032f7220 */ /* 0x000fe20000410000 */
[----:B------:R-:W-:Y:S01]  /*4bf0*/  LOP3.LUT R12, R5, 0xff, RZ, 0xc0, !PT ;  /* 0x000000ff050c7812 */ /* 0x000fe200078ec0ff */
[----:B------:R-:W-:Y:S01]  /*4c00*/  FMUL.FTZ R50, R3, R50 ;  /* 0x0000003203327220 */ /* 0x000fe20000410000 */
[----:B------:R-:W-:Y:S01]  /*4c10*/  LOP3.LUT R5, R17, 0xff, RZ, 0xc0, !PT ;  /* 0x000000ff11057812 */ /* 0x000fe200078ec0ff */
[----:B------:R-:W-:Y:S01]  /*4c20*/  FMUL.FTZ R51, R3, R51 ;  /* 0x0000003303337220 */ /* 0x000fe20000410000 */
[----:B------:R-:W-:Y:S01]  /*4c30*/  PRMT R9, R12, 0x5410, R97 ;  /* 0x000054100c097816 */ /* 0x000fe20000000061 */
[--C-:B------:R-:W-:Y:S01]  /*4c40*/  FFMA.FTZ R97, R14, UR4, -R88.reuse ;  /* 0x000000040e617c23 */ /* 0x100fe20008010858 */
[----:B------:R-:W-:Y:S01]  /*4c50*/  F2FP.BF16.F32.PACK_AB R12, R7, R96 ;  /* 0x00000060070c723e */ /* 0x000fe200000010ff */
[----:B------:R-:W-:Y:S01]  /*4c60*/  FFMA.FTZ R96, R15, UR4, -R88 ;  /* 0x000000040f607c23 */ /* 0x000fe20008010858 */
[C---:B------:R-:W-:Y:S01]  /*4c70*/  FMUL.FTZ R54, R3.reuse, R54 ;  /* 0x0000003603367220 */ /* 0x040fe20000410000 */
[--C-:B------:R-:W-:Y:S01]  /*4c80*/  HSET2.LE.AND R9, R9, R90.reuse, PT ;  /* 0x0000005a09097233 */ /* 0x100fe20003803000 */
[C---:B------:R-:W-:Y:S01]  /*4c90*/  FMUL.FTZ R55, R3.reuse, R55 ;  /* 0x0000003703377220 */ /* 0x040fe20000410000 */
[----:B------:R-:W-:Y:S01]  /*4ca0*/  MUFU.EX2 R97, R97 ;  /* 0x0000006100617308 */ /* 0x000fe20000000800 */
[C---:B------:R-:W-:Y:S01]  /*4cb0*/  FMUL.FTZ R58, R3.reuse, R58 ;  /* 0x0000003a033a7220 */ /* 0x040fe20000410000 */
[----:B------:R-:W-:Y:S01]  /*4cc0*/  FMUL.FTZ R59, R3, R59 ;  /* 0x0000003b033b7220 */ /* 0x000fe20000410000 */
[----:B------:R-:W-:Y:S01]  /*4cd0*/  LOP3.LUT R9, R9, R12, RZ, 0xc0, !PT ;  /* 0x0000000c09097212 */ /* 0x000fe200078ec0ff */
[----:B------:R-:W-:Y:S01]  /*4ce0*/  FMUL.FTZ R62, R3, R62 ;  /* 0x0000003e033e7220 */ /* 0x000fe20000410000 */
[----:B------:R-:W-:Y:S01]  /*4cf0*/  LOP3.LUT R12, R17, 0xffff, RZ, 0xc0, !PT ;  /* 0x0000ffff110c7812 */ /* 0x000fe200078ec0ff */
[C---:B------:R-:W-:Y:S01]  /*4d00*/  FMUL.FTZ R63, R3.reuse, R63 ;  /* 0x0000003f033f7220 */ /* 0x040fe20000410000 */
[C---:B------:R-:W-:Y:S03]  /*4d10*/  FMUL.FTZ R66, R3.reuse, R66 ;  /* 0x0000004203427220 */ /* 0x040fe60000410000 */
[----:B------:R-:W2:Y:S01]  /*4d20*/  MUFU.EX2 R96, R96 ;  /* 0x0000006000607308 */ /* 0x000ea20000000800 */
[----:B------:R-:W-:Y:S01]  /*4d30*/  SHF.R.U32.HI R12, RZ, 0x8, R12 ;  /* 0x00000008ff0c7819 */ /* 0x000fe2000001160c */
[C---:B------:R-:W-:Y:S01]  /*4d40*/  FMUL.FTZ R67, R3.reuse, R67 ;  /* 0x0000004303437220 */ /* 0x040fe20000410000 */
[C---:B------:R-:W-:Y:S01]  /*4d50*/  FMUL.FTZ R70, R3.reuse, R70 ;  /* 0x0000004603467220 */ /* 0x040fe20000410000 */
[----:B------:R-:W-:Y:S01]  /*4d60*/  FMUL.FTZ R71, R3, R71 ;  /* 0x0000004703477220 */ /* 0x000fe20000410000 */
[----:B------:R-:W-:Y:S01]  /*4d70*/  PRMT R5, R5, 0x5410, R12 ;  /* 0x0000541005057816 */ /* 0x000fe2000000000c */
[C---:B------:R-:W-:Y:S01]  /*4d80*/  FMUL.FTZ R74, R3.reuse, R74 ;  /* 0x0000004a034a7220 */ /* 0x040fe20000410000 */
[C---:B------:R-:W-:Y:S01]  /*4d90*/  FMUL.FTZ R75, R3.reuse, R75 ;  /* 0x0000004b034b7220 */ /* 0x040fe20000410000 */
[C---:B------:R-:W-:Y:S01]  /*4da0*/  FMUL.FTZ R78, R3.reuse, R78 ;  /* 0x0000004e034e7220 */ /* 0x040fe20000410000 */
[C---:B------:R-:W-:Y:S01]  /*4db0*/  FMUL.FTZ R79, R3.reuse, R79 ;  /* 0x0000004f034f7220 */ /* 0x040fe20000410000 */
[--C-:B------:R-:W-:Y:S01]  /*4dc0*/  HSET2.LE.AND R16, R5, R90.reuse, PT ;  /* 0x0000005a05107233 */ /* 0x100fe20003803000 */
[----:B------:R-:W-:Y:S01]  /*4dd0*/  FMUL.FTZ R82, R3, R82 ;  /* 0x0000005203527220 */ /* 0x000fe20000410000 */
[----:B-1----:R-:W-:Y:S01]  /*4de0*/  F2FP.BF16.F32.PACK_AB R5, R95, R106 ;  /* 0x0000006a5f05723e */ /* 0x002fe200000010ff */
[----:B------:R-:W-:Y:S01]  /*4df0*/  FMUL.FTZ R83, R3, R83 ;  /* 0x0000005303537220 */ /* 0x000fe20000410000 */
[----:B------:R-:W-:Y:S01]  /*4e00*/  FADD.FTZ R136, R7, R136 ;  /* 0x0000008807887221 */ /* 0x000fe20000010000 */
[----:B------:R-:W-:Y:S01]  /*4e10*/  FADD.FTZ R138, R138, R137 ;  /* 0x000000898a8a7221 */ /* 0x000fe20000010000 */
[----:B------:R-:W-:Y:S01]  /*4e20*/  LOP3.LUT R16, R16, R5, RZ, 0xc0, !PT ;  /* 0x0000000510107212 */ /* 0x000fe200078ec0ff */
[----:B------:R-:W-:Y:S01]  /*4e30*/  FFMA.FTZ R137, R32, UR4, -R100 ;  /* 0x0000000420897c23 */ /* 0x000fe20008010864 */
[--C-:B------:R-:W-:Y:S01]  /*4e40*/  SHF.R.U32.HI R5, RZ, 0x10, R17.reuse ;  /* 0x00000010ff057819 */ /* 0x100fe20000011611 */
[----:B------:R-:W-:Y:S01]  /*4e50*/  FADD.FTZ R105, R105, R138 ;  /* 0x0000008a69697221 */ /* 0x000fe20000010000 */
[----:B------:R-:W-:Y:S01]  /*4e60*/  SHF.R.U32.HI R17, RZ, 0x18, R17 ;  /* 0x00000018ff117819 */ /* 0x000fe20000011611 */
[----:B------:R-:W-:Y:S01]  /*4e70*/  IMAD.MOV.U32 R3, RZ, RZ, R0 ;  /* 0x000000ffff037224 */ /* 0x000fe200078e0000 */
[----:B------:R-:W-:Y:S01]  /*4e80*/  LOP3.LUT R12, R5, 0xff, RZ, 0xc0, !PT ;  /* 0x000000ff050c7812 */ /* 0x000fe200078ec0ff */
[----:B------:R-:W-:Y:S02]  /*4e90*/  VIADD R5, R101, 0x1 ;  /* 0x0000000165057836 */ /* 0x000fe40000000000 */
[--C-:B------:R-:W-:Y:S01]  /*4ea0*/  FFMA.FTZ R101, R20, UR4, -R100.reuse ;  /* 0x0000000414657c23 */ /* 0x100fe20008010864 */
[----:B------:R-:W-:Y:S01]  /*4eb0*/  FADD.FTZ R105, R102, R105 ;  /* 0x0000006966697221 */ /* 0x000fe20000010000 */
[----:B------:R-:W-:Y:S01]  /*4ec0*/  PRMT R17, R12, 0x5410, R17 ;  /* 0x000054100c117816 */ /* 0x000fe20000000011 */
[----:B------:R-:W-:Y:S01]  /*4ed0*/  MUFU.EX2 R137, R137 ;  /* 0x0000008900897308 */ /* 0x000fe20000000800 */
[----:B--2---:R-:W-:Y:S02]  /*4ee0*/  F2FP.BF16.F32.PACK_AB R12, R96, R97 ;  /* 0x00000061600c723e */ /* 0x004fe400000010ff */
[----:B------:R-:W-:Y:S02]  /*4ef0*/  LOP3.LUT R5, R135, UR35, R5, 0x96, !PT ;  /* 0x0000002387057c12 */ /* 0x000fe4000f8e9605 */
[--C-:B------:R-:W-:Y:S05]  /*4f00*/  HSET2.LE.AND R17, R17, R90.reuse, PT ;  /* 0x0000005a11117233 */ /* 0x100fea0003803000 */
[----:B------:R-:W-:Y:S01]  /*4f10*/  MUFU.EX2 R101, R101 ;  /* 0x0000006500657308 */ /* 0x000fe20000000800 */
[----:B------:R-:W-:Y:S02]  /*4f20*/  LOP3.LUT R17, R17, R12, RZ, 0xc0, !PT ;  /* 0x0000000c11117212 */ /* 0x000fe400078ec0ff */
[----:B------:R-:W1:Y:S02]  /*4f30*/  LDSM.16.MT88.4 R12, [R109+0x6000] ;  /* 0x006000006d0c783b */ /* 0x000e640000004200 */
        /* <DEDUP_REMOVED lines=17> */
[----:B------:R-:W1:Y:S04]  /*5050*/  LDSM.16.MT88.4 R8, [R109+0x6400] ;  /* 0x006400006d08783b */ /* 0x000e680000004200 */
[--C-:B------:R-:W-:Y:S01]  /*5060*/  FFMA.FTZ R12, R24, UR4, -R100.reuse ;  /* 0x00000004180c7c23 */ /* 0x100fe20008010864 */
[--C-:B------:R-:W-:Y:S03]  /*5070*/  FFMA.FTZ R13, R21, UR4, -R100.reuse ;  /* 0x00000004150d7c23 */ /* 0x100fe60008010864 */
[----:B------:R-:W-:Y:S02]  /*5080*/  MUFU.EX2 R102, R12 ;  /* 0x0000000c00667308 */ /* 0x000fe40000000800 */
[----:B------:R-:W-:Y:S04]  /*5090*/  IMAD.WIDE.U32 R14, R5, -0x326172a9, RZ ;  /* 0xcd9e8d57050e7825 */ /* 0x000fe800078e00ff */
[--C-:B------:R-:W-:Y:S01]  /*50a0*/  FFMA.FTZ R5, R25, UR4, -R100.reuse ;  /* 0x0000000419057c23 */ /* 0x100fe20008010864 */
[----:B------:R-:W-:Y:S01]  /*50b0*/  FFMA.FTZ R100, R33, UR4, -R100 ;  /* 0x0000000421647c23 */ /* 0x000fe20008010864 */
[----:B------:R-:W-:Y:S02]  /*50c0*/  LOP3.LUT R140, R15, UR27, R132, 0x96, !PT ;  /* 0x0000001b0f8c7c12 */ /* 0x000fe4000f8e9684 */
[----:B------:R-:W-:Y:S01]  /*50d0*/  MUFU.EX2 R33, R5 ;  /* 0x0000000500217308 */ /* 0x000fe20000000800 */
[----:B------:R-:W-:Y:S02]  /*50e0*/  LOP3.LUT R14, R99, UR25, R14, 0x96, !PT ;  /* 0x00000019630e7c12 */ /* 0x000fe4000f8e960e */
[----:B------:R-:W-:Y:S04]  /*50f0*/  IMAD.WIDE.U32 R140, R140, -0x2daee0ad, RZ ;  /* 0xd2511f538c8c7825 */ /* 0x000fe800078e00ff */
[----:B------:R-:W-:Y:S01]  /*5100*/  IMAD.WIDE.U32 R14, R14, -0x2daee0ad, RZ ;  /* 0xd2511f530e0e7825 */ /* 0x000fe200078e00ff */
[----:B------:R-:W-:Y:S02]  /*5110*/  LOP3.LUT R7, R141, UR24, R130, 0x96, !PT ;  /* 0x000000188d077c12 */ /* 0x000fe4000f8e9682 */
[----:B------:R-:W-:Y:S02]  /*5120*/  MUFU.EX2 R100, R100 ;  /* 0x0000006400647308 */ /* 0x000fe40000000800 */
[----:B------:R-:W-:Y:S01]  /*5130*/  LOP3.LUT R20, R15, UR22, R140, 0x96, !PT ;  /* 0x000000160f147c12 */ /* 0x000fe2000f8e968c */
[----:B------:R-:W-:Y:S01]  /*5140*/  FADD.FTZ R15, R103, R136 ;  /* 0x00000088670f7221 */ /* 0x000fe20000010000 */
[----:B------:R-:W-:Y:S04]  /*5150*/  IMAD.WIDE.U32 R138, R7, -0x326172a9, RZ ;  /* 0xcd9e8d57078a7825 */ /* 0x000fe800078e00ff */
[--C-:B------:R-:W-:Y:S01]  /*5160*/  FFMA.FTZ R103, R26, UR4, -R88.reuse ;  /* 0x000000041a677c23 */ /* 0x100fe20008010858 */
[----:B------:R-:W-:Y:S01]  /*5170*/  FADD.FTZ R26, R106, R105 ;  /* 0x000000696a1a7221 */ /* 0x000fe20000010000 */
[----:B------:R-:W-:Y:S01]  /*5180*/  IMAD.WIDE.U32 R20, R20, -0x326172a9, RZ ;  /* 0xcd9e8d5714147825 */ /* 0x000fe200078e00ff */
[----:B------:R-:W-:Y:S03]  /*5190*/  MUFU.EX2 R105, R29 ;  /* 0x0000001d00697308 */ /* 0x000fe60000000800 */
[----:B------:R-:W-:Y:S01]  /*51a0*/  FFMA.FTZ R106, R30, UR4, -R88 ;  /* 0x000000041e6a7c23 */ /* 0x000fe20008010858 */
[----:B------:R-:W-:Y:S01]  /*51b0*/  FADD.FTZ R95, R95, R26 ;  /* 0x0000001a5f5f7221 */ /* 0x000fe20000010000 */
[C---:B-1----:R-:W-:Y:S05]  /*51c0*/  HMMA.16816.F32.BF16 R36, R16.reuse, R8, R36 ;  /* 0x000000081024723c */ /* 0x042fea0000041824 */
[----:B------:R-:W-:Y:S01]  /*51d0*/  MUFU.EX2 R136, R13 ;  /* 0x0000000d00887308 */ /* 0x000fe20000000800 */
[----:B------:R-:W-:Y:S01]  /*51e0*/  FADD.FTZ R94, R94, R95 ;  /* 0x0000005f5e5e7221 */ /* 0x000fe20000010000 */
[C---:B------:R-:W-:Y:S01]  /*51f0*/  HMMA.16816.F32.BF16 R40, R16.reuse, R10, R40 ;  /* 0x0000000a1028723c */ /* 0x040fe20000041828 */
[----:B------:R-:W1:Y:S03]  /*5200*/  LDSM.16.MT88.4 R8, [R108+0x6400] ;  /* 0x006400006c08783b */ /* 0x000e660000004200 */
[----:B------:R-:W-:Y:S01]  /*5210*/  LOP3.LUT R140, R21, UR21, R138, 0x96, !PT ;  /* 0x00000015158c7c12 */ /* 0x000fe2000f8e968a */
[----:B------:R-:W-:Y:S03]  /*5220*/  FFMA.FTZ R138, R22, UR4, -R88 ;  /* 0x00000004168a7c23 */ /* 0x000fe60008010858 */
[----:B------:R-:W-:Y:S03]  /*5230*/  MUFU.EX2 R103, R103 ;  /* 0x0000006700677308 */ /* 0x000fe60000000800 */
[----:B------:R-:W-:Y:S01]  /*5240*/  LOP3.LUT R98, R139, UR23, R98, 0x96, !PT ;  /* 0x000000178b627c12 */ /* 0x000fe2000f8e9662 */
[----:B------:R-:W-:Y:S04]  /*5250*/  IMAD.WIDE.U32 R140, R140, -0x2daee0ad, RZ ;  /* 0xd2511f538c8c7825 */ /* 0x000fe800078e00ff */
[----:B------:R-:W-:Y:S02]  /*5260*/  IMAD.WIDE.U32 R98, R98, -0x2daee0ad, RZ ;  /* 0xd2511f5362627825 */ /* 0x000fe400078e00ff */
[----:B------:R-:W-:Y:S03]  /*5270*/  MUFU.EX2 R138, R138 ;  /* 0x0000008a008a7308 */ /* 0x000fe60000000800 */
[----:B------:R-:W-:Y:S01]  /*5280*/  LOP3.LUT R24, R99, UR20, R14, 0x96, !PT ;  /* 0x0000001463187c12 */ /* 0x000fe2000f8e960e */
[----:B------:R-:W-:Y:S01]  /*5290*/  FFMA.FTZ R99, R23, UR4, -R88 ;  /* 0x0000000417637c23 */ /* 0x000fe20008010858 */
[----:B------:R-:W-:Y:S01]  /*52a0*/  LOP3.LUT R7, R141, UR18, R98, 0x96, !PT ;  /* 0x000000128d077c12 */ /* 0x000fe2000f8e9662 */
[----:B------:R-:W-:Y:S04]  /*52b0*/  FFMA.FTZ R98, R27, UR4, -R88 ;  /* 0x000000041b627c23 */ /* 0x000fe80008010858 */
[----:B------:R-:W-:Y:S01]  /*52c0*/  MUFU.EX2 R106, R106 ;  /* 0x0000006a006a7308 */ /* 0x000fe20000000800 */
[----:B------:R-:W-:Y:S04]  /*52d0*/  IMAD.WIDE.U32 R24, R24, -0x326172a9, RZ ;  /* 0xcd9e8d5718187825 */ /* 0x000fe800078e00ff */
[----:B------:R-:W-:Y:S01]  /*52e0*/  IMAD.WIDE.U32 R142, R7, -0x326172a9, RZ ;  /* 0xcd9e8d57078e7825 */ /* 0x000fe200078e00ff */
[----:B------:R-:W-:Y:S04]  /*52f0*/  LOP3.LUT R25, R25, UR19, R20, 0x96, !PT ;  /* 0x0000001319197c12 */ /* 0x000fe8000f8e9614 */
[----:B------:R-:W2:Y:S01]  /*5300*/  MUFU.EX2 R99, R99 ;  /* 0x0000006300637308 */ /* 0x000ea20000000800 */
[----:B------:R-:W-:Y:S09]  /*5310*/  LOP3.LUT R21, R142, 0xff, RZ, 0xc0, !PT ;  /* 0x000000ff8e157812 */ /* 0x000ff200078ec0ff */
[----:B------:R-:W3:Y:S01]  /*5320*/  MUFU.EX2 R98, R98 ;  /* 0x0000006200627308 */ /* 0x000ee20000000800 */
        /* <DEDUP_REMOVED lines=14> */
[----:B------:R-:W-:Y:S01]  /*5410*/  LOP3.LUT R8, R143, UR29, R24, 0x96, !PT ;  /* 0x0000001d8f087c12 */ /* 0x000fe2000f8e9618 */
[----:B------:R-:W-:Y:S01]  /*5420*/  FADD.FTZ R24, R104, R15 ;  /* 0x0000000f68187221 */ /* 0x000fe20000010000 */
[----:B--2---:R-:W-:Y:S01]  /*5430*/  F2FP.BF16.F32.PACK_AB R18, R99, R138 ;  /* 0x0000008a6312723e */ /* 0x004fe200000010ff */
[----:B------:R1:W-:Y:S03]  /*5440*/  MUFU.EX2 R104, R28 ;  /* 0x0000001c00687308 */ /* 0x0003e60000000800 */
[----:B------:R-:W-:Y:S01]  /*5450*/  SHF.R.U32.HI R9, RZ, 0x10, R8 ;  /* 0x00000010ff097819 */ /* 0x000fe20000011608 */
[----:B------:R-:W-:Y:S01]  /*5460*/  FADD.FTZ R27, R97, R24 ;  /* 0x00000018611b7221 */ /* 0x000fe20000010000 */
[----:B------:R-:W-:Y:S01]  /*5470*/  LOP3.LUT R14, R8, 0xffff, RZ, 0xc0, !PT ;  /* 0x0000ffff080e7812 */ /* 0x000fe200078ec0ff */
[----:B------:R-:W-:Y:S01]  /*5480*/  FFMA.FTZ R97, R34, UR4, -R88 ;  /* 0x0000000422617c23 */ /* 0x000fe20008010858 */
[----:B------:R-:W-:Y:S01]  /*5490*/  LOP3.LUT R7, R8, 0xff, RZ, 0xc0, !PT ;  /* 0x000000ff08077812 */ /* 0x000fe200078ec0ff */
[----:B------:R-:W-:Y:S01]  /*54a0*/  FADD.FTZ R96, R96, R27 ;  /* 0x0000001b60607221 */ /* 0x000fe20000010000 */
[----:B------:R-:W-:Y:S01]  /*54b0*/  SHF.R.U32.HI R8, RZ, 0x18, R8 ;  /* 0x00000018ff087819 */ /* 0x000fe20000011608 */
[----:B------:R-:W-:Y:S01]  /*54c0*/  FFMA.FTZ R88, R35, UR4, -R88 ;  /* 0x0000000423587c23 */ /* 0x000fe20008010858 */
[----:B------:R-:W-:Y:S01]  /*54d0*/  LOP3.LUT R9, R9, 0xff, RZ, 0xc0, !PT ;  /* 0x000000ff09097812 */ /* 0x000fe200078ec0ff */
[----:B------:R-:W-:Y:S01]  /*54e0*/  FADD.FTZ R93, R93, R96 ;  /* 0x000000605d5d7221 */ /* 0x000fe20000010000 */
[----:B------:R-:W-:Y:S01]  /*54f0*/  SHF.R.U32.HI R14, RZ, 0x8, R14 ;  /* 0x00000008ff0e7819 */ /* 0x000fe2000001160e */
[----:B------:R-:W-:Y:S01]  /*5500*/  MUFU.EX2 R97, R97 ;  /* 0x0000006100617308 */ /* 0x000fe20000000800 */
[----:B------:R-:W-:Y:S02]  /*5510*/  PRMT R9, R9, 0x5410, R8 ;  /* 0x0000541009097816 */ /* 0x000fe40000000008 */
[----:B------:R-:W-:Y:S01]  /*5520*/  LOP3.LUT R8, R142, 0xffff, RZ, 0xc0, !PT ;  /* 0x0000ffff8e087812 */ /* 0x000fe200078ec0ff */
[----:B-1----:R-:W-:Y:S01]  /*5530*/  LDSM.16.MT88.4 R28, [R109+0x8c00] ;  /* 0x008c00006d1c783b */ /* 0x002fe20000004200 */
[----:B------:R-:W-:Y:S02]  /*5540*/  PRMT R7, R7, 0x5410, R14 ;  /* 0x0000541007077816 */ /* 0x000fe4000000000e */
[----:B------:R-:W-:Y:S03]  /*5550*/  SHF.R.U32.HI R8, RZ, 0x8, R8 ;  /* 0x00000008ff087819 */ /* 0x000fe60000011608 */
[----:B------:R1:W2:Y:S01]  /*5560*/  MUFU.EX2 R96, R88 ;  /* 0x0000005800607308 */ /* 0x0002a20000000800 */
[--C-:B------:R-:W-:Y:S02]  /*5570*/  HSET2.LE.AND R9, R9, R90.reuse, PT ;  /* 0x0000005a09097233 */ /* 0x100fe40003803000 */
[----:B------:R-:W-:Y:S02]  /*5580*/  PRMT R21, R21, 0x5410, R8 ;  /* 0x0000541015157816 */ /* 0x000fe40000000008 */
[--C-:B------:R-:W-:Y:S02]  /*5590*/  SHF.R.U32.HI R8, RZ, 0x10, R142.reuse ;  /* 0x00000010ff087819 */ /* 0x100fe4000001168e */
[----:B------:R-:W-:Y:S02]  /*55a0*/  SHF.R.U32.HI R142, RZ, 0x18, R142 ;  /* 0x00000018ff8e7819 */ /* 0x000fe4000001168e */
[----:B------:R-:W-:Y:S02]  /*55b0*/  LOP3.LUT R13, R8, 0xff, RZ, 0xc0, !PT ;  /* 0x000000ff080d7812 */ /* 0x000fe400078ec0ff */
[----:B---3--:R-:W-:Y:S02]  /*55c0*/  F2FP.BF16.F32.PACK_AB R16, R98, R103 ;  /* 0x000000676210723e */ /* 0x008fe400000010ff */
[----:B------:R-:W-:Y:S01]  /*55d0*/  PRMT R5, R13, 0x5410, R142 ;  /* 0x000054100d057816 */ /* 0x000fe2000000008e */
[----:B------:R-:W-:Y:S01]  /*55e0*/  IMAD.WIDE.U32 R142, R25, -0x2daee0ad, RZ ;  /* 0xd2511f53198e7825 */ /* 0x000fe200078e00ff */
[----:B------:R-:W3:Y:S02]  /*55f0*/  LDSM.16.MT88.4 R12, [R109+0x6800] ;  /* 0x006800006d0c783b */ /* 0x000ee40000004200 */
[----:B------:R-:W-:Y:S02]  /*5600*/  LOP3.LUT R9, R9, R18, RZ, 0xc0, !PT ;  /* 0x0000001209097212 */ /* 0x000fe400078ec0ff */
[--C-:B------:R-:W-:Y:S02]  /*5610*/  HSET2.LE.AND R11, R5, R90.reuse, PT ;  /* 0x0000005a050b7233 */ /* 0x100fe40003803000 */
[--C-:B------:R-:W-:Y:S02]  /*5620*/  HSET2.LE.AND R10, R21, R90.reuse, PT ;  /* 0x0000005a150a7233 */ /* 0x100fe40003803000 */
[--C-:B------:R-:W-:Y:S01]  /*5630*/  HSET2.LE.AND R8, R7, R90.reuse, PT ;  /* 0x0000005a07087233 */ /* 0x100fe20003803000 */
[----:B------:R-:W-:Y:S01]  /*5640*/  LDSM.16.MT88.4 R20, [R109+0x8800] ;  /* 0x008800006d14783b */ /* 0x000fe20000004200 */
[----:B------:R-:W-:Y:S02]  /*5650*/  LOP3.LUT R11, R11, R16, RZ, 0xc0, !PT ;  /* 0x000000100b0b7212 */ /* 0x000fe400078ec0ff */
[----:B------:R-:W-:Y:S02]  /*5660*/  F2FP.BF16.F32.PACK_AB R7, R136, R101 ;  /* 0x000000658807723e */ /* 0x000fe400000010ff */
[----:B------:R-:W-:Y:S02]  /*5670*/  F2FP.BF16.F32.PACK_AB R5, R33, R102 ;  /* 0x000000662105723e */ /* 0x000fe400000010ff */
[----:B------:R-:W-:Y:S01]  /*5680*/  LOP3.LUT R8, R8, R7, RZ, 0xc0, !PT ;  /* 0x0000000708087212 */ /* 0x000fe200078ec0ff */
[----:B------:R-:W4:Y:S01]  /*5690*/  LDSM.16.MT88.4 R16, [R108+0x6800] ;  /* 0x006800006c10783b */ /* 0x000f220000004200 */
[----:B------:R-:W-:Y:S02]  /*56a0*/  LOP3.LUT R10, R10, R5, RZ, 0xc0, !PT ;  /* 0x000000050a0a7212 */ /* 0x000fe400078ec0ff */
[----:B------:R-:W-:Y:S02]  /*56b0*/  LOP3.LUT R140, R143, UR28, R140, 0x96, !PT ;  /* 0x0000001c8f8c7c12 */ /* 0x000fe4000f8e968c */
[----:B------:R-:W-:Y:S02]  /*56c0*/  LOP3.LUT R5, R142, 0xffff, RZ, 0xc0, !PT ;  /* 0x0000ffff8e057812 */ /* 0x000fe400078ec0ff */
[----:B------:R-:W-:Y:S02]  /*56d0*/  LOP3.LUT R25, R140, 0xff, RZ, 0xc0, !PT ;  /* 0x000000ff8c197812 */ /* 0x000fe400078ec0ff */
[----:B------:R-:W-:Y:S02]  /*56e0*/  LOP3.LUT R7, R142, 0xff, RZ, 0xc0, !PT ;  /* 0x000000ff8e077812 */ /* 0x000fe400078ec0ff */
[----:B-1----:R-:W-:Y:S02]  /*56f0*/  F2FP.BF16.F32.PACK_AB R88, R107, R106 ;  /* 0x0000006a6b58723e */ /* 0x002fe400000010ff */
[----:B--2---:R-:W-:Y:S01]  /*5700*/  F2FP.BF16.F32.PACK_AB R34, R96, R97 ;  /* 0x000000616022723e */ /* 0x004fe200000010ff */
[C---:B---3--:R-:W-:Y:S06]  /*5710*/  HMMA.16816.F32.BF16 R36, R8.reuse, R12, R36 ;  /* 0x0000000c0824723c */ /* 0x048fec0000041824 */
[C---:B------:R-:W-:Y:S01]  /*5720*/  HMMA.16816.F32.BF16 R40, R8.reuse, R14, R40 ;  /* 0x0000000e0828723c */ /* 0x040fe20000041828 */
[----:B------:R-:W1:Y:S05]  /*5730*/  LDSM.16.MT88.4 R12, [R109+0x7800] ;  /* 0x007800006d0c783b */ /* 0x000e6a0000004200 */
[C---:B----4-:R-:W-:Y:S06]  /*5740*/  HMMA.16816.F32.BF16 R44, R8.reuse, R16, R44 ;  /* 0x00000010082c723c */ /* 0x050fec000004182c */
[C---:B------:R-:W-:Y:S01]  /*5750*/  HMMA.16816.F32.BF16 R48, R8.reuse, R18, R48 ;  /* 0x000000120830723c */ /* 0x040fe20000041830 */
[----:B------:R-:W2:Y:S05]  /*5760*/  LDSM.16.MT88.4 R16, [R108+0x7800] ;  /* 0x007800006c10783b */ /* 0x000eaa0000004200 */
[C---:B-1----:R-:W-:Y:S06]  /*5770*/  HMMA.16816.F32.BF16 R52, R8.reuse, R12, R52 ;  /* 0x0000000c0834723c */ /* 0x042fec0000041834 */
[C---:B------:R-:W-:Y:S01]  /*5780*/  HMMA.16816.F32.BF16 R56, R8.reuse, R14, R56 ;  /* 0x0000000e0838723c */ /* 0x040fe20000041838 */
[----:B------:R-:W1:Y:S05]  /*5790*/  LDSM.16.MT88.4 R12, [R108+0x8800] ;  /* 0x008800006c0c783b */ /* 0x000e6a0000004200 */
[C---:B--2---:R-:W-:Y:S06]  /*57a0*/  HMMA.16816.F32.BF16 R60, R8.reuse, R16, R60 ;  /* 0x00000010083c723c */ /* 0x044fec000004183c */
[C---:B------:R-:W-:Y:S05]  /*57b0*/  HMMA.16816.F32.BF16 R64, R8.reuse, R18, R64 ;  /* 0x000000120840723c */ /* 0x040fea0000041840 */
[----:B------:R-:W-:Y:S01]  /*57c0*/  SHF.R.U32.HI R16, RZ, 0x8, R5 ;  /* 0x00000008ff107819 */ /* 0x000fe20000011605 */
[C---:B------:R-:W-:Y:S05]  /*57d0*/  HMMA.16816.F32.BF16 R68, R8.reuse, R20, R68 ;  /* 0x000000140844723c */ /* 0x040fea0000041844 */
[----:B------:R-:W-:Y:S01]  /*57e0*/  PRMT R7, R7, 0x5410, R16 ;  /* 0x0000541007077816 */ /* 0x000fe20000000010 */
[C---:B------:R-:W-:Y:S05]  /*57f0*/  HMMA.16816.F32.BF16 R72, R8.reuse, R22, R72 ;  /* 0x000000160848723c */ /* 0x040fea0000041848 */
[----:B------:R-:W-:Y:S02]  /*5800*/  LOP3.LUT R17, R140, 0xffff, RZ, 0xc0, !PT ;  /* 0x0000ffff8c117812 */ /* 0x000fe400078ec0ff */
[--C-:B------:R-:W-:Y:S04]  /*5810*/  SHF.R.U32.HI R16, RZ, 0x10, R142.reuse ;  /* 0x00000010ff107819 */ /* 0x100fe8000001168e */
[----:B------:R-:W-:Y:S01]  /*5820*/  LOP3.LUT R16, R16, 0xff, RZ, 0xc0, !PT ;  /* 0x000000ff10107812 */ /* 0x000fe200078ec0ff */
[C---:B-1----:R-:W-:Y:S03]  /*5830*/  HMMA.16816.F32.BF16 R76, R8.reuse, R12, R76 ;  /* 0x0000000c084c723c */ /* 0x042fe6000004184c */
[----:B------:R-:W-:Y:S02]  /*5840*/  SHF.R.U32.HI R18, RZ, 0x8, R17 ;  /* 0x00000008ff127819 */ /* 0x000fe40000011611 */
[----:B------:R-:W-:Y:S01]  /*5850*/  SHF.R.U32.HI R5, RZ, 0x18, R142 ;  /* 0x00000018ff057819 */ /* 0x000fe2000001168e */
[----:B------:R-:W-:Y:S01]  /*5860*/  HMMA.16816.F32.BF16 R80, R8, R14, R80 ;  /* 0x0000000e0850723c */ /* 0x000fe20000041850 */
[----:B------:R-:W-:Y:S04]  /*5870*/  LDSM.16.MT88.4 R8, [R108+0x6c00] ;  /* 0x006c00006c08783b */ /* 0x000fe80000004200 */
[----:B------:R-:W-:Y:S02]  /*5880*/  PRMT R5, R16, 0x5410, R5 ;  /* 0x0000541010057816 */ /* 0x000fe40000000005 */
[----:B------:R-:W-:Y:S02]  /*5890*/  PRMT R25, R25, 0x5410, R18 ;  /* 0x0000541019197816 */ /* 0x000fe40000000012 */
[----:B------:R-:W1:Y:S02]  /*58a0*/  LDSM.16.MT88.4 R16, [R109+0x6c00] ;  /* 0x006c00006d10783b */ /* 0x000e640000004200 */
[--C-:B------:R-:W-:Y:S02]  /*58b0*/  SHF.R.U32.HI R20, RZ, 0x10, R140.reuse ;  /* 0x00000010ff147819 */ /* 0x100fe4000001168c */
[----:B------:R-:W-:Y:S02]  /*58c0*/  SHF.R.U32.HI R21, RZ, 0x18, R140 ;  /* 0x00000018ff157819 */ /* 0x000fe4000001168c */
[----:B------:R-:W-:Y:S02]  /*58d0*/  LOP3.LUT R20, R20, 0xff, RZ, 0xc0, !PT ;  /* 0x000000ff14147812 */ /* 0x000fe400078ec0ff */
[--C-:B------:R-:W-:Y:S02]  /*58e0*/  HSET2.LE.AND R12, R25, R90.reuse, PT ;  /* 0x0000005a190c7233 */ /* 0x100fe40003803000 */
[----:B------:R-:W-:Y:S01]  /*58f0*/  PRMT R23, R20, 0x5410, R21 ;  /* 0x0000541014177816 */ /* 0x000fe20000000015 */
[----:B------:R-:W-:Y:S01]  /*5900*/  LDSM.16.MT88.4 R24, [R108+0x7c00] ;  /* 0x007c00006c18783b */ /* 0x000fe20000004200 */
[----:B------:R-:W-:Y:S02]  /*5910*/  F2FP.BF16.F32.PACK_AB R21, R105, R104 ;  /* 0x000000686915723e */ /* 0x000fe400000010ff */
[--C-:B------:R-:W-:Y:S02]  /*5920*/  HSET2.LE.AND R7, R7, R90.reuse, PT ;  /* 0x0000005a07077233 */ /* 0x100fe40003803000 */
[--C-:B------:R-:W-:Y:S02]  /*5930*/  HSET2.LE.AND R13, R23, R90.reuse, PT ;  /* 0x0000005a170d7233 */ /* 0x100fe40003803000 */
[----:B------:R-:W-:Y:S02]  /*5940*/  LOP3.LUT R12, R12, R21, RZ, 0xc0, !PT ;  /* 0x000000150c0c7212 */ /* 0x000fe400078ec0ff */
[----:B------:R-:W2:Y:S01]  /*5950*/  LDSM.16.MT88.4 R20, [R109+0x7c00] ;  /* 0x007c00006d14783b */ /* 0x000ea20000004200 */
[----:B------:R-:W-:Y:S01]  /*5960*/  HSET2.LE.AND R5, R5, R90, PT ;  /* 0x0000005a05057233 */ /* 0x000fe20003803000 */
[----:B------:R-:W-:Y:S01]  /*5970*/  FADD.FTZ R90, R91, R94 ;  /* 0x0000005e5b5a7221 */ /* 0x000fe20000010000 */
[----:B------:R-:W-:Y:S01]  /*5980*/  F2FP.BF16.F32.PACK_AB R14, R100, R137 ;  /* 0x00000089640e723e */ /* 0x000fe200000010ff */
[----:B------:R-:W-:Y:S01]  /*5990*/  FADD.FTZ R91, R92, R93 ;  /* 0x0000005d5c5b7221 */ /* 0x000fe20000010000 */
[----:B------:R-:W-:Y:S02]  /*59a0*/  LOP3.LUT R13, R13, R88, RZ, 0xc0, !PT ;  /* 0x000000580d0d7212 */ /* 0x000fe400078ec0ff */
[----:B------:R-:W-:Y:S01]  /*59b0*/  LOP3.LUT R14, R7, R14, RZ, 0xc0, !PT ;  /* 0x0000000e070e7212 */ /* 0x000fe200078ec0ff */
[----:B------:R-:W3:Y:S01]  /*59c0*/  LDSM.16.MT88.4 R92, [R108+0x8c00] ;  /* 0x008c00006c5c783b */ /* 0x000ee20000004200 */
[----:B------:R-:W-:Y:S01]  /*59d0*/  LOP3.LUT R15, R5, R34, RZ, 0xc0, !PT ;  /* 0x00000022050f7212 */ /* 0x000fe200078ec0ff */
[----:B------:R-:W-:Y:S01]  /*59e0*/  FADD.FTZ R5, R101, R90 ;  /* 0x0000005a65057221 */ /* 0x000fe20000010000 */
[----:B------:R-:W-:Y:S03]  /*59f0*/  FADD.FTZ R138, R138, R91 ;  /* 0x0000005b8a8a7221 */ /* 0x000fe60000010000 */
[----:B------:R-:W-:Y:S01]  /*5a00*/  FADD.FTZ R5, R136, R5 ;  /* 0x0000000588057221 */ /* 0x000fe20000010000 */
[----:B------:R-:W-:Y:S03]  /*5a10*/  FADD.FTZ R138, R99, R138 ;  /* 0x0000008a638a7221 */ /* 0x000fe60000010000 */
[----:B------:R-:W-:Y:S01]  /*5a20*/  FADD.FTZ R102, R102, R5 ;  /* 0x0000000566667221 */ /* 0x000fe20000010000 */
[----:B------:R-:W-:Y:S01]  /*5a30*/  FADD.FTZ R103, R103, R138 ;  /* 0x0000008a67677221 */ /* 0x000fe20000010000 */
[C---:B-1----:R-:W-:Y:S05]  /*5a40*/  HMMA.16816.F32.BF16 R36, R12.reuse, R16, R36 ;  /* 0x000000100c24723c */ /* 0x042fea0000041824 */
[----:B------:R-:W-:Y:S01]  /*5a50*/  FADD.FTZ R33, R33, R102 ;  /* 0x0000006621217221 */ /* 0x000fe20000010000 */
[C---:B------:R-:W-:Y:S05]  /*5a60*/  HMMA.16816.F32.BF16 R40, R12.reuse, R18, R40 ;  /* 0x000000120c28723c */ /* 0x040fea0000041828 */
[----:B------:R-:W-:Y:S01]  /*5a70*/  FADD.FTZ R103, R98, R103 ;  /* 0x0000006762677221 */ /* 0x000fe20000010000 */
[C---:B------:R-:W-:Y:S05]  /*5a80*/  HMMA.16816.F32.BF16 R44, R12.reuse, R8, R44 ;  /* 0x000000080c2c723c */ /* 0x040fea000004182c */
[----:B------:R-:W-:Y:S01]  /*5a90*/  FADD.FTZ R104, R104, R33 ;  /* 0x0000002168687221 */ /* 0x000fe20000010000 */
[C---:B------:R-:W-:Y:S05]  /*5aa0*/  HMMA.16816.F32.BF16 R48, R12.reuse, R10, R48 ;  /* 0x0000000a0c30723c */ /* 0x040fea0000041830 */
[----:B------:R-:W-:Y:S01]  /*5ab0*/  FADD.FTZ R106, R106, R103 ;  /* 0x000000676a6a7221 */ /* 0x000fe20000010000 */
[C---:B--2---:R-:W-:Y:S05]  /*5ac0*/  HMMA.16816.F32.BF16 R52, R12.reuse, R20, R52 ;  /* 0x000000140c34723c */ /* 0x044fea0000041834 */
[----:B------:R-:W-:Y:S01]  /*5ad0*/  FADD.FTZ R104, R105, R104 ;  /* 0x0000006869687221 */ /* 0x000fe20000010000 */
[C---:B------:R-:W-:Y:S05]  /*5ae0*/  HMMA.16816.F32.BF16 R56, R12.reuse, R22, R56 ;  /* 0x000000160c38723c */ /* 0x040fea0000041838 */
        /* <DEDUP_REMOVED lines=9> */
[C---:B---3--:R-:W-:Y:S06]  /*5b80*/  HMMA.16816.F32.BF16 R76, R12.reuse, R92, R76 ;  /* 0x0000005c0c4c723c */ /* 0x048fec000004184c */
[----:B------:R-:W-:Y:S01]  /*5b90*/  HMMA.16816.F32.BF16 R80, R12, R94, R80 ;  /* 0x0000005e0c50723c */ /* 0x000fe20000041850 */
[----:B------:R-:W-:Y:S11]  /*5ba0*/  @!UPT UIADD3 URZ, URZ, URZ, URZ ;  /* 0x0000003f3f3ff290 */ /* 0x000ff6000fffe03f */
[----:B------:R-:W-:Y:S01]  /*5bb0*/  @!UPT UIADD3 URZ, URZ, URZ, URZ ;  /* 0x0000003f3f3ff290 */ /* 0x000fe2000fffe03f */
[----:B------:R-:W-:Y:S11]  /*5bc0*/  @P0 BRA `(.L_x_855) ;  /* 0xffffffdc008c0947 */ /* 0x000ff6000383ffff */
.L_x_854:
        /* <DEDUP_REMOVED lines=8> */
[----:B------:R-:W3:Y:S01]  /*5c50*/  S2R R8, SR_TID.X ;  /* 0x0000000000087919 */ /* 0x000ee20000002100 */
[----:B------:R-:W-:Y:S01]  /*5c60*/  UMOV UR15, URZ ;  /* 0x0000003f000f7c82 */ /* 0x000fe20008000000 */
[----:B------:R-:W-:Y:S01]  /*5c70*/  BSSY B0, `(.L_x_858) ;  /* 0x00000d0000007945 */ /* 0x000fe20003800000 */
[----:B------:R-:W-:-:S02]  /*5c80*/  MOV R12, 0x7f800000 ;  /* 0x7f800000000c7802 */ /* 0x000fc40000000f00 */
[----:B------:R-:W-:Y:S01]  /*5c90*/  LEA R127, R127, R122, 0x4 ;  /* 0x0000007a7f7f7211 */ /* 0x000fe200078e20ff */
[----:B------:R-:W-:Y:S08]  /*5ca0*/  S2UR UR8, SR_CTAID.X ;  /* 0x00000000000879c3 */ /* 0x000ff00000002500 */
[----:B------:R-:W-:Y:S01]  /*5cb0*/  S2UR UR9, SR_CTAID.Z ;  /* 0x00000000000979c3 */ /* 0x000fe20000002700 */
[----:B-1----:R-:W-:Y:S01]  /*5cc0*/  FADD.FTZ R5, R4, R137 ;  /* 0x0000008904057221 */ /* 0x002fe20000010000 */
[----:B--2---:R-:W-:-:S04]  /*5cd0*/  FADD.FTZ R4, R3, R136 ;  /* 0x0000008803047221 */ /* 0x004fc80000010000 */
[----:B------:R-:W1:Y:S04]  /*5ce0*/  SHFL.BFLY PT, R6, R5, 0x1, 0x1f ;  /* 0x0c201f0005067f89 */ /* 0x000e6800000e0000 */
[----:B------:R-:W2:Y:S01]  /*5cf0*/  SHFL.BFLY PT, R7, R4, 0x1, 0x1f ;  /* 0x0c201f0004077f89 */ /* 0x000ea200000e0000 */
[----:B---3--:R-:W-:Y:S01]  /*5d00*/  SHF.R.S32.HI R3, RZ, 0x1f, R8 ;  /* 0x0000001fff037819 */ /* 0x008fe20000011408 */
[----:B-1----:R-:W-:-:S03]  /*5d10*/  FADD.FTZ R9, R5, R6 ;  /* 0x0000000605097221 */ /* 0x002fc60000010000 */
[-C--:B------:R-:W-:Y:S01]  /*5d20*/  LEA.HI R6, R3, R8.reuse, RZ, 0x2 ;  /* 0x0000000803067211 */ /* 0x080fe200078f10ff */
[----:B--2---:R-:W-:Y:S01]  /*5d30*/  FADD.FTZ R7, R4, R7 ;  /* 0x0000000704077221 */ /* 0x004fe20000010000 */
[----:B------:R-:W-:Y:S02]  /*5d40*/  FSETP.NE.FTZ.AND P3, PT, R9, RZ, PT ;  /* 0x000000ff0900720b */ /* 0x000fe40003f75000 */
[----:B------:R-:W-:Y:S02]  /*5d50*/  LEA.HI R4, R3, R8, RZ, 0x5 ;  /* 0x0000000803047211 */ /* 0x000fe400078f28ff */
[----:B------:R-:W-:Y:S02]  /*5d60*/  FSETP.NE.FTZ.AND P2, PT, R7, RZ, PT ;  /* 0x000000ff0700720b */ /* 0x000fe40003f55000 */
[----:B------:R-:W-:Y:S02]  /*5d70*/  LOP3.LUT R3, R4, 0xffffffe0, RZ, 0xc0, !PT ;  /* 0xffffffe004037812 */ /* 0x000fe400078ec0ff */
[----:B------:R-:W-:-:S02]  /*5d80*/  LOP3.LUT R5, R6, 0xfffffffc, RZ, 0xc0, !PT ;  /* 0xfffffffc06057812 */ /* 0x000fc400078ec0ff */
[-C--:B------:R-:W-:Y:S02]  /*5d90*/  IADD3 R3, -R3, R8.reuse, RZ ;  /* 0x0000000803037210 */ /* 0x080fe40007ffe1ff */
[----:B------:R-:W-:Y:S01]  /*5da0*/  SHF.R.S32.HI R6, RZ, 0x2, R6 ;  /* 0x00000002ff067819 */ /* 0x000fe20000011406 */
[----:B------:R-:W1:Y:S01]  /*5db0*/  @P3 MUFU.RCP R10, R9 ;  /* 0x00000009000a3308 */ /* 0x000e620000001000 */
[----:B------:R-:W-:Y:S01]  /*5dc0*/  LOP3.LUT P4, RZ, R3, 0x3, RZ, 0xc0, !PT ;  /* 0x0000000303ff7812 */ /* 0x000fe2000788c0ff */
[----:B------:R-:W2:Y:S01]  /*5dd0*/  @P3 LDC R19, c[0x0][0x2e8] ;  /* 0x0000ba00ff133b82 */ /* 0x000ea20000000800 */
[----:B------:R-:W-:Y:S02]  /*5de0*/  SHF.R.S32.HI R3, RZ, 0x1f, R6 ;  /* 0x0000001fff037819 */ /* 0x000fe40000011406 */
[----:B------:R-:W-:Y:S02]  /*5df0*/  IADD3 R5, -R5, R8, RZ ;  /* 0x0000000805057210 */ /* 0x000fe40007ffe1ff */
[----:B------:R-:W-:Y:S01]  /*5e00*/  LEA.HI R3, R3, R6, RZ, 0x3 ;  /* 0x0000000603037211 */ /* 0x000fe200078f18ff */
[----:B------:R-:W3:Y:S01]  /*5e10*/  @P2 MUFU.RCP R11, R7 ;  /* 0x00000007000b2308 */ /* 0x000ee20000001000 */
[----:B------:R-:W-:Y:S01]  /*5e20*/  SHF.R.S32.HI R4, RZ, 0x5, R4 ;  /* 0x00000005ff047819 */ /* 0x000fe20000011404 */
[----:B------:R-:W4:Y:S01]  /*5e30*/  @P2 LDC R17, c[0x0][0x2e8] ;  /* 0x0000ba00ff112b82 */ /* 0x000f220000000800 */
[----:B------:R-:W-:-:S03]  /*5e40*/  LOP3.LUT R3, R3, 0xfffffff8, RZ, 0xc0, !PT ;  /* 0xfffffff803037812 */ /* 0x000fc600078ec0ff */
[----:B------:R-:W-:Y:S01]  /*5e50*/  IMAD R4, R4, 0x100, R5 ;  /* 0x0000010004047824 */ /* 0x000fe200078e0205 */
[----:B------:R-:W-:Y:S01]  /*5e60*/  IADD3 R3, R6, -R3, RZ ;  /* 0x8000000306037210 */ /* 0x000fe20007ffe0ff */
[----:B------:R-:W5:Y:S01]  /*5e70*/  @P2 MUFU.LG2 R7, R7 ;  /* 0x0000000700072308 */ /* 0x000f620000000c00 */
[----:B-1----:R-:W-:Y:S02]  /*5e80*/  FMUL.FTZ R10, R10, UR4 ;  /* 0x000000040a0a7c20 */ /* 0x002fe40008410000 */
[----:B------:R-:W-:Y:S02]  /*5e90*/  LEA.HI R5, R3, R3, RZ, 0x1 ;  /* 0x0000000303057211 */ /* 0x000fe400078f08ff */
[C---:B------:R-:W-:Y:S01]  /*5ea0*/  FMUL.FTZ R36, R10.reuse, R36 ;  /* 0x000000240a247220 */ /* 0x040fe20000410000 */
[C---:B------:R-:W-:Y:S01]  /*5eb0*/  FMUL.FTZ R37, R10.reuse, R37 ;  /* 0x000000250a257220 */ /* 0x040fe20000410000 */
[----:B------:R-:W-:Y:S01]  /*5ec0*/  SHF.R.S32.HI R6, RZ, 0x1, R5 ;  /* 0x00000001ff067819 */ /* 0x000fe20000011405 */
[C---:B------:R-:W-:Y:S01]  /*5ed0*/  FMUL.FTZ R40, R10.reuse, R40 ;  /* 0x000000280a287220 */ /* 0x040fe20000410000 */
[----:B---3--:R-:W-:Y:S01]  /*5ee0*/  FMUL.FTZ R11, R11, UR4 ;  /* 0x000000040b0b7c20 */ /* 0x008fe20008410000 */
[----:B------:R-:W1:Y:S01]  /*5ef0*/  S2UR UR4, SR_CgaCtaId ;  /* 0x00000000000479c3 */ /* 0x000e620000008800 */
[----:B------:R-:W-:Y:S01]  /*5f00*/  LOP3.LUT R8, R5, 0x3fffffe, RZ, 0xc0, !PT ;  /* 0x03fffffe05087812 */ /* 0x000fe200078ec0ff */
[----:B------:R-:W-:Y:S01]  /*5f10*/  FMUL.FTZ R41, R10, R41 ;  /* 0x000000290a297220 */ /* 0x000fe20000410000 */
[C---:B------:R-:W-:Y:S01]  /*5f20*/  SHF.L.U32 R5, R6.reuse, 0x6, RZ ;  /* 0x0000000606057819 */ /* 0x040fe200000006ff */
[----:B------:R-:W-:Y:S01]  /*5f30*/  FMUL.FTZ R38, R11, R38 ;  /* 0x000000260b267220 */ /* 0x000fe20000410000 */
[----:B------:R-:W-:Y:S01]  /*5f40*/  IADD3 R3, R3, -R8, RZ ;  /* 0x8000000803037210 */ /* 0x000fe20007ffe0ff */
[----:B------:R-:W-:Y:S01]  /*5f50*/  FMUL.FTZ R39, R11, R39 ;  /* 0x000000270b277220 */ /* 0x000fe20000410000 */
[----:B------:R-:W-:Y:S01]  /*5f60*/  LOP3.LUT R5, R5, 0xc0, RZ, 0xc0, !PT ;  /* 0x000000c005057812 */ /* 0x000fe200078ec0ff */
[----:B------:R-:W-:Y:S01]  /*5f70*/  FMUL.FTZ R42, R11, R42 ;  /* 0x0000002a0b2a7220 */ /* 0x000fe20000410000 */
[C---:B------:R-:W-:Y:S01]  /*5f80*/  LOP3.LUT P0, RZ, R6.reuse, 0x2, RZ, 0xc0, !PT ;  /* 0x0000000206ff7812 */ /* 0x040fe2000780c0ff */
[----:B------:R-:W-:Y:S01]  /*5f90*/  IMAD R3, R3, 0x10, R4 ;  /* 0x0000001003037824 */ /* 0x000fe200078e0204 */
[----:B------:R-:W-:Y:S01]  /*5fa0*/  LEA.HI R8, R5, R5, RZ, 0x1d ;  /* 0x0000000505087211 */ /* 0x000fe200078fe8ff */
[----:B------:R-:W-:Y:S01]  /*5fb0*/  FMUL.FTZ R43, R11, R43 ;  /* 0x0000002b0b2b7220 */ /* 0x000fe20000410000 */
[----:B------:R-:W-:Y:S01]  /*5fc0*/  LOP3.LUT R4, R6, 0x1, RZ, 0xc0, !PT ;  /* 0x0000000106047812 */ /* 0x000fe200078ec0ff */
[C---:B------:R-:W-:Y:S01]  /*5fd0*/  FMUL.FTZ R44, R10.reuse, R44 ;  /* 0x0000002c0a2c7220 */ /* 0x040fe20000410000 */
[----:B------:R-:W-:Y:S01]  /*5fe0*/  LEA R3, R3, R8, 0x1 ;  /* 0x0000000803037211 */ /* 0x000fe200078e08ff */
[----:B------:R-:W-:Y:S01]  /*5ff0*/  FMUL.FTZ R45, R10, R45 ;  /* 0x0000002d0a2d7220 */ /* 0x000fe20000410000 */
[----:B------:R-:W-:Y:S01]  /*6000*/  ISETP.NE.U32.AND P1, PT, R4, 0x1, PT ;  /* 0x000000010400780c */ /* 0x000fe20003f25070 */
[C---:B------:R-:W-:Y:S01]  /*6010*/  FMUL.FTZ R46, R11.reuse, R46 ;  /* 0x0000002e0b2e7220 */ /* 0x040fe20000410000 */
[----:B------:R-:W-:Y:S01]  /*6020*/  MOV R4, 0x20 ;  /* 0x0000002000047802 */ /* 0x000fe20000000f00 */
[C---:B------:R-:W-:Y:S01]  /*6030*/  FMUL.FTZ R47, R11.reuse, R47 ;  /* 0x0000002f0b2f7220 */ /* 0x040fe20000410000 */
[C---:B------:R-:W-:Y:S01]  /*6040*/  FMUL.FTZ R48, R10.reuse, R48 ;  /* 0x000000300a307220 */ /* 0x040fe20000410000 */
[----:B------:R-:W-:Y:S01]  /*6050*/  FMUL.FTZ R49, R10, R49 ;  /* 0x000000310a317220 */ /* 0x000fe20000410000 */
[C---:B------:R-:W-:Y:S01]  /*6060*/  FMUL.FTZ R50, R11.reuse, R50 ;  /* 0x000000320b327220 */ /* 0x040fe20000410000 */
[----:B-1----:R-:W-:Y:S01]  /*6070*/  ULEA UR4, UR4, UR5, 0x18 ;  /* 0x0000000504047291 */ /* 0x002fe2000f8ec03f */
[C---:B------:R-:W-:Y:S01]  /*6080*/  FMUL.FTZ R51, R11.reuse, R51 ;  /* 0x000000330b337220 */ /* 0x040fe20000410000 */
[----:B------:R-:W-:Y:S01]  /*6090*/  SEL R4, R4, 0xffffffe0, !P0 ;  /* 0xffffffe004047807 */ /* 0x000fe20004000000 */
[C---:B------:R-:W-:Y:S01]  /*60a0*/  FMUL.FTZ R52, R10.reuse, R52 ;  /* 0x000000340a347220 */ /* 0x040fe20000410000 */
[----:B------:R-:W-:Y:S01]  /*60b0*/  FMUL.FTZ R53, R10, R53 ;  /* 0x000000350a357220 */ /* 0x000fe20000410000 */
[----:B------:R-:W-:Y:S01]  /*60c0*/  FMUL.FTZ R54, R11, R54 ;  /* 0x000000360b367220 */ /* 0x000fe20000410000 */
[----:B------:R-:W-:Y:S01]  /*60d0*/  LEA R3, R3, UR4, 0x1 ;  /* 0x0000000403037c11 */ /* 0x000fe2000f8e08ff */
[----:B------:R-:W-:Y:S01]  /*60e0*/  ULDC.U8 UR4, c[0x0][0x3d9] ;  /* 0x0000f64000047ab9 */ /* 0x000fe20000000000 */
[----:B------:R-:W-:Y:S01]  /*60f0*/  FMUL.FTZ R55, R11, R55 ;  /* 0x000000370b377220 */ /* 0x000fe20000410000 */
[----:B------:R-:W-:Y:S01]  /*6100*/  UISETP.NE.AND UP0, UPT, UR4, URZ, UPT ;  /* 0x0000003f0400728c */ /* 0x000fe2000bf05270 */
[C---:B------:R-:W-:Y:S01]  /*6110*/  IADD3 R5, R3.reuse, -0x10, RZ ;  /* 0xfffffff003057810 */ /* 0x040fe20007ffe0ff */
[----:B------:R-:W-:-:S02]  /*6120*/  @P1 VIADD R5, R3, 0x10 ;  /* 0x0000001003051836 */ /* 0x000fc40000000000 */
[C---:B------:R-:W-:Y:S01]  /*6130*/  FMUL.FTZ R56, R10.reuse, R56 ;  /* 0x000000380a387220 */ /* 0x040fe20000410000 */
[C---:B------:R-:W-:Y:S01]  /*6140*/  FMUL.FTZ R57, R10.reuse, R57 ;  /* 0x000000390a397220 */ /* 0x040fe20000410000 */
[C---:B------:R-:W-:Y:S01]  /*6150*/  FMUL.FTZ R58, R11.reuse, R58 ;  /* 0x0000003a0b3a7220 */ /* 0x040fe20000410000 */
[----:B------:R-:W-:Y:S01]  /*6160*/  FMUL.FTZ R59, R11, R59 ;  /* 0x0000003b0b3b7220 */ /* 0x000fe20000410000 */
[----:B------:R-:W-:Y:S01]  /*6170*/  F2FP.BF16.F32.PACK_AB R36, R37, R36 ;  /* 0x000000242524723e */ /* 0x000fe200000010ff */
[----:B------:R-:W-:Y:S01]  /*6180*/  ULDC.U8 UR5, c[0x0][0x3d8] ;  /* 0x0000f60000057ab9 */ /* 0x000fe20000000000 */
[----:B------:R-:W-:Y:S01]  /*6190*/  F2FP.BF16.F32.PACK_AB R38, R39, R38 ;  /* 0x000000262726723e */ /* 0x000fe200000010ff */
[C---:B------:R-:W-:Y:S01]  /*61a0*/  FMUL.FTZ R60, R10.reuse, R60 ;  /* 0x0000003c0a3c7220 */ /* 0x040fe20000410000 */
[C---:B------:R-:W-:Y:S01]  /*61b0*/  FMUL.FTZ R61, R10.reuse, R61 ;  /* 0x0000003d0a3d7220 */ /* 0x040fe20000410000 */
[C---:B------:R-:W-:Y:S01]  /*61c0*/  FMUL.FTZ R62, R11.reuse, R62 ;  /* 0x0000003e0b3e7220 */ /* 0x040fe20000410000 */
        /* <DEDUP_REMOVED lines=8> */
[----:B------:R-:W-:Y:S01]  /*6250*/  UISETP.NE.AND UP1, UPT, UR5, URZ, UPT ;  /* 0x0000003f0500728c */ /* 0x000fe2000bf25270 */
[----:B------:R-:W-:Y:S01]  /*6260*/  F2FP.BF16.F32.PACK_AB R46, R47, R46 ;  /* 0x0000002e2f2e723e */ /* 0x000fe200000010ff */
[----:B------:R-:W-:Y:S01]  /*6270*/  @UP0 ULDC.64 UR6, c[0x0][0x2c0] ;  /* 0x0000b00000060ab9 */ /* 0x000fe20000000a00 */
[----:B------:R-:W-:Y:S01]  /*6280*/  IADD3 R13, R3, R4, RZ ;  /* 0x00000004030d7210 */ /* 0x000fe20007ffe0ff */
[C---:B------:R-:W-:Y:S01]  /*6290*/  FMUL.FTZ R68, R10.reuse, R68 ;  /* 0x000000440a447220 */ /* 0x040fe20000410000 */
[C---:B------:R-:W-:Y:S01]  /*62a0*/  FMUL.FTZ R69, R10.reuse, R69 ;  /* 0x000000450a457220 */ /* 0x040fe20000410000 */
        /* <DEDUP_REMOVED lines=10> */
[----:B------:R-:W-:Y:S01]  /*6350*/  @UP0 UIMAD UR6, UR7, UR6, URZ ;  /* 0x00000006070602a4 */ /* 0x000fe2000f8e023f */
[----:B------:R-:W-:Y:S01]  /*6360*/  F2FP.BF16.F32.PACK_AB R54, R55, R54 ;  /* 0x000000363736723e */ /* 0x000fe200000010ff */
[----:B------:R-:W-:Y:S01]  /*6370*/  STS [R3], R36 ;  /* 0x0000002403007388 */ /* 0x000fe20000000800 */
[----:B------:R-:W-:Y:S01]  /*6380*/  F2FP.BF16.F32.PACK_AB R56, R57, R56 ;  /* 0x000000383938723e */ /* 0x000fe200000010ff */
[----:B------:R-:W-:Y:S01]  /*6390*/  @!UP0 ULDC UR12, c[0x0][0x2e4] ;  /* 0x0000b900000c8ab9 */ /* 0x000fe20000000800 */
[----:B------:R-:W-:Y:S01]  /*63a0*/  F2FP.BF16.F32.PACK_AB R58, R59, R58 ;  /* 0x0000003a3b3a723e */ /* 0x000fe200000010ff */
[----:B------:R-:W-:Y:S01]  /*63b0*/  STS [R3+0x200], R38 ;  /* 0x0002002603007388 */ /* 0x000fe20000000800 */
[----:B------:R-:W-:Y:S01]  /*63c0*/  @!UP0 ULDC UR7, c[0x0][0x2c4] ;  /* 0x0000b10000078ab9 */ /* 0x000fe20000000800 */
[----:B------:R-:W-:Y:S01]  /*63d0*/  F2FP.BF16.F32.PACK_AB R60, R61, R60 ;  /* 0x0000003c3d3c723e */ /* 0x000fe200000010ff */
[----:B------:R-:W-:Y:S01]  /*63e0*/  UISETP.NE.OR UP2, UPT, UR4, URZ, !UP1 ;  /* 0x0000003f0400728c */ /* 0x000fe2000cf45670 */
[----:B------:R-:W-:Y:S01]  /*63f0*/  F2FP.BF16.F32.PACK_AB R62, R63, R62 ;  /* 0x0000003e3f3e723e */ /* 0x000fe200000010ff */
[----:B------:R-:W-:Y:S01]  /*6400*/  STS [R5], R40 ;  /* 0x0000002805007388 */ /* 0x000fe20000000800 */
        /* <DEDUP_REMOVED lines=12> */
[----:B------:R-:W-:Y:S01]  /*64d0*/  @!UP0 UIMAD UR13, UR6, UR4, URZ ;  /* 0x00000004060d82a4 */ /* 0x000fe2000f8e023f */
[C---:B------:R-:W-:Y:S01]  /*64e0*/  FMUL.FTZ R76, R10.reuse, R76 ;  /* 0x0000004c0a4c7220 */ /* 0x040fe20000410000 */
[----:B------:R-:W-:Y:S01]  /*64f0*/  @UP0 ULDC UR11, c[0x0][0x2c0] ;  /* 0x0000b000000b0ab9 */ /* 0x000fe20000000800 */
[----:B------:R-:W-:Y:S01]  /*6500*/  STS [R15], R48 ;  /* 0x000000300f007388 */ /* 0x000fe20000000800 */
[----:B------:R-:W-:Y:S01]  /*6510*/  UIMAD UR12, UR10, UR13, URZ ;  /* 0x0000000d0a0c72a4 */ /* 0x000fe2000f8e023f */
[C---:B------:R-:W-:Y:S01]  /*6520*/  FMUL.FTZ R77, R10.reuse, R77 ;  /* 0x0000004d0a4d7220 */ /* 0x040fe20000410000 */
[----:B------:R-:W-:Y:S01]  /*6530*/  @!UP2 ULDC UR5, c[0x0][0x2c4] ;  /* 0x0000b1000005aab9 */ /* 0x000fe20000000800 */
[----:B------:R-:W-:Y:S01]  /*6540*/  STS [R15+0x200], R50 ;  /* 0x000200320f007388 */ /* 0x000fe20000000800 */
[----:B------:R-:W-:Y:S01]  /*6550*/  @!UP0 UMOV UR11, 0x1 ;  /* 0x00000001000b8882 */ /* 0x000fe20000000000 */
[----:B------:R-:W-:Y:S01]  /*6560*/  @!UP2 UIMAD UR5, UR10, UR5, URZ ;  /* 0x000000050a05a2a4 */ /* 0x000fe2000f8e023f */
[C---:B------:R-:W-:Y:S01]  /*6570*/  FMUL.FTZ R78, R11.reuse, R78 ;  /* 0x0000004e0b4e7220 */ /* 0x040fe20000410000 */
[----:B------:R-:W-:Y:S01]  /*6580*/  STS [R3+0x1000], R52 ;  /* 0x0010003403007388 */ /* 0x000fe20000000800 */
[----:B------:R-:W-:Y:S01]  /*6590*/  USEL UR12, UR12, URZ, UP2 ;  /* 0x0000003f0c0c7287 */ /* 0x000fe20009000000 */
[C---:B------:R-:W-:Y:S01]  /*65a0*/  FMUL.FTZ R79, R11.reuse, R79 ;  /* 0x0000004f0b4f7220 */ /* 0x040fe20000410000 */
[C---:B------:R-:W-:Y:S01]  /*65b0*/  FMUL.FTZ R82, R11.reuse, R82 ;  /* 0x000000520b527220 */ /* 0x040fe20000410000 */
[----:B------:R-:W-:Y:S01]  /*65c0*/  STS [R3+0x1200], R54 ;  /* 0x0012003603007388 */ /* 0x000fe20000000800 */
[----:B------:R-:W-:Y:S01]  /*65d0*/  UIMAD UR4, UR8, UR11, URZ ;  /* 0x0000000b080472a4 */ /* 0x000fe2000f8e023f */
[C---:B------:R-:W-:Y:S01]  /*65e0*/  FMUL.FTZ R80, R10.reuse, R80 ;  /* 0x000000500a507220 */ /* 0x040fe20000410000 */
[----:B------:R-:W-:Y:S01]  /*65f0*/  FMUL.FTZ R81, R10, R81 ;  /* 0x000000510a517220 */ /* 0x000fe20000410000 */
[----:B------:R-:W-:Y:S01]  /*6600*/  STS [R5+0x1000], R56 ;  /* 0x0010003805007388 */ /* 0x000fe20000000800 */
[----:B------:R-:W-:Y:S01]  /*6610*/  FMUL.FTZ R11, R11, R83 ;  /* 0x000000530b0b7220 */ /* 0x000fe20000410000 */
[----:B------:R-:W-:Y:S01]  /*6620*/  UIMAD UR6, UR9, UR6, UR12 ;  /* 0x00000006090672a4 */ /* 0x000fe2000f8e020c */
[----:B------:R-:W-:Y:S01]  /*6630*/  F2FP.BF16.F32.PACK_AB R76, R77, R76 ;  /* 0x0000004c4d4c723e */ /* 0x000fe200000010ff */
[----:B------:R-:W-:Y:S01]  /*6640*/  STS [R5+0x1200], R58 ;  /* 0x0012003a05007388 */ /* 0x000fe20000000800 */
[----:B------:R-:W-:Y:S01]  /*6650*/  USHF.L.U32 UR13, UR4, 0x6, URZ ;  /* 0x00000006040d7899 */ /* 0x000fe2000800063f */
[----:B------:R-:W-:Y:S01]  /*6660*/  F2FP.BF16.F32.PACK_AB R78, R79, R78 ;  /* 0x0000004e4f4e723e */ /* 0x000fe200000010ff */
[----:B------:R-:W-:Y:S01]  /*6670*/  @!UP2 UMOV UR14, UR5 ;  /* 0x00000005000eac82 */ /* 0x000fe20008000000 */
[----:B------:R-:W-:Y:S01]  /*6680*/  STS [R13+0x1000], R60 ;  /* 0x0010003c0d007388 */ /* 0x000fe20000000800 */
[----:B------:R-:W-:Y:S01]  /*6690*/  F2FP.BF16.F32.PACK_AB R80, R81, R80 ;  /* 0x000000505150723e */ /* 0x000fe200000010ff */
[----:B------:R-:W-:Y:S01]  /*66a0*/  USHF.R.S32.HI UR12, URZ, 0x1f, UR6 ;  /* 0x0000001f3f0c7899 */ /* 0x000fe20008011406 */
[----:B------:R-:W-:Y:S01]  /*66b0*/  F2FP.BF16.F32.PACK_AB R11, R11, R82 ;  /* 0x000000520b0b723e */ /* 0x000fe200000010ff */
[----:B------:R-:W-:Y:S01]  /*66c0*/  STS [R13+0x1200], R62 ;  /* 0x0012003e0d007388 */ /* 0x000fe20000000800 */
[----:B------:R-:W-:Y:S01]  /*66d0*/  @!UP2 USHF.R.S32.HI UR15, URZ, 0x1f, UR5 ;  /* 0x0000001f3f0fa899 */ /* 0x000fe20008011405 */
[----:B-----5:R-:W-:Y:S01]  /*66e0*/  @P2 FMUL.FTZ R7, R7, 0.69314718246459960938 ;  /* 0x3f31721807072820 */ /* 0x020fe20000410000 */
[----:B------:R-:W-:Y:S01]  /*66f0*/  USHF.R.S32.HI UR4, URZ, 0x1f, UR13 ;  /* 0x0000001f3f047899 */ /* 0x000fe2000801140d */
[----:B------:R-:W-:Y:S01]  /*6700*/  STS [R15+0x1000], R64 ;  /* 0x001000400f007388 */ /* 0x000fe20000000800 */
[----:B------:R-:W-:Y:S01]  /*6710*/  UIADD3 UR6, UP1, UP0, UR13, UR14, UR6 ;  /* 0x0000000e0d067290 */ /* 0x000fe2000f83e006 */
[----:B------:R-:W-:Y:S01]  /*6720*/  MOV R10, 0x7f800000 ;  /* 0x7f800000000a7802 */ /* 0x000fe20000000f00 */
[----:B----4-:R-:W-:Y:S01]  /*6730*/  @P2 FFMA.FTZ R12, R0, R17, R7 ;  /* 0x00000011000c2223 */ /* 0x010fe20000010007 */
[----:B------:R-:W-:Y:S01]  /*6740*/  STS [R15+0x1200], R66 ;  /* 0x001200420f007388 */ /* 0x000fe20000000800 */
[----:B------:R-:W-:-:S03]  /*6750*/  UIADD3.X UR12, UR4, UR15, UR12, UP1, UP0 ;  /* 0x0000000f040c7290 */ /* 0x000fc60008fe040c */
        /* <DEDUP_REMOVED lines=8> */
[----:B-1----:R1:W5:Y:S01]  /*67e0*/  @P3 MUFU.LG2 R3, R9 ;  /* 0x0000000900033308 */ /* 0x0023620000000c00 */
[----:B---3--:R-:W3:Y:S08]  /*67f0*/  LDC.64 R4, c[0x0][0x2a0] ;  /* 0x0000a800ff047b82 */ /* 0x008ef00000000a00 */
[----:B-1----:R-:W1:Y:S01]  /*6800*/  LDC.64 R8, c[0x0][0x290] ;  /* 0x0000a400ff087b82 */ /* 0x002e620000000a00 */
[----:B-----5:R-:W-:-:S04]  /*6810*/  @P3 FMUL.FTZ R3, R3, 0.69314718246459960938 ;  /* 0x3f31721803033820 */ /* 0x020fc80000410000 */
[----:B--2---:R-:W-:-:S03]  /*6820*/  @P3 FFMA.FTZ R10, R2, R19, R3 ;  /* 0x00000013020a3223 */ /* 0x004fc60000010003 */
[----:B------:R-:W-:Y:S06]  /*6830*/  BAR.SYNC.DEFER_BLOCKING 0x0 ;  /* 0x0000000000007b1d */ /* 0x000fec0000010000 */
[----:B----4-:R-:W-:Y:S05]  /*6840*/  @P4 BRA `(.L_x_859) ;  /* 0x0000000000484947 */ /* 0x010fea0003800000 */
[----:B------:R-:W-:Y:S01]  /*6850*/  UIMAD UR4, UR8, -0x40, UR7 ;  /* 0xffffffc0080478a4 */ /* 0x000fe2000f8e0207 */
[----:B------:R-:W-:-:S05]  /*6860*/  VIADD R14, R127, 0x8 ;  /* 0x000000087f0e7836 */ /* 0x000fca0000000000 */
[----:B------:R-:W-:Y:S02]  /*6870*/  ISETP.GE.AND P3, PT, R127, UR4, PT ;  /* 0x000000047f007c0c */ /* 0x000fe4000bf66270 */
[----:B------:R-:W-:-:S11]  /*6880*/  ISETP.GE.AND P2, PT, R14, UR4, PT ;  /* 0x000000040e007c0c */ /* 0x000fd6000bf46270 */
[----:B------:R-:W2:Y:S01]  /*6890*/  @!P3 LDC.64 R6, c[0x0][0x2b0] ;  /* 0x0000ac00ff06bb82 */ /* 0x000ea20000000a00 */
[----:B------:R-:W-:Y:S02]  /*68a0*/  @!P3 IMAD R0, R127, UR11, RZ ;  /* 0x0000000b7f00bc24 */ /* 0x000fe4000f8e02ff */
[----:B------:R-:W-:-:S03]  /*68b0*/  @!P2 IMAD R14, R14, UR11, RZ ;  /* 0x0000000b0e0eac24 */ /* 0x000fc6000f8e02ff */
[----:B------:R-:W-:Y:S02]  /*68c0*/  @!P3 IADD3 R11, P1, R0, UR6, RZ ;  /* 0x00000006000bbc10 */ /* 0x000fe4000ff3e0ff */
[----:B------:R-:W4:Y:S01]  /*68d0*/  @!P2 LDC.64 R2, c[0x0][0x2b0] ;  /* 0x0000ac00ff02ab82 */ /* 0x000f220000000a00 */
[----:B------:R-:W-:Y:S02]  /*68e0*/  @!P2 IADD3 R13, P0, R14, UR6, RZ ;  /* 0x000000060e0dac10 */ /* 0x000fe4000ff1e0ff */
[----:B------:R-:W-:Y:S02]  /*68f0*/  @!P3 LEA.HI.X.SX32 R0, R0, UR12, 0x1, P1 ;  /* 0x0000000c0000bc11 */ /* 0x000fe400088f0eff */
[----:B------:R-:W-:Y:S02]  /*6900*/  @!P2 LEA.HI.X.SX32 R14, R14, UR12, 0x1, P0 ;  /* 0x0000000c0e0eac11 */ /* 0x000fe400080f0eff */
[----:B--2---:R-:W-:-:S04]  /*6910*/  @!P3 LEA R6, P1, R11, R6, 0x2 ;  /* 0x000000060b06b211 */ /* 0x004fc800078210ff */
[----:B------:R-:W-:Y:S02]  /*6920*/  @!P3 LEA.HI.X R7, R11, R7, R0, 0x2, P1 ;  /* 0x000000070b07b211 */ /* 0x000fe400008f1400 */
[----:B----4-:R-:W-:-:S03]  /*6930*/  @!P2 LEA R2, P0, R13, R2, 0x2 ;  /* 0x000000020d02a211 */ /* 0x010fc600078010ff */
[----:B------:R2:W-:Y:S01]  /*6940*/  @!P3 STG.E desc[UR32][R6.64], R10 ;  /* 0x0000000a0600b986 */ /* 0x0005e2000c101920 */
[----:B------:R-:W-:-:S05]  /*6950*/  @!P2 LEA.HI.X R3, R13, R3, R14, 0x2, P0 ;  /* 0x000000030d03a211 */ /* 0x000fca00000f140e */
[----:B------:R2:W-:Y:S04]  /*6960*/  @!P2 STG.E desc[UR32][R2.64], R12 ;  /* 0x0000000c0200a986 */ /* 0x0005e8000c101920 */
.L_x_859:
[----:B------:R-:W-:Y:S05]  /*6970*/  BSYNC B0 ;  /* 0x0000000000007941 */ /* 0x000fea0003800000 */
.L_x_858:
[----:B------:R-:W-:Y:S01]  /*6980*/  USHF.R.S32.HI UR4, URZ, 0x1f, UR10 ;  /* 0x0000001f3f047899 */ /* 0x000fe2000801140a */
[--C-:B------:R-:W-:Y:S01]  /*6990*/  SHF.R.S32.HI R125, RZ, 0x1f, R124.reuse ;  /* 0x0000001fff7d7819 */ /* 0x100fe2000001147c */
[----:B--2---:R-:W2:Y:S01]  /*69a0*/  LDC.64 R2, c[0x0][0x298] ;  /* 0x0000a600ff027b82 */ /* 0x004ea20000000a00 */
[----:B------:R-:W4:Y:S03]  /*69b0*/  LDS.128 R24, [R115] ;  /* 0x0000000073187984 */ /* 0x000f260000000c00 */
[C---:B-1----:R-:W-:Y:S01]  /*69c0*/  IMAD R0, R8.reuse, UR4, RZ ;  /* 0x0000000408007c24 */ /* 0x042fe2000f8e02ff */
[----:B------:R-:W1:Y:S01]  /*69d0*/  LDS.128 R16, [R115+0x1000] ;  /* 0x0010000073107984 */ /* 0x000e620000000c00 */
[----:B------:R-:W-:Y:S01]  /*69e0*/  IMAD.WIDE.U32 R6, R8, UR10, R124 ;  /* 0x0000000a08067c25 */ /* 0x000fe2000f8e007c */
[----:B------:R-:W-:Y:S02]  /*69f0*/  USHF.R.S32.HI UR4, URZ, 0x1f, UR9 ;  /* 0x0000001f3f047899 */ /* 0x000fe40008011409 */
[----:B------:R-:W-:Y:S01]  /*6a00*/  LDS.128 R20, [R115+0x800] ;  /* 0x0008000073147984 */ /* 0x000fe20000000c00 */
[----:B------:R-:W-:-:S03]  /*6a10*/  IMAD R0, R9, UR10, R0 ;  /* 0x0000000a09007c24 */ /* 0x000fc6000f8e0200 */
[----:B------:R-:W5:Y:S02]  /*6a20*/  LDS.128 R8, [R115+0x2000] ;  /* 0x0020000073087984 */ /* 0x000f640000000c00 */
[----:B------:R-:W-:Y:S01]  /*6a30*/  IADD3 R7, R7, R0, RZ ;  /* 0x0000000007077210 */ /* 0x000fe20007ffe0ff */
[C---:B---3--:R-:W-:Y:S01]  /*6a40*/  IMAD R0, R4.reuse, UR4, RZ ;  /* 0x0000000404007c24 */ /* 0x048fe2000f8e02ff */
[----:B------:R-:W3:Y:S01]  /*6a50*/  LDS.128 R12, [R115+0x1800] ;  /* 0x00180000730c7984 */ /* 0x000ee20000000c00 */
[----:B------:R-:W-:Y:S02]  /*6a60*/  ULDC.64 UR4, c[0x0][0x280] ;  /* 0x0000a00000047ab9 */ /* 0x000fe40000000a00 */
[----:B------:R-:W-:Y:S01]  /*6a70*/  IMAD R0, R5, UR9, R0 ;  /* 0x0000000905007c24 */ /* 0x000fe2000f8e0200 */
[----:B------:R-:W3:Y:S01]  /*6a80*/  LDS.128 R28, [R115+0x2800] ;  /* 0x00280000731c7984 */ /* 0x000ee20000000c00 */
[----:B------:R-:W-:-:S05]  /*6a90*/  IMAD.WIDE.U32 R4, R4, UR9, R6 ;  /* 0x0000000904047c25 */ /* 0x000fca000f8e0006 */
[----:B------:R-:W-:Y:S01]  /*6aa0*/  IADD3 R5, R5, R0, RZ ;  /* 0x0000000005057210 */ /* 0x000fe20007ffe0ff */
[----:B--2---:R-:W-:-:S04]  /*6ab0*/  IMAD R0, R129, R2, RZ ;  /* 0x0000000281007224 */ /* 0x004fc800078e02ff */
        /* <DEDUP_REMOVED lines=8> */
[----:B-1----:R-:W-:Y:S04]  /*6b40*/  STG.E.128 desc[UR32][R6.64+0x40], R16 ;  /* 0x0000401006007986 */ /* 0x002fe8000c101d20 */
[----:B-----5:R-:W-:Y:S04]  /*6b50*/  STG.E.128 desc[UR32][R6.64+0x80], R8 ;  /* 0x0000800806007986 */ /* 0x020fe8000c101d20 */
[----:B------:R-:W-:Y:S04]  /*6b60*/  STG.E.128 desc[UR32][R4.64], R20 ;  /* 0x0000001404007986 */ /* 0x000fe8000c101d20 */
[----:B---3--:R-:W-:Y:S04]  /*6b70*/  STG.E.128 desc[UR32][R4.64+0x40], R12 ;  /* 0x0000400c04007986 */ /* 0x008fe8000c101d20 */
[----:B------:R-:W-:Y:S01]  /*6b80*/  STG.E.128 desc[UR32][R4.64+0x80], R28 ;  /* 0x0000801c04007986 */ /* 0x000fe2000c101d20 */
[----:B------:R-:W-:Y:S05]  /*6b90*/  EXIT ;  /* 0x000000000000794d */ /* 0x000fea0003800000 */
.L_x_852:
[----:B------:R-:W-:Y:S01]  /*6ba0*/  LEA.HI R6, R15, R2, RZ, 0x2 ;  /* 0x000000020f067211 */ /* 0x000fe200078f10ff */
[----:B------:R-:W-:Y:S01]  /*6bb0*/  ULDC.64 UR4, c[0x0][0x290] ;  /* 0x0000a40000047ab9 */ /* 0x000fe20000000a00 */
[----:B------:R-:W-:Y:S01]  /*6bc0*/  SHF.R.S32.HI R0, RZ, 0x1f, R19 ;  /* 0x0000001fff007819 */ /* 0x000fe20000011413 */
[----:B------:R-:W-:Y:S01]  /*6bd0*/  ULDC.U8 UR7, c[0x0][0x3d9] ;  /* 0x0000f64000077ab9 */ /* 0x000fe20000000000 */
[----:B------:R-:W-:Y:S01]  /*6be0*/  LOP3.LUT R3, R6, 0x1ffffffc, RZ, 0xc0, !PT ;  /* 0x1ffffffc06037812 */ /* 0x000fe200078ec0ff */
[----:B------:R-:W1:Y:S01]  /*6bf0*/  LDC.64 R4, c[0x0][0x298] ;  /* 0x0000a600ff047b82 */ /* 0x000e620000000a00 */
[----:B------:R-:W-:Y:S01]  /*6c00*/  UISETP.NE.AND UP1, UPT, UR7, URZ, UPT ;  /* 0x0000003f0700728c */ /* 0x000fe2000bf25270 */
[----:B------:R-:W-:Y:S01]  /*6c10*/  IMAD R0, R0, UR4, RZ ;  /* 0x0000000400007c24 */ /* 0x000fe2000f8e02ff */
[----:B------:R-:W-:Y:S01]  /*6c20*/  ULDC.U8 UR9, c[0x0][0x3d8] ;  /* 0x0000f60000097ab9 */ /* 0x000fe20000000000 */
[----:B------:R-:W-:Y:S01]  /*6c30*/  IMAD.IADD R8, R2, 0x1, -R3 ;  /* 0x0000000102087824 */ /* 0x000fe200078e0a03 */
[----:B------:R-:W-:Y:S01]  /*6c40*/  SHF.R.S32.HI R3, RZ, 0x1f, R16 ;  /* 0x0000001fff037819 */ /* 0x000fe20000011410 */
[C---:B------:R-:W-:Y:S01]  /*6c50*/  IMAD R7, R19.reuse, UR5, R0 ;  /* 0x0000000513077c24 */ /* 0x040fe2000f8e0200 */
[----:B------:R-:W-:Y:S01]  /*6c60*/  SHF.R.S32.HI R6, RZ, 0x2, R6 ;  /* 0x00000002ff067819 */ /* 0x000fe20000011406 */
[----:B------:R-:W-:Y:S01]  /*6c70*/  IMAD.SHL.U32 R8, R8, 0x8, RZ ;  /* 0x0000000808087824 */ /* 0x000fe200078e00ff */
[----:B------:R-:W-:Y:S01]  /*6c80*/  ISETP.NE.AND P1, PT, RZ, UR9, PT ;  /* 0x00000009ff007c0c */ /* 0x000fe2000bf25270 */
[----:B------:R-:W-:Y:S01]  /*6c90*/  BSSY B0, `(.L_x_860) ;  /* 0x000003e000007945 */ /* 0x000fe20003800000 */
[----:B------:R-:W-:Y:S01]  /*6ca0*/  LOP3.LUT P3, RZ, R2, 0x3, RZ, 0xc0, !PT ;  /* 0x0000000302ff7812 */ /* 0x000fe2000786c0ff */
[----:B------:R-:W-:Y:S01]  /*6cb0*/  @!UP1 UISETP.NE.AND UP0, UPT, UR9, URZ, UPT ;  /* 0x0000003f0900928c */ /* 0x000fe2000bf05270 */
[--C-:B------:R-:W-:Y:S01]  /*6cc0*/  SHF.R.S32.HI R9, RZ, 0x1f, R8.reuse ;  /* 0x0000001fff097819 */ /* 0x100fe20000011408 */
[----:B------:R-:W-:Y:S01]  /*6cd0*/  @UP1 ULDC UR8, c[0x0][0x2c0] ;  /* 0x0000b00000081ab9 */ /* 0x000fe20000000800 */
[----:B------:R-:W-:Y:S01]  /*6ce0*/  ISETP.EQ.AND P1, PT, RZ, UR7, P1 ;  /* 0x00000007ff007c0c */ /* 0x000fe20008f22270 */
[----:B------:R-:W-:Y:S01]  /*6cf0*/  @UP1 UIMAD UR8, UR19, UR8, URZ ;  /* 0x00000008130812a4 */ /* 0x000fe2000f8e023f */
        /* <DEDUP_REMOVED lines=12> */
[----:B------:R-:W-:Y:S01]  /*6dc0*/  IMAD.IADD R11, R0, 0x1, R11 ;  /* 0x00000001000b7824 */ /* 0x000fe200078e020b */
[----:B------:R-:W-:Y:S01]  /*6dd0*/  @UP1 ULDC UR6, c[0x0][0x2c0] ;  /* 0x0000b00000061ab9 */ /* 0x000fe20000000800 */
[-C--:B-1----:R-:W-:Y:S01]  /*6de0*/  IMAD R0, R9, R4.reuse, RZ ;  /* 0x0000000409007224 */ /* 0x082fe200078e02ff */
[----:B------:R-:W-:Y:S01]  /*6df0*/  @!UP1 UMOV UR6, 0x1 ;  /* 0x0000000100069882 */ /* 0x000fe20000000000 */
[----:B------:R-:W-:Y:S01]  /*6e00*/  IMAD R3, R19, UR4, RZ ;  /* 0x0000000413037c24 */ /* 0x000fe2000f8e02ff */
[----:B------:R-:W-:Y:S01]  /*6e10*/  ULDC.64 UR4, c[0x0][0x280] ;  /* 0x0000a00000047ab9 */ /* 0x000fe20000000a00 */
[C---:B------:R-:W-:Y:S02]  /*6e20*/  IMAD R0, R8.reuse, R5, R0 ;  /* 0x0000000508007224 */ /* 0x040fe400078e0200 */
[----:B------:R-:W-:Y:S01]  /*6e30*/  IMAD.WIDE.U32 R8, R8, R4, R10 ;  /* 0x0000000408087225 */ /* 0x000fe200078e000a */
[----:B------:R-:W-:-:S03]  /*6e40*/  SEL R3, R3, RZ, !P1 ;  /* 0x000000ff03037207 */ /* 0x000fc60004800000 */
[----:B------:R-:W-:Y:S01]  /*6e50*/  IMAD.IADD R9, R0, 0x1, R9 ;  /* 0x0000000100097824 */ /* 0x000fe200078e0209 */
[----:B------:R-:W-:Y:S01]  /*6e60*/  LEA R2, P0, R8, UR4, 0x1 ;  /* 0x0000000408027c11 */ /* 0x000fe2000f8008ff */
[----:B------:R-:W-:Y:S02]  /*6e70*/  IMAD R16, R16, UR8, R3 ;  /* 0x0000000810107c24 */ /* 0x000fe4000f8e0203 */
[----:B------:R-:W-:Y:S01]  /*6e80*/  IMAD R19, R19, UR19, RZ ;  /* 0x0000001313137c24 */ /* 0x000fe2000f8e02ff */
[----:B------:R-:W-:Y:S01]  /*6e90*/  LEA.HI.X R3, R8, UR5, R9, 0x1, P0 ;  /* 0x0000000508037c11 */ /* 0x000fe200080f0c09 */
[C---:B------:R-:W-:Y:S01]  /*6ea0*/  IMAD R9, R89.reuse, UR6, RZ ;  /* 0x0000000659097c24 */ /* 0x040fe2000f8e02ff */
[----:B------:R-:W-:Y:S01]  /*6eb0*/  LEA R10, P0, R4, R2, 0x6 ;  /* 0x00000002040a7211 */ /* 0x000fe200078030ff */
[----:B------:R-:W-:Y:S01]  /*6ec0*/  VIADD R8, R6, 0x20 ;  /* 0x0000002006087836 */ /* 0x000fe20000000000 */
[----:B------:R-:W-:Y:S01]  /*6ed0*/  IADD3 R89, -R89, UR19, RZ ;  /* 0x0000001359597c10 */ /* 0x000fe2000fffe1ff */
[----:B------:R1:W-:Y:S01]  /*6ee0*/  STG.E.128 desc[UR32][R2.64], RZ ;  /* 0x000000ff02007986 */ /* 0x0003e2000c101d20 */
[----:B------:R-:W-:-:S02]  /*6ef0*/  LEA.HI.X R11, R4, R3, R5, 0x6, P0 ;  /* 0x00000003040b7211 */ /* 0x000fc400000f3405 */
[----:B------:R-:W-:Y:S01]  /*6f00*/  ISETP.GE.OR P4, PT, R6, R89, P3 ;  /* 0x000000590600720c */ /* 0x000fe20001f86670 */
[----:B------:R1:W-:Y:S01]  /*6f10*/  STG.E.128 desc[UR32][R2.64+0x40], RZ ;  /* 0x000040ff02007986 */ /* 0x0003e2000c101d20 */
[----:B------:R-:W-:Y:S02]  /*6f20*/  SHF.R.S32.HI R0, RZ, 0x1f, R19 ;  /* 0x0000001fff007819 */ /* 0x000fe40000011413 */
[----:B------:R-:W-:Y:S01]  /*6f30*/  SEL R19, R19, RZ, P1 ;  /* 0x000000ff13137207 */ /* 0x000fe20000800000 */
[----:B------:R1:W-:Y:S01]  /*6f40*/  STG.E.128 desc[UR32][R2.64+0x80], RZ ;  /* 0x000080ff02007986 */ /* 0x0003e2000c101d20 */
[----:B------:R-:W-:Y:S02]  /*6f50*/  SEL R0, R0, RZ, P1 ;  /* 0x000000ff00007207 */ /* 0x000fe40000800000 */
[----:B------:R-:W-:Y:S01]  /*6f60*/  IADD3 R19, P2, P1, R9, R19, R16 ;  /* 0x0000001309137210 */ /* 0x000fe2000795e010 */
[----:B------:R1:W-:Y:S01]  /*6f70*/  STG.E.128 desc[UR32][R10.64], RZ ;  /* 0x000000ff0a007986 */ /* 0x0003e2000c101d20 */
[----:B------:R-:W-:-:S02]  /*6f80*/  SHF.R.S32.HI R9, RZ, 0x1f, R9 ;  /* 0x0000001fff097819 */ /* 0x000fc40000011409 */
[----:B------:R-:W-:Y:S01]  /*6f90*/  SHF.R.S32.HI R16, RZ, 0x1f, R16 ;  /* 0x0000001fff107819 */ /* 0x000fe20000011410 */
[----:B------:R1:W-:Y:S01]  /*6fa0*/  STG.E.128 desc[UR32][R10.64+0x40], RZ ;  /* 0x000040ff0a007986 */ /* 0x0003e2000c101d20 */
[----:B------:R-:W-:Y:S02]  /*6fb0*/  ISETP.GE.OR P3, PT, R8, R89, P3 ;  /* 0x000000590800720c */ /* 0x000fe40001f66670 */
[----:B------:R-:W-:Y:S01]  /*6fc0*/  IADD3.X R0, R9, R0, R16, P2, P1 ;  /* 0x0000000009007210 */ /* 0x000fe200017e2410 */
[----:B------:R1:W-:Y:S01]  /*6fd0*/  STG.E.128 desc[UR32][R10.64+0x80], RZ ;  /* 0x000080ff0a007986 */ /* 0x0003e2000c101d20 */
[----:B------:R-:W-:Y:S09]  /*6fe0*/  @P4 BRA `(.L_x_861) ;  /* 0x0000000000204947 */ /* 0x000ff20003800000 */
        /* <DEDUP_REMOVED lines=8> */
.L_x_861:
[----:B------:R-:W-:Y:S05]  /*7070*/  BSYNC B0 ;  /* 0x0000000000007941 */ /* 0x000fea0003800000 */
.L_x_860:
[----:B------:R-:W-:Y:S05]  /*7080*/  @P3 EXIT ;  /* 0x000000000000394d */ /* 0x000fea0003800000 */
[----:B------:R-:W-:Y:S01]  /*7090*/  IMAD R8, R8, UR6, RZ ;  /* 0x0000000608087c24 */ /* 0x000fe2000f8e02ff */
[----:B------:R-:W-:Y:S01]  /*70a0*/  ULDC.64 UR4, c[0x0][0x2b0] ;  /* 0x0000ac0000047ab9 */ /* 0x000fe20000000a00 */
[----:B--2---:R-:W-:-:S03]  /*70b0*/  IMAD.MOV.U32 R5, RZ, RZ, 0x7f800000 ;  /* 0x7f800000ff057424 */ /* 0x004fc600078e00ff */
[----:B------:R-:W-:-:S04]  /*70c0*/  IADD3 R19, P0, R8, R19, RZ ;  /* 0x0000001308137210 */ /* 0x000fc80007f1e0ff */
[----:B------:R-:W-:Y:S02]  /*70d0*/  LEA.HI.X.SX32 R0, R8, R0, 0x1, P0 ;  /* 0x0000000008007211 */ /* 0x000fe400000f0eff */
[----:B-1----:R-:W-:-:S04]  /*70e0*/  LEA R2, P0, R19, UR4, 0x2 ;  /* 0x0000000413027c11 */ /* 0x002fc8000f8010ff */
[----:B------:R-:W-:-:S05]  /*70f0*/  LEA.HI.X R3, R19, UR5, R0, 0x2, P0 ;  /* 0x0000000513037c11 */ /* 0x000fca00080f1400 */
[----:B------:R-:W-:Y:S01]  /*7100*/  STG.E desc[UR32][R2.64], R5 ;  /* 0x0000000502007986 */ /* 0x000fe2000c101920 */
[----:B------:R-:W-:Y:S05]  /*7110*/  EXIT ;  /* 0x000000000000794d */ /* 0x000fea0003800000 */
.L_x_862:
        /* <DEDUP_REMOVED lines=14> */
.L_x_1160:


//--------------------- .text._ZN5flash16flash_fwd_kernelI23Flash_fwd_kernel_traitsILi96ELi64ELi64ELi4ELb0ELb0EN7cutlass10bfloat16_tE19Flash_kernel_traitsILi96ELi64ELi64ELi4ES3_EELb0ELb1ELb0ELb0ELb1ELb1ELb1ELb0EEEvNS_16Flash_fwd_paramsE --------------------------
	.section	.text._ZN5flash16flash_fwd_kernelI23Flash_fwd_kernel_traitsILi96ELi64ELi64ELi4ELb0ELb0EN7cutlass10bfloat16_tE19Flash_kernel_traitsILi96ELi64ELi64ELi4ES3_EELb0ELb1ELb0ELb0ELb1ELb1ELb1ELb0EEEvNS_16Flash_fwd_paramsE,"ax",@progbits
	.align	128
        .global         _ZN5flash16flash_fwd_kernelI23Flash_fwd_kernel_traitsILi96ELi64ELi64ELi4ELb0ELb0EN7cutlass10bfloat16_tE19Flash_kernel_traitsILi96ELi64ELi64ELi4ES3_EELb0ELb1ELb0ELb0ELb1ELb1ELb1ELb0EEEvNS_16Flash_fwd_paramsE
        .type           _ZN5flash16flash_fwd_kernelI23Flash_fwd_kernel_traitsILi96ELi64ELi64ELi4ELb0ELb0EN7cutlass10bfloat16_tE19Flash_kernel_traitsILi96ELi64ELi64ELi4ES3_EELb0ELb1ELb0ELb0ELb1ELb1ELb1ELb0EEEvNS_16Flash_fwd_paramsE,@function
        .size           _ZN5flash16flash_fwd_kernelI23Flash_fwd_kernel_traitsILi96ELi64ELi64ELi4ELb0ELb0EN7cutlass10bfloat16_tE19Flash_kernel_traitsILi96ELi64ELi64ELi4ES3_EELb0ELb1ELb0ELb0ELb1ELb1ELb1ELb0EEEvNS_16Flash_fwd_paramsE,(.L_x_1161 - _ZN5flash16flash_fwd_kernelI23Flash_fwd_kernel_traitsILi96ELi64ELi64ELi4ELb0ELb0EN7cutlass10bfloat16_tE19Flash_kernel_traitsILi96ELi64ELi64ELi4ES3_EELb0ELb1ELb0ELb0ELb1ELb1ELb1ELb0EEEvNS_16Flash_fwd_paramsE)
        .other          _ZN5flash16flash_fwd_kernelI23Flash_fwd_kernel_traitsILi96ELi64ELi64ELi4ELb0ELb0EN7cutlass10bfloat16_tE19Flash_kernel_traitsILi96ELi64ELi64ELi4ES3_EELb0ELb1ELb0ELb0ELb1ELb1ELb1ELb0EEEvNS_16Flash_fwd_paramsE,@"STO_CUDA_ENTRY STV_DEFAULT"
_ZN5flash16flash_fwd_kernelI23Flash_fwd_kernel_traitsILi96ELi64ELi64ELi4ELb0ELb0EN7cutlass10bfloat16_tE19Flash_kernel_traitsILi96ELi64ELi64ELi4ES3_EELb0ELb1ELb0ELb0ELb1ELb1ELb1ELb0EEEvNS_16Flash_fwd_paramsE:
.text._ZN5flash16flash_fwd_kernelI23Flash_fwd_kernel_traitsILi96ELi64ELi64ELi4ELb0ELb0EN7cutlass10bfloat16_tE19Flash_kernel_traitsILi96ELi64ELi64ELi4ES3_EELb0ELb1ELb0ELb0ELb1ELb1ELb1ELb0EEEvNS_16Flash_fwd_paramsE:
        /* <DEDUP_REMOVED lines=51> */
[CC--:B------:R-:W-:Y:S01]  /*0330*/  LEA.HI R3, R7.reuse, R2.reuse, RZ, 0x4 ;  /* 0x0000000207037211 */ /* 0x0c0fe200078f20ff */
[----:B------:R-:W-:Y:S01]  /*0340*/  ULDC.64 UR10, c[0x0][0x268] ;  /* 0x00009a00000a7ab9 */ /* 0x000fe20000000a00 */
[----:B------:R-:W-:Y:S01]  /*0350*/  SHF.R.S32.HI R20, RZ, 0x2, R13 ;  /* 0x00000002ff147819 */ /* 0x000fe2000001140d */
[----:B------:R-:W-:Y:S01]  /*0360*/  USHF.L.U32 UR14, UR8, 0x6, URZ ;  /* 0x00000006080e7899 */ /* 0x000fe2000800063f */
[----:B------:R-:W-:Y:S01]  /*0370*/  LEA.HI R10, R7, R2, RZ, 0x3 ;  /* 0x00000002070a7211 */ /* 0x000fe200078f18ff */
[----:B------:R-:W-:Y:S01]  /*0380*/  USHF.L.U64.HI UR15, UR8, 0x6, UR9 ;  /* 0x00000006080f7899 */ /* 0x000fe20008010209 */
[----:B------:R-:W-:-:S02]  /*0390*/  SHF.R.S32.HI R21, RZ, 0x1f, R20 ;  /* 0x0000001fff157819 */ /* 0x000fc40000011414 */
[----:B------:R-:W-:Y:S02]  /*03a0*/  IADD3 R11, P0, R20, R5, RZ ;  /* 0x00000005140b7210 */ /* 0x000fe40007f1e0ff */
[----:B------:R-:W-:Y:S01]  /*03b0*/  LOP3.LUT R15, R13, 0xfffffffc, RZ, 0xc0, !PT ;  /* 0xfffffffc0d0f7812 */ /* 0x000fe200078ec0ff */
[----:B------:R-:W-:Y:S01]  /*03c0*/  IMAD.WIDE R136, R137, 0x40, R20 ;  /* 0x0000004089887825 */ /* 0x000fe200078e0214 */
[----:B------:R-:W-:Y:S02]  /*03d0*/  LEA.HI.X.SX32 R5, R5, R21, 0x1, P0 ;  /* 0x0000001505057211 */ /* 0x000fe400000f0eff */
[----:B------:R-:W-:Y:S01]  /*03e0*/  SHF.R.S32.HI R21, RZ, 0x3, R10 ;  /* 0x00000003ff157819 */ /* 0x000fe2000001140a */
[----:B------:R-:W-:Y:S01]  /*03f0*/  IMAD.IADD R134, R2, 0x1, -R15 ;  /* 0x0000000102867824 */ /* 0x000fe200078e0a0f */
[----:B------:R-:W-:Y:S02]  /*0400*/  LEA.HI R24, R13, R20, RZ, 0x1 ;  /* 0x000000140d187211 */ /* 0x000fe400078f08ff */
[----:B-1----:R-:W-:Y:S01]  /*0410*/  IABS R0, R9 ;  /* 0x0000000900007213 */ /* 0x002fe20000000000 */
[----:B------:R-:W-:Y:S01]  /*0420*/  IMAD.SHL.U32 R21, R21, 0x40, RZ ;  /* 0x0000004015157824 */ /* 0x000fe200078e00ff */
[----:B------:R-:W-:Y:S01]  /*0430*/  LOP3.LUT R24, R24, 0x7fffffe, RZ, 0xc0, !PT ;  /* 0x07fffffe18187812 */ /* 0x000fe200078ec0ff */
[----:B------:R-:W-:Y:S01]  /*0440*/  IMAD.SHL.U32 R134, R134, 0x8, RZ ;  /* 0x0000000886867824 */ /* 0x000fe200078e00ff */
[----:B------:R-:W1:Y:S01]  /*0450*/  I2F.RP R6, R0 ;  /* 0x0000000000067306 */ /* 0x000e620000209400 */
[----:B------:R-:W-:-:S02]  /*0460*/  LEA.HI R90, R7, R2, RZ, 0x5 ;  /* 0x00000002075a7211 */ /* 0x000fc400078f28ff */
[----:B------:R-:W-:Y:S01]  /*0470*/  LOP3.LUT R21, R21, 0xc0, RZ, 0xc0, !PT ;  /* 0x000000c015157812 */ /* 0x000fe200078ec0ff */
[----:B------:R-:W-:Y:S01]  /*0480*/  IMAD.IADD R24, R20, 0x1, -R24 ;  /* 0x0000000114187824 */ /* 0x000fe200078e0a18 */
[----:B------:R-:W-:Y:S02]  /*0490*/  SHF.R.S32.HI R89, RZ, 0x5, R90 ;  /* 0x00000005ff597819 */ /* 0x000fe4000001145a */
[----:B------:R-:W-:Y:S02]  /*04a0*/  LOP3.LUT R15, R21, 0x18, R134, 0xf8, !PT ;  /* 0x00000018150f7812 */ /* 0x000fe400078ef886 */
[----:B------:R-:W-:Y:S01]  /*04b0*/  SHF.R.U32.HI R12, RZ, 0x3, R21 ;  /* 0x00000003ff0c7819 */ /* 0x000fe20000011615 */
[----:B------:R-:W-:Y:S01]  /*04c0*/  IMAD R125, R89, 0x8, R24 ;  /* 0x00000008597d7824 */ /* 0x000fe200078e0218 */
[--C-:B------:R-:W-:Y:S02]  /*04d0*/  SHF.R.S32.HI R135, RZ, 0x1f, R134.reuse ;  /* 0x0000001fff877819 */ /* 0x100fe40000011486 */
[----:B------:R-:W-:Y:S01]  /*04e0*/  LOP3.LUT R12, R15, R12, RZ, 0x3c, !PT ;  /* 0x0000000c0f0c7212 */ /* 0x000fe200078e3cff */
[----:B-1----:R-:W1:Y:S01]  /*04f0*/  MUFU.RCP R18, R6 ;  /* 0x0000000600127308 */ /* 0x002e620000001000 */
[----:B------:R-:W-:Y:S01]  /*0500*/  LOP3.LUT R15, R3, 0xfffffff0, RZ, 0xc0, !PT ;  /* 0xfffffff0030f7812 */ /* 0x000fe200078ec0ff */
[----:B------:R-:W-:-:S04]  /*0510*/  IMAD.WIDE.U32 R24, R17, UR4, R134 ;  /* 0x0000000411187c25 */ /* 0x000fc8000f8e0086 */
[----:B------:R-:W-:Y:S01]  /*0520*/  IMAD.IADD R22, R2, 0x1, -R15 ;  /* 0x0000000102167824 */ /* 0x000fe200078e0a0f */
[----:B------:R-:W-:Y:S01]  /*0530*/  SHF.R.S32.HI R15, RZ, 0x1f, R17 ;  /* 0x0000001fff0f7819 */ /* 0x000fe20000011411 */
[----:B------:R-:W-:Y:S02]  /*0540*/  IMAD.U32 R125, R125, 0x20, R12 ;  /* 0x000000207d7d7824 */ /* 0x000fe400078e000c */
[----:B------:R-:W-:Y:S01]  /*0550*/  IMAD.WIDE.U32 R26, R11, UR8, R134 ;  /* 0x000000080b1a7c25 */ /* 0x000fe2000f8e0086 */
[----:B------:R-:W-:-:S03]  /*0560*/  SHF.R.S32.HI R7, RZ, 0x1f, R22 ;  /* 0x0000001fff077819 */ /* 0x000fc60000011416 */
[----:B------:R-:W-:Y:S01]  /*0570*/  IMAD R12, R15, UR4, RZ ;  /* 0x000000040f0c7c24 */ /* 0x000fe2000f8e02ff */
[----:B------:R-:W-:Y:S01]  /*0580*/  LEA.HI R8, R7, R22, RZ, 0x3 ;  /* 0x0000001607087211 */ /* 0x000fe200078f18ff */
[----:B-1----:R-:W-:Y:S01]  /*0590*/  VIADD R18, R18, 0xffffffe ;  /* 0x0ffffffe12127836 */ /* 0x002fe20000000000 */
[----:B------:R-:W-:Y:S01]  /*05a0*/  SHF.R.S32.HI R6, RZ, 0x4, R3 ;  /* 0x00000004ff067819 */ /* 0x000fe20000011403 */
[----:B------:R-:W-:Y:S01]  /*05b0*/  IMAD R12, R17, UR5, R12 ;  /* 0x00000005110c7c24 */ /* 0x000fe2000f8e020c */
[----:B------:R-:W-:Y:S01]  /*05c0*/  ULDC.64 UR4, c[0x0][0x258] ;  /* 0x0000960000047ab9 */ /* 0x000fe20000000a00 */
[----:B------:R-:W1:Y:S01]  /*05d0*/  F2I.FTZ.U32.TRUNC.NTZ R19, R18 ;  /* 0x0000001200137305 */ /* 0x000e62000021f000 */
[----:B------:R-:W-:Y:S01]  /*05e0*/  LEA.HI R14, R3, R6, RZ, 0x1 ;  /* 0x00000006030e7211 */ /* 0x000fe200078f08ff */
[----:B------:R-:W-:Y:S01]  /*05f0*/  IMAD.IADD R25, R25, 0x1, R12 ;  /* 0x0000000119197824 */ /* 0x000fe200078e020c */
[----:B------:R-:W-:Y:S01]  /*0600*/  LOP3.LUT R3, R10, 0xfffffff8, RZ, 0xc0, !PT ;  /* 0xfffffff80a037812 */ /* 0x000fe200078ec0ff */
[----:B------:R-:W-:Y:S01]  /*0610*/  IMAD.SHL.U32 R8, R8, 0x20, RZ ;  /* 0x0000002008087824 */ /* 0x000fe200078e00ff */
[----:B------:R-:W-:Y:S01]  /*0620*/  LOP3.LUT R14, R14, 0xfffffffe, RZ, 0xc0, !PT ;  /* 0xfffffffe0e0e7812 */ /* 0x000fe200078ec0ff */
[----:B------:R-:W-:-:S03]  /*0630*/  IMAD.WIDE.U32 R24, R4, UR4, R24 ;  /* 0x0000000404187c25 */ /* 0x000fc6000f8e0018 */
[----:B------:R-:W-:Y:S01]  /*0640*/  LOP3.LUT R94, R8, 0xffffff00, RZ, 0xc0, !PT ;  /* 0xffffff00085e7812 */ /* 0x000fe200078ec0ff */
[----:B------:R-:W-:Y:S01]  /*0650*/  IMAD.IADD R14, R6, 0x1, -R14 ;  /* 0x00000001060e7824 */ /* 0x000fe200078e0a0e */
[----:B------:R-:W-:Y:S01]  /*0660*/  IABS R6, R4 ;  /* 0x0000000400067213 */ /* 0x000fe20000000000 */
[----:B------:R-:W-:Y:S02]  /*0670*/  IMAD.IADD R20, R2, 0x1, -R3 ;  /* 0x0000000102147824 */ /* 0x000fe400078e0a03 */
[----:B------:R-:W-:Y:S02]  /*0680*/  IMAD R8, R89, 0x200, R94 ;  /* 0x0000020059087824 */ /* 0x000fe400078e025e */
[----:B-1----:R-:W-:Y:S01]  /*0690*/  IMAD.MOV R13, RZ, RZ, -R19 ;  /* 0x000000ffff0d7224 */ /* 0x002fe200078e0a13 */
[----:B------:R-:W-:Y:S01]  /*06a0*/  LEA.HI R3, R20, R20, RZ, 0x1 ;  /* 0x0000001414037211 */ /* 0x000fe200078f08ff */
[----:B------:R-:W-:Y:S02]  /*06b0*/  IMAD.MOV.U32 R18, RZ, RZ, RZ ;  /* 0x000000ffff127224 */ /* 0x000fe400078e00ff */
[----:B------:R-:W-:-:S04]  /*06c0*/  IMAD R13, R13, R0, RZ ;  /* 0x000000000d0d7224 */ /* 0x000fc800078e02ff */
[----:B------:R-:W-:Y:S01]  /*06d0*/  IMAD.HI.U32 R13, R19, R13, R18 ;  /* 0x0000000d130d7227 */ /* 0x000fe200078e0012 */
[----:B------:R-:W-:-:S04]  /*06e0*/  LEA.HI R18, R22, R22, RZ, 0x1 ;  /* 0x0000001616127211 */ /* 0x000fc800078f08ff */
[----:B------:R-:W-:Y:S01]  /*06f0*/  LOP3.LUT R91, R18, 0x7fffffe, RZ, 0xc0, !PT ;  /* 0x07fffffe125b7812 */ /* 0x000fe200078ec0ff */
[----:B------:R-:W-:Y:S01]  /*0700*/  IMAD.HI.U32 R16, R13, R6, RZ ;  /* 0x000000060d107227 */ /* 0x000fe200078e00ff */
[----:B------:R-:W-:Y:S02]  /*0710*/  LOP3.LUT R13, R3, 0x3fffffe, RZ, 0xc0, !PT ;  /* 0x03fffffe030d7812 */ /* 0x000fe400078ec0ff */
[----:B------:R-:W-:Y:S01]  /*0720*/  SHF.R.S32.HI R3, RZ, 0x1, R3 ;  /* 0x00000001ff037819 */ /* 0x000fe20000011403 */
[----:B------:R-:W-:Y:S01]  /*0730*/  IMAD.MOV R21, RZ, RZ, -R16 ;  /* 0x000000ffff157224 */ /* 0x000fe200078e0a10 */
[--C-:B------:R-:W-:Y:S01]  /*0740*/  SHF.R.S32.HI R23, RZ, 0x1, R18.reuse ;  /* 0x00000001ff177819 */ /* 0x100fe20000011412 */
[----:B------:R-:W-:Y:S01]  /*0750*/  IMAD.IADD R13, R20, 0x1, -R13 ;  /* 0x00000001140d7824 */ /* 0x000fe200078e0a0d */
[----:B------:R-:W-:Y:S01]  /*0760*/  SHF.R.S32.HI R18, RZ, 0x1f, R18 ;  /* 0x0000001fff127819 */ /* 0x000fe20000011412 */
[----:B------:R-:W-:Y:S02]  /*0770*/  IMAD R21, R0, R21, R6 ;  /* 0x0000001500157224 */ /* 0x000fe400078e0206 */
[----:B------:R-:W-:Y:S01]  /*0780*/  IMAD R6, R5, UR8, RZ ;  /* 0x0000000805067c24 */ /* 0x000fe2000f8e02ff */
[----:B------:R-:W-:Y:S01]  /*0790*/  LEA.HI R18, R18, R23, RZ, 0x2 ;  /* 0x0000001712127211 */ /* 0x000fe200078f10ff */
[----:B------:R-:W-:Y:S01]  /*07a0*/  IMAD.SHL.U32 R20, R3, 0x40, RZ ;  /* 0x0000004003147824 */ /* 0x000fe200078e00ff */
[----:B------:R-:W-:Y:S01]  /*07b0*/  ISETP.GT.U32.AND P1, PT, R0, R21, PT ;  /* 0x000000150000720c */ /* 0x000fe20003f24070 */
[----:B------:R-:W-:Y:S01]  /*07c0*/  IMAD R19, R11, UR9, R6 ;  /* 0x000000090b137c24 */ /* 0x000fe2000f8e0206 */
[----:B------:R-:W-:Y:S01]  /*07d0*/  LOP3.LUT R18, R18, 0xfffffffc, RZ, 0xc0, !PT ;  /* 0xfffffffc12127812 */ /* 0x000fe200078ec0ff */
[----:B------:R-:W1:Y:S01]  /*07e0*/  LDC.64 R6, c[0x0][0x248] ;  /* 0x00009200ff067b82 */ /* 0x000e620000000a00 */
[----:B------:R-:W-:-:S02]  /*07f0*/  IMAD.IADD R91, R22, 0x1, -R91 ;  /* 0x00000001165b7824 */ /* 0x000fc400078e0a5b */
[----:B------:R-:W-:Y:S02]  /*0800*/  IMAD.IADD R19, R27, 0x1, R19 ;  /* 0x000000011b137824 */ /* 0x000fe400078e0213 */
[----:B------:R-:W-:Y:S02]  /*0810*/  IMAD.IADD R12, R23, 0x1, -R18 ;  /* 0x00000001170c7824 */ /* 0x000fe400078e0a12 */
[----:B------:R-:W-:Y:S02]  /*0820*/  IMAD.MOV.U32 R18, RZ, RZ, R26 ;  /* 0x000000ffff127224 */ /* 0x000fe400078e001a */
[----:B------:R-:W-:Y:S02]  /*0830*/  IMAD R13, R14, 0x8, R13 ;  /* 0x000000080e0d7824 */ /* 0x000fe400078e020d */
[----:B------:R-:W-:Y:S02]  /*0840*/  @!P1 IMAD.IADD R21, R21, 0x1, -R0 ;  /* 0x0000000115159824 */ /* 0x000fe400078e0a00 */
[----:B------:R-:W-:Y:S01]  /*0850*/  @!P1 VIADD R16, R16, 0x1 ;  /* 0x0000000110109836 */ /* 0x000fe20000000000 */
[----:B------:R-:W-:Y:S01]  /*0860*/  ISETP.NE.AND P1, PT, R9, RZ, PT ;  /* 0x000000ff0900720c */ /* 0x000fe20003f25270 */
[----:B------:R-:W-:Y:S01]  /*0870*/  IMAD.SHL.U32 R14, R14, 0x8, RZ ;  /* 0x000000080e0e7824 */ /* 0x000fe200078e00ff */
[----:B------:R-:W-:Y:S01]  /*0880*/  ISETP.GE.U32.AND P2, PT, R21, R0, PT ;  /* 0x000000001500720c */ /* 0x000fe20003f46070 */
[----:B------:R-:W-:Y:S01]  /*0890*/  IMAD R8, R91, 0x20, R8 ;  /* 0x000000205b087824 */ /* 0x000fe200078e0208 */
[----:B------:R-:W-:-:S02]  /*08a0*/  LOP3.LUT R21, R20, 0xc0, RZ, 0xc0, !PT ;  /* 0x000000c014157812 */ /* 0x000fc400078ec0ff */
[----:B------:R-:W-:Y:S02]  /*08b0*/  SHF.R.S32.HI R0, RZ, 0x1f, R4 ;  /* 0x0000001fff007819 */ /* 0x000fe40000011404 */
[----:B------:R-:W-:Y:S02]  /*08c0*/  LOP3.LUT R10, R21, 0x8, R10, 0xf8, !PT ;  /* 0x00000008150a7812 */ /* 0x000fe400078ef80a */
[----:B------:R-:W-:Y:S01]  /*08d0*/  LOP3.LUT R20, R4, R9, RZ, 0x3c, !PT ;  /* 0x0000000904147212 */ /* 0x000fe200078e3cff */
[----:B------:R-:W-:Y:S01]  /*08e0*/  IMAD R23, R0, UR4, RZ ;  /* 0x0000000400177c24 */ /* 0x000fe2000f8e02ff */
[----:B------:R-:W-:Y:S01]  /*08f0*/  SHF.R.U32.HI R21, RZ, 0x3, R21 ;  /* 0x00000003ff157819 */ /* 0x000fe20000011615 */
[-C--:B-1----:R-:W-:Y:S01]  /*0900*/  IMAD.WIDE.U32 R26, R11, R6.reuse, R134 ;  /* 0x000000060b1a7225 */ /* 0x082fe200078e0086 */
[----:B------:R-:W-:Y:S02]  /*0910*/  ISETP.GE.AND P0, PT, R20, RZ, PT ;  /* 0x000000ff1400720c */ /* 0x000fe40003f06270 */
[----:B------:R-:W-:Y:S01]  /*0920*/  LOP3.LUT R0, R10, R21, RZ, 0x3c, !PT ;  /* 0x000000150a007212 */ /* 0x000fe200078e3cff */
[----:B------:R-:W-:Y:S01]  /*0930*/  IMAD R10, R4, UR5, R23 ;  /* 0x00000005040a7c24 */ /* 0x000fe2000f8e0217 */
[----:B------:R-:W-:Y:S01]  /*0940*/  ULDC.64 UR4, c[0x0][0x238] ;  /* 0x00008e0000047ab9 */ /* 0x000fe20000000a00 */
[----:B------:R-:W-:Y:S01]  /*0950*/  IMAD R20, R5, R6, RZ ;  /* 0x0000000605147224 */ /* 0x000fe200078e02ff */
[----:B------:R-:W-:Y:S01]  /*0960*/  SHF.L.U64.HI R123, R6, 0x6, R7 ;  /* 0x00000006067b7819 */ /* 0x000fe20000010207 */
[----:B------:R-:W1:Y:S01]  /*0970*/  LDC.64 R4, c[0x0][0x240] ;  /* 0x00009000ff047b82 */ /* 0x000e620000000a00 */
[----:B------:R-:W-:-:S02]  /*0980*/  @P2 VIADD R16, R16, 0x1 ;  /* 0x0000000110102836 */ /* 0x000fc40000000000 */
[----:B------:R-:W-:Y:S02]  /*0990*/  IMAD R20, R11, R7, R20 ;  /* 0x000000070b147224 */ /* 0x000fe400078e0214 */
[----:B------:R-:W-:Y:S02]  /*09a0*/  IMAD R22, R15, UR4, RZ ;  /* 0x000000040f167c24 */ /* 0x000fe4000f8e02ff */
        /* <DEDUP_REMOVED lines=12> */
[-C--:B-1----:R-:W-:Y:S02]  /*0a70*/  IMAD R15, R137, R4.reuse, RZ ;  /* 0x00000004890f7224 */ /* 0x082fe400078e02ff */
[----:B------:R-:W-:Y:S01]  /*0a80*/  IMAD.IADD R27, R27, 0x1, R11 ;  /* 0x000000011b1b7824 */ /* 0x000fe200078e020b */
[----:B------:R-:W-:Y:S01]  /*0a90*/  SHF.R.S32.HI R11, RZ, 0x1f, R93 ;  /* 0x0000001fff0b7819 */ /* 0x000fe2000001145d */
[----:B------:R-:W-:Y:S02]  /*0aa0*/  IMAD R131, R9, UR4, RZ ;  /* 0x0000000409837c24 */ /* 0x000fe4000f8e02ff */
[C---:B------:R-:W-:Y:S02]  /*0ab0*/  IMAD R15, R136.reuse, R5, R15 ;  /* 0x00000005880f7224 */ /* 0x040fe400078e020f */
        /* <DEDUP_REMOVED lines=23> */
[----:B------:R-:W-:Y:S01]  /*0c30*/  IMAD.IADD R10, R19, 0x1, R10 ;  /* 0x00000001130a7824 */ /* 0x000fe200078e020a */
[----:B------:R-:W-:Y:S01]  /*0c40*/  @!PT LDS RZ, [RZ] ;  /* 0x00000000fffff984 */ /* 0x000fe20000000800 */
[----:B------:R-:W-:Y:S01]  /*0c50*/  @!PT LDS RZ, [RZ] ;  /* 0x00000000fffff984 */ /* 0x000fe20000000800 */
[----:B------:R-:W-:Y:S01]  /*0c60*/  @!PT LDS RZ, [RZ] ;  /* 0x00000000fffff984 */ /* 0x000fe20000000800 */
[----:B------:R-:W-:Y:S01]  /*0c70*/  LDGSTS.E.BYPASS.LTC128B.128 [R125], desc[UR16][R20.64] ;  /* 0x00000000147d7fae */ /* 0x000fe2000b901d50 */
[----:B------:R-:W-:-:S02]  /*0c80*/  IMAD R9, R9, UR10, RZ ;  /* 0x0000000a09097c24 */ /* 0x000fc4000f8e02ff */
[----:B------:R-:W-:Y:S01]  /*0c90*/  IMAD R4, R11, UR8, RZ ;  /* 0x000000080b047c24 */ /* 0x000fe2000f8e02ff */
[----:B------:R-:W-:Y:S01]  /*0ca0*/  LEA.HI.X R23, R18, UR7, R10, 0x1, P0 ;  /* 0x0000000712177c11 */ /* 0x000fe200080f0c0a */
[----:B------:R-:W-:Y:S01]  /*0cb0*/  LDGSTS.E.BYPASS.LTC128B.128 [R125+0x1000], desc[UR16][R20.64+0x40] ;  /* 0x01000040147d7fae */ /* 0x000fe2000b901d50 */
[----:B------:R-:W-:Y:S01]  /*0cc0*/  IADD3 R18, P0, R124, R22, RZ ;  /* 0x000000167c127210 */ /* 0x000fe20007f1e0ff */
[C---:B------:R-:W-:Y:S02]  /*0cd0*/  IMAD.WIDE.U32 R126, R16.reuse, UR10, R126 ;  /* 0x0000000a107e7c25 */ /* 0x040fe4000f8e007e */
[----:B------:R-:W-:Y:S02]  /*0ce0*/  LDGSTS.E.BYPASS.LTC128B.128 [R125+0x2000], desc[UR16][R20.64+0x80] ;  /* 0x02000080147d7fae */ /* 0x000fe4000b901d50 */
[----:B------:R-:W-:Y:S02]  /*0cf0*/  IMAD.X R19, R123, 0x1, R23, P0 ;  /* 0x000000017b137824 */ /* 0x000fe400000e0617 */
[----:B------:R-:W-:Y:S01]  /*0d00*/  LDGSTS.E.BYPASS.LTC128B.128 [R125+0x800], desc[UR16][R24.64] ;  /* 0x00800000187d7fae */ /* 0x000fe2000b901d50 */
[----:B------:R-:W-:Y:S01]  /*0d10*/  IMAD R9, R16, UR11, R9 ;  /* 0x0000000b10097c24 */ /* 0x000fe2000f8e0209 */
[----:B------:R-:W-:Y:S01]  /*0d20*/  ULDC.64 UR10, c[0x0][0x220] ;  /* 0x00008800000a7ab9 */ /* 0x000fe20000000a00 */
[C---:B------:R-:W-:Y:S01]  /*0d30*/  IMAD.WIDE.U32 R16, R93.reuse, UR8, RZ ;  /* 0x000000085d107c25 */ /* 0x040fe2000f8e00ff */
[----:B------:R-:W-:Y:S03]  /*0d40*/  LDGSTS.E.BYPASS.LTC128B.128 [R125+0x1800], desc[UR16][R24.64+0x40] ;  /* 0x01800040187d7fae */ /* 0x000fe6000b901d50 */
[----:B------:R-:W-:Y:S01]  /*0d50*/  IMAD R5, R93, UR9, R4 ;  /* 0x000000095d057c24 */ /* 0x000fe2000f8e0204 */
[----:B------:R1:W-:Y:S01]  /*0d60*/  LDGSTS.E.BYPASS.LTC128B.128 [R125+0x2800], desc[UR16][R24.64+0x80] ;  /* 0x02800080187d7fae */ /* 0x0003e2000b901d50 */
[----:B------:R-:W-:Y:S01]  /*0d70*/  IMAD.SHL.U32 R10, R12, 0x40, RZ ;  /* 0x000000400c0a7824 */ /* 0x000fe200078e00ff */
[----:B------:R-:W-:Y:S01]  /*0d80*/  LEA R4, P0, R16, R126, 0x6 ;  /* 0x0000007e10047211 */ /* 0x000fe200078030ff */
[----:B------:R-:W-:Y:S01]  /*0d90*/  IMAD.IADD R5, R17, 0x1, R5 ;  /* 0x0000000111057824 */ /* 0x000fe200078e0205 */
[----:B------:R-:W-:Y:S01]  /*0da0*/  LDGSTS.E.BYPASS.LTC128B.128 [R125+0x3000], desc[UR16][R22.64] ;  /* 0x03000000167d7fae */ /* 0x000fe2000b901d50 */
[----:B------:R-:W-:Y:S01]  /*0db0*/  IMAD.IADD R122, R127, 0x1, R9 ;  /* 0x000000017f7a7824 */ /* 0x000fe200078e0209 */
[----:B------:R-:W-:Y:S01]  /*0dc0*/  LOP3.LUT R9, R10, 0xc0, RZ, 0xc0, !PT ;  /* 0x000000c00a097812 */ /* 0x000fe200078ec0ff */
[----:B------:R-:W-:Y:S01]  /*0dd0*/  IMAD.U32 R0, R13, 0x20, R0 ;  /* 0x000000200d007824 */ /* 0x000fe200078e0000 */
[----:B------:R-:W-:Y:S02]  /*0de0*/  LDGSTS.E.BYPASS.LTC128B.128 [R125+0x4000], desc[UR16][R22.64+0x40] ;  /* 0x04000040167d7fae */ /* 0x000fe4000b901d50 */
[----:B------:R-:W-:-:S02]  /*0df0*/  LEA.HI.X R17, R16, R122, R5, 0x6, P0 ;  /* 0x0000007a10117211 */ /* 0x000fc400000f3405 */
[----:B------:R-:W-:Y:S01]  /*0e00*/  LDGSTS.E.BYPASS.LTC128B.128 [R125+0x5000], desc[UR16][R22.64+0x80] ;  /* 0x05000080167d7fae */ /* 0x000fe2000b901d50 */
[----:B------:R-:W-:Y:S02]  /*0e10*/  LOP3.LUT R5, R9, 0x8, R14, 0xf8, !PT ;  /* 0x0000000809057812 */ /* 0x000fe400078ef80e */
[----:B------:R-:W-:Y:S01]  /*0e20*/  SHF.R.U32.HI R10, RZ, 0x3, R9 ;  /* 0x00000003ff0a7819 */ /* 0x000fe20000011609 */
[----:B------:R-:W-:Y:S01]  /*0e30*/  LDGSTS.E.BYPASS.LTC128B.128 [R125+0x3800], desc[UR16][R18.64] ;  /* 0x03800000127d7fae */ /* 0x000fe2000b901d50 */
[C---:B------:R-:W-:Y:S02]  /*0e40*/  LEA R14, P0, R4.reuse, UR10, 0x1 ;  /* 0x0000000a040e7c11 */ /* 0x040fe4000f8008ff */
[----:B------:R-:W-:Y:S01]  /*0e50*/  LOP3.LUT R5, R5, R10, RZ, 0x3c, !PT ;  /* 0x0000000a05057212 */ /* 0x000fe200078e3cff */
[----:B------:R-:W-:Y:S01]  /*0e60*/  LDGSTS.E.BYPASS.LTC128B.128 [R125+0x4800], desc[UR16][R18.64+0x40] ;  /* 0x04800040127d7fae */ /* 0x000fe2000b901d50 */
[----:B------:R-:W-:Y:S01]  /*0e70*/  LEA.HI.X R15, R4, UR11, R17, 0x1, P0 ;  /* 0x0000000b040f7c11 */ /* 0x000fe200080f0c11 */
[----:B------:R-:W-:Y:S01]  /*0e80*/  IMAD.MOV.U32 R4, RZ, RZ, 0x20 ;  /* 0x00000020ff047424 */ /* 0x000fe200078e00ff */
[----:B------:R-:W-:Y:S01]  /*0e90*/  IADD3 R16, P0, R14, UR14, RZ ;  /* 0x0000000e0e107c10 */ /* 0x000fe2000ff1e0ff */
[----:B------:R-:W-:Y:S01]  /*0ea0*/  LDGSTS.E.BYPASS.LTC128B.128 [R125+0x5800], desc[UR16][R18.64+0x80] ;  /* 0x05800080127d7fae */ /* 0x000fe2000b901d50 */
[----:B------:R-:W-:Y:S01]  /*0eb0*/  IMAD.IADD R121, R5, 0x1, R8 ;  /* 0x0000000105797824 */ /* 0x000fe200078e0208 */
[----:B------:R-:W-:-:S02]  /*0ec0*/  LEA R95, R0, UR5, 0x1 ;  /* 0x00000005005f7c11 */ /* 0x000fc4000f8e08ff */
[----:B------:R-:W0:Y:S01]  /*0ed0*/  LDGDEPBAR ;  /* 0x00000000000079af */ /* 0x000e220000000000 */
[----:B------:R-:W-:Y:S02]  /*0ee0*/  IADD3.X R17, R15, UR15, RZ, P0, !PT ;  /* 0x0000000f0f117c10 */ /* 0x000fe400087fe4ff */
[----:B------:R-:W-:Y:S02]  /*0ef0*/  LEA R121, R121, UR5, 0x1 ;  /* 0x0000000579797c11 */ /* 0x000fe4000f8e08ff */
[----:B------:R-:W-:Y:S02]  /*0f00*/  LOP3.LUT P0, RZ, R3, 0x2, RZ, 0xc0, !PT ;  /* 0x0000000203ff7812 */ /* 0x000fe4000780c0ff */
[----:B------:R-:W-:Y:S01]  /*0f10*/  LEA R120, R0, UR4, 0x1 ;  /* 0x0000000400787c11 */ /* 0x000fe2000f8e08ff */
[----:B------:R-:W-:Y:S01]  /*0f20*/  ULDC UR4, c[0x0][0x39c] ;  /* 0x0000e70000047ab9 */ /* 0x000fe20000000800 */
[C---:B------:R-:W-:Y:S02]  /*0f30*/  SEL R3, R4.reuse, 0xffffffe0, !P0 ;  /* 0xffffffe004037807 */ /* 0x040fe40004000000 */
[----:B------:R-:W-:-:S03]  /*0f40*/  SEL R4, R4, 0xffffffe0, !P1 ;  /* 0xffffffe004047807 */ /* 0x000fc60004800000 */
[----:B------:R-:W-:Y:S02]  /*0f50*/  IMAD.IADD R118, R120, 0x1, R3 ;  /* 0x0000000178767824 */ /* 0x000fe400078e0203 */
[----:B------:R-:W-:Y:S01]  /*0f60*/  IMAD.IADD R119, R121, 0x1, R4 ;  /* 0x0000000179777824 */ /* 0x000fe200078e0204 */
[----:B------:R-:W-:-:S04]  /*0f70*/  DEPBAR.LE SB0, 0x0 ;  /* 0x000080000000791a */ /* 0x000fc80000000000 */
[----:B------:R-:W-:Y:S06]  /*0f80*/  BAR.SYNC.DEFER_BLOCKING 0x0 ;  /* 0x0000000000007b1d */ /* 0x000fec0000010000 */
        /* <DEDUP_REMOVED lines=10> */
[----:B-1----:R-:W1:Y:S04]  /*1030*/  LDSM.16.M88.4 R24, [R95+0x3000] ;  /* 0x003000005f18783b */ /* 0x002e680000000200 */
[----:B------:R-:W-:Y:S04]  /*1040*/  LDSM.16.M88.4 R72, [R119] ;  /* 0x000000007748783b */ /* 0x000fe80000000200 */
[----:B------:R-:W-:Y:S04]  /*1050*/  LDSM.16.M88.4 R52, [R121+0x1000] ;  /* 0x001000007934783b */ /* 0x000fe80000000200 */
[----:B--2---:R-:W-:Y:S04]  /*1060*/  LDSM.16.M88.4 R12, [R95+0x4000] ;  /* 0x004000005f0c783b */ /* 0x004fe80000000200 */
[----:B------:R-:W2:Y:S04]  /*1070*/  LDSM.16.M88.4 R44, [R95+0x3400] ;  /* 0x003400005f2c783b */ /* 0x000ea80000000200 */
[----:B---3--:R-:W3:Y:S04]  /*1080*/  LDSM.16.M88.4 R16, [R118] ;  /* 0x000000007610783b */ /* 0x008ee80000000200 */
[----:B------:R-:W-:Y:S04]  /*1090*/  LDSM.16.M88.4 R20, [R119+0x1000] ;  /* 0x001000007714783b */ /* 0x000fe80000000200 */
[----:B------:R-:W-:Y:S04]  /*10a0*/  LDSM.16.M88.4 R40, [R118+0x1000] ;  /* 0x001000007628783b */ /* 0x000fe80000000200 */
[----:B------:R-:W4:Y:S04]  /*10b0*/  LDSM.16.M88.4 R32, [R118+0x400] ;  /* 0x000400007620783b */ /* 0x000f280000000200 */
[----:B------:R-:W5:Y:S01]  /*10c0*/  LDSM.16.M88.4 R56, [R95+0x3800] ;  /* 0x003800005f38783b */ /* 0x000f620000000200 */
[C---:B-1----:R-:W-:Y:S03]  /*10d0*/  HMMA.16816.F32.BF16 R28, R8.reuse, R24, RZ ;  /* 0x00000018081c723c */ /* 0x042fe600000418ff */
[----:B------:R-:W-:Y:S04]  /*10e0*/  LDSM.16.M88.4 R64, [R95+0x5000] ;  /* 0x005000005f40783b */ /* 0x000fe80000000200 */
[----:B------:R-:W1:Y:S01]  /*10f0*/  LDSM.16.M88.4 R48, [R95+0x4400] ;  /* 0x004400005f30783b */ /* 0x000e620000000200 */
[C---:B------:R-:W-:Y:S03]  /*1100*/  HMMA.16816.F32.BF16 R24, R8.reuse, R26, RZ ;  /* 0x0000001a0818723c */ /* 0x040fe600000418ff */
[----:B------:R-:W-:Y:S04]  /*1110*/  LDSM.16.M88.4 R68, [R118+0x800] ;  /* 0x000800007644783b */ /* 0x000fe80000000200 */
[----:B------:R-:W-:Y:S01]  /*1120*/  LDSM.16.M88.4 R76, [R95+0x3c00] ;  /* 0x003c00005f4c783b */ /* 0x000fe20000000200 */
[C---:B--2---:R-:W-:Y:S03]  /*1130*/  HMMA.16816.F32.BF16 R36, R8.reuse, R44, RZ ;  /* 0x0000002c0824723c */ /* 0x044fe600000418ff */
[----:B------:R-:W-:Y:S04]  /*1140*/  LDSM.16.M88.4 R80, [R118+0x1400] ;  /* 0x001400007650783b */ /* 0x000fe80000000200 */
[----:B------:R-:W0:Y:S01]  /*1150*/  LDGDEPBAR ;  /* 0x00000000000079af */ /* 0x000e220000000000 */
[----:B------:R-:W-:Y:S06]  /*1160*/  HMMA.16816.F32.BF16 R44, R8, R46, RZ ;  /* 0x0000002e082c723c */ /* 0x000fec00000418ff */
[C---:B---3--:R-:W-:Y:S06]  /*1170*/  HMMA.16816.F32.BF16 R28, R72.reuse, R16, R28 ;  /* 0x00000010481c723c */ /* 0x048fec000004181c */
[C---:B------:R-:W-:Y:S01]  /*1180*/  HMMA.16816.F32.BF16 R24, R72.reuse, R18, R24 ;  /* 0x000000124818723c */ /* 0x040fe20000041818 */
[----:B------:R-:W2:Y:S05]  /*1190*/  LDSM.16.M88.4 R16, [R121+0x2000] ;  /* 0x002000007910783b */ /* 0x000eaa0000000200 */
[C---:B----4-:R-:W-:Y:S06]  /*11a0*/  HMMA.16816.F32.BF16 R36, R72.reuse, R32, R36 ;  /* 0x000000204824723c */ /* 0x050fec0000041824 */
[----:B------:R-:W-:Y:S01]  /*11b0*/  HMMA.16816.F32.BF16 R44, R72, R34, R44 ;  /* 0x00000022482c723c */ /* 0x000fe2000004182c */
[----:B------:R-:W-:Y:S05]  /*11c0*/  LDSM.16.M88.4 R32, [R118+0x2000] ;  /* 0x002000007620783b */ /* 0x000fea0000000200 */
[C---:B------:R-:W-:Y:S06]  /*11d0*/  HMMA.16816.F32.BF16 R28, R52.reuse, R12, R28 ;  /* 0x0000000c341c723c */ /* 0x040fec000004181c */
[----:B------:R-:W-:Y:S01]  /*11e0*/  HMMA.16816.F32.BF16 R24, R52, R14, R24 ;  /* 0x0000000e3418723c */ /* 0x000fe20000041818 */
[----:B------:R-:W3:Y:S05]  /*11f0*/  LDSM.16.M88.4 R12, [R119+0x2000] ;  /* 0x00200000770c783b */ /* 0x000eea0000000200 */
[----:B-----5:R-:W-:Y:S06]  /*1200*/  HMMA.16816.F32.BF16 R60, R8, R56, RZ ;  /* 0x00000038083c723c */ /* 0x020fec00000418ff */
[----:B-1----:R-:W-:Y:S06]  /*1210*/  HMMA.16816.F32.BF16 R36, R52, R48, R36 ;  /* 0x000000303424723c */ /* 0x002fec0000041824 */
[C---:B------:R-:W-:Y:S06]  /*1220*/  HMMA.16816.F32.BF16 R28, R20.reuse, R40, R28 ;  /* 0x00000028141c723c */ /* 0x040fec000004181c */
[----:B------:R-:W-:Y:S01]  /*1230*/  HMMA.16816.F32.BF16 R24, R20, R42, R24 ;  /* 0x0000002a1418723c */ /* 0x000fe20000041818 */
[----:B------:R-:W-:Y:S05]  /*1240*/  LDSM.16.M88.4 R40, [R95+0x5400] ;  /* 0x005400005f28783b */ /* 0x000fea0000000200 */
[----:B------:R-:W-:Y:S01]  /*1250*/  HMMA.16816.F32.BF16 R44, R52, R50, R44 ;  /* 0x00000032342c723c */ /* 0x000fe2000004182c */
[----:B------:R-:W1:Y:S05]  /*1260*/  LDSM.16.M88.4 R48, [R95+0x4800] ;  /* 0x004800005f30783b */ /* 0x000e6a0000000200 */
[----:B------:R-:W-:Y:S06]  /*1270*/  HMMA.16816.F32.BF16 R56, R8, R58, RZ ;  /* 0x0000003a0838723c */ /* 0x000fec00000418ff */
[C---:B--2---:R-:W-:Y:S06]  /*1280*/  HMMA.16816.F32.BF16 R28, R16.reuse, R64, R28 ;  /* 0x00000040101c723c */ /* 0x044fec000004181c */
[----:B------:R-:W-:Y:S01]  /*1290*/  HMMA.16816.F32.BF16 R24, R16, R66, R24 ;  /* 0x000000421018723c */ /* 0x000fe20000041818 */
[----:B------:R-:W2:Y:S05]  /*12a0*/  LDSM.16.M88.4 R64, [R118+0xc00] ;  /* 0x000c00007640783b */ /* 0x000eaa0000000200 */
[----:B------:R-:W-:Y:S06]  /*12b0*/  HMMA.16816.F32.BF16 R60, R72, R68, R60 ;  /* 0x00000044483c723c */ /* 0x000fec000004183c */
[C---:B------:R-:W-:Y:S06]  /*12c0*/  HMMA.16816.F32.BF16 R84, R8.reuse, R76, RZ ;  /* 0x0000004c0854723c */ /* 0x040fec00000418ff */
[----:B------:R-:W-:Y:S01]  /*12d0*/  HMMA.16816.F32.BF16 R76, R8, R78, RZ ;  /* 0x0000004e084c723c */ /* 0x000fe200000418ff */
[----:B------:R-:W-:Y:S05]  /*12e0*/  LDSM.16.M88.4 R8, [R118+0x2400] ;  /* 0x002400007608783b */ /* 0x000fea0000000200 */
[----:B---3--:R-:W-:Y:S06]  /*12f0*/  HMMA.16816.F32.BF16 R28, R12, R32, R28 ;  /* 0x000000200c1c723c */ /* 0x008fec000004181c */
[----:B------:R-:W-:Y:S01]  /*1300*/  HMMA.16816.F32.BF16 R68, R72, R70, R56 ;  /* 0x000000464844723c */ /* 0x000fe20000041838 */
[----:B------:R-:W3:Y:S05]  /*1310*/  LDSM.16.M88.4 R56, [R118+0x1800] ;  /* 0x001800007638783b */ /* 0x000eea0000000200 */
[C---:B------:R-:W-:Y:S06]  /*1320*/  HMMA.16816.F32.BF16 R36, R20.reuse, R80, R36 ;  /* 0x000000501424723c */ /* 0x040fec0000041824 */
[----:B------:R-:W-:Y:S01]  /*1330*/  HMMA.16816.F32.BF16 R44, R20, R82, R44 ;  /* 0x00000052142c723c */ /* 0x000fe2000004182c */
[----:B------:R-:W-:Y:S05]  /*1340*/  LDSM.16.M88.4 R80, [R95+0x5800] ;  /* 0x005800005f50783b */ /* 0x000fea0000000200 */
[----:B------:R-:W-:Y:S01]  /*1350*/  HMMA.16816.F32.BF16 R24, R12, R34, R24 ;  /* 0x000000220c18723c */ /* 0x000fe20000041818 */
[----:B------:R-:W4:Y:S01]  /*1360*/  LDSM.16.M88.4 R32, [R95+0x4c00] ;  /* 0x004c00005f20783b */ /* 0x000f220000000200 */
[----:B------:R-:W-:Y:S01]  /*1370*/  FMUL.FTZ R29, R29, UR4 ;  /* 0x000000041d1d7c20 */ /* 0x000fe20008410000 */
[----:B------:R-:W-:Y:S01]  /*1380*/  FMUL.FTZ R0, R28, UR4 ;  /* 0x000000041c007c20 */ /* 0x000fe20008410000 */
[----:B------:R-:W-:-:S02]  /*1390*/  FMUL.FTZ R3, R30, UR4 ;  /* 0x000000041e037c20 */ /* 0x000fc40008410000 */
[----:B-1----:R-:W-:Y:S01]  /*13a0*/  HMMA.16816.F32.BF16 R60, R52, R48, R60 ;  /* 0x00000030343c723c */ /* 0x002fe2000004183c */
[----:B------:R1:W-:Y:S05]  /*13b0*/  MUFU.TANH R48, R29 ;  /* 0x0000001d00307308 */ /* 0x0003ea0000002400 */
[C---:B--2---:R-:W-:Y:S01]  /*13c0*/  HMMA.16816.F32.BF16 R84, R72.reuse, R64, R84 ;  /* 0x000000404854723c */ /* 0x044fe20000041854 */
[----:B------:R-:W-:Y:S02]  /*13d0*/  FMUL.FTZ R49, R31, UR4 ;  /* 0x000000041f317c20 */ /* 0x000fe40008410000 */
[----:B------:R-:W-:Y:S03]  /*13e0*/  MUFU.TANH R0, R0 ;  /* 0x0000000000007308 */ /* 0x000fe60000002400 */
[----:B------:R-:W-:Y:S05]  /*13f0*/  HMMA.16816.F32.BF16 R76, R72, R66, R76 ;  /* 0x00000042484c723c */ /* 0x000fea000004184c */
[----:B------:R-:W-:Y:S01]  /*1400*/  MUFU.TANH R49, R49 ;  /* 0x0000003100317308 */ /* 0x000fe20000002400 */
[C---:B------:R-:W-:Y:S01]  /*1410*/  HMMA.16816.F32.BF16 R36, R16.reuse, R40, R36 ;  /* 0x000000281024723c */ /* 0x040fe20000041824 */
[----:B-1----:R-:W1:Y:S01]  /*1420*/  LDSM.16.M88.4 R28, [R118+0x1c00] ;  /* 0x001c0000761c783b */ /* 0x002e620000000200 */
[----:B------:R-:W-:Y:S01]  /*1430*/  FMUL.FTZ R25, R25, UR4 ;  /* 0x0000000419197c20 */ /* 0x000fe20008410000 */
[----:B------:R-:W-:Y:S01]  /*1440*/  FMUL.FTZ R24, R24, UR4 ;  /* 0x0000000418187c20 */ /* 0x000fe20008410000 */
[----:B------:R-:W-:Y:S01]  /*1450*/  FMUL.FTZ R26, R26, UR4 ;  /* 0x000000041a1a7c20 */ /* 0x000fe20008410000 */
[----:B------:R-:W-:Y:S01]  /*1460*/  FMUL.FTZ R27, R27, UR4 ;  /* 0x000000041b1b7c20 */ /* 0x000fe20008410000 */
[----:B------:R-:W-:Y:S01]  /*1470*/  HMMA.16816.F32.BF16 R44, R16, R42, R44 ;  /* 0x0000002a102c723c */ /* 0x000fe2000004182c */
[----:B------:R-:W-:Y:S01]  /*1480*/  LDSM.16.M88.4 R40, [R118+0x2800] ;  /* 0x002800007628783b */ /* 0x000fe20000000200 */
[----:B------:R-:W2:Y:S04]  /*1490*/  MUFU.TANH R64, R24 ;  /* 0x0000001800407308 */ /* 0x000ea80000002400 */
[----:B------:R-:W-:Y:S04]  /*14a0*/  HMMA.16816.F32.BF16 R68, R52, R50, R68 ;  /* 0x000000323444723c */ /* 0x000fe80000041844 */
[----:B------:R-:W5:Y:S02]  /*14b0*/  MUFU.TANH R50, R26 ;  /* 0x0000001a00327308 */ /* 0x000f640000002400 */
[----:B---3--:R-:W-:Y:S06]  /*14c0*/  HMMA.16816.F32.BF16 R60, R20, R56, R60 ;  /* 0x00000038143c723c */ /* 0x008fec000004183c */
[----:B------:R3:W-:Y:S01]  /*14d0*/  MUFU.TANH R56, R25 ;  /* 0x0000001900387308 */ /* 0x0007e20000002400 */
[C---:B----4-:R-:W-:Y:S06]  /*14e0*/  HMMA.16816.F32.BF16 R84, R52.reuse, R32, R84 ;  /* 0x000000203454723c */ /* 0x050fec0000041854 */
[----:B------:R-:W-:Y:S01]  /*14f0*/  HMMA.16816.F32.BF16 R76, R52, R34, R76 ;  /* 0x00000022344c723c */ /* 0x000fe2000004184c */
[----:B------:R4:W-:Y:S05]  /*1500*/  MUFU.TANH R32, R27 ;  /* 0x0000001b00207308 */ /* 0x0009ea0000002400 */
[----:B------:R-:W-:Y:S03]  /*1510*/  HMMA.16816.F32.BF16 R36, R12, R8, R36 ;  /* 0x000000080c24723c */ /* 0x000fe60000041824 */
[----:B------:R-:W-:Y:S01]  /*1520*/  MUFU.TANH R3, R3 ;  /* 0x0000000300037308 */ /* 0x000fe20000002400 */
[----:B---3--:R-:W-:-:S02]  /*1530*/  LOP3.LUT R25, R90, 0xffffffe0, RZ, 0xc0, !PT ;  /* 0xffffffe05a197812 */ /* 0x008fc400078ec0ff */
[----:B------:R-:W-:Y:S01]  /*1540*/  HMMA.16816.F32.BF16 R44, R12, R10, R44 ;  /* 0x0000000a0c2c723c */ /* 0x000fe2000004182c */
[----:B------:R-:W3:Y:S02]  /*1550*/  LDSM.16.M88.4 R8, [R95+0x5c00] ;  /* 0x005c00005f08783b */ /* 0x000ee40000000200 */
[----:B------:R-:W-:-:S03]  /*1560*/  IMAD.IADD R25, R2, 0x1, -R25 ;  /* 0x0000000102197824 */ /* 0x000fc600078e0a19 */
[----:B------:R-:W-:Y:S02]  /*1570*/  HMMA.16816.F32.BF16 R68, R20, R58, R68 ;  /* 0x0000003a1444723c */ /* 0x000fe40000041844 */
[----:B------:R-:W-:-:S04]  /*1580*/  SHF.R.S32.HI R132, RZ, 0x1f, R25 ;  /* 0x0000001fff847819 */ /* 0x000fc80000011419 */
[----:B------:R-:W-:Y:S01]  /*1590*/  LEA.HI R132, R132, R25, RZ, 0x2 ;  /* 0x0000001984847211 */ /* 0x000fe200078f10ff */
[----:B------:R-:W-:Y:S01]  /*15a0*/  IMAD R25, R89, 0x10, R96 ;  /* 0x0000001059197824 */ /* 0x000fe200078e0260 */
[C---:B-1----:R-:W-:Y:S02]  /*15b0*/  HMMA.16816.F32.BF16 R84, R20.reuse, R28, R84 ;  /* 0x0000001c1454723c */ /* 0x042fe40000041854 */
[----:B------:R-:W-:Y:S02]  /*15c0*/  SHF.R.S32.HI R132, RZ, 0x2, R132 ;  /* 0x00000002ff847819 */ /* 0x000fe40000011484 */
[----:B------:R-:W-:Y:S01]  /*15d0*/  FMUL.FTZ R33, R36, UR4 ;  /* 0x0000000424217c20 */ /* 0x000fe20008410000 */
[----:B------:R-:W-:Y:S01]  /*15e0*/  FMUL.FTZ R36, R37, UR4 ;  /* 0x0000000425247c20 */ /* 0x000fe20008410000 */
[----:B------:R-:W-:Y:S01]  /*15f0*/  IADD3 R25, R25, 0x1, R132 ;  /* 0x0000000119197810 */ /* 0x000fe20007ffe084 */
[----:B------:R-:W-:Y:S01]  /*1600*/  HMMA.16816.F32.BF16 R76, R20, R30, R76 ;  /* 0x0000001e144c723c */ /* 0x000fe2000004184c */
[----:B------:R-:W-:Y:S01]  /*1610*/  FMUL.FTZ R37, R38, UR4 ;  /* 0x0000000426257c20 */ /* 0x000fe20008410000 */
[----:B------:R-:W-:Y:S01]  /*1620*/  IMAD.SHL.U32 R38, R2, 0x2, RZ ;  /* 0x0000000202267824 */ /* 0x000fe200078e00ff */
[----:B------:R-:W-:Y:S01]  /*1630*/  IADD3 R25, R92, -UR13, R25 ;  /* 0x8000000d5c197c10 */ /* 0x000fe2000fffe019 */
[----:B------:R-:W-:Y:S01]  /*1640*/  FMUL.FTZ R34, R39, UR4 ;  /* 0x0000000427227c20 */ /* 0x000fe20008410000 */
[----:B------:R-:W-:Y:S01]  /*1650*/  FMUL.FTZ R28, R44, UR4 ;  /* 0x000000042c1c7c20 */ /* 0x000fe20008410000 */
[C---:B------:R-:W-:Y:S01]  /*1660*/  HMMA.16816.F32.BF16 R60, R16.reuse, R80, R60 ;  /* 0x00000050103c723c */ /* 0x040fe2000004183c */
[----:B------:R-:W-:Y:S01]  /*1670*/  LOP3.LUT R38, R38, 0x6, RZ, 0xc0, !PT ;  /* 0x0000000626267812 */ /* 0x000fe200078ec0ff */
[----:B------:R-:W-:Y:S01]  /*1680*/  VIADD R35, R25, UR12 ;  /* 0x0000000c19237c36 */ /* 0x000fe20008000000 */
[----:B------:R-:W-:Y:S01]  /*1690*/  MUFU.TANH R33, R33 ;  /* 0x0000002100217308 */ /* 0x000fe20000002400 */
[----:B----4-:R-:W1:Y:S01]  /*16a0*/  LDSM.16.M88.4 R24, [R118+0x2c00] ;  /* 0x002c00007618783b */ /* 0x010e620000000200 */
[----:B------:R-:W-:Y:S01]  /*16b0*/  FMUL.FTZ R29, R45, UR4 ;  /* 0x000000042d1d7c20 */ /* 0x000fe20008410000 */
[----:B------:R-:W-:Y:S01]  /*16c0*/  HMMA.16816.F32.BF16 R68, R16, R82, R68 ;  /* 0x000000521044723c */ /* 0x000fe20000041844 */
[----:B------:R-:W-:Y:S01]  /*16d0*/  IMAD R93, R93, 0x40, R38 ;  /* 0x000000405d5d7824 */ /* 0x000fe200078e0226 */
[C---:B------:R-:W-:Y:S01]  /*16e0*/  VIMNMX R22, R35.reuse, R92, PT ;  /* 0x0000005c23167248 */ /* 0x040fe20003fe0100 */
[----:B------:R-:W-:Y:S01]  /*16f0*/  FMUL.FTZ R2, R46, UR4 ;  /* 0x000000042e027c20 */ /* 0x000fe20008410000 */
[----:B------:R-:W-:Y:S01]  /*1700*/  VIADDMNMX R92, R35, 0x8, R92, PT ;  /* 0x00000008235c7846 */ /* 0x000fe2000380015c */
[----:B------:R-:W-:Y:S01]  /*1710*/  MUFU.TANH R34, R34 ;  /* 0x0000002200227308 */ /* 0x000fe20000002400 */
[----:B------:R-:W-:-:S02]  /*1720*/  VIADD R21, R93, 0x1 ;  /* 0x000000015d157836 */ /* 0x000fc40000000000 */
[----:B------:R-:W-:Y:S01]  /*1730*/  FMUL.FTZ R20, R47, UR4 ;  /* 0x000000042f147c20 */ /* 0x000fe20008410000 */
[----:B---3--:R-:W-:Y:S01]  /*1740*/  HMMA.16816.F32.BF16 R84, R16, R8, R84 ;  /* 0x000000081054723c */ /* 0x008fe20000041854 */
[----:B------:R-:W-:Y:S01]  /*1750*/  VIADD R23, R93, 0x30 ;  /* 0x000000305d177836 */ /* 0x000fe20000000000 */
[----:B------:R-:W-:-:S04]  /*1760*/  DEPBAR.LE SB0, 0x0 ;  /* 0x000080000000791a */ /* 0x000fc80000000000 */
[----:B------:R-:W-:Y:S01]  /*1770*/  HMMA.16816.F32.BF16 R76, R16, R10, R76 ;  /* 0x0000000a104c723c */ /* 0x000fe2000004184c */
[----:B------:R-:W-:Y:S01]  /*1780*/  VIADD R9, R93, 0x8 ;  /* 0x000000085d097836 */ /* 0x000fe20000000000 */
[----:B------:R-:W3:Y:S01]  /*1790*/  MUFU.TANH R28, R28 ;  /* 0x0000001c001c7308 */ /* 0x000ee20000002400 */
[C---:B------:R-:W-:Y:S02]  /*17a0*/  ISETP.GE.AND P2, PT, R21.reuse, R92, PT ;  /* 0x0000005c1500720c */ /* 0x040fe40003f46270 */
[-C--:B------:R-:W-:Y:S01]  /*17b0*/  ISETP.GE.AND P6, PT, R21, R22.reuse, PT ;  /* 0x000000161500720c */ /* 0x080fe20003fc6270 */
[C---:B------:R-:W-:Y:S01]  /*17c0*/  HMMA.16816.F32.BF16 R60, R12.reuse, R40, R60 ;  /* 0x000000280c3c723c */ /* 0x040fe2000004183c */
[----:B------:R-:W-:Y:S01]  /*17d0*/  ISETP.GE.AND P1, PT, R9, R22, PT ;  /* 0x000000160900720c */ /* 0x000fe20003f26270 */
[----:B------:R-:W-:Y:S01]  /*17e0*/  VIADD R11, R93, 0x18 ;  /* 0x000000185d0b7836 */ /* 0x000fe20000000000 */
[----:B------:R-:W-:Y:S01]  /*17f0*/  ISETP.GE.AND P0, PT, R9, R92, PT ;  /* 0x0000005c0900720c */ /* 0x000fe20003f06270 */
[----:B------:R-:W-:Y:S01]  /*1800*/  VIADD R9, R93, 0x9 ;  /* 0x000000095d097836 */ /* 0x000fe20000000000 */
[----:B--2---:R-:W-:Y:S01]  /*1810*/  FSEL R64, R64, -INF , !P1 ;  /* 0xff80000040407808 */ /* 0x004fe20004800000 */
[C---:B------:R-:W-:Y:S01]  /*1820*/  HMMA.16816.F32.BF16 R68, R12.reuse, R42, R68 ;  /* 0x0000002a0c44723c */ /* 0x040fe20000041844 */
[----:B------:R-:W-:Y:S01]  /*1830*/  FSEL R49, R49, -INF , !P2 ;  /* 0xff80000031317808 */ /* 0x000fe20005000000 */
[----:B------:R-:W2:Y:S01]  /*1840*/  MUFU.TANH R36, R36 ;  /* 0x0000002400247308 */ /* 0x000ea20000002400 */
[----:B------:R-:W-:Y:S01]  /*1850*/  ISETP.GE.AND P4, PT, R9, R22, PT ;  /* 0x000000160900720c */ /* 0x000fe20003f86270 */
[----:B------:R-:W-:Y:S01]  /*1860*/  VIADD R21, R93, 0x10 ;  /* 0x000000105d157836 */ /* 0x000fe20000000000 */
[----:B------:R-:W-:Y:S01]  /*1870*/  ISETP.GE.AND P5, PT, R9, R92, PT ;  /* 0x0000005c0900720c */ /* 0x000fe20003fa6270 */
[C---:B------:R-:W-:Y:S01]  /*1880*/  VIADD R9, R93.reuse, 0x11 ;  /* 0x000000115d097836 */ /* 0x040fe20000000000 */
[----:B------:R-:W-:Y:S01]  /*1890*/  FSEL R48, R48, -INF , !P6 ;  /* 0xff80000030307808 */ /* 0x000fe20007000000 */
[----:B------:R-:W-:Y:S01]  /*18a0*/  VIADD R19, R93, 0x19 ;  /* 0x000000195d137836 */ /* 0x000fe20000000000 */
[----:B------:R-:W-:Y:S01]  /*18b0*/  ISETP.GE.AND P3, PT, R21, R22, PT ;  /* 0x000000161500720c */ /* 0x000fe20003f66270 */
[----:B------:R-:W4:Y:S01]  /*18c0*/  MUFU.TANH R37, R37 ;  /* 0x0000002500257308 */ /* 0x000f220000002400 */
[C---:B------:R-:W-:Y:S01]  /*18d0*/  ISETP.GE.AND P1, PT, R9.reuse, R92, PT ;  /* 0x0000005c0900720c */ /* 0x040fe20003f26270 */
[----:B-1----:R-:W-:Y:S01]  /*18e0*/  HMMA.16816.F32.BF16 R84, R12, R24, R84 ;  /* 0x000000180c54723c */ /* 0x002fe20000041854 */
[----:B------:R-:W-:Y:S01]  /*18f0*/  ISETP.GE.AND P2, PT, R9, R22, PT ;  /* 0x000000160900720c */ /* 0x000fe20003f46270 */
[----:B------:R-:W-:Y:S01]  /*1900*/  VIADD R17, R93, 0x20 ;  /* 0x000000205d117836 */ /* 0x000fe20000000000 */
[----:B-----5:R-:W-:-:S02]  /*1910*/  FSEL R9, R50, -INF , !P0 ;  /* 0xff80000032097808 */ /* 0x020fc40004000000 */
[-C--:B------:R-:W-:Y:S01]  /*1920*/  ISETP.GE.AND P0, PT, R11, R22.reuse, PT ;  /* 0x000000160b00720c */ /* 0x080fe20003f06270 */
[----:B------:R-:W-:Y:S01]  /*1930*/  HMMA.16816.F32.BF16 R76, R12, R26, R76 ;  /* 0x0000001a0c4c723c */ /* 0x000fe2000004184c */
[----:B------:R-:W1:Y:S01]  /*1940*/  MUFU.TANH R29, R29 ;  /* 0x0000001d001d7308 */ /* 0x000e620000002400 */
[----:B------:R-:W-:Y:S01]  /*1950*/  FMUL.FTZ R60, R60, UR4 ;  /* 0x000000043c3c7c20 */ /* 0x000fe20008410000 */
[----:B---3--:R-:W-:Y:S01]  /*1960*/  FSEL R28, R28, -INF , !P0 ;  /* 0xff8000001c1c7808 */ /* 0x008fe20004000000 */
[----:B------:R-:W-:Y:S01]  /*1970*/  FMUL.FTZ R61, R61, UR4 ;  /* 0x000000043d3d7c20 */ /* 0x000fe20008410000 */
[----:B------:R-:W-:Y:S01]  /*1980*/  FSEL R56, R56, -INF , !P4 ;  /* 0xff80000038387808 */ /* 0x000fe20006000000 */
[----:B------:R-:W-:Y:S01]  /*1990*/  FMUL.FTZ R68, R68, UR4 ;  /* 0x0000000444447c20 */ /* 0x000fe20008410000 */
[----:B------:R-:W-:Y:S01]  /*19a0*/  FSEL R13, R34, -INF , !P1 ;  /* 0xff800000220d7808 */ /* 0x000fe20004800000 */
[C---:B------:R-:W-:Y:S01]  /*19b0*/  VIADD R15, R93.reuse, 0x21 ;  /* 0x000000215d0f7836 */ /* 0x040fe20000000000 */
[-C--:B------:R-:W-:Y:S01]  /*19c0*/  ISETP.GE.AND P1, PT, R93, R22.reuse, PT ;  /* 0x000000165d00720c */ /* 0x080fe20003f26270 */
[----:B------:R-:W3:Y:S01]  /*19d0*/  MUFU.TANH R110, R60 ;  /* 0x0000003c006e7308 */ /* 0x000ee20000002400 */
[----:B------:R-:W-:Y:S01]  /*19e0*/  FSEL R10, R33, -INF , !P3 ;  /* 0xff800000210a7808 */ /* 0x000fe20005800000 */
[----:B------:R-:W-:Y:S01]  /*19f0*/  FMUL.FTZ R69, R69, UR4 ;  /* 0x0000000445457c20 */ /* 0x000fe20008410000 */
[----:B------:R-:W-:Y:S01]  /*1a00*/  FSEL R0, R0, -INF , !P1 ;  /* 0xff80000000007808 */ /* 0x000fe20004800000 */
[----:B------:R-:W-:Y:S01]  /*1a10*/  VIADD R27, R93, 0x28 ;  /* 0x000000285d1b7836 */ /* 0x000fe20000000000 */
[----:B------:R-:W-:Y:S01]  /*1a20*/  ISETP.GE.AND P0, PT, R15, R22, PT ;  /* 0x000000160f00720c */ /* 0x000fe20003f06270 */
[----:B------:R-:W-:Y:S01]  /*1a30*/  VIADD R25, R93, 0x29 ;  /* 0x000000295d197836 */ /* 0x000fe20000000000 */
[----:B------:R-:W-:Y:S01]  /*1a40*/  ISETP.GE.AND P1, PT, R15, R92, PT ;  /* 0x0000005c0f00720c */ /* 0x000fe20003f26270 */
[----:B------:R-:W5:Y:S01]  /*1a50*/  MUFU.TANH R108, R61 ;  /* 0x0000003d006c7308 */ /* 0x000f620000002400 */
[----:B------:R-:W-:Y:S01]  /*1a60*/  FMNMX.FTZ R15, R0, R48, !PT ;  /* 0x00000030000f7209 */ /* 0x000fe20007810000 */
[----:B------:R-:W-:Y:S01]  /*1a70*/  FMUL.FTZ R84, R84, UR4 ;  /* 0x0000000454547c20 */ /* 0x000fe20008410000 */
[----:B--2---:R-:W-:Y:S01]  /*1a80*/  FSEL R36, R36, -INF , !P2 ;  /* 0xff80000024247808 */ /* 0x004fe20005000000 */
[----:B------:R-:W-:Y:S01]  /*1a90*/  FMUL.FTZ R85, R85, UR4 ;  /* 0x0000000455557c20 */ /* 0x000fe20008410000 */
[----:B------:R-:W-:Y:S01]  /*1aa0*/  FMNMX.FTZ R15, R64, R15, !PT ;  /* 0x0000000f400f7209 */ /* 0x000fe20007810000 */
[----:B------:R-:W-:Y:S01]  /*1ab0*/  FMUL.FTZ R76, R76, UR4 ;  /* 0x000000044c4c7c20 */ /* 0x000fe20008410000 */
[-C--:B------:R-:W-:Y:S01]  /*1ac0*/  ISETP.GE.AND P4, PT, R11, R92.reuse, PT ;  /* 0x0000005c0b00720c */ /* 0x080fe20003f86270 */
[----:B------:R-:W2:Y:S01]  /*1ad0*/  MUFU.TANH R106, R68 ;  /* 0x00000044006a7308 */ /* 0x000ea20000002400 */
[----:B------:R-:W-:Y:S01]  /*1ae0*/  FMNMX.FTZ R15, R56, R15, !PT ;  /* 0x0000000f380f7209 */ /* 0x000fe20007810000 */
[----:B------:R-:W-:Y:S01]  /*1af0*/  FMUL.FTZ R77, R77, UR4 ;  /* 0x000000044d4d7c20 */ /* 0x000fe20008410000 */
[----:B------:R-:W-:Y:S01]  /*1b00*/  ISETP.GE.AND P6, PT, R21, R92, PT ;  /* 0x0000005c1500720c */ /* 0x000fe20003fc6270 */
[----:B------:R-:W-:Y:S01]  /*1b10*/  VIADD R21, R93, 0x31 ;  /* 0x000000315d157836 */ /* 0x000fe20000000000 */
[----:B------:R-:W-:Y:S01]  /*1b20*/  FMNMX.FTZ R15, R10, R15, !PT ;  /* 0x0000000f0a0f7209 */ /* 0x000fe20007810000 */
[----:B------:R-:W-:Y:S01]  /*1b30*/  FMUL.FTZ R62, R62, UR4 ;  /* 0x000000043e3e7c20 */ /* 0x000fe20008410000 */
[----:B------:R-:W-:Y:S01]  /*1b40*/  FSEL R11, R32, -INF , !P5 ;  /* 0xff800000200b7808 */ /* 0x000fe20006800000 */
[----:B------:R-:W2:Y:S01]  /*1b50*/  MUFU.TANH R104, R69 ;  /* 0x0000004500687308 */ /* 0x000ea20000002400 */
[-C--:B------:R-:W-:Y:S01]  /*1b60*/  ISETP.GE.AND P5, PT, R19, R22.reuse, PT ;  /* 0x000000161300720c */ /* 0x080fe20003fa6270 */
[----:B------:R-:W-:Y:S01]  /*1b70*/  FMUL.FTZ R63, R63, UR4 ;  /* 0x000000043f3f7c20 */ /* 0x000fe20008410000 */
[----:B------:R-:W-:Y:S01]  /*1b80*/  FMNMX.FTZ R15, R36, R15, !PT ;  /* 0x0000000f240f7209 */ /* 0x000fe20007810000 */
[----:B------:R-:W-:Y:S01]  /*1b90*/  FMUL.FTZ R70, R70, UR4 ;  /* 0x0000000446467c20 */ /* 0x000fe20008410000 */
[----:B----4-:R-:W-:Y:S01]  /*1ba0*/  FSEL R37, R37, -INF , !P6 ;  /* 0xff80000025257808 */ /* 0x010fe20007000000 */
[----:B------:R-:W-:Y:S01]  /*1bb0*/  FMUL.FTZ R71, R71, UR4 ;  /* 0x0000000447477c20 */ /* 0x000fe20008410000 */
[----:B------:R-:W-:Y:S01]  /*1bc0*/  ISETP.GE.AND P6, PT, R17, R22, PT ;  /* 0x000000161100720c */ /* 0x000fe20003fc6270 */
[----:B------:R-:W4:Y:S01]  /*1bd0*/  MUFU.TANH R102, R84 ;  /* 0x0000005400667308 */ /* 0x000f220000002400 */
[----:B-1----:R-:W-:Y:S01]  /*1be0*/  FSEL R8, R29, -INF , !P5 ;  /* 0xff8000001d087808 */ /* 0x002fe20006800000 */
[----:B------:R-:W-:Y:S01]  /*1bf0*/  FMUL.FTZ R86, R86, UR4 ;  /* 0x0000000456567c20 */ /* 0x000fe20008410000 */
[----:B------:R-:W-:Y:S01]  /*1c00*/  FMNMX.FTZ R15, R28, R15, !PT ;  /* 0x0000000f1c0f7209 */ /* 0x000fe20007810000 */
[----:B------:R-:W-:Y:S01]  /*1c10*/  FMUL.FTZ R87, R87, UR4 ;  /* 0x0000000457577c20 */ /* 0x000fe20008410000 */
[----:B---3--:R-:W-:-:S02]  /*1c20*/  FSEL R110, R110, -INF , !P6 ;  /* 0xff8000006e6e7808 */ /* 0x008fc40007000000 */
[----:B------:R-:W-:Y:S01]  /*1c30*/  FMNMX.FTZ R15, R8, R15, !PT ;  /* 0x0000000f080f7209 */ /* 0x000fe20007810000 */
[----:B------:R-:W1:Y:S01]  /*1c40*/  MUFU.TANH R101, R85 ;  /* 0x0000005500657308 */ /* 0x000e620000002400 */
[----:B------:R-:W-:Y:S02]  /*1c50*/  ISETP.GE.AND P6, PT, R27, R22, PT ;  /* 0x000000161b00720c */ /* 0x000fe40003fc6270 */
[----:B-----5:R-:W-:Y:S02]  /*1c60*/  FSEL R108, R108, -INF , !P0 ;  /* 0xff8000006c6c7808 */ /* 0x020fe40004000000 */
[----:B------:R-:W-:Y:S02]  /*1c70*/  FMNMX.FTZ R15, R110, R15, !PT ;  /* 0x0000000f6e0f7209 */ /* 0x000fe40007810000 */
[-C--:B------:R-:W-:Y:S01]  /*1c80*/  ISETP.GE.AND P2, PT, R17, R92.reuse, PT ;  /* 0x0000005c1100720c */ /* 0x080fe20003f46270 */
[----:B------:R-:W3:Y:S01]  /*1c90*/  MUFU.TANH R100, R76 ;  /* 0x0000004c00647308 */ /* 0x000ee20000002400 */
[----:B------:R-:W-:-:S02]  /*1ca0*/  ISETP.GE.AND P5, PT, R93, R92, PT ;  /* 0x0000005c5d00720c */ /* 0x000fc40003fa6270 */
[-C--:B------:R-:W-:Y:S02]  /*1cb0*/  ISETP.GE.AND P0, PT, R25, R22.reuse, PT ;  /* 0x000000161900720c */ /* 0x080fe40003f06270 */
[----:B--2---:R-:W-:Y:S02]  /*1cc0*/  FSEL R106, R106, -INF , !P6 ;  /* 0xff8000006a6a7808 */ /* 0x004fe40007000000 */
[----:B------:R-:W-:Y:S01]  /*1cd0*/  FMNMX.FTZ R17, R108, R15, !PT ;  /* 0x0000000f6c117209 */ /* 0x000fe20007810000 */
[----:B------:R-:W2:Y:S01]  /*1ce0*/  MUFU.TANH R98, R77 ;  /* 0x0000004d00627308 */ /* 0x000ea20000002400 */
[----:B------:R-:W-:Y:S02]  /*1cf0*/  FSEL R104, R104, -INF , !P0 ;  /* 0xff80000068687808 */ /* 0x000fe40004000000 */
[----:B------:R-:W-:Y:S02]  /*1d00*/  FSEL R15, R3, -INF , !P5 ;  /* 0xff800000030f7808 */ /* 0x000fe40006800000 */
[----:B------:R-:W-:-:S02]  /*1d10*/  ISETP.GE.AND P6, PT, R23, R22, PT ;  /* 0x000000161700720c */ /* 0x000fc40003fc6270 */
[----:B------:R-:W-:Y:S01]  /*1d20*/  ISETP.GE.AND P0, PT, R21, R22, PT ;  /* 0x000000161500720c */ /* 0x000fe20003f06270 */
[----:B------:R-:W5:Y:S01]  /*1d30*/  MUFU.TANH R2, R2 ;  /* 0x0000000200027308 */ /* 0x000f620000002400 */
[----:B------:R-:W-:Y:S02]  /*1d40*/  FMNMX.FTZ R3, R106, R17, !PT ;  /* 0x000000116a037209 */ /* 0x000fe40007810000 */
[----:B------:R-:W-:Y:S01]  /*1d50*/  ISETP.GE.AND P3, PT, R19, R92, PT ;  /* 0x0000005c1300720c */ /* 0x000fe20003f66270 */
[C---:B------:R-:W-:Y:S01]  /*1d60*/  VIADD R19, R93.reuse, 0x38 ;  /* 0x000000385d137836 */ /* 0x040fe20000000000 */
[----:B----4-:R-:W-:Y:S01]  /*1d70*/  FSEL R102, R102, -INF , !P6 ;  /* 0xff80000066667808 */ /* 0x010fe20007000000 */
[----:B------:R-:W-:Y:S01]  /*1d80*/  VIADD R93, R93, 0x39 ;  /* 0x000000395d5d7836 */ /* 0x000fe20000000000 */
[----:B------:R-:W-:Y:S01]  /*1d90*/  FMNMX.FTZ R12, R15, R49, !PT ;  /* 0x000000310f0c7209 */ /* 0x000fe20007810000 */
[----:B------:R-:W4:Y:S01]  /*1da0*/  MUFU.TANH R20, R20 ;  /* 0x0000001400147308 */ /* 0x000f220000002400 */
[----:B------:R-:W-:-:S02]  /*1db0*/  FMNMX.FTZ R3, R104, R3, !PT ;  /* 0x0000000368037209 */ /* 0x000fc40007810000 */
[----:B-1----:R-:W-:Y:S02]  /*1dc0*/  FSEL R101, R101, -INF , !P0 ;  /* 0xff80000065657808 */ /* 0x002fe40004000000 */
[----:B------:R-:W-:Y:S02]  /*1dd0*/  ISETP.NE.AND P0, PT, R88, 0x1, PT ;  /* 0x000000015800780c */ /* 0x000fe40003f05270 */
[----:B------:R-:W-:Y:S01]  /*1de0*/  ISETP.GE.AND P6, PT, R19, R22, PT ;  /* 0x000000161300720c */ /* 0x000fe20003fc6270 */
[----:B------:R1:W1:Y:S01]  /*1df0*/  MUFU.TANH R111, R62 ;  /* 0x0000003e006f7308 */ /* 0x0002620000002400 */
[----:B------:R-:W-:Y:S02]  /*1e00*/  FMNMX.FTZ R12, R9, R12, !PT ;  /* 0x0000000c090c7209 */ /* 0x000fe40007810000 */
[----:B------:R-:W-:Y:S02]  /*1e10*/  FMNMX.FTZ R14, R102, R3, !PT ;  /* 0x00000003660e7209 */ /* 0x000fe40007810000 */
[----:B------:R-:W-:-:S02]  /*1e20*/  ISETP.GE.AND P5, PT, R93, R22, PT ;  /* 0x000000165d00720c */ /* 0x000fc40003fa6270 */
[----:B---3--:R-:W-:Y:S01]  /*1e30*/  FSEL R100, R100, -INF , !P6 ;  /* 0xff80000064647808 */ /* 0x008fe20007000000 */
[----:B------:R3:W1:Y:S01]  /*1e40*/  MUFU.TANH R109, R63 ;  /* 0x0000003f006d7308 */ /* 0x0006620000002400 */
[----:B------:R-:W-:Y:S02]  /*1e50*/  FMNMX.FTZ R12, R11, R12, !PT ;  /* 0x0000000c0b0c7209 */ /* 0x000fe40007810000 */
[----:B------:R-:W-:Y:S02]  /*1e60*/  FMNMX.FTZ R3, R101, R14, !PT ;  /* 0x0000000e65037209 */ /* 0x000fe40007810000 */
[----:B--2---:R-:W-:Y:S02]  /*1e70*/  FSEL R98, R98, -INF , !P5 ;  /* 0xff80000062627808 */ /* 0x004fe40006800000 */
[----:B------:R-:W-:Y:S01]  /*1e80*/  FMNMX.FTZ R12, R37, R12, !PT ;  /* 0x0000000c250c7209 */ /* 0x000fe20007810000 */
[----:B------:R3:W2:Y:S01]  /*1e90*/  MUFU.TANH R107, R70 ;  /* 0x00000046006b7308 */ /* 0x0006a20000002400 */
[----:B------:R-:W-:-:S02]  /*1ea0*/  FMNMX.FTZ R3, R100, R3, !PT ;  /* 0x0000000364037209 */ /* 0x000fc40007810000 */
[----:B-----5:R-:W-:Y:S02]  /*1eb0*/  FSEL R17, R2, -INF , !P4 ;  /* 0xff80000002117808 */ /* 0x020fe40006000000 */
[----:B------:R-:W-:Y:S02]  /*1ec0*/  FMNMX.FTZ R12, R13, R12, !PT ;  /* 0x0000000c0d0c7209 */ /* 0x000fe40007810000 */
[----:B------:R-:W-:Y:S01]  /*1ed0*/  FMNMX.FTZ R2, R98, R3, !PT ;  /* 0x0000000362027209 */ /* 0x000fe20007810000 */
[----:B------:R3:W1:Y:S08]  /*1ee0*/  MUFU.TANH R105, R71 ;  /* 0x0000004700697308 */ /* 0x0006700000002400 */
[----:B------:R3:W1:Y:S01]  /*1ef0*/  MUFU.TANH R99, R86 ;  /* 0x0000005600637308 */ /* 0x0006620000002400 */
[----:B------:R-:W-:Y:S06]  /*1f00*/  BAR.SYNC.DEFER_BLOCKING 0x0 ;  /* 0x0000000000007b1d */ /* 0x000fec0000010000 */
[----:B--2-4-:R-:W-:Y:S05]  /*1f10*/  @!P0 BRA `(.L_x_864) ;  /* 0x0000000000588947 */ /* 0x014fea0003800000 */
[----:B------:R-:W-:Y:S01]  /*1f20*/  VIADD R29, R88, 0xfffffffe ;  /* 0xfffffffe581d7836 */ /* 0x000fe20000000000 */
[----:B------:R-:W-:-:S03]  /*1f30*/  SHF.L.U64.HI R7, R6, 0x5, R7 ;  /* 0x0000000506077819 */ /* 0x000fc60000010207 */
[----:B------:R-:W-:Y:S01]  /*1f40*/  IMAD R3, R123, R29, RZ ;  /* 0x0000001d7b037224 */ /* 0x000fe200078e02ff */
[----:B------:R-:W-:Y:S01]  /*1f50*/  SHF.R.S32.HI R14, RZ, 0x1f, R29 ;  /* 0x0000001fff0e7819 */ /* 0x000fe2000001141d */
[----:B------:R-:W-:-:S04]  /*1f60*/  IMAD.WIDE.U32 R30, R29, R124, R130 ;  /* 0x0000007c1d1e7225 */ /* 0x000fc800078e0082 */
[----:B------:R-:W-:Y:S01]  /*1f70*/  IMAD R3, R14, R124, R3 ;  /* 0x0000007c0e037224 */ /* 0x000fe200078e0203 */
[----:B------:R-:W-:Y:S01]  /*1f80*/  LEA R32, P5, R30, UR6, 0x1 ;  /* 0x000000061e207c11 */ /* 0x000fe2000f8a08ff */
[----:B------:R-:W-:Y:S02]  /*1f90*/  IMAD.SHL.U32 R14, R6, 0x20, RZ ;  /* 0x00000020060e7824 */ /* 0x000fe400078e00ff */
        /* <DEDUP_REMOVED lines=14> */
.L_x_864:
[----:B------:R-:W-:Y:S01]  /*2080*/  FSEL R3, R20, -INF , !P3 ;  /* 0xff80000014037808 */ /* 0x000fe20005800000 */
[----:B------:R-:W4:Y:S01]  /*2090*/  MUFU.TANH R97, R87 ;  /* 0x0000005700617308 */ /* 0x000f220000002400 */
[----:B--2---:R-:W-:Y:S01]  /*20a0*/  FMNMX.FTZ R6, R17, R12, !PT ;  /* 0x0000000c11067209 */ /* 0x004fe20007810000 */
[----:B------:R-:W-:Y:S01]  /*20b0*/  FMUL.FTZ R78, R78, UR4 ;  /* 0x000000044e4e7c20 */ /* 0x000fe20008410000 */
[----:B-1----:R-:W-:Y:S01]  /*20c0*/  FSEL R111, R111, -INF , !P2 ;  /* 0xff8000006f6f7808 */ /* 0x002fe20005000000 */
[----:B------:R-:W-:Y:S01]  /*20d0*/  FMUL.FTZ R79, R79, UR4 ;  /* 0x000000044f4f7c20 */ /* 0x000fe20008410000 */
[----:B------:R-:W-:Y:S01]  /*20e0*/  FMNMX.FTZ R6, R3, R6, !PT ;  /* 0x0000000603067209 */ /* 0x000fe20007810000 */
[----:B------:R-:W1:Y:S01]  /*20f0*/  SHFL.BFLY PT, R7, R2, 0x2, 0x1f ;  /* 0x0c401f0002077f89 */ /* 0x000e6200000e0000 */
[----:B------:R-:W-:Y:S01]  /*2100*/  ISETP.GE.AND P2, PT, R27, R92, PT ;  /* 0x0000005c1b00720c */ /* 0x000fe20003f46270 */
[----:B------:R-:W2:Y:S01]  /*2110*/  MUFU.TANH R95, R78 ;  /* 0x0000004e005f7308 */ /* 0x000ea20000002400 */
[----:B------:R-:W-:Y:S01]  /*2120*/  FSEL R109, R109, -INF , !P1 ;  /* 0xff8000006d6d7808 */ /* 0x000fe20004800000 */
[----:B------:R-:W-:Y:S01]  /*2130*/  ULDC UR4, c[0x0][0x2ec] ;  /* 0x0000bb0000047ab9 */ /* 0x000fe20000000800 */
[----:B------:R-:W-:-:S02]  /*2140*/  FMNMX.FTZ R6, R111, R6, !PT ;  /* 0x000000066f067209 */ /* 0x000fc40007810000 */
[----:B------:R-:W-:Y:S02]  /*2150*/  ISETP.GE.AND P1, PT, R25, R92, PT ;  /* 0x0000005c1900720c */ /* 0x000fe40003f26270 */
[----:B------:R-:W-:Y:S02]  /*2160*/  FSEL R107, R107, -INF , !P2 ;  /* 0xff8000006b6b7808 */ /* 0x000fe40005000000 */
[----:B------:R-:W-:Y:S02]  /*2170*/  FMNMX.FTZ R12, R109, R6, !PT ;  /* 0x000000066d0c7209 */ /* 0x000fe40007810000 */
[----:B------:R-:W5:Y:S01]  /*2180*/  MUFU.TANH R6, R79 ;  /* 0x0000004f00067308 */ /* 0x000f620000002400 */
[----:B------:R-:W-:Y:S02]  /*2190*/  ISETP.GE.AND P2, PT, R23, R92, PT ;  /* 0x0000005c1700720c */ /* 0x000fe40003f46270 */
[----:B------:R-:W-:Y:S02]  /*21a0*/  FSEL R105, R105, -INF , !P1 ;  /* 0xff80000069697808 */ /* 0x000fe40004800000 */
[----:B------:R-:W-:-:S02]  /*21b0*/  FMNMX.FTZ R12, R107, R12, !PT ;  /* 0x0000000c6b0c7209 */ /* 0x000fc40007810000 */
[----:B------:R-:W-:Y:S02]  /*21c0*/  ISETP.GE.AND P1, PT, R21, R92, PT ;  /* 0x0000005c1500720c */ /* 0x000fe40003f26270 */
[----:B------:R-:W-:Y:S02]  /*21d0*/  FSEL R99, R99, -INF , !P2 ;  /* 0xff80000063637808 */ /* 0x000fe40005000000 */
[----:B------:R-:W-:Y:S02]  /*21e0*/  FMNMX.FTZ R12, R105, R12, !PT ;  /* 0x0000000c690c7209 */ /* 0x000fe40007810000 */
[----:B------:R-:W-:Y:S02]  /*21f0*/  ISETP.GE.AND P2, PT, R19, R92, PT ;  /* 0x0000005c1300720c */ /* 0x000fe40003f46270 */
[----:B----4-:R-:W-:Y:S02]  /*2200*/  FSEL R97, R97, -INF , !P1 ;  /* 0xff80000061617808 */ /* 0x010fe40004800000 */
[----:B------:R-:W-:-:S02]  /*2210*/  FMNMX.FTZ R12, R99, R12, !PT ;  /* 0x0000000c630c7209 */ /* 0x000fc40007810000 */
[----:B------:R-:W-:Y:S02]  /*2220*/  ISETP.GE.AND P1, PT, R93, R92, PT ;  /* 0x0000005c5d00720c */ /* 0x000fe40003f26270 */
[----:B--2---:R-:W-:Y:S02]  /*2230*/  FSEL R95, R95, -INF , !P2 ;  /* 0xff8000005f5f7808 */ /* 0x004fe40005000000 */
[----:B------:R-:W-:Y:S02]  /*2240*/  FMNMX.FTZ R12, R97, R12, !PT ;  /* 0x0000000c610c7209 */ /* 0x000fe40007810000 */
[----:B-----5:R-:W-:Y:S02]  /*2250*/  FSEL R93, R6, -INF , !P1 ;  /* 0xff800000065d7808 */ /* 0x020fe40004800000 */
[----:B------:R-:W-:Y:S02]  /*2260*/  FMNMX.FTZ R12, R95, R12, !PT ;  /* 0x0000000c5f0c7209 */ /* 0x000fe40007810000 */
[----:B-1----:R-:W-:-:S02]  /*2270*/  FMNMX.FTZ R7, R2, R7, !PT ;  /* 0x0000000702077209 */ /* 0x002fc40007810000 */
[----:B------:R-:W-:Y:S02]  /*2280*/  FMNMX.FTZ R19, R93, R12, !PT ;  /* 0x0000000c5d137209 */ /* 0x000fe40007810000 */
[----:B------:R-:W-:Y:S01]  /*2290*/  LEA R94, R91, R94, 0x5 ;  /* 0x0000005e5b5e7211 */ /* 0x000fe200078e28ff */
[----:B------:R-:W1:Y:S01]  /*22a0*/  SHFL.BFLY PT, R2, R7, 0x1, 0x1f ;  /* 0x0c201f0007027f89 */ /* 0x000e6200000e0000 */
[----:B------:R-:W-:Y:S02]  /*22b0*/  SHF.R.S32.HI R90, RZ, 0x1f, R90 ;  /* 0x0000001fff5a7819 */ /* 0x000fe4000001145a */
[----:B------:R-:W-:Y:S01]  /*22c0*/  IADD3 R117, R5, R94, RZ ;  /* 0x0000005e05757210 */ /* 0x000fe20007ffe0ff */
[----:B------:R-:W2:Y:S01]  /*22d0*/  SHFL.BFLY PT, R6, R19, 0x2, 0x1f ;  /* 0x0c401f0013067f89 */ /* 0x000ea200000e0000 */
[----:B------:R-:W-:Y:S02]  /*22e0*/  LEA.HI R90, R90, R89, RZ, 0x2 ;  /* 0x000000595a5a7211 */ /* 0x000fe400078f10ff */
[----:B------:R-:W-:-:S02]  /*22f0*/  LEA R117, R117, UR5, 0x1 ;  /* 0x0000000575757c11 */ /* 0x000fc4000f8e08ff */
[----:B------:R-:W-:Y:S02]  /*2300*/  LOP3.LUT R90, R90, 0xfffffffc, RZ, 0xc0, !PT ;  /* 0xfffffffc5a5a7812 */ /* 0x000fe400078ec0ff */
[----:B------:R-:W-:Y:S01]  /*2310*/  IADD3 R116, R4, R117, RZ ;  /* 0x0000007504747210 */ /* 0x000fe20007ffe0ff */
[----:B------:R-:W-:Y:S01]  /*2320*/  LDSM.16.MT88.4 R76, [R117+0x6000] ;  /* 0x00600000754c783b */ /* 0x000fe20000004200 */
[----:B------:R-:W-:-:S03]  /*2330*/  IADD3 R139, R89, -R90, RZ ;  /* 0x8000005a598b7210 */ /* 0x000fc60007ffe0ff */
[----:B------:R-:W-:Y:S04]  /*2340*/  LDSM.16.MT88.4 R52, [R116+0x7000] ;  /* 0x007000007434783b */ /* 0x000fe80000004200 */
[----:B---3--:R-:W-:Y:S01]  /*2350*/  LDSM.16.MT88.4 R68, [R116+0x6000] ;  /* 0x006000007444783b */ /* 0x008fe20000004200 */
        /* <DEDUP_REMOVED lines=17> */
[----:B------:R-:W-:Y:S01]  /*2470*/  LDSM.16.MT88.4 R24, [R117+0x6400] ;  /* 0x006400007518783b */ /* 0x000fe20000004200 */
[--C-:B------:R-:W-:Y:S01]  /*2480*/  FFMA.FTZ R141, R98, UR4, -R103.reuse ;  /* 0x00000004628d7c23 */ /* 0x100fe20008010867 */
[--C-:B------:R-:W-:Y:S01]  /*2490*/  FFMA.FTZ R102, R102, UR4, -R103.reuse ;  /* 0x0000000466667c23 */ /* 0x100fe20008010867 */
[--C-:B------:R-:W-:Y:S01]  /*24a0*/  FFMA.FTZ R101, R101, UR4, -R103.reuse ;  /* 0x0000000465657c23 */ /* 0x100fe20008010867 */
[----:B------:R-:W-:Y:S01]  /*24b0*/  LDSM.16.MT88.4 R20, [R117+0x7400] ;  /* 0x007400007514783b */ /* 0x000fe20000004200 */
[----:B------:R-:W2:Y:S01]  /*24c0*/  MUFU.EX2 R87, R87 ;  /* 0x0000005700577308 */ /* 0x000ea20000000800 */
[----:B------:R-:W-:Y:S01]  /*24d0*/  FFMA.FTZ R100, R100, UR4, -R103 ;  /* 0x0000000464647c23 */ /* 0x000fe20008010867 */
[----:B-1----:R-:W-:-:S06]  /*24e0*/  FMNMX.FTZ R0, R6, R7, !PT ;  /* 0x0000000706007209 */ /* 0x002fcc0007810000 */
[----:B------:R-:W-:Y:S01]  /*24f0*/  MUFU.EX2 R84, R84 ;  /* 0x0000005400547308 */ /* 0x000fe20000000800 */
[C---:B------:R-:W-:Y:S01]  /*2500*/  FSETP.NEU.FTZ.AND P1, PT, R0.reuse, -INF , PT ;  /* 0xff8000000000780b */ /* 0x040fe20003f3d000 */
[----:B------:R-:W-:-:S05]  /*2510*/  FMUL.FTZ R96, R0, UR4 ;  /* 0x0000000400607c20 */ /* 0x000fca0008410000 */
[----:B------:R-:W-:Y:S01]  /*2520*/  FSEL R96, R96, RZ, P1 ;  /* 0x000000ff60607208 */ /* 0x000fe20000800000 */
[----:B------:R-:W1:Y:S01]  /*2530*/  MUFU.EX2 R35, R35 ;  /* 0x0000002300237308 */ /* 0x000e620000000800 */
[----:B--2---:R-:W-:Y:S01]  /*2540*/  F2FP.BF16.F32.PACK_AB R48, R87, R92 ;  /* 0x0000005c5730723e */ /* 0x004fe200000010ff */
[----:B------:R-:W-:Y:S02]  /*2550*/  FADD.FTZ R87, R92, R87 ;  /* 0x000000575c577221 */ /* 0x000fe40000010000 */
[--C-:B------:R-:W-:Y:S01]  /*2560*/  FFMA.FTZ R94, R15, UR4, -R96.reuse ;  /* 0x000000040f5e7c23 */ /* 0x100fe20008010860 */
[--C-:B------:R-:W-:Y:S01]  /*2570*/  FFMA.FTZ R91, R49, UR4, -R96.reuse ;  /* 0x00000004315b7c23 */ /* 0x100fe20008010860 */
[--C-:B------:R-:W-:Y:S01]  /*2580*/  FFMA.FTZ R86, R9, UR4, -R96.reuse ;  /* 0x0000000409567c23 */ /* 0x100fe20008010860 */
[--C-:B------:R-:W-:Y:S01]  /*2590*/  FFMA.FTZ R85, R11, UR4, -R96.reuse ;  /* 0x000000040b557c23 */ /* 0x100fe20008010860 */
[--C-:B------:R-:W-:Y:S01]  /*25a0*/  FFMA.FTZ R34, R37, UR4, -R96.reuse ;  /* 0x0000000425227c23 */ /* 0x100fe20008010860 */
[----:B------:R-:W-:Y:S01]  /*25b0*/  LDSM.16.MT88.4 R8, [R116+0x7400] ;  /* 0x007400007408783b */ /* 0x000fe20000004200 */
[----:B------:R-:W-:Y:S01]  /*25c0*/  MUFU.EX2 R94, R94 ;  /* 0x0000005e005e7308 */ /* 0x000fe20000000800 */
[--C-:B------:R-:W-:Y:S01]  /*25d0*/  FFMA.FTZ R31, R13, UR4, -R96.reuse ;  /* 0x000000040d1f7c23 */ /* 0x100fe20008010860 */
[--C-:B------:R-:W-:Y:S01]  /*25e0*/  FFMA.FTZ R32, R17, UR4, -R96.reuse ;  /* 0x0000000411207c23 */ /* 0x100fe20008010860 */
[--C-:B------:R-:W-:Y:S01]  /*25f0*/  FFMA.FTZ R3, R3, UR4, -R96.reuse ;  /* 0x0000000403037c23 */ /* 0x100fe20008010860 */
[----:B------:R-:W2:Y:S01]  /*2600*/  LDSM.16.MT88.4 R16, [R116+0x8000] ;  /* 0x008000007410783b */ /* 0x000ea20000004200 */
[--C-:B------:R-:W-:Y:S01]  /*2610*/  FFMA.FTZ R98, R99, UR4, -R96.reuse ;  /* 0x0000000463627c23 */ /* 0x100fe20008010860 */
[--C-:B------:R-:W-:Y:S01]  /*2620*/  FFMA.FTZ R97, R97, UR4, -R96.reuse ;  /* 0x0000000461617c23 */ /* 0x100fe20008010860 */
[----:B-1----:R-:W-:Y:S01]  /*2630*/  F2FP.BF16.F32.PACK_AB R50, R35, R84 ;  /* 0x000000542332723e */ /* 0x002fe200000010ff */
[----:B------:R-:W1:Y:S01]  /*2640*/  MUFU.EX2 R91, R91 ;  /* 0x0000005b005b7308 */ /* 0x000e620000000800 */
[----:B------:R-:W3:Y:S01]  /*2650*/  LDSM.16.MT88.4 R12, [R116+0x6400] ;  /* 0x00640000740c783b */ /* 0x000ee20000004200 */
[--C-:B------:R-:W-:Y:S01]  /*2660*/  FFMA.FTZ R95, R95, UR4, -R96.reuse ;  /* 0x000000045f5f7c23 */ /* 0x100fe20008010860 */
[----:B------:R-:W-:-:S05]  /*2670*/  FFMA.FTZ R138, R93, UR4, -R96 ;  /* 0x000000045d8a7c23 */ /* 0x000fca0008010860 */
[----:B------:R-:W-:Y:S08]  /*2680*/  MUFU.EX2 R86, R86 ;  /* 0x0000005600567308 */ /* 0x000ff00000000800 */
[----:B------:R-:W4:Y:S01]  /*2690*/  MUFU.EX2 R85, R85 ;  /* 0x0000005500557308 */ /* 0x000f220000000800 */
[----:B-1----:R-:W-:Y:S01]  /*26a0*/  F2FP.BF16.F32.PACK_AB R49, R91, R94 ;  /* 0x0000005e5b31723e */ /* 0x002fe200000010ff */
[----:B------:R-:W-:-:S06]  /*26b0*/  FADD.FTZ R91, R94, R91 ;  /* 0x0000005b5e5b7221 */ /* 0x000fcc0000010000 */
[----:B------:R-:W-:Y:S08]  /*26c0*/  MUFU.EX2 R33, R33 ;  /* 0x0000002100217308 */ /* 0x000ff00000000800 */
[----:B------:R-:W1:Y:S01]  /*26d0*/  MUFU.EX2 R30, R30 ;  /* 0x0000001e001e7308 */ /* 0x000e620000000800 */
[----:B----4-:R-:W-:Y:S01]  /*26e0*/  F2FP.BF16.F32.PACK_AB R51, R85, R86 ;  /* 0x000000565533723e */ /* 0x010fe200000010ff */
[----:B------:R-:W-:-:S04]  /*26f0*/  FADD.FTZ R86, R86, R91 ;  /* 0x0000005b56567221 */ /* 0x000fc80000010000 */
[----:B------:R-:W-:Y:S02]  /*2700*/  FADD.FTZ R85, R85, R86 ;  /* 0x0000005655557221 */ /* 0x000fe40000010000 */
[C---:B------:R-:W-:Y:S01]  /*2710*/  HMMA.16816.F32.BF16 R56, R48.reuse, R52, RZ ;  /* 0x000000343038723c */ /* 0x040fe200000418ff */
[----:B------:R-:W-:Y:S05]  /*2720*/  MUFU.EX2 R29, R29 ;  /* 0x0000001d001d7308 */ /* 0x000fea0000000800 */
[----:B------:R-:W-:Y:S03]  /*2730*/  HMMA.16816.F32.BF16 R52, R48, R54, RZ ;  /* 0x000000363034723c */ /* 0x000fe600000418ff */
[----:B------:R-:W4:Y:S01]  /*2740*/  MUFU.EX2 R28, R28 ;  /* 0x0000001c001c7308 */ /* 0x000f220000000800 */
[----:B-1----:R-:W-:-:S02]  /*2750*/  F2FP.BF16.F32.PACK_AB R4, R30, R33 ;  /* 0x000000211e04723e */ /* 0x002fc400000010ff */
[C---:B------:R-:W-:Y:S05]  /*2760*/  HMMA.16816.F32.BF16 R72, R48.reuse, R68, RZ ;  /* 0x000000443048723c */ /* 0x040fea00000418ff */
[----:B------:R-:W-:Y:S01]  /*2770*/  MUFU.EX2 R34, R34 ;  /* 0x0000002200227308 */ /* 0x000fe20000000800 */
[C---:B------:R-:W-:Y:S06]  /*2780*/  HMMA.16816.F32.BF16 R68, R48.reuse, R70, RZ ;  /* 0x000000463044723c */ /* 0x040fec00000418ff */
[----:B------:R-:W-:Y:S01]  /*2790*/  HMMA.16816.F32.BF16 R80, R48, R76, RZ ;  /* 0x0000004c3050723c */ /* 0x000fe200000418ff */
[----:B------:R-:W1:Y:S01]  /*27a0*/  MUFU.EX2 R31, R31 ;  /* 0x0000001f001f7308 */ /* 0x000e620000000800 */
[----:B----4-:R-:W-:-:S04]  /*27b0*/  F2FP.BF16.F32.PACK_AB R6, R28, R29 ;  /* 0x0000001d1c06723e */ /* 0x010fc800000010ff */
[C---:B------:R-:W-:Y:S03]  /*27c0*/  HMMA.16816.F32.BF16 R64, R48.reuse, R60, RZ ;  /* 0x0000003c3040723c */ /* 0x040fe600000418ff */
[----:B------:R-:W-:Y:S03]  /*27d0*/  MUFU.EX2 R32, R32 ;  /* 0x0000002000207308 */ /* 0x000fe60000000800 */
[C---:B------:R-:W-:Y:S05]  /*27e0*/  HMMA.16816.F32.BF16 R36, R48.reuse, R40, RZ ;  /* 0x000000283024723c */ /* 0x040fea00000418ff */
[----:B------:R-:W4:Y:S01]  /*27f0*/  MUFU.EX2 R3, R3 ;  /* 0x0000000300037308 */ /* 0x000f220000000800 */
[----:B-1----:R-:W-:Y:S01]  /*2800*/  F2FP.BF16.F32.PACK_AB R5, R31, R34 ;  /* 0x000000221f05723e */ /* 0x002fe200000010ff */
[----:B------:R-:W-:Y:S01]  /*2810*/  HMMA.16816.F32.BF16 R76, R48, R78, RZ ;  /* 0x0000004e304c723c */ /* 0x000fe200000418ff */
[----:B------:R-:W-:-:S04]  /*2820*/  FADD.FTZ R34, R34, R85 ;  /* 0x0000005522227221 */ /* 0x000fc80000010000 */
[----:B------:R-:W-:Y:S01]  /*2830*/  FADD.FTZ R31, R31, R34 ;  /* 0x000000221f1f7221 */ /* 0x000fe20000010000 */
[C---:B------:R-:W-:Y:S01]  /*2840*/  HMMA.16816.F32.BF16 R60, R48.reuse, R62, RZ ;  /* 0x0000003e303c723c */ /* 0x040fe200000418ff */
[----:B------:R-:W-:Y:S05]  /*2850*/  MUFU.EX2 R102, R102 ;  /* 0x0000006600667308 */ /* 0x000fea0000000800 */
[----:B------:R-:W-:Y:S01]  /*2860*/  HMMA.16816.F32.BF16 R40, R48, R42, RZ ;  /* 0x0000002a3028723c */ /* 0x000fe200000418ff */
[----:B----4-:R-:W-:Y:S02]  /*2870*/  F2FP.BF16.F32.PACK_AB R7, R3, R32 ;  /* 0x000000200307723e */ /* 0x010fe400000010ff */
[----:B------:R-:W-:Y:S01]  /*2880*/  MUFU.EX2 R101, R101 ;  /* 0x0000006500657308 */ /* 0x000fe20000000800 */
[----:B------:R-:W-:-:S02]  /*2890*/  FADD.FTZ R32, R32, R31 ;  /* 0x0000001f20207221 */ /* 0x000fc40000010000 */
[----:B--2---:R-:W-:Y:S02]  /*28a0*/  HMMA.16816.F32.BF16 R44, R48, R16, RZ ;  /* 0x00000010302c723c */ /* 0x004fe400000418ff */
        /* <DEDUP_REMOVED lines=9> */
[C---:B---3--:R-:W-:Y:S06]  /*2940*/  HMMA.16816.F32.BF16 R72, R4.reuse, R12, R72 ;  /* 0x0000000c0448723c */ /* 0x048fec0000041848 */
[C---:B------:R-:W-:Y:S01]  /*2950*/  HMMA.16816.F32.BF16 R68, R4.reuse, R14, R68 ;  /* 0x0000000e0444723c */ /* 0x040fe20000041844 */
[----:B------:R-:W2:Y:S01]  /*2960*/  LDSM.16.MT88.4 R12, [R117+0x8400] ;  /* 0x00840000750c783b */ /* 0x000ea20000004200 */
[----:B------:R-:W-:Y:S04]  /*2970*/  MUFU.EX2 R97, R97 ;  /* 0x0000006100617308 */ /* 0x000fe80000000800 */
[C---:B------:R-:W-:Y:S04]  /*2980*/  HMMA.16816.F32.BF16 R80, R4.reuse, R24, R80 ;  /* 0x000000180450723c */ /* 0x040fe80000041850 */
[----:B------:R-:W-:Y:S02]  /*2990*/  MUFU.EX2 R95, R95 ;  /* 0x0000005f005f7308 */ /* 0x000fe40000000800 */
[----:B------:R-:W-:Y:S01]  /*29a0*/  HMMA.16816.F32.BF16 R76, R4, R26, R76 ;  /* 0x0000001a044c723c */ /* 0x000fe2000004184c */
[--C-:B------:R-:W-:Y:S01]  /*29b0*/  FFMA.FTZ R24, R111, UR4, -R96.reuse ;  /* 0x000000046f187c23 */ /* 0x100fe20008010860 */
[----:B------:R-:W-:-:S04]  /*29c0*/  FFMA.FTZ R25, R105, UR4, -R96 ;  /* 0x0000000469197c23 */ /* 0x000fc80008010860 */
        /* <DEDUP_REMOVED lines=27> */
[----:B------:R-:W1:Y:S01]  /*2b80*/  MUFU.EX2 R138, R138 ;  /* 0x0000008a008a7308 */ /* 0x000e620000000800 */
[----:B--2---:R-:W-:Y:S01]  /*2b90*/  F2FP.BF16.F32.PACK_AB R7, R25, R26 ;  /* 0x0000001a1907723e */ /* 0x004fe200000010ff */
[----:B------:R-:W-:-:S04]  /*2ba0*/  FADD.FTZ R26, R26, R27 ;  /* 0x0000001b1a1a7221 */ /* 0x000fc80000010000 */
[----:B------:R-:W-:Y:S02]  /*2bb0*/  FADD.FTZ R25, R25, R26 ;  /* 0x0000001a19197221 */ /* 0x000fe40000010000 */
[C---:B---3--:R-:W-:Y:S06]  /*2bc0*/  HMMA.16816.F32.BF16 R72, R4.reuse, R8, R72 ;  /* 0x000000080448723c */ /* 0x048fec0000041848 */
[C---:B------:R-:W-:Y:S01]  /*2bd0*/  HMMA.16816.F32.BF16 R68, R4.reuse, R10, R68 ;  /* 0x0000000a0444723c */ /* 0x040fe20000041844 */
[----:B------:R-:W2:Y:S05]  /*2be0*/  LDSM.16.MT88.4 R8, [R116+0x7800] ;  /* 0x007800007408783b */ /* 0x000eaa0000004200 */
[C---:B----4-:R-:W-:Y:S06]  /*2bf0*/  HMMA.16816.F32.BF16 R80, R4.reuse, R12, R80 ;  /* 0x0000000c0450723c */ /* 0x050fec0000041850 */
[C---:B------:R-:W-:Y:S01]  /*2c00*/  HMMA.16816.F32.BF16 R76, R4.reuse, R14, R76 ;  /* 0x0000000e044c723c */ /* 0x040fe2000004184c */
[----:B------:R-:W3:Y:S05]  /*2c10*/  LDSM.16.MT88.4 R12, [R117+0x8800] ;  /* 0x00880000750c783b */ /* 0x000eea0000004200 */
[C---:B------:R-:W-:Y:S06]  /*2c20*/  HMMA.16816.F32.BF16 R64, R4.reuse, R16, R64 ;  /* 0x000000100440723c */ /* 0x040fec0000041840 */
[C---:B------:R-:W-:Y:S01]  /*2c30*/  HMMA.16816.F32.BF16 R60, R4.reuse, R18, R60 ;  /* 0x00000012043c723c */ /* 0x040fe2000004183c */
[----:B------:R-:W-:Y:S05]  /*2c40*/  LDSM.16.MT88.4 R16, [R117+0x6c00] ;  /* 0x006c00007510783b */ /* 0x000fea0000004200 */
        /* <DEDUP_REMOVED lines=16> */
[----:B------:R-:W-:Y:S02]  /*2d50*/  HMMA.16816.F32.BF16 R80, R4, R16, R80 ;  /* 0x000000100450723c */ /* 0x000fe40000041850 */
[----:B------:R-:W-:-:S04]  /*2d60*/  FADD.FTZ R138, R138, R95 ;  /* 0x0000005f8a8a7221 */ /* 0x000fc80000010000 */
[C---:B------:R-:W-:Y:S01]  /*2d70*/  HMMA.16816.F32.BF16 R76, R4.reuse, R18, R76 ;  /* 0x00000012044c723c */ /* 0x040fe2000004184c */
[----:B------:R-:W1:Y:S05]  /*2d80*/  LDSM.16.MT88.4 R16, [R116+0x7c00] ;  /* 0x007c00007410783b */ /* 0x000e6a0000004200 */
[C---:B---3--:R-:W-:Y:S06]  /*2d90*/  HMMA.16816.F32.BF16 R72, R4.reuse, R12, R72 ;  /* 0x0000000c0448723c */ /* 0x048fec0000041848 */
[C---:B------:R-:W-:Y:S01]  /*2da0*/  HMMA.16816.F32.BF16 R68, R4.reuse, R14, R68 ;  /* 0x0000000e0444723c */ /* 0x040fe20000041844 */
[----:B------:R-:W3:Y:S05]  /*2db0*/  LDSM.16.MT88.4 R12, [R117+0x8c00] ;  /* 0x008c0000750c783b */ /* 0x000eea0000004200 */
[C---:B--2---:R-:W-:Y:S06]  /*2dc0*/  HMMA.16816.F32.BF16 R64, R4.reuse, R8, R64 ;  /* 0x000000080440723c */ /* 0x044fec0000041840 */
[C---:B------:R-:W-:Y:S01]  /*2dd0*/  HMMA.16816.F32.BF16 R60, R4.reuse, R10, R60 ;  /* 0x0000000a043c723c */ /* 0x040fe2000004183c */
[----:B------:R-:W2:Y:S05]  /*2de0*/  LDSM.16.MT88.4 R8, [R116+0x8c00] ;  /* 0x008c00007408783b */ /* 0x000eaa0000004200 */
[C---:B-1----:R-:W-:Y:S06]  /*2df0*/  HMMA.16816.F32.BF16 R56, R4.reuse, R16, R56 ;  /* 0x000000100438723c */ /* 0x042fec0000041838 */
[----:B------:R-:W-:Y:S01]  /*2e00*/  HMMA.16816.F32.BF16 R52, R4, R18, R52 ;  /* 0x000000120434723c */ /* 0x000fe20000041834 */
[----:B------:R-:W-:-:S04]  /*2e10*/  FADD.FTZ R16, R84, R87 ;  /* 0x0000005754107221 */ /* 0x000fc80000010000 */
[----:B------:R-:W-:Y:S01]  /*2e20*/  FADD.FTZ R16, R35, R16 ;  /* 0x0000001023107221 */ /* 0x000fe20000010000 */
[----:B---3--:R-:W-:Y:S03]  /*2e30*/  HMMA.16816.F32.BF16 R36, R4, R12, R36 ;  /* 0x0000000c0424723c */ /* 0x008fe60000041824 */
[----:B------:R-:W-:-:S03]  /*2e40*/  FADD.FTZ R33, R33, R16 ;  /* 0x0000001021217221 */ /* 0x000fc60000010000 */
[----:B------:R-:W-:Y:S01]  /*2e50*/  HMMA.16816.F32.BF16 R40, R4, R14, R40 ;  /* 0x0000000e0428723c */ /* 0x000fe20000041828 */
[----:B------:R-:W-:-:S04]  /*2e60*/  FADD.FTZ R30, R30, R33 ;  /* 0x000000211e1e7221 */ /* 0x000fc80000010000 */
[----:B------:R-:W-:Y:S01]  /*2e70*/  FADD.FTZ R29, R29, R30 ;  /* 0x0000001e1d1d7221 */ /* 0x000fe20000010000 */
[----:B--2---:R-:W-:Y:S03]  /*2e80*/  HMMA.16816.F32.BF16 R44, R4, R8, R44 ;  /* 0x00000008042c723c */ /* 0x004fe6000004182c */
        /* <DEDUP_REMOVED lines=14> */
[----:B------:R-:W-:Y:S01]  /*2f70*/  ULDC UR4, c[0x0][0x2ec] ;  /* 0x0000bb0000047ab9 */ /* 0x000fe20000000800 */
[----:B------:R-:W-:Y:S01]  /*2f80*/  MOV R87, R2 ;  /* 0x0000000200577202 */ /* 0x000fe20000000f00 */
[----:B------:R-:W-:Y:S01]  /*2f90*/  ULDC.64 UR10, c[0x0][0x220] ;  /* 0x00008800000a7ab9 */ /* 0x000fe20000000a00 */
[----:B------:R-:W-:Y:S01]  /*2fa0*/  ULDC.64 UR12, c[0x0][0x250] ;  /* 0x00009400000c7ab9 */ /* 0x000fe20000000a00 */
[----:B------:R-:W-:Y:S01]  /*2fb0*/  ULDC.64 UR6, c[0x0][0x218] ;  /* 0x0000860000067ab9 */ /* 0x000fe20000000a00 */
[----:B------:R-:W-:Y:S01]  /*2fc0*/  ULDC.64 UR8, c[0x0][0x248] ;  /* 0x0000920000087ab9 */ /* 0x000fe20000000a00 */
[----:B------:R-:W-:Y:S05]  /*2fd0*/  BRA `(.L_x_866) ;  /* 0x00000000005c7947 */ /* 0x000fea0003800000 */
.L_x_868:
        /* <DEDUP_REMOVED lines=23> */
.L_x_866:
        /* <DEDUP_REMOVED lines=17> */
[----:B------:R-:W-:Y:S05]  /*3260*/  ISETP.GT.AND P0, PT, R133, RZ, PT ;  /* 0x000000ff8500720c */ /* 0x000fea0003f04270 */
[----:B------:R-:W-:Y:S06]  /*3270*/  LDGSTS.E.BYPASS.LTC128B.128 [R125+0x7000], desc[UR16][R142.64+0x40] ;  /* 0x070000408e7d7fae */ /* 0x000fec000b901d50 */
[----:B------:R1:W-:Y:S06]  /*3280*/  LDGSTS.E.BYPASS.LTC128B.128 [R125+0x8000], desc[UR16][R142.64+0x80] ;  /* 0x080000808e7d7fae */ /* 0x0003ec000b901d50 */
[----:B------:R-:W-:Y:S06]  /*3290*/  LDGSTS.E.BYPASS.LTC128B.128 [R125+0x6800], desc[UR16][R144.64] ;  /* 0x06800000907d7fae */ /* 0x000fec000b901d50 */
[----:B------:R-:W-:Y:S06]  /*32a0*/  LDGSTS.E.BYPASS.LTC128B.128 [R125+0x7800], desc[UR16][R144.64+0x40] ;  /* 0x07800040907d7fae */ /* 0x000fec000b901d50 */
[----:B------:R2:W-:Y:S06]  /*32b0*/  LDGSTS.E.BYPASS.LTC128B.128 [R125+0x8800], desc[UR16][R144.64+0x80] ;  /* 0x08800080907d7fae */ /* 0x0005ec000b901d50 */
[----:B------:R-:W-:Y:S06]  /*32c0*/  LDSM.16.M88.4 R88, [R121] ;  /* 0x000000007958783b */ /* 0x000fec0000000200 */
[----:B------:R-:W3:Y:S06]  /*32d0*/  LDSM.16.M88.4 R92, [R120] ;  /* 0x00000000785c783b */ /* 0x000eec0000000200 */
[----:B------:R-:W4:Y:S06]  /*32e0*/  LDSM.16.M88.4 R96, [R120+0x400] ;  /* 0x000400007860783b */ /* 0x000f2c0000000200 */
[----:B------:R-:W5:Y:S06]  /*32f0*/  LDSM.16.M88.4 R100, [R120+0x800] ;  /* 0x000800007864783b */ /* 0x000f6c0000000200 */
[----:B------:R-:W1:Y:S06]  /*3300*/  LDSM.16.M88.4 R104, [R120+0xc00] ;  /* 0x000c00007868783b */ /* 0x000e6c0000000200 */
[----:B------:R-:W0:Y:S06]  /*3310*/  LDGDEPBAR ;  /* 0x00000000000079af */ /* 0x000e2c0000000000 */
[----:B------:R-:W-:Y:S06]  /*3320*/  LDSM.16.M88.4 R108, [R119] ;  /* 0x00000000776c783b */ /* 0x000fec0000000200 */
[----:B------:R-:W2:Y:S01]  /*3330*/  LDSM.16.M88.4 R112, [R118] ;  /* 0x000000007670783b */ /* 0x000ea20000000200 */
[C---:B---3--:R-:W-:Y:S06]  /*3340*/  HMMA.16816.F32.BF16 R4, R88.reuse, R92, RZ ;  /* 0x0000005c5804723c */ /* 0x048fec00000418ff */
[C---:B------:R-:W-:Y:S01]  /*3350*/  HMMA.16816.F32.BF16 R8, R88.reuse, R94, RZ ;  /* 0x0000005e5808723c */ /* 0x040fe200000418ff */
[----:B------:R-:W-:Y:S05]  /*3360*/  LDSM.16.M88.4 R92, [R118+0x800] ;  /* 0x00080000765c783b */ /* 0x000fea0000000200 */
        /* <DEDUP_REMOVED lines=31> */
[----:B------:R-:W1:Y:S06]  /*3560*/  LDSM.16.M88.4 R88, [R118+0x1400] ;  /* 0x001400007658783b */ /* 0x000e6c0000000200 */
        /* <DEDUP_REMOVED lines=12> */
[----:B------:R-:W2:Y:S06]  /*3630*/  LDSM.16.M88.4 R96, [R120+0x2400] ;  /* 0x002400007860783b */ /* 0x000eac0000000200 */
        /* <DEDUP_REMOVED lines=12> */
[----:B------:R-:W1:Y:S06]  /*3700*/  LDSM.16.M88.4 R88, [R118+0x2400] ;  /* 0x002400007658783b */ /* 0x000e6c0000000200 */
[----:B------:R-:W3:Y:S01]  /*3710*/  LDSM.16.M88.4 R92, [R118+0x2800] ;  /* 0x00280000765c783b */ /* 0x000ee20000000200 */
[C---:B--2---:R-:W-:Y:S06]  /*3720*/  HMMA.16816.F32.BF16 R4, R96.reuse, R100, R4 ;  /* 0x000000646004723c */ /* 0x044fec0000041804 */
[C---:B------:R-:W-:Y:S06]  /*3730*/  HMMA.16816.F32.BF16 R8, R96.reuse, R102, R8 ;  /* 0x000000666008723c */ /* 0x040fec0000041808 */
[C---:B-1----:R-:W-:Y:S11]  /*3740*/  HMMA.16816.F32.BF16 R12, R96.reuse, R88, R12 ;  /* 0x00000058600c723c */ /* 0x042ff6000004180c */
[----:B------:R-:W-:Y:S01]  /*3750*/  @!UPT UIADD3 URZ, URZ, URZ, URZ ;  /* 0x0000003f3f3ff290 */ /* 0x000fe2000fffe03f */
[----:B------:R-:W-:Y:S01]  /*3760*/  FMUL.FTZ R2, R4, UR5 ;  /* 0x0000000504027c20 */ /* 0x000fe20008410000 */
[----:B------:R-:W-:Y:S01]  /*3770*/  FMUL.FTZ R0, R5, UR5 ;  /* 0x0000000505007c20 */ /* 0x000fe20008410000 */
[----:B------:R-:W-:Y:S01]  /*3780*/  FMUL.FTZ R161, R6, UR5 ;  /* 0x0000000506a17c20 */ /* 0x000fe20008410000 */
[C---:B------:R-:W-:Y:S01]  /*3790*/  HMMA.16816.F32.BF16 R16, R96.reuse, R90, R16 ;  /* 0x0000005a6010723c */ /* 0x040fe20000041810 */
[----:B------:R1:W2:Y:S01]  /*37a0*/  MUFU.TANH R114, R2 ;  /* 0x0000000200727308 */ /* 0x0002a20000002400 */
[----:B------:R-:W4:Y:S01]  /*37b0*/  LDSM.16.M88.4 R88, [R118+0x2c00] ;  /* 0x002c00007658783b */ /* 0x000f220000000200 */
[----:B------:R-:W-:Y:S03]  /*37c0*/  FMUL.FTZ R84, R8, UR5 ;  /* 0x0000000508547c20 */ /* 0x000fe60008410000 */
[----:B------:R-:W-:Y:S05]  /*37d0*/  DEPBAR.LE SB0, 0x0 ;  /* 0x000080000000791a */ /* 0x000fea0000000000 */
[----:B------:R5:W4:Y:S01]  /*37e0*/  MUFU.TANH R106, R0 ;  /* 0x00000000006a7308 */ /* 0x000b220000002400 */
[----:B------:R-:W-:Y:S01]  /*37f0*/  BAR.SYNC.DEFER_BLOCKING 0x0 ;  /* 0x0000000000007b1d */ /* 0x000fe20000010000 */
[C---:B---3--:R-:W-:Y:S05]  /*3800*/  HMMA.16816.F32.BF16 R20, R96.reuse, R92, R20 ;  /* 0x0000005c6014723c */ /* 0x048fea0000041814 */
[----:B------:R-:W-:Y:S03]  /*3810*/  FMUL.FTZ R163, R7, UR5 ;  /* 0x0000000507a37c20 */ /* 0x000fe60008410000 */
[----:B------:R-:W3:Y:S03]  /*3820*/  MUFU.TANH R113, R84 ;  /* 0x0000005400717308 */ /* 0x000ee60000002400 */
[----:B-1----:R-:W-:Y:S01]  /*3830*/  FMUL.FTZ R2, R9, UR5 ;  /* 0x0000000509027c20 */ /* 0x002fe20008410000 */
[----:B------:R-:W-:Y:S01]  /*3840*/  FMUL.FTZ R159, R12, UR5 ;  /* 0x000000050c9f7c20 */ /* 0x000fe20008410000 */
[C---:B------:R-:W-:Y:S03]  /*3850*/  HMMA.16816.F32.BF16 R24, R96.reuse, R94, R24 ;  /* 0x0000005e6018723c */ /* 0x040fe60000041818 */
[----:B------:R-:W-:Y:S01]  /*3860*/  FMUL.FTZ R157, R13, UR5 ;  /* 0x000000050d9d7c20 */ /* 0x000fe20008410000 */
[----:B------:R-:W-:Y:S01]  /*3870*/  FMUL.FTZ R165, R10, UR5 ;  /* 0x000000050aa57c20 */ /* 0x000fe20008410000 */
[----:B------:R1:W3:Y:S01]  /*3880*/  MUFU.TANH R107, R2 ;  /* 0x00000002006b7308 */ /* 0x0002e20000002400 */
[----:B-----5:R-:W-:Y:S01]  /*3890*/  FMUL.FTZ R0, R11, UR5 ;  /* 0x000000050b007c20 */ /* 0x020fe20008410000 */
[----:B--2---:R-:W-:Y:S01]  /*38a0*/  FMNMX.FTZ R85, R114, R87, !PT ;  /* 0x0000005772557209 */ /* 0x004fe20007810000 */
[----:B------:R-:W-:Y:S03]  /*38b0*/  FMUL.FTZ R149, R16, UR5 ;  /* 0x0000000510957c20 */ /* 0x000fe60008410000 */
[----:B------:R-:W-:Y:S01]  /*38c0*/  FMUL.FTZ R151, R17, UR5 ;  /* 0x0000000511977c20 */ /* 0x000fe20008410000 */
[----:B------:R-:W-:Y:S03]  /*38d0*/  FMUL.FTZ R153, R14, UR5 ;  /* 0x000000050e997c20 */ /* 0x000fe60008410000 */
[----:B------:R-:W2:Y:S01]  /*38e0*/  MUFU.TANH R161, R161 ;  /* 0x000000a100a17308 */ /* 0x000ea20000002400 */
[----:B------:R-:W-:Y:S01]  /*38f0*/  FMUL.FTZ R155, R15, UR5 ;  /* 0x000000050f9b7c20 */ /* 0x000fe20008410000 */
[----:B------:R-:W-:Y:S01]  /*3900*/  FMUL.FTZ R154, R20, UR5 ;  /* 0x00000005149a7c20 */ /* 0x000fe20008410000 */
[----:B------:R-:W-:Y:S01]  /*3910*/  FMUL.FTZ R158, R21, UR5 ;  /* 0x00000005159e7c20 */ /* 0x000fe20008410000 */
[----:B------:R-:W-:Y:S01]  /*3920*/  FMUL.FTZ R147, R18, UR5 ;  /* 0x0000000512937c20 */ /* 0x000fe20008410000 */
[----:B------:R-:W-:Y:S01]  /*3930*/  FMUL.FTZ R164, R19, UR5 ;  /* 0x0000000513a47c20 */ /* 0x000fe20008410000 */
[----:B------:R-:W-:Y:S01]  /*3940*/  FMUL.FTZ R156, R22, UR5 ;  /* 0x00000005169c7c20 */ /* 0x000fe20008410000 */
[----:B------:R-:W-:Y:S03]  /*3950*/  FMUL.FTZ R162, R23, UR5 ;  /* 0x0000000517a27c20 */ /* 0x000fe60008410000 */
[----:B------:R2:W-:Y:S01]  /*3960*/  MUFU.TANH R105, R0 ;  /* 0x0000000000697308 */ /* 0x0005e20000002400 */
[C---:B----4-:R-:W-:Y:S03]  /*3970*/  HMMA.16816.F32.BF16 R28, R96.reuse, R88, R28 ;  /* 0x00000058601c723c */ /* 0x050fe6000004181c */
[----:B-1----:R-:W-:Y:S01]  /*3980*/  FMNMX.FTZ R2, R106, R85, !PT ;  /* 0x000000556a027209 */ /* 0x002fe20007810000 */
[----:B------:R-:W-:Y:S01]  /*3990*/  FMUL.FTZ R160, R24, UR5 ;  /* 0x0000000518a07c20 */ /* 0x000fe20008410000 */
[----:B------:R-:W-:Y:S01]  /*39a0*/  FMUL.FTZ R152, R25, UR5 ;  /* 0x0000000519987c20 */ /* 0x000fe20008410000 */
[----:B------:R-:W-:Y:S03]  /*39b0*/  HMMA.16816.F32.BF16 R32, R96, R90, R32 ;  /* 0x0000005a6020723c */ /* 0x000fe60000041820 */
[----:B------:R-:W1:Y:S02]  /*39c0*/  MUFU.TANH R159, R159 ;  /* 0x0000009f009f7308 */ /* 0x000e640000002400 */
[----:B---3--:R-:W-:Y:S01]  /*39d0*/  FMNMX.FTZ R2, R113, R2, !PT ;  /* 0x0000000271027209 */ /* 0x008fe20007810000 */
[----:B------:R-:W-:Y:S01]  /*39e0*/  FMUL.FTZ R150, R26, UR5 ;  /* 0x000000051a967c20 */ /* 0x000fe20008410000 */
[----:B------:R-:W-:Y:S06]  /*39f0*/  FMUL.FTZ R148, R27, UR5 ;  /* 0x000000051b947c20 */ /* 0x000fec0008410000 */
[----:B------:R-:W3:Y:S01]  /*3a00*/  MUFU.TANH R163, R163 ;  /* 0x000000a300a37308 */ /* 0x000ee20000002400 */
[----:B------:R-:W-:Y:S02]  /*3a10*/  FMNMX.FTZ R2, R107, R2, !PT ;  /* 0x000000026b027209 */ /* 0x000fe40007810000 */
[----:B--2---:R-:W-:Y:S07]  /*3a20*/  FMNMX.FTZ R0, R161, R3, !PT ;  /* 0x00000003a1007209 */ /* 0x004fee0007810000 */
[----:B------:R-:W2:Y:S01]  /*3a30*/  MUFU.TANH R157, R157 ;  /* 0x0000009d009d7308 */ /* 0x000ea20000002400 */
[----:B-1----:R-:W-:Y:S01]  /*3a40*/  FMNMX.FTZ R2, R159, R2, !PT ;  /* 0x000000029f027209 */ /* 0x002fe20007810000 */
[----:B------:R-:W-:Y:S01]  /*3a50*/  FMUL.FTZ R140, R28, UR5 ;  /* 0x000000051c8c7c20 */ /* 0x000fe20008410000 */
[----:B------:R-:W-:Y:S01]  /*3a60*/  FMUL.FTZ R142, R30, UR5 ;  /* 0x000000051e8e7c20 */ /* 0x000fe20008410000 */
[----:B------:R-:W-:Y:S01]  /*3a70*/  FMUL.FTZ R143, R29, UR5 ;  /* 0x000000051d8f7c20 */ /* 0x000fe20008410000 */
[----:B------:R-:W-:Y:S01]  /*3a80*/  FMUL.FTZ R144, R31, UR5 ;  /* 0x000000051f907c20 */ /* 0x000fe20008410000 */
[----:B------:R-:W-:Y:S04]  /*3a90*/  FMUL.FTZ R145, R32, UR5 ;  /* 0x0000000520917c20 */ /* 0x000fe80008410000 */
[----:B------:R-:W1:Y:S01]  /*3aa0*/  MUFU.TANH R165, R165 ;  /* 0x000000a500a57308 */ /* 0x000e620000002400 */
[----:B---3--:R-:W-:Y:S01]  /*3ab0*/  FMNMX.FTZ R0, R163, R0, !PT ;  /* 0x00000000a3007209 */ /* 0x008fe20007810000 */
[----:B------:R-:W-:Y:S01]  /*3ac0*/  FMUL.FTZ R86, R34, UR5 ;  /* 0x0000000522567c20 */ /* 0x000fe20008410000 */
[----:B------:R-:W-:Y:S01]  /*3ad0*/  FMUL.FTZ R146, R33, UR5 ;  /* 0x0000000521927c20 */ /* 0x000fe20008410000 */
[----:B------:R-:W-:Y:S06]  /*3ae0*/  FMUL.FTZ R35, R35, UR5 ;  /* 0x0000000523237c20 */ /* 0x000fec0008410000 */
[----:B------:R-:W3:Y:S01]  /*3af0*/  MUFU.TANH R149, R149 ;  /* 0x0000009500957308 */ /* 0x000ee20000002400 */
[----:B--2---:R-:W-:Y:S09]  /*3b00*/  FMNMX.FTZ R2, R157, R2, !PT ;  /* 0x000000029d027209 */ /* 0x004ff20007810000 */
[----:B------:R-:W2:Y:S01]  /*3b10*/  MUFU.TANH R151, R151 ;  /* 0x0000009700977308 */ /* 0x000ea20000002400 */
[----:B-1----:R-:W-:Y:S04]  /*3b20*/  FMNMX.FTZ R0, R165, R0, !PT ;  /* 0x00000000a5007209 */ /* 0x002fe80007810000 */
[----:B------:R-:W-:Y:S05]  /*3b30*/  FMNMX.FTZ R0, R105, R0, !PT ;  /* 0x0000000069007209 */ /* 0x000fea0007810000 */
[----:B------:R-:W1:Y:S01]  /*3b40*/  MUFU.TANH R153, R153 ;  /* 0x0000009900997308 */ /* 0x000e620000002400 */
[----:B---3--:R-:W-:Y:S09]  /*3b50*/  FMNMX.FTZ R2, R149, R2, !PT ;  /* 0x0000000295027209 */ /* 0x008ff20007810000 */
[----:B------:R-:W3:Y:S01]  /*3b60*/  MUFU.TANH R154, R154 ;  /* 0x0000009a009a7308 */ /* 0x000ee20000002400 */
[----:B--2---:R-:W-:Y:S09]  /*3b70*/  FMNMX.FTZ R85, R151, R2, !PT ;  /* 0x0000000297557209 */ /* 0x004ff20007810000 */
[----:B------:R-:W2:Y:S01]  /*3b80*/  MUFU.TANH R155, R155 ;  /* 0x0000009b009b7308 */ /* 0x000ea20000002400 */
[----:B-1----:R-:W-:Y:S09]  /*3b90*/  FMNMX.FTZ R0, R153, R0, !PT ;  /* 0x0000000099007209 */ /* 0x002ff20007810000 */
        /* <DEDUP_REMOVED lines=32> */
[----:B------:R3:W4:Y:S01]  /*3da0*/  MUFU.TANH R85, R35 ;  /* 0x0000002300557308 */ /* 0x0007220000002400 */
[----:B--2---:R-:W-:Y:S02]  /*3db0*/  FMNMX.FTZ R0, R86, R5, !PT ;  /* 0x0000000556007209 */ /* 0x004fe40007810000 */
[----:B-1----:R-:W-:Y:S01]  /*3dc0*/  FMNMX.FTZ R115, R146, R2, !PT ;  /* 0x0000000292737209 */ /* 0x002fe20007810000 */
[----:B------:R-:W-:Y:S06]  /*3dd0*/  @P0 BRA `(.L_x_868) ;  /* 0xfffffff000800947 */ /* 0x000fec000383ffff */
.L_x_867:
[----:B------:R-:W2:Y:S01]  /*3de0*/  SHFL.BFLY PT, R2, R115, 0x2, 0x1f ;  /* 0x0c401f0073027f89 */ /* 0x000ea200000e0000 */
[----:B-1--4-:R-:W-:Y:S02]  /*3df0*/  FMNMX.FTZ R7, R85, R0, !PT ;  /* 0x0000000055077209 */ /* 0x012fe40007810000 */
[----:B------:R-:W-:Y:S05]  /*3e00*/  IADD3 R133, R133, -0x1, RZ ;  /* 0xffffffff85857810 */ /* 0x000fea0007ffe0ff */
[----:B------:R-:W-:Y:S08]  /*3e10*/  LDSM.16.MT88.4 R12, [R117+0x6000] ;  /* 0x00600000750c783b */ /* 0x000ff00000004200 */
[----:B------:R-:W1:Y:S08]  /*3e20*/  SHFL.BFLY PT, R0, R7, 0x2, 0x1f ;  /* 0x0c401f0007007f89 */ /* 0x000e7000000e0000 */
[----:B------:R-:W-:Y:S08]  /*3e30*/  LDSM.16.MT88.4 R20, [R116+0x6000] ;  /* 0x006000007414783b */ /* 0x000ff00000004200 */
[----:B------:R-:W-:Y:S01]  /*3e40*/  LDSM.16.MT88.4 R28, [R117+0x7000] ;  /* 0x00700000751c783b */ /* 0x000fe20000004200 */
[----:B--2---:R-:W-:Y:S07]  /*3e50*/  FMNMX.FTZ R9, R115, R2, !PT ;  /* 0x0000000273097209 */ /* 0x004fee0007810000 */
[----:B------:R-:W2:Y:S01]  /*3e60*/  SHFL.BFLY PT, R2, R9, 0x1, 0x1f ;  /* 0x0c201f0009027f89 */ /* 0x000ea200000e0000 */
[----:B-1----:R-:W-:Y:S07]  /*3e70*/  FMNMX.FTZ R5, R7, R0, !PT ;  /* 0x0000000007057209 */ /* 0x002fee0007810000 */
[----:B------:R-:W1:Y:S01]  /*3e80*/  SHFL.BFLY PT, R0, R5, 0x1, 0x1f ;  /* 0x0c201f0005007f89 */ /* 0x000e6200000e0000 */
[----:B--2---:R-:W-:Y:S04]  /*3e90*/  FMNMX.FTZ R2, R9, R2, !PT ;  /* 0x0000000209027209 */ /* 0x004fe80007810000 */
[C---:B------:R-:W-:Y:S01]  /*3ea0*/  FSETP.NEU.FTZ.AND P1, PT, R2.reuse, -INF , PT ;  /* 0xff8000000200780b */ /* 0x040fe20003f3d000 */
[C---:B------:R-:W-:Y:S01]  /*3eb0*/  FMUL.FTZ R95, R2.reuse, UR4 ;  /* 0x00000004025f7c20 */ /* 0x040fe20008410000 */
[----:B------:R-:W-:Y:S01]  /*3ec0*/  FADD.FTZ R4, -R2, R87 ;  /* 0x0000005702047221 */ /* 0x000fe20000010100 */
[----:B-1----:R-:W-:Y:S03]  /*3ed0*/  FMNMX.FTZ R0, R5, R0, !PT ;  /* 0x0000000005007209 */ /* 0x002fe60007810000 */
[----:B------:R-:W-:Y:S01]  /*3ee0*/  FMUL.FTZ R84, R4, UR4 ;  /* 0x0000000404547c20 */ /* 0x000fe20008410000 */
[----:B------:R-:W-:Y:S02]  /*3ef0*/  FSEL R95, R95, RZ, P1 ;  /* 0x000000ff5f5f7208 */ /* 0x000fe40000800000 */
[C---:B------:R-:W-:Y:S01]  /*3f00*/  FSETP.NEU.FTZ.AND P1, PT, R0.reuse, -INF , PT ;  /* 0xff8000000000780b */ /* 0x040fe20003f3d000 */
[C---:B------:R-:W-:Y:S01]  /*3f10*/  FMUL.FTZ R97, R0.reuse, UR4 ;  /* 0x0000000400617c20 */ /* 0x040fe20008410000 */
[----:B------:R-:W-:Y:S01]  /*3f20*/  FADD.FTZ R3, -R0, R3 ;  /* 0x0000000300037221 */ /* 0x000fe20000010100 */
[--C-:B------:R-:W-:Y:S01]  /*3f30*/  FFMA.FTZ R93, R114, UR4, -R95.reuse ;  /* 0x00000004725d7c23 */ /* 0x100fe2000801085f */
[--C-:B------:R-:W-:Y:S01]  /*3f40*/  FFMA.FTZ R92, R106, UR4, -R95.reuse ;  /* 0x000000046a5c7c23 */ /* 0x100fe2000801085f */
[--C-:B------:R-:W-:Y:S01]  /*3f50*/  FFMA.FTZ R91, R113, UR4, -R95.reuse ;  /* 0x00000004715b7c23 */ /* 0x100fe2000801085f */
[----:B------:R-:W-:Y:S01]  /*3f60*/  FSEL R97, R97, RZ, P1 ;  /* 0x000000ff61617208 */ /* 0x000fe20000800000 */
[--C-:B------:R-:W-:Y:S01]  /*3f70*/  FFMA.FTZ R90, R107, UR4, -R95.reuse ;  /* 0x000000046b5a7c23 */ /* 0x100fe2000801085f */
[----:B------:R-:W-:Y:S01]  /*3f80*/  FMUL.FTZ R6, R3, UR4 ;  /* 0x0000000403067c20 */ /* 0x000fe20008410000 */
[----:B------:R-:W1:Y:S01]  /*3f90*/  MUFU.EX2 R84, R84 ;  /* 0x0000005400547308 */ /* 0x000e620000000800 */
[----:B------:R-:W-:Y:S01]  /*3fa0*/  FFMA.FTZ R96, R159, UR4, -R95 ;  /* 0x000000049f607c23 */ /* 0x000fe2000801085f */
[--C-:B------:R-:W-:Y:S01]  /*3fb0*/  FFMA.FTZ R94, R161, UR4, -R97.reuse ;  /* 0x00000004a15e7c23 */ /* 0x100fe20008010861 */
[--C-:B------:R-:W-:Y:S01]  /*3fc0*/  FFMA.FTZ R87, R163, UR4, -R97.reuse ;  /* 0x00000004a3577c23 */ /* 0x100fe20008010861 */
[--C-:B------:R-:W-:Y:S01]  /*3fd0*/  FFMA.FTZ R89, R165, UR4, -R97.reuse ;  /* 0x00000004a5597c23 */ /* 0x100fe20008010861 */
[----:B------:R-:W-:Y:S01]  /*3fe0*/  FFMA.FTZ R88, R105, UR4, -R97 ;  /* 0x0000000469587c23 */ /* 0x000fe20008010861 */
[----:B------:R-:W-:Y:S01]  /*3ff0*/  FFMA.FTZ R99, R157, UR4, -R95 ;  /* 0x000000049d637c23 */ /* 0x000fe2000801085f */
[--C-:B------:R-:W-:Y:S03]  /*4000*/  FFMA.FTZ R98, R153, UR4, -R97.reuse ;  /* 0x0000000499627c23 */ /* 0x100fe60008010861 */
[----:B------:R-:W2:Y:S01]  /*4010*/  MUFU.EX2 R3, R6 ;  /* 0x0000000600037308 */ /* 0x000ea20000000800 */
[----:B------:R-:W-:Y:S01]  /*4020*/  FFMA.FTZ R101, R155, UR4, -R97 ;  /* 0x000000049b657c23 */ /* 0x000fe20008010861 */
[--C-:B------:R-:W-:Y:S01]  /*4030*/  FFMA.FTZ R100, R149, UR4, -R95.reuse ;  /* 0x0000000495647c23 */ /* 0x100fe2000801085f */
[----:B------:R-:W-:Y:S01]  /*4040*/  FFMA.FTZ R103, R151, UR4, -R95 ;  /* 0x0000000497677c23 */ /* 0x000fe2000801085f */
[--C-:B------:R-:W-:Y:S01]  /*4050*/  FFMA.FTZ R102, R147, UR4, -R97.reuse ;  /* 0x0000000493667c23 */ /* 0x100fe20008010861 */
[----:B------:R-:W-:Y:S01]  /*4060*/  FFMA.FTZ R105, R164, UR4, -R97 ;  /* 0x00000004a4697c23 */ /* 0x000fe20008010861 */
[--C-:B------:R-:W-:Y:S01]  /*4070*/  FFMA.FTZ R106, R154, UR4, -R95.reuse ;  /* 0x000000049a6a7c23 */ /* 0x100fe2000801085f */
[----:B------:R-:W-:Y:S03]  /*4080*/  FFMA.FTZ R107, R158, UR4, -R95 ;  /* 0x000000049e6b7c23 */ /* 0x000fe6000801085f */
        /* <DEDUP_REMOVED lines=17> */
[----:B------:R-:W2:Y:S01]  /*41a0*/  LDSM.16.MT88.4 R68, [R116+0x7000] ;  /* 0x007000007444783b */ /* 0x000ea20000004200 */
[C---:B------:R-:W-:Y:S01]  /*41b0*/  FMUL.FTZ R26, R3.reuse, R62 ;  /* 0x0000003e031a7220 */ /* 0x040fe20000410000 */
[C---:B------:R-:W-:Y:S01]  /*41c0*/  FMUL.FTZ R27, R3.reuse, R63 ;  /* 0x0000003f031b7220 */ /* 0x040fe20000410000 */
[C---:B------:R-:W-:Y:S01]  /*41d0*/  FMUL.FTZ R32, R84.reuse, R52 ;  /* 0x0000003454207220 */ /* 0x040fe20000410000 */
[----:B------:R-:W-:Y:S01]  /*41e0*/  FMUL.FTZ R33, R84, R53 ;  /* 0x0000003554217220 */ /* 0x000fe20000410000 */
[C---:B------:R-:W-:Y:S01]  /*41f0*/  FMUL.FTZ R34, R3.reuse, R54 ;  /* 0x0000003603227220 */ /* 0x040fe20000410000 */
[C---:B---3--:R-:W-:Y:S03]  /*4200*/  FMUL.FTZ R35, R3.reuse, R55 ;  /* 0x0000003703237220 */ /* 0x048fe60000410000 */
[----:B------:R-:W3:Y:S01]  /*4210*/  MUFU.EX2 R87, R87 ;  /* 0x0000005700577308 */ /* 0x000ee20000000800 */
[----:B-1----:R-:W-:Y:S01]  /*4220*/  F2FP.BF16.F32.PACK_AB R80, R92, R93 ;  /* 0x0000005d5c50723e */ /* 0x002fe200000010ff */
[----:B------:R-:W1:Y:S01]  /*4230*/  LDSM.16.MT88.4 R60, [R117+0x8000] ;  /* 0x00800000753c783b */ /* 0x000e620000004200 */
[C---:B------:R-:W-:Y:S01]  /*4240*/  FMUL.FTZ R36, R84.reuse, R36 ;  /* 0x0000002454247220 */ /* 0x040fe20000410000 */
[C---:B------:R-:W-:Y:S01]  /*4250*/  FMUL.FTZ R37, R84.reuse, R37 ;  /* 0x0000002554257220 */ /* 0x040fe20000410000 */
[C---:B------:R-:W-:Y:S01]  /*4260*/  FMUL.FTZ R38, R3.reuse, R38 ;  /* 0x0000002603267220 */ /* 0x040fe20000410000 */
[C---:B------:R-:W-:Y:S01]  /*4270*/  FMUL.FTZ R39, R3.reuse, R39 ;  /* 0x0000002703277220 */ /* 0x040fe20000410000 */
[C---:B------:R-:W-:Y:S03]  /*4280*/  FMUL.FTZ R40, R84.reuse, R40 ;  /* 0x0000002854287220 */ /* 0x040fe60000410000 */
[----:B------:R-:W-:Y:S01]  /*4290*/  MUFU.EX2 R91, R91 ;  /* 0x0000005b005b7308 */ /* 0x000fe20000000800 */
[C---:B------:R-:W-:Y:S01]  /*42a0*/  FMUL.FTZ R41, R84.reuse, R41 ;  /* 0x0000002954297220 */ /* 0x040fe20000410000 */
[----:B------:R-:W4:Y:S01]  /*42b0*/  LDSM.16.MT88.4 R52, [R116+0x8000] ;  /* 0x008000007434783b */ /* 0x000f220000004200 */
[C---:B------:R-:W-:Y:S01]  /*42c0*/  FMUL.FTZ R42, R3.reuse, R42 ;  /* 0x0000002a032a7220 */ /* 0x040fe20000410000 */
[C---:B------:R-:W-:Y:S01]  /*42d0*/  FMUL.FTZ R43, R3.reuse, R43 ;  /* 0x0000002b032b7220 */ /* 0x040fe20000410000 */
[C---:B------:R-:W-:Y:S01]  /*42e0*/  FMUL.FTZ R44, R84.reuse, R44 ;  /* 0x0000002c542c7220 */ /* 0x040fe20000410000 */
[C---:B------:R-:W-:Y:S01]  /*42f0*/  FMUL.FTZ R45, R84.reuse, R45 ;  /* 0x0000002d542d7220 */ /* 0x040fe20000410000 */
[----:B------:R-:W-:Y:S03]  /*4300*/  FMUL.FTZ R46, R3, R46 ;  /* 0x0000002e032e7220 */ /* 0x000fe60000410000 */
[----:B------:R-:W5:Y:S01]  /*4310*/  MUFU.EX2 R90, R90 ;  /* 0x0000005a005a7308 */ /* 0x000f620000000800 */
[----:B---3--:R-:W-:Y:S01]  /*4320*/  F2FP.BF16.F32.PACK_AB R81, R87, R94 ;  /* 0x0000005e5751723e */ /* 0x008fe200000010ff */
[C---:B------:R-:W-:Y:S01]  /*4330*/  FMUL.FTZ R47, R3.reuse, R47 ;  /* 0x0000002f032f7220 */ /* 0x040fe20000410000 */
[C---:B------:R-:W-:Y:S01]  /*4340*/  FMUL.FTZ R48, R84.reuse, R48 ;  /* 0x0000003054307220 */ /* 0x040fe20000410000 */
[----:B------:R-:W-:Y:S01]  /*4350*/  FMUL.FTZ R49, R84, R49 ;  /* 0x0000003154317220 */ /* 0x000fe20000410000 */
[C---:B------:R-:W-:Y:S01]  /*4360*/  FMUL.FTZ R50, R3.reuse, R50 ;  /* 0x0000003203327220 */ /* 0x040fe20000410000 */
[----:B------:R-:W-:Y:S01]  /*4370*/  FMUL.FTZ R51, R3, R51 ;  /* 0x0000003303337220 */ /* 0x000fe20000410000 */
[----:B------:R-:W-:Y:S03]  /*4380*/  LDSM.16.MT88.4 R76, [R117+0x6c00] ;  /* 0x006c0000754c783b */ /* 0x000fe60000004200 */
[----:B------:R-:W-:Y:S01]  /*4390*/  MUFU.EX2 R89, R89 ;  /* 0x0000005900597308 */ /* 0x000fe20000000800 */
[--C-:B------:R-:W-:Y:S01]  /*43a0*/  FFMA.FTZ R109, R156, UR4, -R97.reuse ;  /* 0x000000049c6d7c23 */ /* 0x100fe20008010861 */
[----:B------:R-:W-:Y:S01]  /*43b0*/  FFMA.FTZ R104, R162, UR4, -R97 ;  /* 0x00000004a2687c23 */ /* 0x000fe20008010861 */
[--C-:B------:R-:W-:Y:S01]  /*43c0*/  FFMA.FTZ R108, R160, UR4, -R95.reuse ;  /* 0x00000004a06c7c23 */ /* 0x100fe2000801085f */
[----:B------:R-:W-:Y:S01]  /*43d0*/  FFMA.FTZ R111, R152, UR4, -R95 ;  /* 0x00000004986f7c23 */ /* 0x000fe2000801085f */
[--C-:B------:R-:W-:Y:S01]  /*43e0*/  FFMA.FTZ R110, R150, UR4, -R97.reuse ;  /* 0x00000004966e7c23 */ /* 0x100fe20008010861 */
[----:B------:R-:W-:Y:S01]  /*43f0*/  FFMA.FTZ R113, R148, UR4, -R97 ;  /* 0x0000000494717c23 */ /* 0x000fe20008010861 */
[----:B------:R-:W-:Y:S03]  /*4400*/  FFMA.FTZ R93, R84, R141, R93 ;  /* 0x0000008d545d7223 */ /* 0x000fe6000001005d */
[----:B------:R-:W3:Y:S01]  /*4410*/  MUFU.EX2 R88, R88 ;  /* 0x0000005800587308 */ /* 0x000ee20000000800 */
[----:B-----5:R-:W-:Y:S01]  /*4420*/  F2FP.BF16.F32.PACK_AB R82, R90, R91 ;  /* 0x0000005b5a52723e */ /* 0x020fe200000010ff */
[----:B------:R-:W-:Y:S01]  /*4430*/  FFMA.FTZ R115, R140, UR4, -R95 ;  /* 0x000000048c737c23 */ /* 0x000fe2000801085f */
[----:B------:R-:W-:Y:S01]  /*4440*/  FFMA.FTZ R140, R86, UR4, -R97 ;  /* 0x00000004568c7c23 */ /* 0x000fe20008010861 */
[----:B------:R-:W-:Y:S01]  /*4450*/  FFMA.FTZ R112, R143, UR4, -R95 ;  /* 0x000000048f707c23 */ /* 0x000fe2000801085f */
[----:B------:R-:W-:Y:S01]  /*4460*/  FFMA.FTZ R114, R142, UR4, -R97 ;  /* 0x000000048e727c23 */ /* 0x000fe20008010861 */
[----:B------:R-:W-:Y:S01]  /*4470*/  FFMA.FTZ R142, R145, UR4, -R95 ;  /* 0x00000004918e7c23 */ /* 0x000fe2000801085f */
[--C-:B------:R-:W-:Y:S03]  /*4480*/  FFMA.FTZ R143, R144, UR4, -R97.reuse ;  /* 0x00000004908f7c23 */ /* 0x100fe60008010861 */
[----:B------:R-:W-:Y:S01]  /*4490*/  MUFU.EX2 R96, R96 ;  /* 0x0000006000607308 */ /* 0x000fe20000000800 */
[----:B------:R-:W-:Y:S01]  /*44a0*/  FFMA.FTZ R97, R85, UR4, -R97 ;  /* 0x0000000455617c23 */ /* 0x000fe20008010861 */
[----:B------:R-:W-:Y:S01]  /*44b0*/  FFMA.FTZ R95, R146, UR4, -R95 ;  /* 0x00000004925f7c23 */ /* 0x000fe2000801085f */
[----:B------:R-:W-:Y:S01]  /*44c0*/  FFMA.FTZ R94, R3, R138, R94 ;  /* 0x0000008a035e7223 */ /* 0x000fe2000001005e */
[----:B------:R-:W-:Y:S03]  /*44d0*/  FADD.FTZ R92, R92, R93 ;  /* 0x0000005d5c5c7221 */ /* 0x000fe60000010000 */
[----:B------:R-:W-:Y:S03]  /*44e0*/  FADD.FTZ R94, R87, R94 ;  /* 0x0000005e575e7221 */ /* 0x000fe60000010000 */
[----:B------:R-:W5:Y:S01]  /*44f0*/  MUFU.EX2 R99, R99 ;  /* 0x0000006300637308 */ /* 0x000f620000000800 */
[C---:B---3--:R-:W-:Y:S01]  /*4500*/  F2FP.BF16.F32.PACK_AB R83, R88.reuse, R89 ;  /* 0x000000595853723e */ /* 0x048fe200000010ff */
[----:B------:R-:W-:Y:S04]  /*4510*/  FADD.FTZ R89, R89, R94 ;  /* 0x0000005e59597221 */ /* 0x000fe80000010000 */
[----:B------:R-:W-:Y:S02]  /*4520*/  FADD.FTZ R89, R88, R89 ;  /* 0x0000005958597221 */ /* 0x000fe40000010000 */
[C---:B------:R-:W-:Y:S02]  /*4530*/  HMMA.16816.F32.BF16 R4, R80.reuse, R12, R4 ;  /* 0x0000000c5004723c */ /* 0x040fe40000041804 */
[----:B------:R-:W-:Y:S04]  /*4540*/  MUFU.EX2 R106, R106 ;  /* 0x0000006a006a7308 */ /* 0x000fe80000000800 */
[C---:B------:R-:W-:Y:S06]  /*4550*/  HMMA.16816.F32.BF16 R8, R80.reuse, R14, R8 ;  /* 0x0000000e5008723c */ /* 0x040fec0000041808 */
[----:B------:R-:W-:Y:S01]  /*4560*/  MUFU.EX2 R98, R98 ;  /* 0x0000006200627308 */ /* 0x000fe20000000800 */
[C---:B------:R-:W-:Y:S01]  /*4570*/  FMUL.FTZ R12, R84.reuse, R72 ;  /* 0x00000048540c7220 */ /* 0x040fe20000410000 */
[C---:B------:R-:W-:Y:S03]  /*4580*/  FMUL.FTZ R13, R84.reuse, R73 ;  /* 0x00000049540d7220 */ /* 0x040fe60000410000 */
[C---:B------:R-:W-:Y:S01]  /*4590*/  FMUL.FTZ R14, R3.reuse, R74 ;  /* 0x0000004a030e7220 */ /* 0x040fe20000410000 */
[C---:B------:R-:W-:Y:S04]  /*45a0*/  FMUL.FTZ R15, R3.reuse, R75 ;  /* 0x0000004b030f7220 */ /* 0x040fe80000410000 */
[----:B------:R-:W-:Y:S03]  /*45b0*/  MUFU.EX2 R107, R107 ;  /* 0x0000006b006b7308 */ /* 0x000fe60000000800 */
[C---:B------:R-:W-:Y:S07]  /*45c0*/  HMMA.16816.F32.BF16 R12, R80.reuse, R20, R12 ;  /* 0x00000014500c723c */ /* 0x040fee000004180c */
[----:B------:R-:W-:Y:S01]  /*45d0*/  MUFU.EX2 R109, R109 ;  /* 0x0000006d006d7308 */ /* 0x000fe20000000800 */
[C---:B------:R-:W-:Y:S03]  /*45e0*/  HMMA.16816.F32.BF16 R16, R80.reuse, R22, R16 ;  /* 0x000000165010723c */ /* 0x040fe60000041810 */
[C---:B------:R-:W-:Y:S01]  /*45f0*/  FMUL.FTZ R20, R84.reuse, R64 ;  /* 0x0000004054147220 */ /* 0x040fe20000410000 */
[C---:B------:R-:W-:Y:S03]  /*4600*/  FMUL.FTZ R21, R84.reuse, R65 ;  /* 0x0000004154157220 */ /* 0x040fe60000410000 */
[C---:B------:R-:W-:Y:S01]  /*4610*/  FMUL.FTZ R22, R3.reuse, R66 ;  /* 0x0000004203167220 */ /* 0x040fe20000410000 */
[C---:B------:R-:W-:Y:S01]  /*4620*/  FMUL.FTZ R23, R3.reuse, R67 ;  /* 0x0000004303177220 */ /* 0x040fe20000410000 */
[----:B------:R-:W-:Y:S06]  /*4630*/  MUFU.EX2 R104, R104 ;  /* 0x0000006800687308 */ /* 0x000fec0000000800 */
[C---:B------:R-:W-:Y:S04]  /*4640*/  HMMA.16816.F32.BF16 R20, R80.reuse, R28, R20 ;  /* 0x0000001c5014723c */ /* 0x040fe80000041814 */
[----:B------:R-:W-:Y:S02]  /*4650*/  MUFU.EX2 R108, R108 ;  /* 0x0000006c006c7308 */ /* 0x000fe40000000800 */
[C---:B------:R-:W-:Y:S08]  /*4660*/  HMMA.16816.F32.BF16 R24, R80.reuse, R30, R24 ;  /* 0x0000001e5018723c */ /* 0x040ff00000041818 */
[----:B------:R-:W3:Y:S03]  /*4670*/  MUFU.EX2 R101, R101 ;  /* 0x0000006500657308 */ /* 0x000ee60000000800 */
[C---:B------:R-:W-:Y:S01]  /*4680*/  FMUL.FTZ R28, R84.reuse, R56 ;  /* 0x00000038541c7220 */ /* 0x040fe20000410000 */
[----:B------:R-:W-:Y:S01]  /*4690*/  FMUL.FTZ R29, R84, R57 ;  /* 0x00000039541d7220 */ /* 0x000fe20000410000 */
[C---:B------:R-:W-:Y:S01]  /*46a0*/  FMUL.FTZ R30, R3.reuse, R58 ;  /* 0x0000003a031e7220 */ /* 0x040fe20000410000 */
[----:B------:R-:W-:Y:S02]  /*46b0*/  FMUL.FTZ R31, R3, R59 ;  /* 0x0000003b031f7220 */ /* 0x000fe40000410000 */
[----:B------:R-:W3:Y:S01]  /*46c0*/  LDSM.16.MT88.4 R56, [R117+0x6400] ;  /* 0x006400007538783b */ /* 0x000ee20000004200 */
[----:B------:R-:W-:Y:S01]  /*46d0*/  FADD.FTZ R3, R91, R92 ;  /* 0x0000005c5b037221 */ /* 0x000fe20000010000 */
[----:B------:R-:W-:Y:S03]  /*46e0*/  MUFU.EX2 R111, R111 ;  /* 0x0000006f006f7308 */ /* 0x000fe60000000800 */
[C---:B--2---:R-:W-:Y:S03]  /*46f0*/  HMMA.16816.F32.BF16 R28, R80.reuse, R68, R28 ;  /* 0x00000044501c723c */ /* 0x044fe6000004181c */
[----:B------:R-:W-:Y:S04]  /*4700*/  FADD.FTZ R3, R90, R3 ;  /* 0x000000035a037221 */ /* 0x000fe80000010000 */
[----:B------:R-:W-:Y:S01]  /*4710*/  MUFU.EX2 R110, R110 ;  /* 0x0000006e006e7308 */ /* 0x000fe20000000800 */
[C---:B------:R-:W-:Y:S01]  /*4720*/  HMMA.16816.F32.BF16 R32, R80.reuse, R70, R32 ;  /* 0x000000465020723c */ /* 0x040fe20000041820 */
[----:B------:R-:W-:Y:S05]  /*4730*/  LDSM.16.MT88.4 R68, [R116+0x6c00] ;  /* 0x006c00007444783b */ /* 0x000fea0000004200 */
[C---:B-1----:R-:W-:Y:S03]  /*4740*/  HMMA.16816.F32.BF16 R36, R80.reuse, R60, R36 ;  /* 0x0000003c5024723c */ /* 0x042fe60000041824 */
[----:B------:R-:W-:Y:S03]  /*4750*/  MUFU.EX2 R113, R113 ;  /* 0x0000007100717308 */ /* 0x000fe60000000800 */
[C---:B------:R-:W-:Y:S01]  /*4760*/  HMMA.16816.F32.BF16 R40, R80.reuse, R62, R40 ;  /* 0x0000003e5028723c */ /* 0x040fe20000041828 */
[----:B------:R-:W1:Y:S06]  /*4770*/  LDSM.16.MT88.4 R60, [R116+0x6400] ;  /* 0x00640000743c783b */ /* 0x000e6c0000004200 */
[----:B------:R-:W-:Y:S01]  /*4780*/  MUFU.EX2 R100, R100 ;  /* 0x0000006400647308 */ /* 0x000fe20000000800 */
[C---:B----4-:R-:W-:Y:S09]  /*4790*/  HMMA.16816.F32.BF16 R44, R80.reuse, R52, R44 ;  /* 0x00000034502c723c */ /* 0x050ff2000004182c */
[----:B------:R-:W2:Y:S01]  /*47a0*/  MUFU.EX2 R103, R103 ;  /* 0x0000006700677308 */ /* 0x000ea20000000800 */
[----:B------:R-:W-:Y:S03]  /*47b0*/  HMMA.16816.F32.BF16 R48, R80, R54, R48 ;  /* 0x000000365030723c */ /* 0x000fe60000041830 */
[----:B-----5:R-:W-:Y:S01]  /*47c0*/  F2FP.BF16.F32.PACK_AB R52, R99, R96 ;  /* 0x000000606334723e */ /* 0x020fe200000010ff */
[----:B------:R-:W-:Y:S05]  /*47d0*/  FADD.FTZ R96, R96, R3 ;  /* 0x0000000360607221 */ /* 0x000fea0000010000 */
[----:B------:R-:W-:Y:S02]  /*47e0*/  MUFU.EX2 R102, R102 ;  /* 0x0000006600667308 */ /* 0x000fe40000000800 */
[----:B---3--:R-:W-:Y:S02]  /*47f0*/  F2FP.BF16.F32.PACK_AB R53, R101, R98 ;  /* 0x000000626535723e */ /* 0x008fe400000010ff */
[----:B------:R-:W-:Y:S01]  /*4800*/  MOV R3, R0 ;  /* 0x0000000000037202 */ /* 0x000fe20000000f00 */
[----:B------:R-:W-:Y:S01]  /*4810*/  FADD.FTZ R98, R98, R89 ;  /* 0x0000005962627221 */ /* 0x000fe20000010000 */
[----:B------:R-:W-:Y:S04]  /*4820*/  FADD.FTZ R99, R99, R96 ;  /* 0x0000006063637221 */ /* 0x000fe80000010000 */
[----:B------:R-:W3:Y:S01]  /*4830*/  MUFU.EX2 R105, R105 ;  /* 0x0000006900697308 */ /* 0x000ee20000000800 */
[----:B--2---:R-:W-:Y:S01]  /*4840*/  F2FP.BF16.F32.PACK_AB R54, R103, R100 ;  /* 0x000000646736723e */ /* 0x004fe200000010ff */
[----:B------:R-:W-:Y:S01]  /*4850*/  FADD.FTZ R101, R101, R98 ;  /* 0x0000006265657221 */ /* 0x000fe20000010000 */
[----:B------:R-:W-:Y:S04]  /*4860*/  FADD.FTZ R100, R100, R99 ;  /* 0x0000006364647221 */ /* 0x000fe80000010000 */
[----:B------:R-:W-:Y:S03]  /*4870*/  FADD.FTZ R103, R103, R100 ;  /* 0x0000006467677221 */ /* 0x000fe60000010000 */
[----:B------:R-:W-:Y:S10]  /*4880*/  MUFU.EX2 R115, R115 ;  /* 0x0000007300737308 */ /* 0x000ff40000000800 */
[----:B------:R-:W2:Y:S01]  /*4890*/  MUFU.EX2 R112, R112 ;  /* 0x0000007000707308 */ /* 0x000ea20000000800 */
[----:B---3--:R-:W-:Y:S07]  /*48a0*/  F2FP.BF16.F32.PACK_AB R55, R105, R102 ;  /* 0x000000666937723e */ /* 0x008fee00000010ff */
[C---:B------:R-:W-:Y:S02]  /*48b0*/  HMMA.16816.F32.BF16 R4, R52.reuse, R56, R4 ;  /* 0x000000383404723c */ /* 0x040fe40000041804 */
[----:B------:R-:W-:Y:S04]  /*48c0*/  MUFU.EX2 R114, R114 ;  /* 0x0000007200727308 */ /* 0x000fe80000000800 */
[C---:B------:R-:W-:Y:S01]  /*48d0*/  HMMA.16816.F32.BF16 R8, R52.reuse, R58, R8 ;  /* 0x0000003a3408723c */ /* 0x040fe20000041808 */
[----:B------:R-:W3:Y:S05]  /*48e0*/  LDSM.16.MT88.4 R56, [R117+0x7400] ;  /* 0x007400007538783b */ /* 0x000eea0000004200 */
[----:B------:R-:W4:Y:S01]  /*48f0*/  MUFU.EX2 R143, R143 ;  /* 0x0000008f008f7308 */ /* 0x000f220000000800 */
[----:B--2---:R-:W-:Y:S01]  /*4900*/  F2FP.BF16.F32.PACK_AB R84, R112, R115 ;  /* 0x000000737054723e */ /* 0x004fe200000010ff */
[C---:B-1----:R-:W-:Y:S08]  /*4910*/  HMMA.16816.F32.BF16 R12, R52.reuse, R60, R12 ;  /* 0x0000003c340c723c */ /* 0x042ff0000004180c */
[----:B------:R-:W-:Y:S01]  /*4920*/  MUFU.EX2 R142, R142 ;  /* 0x0000008e008e7308 */ /* 0x000fe20000000800 */
[C---:B------:R-:W-:Y:S01]  /*4930*/  HMMA.16816.F32.BF16 R16, R52.reuse, R62, R16 ;  /* 0x0000003e3410723c */ /* 0x040fe20000041810 */
[----:B------:R-:W1:Y:S08]  /*4940*/  LDSM.16.MT88.4 R60, [R116+0x7400] ;  /* 0x00740000743c783b */ /* 0x000e700000004200 */
[----:B------:R-:W2:Y:S02]  /*4950*/  MUFU.EX2 R95, R95 ;  /* 0x0000005f005f7308 */ /* 0x000ea40000000800 */
[----:B----4-:R-:W-:Y:S08]  /*4960*/  F2FP.BF16.F32.PACK_AB R85, R143, R114 ;  /* 0x000000728f55723e */ /* 0x010ff000000010ff */
[----:B------:R-:W-:Y:S10]  /*4970*/  MUFU.EX2 R140, R140 ;  /* 0x0000008c008c7308 */ /* 0x000ff40000000800 */
[----:B------:R-:W4:Y:S01]  /*4980*/  MUFU.EX2 R97, R97 ;  /* 0x0000006100617308 */ /* 0x000f220000000800 */
[----:B--2---:R-:W-:Y:S01]  /*4990*/  F2FP.BF16.F32.PACK_AB R86, R95, R142 ;  /* 0x0000008e5f56723e */ /* 0x004fe200000010ff */
[C---:B---3--:R-:W-:Y:S06]  /*49a0*/  HMMA.16816.F32.BF16 R20, R52.reuse, R56, R20 ;  /* 0x000000383414723c */ /* 0x048fec0000041814 */
[C---:B------:R-:W-:Y:S01]  /*49b0*/  HMMA.16816.F32.BF16 R24, R52.reuse, R58, R24 ;  /* 0x0000003a3418723c */ /* 0x040fe20000041818 */
[----:B------:R-:W2:Y:S04]  /*49c0*/  LDSM.16.MT88.4 R56, [R117+0x8400] ;  /* 0x008400007538783b */ /* 0x000ea80000004200 */
[----:B----4-:R-:W-:Y:S01]  /*49d0*/  F2FP.BF16.F32.PACK_AB R87, R97, R140 ;  /* 0x0000008c6157723e */ /* 0x010fe200000010ff */
[C---:B-1----:R-:W-:Y:S06]  /*49e0*/  HMMA.16816.F32.BF16 R28, R52.reuse, R60, R28 ;  /* 0x0000003c341c723c */ /* 0x042fec000004181c */
[C---:B------:R-:W-:Y:S01]  /*49f0*/  HMMA.16816.F32.BF16 R32, R52.reuse, R62, R32 ;  /* 0x0000003e3420723c */ /* 0x040fe20000041820 */
[----:B------:R-:W1:Y:S05]  /*4a00*/  LDSM.16.MT88.4 R60, [R116+0x8400] ;  /* 0x00840000743c783b */ /* 0x000e6a0000004200 */
[C---:B--2---:R-:W-:Y:S06]  /*4a10*/  HMMA.16816.F32.BF16 R36, R52.reuse, R56, R36 ;  /* 0x000000383424723c */ /* 0x044fec0000041824 */
[C---:B------:R-:W-:Y:S01]  /*4a20*/  HMMA.16816.F32.BF16 R40, R52.reuse, R58, R40 ;  /* 0x0000003a3428723c */ /* 0x040fe20000041828 */
[----:B------:R-:W2:Y:S05]  /*4a30*/  LDSM.16.MT88.4 R56, [R117+0x6800] ;  /* 0x006800007538783b */ /* 0x000eaa0000004200 */
[C---:B-1----:R-:W-:Y:S06]  /*4a40*/  HMMA.16816.F32.BF16 R44, R52.reuse, R60, R44 ;  /* 0x0000003c342c723c */ /* 0x042fec000004182c */
[----:B------:R-:W-:Y:S01]  /*4a50*/  HMMA.16816.F32.BF16 R48, R52, R62, R48 ;  /* 0x0000003e3430723c */ /* 0x000fe20000041830 */
[----:B------:R-:W1:Y:S06]  /*4a60*/  LDSM.16.MT88.4 R60, [R116+0x6800] ;  /* 0x00680000743c783b */ /* 0x000e6c0000004200 */
[C---:B------:R-:W-:Y:S01]  /*4a70*/  F2FP.BF16.F32.PACK_AB R52, R107.reuse, R106 ;  /* 0x0000006a6b34723e */ /* 0x040fe200000010ff */
[----:B------:R-:W-:Y:S03]  /*4a80*/  FADD.FTZ R106, R106, R103 ;  /* 0x000000676a6a7221 */ /* 0x000fe60000010000 */
[----:B------:R-:W-:Y:S01]  /*4a90*/  F2FP.BF16.F32.PACK_AB R53, R104, R109 ;  /* 0x0000006d6835723e */ /* 0x000fe200000010ff */
[----:B------:R-:W-:Y:S01]  /*4aa0*/  FADD.FTZ R107, R107, R106 ;  /* 0x0000006a6b6b7221 */ /* 0x000fe20000010000 */
[----:B------:R-:W-:Y:S02]  /*4ab0*/  F2FP.BF16.F32.PACK_AB R54, R111, R108 ;  /* 0x0000006c6f36723e */ /* 0x000fe400000010ff */
[----:B------:R-:W-:Y:S01]  /*4ac0*/  F2FP.BF16.F32.PACK_AB R55, R113, R110 ;  /* 0x0000006e7137723e */ /* 0x000fe200000010ff */
[----:B------:R-:W-:Y:S04]  /*4ad0*/  FADD.FTZ R108, R108, R107 ;  /* 0x0000006b6c6c7221 */ /* 0x000fe80000010000 */
[----:B------:R-:W-:Y:S04]  /*4ae0*/  FADD.FTZ R108, R111, R108 ;  /* 0x0000006c6f6c7221 */ /* 0x000fe80000010000 */
[----:B------:R-:W-:Y:S04]  /*4af0*/  FADD.FTZ R115, R115, R108 ;  /* 0x0000006c73737221 */ /* 0x000fe80000010000 */
[----:B------:R-:W-:Y:S01]  /*4b00*/  FADD.FTZ R115, R112, R115 ;  /* 0x0000007370737221 */ /* 0x000fe20000010000 */
[C---:B--2---:R-:W-:Y:S03]  /*4b10*/  HMMA.16816.F32.BF16 R4, R52.reuse, R56, R4 ;  /* 0x000000383404723c */ /* 0x044fe60000041804 */
[----:B------:R-:W-:Y:S03]  /*4b20*/  FADD.FTZ R142, R142, R115 ;  /* 0x000000738e8e7221 */ /* 0x000fe60000010000 */
[C---:B------:R-:W-:Y:S01]  /*4b30*/  HMMA.16816.F32.BF16 R8, R52.reuse, R58, R8 ;  /* 0x0000003a3408723c */ /* 0x040fe20000041808 */
[----:B------:R-:W2:Y:S04]  /*4b40*/  LDSM.16.MT88.4 R56, [R117+0x7800] ;  /* 0x007800007538783b */ /* 0x000ea80000004200 */
[----:B------:R-:W-:Y:S01]  /*4b50*/  FADD.FTZ R141, R95, R142 ;  /* 0x0000008e5f8d7221 */ /* 0x000fe20000010000 */
        /* <DEDUP_REMOVED lines=14> */
[----:B------:R-:W1:Y:S05]  /*4c40*/  LDSM.16.MT88.4 R52, [R116+0x7c00] ;  /* 0x007c00007434783b */ /* 0x000e6a0000004200 */
[C---:B------:R-:W-:Y:S03]  /*4c50*/  HMMA.16816.F32.BF16 R80, R84.reuse, R76, R4 ;  /* 0x0000004c5450723c */ /* 0x040fe60000041804 */
[----:B------:R-:W3:Y:S03]  /*4c60*/  LDSM.16.MT88.4 R4, [R117+0x8c00] ;  /* 0x008c00007504783b */ /* 0x000ee60000004200 */
[C---:B------:R-:W-:Y:S05]  /*4c70*/  HMMA.16816.F32.BF16 R76, R84.reuse, R78, R8 ;  /* 0x0000004e544c723c */ /* 0x040fea0000041808 */
[----:B------:R-:W4:Y:S01]  /*4c80*/  LDSM.16.MT88.4 R8, [R116+0x8c00] ;  /* 0x008c00007408783b */ /* 0x000f220000004200 */
[C---:B------:R-:W-:Y:S06]  /*4c90*/  HMMA.16816.F32.BF16 R72, R84.reuse, R68, R12 ;  /* 0x000000445448723c */ /* 0x040fec000004180c */
[C---:B------:R-:W-:Y:S05]  /*4ca0*/  HMMA.16816.F32.BF16 R68, R84.reuse, R70, R16 ;  /* 0x000000465444723c */ /* 0x040fea0000041810 */
[----:B------:R-:W-:Y:S01]  /*4cb0*/  FADD.FTZ R12, R102, R101 ;  /* 0x00000065660c7221 */ /* 0x000fe20000010000 */
[C---:B--2---:R-:W-:Y:S05]  /*4cc0*/  HMMA.16816.F32.BF16 R64, R84.reuse, R56, R20 ;  /* 0x000000385440723c */ /* 0x044fea0000041814 */
[----:B------:R-:W-:Y:S01]  /*4cd0*/  FADD.FTZ R12, R105, R12 ;  /* 0x0000000c690c7221 */ /* 0x000fe20000010000 */
[C---:B------:R-:W-:Y:S05]  /*4ce0*/  HMMA.16816.F32.BF16 R60, R84.reuse, R58, R24 ;  /* 0x0000003a543c723c */ /* 0x040fea0000041818 */
[----:B------:R-:W-:Y:S01]  /*4cf0*/  FADD.FTZ R109, R109, R12 ;  /* 0x0000000c6d6d7221 */ /* 0x000fe20000010000 */
[C---:B-1----:R-:W-:Y:S05]  /*4d00*/  HMMA.16816.F32.BF16 R56, R84.reuse, R52, R28 ;  /* 0x000000345438723c */ /* 0x042fea000004181c */
[----:B------:R-:W-:Y:S01]  /*4d10*/  FADD.FTZ R109, R104, R109 ;  /* 0x0000006d686d7221 */ /* 0x000fe20000010000 */
[C---:B------:R-:W-:Y:S05]  /*4d20*/  HMMA.16816.F32.BF16 R52, R84.reuse, R54, R32 ;  /* 0x000000365434723c */ /* 0x040fea0000041820 */
[----:B------:R-:W-:Y:S01]  /*4d30*/  FADD.FTZ R110, R110, R109 ;  /* 0x0000006d6e6e7221 */ /* 0x000fe20000010000 */
[C---:B---3--:R-:W-:Y:S05]  /*4d40*/  HMMA.16816.F32.BF16 R36, R84.reuse, R4, R36 ;  /* 0x000000045424723c */ /* 0x048fea0000041824 */
[----:B------:R-:W-:Y:S01]  /*4d50*/  FADD.FTZ R113, R113, R110 ;  /* 0x0000006e71717221 */ /* 0x000fe20000010000 */
[C---:B------:R-:W-:Y:S05]  /*4d60*/  HMMA.16816.F32.BF16 R40, R84.reuse, R6, R40 ;  /* 0x000000065428723c */ /* 0x040fea0000041828 */
[----:B------:R-:W-:Y:S01]  /*4d70*/  FADD.FTZ R114, R114, R113 ;  /* 0x0000007172727221 */ /* 0x000fe20000010000 */
[C---:B----4-:R-:W-:Y:S05]  /*4d80*/  HMMA.16816.F32.BF16 R44, R84.reuse, R8, R44 ;  /* 0x00000008542c723c */ /* 0x050fea000004182c */
[----:B------:R-:W-:Y:S01]  /*4d90*/  FADD.FTZ R143, R143, R114 ;  /* 0x000000728f8f7221 */ /* 0x000fe20000010000 */
[----:B------:R-:W-:Y:S05]  /*4da0*/  HMMA.16816.F32.BF16 R48, R84, R10, R48 ;  /* 0x0000000a5430723c */ /* 0x000fea0000041830 */
[----:B------:R-:W-:Y:S02]  /*4db0*/  FADD.FTZ R138, R140, R143 ;  /* 0x0000008f8c8a7221 */ /* 0x000fe40000010000 */
[----:B------:R-:W-:Y:S04]  /*4dc0*/  MOV R87, R2 ;  /* 0x0000000200577202 */ /* 0x000fe80000000f00 */
[----:B------:R-:W-:Y:S01]  /*4dd0*/  FADD.FTZ R138, R97, R138 ;  /* 0x0000008a618a7221 */ /* 0x000fe20000010000 */
[----:B------:R-:W-:Y:S01]  /*4de0*/  @!UPT UIADD3 URZ, URZ, URZ, URZ ;  /* 0x0000003f3f3ff290 */ /* 0x000fe2000fffe03f */
[----:B------:R-:W-:Y:S11]  /*4df0*/  @P0 BRA `(.L_x_866) ;  /* 0xffffffe000d40947 */ /* 0x000ff6000383ffff */
.L_x_865:
        /* <DEDUP_REMOVED lines=215> */
.L_x_870:
[----:B------:R-:W-:Y:S05]  /*5b70*/  BSYNC B0 ;  /* 0x0000000000007941 */ /* 0x000fea0003800000 */
.L_x_869:
        /* <DEDUP_REMOVED lines=34> */
.L_x_863:
[----:B------:R-:W-:Y:S01]  /*5da0*/  SHF.R.S32.HI R5, RZ, 0x1f, R2 ;  /* 0x0000001fff057819 */ /* 0x000fe20000011402 */
[----:B------:R-:W-:Y:S01]  /*5db0*/  ULDC.64 UR4, c[0x0][0x290] ;  /* 0x0000a40000047ab9 */ /* 0x000fe20000000a00 */
[----:B------:R-:W-:Y:S01]  /*5dc0*/  SHF.R.S32.HI R0, RZ, 0x1f, R17 ;  /* 0x0000001fff007819 */ /* 0x000fe20000011411 */
[----:B------:R-:W-:Y:S01]  /*5dd0*/  ULDC.U8 UR6, c[0x0][0x3d9] ;  /* 0x0000f64000067ab9 */ /* 0x000fe20000000000 */
[----:B------:R-:W-:Y:S01]  /*5de0*/  LEA.HI R5, R5, R2, RZ, 0x2 ;  /* 0x0000000205057211 */ /* 0x000fe200078f10ff */
[----:B------:R-:W1:Y:S01]  /*5df0*/  LDC.64 R6, c[0x0][0x298] ;  /* 0x0000a600ff067b82 */ /* 0x000e620000000a00 */
[----:B------:R-:W-:Y:S01]  /*5e00*/  UISETP.NE.AND UP1, UPT, UR6, URZ, UPT ;  /* 0x0000003f0600728c */ /* 0x000fe2000bf25270 */
[----:B------:R-:W-:Y:S01]  /*5e10*/  IMAD R0, R0, UR4, RZ ;  /* 0x0000000400007c24 */ /* 0x000fe2000f8e02ff */
[----:B------:R-:W-:Y:S01]  /*5e20*/  LOP3.LUT R3, R5, 0x1ffffffc, RZ, 0xc0, !PT ;  /* 0x1ffffffc05037812 */ /* 0x000fe200078ec0ff */
[----:B------:R-:W-:Y:S01]  /*5e30*/  ULDC.U8 UR8, c[0x0][0x3d8] ;  /* 0x0000f60000087ab9 */ /* 0x000fe20000000000 */
[----:B------:R-:W-:Y:S01]  /*5e40*/  SHF.R.S32.HI R10, RZ, 0x2, R5 ;  /* 0x00000002ff0a7819 */ /* 0x000fe20000011405 */
[----:B------:R-:W-:Y:S01]  /*5e50*/  BSSY B0, `(.L_x_871) ;  /* 0x0000044000007945 */ /* 0x000fe20003800000 */
[----:B------:R-:W-:Y:S01]  /*5e60*/  ISETP.NE.AND P1, PT, RZ, UR8, PT ;  /* 0x00000008ff007c0c */ /* 0x000fe2000bf25270 */
[----:B------:R-:W-:Y:S01]  /*5e70*/  IMAD.IADD R8, R2, 0x1, -R3 ;  /* 0x0000000102087824 */ /* 0x000fe200078e0a03 */
[----:B------:R-:W-:Y:S01]  /*5e80*/  SHF.R.S32.HI R11, RZ, 0x1f, R10 ;  /* 0x0000001fff0b7819 */ /* 0x000fe2000001140a */
[C---:B------:R-:W-:Y:S01]  /*5e90*/  IMAD R3, R17.reuse, UR5, R0 ;  /* 0x0000000511037c24 */ /* 0x040fe2000f8e0200 */
[----:B------:R-:W-:Y:S01]  /*5ea0*/  SHF.R.S32.HI R0, RZ, 0x1f, R4 ;  /* 0x0000001fff007819 */ /* 0x000fe20000011404 */
[----:B------:R-:W-:Y:S01]  /*5eb0*/  IMAD.SHL.U32 R8, R8, 0x8, RZ ;  /* 0x0000000808087824 */ /* 0x000fe200078e00ff */
[----:B------:R-:W-:Y:S01]  /*5ec0*/  @!UP1 UISETP.NE.AND UP0, UPT, UR8, URZ, UPT ;  /* 0x0000003f0800928c */ /* 0x000fe2000bf05270 */
[----:B------:R-:W-:Y:S01]  /*5ed0*/  ISETP.EQ.AND P1, PT, RZ, UR6, P1 ;  /* 0x00000006ff007c0c */ /* 0x000fe20008f22270 */
[----:B------:R-:W-:Y:S01]  /*5ee0*/  @UP1 ULDC UR7, c[0x0][0x2c0] ;  /* 0x0000b00000071ab9 */ /* 0x000fe20000000800 */
[----:B------:R-:W-:Y:S01]  /*5ef0*/  LOP3.LUT P3, RZ, R2, 0x3, RZ, 0xc0, !PT ;  /* 0x0000000302ff7812 */ /* 0x000fe2000786c0ff */
[----:B------:R-:W-:Y:S01]  /*5f00*/  @UP1 UIMAD UR7, UR13, UR7, URZ ;  /* 0x000000070d0712a4 */ /* 0x000fe2000f8e023f */
[--C-:B------:R-:W-:Y:S01]  /*5f10*/  SHF.R.S32.HI R9, RZ, 0x1f, R8.reuse ;  /* 0x0000001fff097819 */ /* 0x100fe20000011408 */
[----:B------:R-:W-:Y:S01]  /*5f20*/  @UP1 ULDC UR6, c[0x0][0x2c0] ;  /* 0x0000b00000061ab9 */ /* 0x000fe20000000800 */
[----:B------:R-:W-:Y:S01]  /*5f30*/  @!UP1 UMOV UR6, 0x1 ;  /* 0x0000000100069882 */ /* 0x000fe20000000000 */
        /* <DEDUP_REMOVED lines=9> */
[----:B------:R-:W-:Y:S01]  /*5fd0*/  @!UP1 ULDC UR4, c[0x0][0x270] ;  /* 0x00009c0000049ab9 */ /* 0x000fe20000000800 */
[----:B------:R-:W-:Y:S01]  /*5fe0*/  IMAD.WIDE R8, R137, 0x40, R10 ;  /* 0x0000004089087825 */ /* 0x000fe200078e020a */
[----:B------:R-:W-:-:S03]  /*5ff0*/  @!UP1 UIMAD UR5, UR7, UR4, URZ ;  /* 0x00000004070592a4 */ /* 0x000fc6000f8e023f */
[-C--:B-1----:R-:W-:Y:S02]  /*6000*/  IMAD R0, R9, R6.reuse, RZ ;  /* 0x0000000609007224 */ /* 0x082fe400078e02ff */
[----:B------:R-:W-:Y:S02]  /*6010*/  IMAD.IADD R13, R3, 0x1, R13 ;  /* 0x00000001030d7824 */ /* 0x000fe400078e020d */
[----:B------:R-:W-:Y:S01]  /*6020*/  IMAD R3, R17, UR5, RZ ;  /* 0x0000000511037c24 */ /* 0x000fe2000f8e02ff */
[----:B------:R-:W-:Y:S01]  /*6030*/  ULDC.64 UR4, c[0x0][0x280] ;  /* 0x0000a00000047ab9 */ /* 0x000fe20000000a00 */
[C---:B------:R-:W-:Y:S02]  /*6040*/  IMAD R0, R8.reuse, R7, R0 ;  /* 0x0000000708007224 */ /* 0x040fe400078e0200 */
[----:B------:R-:W-:Y:S01]  /*6050*/  IMAD.WIDE.U32 R8, R8, R6, R12 ;  /* 0x0000000608087225 */ /* 0x000fe200078e000c */
[----:B------:R-:W-:-:S03]  /*6060*/  SEL R3, R3, RZ, !P1 ;  /* 0x000000ff03037207 */ /* 0x000fc60004800000 */
[----:B------:R-:W-:Y:S01]  /*6070*/  IMAD.IADD R5, R0, 0x1, R9 ;  /* 0x0000000100057824 */ /* 0x000fe200078e0209 */
[----:B------:R-:W-:Y:S01]  /*6080*/  LEA R2, P0, R8, UR4, 0x1 ;  /* 0x0000000408027c11 */ /* 0x000fe2000f8008ff */
[----:B------:R-:W-:Y:S01]  /*6090*/  IMAD R4, R4, UR7, R3 ;  /* 0x0000000704047c24 */ /* 0x000fe2000f8e0203 */
[----:B------:R-:W-:Y:S01]  /*60a0*/  IADD3 R9, -R96, UR13, RZ ;  /* 0x0000000d60097c10 */ /* 0x000fe2000fffe1ff */
[----:B------:R-:W-:Y:S01]  /*60b0*/  IMAD R17, R17, UR13, RZ ;  /* 0x0000000d11117c24 */ /* 0x000fe2000f8e02ff */
[----:B------:R-:W-:Y:S01]  /*60c0*/  LEA.HI.X R3, R8, UR5, R5, 0x1, P0 ;  /* 0x0000000508037c11 */ /* 0x000fe200080f0c05 */
[----:B------:R-:W-:Y:S01]  /*60d0*/  IMAD R5, R96, UR6, RZ ;  /* 0x0000000660057c24 */ /* 0x000fe2000f8e02ff */
[----:B------:R-:W-:Y:S01]  /*60e0*/  LEA R12, P0, R6, R2, 0x6 ;  /* 0x00000002060c7211 */ /* 0x000fe200078030ff */
[C---:B------:R-:W-:Y:S01]  /*60f0*/  VIADD R8, R10.reuse, 0x20 ;  /* 0x000000200a087836 */ /* 0x040fe20000000000 */
[----:B------:R-:W-:Y:S01]  /*6100*/  ISETP.GE.OR P4, PT, R10, R9, P3 ;  /* 0x000000090a00720c */ /* 0x000fe20001f86670 */
[----:B------:R1:W-:Y:S01]  /*6110*/  STG.E.128 desc[UR16][R2.64], RZ ;  /* 0x000000ff02007986 */ /* 0x0003e2000c101d10 */
[----:B------:R-:W-:-:S02]  /*6120*/  LEA.HI.X R13, R6, R3, R7, 0x6, P0 ;  /* 0x00000003060d7211 */ /* 0x000fc400000f3407 */
[----:B------:R-:W-:Y:S01]  /*6130*/  SHF.R.S32.HI R0, RZ, 0x1f, R17 ;  /* 0x0000001fff007819 */ /* 0x000fe20000011411 */
[----:B------:R1:W-:Y:S01]  /*6140*/  STG.E.128 desc[UR16][R2.64+0x40], RZ ;  /* 0x000040ff02007986 */ /* 0x0003e2000c101d10 */
[----:B------:R-:W-:Y:S02]  /*6150*/  SEL R17, R17, RZ, P1 ;  /* 0x000000ff11117207 */ /* 0x000fe40000800000 */
[----:B------:R-:W-:Y:S01]  /*6160*/  SEL R0, R0, RZ, P1 ;  /* 0x000000ff00007207 */ /* 0x000fe20000800000 */
[----:B------:R1:W-:Y:S01]  /*6170*/  STG.E.128 desc[UR16][R2.64+0x80], RZ ;  /* 0x000080ff02007986 */ /* 0x0003e2000c101d10 */
[--C-:B------:R-:W-:Y:S02]  /*6180*/  IADD3 R17, P2, P1, R5, R17, R4.reuse ;  /* 0x0000001105117210 */ /* 0x100fe4000795e004 */
[----:B------:R-:W-:Y:S01]  /*6190*/  SHF.R.S32.HI R5, RZ, 0x1f, R5 ;  /* 0x0000001fff057819 */ /* 0x000fe20000011405 */
[----:B------:R1:W-:Y:S01]  /*61a0*/  STG.E.128 desc[UR16][R12.64], RZ ;  /* 0x000000ff0c007986 */ /* 0x0003e2000c101d10 */
[----:B------:R-:W-:-:S02]  /*61b0*/  SHF.R.S32.HI R4, RZ, 0x1f, R4 ;  /* 0x0000001fff047819 */ /* 0x000fc40000011404 */
[----:B------:R-:W-:Y:S01]  /*61c0*/  ISETP.GE.OR P3, PT, R8, R9, P3 ;  /* 0x000000090800720c */ /* 0x000fe20001f66670 */
[----:B------:R1:W-:Y:S01]  /*61d0*/  STG.E.128 desc[UR16][R12.64+0x40], RZ ;  /* 0x000040ff0c007986 */ /* 0x0003e2000c101d10 */
[----:B------:R-:W-:-:S03]  /*61e0*/  IADD3.X R0, R5, R0, R4, P2, P1 ;  /* 0x0000000005007210 */ /* 0x000fc600017e2404 */
[----:B------:R1:W-:Y:S01]  /*61f0*/  STG.E.128 desc[UR16][R12.64+0x80], RZ ;  /* 0x000080ff0c007986 */ /* 0x0003e2000c101d10 */
[----:B------:R-:W-:Y:S07]  /*6200*/  @P4 BRA `(.L_x_872) ;  /* 0x0000000000204947 */ /* 0x000fee0003800000 */
        /* <DEDUP_REMOVED lines=8> */
.L_x_872:
[----:B------:R-:W-:Y:S05]  /*6290*/  BSYNC B0 ;  /* 0x0000000000007941 */ /* 0x000fea0003800000 */
.L_x_871:
        /* <DEDUP_REMOVED lines=10> */
.L_x_873:
        /* <DEDUP_REMOVED lines=12> */
.L_x_1161:


//--------------------- .text._ZN5flash16flash_fwd_kernelI23Flash_fwd_kernel_traitsILi96ELi64ELi64ELi4ELb0ELb0EN7cutlass10bfloat16_tE19Flash_kernel_traitsILi96ELi64ELi64ELi4ES3_EELb1ELb1ELb0ELb0ELb0ELb1ELb0ELb0EEEvNS_16Flash_fwd_paramsE --------------------------
	.section	.text._ZN5flash16flash_fwd_kernelI23Flash_fwd_kernel_traitsILi96ELi64ELi64ELi4ELb0ELb0EN7cutlass10bfloat16_tE19Flash_kernel_traitsILi96ELi64ELi64ELi4ES3_EELb1ELb1ELb0ELb0ELb0ELb1ELb0ELb0EEEvNS_16Flash_fwd_paramsE,"ax",@progbits
	.align	128
        .global         _ZN5flash16flash_fwd_kernelI23Flash_fwd_kernel_traitsILi96ELi64ELi64ELi4ELb0ELb0EN7cutlass10bfloat16_tE19Flash_kernel_traitsILi96ELi64ELi64ELi4ES3_EELb1ELb1ELb0ELb0ELb0ELb1ELb0ELb0EEEvNS_16Flash_fwd_paramsE
        .type           _ZN5flash16flash_fwd_kernelI23Flash_fwd_kernel_traitsILi96ELi64ELi64ELi4ELb0ELb0EN7cutlass10bfloat16_tE19Flash_kernel_traitsILi96ELi64ELi64ELi4ES3_EELb1ELb1ELb0ELb0ELb0ELb1ELb0ELb0EEEvNS_16Flash_fwd_paramsE,@function
        .size           _ZN5flash16flash_fwd_kernelI23Flash_fwd_kernel_traitsILi96ELi64ELi64ELi4ELb0ELb0EN7cutlass10bfloat16_tE19Flash_kernel_traitsILi96ELi64ELi64ELi4ES3_EELb1ELb1ELb0ELb0ELb0ELb1ELb0ELb0EEEvNS_16Flash_fwd_paramsE,(.L_x_1162 - _ZN5flash16flash_fwd_kernelI23Flash_fwd_kernel_traitsILi96ELi64ELi64ELi4ELb0ELb0EN7cutlass10bfloat16_tE19Flash_kernel_traitsILi96ELi64ELi64ELi4ES3_EELb1ELb1ELb0ELb0ELb0ELb1ELb0ELb0EEEvNS_16Flash_fwd_paramsE)
        .other          _ZN5flash16flash_fwd_kernelI23Flash_fwd_kernel_traitsILi96ELi64ELi64ELi4ELb0ELb0EN7cutlass10bfloat16_tE19Flash_kernel_traitsILi96ELi64ELi64ELi4ES3_EELb1ELb1ELb0ELb0ELb0ELb1ELb0ELb0EEEvNS_16Flash_fwd_paramsE,@"STO_CUDA_ENTRY STV_DEFAULT"
_ZN5flash16flash_fwd_kernelI23Flash_fwd_kernel_traitsILi96ELi64ELi64ELi4ELb0ELb0EN7cutlass10bfloat16_tE19Flash_kernel_traitsILi96ELi64ELi64ELi4ES3_EELb1ELb1ELb0ELb0ELb0ELb1ELb0ELb0EEEvNS_16Flash_fwd_paramsE:
.text._ZN5flash16flash_fwd_kernelI23Flash_fwd_kernel_traitsILi96ELi64ELi64ELi4ELb0ELb0EN7cutlass10bfloat16_tE19Flash_kernel_traitsILi96ELi64ELi64ELi4ES3_EELb1ELb1ELb0ELb0ELb0ELb1ELb0ELb0EEEvNS_16Flash_fwd_paramsE:
        /* <DEDUP_REMOVED lines=8> */
[----:B------:R-:W1:Y:S01]  /*0080*/  LDC R3, c[0x0][0x3ac] ;  /* 0x0000eb00ff037b82 */ /* 0x000e620000000800 */
[----:B------:R-:W2:Y:S01]  /*0090*/  S2R R83, SR_TID.X ;  /* 0x0000000000537919 */ /* 0x000ea20000002100 */
[----:B------:R-:W-:-:S06]  /*00a0*/  ULDC.64 UR8, c[0x0][0x2f0] ;  /* 0x0000bc0000087ab9 */ /* 0x000fcc0000000a00 */
[----:B------:R-:W-:Y:S01]  /*00b0*/  S2UR UR27, SR_CTAID.X ;  /* 0x00000000001b79c3 */ /* 0x000fe20000002500 */
[----:B------:R-:W3:Y:S07]  /*00c0*/  @P2 LDG.E.64 R6, desc[UR30][R6.64] ;  /* 0x0000001e06062981 */ /* 0x000eee000c1e1b00 */
[----:B------:R-:W4:Y:S08]  /*00d0*/  S2UR UR10, SR_CTAID.Y ;  /* 0x00000000000a79c3 */ /* 0x000f300000002600 */
[----:B------:R-:W5:Y:S01]  /*00e0*/  S2UR UR6, SR_CTAID.Z ;  /* 0x00000000000679c3 */ /* 0x000f620000002700 */
[----:B-1----:R-:W3:Y:S01]  /*00f0*/  @P2 LDG.E.64 R4, desc[UR30][R2.64] ;  /* 0x0000001e02042981 */ /* 0x002ee2000c1e1b00 */
[----:B------:R-:W-:Y:S01]  /*0100*/  UISETP.NE.U32.AND UP2, UPT, UR8, URZ, UPT ;  /* 0x0000003f0800728c */ /* 0x000fe2000bf45070 */
[----:B------:R-:W-:Y:S01]  /*0110*/  ULDC.U8 UR7, c[0x0][0x3c2] ;  /* 0x0000f08000077ab9 */ /* 0x000fe20000000000 */
[----:B------:R-:W-:-:S02]  /*0120*/  UMOV UR26, 0xffffffff ;  /* 0xffffffff001a7882 */ /* 0x000fc40000000000 */
[----:B------:R-:W-:Y:S02]  /*0130*/  UISETP.NE.AND.EX UP2, UPT, UR9, URZ, UPT, UP2 ;  /* 0x0000003f0900728c */ /* 0x000fe4000bf45320 */
[----:B------:R-:W1:Y:S01]  /*0140*/  @P2 LDC R0, c[0x0][0x3b0] ;  /* 0x0000ec00ff002b82 */ /* 0x000e620000000800 */
[----:B------:R-:W-:Y:S01]  /*0150*/  ULDC.64 UR8, c[0x0][0x2f0] ;  /* 0x0000bc0000087ab9 */ /* 0x000fe20000000a00 */
[----:B------:R-:W-:Y:S02]  /*0160*/  UISETP.NE.AND UP3, UPT, UR7, URZ, UPT ;  /* 0x0000003f0700728c */ /* 0x000fe4000bf65270 */
[----:B------:R-:W-:Y:S01]  /*0170*/  PLOP3.LUT P0, PT, PT, PT, UP2, 0x80, 0x0 ;  /* 0x000000000000781c */ /* 0x000fe20003f0f028 */
[----:B------:R-:W-:Y:S01]  /*0180*/  ULDC UR17, c[0x0][0x270] ;  /* 0x00009c0000117ab9 */ /* 0x000fe20000000800 */
[----:B----4-:R-:W-:-:S06]  /*0190*/  UIMAD.WIDE UR8, UR10, 0x4, UR8 ;  /* 0x000000040a0878a5 */ /* 0x010fcc000f8e0208 */
[----:B------:R-:W-:Y:S01]  /*01a0*/  IMAD.U32 R14, RZ, RZ, UR8 ;  /* 0x00000008ff0e7e24 */ /* 0x000fe2000f8e00ff */
[----:B-----5:R-:W-:Y:S01]  /*01b0*/  ULOP3.LUT UR4, UR6, UR27, UR10, 0xfe, !UPT ;  /* 0x0000001b06047292 */ /* 0x020fe2000f8efe0a */
[----:B------:R-:W-:Y:S01]  /*01c0*/  IMAD.U32 R15, RZ, RZ, UR9 ;  /* 0x00000009ff0f7e24 */ /* 0x000fe2000f8e00ff */
[----:B------:R-:W-:-:S04]  /*01d0*/  ULDC.64 UR8, c[0x0][0x2f8] ;  /* 0x0000be0000087ab9 */ /* 0x000fc80000000a00 */
[----:B--2---:R-:W-:Y:S01]  /*01e0*/  LOP3.LUT P3, RZ, R83, UR4, RZ, 0xfc, !PT ;  /* 0x0000000453ff7c12 */ /* 0x004fe2000f86fcff */
[----:B------:R-:W-:Y:S02]  /*01f0*/  ULDC.64 UR4, c[0x0][0x300] ;  /* 0x0000c00000047ab9 */ /* 0x000fe40000000a00 */
[----:B------:R-:W-:-:S04]  /*0200*/  UISETP.NE.U32.AND UP1, UPT, UR4, URZ, UPT ;  /* 0x0000003f0400728c */ /* 0x000fc8000bf25070 */
[----:B------:R-:W-:-:S03]  /*0210*/  UISETP.NE.AND.EX UP1, UPT, UR5, URZ, UPT, UP1 ;  /* 0x0000003f0500728c */ /* 0x000fc6000bf25310 */
[----:B------:R-:W-:Y:S02]  /*0220*/  ULDC.64 UR4, c[0x0][0x2f8] ;  /* 0x0000be0000047ab9 */ /* 0x000fe40000000a00 */
[----:B------:R-:W-:Y:S01]  /*0230*/  UISETP.EQ.U32.AND UP0, UPT, UR4, URZ, UPT ;  /* 0x0000003f0400728c */ /* 0x000fe2000bf02070 */
[----:B------:R-:W2:Y:S03]  /*0240*/  @!P3 LDC.64 R10, c[0x0][0x3b8] ;  /* 0x0000ee00ff0abb82 */ /* 0x000ea60000000a00 */
[----:B------:R-:W-:Y:S02]  /*0250*/  UISETP.EQ.OR.EX UP0, UPT, UR5, URZ, !UP3, UP0 ;  /* 0x0000003f0500728c */ /* 0x000fe4000df02700 */
[----:B------:R-:W-:Y:S02]  /*0260*/  @UP1 ULDC.64 UR12, c[0x0][0x300] ;  /* 0x0000c000000c1ab9 */ /* 0x000fe40000000a00 */
[----:B------:R-:W-:-:S02]  /*0270*/  @UP1 UIMAD.WIDE UR12, UR10, 0x4, UR12 ;  /* 0x000000040a0c18a5 */ /* 0x000fc4000f8e020c */
[----:B------:R-:W-:Y:S01]  /*0280*/  UIMAD.WIDE UR8, UR10, 0x4, UR8 ;  /* 0x000000040a0878a5 */ /* 0x000fe2000f8e0208 */
[----:B---3--:R-:W-:Y:S02]  /*0290*/  @P2 R2UR UR32, R6 ;  /* 0x00000000062022ca */ /* 0x008fe400000e0000 */
[----:B------:R-:W-:-:S11]  /*02a0*/  @P2 R2UR UR33, R7 ;  /* 0x00000000072122ca */ /* 0x000fd600000e0000 */
[----:B------:R-:W-:Y:S02]  /*02b0*/  IMAD.U32 R12, RZ, RZ, UR32 ;  /* 0x00000020ff0c7e24 */ /* 0x000fe4000f8e00ff */
[----:B------:R-:W-:Y:S01]  /*02c0*/  IMAD.U32 R13, RZ, RZ, UR33 ;  /* 0x00000021ff0d7e24 */ /* 0x000fe2000f8e00ff */
[----:B-1----:R-:W-:-:S04]  /*02d0*/  @P2 IADD3 R2, P1, R4, R0, RZ ;  /* 0x0000000004022210 */ /* 0x002fc80007f3e0ff */
[----:B--2---:R1:W-:Y:S01]  /*02e0*/  @!P3 STG.E.64 desc[UR30][R10.64], R12 ;  /* 0x0000000c0a00b986 */ /* 0x0043e2000c101b1e */
[----:B------:R-:W-:Y:S01]  /*02f0*/  @P2 IMAD.X R3, RZ, RZ, R5, P1 ;  /* 0x000000ffff032224 */ /* 0x000fe200008e0605 */
[----:B------:R-:W-:Y:S02]  /*0300*/  PLOP3.LUT P1, PT, PT, PT, UP1, 0x80, 0x0 ;  /* 0x000000000000781c */ /* 0x000fe40003f2f018 */
[----:B------:R-:W-:Y:S02]  /*0310*/  PLOP3.LUT P2, PT, PT, PT, UP0, 0x80, 0x0 ;  /* 0x000000000000781c */ /* 0x000fe40003f4f008 */
[----:B------:R2:W-:Y:S04]  /*0320*/  @!P3 STG.E.64 desc[UR30][R10.64+0x8], R2 ;  /* 0x000008020a00b986 */ /* 0x0005e8000c101b1e */
[----:B------:R-:W3:Y:S01]  /*0330*/  @P0 LDG.E R8, desc[UR30][R14.64] ;  /* 0x0000001e0e080981 */ /* 0x000ee2000c1e1900 */
[----:B------:R-:W-:-:S03]  /*0340*/  IMAD.U32 R4, RZ, RZ, UR8 ;  /* 0x00000008ff047e24 */ /* 0x000fc6000f8e00ff */
[----:B------:R-:W4:Y:S01]  /*0350*/  @P0 LDG.E R7, desc[UR30][R14.64+0x4] ;  /* 0x0000041e0e070981 */ /* 0x000f22000c1e1900 */
[----:B------:R-:W-:-:S05]  /*0360*/  IMAD.U32 R5, RZ, RZ, UR9 ;  /* 0x00000009ff057e24 */ /* 0x000fca000f8e00ff */
[----:B------:R-:W5:Y:S01]  /*0370*/  @!P2 LDG.E R0, desc[UR30][R4.64] ;  /* 0x0000001e0400a981 */ /* 0x000f62000c1e1900 */
[----:B-1----:R-:W-:Y:S02]  /*0380*/  IMAD.U32 R12, RZ, RZ, UR12 ;  /* 0x0000000cff0c7e24 */ /* 0x002fe4000f8e00ff */
[----:B------:R-:W-:-:S05]  /*0390*/  IMAD.U32 R13, RZ, RZ, UR13 ;  /* 0x0000000dff0d7e24 */ /* 0x000fca000f8e00ff */
[----:B------:R-:W2:Y:S01]  /*03a0*/  @P1 LDG.E R6, desc[UR30][R12.64] ;  /* 0x0000001e0c061981 */ /* 0x000ea2000c1e1900 */
[----:B------:R-:W-:Y:S01]  /*03b0*/  UMOV UR11, URZ ;  /* 0x0000003f000b7c82 */ /* 0x000fe20008000000 */
[----:B------:R-:W-:Y:S01]  /*03c0*/  UIMAD UR8, UR10, UR17, UR6 ;  /* 0x000000110a0872a4 */ /* 0x000fe2000f8e0206 */
[----:B------:R-:W-:Y:S01]  /*03d0*/  UMOV UR7, 0xffffffff ;  /* 0xffffffff00077882 */ /* 0x000fe20000000000 */
[----:B---3--:R-:W-:Y:S02]  /*03e0*/  @P0 R2UR UR26, R8 ;  /* 0x00000000081a02ca */ /* 0x008fe400000e0000 */
[----:B------:R-:W-:Y:S02]  /*03f0*/  SHF.R.S32.HI R8, RZ, 0x1f, R83 ;  /* 0x0000001fff087819 */ /* 0x000fe40000011453 */
[----:B----4-:R-:W-:Y:S02]  /*0400*/  @P0 R2UR UR28, R7 ;  /* 0x00000000071c02ca */ /* 0x010fe400000e0000 */
[----:B------:R-:W-:-:S02]  /*0410*/  LEA.HI R88, R8, R83, RZ, 0x5 ;  /* 0x0000005308587211 */ /* 0x000fc400078f28ff */
[----:B------:R-:W-:Y:S02]  /*0420*/  ISETP.NE.U32.AND P0, PT, RZ, UR4, PT ;  /* 0x00000004ff007c0c */ /* 0x000fe4000bf05070 */
[----:B-----5:R-:W-:Y:S01]  /*0430*/  @!P2 R2UR UR7, R0 ;  /* 0x000000000007a2ca */ /* 0x020fe200000e0000 */
[----:B------:R-:W-:Y:S01]  /*0440*/  USHF.L.U32 UR4, UR8, 0x5, URZ ;  /* 0x0000000508047899 */ /* 0x000fe2000800063f */
[----:B------:R-:W-:-:S03]  /*0450*/  ISETP.NE.AND.EX P2, PT, RZ, UR5, PT, P0 ;  /* 0x00000005ff007c0c */ /* 0x000fc6000bf45300 */
[----:B------:R-:W-:Y:S02]  /*0460*/  USHF.R.S32.HI UR5, URZ, 0x1f, UR4 ;  /* 0x0000001f3f057899 */ /* 0x000fe40008011404 */
[----:B------:R-:W-:Y:S01]  /*0470*/  @UP2 UIADD3 UR28, UR28, -UR26, URZ ;  /* 0x8000001a1c1c2290 */ /* 0x000fe2000fffe03f */
[----:B--2---:R-:W-:Y:S02]  /*0480*/  @P1 R2UR UR11, R6 ;  /* 0x00000000060b12ca */ /* 0x004fe400000e0000 */
[----:B------:R-:W-:-:S05]  /*0490*/  LOP3.LUT R6, R88, 0xffffffe0, RZ, 0xc0, !PT ;  /* 0xffffffe058067812 */ /* 0x000fca00078ec0ff */
[----:B------:R-:W-:-:S05]  /*04a0*/  IMAD.IADD R85, R83, 0x1, -R6 ;  /* 0x0000000153557824 */ /* 0x000fca00078e0a06 */
        /* <DEDUP_REMOVED lines=12> */
.L_x_874:
[----:B------:R-:W-:-:S05]  /*0570*/  ULDC UR8, c[0x0][0x2c8] ;  /* 0x0000b20000087ab9 */ /* 0x000fca0000000800 */
.L_x_875:
        /* <DEDUP_REMOVED lines=38> */
[----:B------:R-:W-:Y:S01]  /*07e0*/  UIADD3 UR34, UR29, -0x1, URZ ;  /* 0xffffffff1d227890 */ /* 0x000fe2000fffe03f */
[----:B------:R-:W-:Y:S01]  /*07f0*/  LEA.HI R13, R8, R83, RZ, 0x2 ;  /* 0x00000053080d7211 */ /* 0x000fe200078f10ff */
[----:B------:R-:W-:Y:S01]  /*0800*/  UISETP.NE.AND UP0, UPT, UR26, -0x1, UPT ;  /* 0xffffffff1a00788c */ /* 0x000fe2000bf05270 */
[----:B------:R-:W-:Y:S01]  /*0810*/  IMAD.U32 R29, RZ, RZ, UR27 ;  /* 0x0000001bff1d7e24 */ /* 0x000fe2000f8e00ff */
[----:B------:R-:W-:Y:S01]  /*0820*/  UIMAD UR12, UR34, -0x40, UR16 ;  /* 0xffffffc0220c78a4 */ /* 0x000fe2000f8e0210 */
[----:B------:R-:W-:Y:S01]  /*0830*/  SHF.R.S32.HI R10, RZ, 0x2, R13 ;  /* 0x00000002ff0a7819 */ /* 0x000fe2000001140d */
[----:B------:R-:W-:Y:S01]  /*0840*/  UIADD3 UR23, -UR15, UR28, URZ ;  /* 0x0000001c0f177290 */ /* 0x000fe2000fffe13f */
[----:B------:R-:W-:Y:S01]  /*0850*/  SHF.R.S32.HI R88, RZ, 0x5, R88 ;  /* 0x00000005ff587819 */ /* 0x000fe20000011458 */
[----:B------:R-:W3:Y:S01]  /*0860*/  S2UR UR13, SR_CgaCtaId ;  /* 0x00000000000d79c3 */ /* 0x000ee20000008800 */
[----:B------:R-:W-:-:S02]  /*0870*/  SHF.R.S32.HI R11, RZ, 0x1f, R10 ;  /* 0x0000001fff0b7819 */ /* 0x000fc4000001140a */
[C---:B------:R-:W-:Y:S02]  /*0880*/  ISETP.GE.AND P6, PT, R10.reuse, UR12, PT ;  /* 0x0000000c0a007c0c */ /* 0x040fe4000bfc6270 */
[----:B------:R-:W-:Y:S01]  /*0890*/  @UP0 ULDC.64 UR4, c[0x0][0x240] ;  /* 0x0000900000040ab9 */ /* 0x000fe20000000a00 */
[----:B------:R-:W-:Y:S01]  /*08a0*/  @!UP0 USHF.R.S32.HI UR9, URZ, 0x1f, UR10 ;  /* 0x0000001f3f098899 */ /* 0x000fe2000801140a */
[----:B------:R-:W-:Y:S01]  /*08b0*/  ISETP.GE.AND P2, PT, R10, UR23, PT ;  /* 0x000000170a007c0c */ /* 0x000fe2000bf46270 */
[----:B------:R-:W-:Y:S01]  /*08c0*/  @UP0 UIMAD.WIDE.U32 UR18, UR26, UR4, URZ ;  /* 0x000000041a1202a5 */ /* 0x000fe2000f8e003f */
[----:B------:R-:W-:-:S03]  /*08d0*/  IMAD.WIDE R28, R29, 0x40, R10 ;  /* 0x000000401d1c7825 */ /* 0x000fc600078e020a */
[----:B------:R-:W-:Y:S01]  /*08e0*/  @UP0 UIMAD UR8, UR26, UR5, UR19 ;  /* 0x000000051a0802a4 */ /* 0x000fe2000f8e0213 */
[----:B-1----:R-:W-:Y:S02]  /*08f0*/  IABS R0, R20 ;  /* 0x0000001400007213 */ /* 0x002fe40000000000 */
[----:B------:R-:W-:Y:S01]  /*0900*/  @!UP0 ULDC.64 UR4, c[0x0][0x228] ;  /* 0x00008a0000048ab9 */ /* 0x000fe20000000a00 */
[----:B------:R-:W1:Y:S01]  /*0910*/  @!P6 S2R R16, SR_CgaCtaId ;  /* 0x000000000010e919 */ /* 0x000e620000008800 */
[----:B------:R-:W-:Y:S01]  /*0920*/  @!UP0 UIMAD UR9, UR9, UR4, URZ ;  /* 0x00000004090982a4 */ /* 0x000fe2000f8e023f */
[----:B------:R-:W4:Y:S01]  /*0930*/  I2F.RP R6, R0 ;  /* 0x0000000000067306 */ /* 0x000f220000209400 */
[----:B------:R-:W-:Y:S01]  /*0940*/  @!UP0 UIMAD.WIDE.U32 UR20, UR10, UR4, URZ ;  /* 0x000000040a1482a5 */ /* 0x000fe2000f8e003f */
[----:B------:R-:W5:Y:S01]  /*0950*/  @!P2 LDC.64 R22, c[0x0][0x210] ;  /* 0x00008400ff16ab82 */ /* 0x000f620000000a00 */
[----:B------:R-:W-:Y:S01]  /*0960*/  @!UP0 UIMAD UR5, UR10, UR5, UR9 ;  /* 0x000000050a0582a4 */ /* 0x000fe2000f8e0209 */
[----:B--2---:R-:W-:-:S03]  /*0970*/  IABS R3, R3 ;  /* 0x0000000300037213 */ /* 0x004fc60000000000 */
[----:B------:R-:W-:Y:S01]  /*0980*/  @!UP0 UIADD3 UR8, UR21, UR5, URZ ;  /* 0x0000000515088290 */ /* 0x000fe2000fffe03f */
[----:B------:R-:W-:Y:S02]  /*0990*/  @!UP0 UMOV UR18, UR20 ;  /* 0x0000001400128c82 */ /* 0x000fe40008000000 */
[----:B------:R-:W-:Y:S01]  /*09a0*/  ULDC.64 UR4, c[0x0][0x258] ;  /* 0x0000960000047ab9 */ /* 0x000fe20000000a00 */
[----:B------:R-:W-:Y:S01]  /*09b0*/  UISETP.NE.AND UP0, UPT, UR7, -0x1, UPT ;  /* 0xffffffff0700788c */ /* 0x000fe2000bf05270 */
[----:B----4-:R-:W2:Y:S02]  /*09c0*/  MUFU.RCP R5, R6 ;  /* 0x0000000600057308 */ /* 0x010ea40000001000 */
[----:B--2---:R-:W-:Y:S02]  /*09d0*/  VIADD R5, R5, 0xffffffe ;  /* 0x0ffffffe05057836 */ /* 0x004fe40000000000 */
[----:B------:R-:W-:-:S04]  /*09e0*/  IMAD.U32 R6, RZ, RZ, UR4 ;  /* 0x00000004ff067e24 */ /* 0x000fc8000f8e00ff */
[----:B------:R-:W2:Y:S02]  /*09f0*/  F2I.FTZ.U32.TRUNC.NTZ R5, R5 ;  /* 0x0000000500057305 */ /* 0x000ea4000021f000 */
[----:B--2---:R-:W-:-:S04]  /*0a00*/  IMAD.MOV R4, RZ, RZ, -R5 ;  /* 0x000000ffff047224 */ /* 0x004fc800078e0a05 */
[----:B------:R-:W-:Y:S02]  /*0a10*/  IMAD R18, R4, R0, RZ ;  /* 0x0000000004127224 */ /* 0x000fe400078e02ff */
[----:B------:R-:W-:-:S04]  /*0a20*/  IMAD.MOV.U32 R4, RZ, RZ, RZ ;  /* 0x000000ffff047224 */ /* 0x000fc800078e00ff */
[----:B------:R-:W-:-:S04]  /*0a30*/  IMAD.HI.U32 R18, R5, R18, R4 ;  /* 0x0000001205127227 */ /* 0x000fc800078e0004 */
[----:B------:R-:W-:Y:S02]  /*0a40*/  VIADD R4, R10, 0x20 ;  /* 0x000000200a047836 */ /* 0x000fe40000000000 */
[----:B------:R-:W-:-:S03]  /*0a50*/  IMAD.HI.U32 R18, R18, R3, RZ ;  /* 0x0000000312127227 */ /* 0x000fc600078e00ff */
[C---:B------:R-:W-:Y:S01]  /*0a60*/  ISETP.GE.AND P1, PT, R4.reuse, UR23, PT ;  /* 0x0000001704007c0c */ /* 0x040fe2000bf26270 */
[----:B------:R-:W-:Y:S01]  /*0a70*/  IMAD.MOV R9, RZ, RZ, -R18 ;  /* 0x000000ffff097224 */ /* 0x000fe200078e0a12 */
[C---:B------:R-:W-:Y:S02]  /*0a80*/  ISETP.GE.AND P5, PT, R4.reuse, UR12, PT ;  /* 0x0000000c04007c0c */ /* 0x040fe4000bfa6270 */
[----:B------:R-:W-:Y:S01]  /*0a90*/  ISETP.GE.AND P3, PT, R4, UR12, PT ;  /* 0x0000000c04007c0c */ /* 0x000fe2000bf66270 */
[C---:B------:R-:W-:Y:S01]  /*0aa0*/  IMAD R9, R0.reuse, R9, R3 ;  /* 0x0000000900097224 */ /* 0x040fe200078e0203 */
[----:B------:R-:W-:Y:S02]  /*0ab0*/  LOP3.LUT R4, R13, 0xfffffffc, RZ, 0xc0, !PT ;  /* 0xfffffffc0d047812 */ /* 0x000fe400078ec0ff */
[----:B------:R-:W-:Y:S02]  /*0ac0*/  @!P6 MOV R3, 0x400 ;  /* 0x000004000003e802 */ /* 0x000fe40000000f00 */
[----:B------:R-:W-:Y:S01]  /*0ad0*/  ISETP.GT.U32.AND P4, PT, R0, R9, PT ;  /* 0x000000090000720c */ /* 0x000fe20003f84070 */
[----:B------:R-:W-:Y:S01]  /*0ae0*/  IMAD.IADD R4, R83, 0x1, -R4 ;  /* 0x0000000153047824 */ /* 0x000fe200078e0a04 */
[----:B-1----:R-:W-:Y:S01]  /*0af0*/  @!P6 LEA R16, R16, R3, 0x18 ;  /* 0x000000031010e211 */ /* 0x002fe200078ec0ff */
[----:B------:R-:W1:Y:S01]  /*0b00*/  @!P1 S2R R17, SR_CgaCtaId ;  /* 0x0000000000119919 */ /* 0x000e620000008800 */
[----:B------:R-:W-:Y:S01]  /*0b10*/  LEA.HI R3, R8, R83, RZ, 0x3 ;  /* 0x0000005308037211 */ /* 0x000fe200078f18ff */
[----:B------:R-:W-:Y:S01]  /*0b20*/  IMAD.SHL.U32 R26, R4, 0x8, RZ ;  /* 0x00000008041a7824 */ /* 0x000fe200078e00ff */
[----:B------:R-:W-:Y:S01]  /*0b30*/  LEA.HI R13, R13, R10, RZ, 0x1 ;  /* 0x0000000a0d0d7211 */ /* 0x000fe200078f08ff */
[----:B------:R-:W2:Y:S01]  /*0b40*/  @!P2 LDC.64 R4, c[0x0][0x240] ;  /* 0x00009000ff04ab82 */ /* 0x000ea20000000a00 */
[----:B------:R-:W-:-:S02]  /*0b50*/  SHF.R.S32.HI R19, RZ, 0x3, R3 ;  /* 0x00000003ff137819 */ /* 0x000fc40000011403 */
[----:B------:R-:W-:Y:S02]  /*0b60*/  SHF.R.S32.HI R27, RZ, 0x1f, R26 ;  /* 0x0000001fff1b7819 */ /* 0x000fe4000001141a */
[----:B------:R-:W-:Y:S01]  /*0b70*/  IADD3 R14, P0, R26, UR18, RZ ;  /* 0x000000121a0e7c10 */ /* 0x000fe2000ff1e0ff */
[----:B------:R-:W-:Y:S01]  /*0b80*/  @!P4 IMAD.IADD R9, R9, 0x1, -R0 ;  /* 0x000000010909c824 */ /* 0x000fe200078e0a00 */
[----:B------:R-:W-:Y:S01]  /*0b90*/  LOP3.LUT R13, R13, 0x7fffffe, RZ, 0xc0, !PT ;  /* 0x07fffffe0d0d7812 */ /* 0x000fe200078ec0ff */
[----:B------:R-:W-:Y:S01]  /*0ba0*/  IMAD.SHL.U32 R121, R19, 0x40, RZ ;  /* 0x0000004013797824 */ /* 0x000fe200078e00ff */
[----:B------:R-:W-:Y:S01]  /*0bb0*/  IADD3.X R15, R27, UR8, RZ, P0, !PT ;  /* 0x000000081b0f7c10 */ /* 0x000fe200087fe4ff */
[----:B------:R-:W-:Y:S01]  /*0bc0*/  USHF.R.S32.HI UR8, URZ, 0x1f, UR6 ;  /* 0x0000001f3f087899 */ /* 0x000fe20008011406 */
[----:B------:R-:W-:Y:S01]  /*0bd0*/  ISETP.GE.U32.AND P0, PT, R9, R0, PT ;  /* 0x000000000900720c */ /* 0x000fe20003f06070 */
[----:B------:R-:W-:Y:S01]  /*0be0*/  @!P4 VIADD R18, R18, 0x1 ;  /* 0x000000011212c836 */ /* 0x000fe20000000000 */
[----:B------:R-:W-:Y:S01]  /*0bf0*/  LEA.HI R0, R8, R83, RZ, 0x4 ;  /* 0x0000005308007211 */ /* 0x000fe200078f20ff */
[----:B------:R-:W-:Y:S01]  /*0c00*/  IMAD.WIDE.U32 R6, R6, UR6, R14 ;  /* 0x0000000606067c25 */ /* 0x000fe2000f8e000e */
[----:B------:R-:W-:Y:S01]  /*0c10*/  LOP3.LUT R8, R20, UR6, RZ, 0x3c, !PT ;  /* 0x0000000614087c12 */ /* 0x000fe2000f8e3cff */
[----:B------:R-:W4:Y:S01]  /*0c20*/  @!P5 S2R R14, SR_CgaCtaId ;  /* 0x00000000000ed919 */ /* 0x000f220000008800 */
[----:B------:R-:W-:Y:S01]  /*0c30*/  UIMAD UR8, UR8, UR4, URZ ;  /* 0x00000004080872a4 */ /* 0x000fe2000f8e023f */
[----:B------:R-:W-:Y:S01]  /*0c40*/  LOP3.LUT R121, R121, 0xc0, RZ, 0xc0, !PT ;  /* 0x000000c079797812 */ /* 0x000fe200078ec0ff */
[----:B------:R-:W-:Y:S01]  /*0c50*/  @UP0 UIADD3 UR4, UR11, UR7, URZ ;  /* 0x000000070b040290 */ /* 0x000fe2000fffe03f */
[----:B------:R-:W-:Y:S01]  /*0c60*/  ISETP.GE.AND P4, PT, R8, RZ, PT ;  /* 0x000000ff0800720c */ /* 0x000fe20003f86270 */
[----:B------:R-:W-:Y:S01]  /*0c70*/  UIMAD UR5, UR6, UR5, UR8 ;  /* 0x00000005060572a4 */ /* 0x000fe2000f8e0208 */
[----:B------:R-:W-:Y:S01]  /*0c80*/  LOP3.LUT R8, R121, 0x18, R26, 0xf8, !PT ;  /* 0x0000001879087812 */ /* 0x000fe200078ef81a */
[----:B------:R-:W-:Y:S01]  /*0c90*/  IMAD.IADD R13, R10, 0x1, -R13 ;  /* 0x000000010a0d7824 */ /* 0x000fe200078e0a0d */
[----:B------:R-:W-:Y:S01]  /*0ca0*/  SHF.R.U32.HI R121, RZ, 0x3, R121 ;  /* 0x00000003ff797819 */ /* 0x000fe20000011679 */
[----:B------:R-:W-:Y:S01]  /*0cb0*/  @P0 VIADD R18, R18, 0x1 ;  /* 0x0000000112120836 */ /* 0x000fe20000000000 */
[----:B------:R-:W-:Y:S01]  /*0cc0*/  ISETP.NE.AND P0, PT, R20, RZ, PT ;  /* 0x000000ff1400720c */ /* 0x000fe20003f05270 */
[-C--:B--2---:R-:W-:Y:S01]  /*0cd0*/  @!P2 IMAD R12, R29, R4.reuse, RZ ;  /* 0x000000041d0ca224 */ /* 0x084fe200078e02ff */
[----:B------:R-:W-:Y:S01]  /*0ce0*/  LOP3.LUT R121, R8, R121, RZ, 0x3c, !PT ;  /* 0x0000007908797212 */ /* 0x000fe200078e3cff */
[----:B------:R-:W-:Y:S01]  /*0cf0*/  VIADD R9, R7, UR5 ;  /* 0x0000000507097c36 */ /* 0x000fe20008000000 */
[----:B------:R-:W-:Y:S01]  /*0d00*/  SHF.R.S32.HI R21, RZ, 0x4, R0 ;  /* 0x00000004ff157819 */ /* 0x000fe20000011400 */
[----:B------:R-:W-:Y:S01]  /*0d10*/  @!P2 IMAD.MOV.U32 R8, RZ, RZ, R6 ;  /* 0x000000ffff08a224 */ /* 0x000fe200078e0006 */
[----:B------:R-:W-:Y:S01]  /*0d20*/  @UP0 UIADD3 UR5, UR11, UR7, URZ ;  /* 0x000000070b050290 */ /* 0x000fe2000fffe03f */
[----:B------:R-:W-:Y:S01]  /*0d30*/  @!P2 IMAD R12, R28, R5, R12 ;  /* 0x000000051c0ca224 */ /* 0x000fe200078e020c */
[----:B------:R-:W-:Y:S01]  /*0d40*/  LEA.HI R15, R0, R21, RZ, 0x1 ;  /* 0x00000015000f7211 */ /* 0x000fe200078f08ff */
[----:B------:R-:W-:Y:S01]  /*0d50*/  @!P2 IMAD.WIDE.U32 R24, R28, R4, R8 ;  /* 0x000000041c18a225 */ /* 0x000fe200078e0008 */
[----:B------:R-:W-:Y:S01]  /*0d60*/  @!P5 MOV R5, 0x400 ;  /* 0x000004000005d802 */ /* 0x000fe20000000f00 */
[----:B------:R-:W-:Y:S01]  /*0d70*/  @UP0 ULDC.64 UR8, c[0x0][0x248] ;  /* 0x0000920000080ab9 */ /* 0x000fe20000000a00 */
[----:B------:R-:W-:Y:S01]  /*0d80*/  LOP3.LUT R15, R15, 0xfffffffe, RZ, 0xc0, !PT ;  /* 0xfffffffe0f0f7812 */ /* 0x000fe200078ec0ff */
[----:B------:R-:W-:Y:S01]  /*0d90*/  @!P4 IMAD.MOV R18, RZ, RZ, -R18 ;  /* 0x000000ffff12c224 */ /* 0x000fe200078e0a12 */
[----:B-----5:R-:W-:Y:S01]  /*0da0*/  @!P2 LEA R22, P4, R24, R22, 0x1 ;  /* 0x000000161816a211 */ /* 0x020fe200078808ff */
[----:B------:R-:W-:Y:S01]  /*0db0*/  @!P2 IMAD.IADD R12, R25, 0x1, R12 ;  /* 0x00000001190ca824 */ /* 0x000fe200078e020c */
[----:B------:R-:W-:Y:S01]  /*0dc0*/  @!P0 LOP3.LUT R18, RZ, R20, RZ, 0x33, !PT ;  /* 0x00000014ff128212 */ /* 0x000fe200078e33ff */
[----:B------:R-:W-:Y:S01]  /*0dd0*/  IMAD.IADD R15, R21, 0x1, -R15 ;  /* 0x00000001150f7824 */ /* 0x000fe200078e0a0f */
[----:B------:R-:W-:Y:S01]  /*0de0*/  @!P1 IADD3 R20, P0, R28, 0x20, RZ ;  /* 0x000000201c149810 */ /* 0x000fe20007f1e0ff */
[----:B------:R-:W-:Y:S01]  /*0df0*/  @UP0 ULDC.64 UR6, c[0x0][0x250] ;  /* 0x0000940000060ab9 */ /* 0x000fe20000000a00 */
[----:B------:R-:W-:Y:S01]  /*0e00*/  @!P2 LEA.HI.X R23, R24, R23, R12, 0x1, P4 ;  /* 0x000000171817a211 */ /* 0x000fe200020f0c0c */
[----:B------:R-:W-:Y:S01]  /*0e10*/  @UP0 UIMAD.WIDE.U32 UR18, UR4, UR8, URZ ;  /* 0x00000008041202a5 */ /* 0x000fe2000f8e003f */
[----:B------:R-:W-:Y:S01]  /*0e20*/  LOP3.LUT R12, R3, 0xfffffff8, RZ, 0xc0, !PT ;  /* 0xfffffff8030c7812 */ /* 0x000fe200078ec0ff */
[----:B------:R-:W-:Y:S01]  /*0e30*/  @UP0 UIMAD.WIDE.U32 UR20, UR5, UR6, URZ ;  /* 0x00000006051402a5 */ /* 0x000fe2000f8e003f */
[----:B------:R-:W-:Y:S01]  /*0e40*/  LOP3.LUT R0, R0, 0xfffffff0, RZ, 0xc0, !PT ;  /* 0xfffffff000007812 */ /* 0x000fe200078ec0ff */
[----:B------:R-:W-:Y:S01]  /*0e50*/  @UP0 UIMAD UR4, UR4, UR9, URZ ;  /* 0x00000009040402a4 */ /* 0x000fe2000f8e023f */
[----:B----4-:R-:W-:Y:S01]  /*0e60*/  @!P5 LEA R14, R14, R5, 0x18 ;  /* 0x000000050e0ed211 */ /* 0x010fe200078ec0ff */
[----:B------:R-:W-:Y:S01]  /*0e70*/  @!P1 IMAD.X R5, RZ, RZ, R29, P0 ;  /* 0x000000ffff059224 */ /* 0x000fe200000e061d */
[----:B------:R-:W-:Y:S01]  /*0e80*/  PLOP3.LUT P0, PT, PT, PT, UP0, 0x80, 0x0 ;  /* 0x000000000000781c */ /* 0x000fe20003f0f008 */
[C---:B------:R-:W-:Y:S01]  /*0e90*/  IMAD.IADD R21, R83.reuse, 0x1, -R0 ;  /* 0x0000000153157824 */ /* 0x040fe200078e0a00 */
[----:B------:R-:W-:Y:S01]  /*0ea0*/  @!P1 MOV R4, 0x400 ;  /* 0x0000040000049802 */ /* 0x000fe20000000f00 */
[----:B------:R-:W-:Y:S01]  /*0eb0*/  IMAD.IADD R3, R83, 0x1, -R12 ;  /* 0x0000000153037824 */ /* 0x000fe200078e0a0c */
[----:B------:R-:W-:Y:S01]  /*0ec0*/  @UP0 UIMAD UR5, UR5, UR7, URZ ;  /* 0x00000007050502a4 */ /* 0x000fe2000f8e023f */
[----:B------:R-:W-:Y:S01]  /*0ed0*/  ISETP.GE.AND P4, PT, R10, UR12, PT ;  /* 0x0000000c0a007c0c */ /* 0x000fe2000bf86270 */
[----:B------:R-:W-:Y:S01]  /*0ee0*/  IMAD R24, R88, 0x8, R13 ;  /* 0x0000000858187824 */ /* 0x000fe200078e020d */
[----:B-1----:R-:W-:Y:S01]  /*0ef0*/  @!P1 LEA R4, R17, R4, 0x18 ;  /* 0x0000000411049211 */ /* 0x002fe200078ec0ff */
[----:B------:R-:W-:Y:S01]  /*0f00*/  @UP0 UIADD3 UR17, UR21, UR5, URZ ;  /* 0x0000000515110290 */ /* 0x000fe2000fffe03f */
[----:B------:R-:W-:Y:S01]  /*0f10*/  LEA.HI R17, R21, R21, RZ, 0x1 ;  /* 0x0000001515117211 */ /* 0x000fe200078f08ff */
[----:B------:R-:W-:Y:S01]  /*0f20*/  @UP0 UIADD3 UR12, UR19, UR4, URZ ;  /* 0x00000004130c0290 */ /* 0x000fe2000fffe03f */
[----:B------:R-:W-:Y:S01]  /*0f30*/  LEA.HI R0, R3, R3, RZ, 0x1 ;  /* 0x0000000303007211 */ /* 0x000fe200078f08ff */
[----:B------:R-:W-:Y:S01]  /*0f40*/  IMAD.U32 R121, R24, 0x20, R121 ;  /* 0x0000002018797824 */ /* 0x000fe200078e0079 */
[----:B------:R-:W-:-:S02]  /*0f50*/  LOP3.LUT R82, R17, 0x7fffffe, RZ, 0xc0, !PT ;  /* 0x07fffffe11527812 */ /* 0x000fc400078ec0ff */
[----:B------:R-:W-:Y:S02]  /*0f60*/  LOP3.LUT R12, R0, 0x3fffffe, RZ, 0xc0, !PT ;  /* 0x03fffffe000c7812 */ /* 0x000fe400078ec0ff */
[----:B------:R-:W-:Y:S01]  /*0f70*/  SHF.R.S32.HI R28, RZ, 0x1f, R21 ;  /* 0x0000001fff1c7819 */ /* 0x000fe20000011415 */
[----:B------:R-:W-:Y:S02]  /*0f80*/  IMAD.IADD R82, R21, 0x1, -R82 ;  /* 0x0000000115527824 */ /* 0x000fe400078e0a52 */
[----:B------:R-:W-:Y:S01]  /*0f90*/  IMAD.IADD R12, R3, 0x1, -R12 ;  /* 0x00000001030c7824 */ /* 0x000fe200078e0a0c */
[----:B------:R-:W-:Y:S01]  /*0fa0*/  LEA.HI R13, R28, R21, RZ, 0x3 ;  /* 0x000000151c0d7211 */ /* 0x000fe200078f18ff */
        /* <DEDUP_REMOVED lines=9> */
[----:B------:R-:W-:Y:S01]  /*1040*/  UIMAD UR12, UR12, UR4, URZ ;  /* 0x000000040c0c72a4 */ /* 0x000fe2000f8e023f */
[----:B------:R-:W-:-:S03]  /*1050*/  UMOV UR18, UR24 ;  /* 0x0000001800127c82 */ /* 0x000fc60008000000 */
[----:B------:R-:W-:Y:S02]  /*1060*/  UIMAD UR12, UR10, UR5, UR12 ;  /* 0x000000050a0c72a4 */ /* 0x000fe4000f8e020c */
[----:B------:R-:W-:-:S04]  /*1070*/  UIMAD.WIDE.U32 UR18, UR10, UR4, UR18 ;  /* 0x000000040a1272a5 */ /* 0x000fc8000f8e0012 */
[----:B------:R-:W-:-:S12]  /*1080*/  UIADD3 UR12, UR19, UR12, URZ ;  /* 0x0000000c130c7290 */ /* 0x000fd8000fffe03f */
.L_x_877:
[----:B------:R-:W-:Y:S05]  /*1090*/  @P0 BRA `(.L_x_878) ;  /* 0x0000000000300947 */ /* 0x000fea0003800000 */
        /* <DEDUP_REMOVED lines=12> */
.L_x_878:
[C---:B------:R-:W-:Y:S01]  /*1160*/  IMAD R3, R11.reuse, UR8, RZ ;  /* 0x000000080b037c24 */ /* 0x040fe2000f8e02ff */
[----:B------:R-:W-:Y:S01]  /*1170*/  SHF.R.S32.HI R0, RZ, 0x1, R0 ;  /* 0x00000001ff007819 */ /* 0x000fe20000011400 */
[----:B------:R-:W-:Y:S01]  /*1180*/  IMAD R7, R11, UR6, RZ ;  /* 0x000000060b077c24 */ /* 0x000fe2000f8e02ff */
[----:B------:R-:W-:Y:S01]  /*1190*/  SHF.R.S32.HI R24, RZ, 0x1, R17 ;  /* 0x00000001ff187819 */ /* 0x000fe20000011411 */
[C---:B------:R-:W-:Y:S01]  /*11a0*/  IMAD.WIDE.U32 R28, R10.reuse, UR8, R26 ;  /* 0x000000080a1c7c25 */ /* 0x040fe2000f8e001a */
[----:B------:R-:W-:Y:S01]  /*11b0*/  SHF.R.S32.HI R17, RZ, 0x1f, R17 ;  /* 0x0000001fff117819 */ /* 0x000fe20000011411 */
[----:B------:R-:W-:Y:S01]  /*11c0*/  UMOV UR4, 0x400 ;  /* 0x0000040000047882 */ /* 0x000fe20000000000 */
[----:B------:R-:W-:Y:S01]  /*11d0*/  USHF.L.U64.HI UR24, UR8, 0x6, UR9 ;  /* 0x0000000608187899 */ /* 0x000fe20008010209 */
[----:B------:R-:W-:Y:S01]  /*11e0*/  IMAD.WIDE.U32 R26, R10, UR6, R26 ;  /* 0x000000060a1a7c25 */ /* 0x000fe2000f8e001a */
[----:B------:R-:W-:Y:S01]  /*11f0*/  IADD3 R122, P0, R28, UR18, RZ ;  /* 0x000000121c7a7c10 */ /* 0x000fe2000ff1e0ff */
[----:B------:R-:W-:Y:S01]  /*1200*/  ULEA UR4, UR13, UR4, 0x18 ;  /* 0x000000040d047291 */ /* 0x000fe2000f8ec03f */
[----:B------:R-:W-:Y:S01]  /*1210*/  LEA.HI R17, R17, R24, RZ, 0x2 ;  /* 0x0000001811117211 */ /* 0x000fe200078f10ff */
[C---:B------:R-:W-:Y:S01]  /*1220*/  IMAD R3, R10.reuse, UR9, R3 ;  /* 0x000000090a037c24 */ /* 0x040fe2000f8e0203 */
[----:B------:R-:W-:Y:S01]  /*1230*/  USHF.L.U32 UR25, UR8, 0x6, URZ ;  /* 0x0000000608197899 */ /* 0x000fe2000800063f */
[----:B------:R-:W-:Y:S01]  /*1240*/  IMAD R7, R10, UR7, R7 ;  /* 0x000000070a077c24 */ /* 0x000fe2000f8e0207 */
[----:B------:R-:W-:Y:S01]  /*1250*/  ULDC.64 UR10, c[0x0][0x268] ;  /* 0x00009a00000a7ab9 */ /* 0x000fe20000000a00 */
[----:B------:R-:W1:Y:S01]  /*1260*/  @!P1 LDC.64 R10, c[0x0][0x240] ;  /* 0x00009000ff0a9b82 */ /* 0x000e620000000a00 */
[----:B------:R-:W-:Y:S01]  /*1270*/  IMAD.SHL.U32 R119, R0, 0x40, RZ ;  /* 0x0000004000777824 */ /* 0x000fe200078e00ff */
[----:B------:R-:W-:Y:S01]  /*1280*/  IADD3.X R123, R29, UR12, R3, P0, !PT ;  /* 0x0000000c1d7b7c10 */ /* 0x000fe200087fe403 */
[----:B------:R-:W-:Y:S01]  /*1290*/  IMAD.SHL.U32 R8, R19, 0x8, RZ ;  /* 0x0000000813087824 */ /* 0x000fe200078e00ff */
[----:B------:R-:W-:Y:S01]  /*12a0*/  LOP3.LUT R3, R17, 0xfffffffc, RZ, 0xc0, !PT ;  /* 0xfffffffc11037812 */ /* 0x000fe200078ec0ff */
[----:B------:R-:W-:Y:S01]  /*12b0*/  @!P1 IMAD.MOV.U32 R25, RZ, RZ, R9 ;  /* 0x000000ffff199224 */ /* 0x000fe200078e0009 */
[----:B------:R-:W-:Y:S01]  /*12c0*/  LOP3.LUT R119, R119, 0xc0, RZ, 0xc0, !PT ;  /* 0x000000c077777812 */ /* 0x000fe200078ec0ff */
[----:B------:R-:W-:Y:S01]  /*12d0*/  @!P1 IMAD R17, R121, 0x2, R4 ;  /* 0x0000000279119824 */ /* 0x000fe200078e0204 */
[----:B------:R-:W-:Y:S01]  /*12e0*/  IADD3 R108, P0, R26, UR20, RZ ;  /* 0x000000141a6c7c10 */ /* 0x000fe2000ff1e0ff */
[----:B------:R-:W-:Y:S01]  /*12f0*/  IMAD.IADD R3, R24, 0x1, -R3 ;  /* 0x0000000118037824 */ /* 0x000fe200078e0a03 */
[----:B------:R-:W-:Y:S01]  /*1300*/  LOP3.LUT R8, R119, 0x8, R8, 0xf8, !PT ;  /* 0x0000000877087812 */ /* 0x000fe200078ef808 */
[----:B------:R-:W-:Y:S01]  /*1310*/  @!P1 IMAD.MOV.U32 R24, RZ, RZ, R6 ;  /* 0x000000ffff189224 */ /* 0x000fe200078e0006 */
[----:B------:R-:W-:Y:S01]  /*1320*/  SHF.R.U32.HI R119, RZ, 0x3, R119 ;  /* 0x00000003ff777819 */ /* 0x000fe20000011677 */
[----:B------:R-:W-:Y:S01]  /*1330*/  ULDC.64 UR12, c[0x0][0x260] ;  /* 0x00009800000c7ab9 */ /* 0x000fe20000000a00 */
[----:B------:R-:W-:Y:S01]  /*1340*/  IADD3.X R109, R27, UR17, R7, P0, !PT ;  /* 0x000000111b6d7c10 */ /* 0x000fe200087fe407 */
[C---:B------:R-:W-:Y:S01]  /*1350*/  @!P6 IMAD R16, R121.reuse, 0x2, R16 ;  /* 0x000000027910e824 */ /* 0x040fe200078e0210 */
[----:B------:R-:W-:Y:S01]  /*1360*/  LOP3.LUT R119, R8, R119, RZ, 0x3c, !PT ;  /* 0x0000007708777212 */ /* 0x000fe200078e3cff */
[----:B------:R-:W2:Y:S01]  /*1370*/  @!P6 LDC.64 R6, c[0x0][0x218] ;  /* 0x00008600ff06eb82 */ /* 0x000ea20000000a00 */
[----:B------:R-:W-:Y:S01]  /*1380*/  SHF.R.S32.HI R19, RZ, 0x1f, R18 ;  /* 0x0000001fff137819 */ /* 0x000fe20000011412 */
[C---:B------:R-:W-:Y:S01]  /*1390*/  @!P5 IMAD R14, R121.reuse, 0x2, R14 ;  /* 0x00000002790ed824 */ /* 0x040fe200078e020e */
[----:B------:R-:W-:Y:S01]  /*13a0*/  LEA R121, R121, UR4, 0x1 ;  /* 0x0000000479797c11 */ /* 0x000fe2000f8e08ff */
[----:B------:R-:W-:Y:S01]  /*13b0*/  IMAD.WIDE.U32 R122, R18, UR12, R122 ;  /* 0x0000000c127a7c25 */ /* 0x000fe2000f8e007a */
[----:B------:R-:W-:Y:S01]  /*13c0*/  UIMAD UR17, UR24, UR34, URZ ;  /* 0x00000022181172a4 */ /* 0x000fe2000f8e023f */
[----:B------:R-:W-:Y:S01]  /*13d0*/  SHF.R.S32.HI R128, RZ, 0x1f, R85 ;  /* 0x0000001fff807819 */ /* 0x000fe20000011455 */
[----:B------:R-:W-:Y:S01]  /*13e0*/  USHF.L.U64.HI UR5, UR8, 0x5, UR9 ;  /* 0x0000000508057899 */ /* 0x000fe20008010209 */
[----:B------:R-:W3:Y:S01]  /*13f0*/  @!P1 LDC.64 R8, c[0x0][0x210] ;  /* 0x00008400ff089b82 */ /* 0x000ee20000000a00 */
[-C--:B-1----:R-:W-:Y:S01]  /*1400*/  @!P1 IMAD R5, R5, R10.reuse, RZ ;  /* 0x0000000a05059224 */ /* 0x082fe200078e02ff */
[----:B------:R-:W-:Y:S01]  /*1410*/  @!PT LDS RZ, [RZ] ;  /* 0x00000000fffff984 */ /* 0x000fe20000000800 */
[----:B------:R-:W-:Y:S01]  /*1420*/  @!PT LDS RZ, [RZ] ;  /* 0x00000000fffff984 */ /* 0x000fe20000000800 */
[----:B------:R-:W-:Y:S01]  /*1430*/  @!PT LDS RZ, [RZ] ;  /* 0x00000000fffff984 */ /* 0x000fe20000000800 */
[----:B------:R-:W-:Y:S01]  /*1440*/  @!P2 LDGSTS.E.BYPASS.LTC128B.128 [R121], desc[UR30][R22.64] ;  /* 0x000000001679afae */ /* 0x000fe2000b901d5e */
[----:B------:R-:W-:Y:S01]  /*1450*/  IMAD R127, R19, UR12, RZ ;  /* 0x0000000c137f7c24 */ /* 0x000fe2000f8e02ff */
[----:B------:R-:W-:Y:S01]  /*1460*/  USHF.L.U32 UR12, UR8, 0x5, URZ ;  /* 0x00000005080c7899 */ /* 0x000fe2000800063f */
[----:B------:R-:W-:Y:S01]  /*1470*/  @!P1 IMAD R11, R20, R11, R5 ;  /* 0x0000000b140b9224 */ /* 0x000fe200078e0205 */
[----:B------:R-:W-:Y:S01]  /*1480*/  @!P2 LDGSTS.E.BYPASS.LTC128B.128 [R121+0x1000], desc[UR30][R22.64+0x40] ;  /* 0x010000401679afae */ /* 0x000fe2000b901d5e */
[----:B------:R-:W-:Y:S01]  /*1490*/  IMAD R127, R18, UR13, R127 ;  /* 0x0000000d127f7c24 */ /* 0x000fe2000f8e027f */
[----:B------:R-:W1:Y:S01]  /*14a0*/  @!P5 LDC.64 R4, c[0x0][0x218] ;  /* 0x00008600ff04db82 */ /* 0x000e620000000a00 */
[----:B------:R-:W-:Y:S01]  /*14b0*/  USHF.R.S32.HI UR13, URZ, 0x1f, UR34 ;  /* 0x0000001f3f0d7899 */ /* 0x000fe20008011422 */
[----:B------:R-:W-:Y:S01]  /*14c0*/  @!P1 IMAD.WIDE.U32 R24, R20, R10, R24 ;  /* 0x0000000a14189225 */ /* 0x000fe200078e0018 */
[----:B------:R4:W-:Y:S01]  /*14d0*/  @!P2 LDGSTS.E.BYPASS.LTC128B.128 [R121+0x2000], desc[UR30][R22.64+0x80] ;  /* 0x020000801679afae */ /* 0x0009e2000b901d5e */
[----:B------:R-:W-:Y:S01]  /*14e0*/  UIMAD.WIDE.U32 UR18, UR34, UR6, URZ ;  /* 0x00000006221272a5 */ /* 0x000fe2000f8e003f */
[----:B------:R-:W-:Y:S01]  /*14f0*/  LEA.HI R128, R128, R85, RZ, 0x2 ;  /* 0x0000005580807211 */ /* 0x000fe200078f10ff */
[----:B------:R-:W-:Y:S01]  /*1500*/  IMAD.U32 R21, RZ, RZ, UR34 ;  /* 0x00000022ff157e24 */ /* 0x000fe2000f8e00ff */
[----:B------:R-:W-:Y:S01]  /*1510*/  UIMAD UR17, UR13, UR25, UR17 ;  /* 0x000000190d1172a4 */ /* 0x000fe2000f8e0211 */
[----:B------:R-:W-:Y:S01]  /*1520*/  IMAD.IADD R127, R123, 0x1, R127 ;  /* 0x000000017b7f7824 */ /* 0x000fe200078e027f */
[----:B------:R-:W-:Y:S01]  /*1530*/  SHF.R.S32.HI R128, RZ, 0x2, R128 ;  /* 0x00000002ff807819 */ /* 0x000fe20000011480 */
[----:B------:R-:W-:Y:S01]  /*1540*/  IMAD.MOV.U32 R126, RZ, RZ, R122 ;  /* 0x000000ffff7e7224 */ /* 0x000fe200078e007a */
[----:B------:R-:W-:Y:S01]  /*1550*/  UISETP.GE.AND UP0, UPT, UR29, 0x2, UPT ;  /* 0x000000021d00788c */ /* 0x000fe2000bf06270 */
[----:B------:R-:W-:-:S02]  /*1560*/  @!P1 IMAD.IADD R10, R25, 0x1, R11 ;  /* 0x00000001190a9824 */ /* 0x000fc400078e020b */
[----:B------:R-:W-:Y:S01]  /*1570*/  IMAD R125, R19, UR10, RZ ;  /* 0x0000000a137d7c24 */ /* 0x000fe2000f8e02ff */
[----:B---3--:R-:W-:Y:S01]  /*1580*/  @!P1 LEA R20, P0, R24, R8, 0x1 ;  /* 0x0000000818149211 */ /* 0x008fe200078008ff */
[----:B------:R-:W-:Y:S01]  /*1590*/  IMAD.WIDE.U32 R108, R18, UR10, R108 ;  /* 0x0000000a126c7c25 */ /* 0x000fe2000f8e006c */
[----:B------:R-:W-:-:S03]  /*15a0*/  USHF.L.U32 UR10, UR7, 0x5, URZ ;  /* 0x00000005070a7899 */ /* 0x000fc6000800063f */
[----:B------:R-:W-:Y:S01]  /*15b0*/  IMAD R125, R18, UR11, R125 ;  /* 0x0000000b127d7c24 */ /* 0x000fe2000f8e027d */
[----:B------:R-:W-:Y:S01]  /*15c0*/  UIMAD UR11, UR13, UR6, URZ ;  /* 0x000000060d0b72a4 */ /* 0x000fe2000f8e023f */
[----:B------:R-:W-:Y:S02]  /*15d0*/  IMAD.SHL.U32 R80, R3, 0x40, RZ ;  /* 0x0000004003507824 */ /* 0x000fe400078e00ff */
[----:B------:R-:W-:Y:S01]  /*15e0*/  IMAD R12, R15, 0x8, R12 ;  /* 0x000000080f0c7824 */ /* 0x000fe200078e020c */
[----:B------:R-:W-:Y:S01]  /*15f0*/  UIMAD UR11, UR34, UR7, UR11 ;  /* 0x00000007220b72a4 */ /* 0x000fe2000f8e020b */
[----:B------:R-:W-:Y:S01]  /*1600*/  IMAD.SHL.U32 R13, R13, 0x20, RZ ;  /* 0x000000200d0d7824 */ /* 0x000fe200078e00ff */
[----:B------:R-:W-:Y:S01]  /*1610*/  LOP3.LUT R80, R80, 0xc0, RZ, 0xc0, !PT ;  /* 0x000000c050507812 */ /* 0x000fe200078ec0ff */
[----:B------:R-:W-:Y:S01]  /*1620*/  IMAD.SHL.U32 R15, R15, 0x8, RZ ;  /* 0x000000080f0f7824 */ /* 0x000fe200078e00ff */
[----:B------:R-:W-:Y:S01]  /*1630*/  UIADD3 UR11, UR19, UR11, URZ ;  /* 0x0000000b130b7290 */ /* 0x000fe2000fffe03f */
[----:B----4-:R-:W-:Y:S01]  /*1640*/  IMAD.WIDE.U32 R22, R21, UR25, R126 ;  /* 0x0000001915167c25 */ /* 0x010fe2000f8e007e */
[----:B------:R-:W-:-:S02]  /*1650*/  @!P1 LEA.HI.X R21, R24, R9, R10, 0x1, P0 ;  /* 0x0000000918159211 */ /* 0x000fc400000f0c0a */
[----:B------:R-:W-:Y:S01]  /*1660*/  LOP3.LUT R81, R13, 0xffffff00, RZ, 0xc0, !PT ;  /* 0xffffff000d517812 */ /* 0x000fe200078ec0ff */
[----:B------:R-:W-:Y:S01]  /*1670*/  VIADD R8, R23, UR17 ;  /* 0x0000001117087c36 */ /* 0x000fe20008000000 */
[C---:B--2---:R-:W-:Y:S01]  /*1680*/  @!P6 LEA R10, P2, R22.reuse, R6, 0x1 ;  /* 0x00000006160ae211 */ /* 0x044fe200078408ff */
[----:B------:R-:W-:Y:S01]  /*1690*/  @!P1 LDGSTS.E.BYPASS.LTC128B.128 [R17+0x800], desc[UR30][R20.64] ;  /* 0x0080000014119fae */ /* 0x000fe2000b901d5e */
[C---:B------:R-:W-:Y:S01]  /*16a0*/  @!P5 IADD3 R6, P0, R22.reuse, UR12, RZ ;  /* 0x0000000c1606dc10 */ /* 0x040fe2000ff1e0ff */
[----:B------:R-:W-:Y:S01]  /*16b0*/  IMAD.IADD R125, R109, 0x1, R125 ;  /* 0x000000016d7d7824 */ /* 0x000fe200078e027d */
[----:B------:R-:W-:Y:S01]  /*16c0*/  @!P6 LEA.HI.X R11, R22, R7, R8, 0x1, P2 ;  /* 0x00000007160be211 */ /* 0x000fe200010f0c08 */
[----:B------:R-:W-:Y:S01]  /*16d0*/  @!P1 LDGSTS.E.BYPASS.LTC128B.128 [R17+0x1800], desc[UR30][R20.64+0x40] ;  /* 0x0180004014119fae */ /* 0x000fe2000b901d5e */
[----:B------:R-:W-:Y:S01]  /*16e0*/  @!P5 IADD3.X R8, R8, UR5, RZ, P0, !PT ;  /* 0x000000050808dc10 */ /* 0x000fe200087fe4ff */
[----:B------:R-:W-:Y:S01]  /*16f0*/  IMAD.U32 R119, R12, 0x20, R119 ;  /* 0x000000200c777824 */ /* 0x000fe200078e0077 */
[----:B-1----:R-:W-:Y:S01]  /*1700*/  @!P5 LEA R18, P0, R6, R4, 0x1 ;  /* 0x000000040612d211 */ /* 0x002fe200078008ff */
[----:B------:R-:W-:Y:S01]  /*1710*/  @!P1 LDGSTS.E.BYPASS.LTC128B.128 [R17+0x2800], desc[UR30][R20.64+0x80] ;  /* 0x0280008014119fae */ /* 0x000fe2000b901d5e */
[----:B------:R-:W-:Y:S01]  /*1720*/  LOP3.LUT R13, R80, 0x8, R15, 0xf8, !PT ;  /* 0x00000008500d7812 */ /* 0x000fe200078ef80f */
[----:B------:R-:W-:Y:S01]  /*1730*/  IMAD.SHL.U32 R83, R83, 0x2, RZ ;  /* 0x0000000253537824 */ /* 0x000fe200078e00ff */
[----:B------:R-:W-:Y:S01]  /*1740*/  @!P5 LEA.HI.X R19, R6, R5, R8, 0x1, P0 ;  /* 0x000000050613d211 */ /* 0x000fe200000f0c08 */
[----:B------:R-:W-:Y:S01]  /*1750*/  @!P6 LDGSTS.E.BYPASS.LTC128B.128 [R16+0x3000], desc[UR30][R10.64] ;  /* 0x030000000a10efae */ /* 0x000fe2000b901d5e */
[----:B------:R-:W1:Y:S01]  /*1760*/  @!P4 LDC.64 R6, c[0x0][0x220] ;  /* 0x00008800ff06cb82 */ /* 0x000e620000000a00 */
[----:B------:R-:W-:Y:S01]  /*1770*/  SHF.R.U32.HI R80, RZ, 0x3, R80 ;  /* 0x00000003ff507819 */ /* 0x000fe20000011650 */
[----:B------:R-:W-:Y:S01]  /*1780*/  IMAD.U32 R111, RZ, RZ, UR16 ;  /* 0x00000010ff6f7e24 */ /* 0x000fe2000f8e00ff */
[----:B------:R-:W-:Y:S01]  /*1790*/  @!P6 LDGSTS.E.BYPASS.LTC128B.128 [R16+0x4000], desc[UR30][R10.64+0x40] ;  /* 0x040000400a10efae */ /* 0x000fe2000b901d5e */
[----:B------:R-:W-:-:S02]  /*17a0*/  LEA R119, R119, UR4, 0x1 ;  /* 0x0000000477777c11 */ /* 0x000fc4000f8e08ff */
[----:B------:R-:W-:Y:S01]  /*17b0*/  LOP3.LUT R80, R13, R80, RZ, 0x3c, !PT ;  /* 0x000000500d507212 */ /* 0x000fe200078e3cff */
[----:B------:R2:W-:Y:S01]  /*17c0*/  @!P6 LDGSTS.E.BYPASS.LTC128B.128 [R16+0x5000], desc[UR30][R10.64+0x80] ;  /* 0x050000800a10efae */ /* 0x0005e2000b901d5e */
[----:B------:R-:W3:Y:S01]  /*17d0*/  @!P3 LDC.64 R4, c[0x0][0x220] ;  /* 0x00008800ff04bb82 */ /* 0x000ee20000000a00 */
[----:B------:R-:W-:Y:S01]  /*17e0*/  IMAD R13, R88, 0x200, R81 ;  /* 0x00000200580d7824 */ /* 0x000fe200078e0251 */
[----:B------:R-:W-:Y:S01]  /*17f0*/  LOP3.LUT R83, R83, 0x6, RZ, 0xc0, !PT ;  /* 0x0000000653537812 */ /* 0x000fe200078ec0ff */
[----:B------:R-:W-:Y:S02]  /*1800*/  @!P5 LDGSTS.E.BYPASS.LTC128B.128 [R14+0x3800], desc[UR30][R18.64] ;  /* 0x03800000120edfae */ /* 0x000fe4000b901d5e */
[----:B------:R-:W-:Y:S02]  /*1810*/  IMAD R13, R82, 0x20, R13 ;  /* 0x00000020520d7824 */ /* 0x000fe400078e020d */
[----:B------:R-:W-:Y:S02]  /*1820*/  @!P5 LDGSTS.E.BYPASS.LTC128B.128 [R14+0x4800], desc[UR30][R18.64+0x40] ;  /* 0x04800040120edfae */ /* 0x000fe4000b901d5e */
[----:B------:R-:W-:-:S02]  /*1830*/  IMAD.IADD R120, R80, 0x1, R13 ;  /* 0x0000000150787824 */ /* 0x000fc400078e020d */
[----:B------:R4:W-:Y:S03]  /*1840*/  @!P5 LDGSTS.E.BYPASS.LTC128B.128 [R14+0x5800], desc[UR30][R18.64+0x80] ;  /* 0x05800080120edfae */ /* 0x0009e6000b901d5e */
[----:B------:R-:W-:Y:S01]  /*1850*/  LEA R120, R120, UR4, 0x1 ;  /* 0x0000000478787c11 */ /* 0x000fe2000f8e08ff */
[----:B------:R-:W0:Y:S01]  /*1860*/  LDGDEPBAR ;  /* 0x00000000000079af */ /* 0x000e220000000000 */
[----:B--2---:R-:W-:Y:S02]  /*1870*/  IMAD.U32 R10, RZ, RZ, UR18 ;  /* 0x00000012ff0a7e24 */ /* 0x004fe4000f8e00ff */
[----:B------:R-:W-:Y:S01]  /*1880*/  IMAD.U32 R11, RZ, RZ, UR19 ;  /* 0x00000013ff0b7e24 */ /* 0x000fe2000f8e00ff */
[----:B------:R-:W-:Y:S01]  /*1890*/  UIMAD.WIDE.U32 UR18, UR6, 0x20, URZ ;  /* 0x00000020061278a5 */ /* 0x000fe2000f8e003f */
[----:B------:R-:W-:Y:S01]  /*18a0*/  IMAD.U32 R11, RZ, RZ, UR11 ;  /* 0x0000000bff0b7e24 */ /* 0x000fe2000f8e00ff */
[----:B------:R-:W-:-:S04]  /*18b0*/  LEA R8, P0, R10, R108, 0x6 ;  /* 0x0000006c0a087211 */ /* 0x000fc800078030ff */
[----:B------:R-:W-:Y:S01]  /*18c0*/  LEA.HI.X R11, R10, R125, R11, 0x6, P0 ;  /* 0x0000007d0a0b7211 */ /* 0x000fe200000f340b */
[----:B------:R-:W-:Y:S01]  /*18d0*/  IMAD.U32 R10, RZ, RZ, UR10 ;  /* 0x0000000aff0a7e24 */ /* 0x000fe2000f8e00ff */
[----:B------:R-:W-:Y:S01]  /*18e0*/  @!P3 IADD3 R9, P0, R8, UR18, RZ ;  /* 0x000000120809bc10 */ /* 0x000fe2000ff1e0ff */
[----:B------:R-:W-:-:S04]  /*18f0*/  DEPBAR.LE SB0, 0x0 ;  /* 0x000080000000791a */ /* 0x000fc80000000000 */
[----:B------:R-:W-:Y:S01]  /*1900*/  BAR.SYNC.DEFER_BLOCKING 0x0 ;  /* 0x0000000000007b1d */ /* 0x000fe20000010000 */
[C---:B-1----:R-:W-:Y:S02]  /*1910*/  @!P4 LEA R6, P1, R8.reuse, R6, 0x1 ;  /* 0x000000060806c211 */ /* 0x042fe400078208ff */
[----:B------:R-:W-:Y:S02]  /*1920*/  @!P3 IADD3.X R10, R11, UR19, R10, P0, !PT ;  /* 0x000000130b0abc10 */ /* 0x000fe400087fe40a */
[----:B------:R-:W-:Y:S02]  /*1930*/  @!P4 LEA.HI.X R7, R8, R7, R11, 0x1, P1 ;  /* 0x000000070807c211 */ /* 0x000fe400008f0c0b */
[----:B---3--:R-:W-:Y:S02]  /*1940*/  @!P3 LEA R4, P0, R9, R4, 0x1 ;  /* 0x000000040904b211 */ /* 0x008fe400078008ff */
[----:B------:R-:W-:Y:S01]  /*1950*/  LOP3.LUT P1, RZ, R3, 0x2, RZ, 0xc0, !PT ;  /* 0x0000000203ff7812 */ /* 0x000fe2000782c0ff */
[----:B------:R-:W-:Y:S01]  /*1960*/  IMAD.MOV.U32 R3, RZ, RZ, 0x10 ;  /* 0x00000010ff037424 */ /* 0x000fe200078e00ff */
[----:B------:R-:W-:-:S02]  /*1970*/  @!P3 LEA.HI.X R5, R9, R5, R10, 0x1, P0 ;  /* 0x000000050905b211 */ /* 0x000fc400000f0c0a */
[----:B------:R-:W-:Y:S01]  /*1980*/  LOP3.LUT P0, RZ, R0, 0x2, RZ, 0xc0, !PT ;  /* 0x0000000200ff7812 */ /* 0x000fe2000780c0ff */
[----:B------:R-:W-:Y:S01]  /*1990*/  IMAD.MOV.U32 R0, RZ, RZ, 0x20 ;  /* 0x00000020ff007424 */ /* 0x000fe200078e00ff */
[----:B------:R-:W-:-:S04]  /*19a0*/  SEL R3, R3, 0xfffffff0, !P1 ;  /* 0xfffffff003037807 */ /* 0x000fc80004800000 */
[----:B------:R-:W-:Y:S01]  /*19b0*/  SEL R0, R0, 0xffffffe0, !P0 ;  /* 0xffffffe000007807 */ /* 0x000fe20004000000 */
[----:B------:R-:W-:Y:S01]  /*19c0*/  IMAD R118, R3, 0x2, R120 ;  /* 0x0000000203767824 */ /* 0x000fe200078e0278 */
[----:B------:R-:W-:Y:S03]  /*19d0*/  @P4 STS [R121+0x6000], RZ ;  /* 0x006000ff79004388 */ /* 0x000fe60000000800 */
[----:B------:R-:W-:Y:S02]  /*19e0*/  IMAD.IADD R116, R119, 0x1, R0 ;  /* 0x0000000177747824 */ /* 0x000fe400078e0200 */
[----:B------:R-:W-:Y:S01]  /*19f0*/  IMAD.U32 R0, RZ, RZ, UR34 ;  /* 0x00000022ff007e24 */ /* 0x000fe2000f8e00ff */
[----:B------:R-:W-:Y:S03]  /*1a00*/  @P4 STS [R121+0x6004], RZ ;  /* 0x006004ff79004388 */ /* 0x000fe60000000800 */
[----:B------:R-:W-:Y:S01]  /*1a10*/  IMAD R0, R0, 0x40, R83 ;  /* 0x0000004000007824 */ /* 0x000fe200078e0253 */
        /* <DEDUP_REMOVED lines=19> */
[----:B------:R-:W2:Y:S04]  /*1b50*/  LDSM.16.M88.4 R20, [R119+0x3000] ;  /* 0x003000007714783b */ /* 0x000ea80000000200 */
[----:B----4-:R-:W3:Y:S04]  /*1b60*/  LDSM.16.M88.4 R12, [R119+0x3400] ;  /* 0x00340000770c783b */ /* 0x010ee80000000200 */
[----:B------:R-:W4:Y:S04]  /*1b70*/  LDSM.16.M88.4 R56, [R119+0x3800] ;  /* 0x003800007738783b */ /* 0x000f280000000200 */
[----:B------:R-:W5:Y:S04]  /*1b80*/  LDSM.16.M88.4 R68, [R119+0x3c00] ;  /* 0x003c00007744783b */ /* 0x000f680000000200 */
[----:B------:R-:W-:Y:S04]  /*1b90*/  LDSM.16.M88.4 R44, [R118] ;  /* 0x00000000762c783b */ /* 0x000fe80000000200 */
[----:B------:R-:W5:Y:S04]  /*1ba0*/  LDSM.16.M88.4 R32, [R116+0x3000] ;  /* 0x003000007420783b */ /* 0x000f680000000200 */
[----:B------:R-:W5:Y:S04]  /*1bb0*/  LDSM.16.M88.4 R28, [R116+0x3400] ;  /* 0x00340000741c783b */ /* 0x000f680000000200 */
[----:B-1----:R-:W1:Y:S04]  /*1bc0*/  LDSM.16.M88.4 R4, [R116+0x3800] ;  /* 0x003800007404783b */ /* 0x002e680000000200 */
[----:B------:R-:W1:Y:S04]  /*1bd0*/  LDSM.16.M88.4 R64, [R116+0x3c00] ;  /* 0x003c00007440783b */ /* 0x000e680000000200 */
[----:B------:R-:W-:Y:S01]  /*1be0*/  LDSM.16.M88.4 R8, [R120+0x1000] ;  /* 0x001000007808783b */ /* 0x000fe20000000200 */
[C---:B--2---:R-:W-:Y:S03]  /*1bf0*/  HMMA.16816.F32.BF16 R24, R48.reuse, R20, RZ ;  /* 0x000000143018723c */ /* 0x044fe600000418ff */
[----:B------:R-:W2:Y:S04]  /*1c00*/  LDSM.16.M88.4 R40, [R119+0x4000] ;  /* 0x004000007728783b */ /* 0x000ea80000000200 */
[----:B------:R-:W2:Y:S01]  /*1c10*/  LDSM.16.M88.4 R36, [R119+0x4400] ;  /* 0x004400007724783b */ /* 0x000ea20000000200 */
[C---:B---3--:R-:W-:Y:S03]  /*1c20*/  HMMA.16816.F32.BF16 R16, R48.reuse, R12, RZ ;  /* 0x0000000c3010723c */ /* 0x048fe600000418ff */
[----:B------:R-:W-:Y:S03]  /*1c30*/  LDSM.16.M88.4 R72, [R118+0x1000] ;  /* 0x001000007648783b */ /* 0x000fe60000000200 */
[C---:B------:R-:W-:Y:S01]  /*1c40*/  HMMA.16816.F32.BF16 R12, R48.reuse, R14, RZ ;  /* 0x0000000e300c723c */ /* 0x040fe200000418ff */
[----:B------:R-:W-:Y:S04]  /*1c50*/  LDSM.16.M88.4 R76, [R116+0x4400] ;  /* 0x00440000744c783b */ /* 0x000fe80000000200 */
[----:B------:R-:W0:Y:S01]  /*1c60*/  LDGDEPBAR ;  /* 0x00000000000079af */ /* 0x000e220000000000 */
[C---:B----4-:R-:W-:Y:S06]  /*1c70*/  HMMA.16816.F32.BF16 R60, R48.reuse, R56, RZ ;  /* 0x00000038303c723c */ /* 0x050fec00000418ff */
[C---:B------:R-:W-:Y:S06]  /*1c80*/  HMMA.16816.F32.BF16 R20, R48.reuse, R22, RZ ;  /* 0x000000163014723c */ /* 0x040fec00000418ff */
[C---:B------:R-:W-:Y:S06]  /*1c90*/  HMMA.16816.F32.BF16 R56, R48.reuse, R58, RZ ;  /* 0x0000003a3038723c */ /* 0x040fec00000418ff */
[C---:B-----5:R-:W-:Y:S06]  /*1ca0*/  HMMA.16816.F32.BF16 R52, R48.reuse, R68, RZ ;  /* 0x000000443034723c */ /* 0x060fec00000418ff */
[----:B------:R-:W-:Y:S01]  /*1cb0*/  HMMA.16816.F32.BF16 R48, R48, R70, RZ ;  /* 0x000000463030723c */ /* 0x000fe200000418ff */
[----:B------:R-:W-:Y:S05]  /*1cc0*/  LDSM.16.M88.4 R68, [R116+0x4800] ;  /* 0x004800007444783b */ /* 0x000fea0000000200 */
[C---:B------:R-:W-:Y:S06]  /*1cd0*/  HMMA.16816.F32.BF16 R24, R44.reuse, R32, R24 ;  /* 0x000000202c18723c */ /* 0x040fec0000041818 */
[C---:B------:R-:W-:Y:S06]  /*1ce0*/  HMMA.16816.F32.BF16 R16, R44.reuse, R28, R16 ;  /* 0x0000001c2c10723c */ /* 0x040fec0000041810 */
[C---:B------:R-:W-:Y:S01]  /*1cf0*/  HMMA.16816.F32.BF16 R12, R44.reuse, R30, R12 ;  /* 0x0000001e2c0c723c */ /* 0x040fe2000004180c */
[----:B------:R-:W3:Y:S05]  /*1d00*/  LDSM.16.M88.4 R28, [R119+0x4c00] ;  /* 0x004c0000771c783b */ /* 0x000eea0000000200 */
[C---:B------:R-:W-:Y:S01]  /*1d10*/  HMMA.16816.F32.BF16 R20, R44.reuse, R34, R20 ;  /* 0x000000222c14723c */ /* 0x040fe20000041814 */
[----:B------:R-:W-:Y:S05]  /*1d20*/  LDSM.16.M88.4 R32, [R119+0x4800] ;  /* 0x004800007720783b */ /* 0x000fea0000000200 */
[C---:B-1----:R-:W-:Y:S06]  /*1d30*/  HMMA.16816.F32.BF16 R60, R44.reuse, R4, R60 ;  /* 0x000000042c3c723c */ /* 0x042fec000004183c */
[C---:B------:R-:W-:Y:S01]  /*1d40*/  HMMA.16816.F32.BF16 R56, R44.reuse, R6, R56 ;  /* 0x000000062c38723c */ /* 0x040fe20000041838 */
[----:B------:R-:W1:Y:S05]  /*1d50*/  LDSM.16.M88.4 R4, [R116+0x4000] ;  /* 0x004000007404783b */ /* 0x000e6a0000000200 */
[C---:B------:R-:W-:Y:S06]  /*1d60*/  HMMA.16816.F32.BF16 R52, R44.reuse, R64, R52 ;  /* 0x000000402c34723c */ /* 0x040fec0000041834 */
[----:B------:R-:W-:Y:S01]  /*1d70*/  HMMA.16816.F32.BF16 R48, R44, R66, R48 ;  /* 0x000000422c30723c */ /* 0x000fe20000041830 */
[----:B------:R-:W4:Y:S04]  /*1d80*/  LDSM.16.M88.4 R64, [R116+0x4c00] ;  /* 0x004c00007440783b */ /* 0x000f280000000200 */
[----:B------:R-:W-:Y:S01]  /*1d90*/  LDSM.16.M88.4 R44, [R120+0x2000] ;  /* 0x00200000782c783b */ /* 0x000fe20000000200 */
[C---:B--2---:R-:W-:Y:S06]  /*1da0*/  HMMA.16816.F32.BF16 R24, R8.reuse, R40, R24 ;  /* 0x000000280818723c */ /* 0x044fec0000041818 */
[C---:B------:R-:W-:Y:S01]  /*1db0*/  HMMA.16816.F32.BF16 R20, R8.reuse, R42, R20 ;  /* 0x0000002a0814723c */ /* 0x040fe20000041814 */
[----:B------:R-:W2:Y:S05]  /*1dc0*/  LDSM.16.M88.4 R40, [R119+0x5000] ;  /* 0x005000007728783b */ /* 0x000eaa0000000200 */
[C---:B------:R-:W-:Y:S06]  /*1dd0*/  HMMA.16816.F32.BF16 R16, R8.reuse, R36, R16 ;  /* 0x000000240810723c */ /* 0x040fec0000041810 */
[C---:B------:R-:W-:Y:S01]  /*1de0*/  HMMA.16816.F32.BF16 R12, R8.reuse, R38, R12 ;  /* 0x00000026080c723c */ /* 0x040fe2000004180c */
[----:B------:R-:W5:Y:S05]  /*1df0*/  LDSM.16.M88.4 R36, [R119+0x5400] ;  /* 0x005400007724783b */ /* 0x000f6a0000000200 */
[C---:B---3--:R-:W-:Y:S06]  /*1e00*/  HMMA.16816.F32.BF16 R52, R8.reuse, R28, R52 ;  /* 0x0000001c0834723c */ /* 0x048fec0000041834 */
[----:B------:R-:W-:Y:S01]  /*1e10*/  HMMA.16816.F32.BF16 R48, R8, R30, R48 ;  /* 0x0000001e0830723c */ /* 0x000fe20000041830 */
[----:B------:R-:W3:Y:S05]  /*1e20*/  LDSM.16.M88.4 R28, [R119+0x5c00] ;  /* 0x005c0000771c783b */ /* 0x000eea0000000200 */
[----:B-1----:R-:W-:Y:S06]  /*1e30*/  HMMA.16816.F32.BF16 R24, R72, R4, R24 ;  /* 0x000000044818723c */ /* 0x002fec0000041818 */
[C---:B------:R-:W-:Y:S06]  /*1e40*/  HMMA.16816.F32.BF16 R56, R8.reuse, R34, R56 ;  /* 0x000000220838723c */ /* 0x040fec0000041838 */
[----:B------:R-:W-:Y:S01]  /*1e50*/  HMMA.16816.F32.BF16 R60, R8, R32, R60 ;  /* 0x00000020083c723c */ /* 0x000fe2000004183c */
[----:B------:R-:W-:Y:S04]  /*1e60*/  LDSM.16.M88.4 R8, [R116+0x5000] ;  /* 0x005000007408783b */ /* 0x000fe80000000200 */
[----:B------:R-:W-:Y:S01]  /*1e70*/  LDSM.16.M88.4 R32, [R119+0x5800] ;  /* 0x005800007720783b */ /* 0x000fe20000000200 */
[C---:B------:R-:W-:Y:S03]  /*1e80*/  HMMA.16816.F32.BF16 R20, R72.reuse, R6, R20 ;  /* 0x000000064814723c */ /* 0x040fe60000041814 */
[----:B------:R-:W1:Y:S03]  /*1e90*/  LDSM.16.M88.4 R4, [R118+0x2000] ;  /* 0x002000007604783b */ /* 0x000e660000000200 */
[C---:B------:R-:W-:Y:S06]  /*1ea0*/  HMMA.16816.F32.BF16 R16, R72.reuse, R76, R16 ;  /* 0x0000004c4810723c */ /* 0x040fec0000041810 */
[C---:B----4-:R-:W-:Y:S06]  /*1eb0*/  HMMA.16816.F32.BF16 R52, R72.reuse, R64, R52 ;  /* 0x000000404834723c */ /* 0x050fec0000041834 */
[C---:B------:R-:W-:Y:S01]  /*1ec0*/  HMMA.16816.F32.BF16 R64, R72.reuse, R66, R48 ;  /* 0x000000424840723c */ /* 0x040fe20000041830 */
[----:B------:R-:W4:Y:S05]  /*1ed0*/  LDSM.16.M88.4 R48, [R116+0x5400] ;  /* 0x005400007430783b */ /* 0x000f2a0000000200 */
[----:B------:R-:W-:Y:S06]  /*1ee0*/  HMMA.16816.F32.BF16 R12, R72, R78, R12 ;  /* 0x0000004e480c723c */ /* 0x000fec000004180c */
[----:B--2---:R-:W-:Y:S06]  /*1ef0*/  HMMA.16816.F32.BF16 R24, R44, R40, R24 ;  /* 0x000000282c18723c */ /* 0x004fec0000041818 */
[C---:B------:R-:W-:Y:S06]  /*1f00*/  HMMA.16816.F32.BF16 R56, R72.reuse, R70, R56 ;  /* 0x000000464838723c */ /* 0x040fec0000041838 */
[----:B------:R-:W-:Y:S06]  /*1f10*/  HMMA.16816.F32.BF16 R60, R72, R68, R60 ;  /* 0x00000044483c723c */ /* 0x000fec000004183c */
[C---:B------:R-:W-:Y:S06]  /*1f20*/  HMMA.16816.F32.BF16 R20, R44.reuse, R42, R20 ;  /* 0x0000002a2c14723c */ /* 0x040fec0000041814 */
[C---:B-----5:R-:W-:Y:S01]  /*1f30*/  HMMA.16816.F32.BF16 R40, R44.reuse, R36, R16 ;  /* 0x000000242c28723c */ /* 0x060fe20000041810 */
[----:B------:R-:W2:Y:S05]  /*1f40*/  LDSM.16.M88.4 R16, [R116+0x5800] ;  /* 0x005800007410783b */ /* 0x000eaa0000000200 */
[C---:B---3--:R-:W-:Y:S06]  /*1f50*/  HMMA.16816.F32.BF16 R52, R44.reuse, R28, R52 ;  /* 0x0000001c2c34723c */ /* 0x048fec0000041834 */
[----:B------:R-:W-:Y:S01]  /*1f60*/  HMMA.16816.F32.BF16 R64, R44, R30, R64 ;  /* 0x0000001e2c40723c */ /* 0x000fe20000041840 */
[----:B------:R-:W3:Y:S01]  /*1f70*/  LDSM.16.M88.4 R28, [R116+0x5c00] ;  /* 0x005c0000741c783b */ /* 0x000ee20000000200 */
[----:B------:R-:W-:-:S04]  /*1f80*/  DEPBAR.LE SB0, 0x0 ;  /* 0x000080000000791a */ /* 0x000fc80000000000 */
[----:B------:R-:W-:Y:S06]  /*1f90*/  HMMA.16816.F32.BF16 R12, R44, R38, R12 ;  /* 0x000000262c0c723c */ /* 0x000fec000004180c */
[----:B-1----:R-:W-:Y:S06]  /*1fa0*/  HMMA.16816.F32.BF16 R24, R4, R8, R24 ;  /* 0x000000080418723c */ /* 0x002fec0000041818 */
[----:B------:R-:W-:Y:S01]  /*1fb0*/  HMMA.16816.F32.BF16 R56, R44, R34, R56 ;  /* 0x000000222c38723c */ /* 0x000fe20000041838 */
[----:B------:R-:W-:-:S04]  /*1fc0*/  LEA R9, R88, UR15, 0x4 ;  /* 0x0000000f58097c11 */ /* 0x000fc8000f8e20ff */
[----:B------:R-:W-:Y:S01]  /*1fd0*/  IADD3 R8, R9, 0x1, R128 ;  /* 0x0000000109087810 */ /* 0x000fe20007ffe080 */
[----:B------:R-:W-:Y:S01]  /*1fe0*/  HMMA.16816.F32.BF16 R60, R44, R32, R60 ;  /* 0x000000202c3c723c */ /* 0x000fe2000004183c */
[----:B------:R-:W-:Y:S02]  /*1ff0*/  VIADD R9, R0, 0x8 ;  /* 0x0000000800097836 */ /* 0x000fe40000000000 */
[----:B------:R-:W-:-:S03]  /*2000*/  IADD3 R8, R111, -UR28, R8 ;  /* 0x8000001c6f087c10 */ /* 0x000fc6000fffe008 */
[C---:B------:R-:W-:Y:S06]  /*2010*/  HMMA.16816.F32.BF16 R20, R4.reuse, R10, R20 ;  /* 0x0000000a0414723c */ /* 0x040fec0000041814 */
[C---:B----4-:R-:W-:Y:S01]  /*2020*/  HMMA.16816.F32.BF16 R40, R4.reuse, R48, R40 ;  /* 0x000000300428723c */ /* 0x050fe20000041828 */
[----:B------:R-:W-:Y:S02]  /*2030*/  VIADD R10, R8, UR14 ;  /* 0x0000000e080a7c36 */ /* 0x000fe40008000000 */
[C---:B------:R-:W-:Y:S02]  /*2040*/  VIADD R8, R0.reuse, 0x1 ;  /* 0x0000000100087836 */ /* 0x040fe40000000000 */
[----:B------:R-:W-:Y:S01]  /*2050*/  VIADD R11, R0, 0x19 ;  /* 0x00000019000b7836 */ /* 0x000fe20000000000 */
[C---:B------:R-:W-:Y:S01]  /*2060*/  VIMNMX R112, R10.reuse, UR16, PT ;  /* 0x000000100a707c48 */ /* 0x040fe2000bfe0100 */
[----:B------:R-:W-:Y:S01]  /*2070*/  HMMA.16816.F32.BF16 R12, R4, R50, R12 ;  /* 0x00000032040c723c */ /* 0x000fe2000004180c */
[----:B------:R-:W-:Y:S01]  /*2080*/  VIADDMNMX R111, R10, 0x8, R111, PT ;  /* 0x000000080a6f7846 */ /* 0x000fe2000380016f */
[----:B------:R-:W-:Y:S01]  /*2090*/  VIADD R10, R0, 0x21 ;  /* 0x00000021000a7836 */ /* 0x000fe20000000000 */
[----:B------:R-:W-:-:S02]  /*20a0*/  ISETP.GE.AND P4, PT, R8, R112, PT ;  /* 0x000000700800720c */ /* 0x000fc40003f86270 */
[-C--:B------:R-:W-:Y:S01]  /*20b0*/  ISETP.GE.AND P3, PT, R8, R111.reuse, PT ;  /* 0x0000006f0800720c */ /* 0x080fe20003f66270 */
[C---:B------:R-:W-:Y:S01]  /*20c0*/  VIADD R8, R0.reuse, 0x9 ;  /* 0x0000000900087836 */ /* 0x040fe20000000000 */
[-C--:B------:R-:W-:Y:S01]  /*20d0*/  ISETP.GE.AND P0, PT, R0, R112.reuse, PT ;  /* 0x000000700000720c */ /* 0x080fe20003f06270 */
[C---:B--2---:R-:W-:Y:S01]  /*20e0*/  HMMA.16816.F32.BF16 R56, R4.reuse, R18, R56 ;  /* 0x000000120438723c */ /* 0x044fe20000041838 */
[-C--:B------:R-:W-:Y:S02]  /*20f0*/  ISETP.GE.AND P6, PT, R9, R112.reuse, PT ;  /* 0x000000700900720c */ /* 0x080fe40003fc6270 */
[----:B------:R-:W-:Y:S02]  /*2100*/  FSEL R25, R25, -INF , !P4 ;  /* 0xff80000019197808 */ /* 0x000fe40006000000 */
[----:B------:R-:W-:Y:S01]  /*2110*/  ISETP.GE.AND P5, PT, R8, R112, PT ;  /* 0x000000700800720c */ /* 0x000fe20003fa6270 */
[C---:B------:R-:W-:Y:S01]  /*2120*/  HMMA.16816.F32.BF16 R60, R4.reuse, R16, R60 ;  /* 0x00000010043c723c */ /* 0x040fe2000004183c */
[----:B------:R-:W-:Y:S01]  /*2130*/  FSEL R19, R24, -INF , !P0 ;  /* 0xff80000018137808 */ /* 0x000fe20004000000 */
[----:B------:R-:W-:Y:S01]  /*2140*/  VIADD R18, R0, 0x31 ;  /* 0x0000003100127836 */ /* 0x000fe20000000000 */
[----:B------:R-:W-:Y:S01]  /*2150*/  ISETP.GE.AND P1, PT, R8, R111, PT ;  /* 0x0000006f0800720c */ /* 0x000fe20003f26270 */
[----:B------:R-:W-:Y:S01]  /*2160*/  VIADD R8, R0, 0x10 ;  /* 0x0000001000087836 */ /* 0x000fe20000000000 */
[----:B------:R-:W-:Y:S01]  /*2170*/  FSEL R33, R20, -INF , !P6 ;  /* 0xff80000014217808 */ /* 0x000fe20007000000 */
[C---:B---3--:R-:W-:Y:S01]  /*2180*/  HMMA.16816.F32.BF16 R52, R4.reuse, R28, R52 ;  /* 0x0000001c0434723c */ /* 0x048fe20000041834 */
[----:B------:R-:W-:Y:S01]  /*2190*/  FMNMX.FTZ R24, R19, R25, !PT ;  /* 0x0000001913187209 */ /* 0x000fe20007810000 */
[C---:B------:R-:W-:Y:S01]  /*21a0*/  VIADD R17, R0.reuse, 0x11 ;  /* 0x0000001100117836 */ /* 0x040fe20000000000 */
[-C--:B------:R-:W-:Y:S01]  /*21b0*/  ISETP.GE.AND P2, PT, R9, R111.reuse, PT ;  /* 0x0000006f0900720c */ /* 0x080fe20003f46270 */
[C---:B------:R-:W-:Y:S01]  /*21c0*/  VIADD R16, R0.reuse, 0x20 ;  /* 0x0000002000107836 */ /* 0x040fe20000000000 */
[----:B------:R-:W-:Y:S01]  /*21d0*/  FSEL R9, R27, -INF , !P3 ;  /* 0xff8000001b097808 */ /* 0x000fe20005800000 */
[----:B------:R-:W-:Y:S01]  /*21e0*/  HMMA.16816.F32.BF16 R64, R4, R30, R64 ;  /* 0x0000001e0440723c */ /* 0x000fe20000041840 */
[----:B------:R-:W-:-:S02]  /*21f0*/  ISETP.GE.AND P3, PT, R0, R111, PT ;  /* 0x0000006f0000720c */ /* 0x000fc40003f66270 */
[----:B------:R-:W-:Y:S02]  /*2200*/  ISETP.GE.AND P4, PT, R8, R112, PT ;  /* 0x000000700800720c */ /* 0x000fe40003f86270 */
[----:B------:R-:W-:Y:S02]  /*2210*/  FSEL R35, R21, -INF , !P5 ;  /* 0xff80000015237808 */ /* 0x000fe40006800000 */
[----:B------:R-:W-:Y:S01]  /*2220*/  FMNMX.FTZ R24, R33, R24, !PT ;  /* 0x0000001821187209 */ /* 0x000fe20007810000 */
[----:B------:R-:W-:Y:S01]  /*2230*/  VIADD R5, R0, 0x18 ;  /* 0x0000001800057836 */ /* 0x000fe20000000000 */
[----:B------:R-:W-:Y:S01]  /*2240*/  FSEL R7, R26, -INF , !P3 ;  /* 0xff8000001a077808 */ /* 0x000fe20005800000 */
[C---:B------:R-:W-:Y:S01]  /*2250*/  VIADD R6, R0.reuse, 0x29 ;  /* 0x0000002900067836 */ /* 0x040fe20000000000 */
[----:B------:R-:W-:Y:S01]  /*2260*/  ISETP.GE.AND P3, PT, R17, R112, PT ;  /* 0x000000701100720c */ /* 0x000fe20003f66270 */
[----:B------:R-:W-:Y:S01]  /*2270*/  VIADD R4, R0, 0x30 ;  /* 0x0000003000047836 */ /* 0x000fe20000000000 */
[----:B------:R-:W-:-:S02]  /*2280*/  FSEL R27, R40, -INF , !P4 ;  /* 0xff800000281b7808 */ /* 0x000fc40006000000 */
[----:B------:R-:W-:Y:S01]  /*2290*/  FMNMX.FTZ R24, R35, R24, !PT ;  /* 0x0000001823187209 */ /* 0x000fe20007810000 */
[----:B------:R-:W-:Y:S01]  /*22a0*/  BAR.SYNC.DEFER_BLOCKING 0x0 ;  /* 0x0000000000007b1d */ /* 0x000fe20000010000 */
        /* <DEDUP_REMOVED lines=10> */
[----:B------:R-:W-:Y:S01]  /*2350*/  ISETP.GE.AND P0, PT, R8, R111, PT ;  /* 0x0000006f0800720c */ /* 0x000fe20003f06270 */
[----:B------:R-:W-:Y:S01]  /*2360*/  VIADD R8, R0, 0x28 ;  /* 0x0000002800087836 */ /* 0x000fe20000000000 */
[----:B------:R-:W-:Y:S01]  /*2370*/  ISETP.GE.AND P3, PT, R10, R112, PT ;  /* 0x000000700a00720c */ /* 0x000fe20003f66270 */
[----:B------:R-:W-:Y:S01]  /*2380*/  VIADD R0, R0, 0x39 ;  /* 0x0000003900007836 */ /* 0x000fe20000000000 */
        /* <DEDUP_REMOVED lines=15> */
[----:B------:R-:W-:Y:S02]  /*2480*/  PLOP3.LUT P1, PT, PT, PT, UP0, 0x80, 0x0 ;  /* 0x000000000000781c */ /* 0x000fe40003f2f008 */
[----:B------:R-:W-:Y:S02]  /*2490*/  ISETP.GE.AND P4, PT, R12, R112, PT ;  /* 0x000000700c00720c */ /* 0x000fe40003f86270 */
[----:B------:R-:W-:Y:S02]  /*24a0*/  FSEL R20, R53, -INF , !P3 ;  /* 0xff80000035147808 */ /* 0x000fe40005800000 */
[----:B------:R-:W-:-:S02]  /*24b0*/  FMNMX.FTZ R39, R21, R24, !PT ;  /* 0x0000001815277209 */ /* 0x000fc40007810000 */
[----:B------:R-:W-:Y:S02]  /*24c0*/  FSEL R37, R22, -INF , !P2 ;  /* 0xff80000016257808 */ /* 0x000fe40005000000 */
[----:B------:R-:W-:Y:S02]  /*24d0*/  ISETP.GE.AND P3, PT, R0, R112, PT ;  /* 0x000000700000720c */ /* 0x000fe40003f66270 */
[----:B------:R-:W-:Y:S02]  /*24e0*/  FSEL R22, R64, -INF , !P4 ;  /* 0xff80000040167808 */ /* 0x000fe40006000000 */
[----:B------:R-:W-:Y:S02]  /*24f0*/  FMNMX.FTZ R39, R20, R39, !PT ;  /* 0x0000002714277209 */ /* 0x000fe40007810000 */
[----:B------:R-:W-:Y:S02]  /*2500*/  FSEL R23, R65, -INF , !P3 ;  /* 0xff80000041177808 */ /* 0x000fe40005800000 */
[----:B------:R-:W-:-:S02]  /*2510*/  FMNMX.FTZ R24, R22, R39, !PT ;  /* 0x0000002716187209 */ /* 0x000fc40007810000 */
[----:B------:R-:W-:Y:S02]  /*2520*/  FMNMX.FTZ R26, R7, R9, !PT ;  /* 0x00000009071a7209 */ /* 0x000fe40007810000 */
[----:B------:R-:W-:Y:S01]  /*2530*/  FMNMX.FTZ R39, R23, R24, !PT ;  /* 0x0000001817277209 */ /* 0x000fe20007810000 */
        /* <DEDUP_REMOVED lines=25> */
.L_x_879:
[----:B------:R-:W-:Y:S01]  /*26d0*/  FMNMX.FTZ R26, R37, R26, !PT ;  /* 0x0000001a251a7209 */ /* 0x000fe20007810000 */
[----:B------:R-:W2:Y:S01]  /*26e0*/  SHFL.BFLY PT, R24, R39, 0x2, 0x1f ;  /* 0x0c401f0027187f89 */ /* 0x000ea200000e0000 */
[-C--:B------:R-:W-:Y:S01]  /*26f0*/  ISETP.GE.AND P2, PT, R17, R111.reuse, PT ;  /* 0x0000006f1100720c */ /* 0x080fe20003f46270 */
[----:B------:R-:W-:Y:S01]  /*2700*/  IMAD.U32 R85, RZ, RZ, UR27 ;  /* 0x0000001bff557e24 */ /* 0x000fe2000f8e00ff */
[----:B------:R-:W-:Y:S01]  /*2710*/  FSEL R17, R42, -INF , !P0 ;  /* 0xff8000002a117808 */ /* 0x000fe20004000000 */
[----:B------:R-:W-:Y:S01]  /*2720*/  USHF.L.U32 UR10, UR34, 0x1, URZ ;  /* 0x00000001220a7899 */ /* 0x000fe2000800063f */
[----:B------:R-:W-:Y:S01]  /*2730*/  FMNMX.FTZ R26, R29, R26, !PT ;  /* 0x0000001a1d1a7209 */ /* 0x000fe20007810000 */
[----:B------:R-:W-:Y:S01]  /*2740*/  IMAD R85, R85, 0x4, R88 ;  /* 0x0000000455557824 */ /* 0x000fe200078e0258 */
[-C--:B------:R-:W-:Y:S01]  /*2750*/  ISETP.GE.AND P0, PT, R5, R111.reuse, PT ;  /* 0x0000006f0500720c */ /* 0x080fe20003f06270 */
[----:B------:R-:W-:Y:S01]  /*2760*/  ULDC UR35, c[0x0][0x2ec] ;  /* 0x0000bb0000237ab9 */ /* 0x000fe20000000800 */
[----:B------:R-:W-:Y:S01]  /*2770*/  FSEL R5, R43, -INF , !P2 ;  /* 0xff8000002b057808 */ /* 0x000fe20005000000 */
[----:B------:R-:W-:Y:S01]  /*2780*/  IMAD.WIDE.U32 R134, R85, -0x326172a9, RZ ;  /* 0xcd9e8d5755867825 */ /* 0x000fe200078e00ff */
[----:B------:R-:W-:Y:S01]  /*2790*/  FMNMX.FTZ R26, R17, R26, !PT ;  /* 0x0000001a111a7209 */ /* 0x000fe20007810000 */
[----:B------:R-:W-:Y:S01]  /*27a0*/  UIADD3 UR19, UR33, -0x4498517b, URZ ;  /* 0xbb67ae8521137890 */ /* 0x000fe2000fffe03f */
[-C--:B------:R-:W-:Y:S01]  /*27b0*/  ISETP.GE.AND P2, PT, R11, R111.reuse, PT ;  /* 0x0000006f0b00720c */ /* 0x080fe20003f46270 */
[----:B------:R-:W-:Y:S01]  /*27c0*/  IMAD.WIDE.U32 R136, R84, -0x2daee0ad, RZ ;  /* 0xd2511f5354887825 */ /* 0x000fe200078e00ff */
[----:B------:R-:W-:Y:S01]  /*27d0*/  FSEL R11, R14, -INF , !P0 ;  /* 0xff8000000e0b7808 */ /* 0x000fe20004000000 */
[----:B------:R-:W-:Y:S01]  /*27e0*/  UIADD3 UR20, UR32, -0x61c88647, URZ ;  /* 0x9e3779b920147890 */ /* 0x000fe2000fffe03f */
[----:B------:R-:W-:Y:S01]  /*27f0*/  FMNMX.FTZ R26, R5, R26, !PT ;  /* 0x0000001a051a7209 */ /* 0x000fe20007810000 */
[----:B------:R-:W-:Y:S01]  /*2800*/  UIADD3 UR18, UR32, 0x3c6ef372, URZ ;  /* 0x3c6ef37220127890 */ /* 0x000fe2000fffe03f */
        /* <DEDUP_REMOVED lines=11> */
[----:B------:R-:W-:Y:S01]  /*28c0*/  UIADD3 UR5, UR33, -0x56f99767, URZ ;  /* 0xa906689921057890 */ /* 0x000fe2000fffe03f */
[-C--:B------:R-:W-:Y:S01]  /*28d0*/  ISETP.GE.AND P0, PT, R8, R111.reuse, PT ;  /* 0x0000006f0800720c */ /* 0x080fe20003f06270 */
[----:B------:R-:W-:Y:S01]  /*28e0*/  IMAD R117, R82, 0x20, R81 ;  /* 0x0000002052757824 */ /* 0x000fe200078e0251 */
[----:B------:R-:W-:Y:S01]  /*28f0*/  FSEL R113, R63, -INF , !P2 ;  /* 0xff8000003f717808 */ /* 0x000fe20005000000 */
[----:B------:R-:W-:Y:S01]  /*2900*/  UIADD3 UR21, UR32, -0x4ab325aa, URZ ;  /* 0xb54cda5620157890 */ /* 0x000fe2000fffe03f */
[----:B------:R-:W-:Y:S01]  /*2910*/  FMNMX.FTZ R10, R115, R10, !PT ;  /* 0x0000000a730a7209 */ /* 0x000fe20007810000 */
[----:B------:R-:W-:Y:S01]  /*2920*/  UIADD3 UR12, UR32, 0x1715609d, URZ ;  /* 0x1715609d200c7890 */ /* 0x000fe2000fffe03f */
[----:B--2---:R-:W-:Y:S01]  /*2930*/  FMNMX.FTZ R24, R39, R24, !PT ;  /* 0x0000001827187209 */ /* 0x004fe20007810000 */
[----:B------:R-:W2:Y:S01]  /*2940*/  LDC.U8 R110, c[0x0][0x388] ;  /* 0x0000e200ff6e7b82 */ /* 0x000ea20000000000 */
[-C--:B------:R-:W-:Y:S01]  /*2950*/  ISETP.GE.AND P2, PT, R6, R111.reuse, PT ;  /* 0x0000006f0600720c */ /* 0x080fe20003f46270 */
[----:B------:R-:W-:Y:S01]  /*2960*/  IMAD.IADD R117, R80, 0x1, R117 ;  /* 0x0000000150757824 */ /* 0x000fe200078e0275 */
[----:B------:R-:W-:Y:S01]  /*2970*/  FSEL R107, R58, -INF , !P0 ;  /* 0xff8000003a6b7808 */ /* 0x000fe20004000000 */
[----:B------:R-:W3:Y:S01]  /*2980*/  SHFL.BFLY PT, R39, R24, 0x1, 0x1f ;  /* 0x0c201f0018277f89 */ /* 0x000ee200000e0000 */
[----:B------:R-:W-:Y:S01]  /*2990*/  FMNMX.FTZ R6, R113, R10, !PT ;  /* 0x0000000a71067209 */ /* 0x000fe20007810000 */
[----:B------:R-:W-:Y:S01]  /*29a0*/  UIADD3 UR22, UR33, 0x646e171e, URZ ;  /* 0x646e171e21167890 */ /* 0x000fe2000fffe03f */
        /* <DEDUP_REMOVED lines=8> */
[----:B------:R-:W-:Y:S01]  /*2a30*/  FMNMX.FTZ R43, R95, R6, !PT ;  /* 0x000000065f2b7209 */ /* 0x000fe20007810000 */
[----:B--2---:R-:W-:Y:S01]  /*2a40*/  IMAD R97, R110, 0x10000, R110 ;  /* 0x000100006e617824 */ /* 0x004fe200078e026e */
[----:B------:R-:W-:Y:S02]  /*2a50*/  ISETP.GE.AND P2, PT, R0, R111, PT ;  /* 0x0000006f0000720c */ /* 0x000fe40003f46270 */
[----:B------:R-:W-:Y:S02]  /*2a60*/  FSEL R93, R66, -INF , !P0 ;  /* 0xff800000425d7808 */ /* 0x000fe40004000000 */
[----:B------:R-:W-:Y:S01]  /*2a70*/  FMNMX.FTZ R0, R94, R43, !PT ;  /* 0x0000002b5e007209 */ /* 0x000fe20007810000 */
[----:B------:R-:W-:Y:S01]  /*2a80*/  IMAD.U32 R43, RZ, RZ, UR10 ;  /* 0x0000000aff2b7e24 */ /* 0x000fe2000f8e00ff */
[----:B------:R-:W-:Y:S01]  /*2a90*/  FSEL R91, R67, -INF , !P2 ;  /* 0xff800000435b7808 */ /* 0x000fe20005000000 */
[----:B------:R-:W-:Y:S01]  /*2aa0*/  UIADD3 UR10, UR10, 0x1, URZ ;  /* 0x000000010a0a7890 */ /* 0x000fe2000fffe03f */
[----:B------:R-:W-:-:S02]  /*2ab0*/  FMNMX.FTZ R0, R93, R0, !PT ;  /* 0x000000005d007209 */ /* 0x000fc40007810000 */
[----:B------:R-:W-:Y:S02]  /*2ac0*/  LOP3.LUT R87, R2, UR32, RZ, 0x3c, !PT ;  /* 0x0000002002577c12 */ /* 0x000fe4000f8e3cff */
[----:B------:R-:W-:Y:S02]  /*2ad0*/  FMNMX.FTZ R0, R91, R0, !PT ;  /* 0x000000005b007209 */ /* 0x000fe40007810000 */
[----:B---3--:R-:W-:Y:S02]  /*2ae0*/  FMNMX.FTZ R2, R24, R39, !PT ;  /* 0x0000002718027209 */ /* 0x008fe40007810000 */
[----:B------:R-:W-:Y:S01]  /*2af0*/  LOP3.LUT R132, R135, R87, RZ, 0x3c, !PT ;  /* 0x0000005787847212 */ /* 0x000fe200078e3cff */
[----:B------:R-:W2:Y:S01]  /*2b00*/  SHFL.BFLY PT, R39, R0, 0x2, 0x1f ;  /* 0x0c401f0000277f89 */ /* 0x000ea200000e0000 */
[C---:B------:R-:W-:Y:S01]  /*2b10*/  FSETP.NEU.FTZ.AND P0, PT, R2.reuse, -INF , PT ;  /* 0xff8000000200780b */ /* 0x040fe20003f1d000 */
[----:B------:R-:W-:Y:S01]  /*2b20*/  FMUL.FTZ R96, R2, UR35 ;  /* 0x0000002302607c20 */ /* 0x000fe20008410000 */
[----:B------:R-:W-:Y:S01]  /*2b30*/  LOP3.LUT R4, R137, UR33, R43, 0x96, !PT ;  /* 0x0000002189047c12 */ /* 0x000fe2000f8e962b */
[----:B------:R-:W-:Y:S01]  /*2b40*/  IMAD.WIDE.U32 R132, R132, -0x2daee0ad, RZ ;  /* 0xd2511f5384847825 */ /* 0x000fe200078e00ff */
[----:B------:R-:W-:-:S02]  /*2b50*/  LEA R117, R117, UR4, 0x1 ;  /* 0x0000000475757c11 */ /* 0x000fc4000f8e08ff */
[----:B------:R-:W-:Y:S01]  /*2b60*/  FSEL R96, R96, RZ, P0 ;  /* 0x000000ff60607208 */ /* 0x000fe20000000000 */
[----:B------:R-:W-:Y:S01]  /*2b70*/  IMAD.WIDE.U32 R42, R4, -0x326172a9, RZ ;  /* 0xcd9e8d57042a7825 */ /* 0x000fe200078e00ff */
[----:B------:R-:W-:Y:S01]  /*2b80*/  LOP3.LUT R130, R133, UR19, R136, 0x96, !PT ;  /* 0x0000001385827c12 */ /* 0x000fe2000f8e9688 */
[----:B------:R-:W-:Y:S02]  /*2b90*/  LDSM.16.MT88.4 R56, [R117+0x7000] ;  /* 0x007000007538783b */ /* 0x000fe40000004200 */
[----:B------:R-:W-:Y:S01]  /*2ba0*/  FFMA.FTZ R90, R19, UR35, -R96 ;  /* 0x00000023135a7c23 */ /* 0x000fe20008010860 */
[----:B------:R-:W-:Y:S01]  /*2bb0*/  LOP3.LUT R4, R43, UR20, R134, 0x96, !PT ;  /* 0x000000142b047c12 */ /* 0x000fe2000f8e9686 */
[----:B------:R-:W-:-:S04]  /*2bc0*/  IMAD.WIDE.U32 R130, R130, -0x326172a9, RZ ;  /* 0xcd9e8d5782827825 */ /* 0x000fc800078e00ff */
[--C-:B------:R-:W-:Y:S01]  /*2bd0*/  FFMA.FTZ R89, R25, UR35, -R96.reuse ;  /* 0x0000002319597c23 */ /* 0x100fe20008010860 */
[--C-:B------:R-:W-:Y:S01]  /*2be0*/  FFMA.FTZ R30, R27, UR35, -R96.reuse ;  /* 0x000000231b1e7c23 */ /* 0x100fe20008010860 */
[----:B------:R-:W-:Y:S01]  /*2bf0*/  FFMA.FTZ R32, R35, UR35, -R96 ;  /* 0x0000002323207c23 */ /* 0x000fe20008010860 */
[----:B------:R-:W-:Y:S01]  /*2c00*/  IMAD.WIDE.U32 R24, R4, -0x2daee0ad, RZ ;  /* 0xd2511f5304187825 */ /* 0x000fe200078e00ff */
[----:B------:R-:W-:-:S03]  /*2c10*/  LOP3.LUT R38, R131, UR18, R42, 0x96, !PT ;  /* 0x0000001283267c12 */ /* 0x000fc6000f8e962a */
[----:B------:R-:W-:Y:S01]  /*2c20*/  FFMA.FTZ R33, R33, UR35, -R96 ;  /* 0x0000002321217c23 */ /* 0x000fe20008010860 */
[----:B------:R-:W-:Y:S01]  /*2c30*/  MUFU.EX2 R90, R90 ;  /* 0x0000005a005a7308 */ /* 0x000fe20000000800 */
[----:B------:R-:W-:Y:S01]  /*2c40*/  IMAD R86, R3, 0x2, R117 ;  /* 0x0000000203567824 */ /* 0x000fe200078e0275 */
[----:B------:R-:W-:Y:S01]  /*2c50*/  LOP3.LUT R4, R25, UR17, R132, 0x96, !PT ;  /* 0x0000001119047c12 */ /* 0x000fe2000f8e9684 */
[----:B------:R-:W-:Y:S01]  /*2c60*/  LDSM.16.MT88.4 R72, [R117+0x8000] ;  /* 0x008000007548783b */ /* 0x000fe20000004200 */
[----:B--2---:R-:W-:Y:S01]  /*2c70*/  FMNMX.FTZ R19, R0, R39, !PT ;  /* 0x0000002700137209 */ /* 0x004fe20007810000 */
[----:B------:R-:W-:-:S04]  /*2c80*/  IMAD.WIDE.U32 R38, R38, -0x2daee0ad, RZ ;  /* 0xd2511f5326267825 */ /* 0x000fc800078e00ff */
[----:B------:R-:W-:Y:S01]  /*2c90*/  FFMA.FTZ R104, R103, UR35, -R96 ;  /* 0x0000002367687c23 */ /* 0x000fe20008010860 */
[----:B------:R-:W-:Y:S01]  /*2ca0*/  LDSM.16.MT88.4 R48, [R86+0x6000] ;  /* 0x006000005630783b */ /* 0x000fe20000004200 */
[----:B------:R-:W-:Y:S01]  /*2cb0*/  MUFU.EX2 R33, R33 ;  /* 0x0000002100217308 */ /* 0x000fe20000000800 */
[----:B------:R-:W-:Y:S01]  /*2cc0*/  IMAD.WIDE.U32 R54, R4, -0x326172a9, RZ ;  /* 0xcd9e8d5704367825 */ /* 0x000fe200078e00ff */
[----:B------:R-:W-:Y:S01]  /*2cd0*/  LOP3.LUT R24, R39, UR15, R24, 0x96, !PT ;  /* 0x0000000f27187c12 */ /* 0x000fe2000f8e9618 */
[----:B------:R-:W2:Y:S02]  /*2ce0*/  SHFL.BFLY PT, R0, R19, 0x1, 0x1f ;  /* 0x0c201f0013007f89 */ /* 0x000ea400000e0000 */
[--C-:B------:R-:W-:Y:S01]  /*2cf0*/  FFMA.FTZ R105, R105, UR35, -R96.reuse ;  /* 0x0000002369697c23 */ /* 0x100fe20008010860 */
[----:B------:R-:W-:Y:S01]  /*2d00*/  FFMA.FTZ R103, R101, UR35, -R96 ;  /* 0x0000002365677c23 */ /* 0x000fe20008010860 */
[----:B------:R-:W-:Y:S01]  /*2d10*/  LOP3.LUT R4, R55, UR16, R130, 0x96, !PT ;  /* 0x0000001037047c12 */ /* 0x000fe2000f8e9682 */
[----:B------:R-:W-:Y:S01]  /*2d20*/  IMAD.WIDE.U32 R24, R24, -0x326172a9, RZ ;  /* 0xcd9e8d5718187825 */ /* 0x000fe200078e00ff */
[----:B------:R-:W3:Y:S01]  /*2d30*/  MUFU.EX2 R32, R32 ;  /* 0x0000002000207308 */ /* 0x000ee20000000800 */
[----:B------:R-:W-:Y:S02]  /*2d40*/  LDSM.16.MT88.4 R64, [R86+0x7000] ;  /* 0x007000005640783b */ /* 0x000fe40000004200 */
[----:B------:R-:W-:Y:S01]  /*2d50*/  FFMA.FTZ R100, R99, UR35, -R96 ;  /* 0x0000002363647c23 */ /* 0x000fe20008010860 */
        /* <DEDUP_REMOVED lines=8> */
[----:B------:R-:W-:Y:S01]  /*2de0*/  MUFU.EX2 R89, R89 ;  /* 0x0000005900597308 */ /* 0x000fe20000000800 */
[----:B------:R-:W4:Y:S01]  /*2df0*/  LDSM.16.MT88.4 R40, [R117+0x6000] ;  /* 0x006000007528783b */ /* 0x000f220000004200 */
[----:B------:R-:W-:Y:S01]  /*2e00*/  IMAD.WIDE.U32 R34, R4, -0x326172a9, RZ ;  /* 0xcd9e8d5704227825 */ /* 0x000fe200078e00ff */
[----:B------:R-:W-:-:S04]  /*2e10*/  LOP3.LUT R6, R55, UR5, R26, 0x96, !PT ;  /* 0x0000000537067c12 */ /* 0x000fc8000f8e961a */
[----:B------:R-:W-:Y:S01]  /*2e20*/  LOP3.LUT R52, R35, UR12, R24, 0x96, !PT ;  /* 0x0000000c23347c12 */ /* 0x000fe2000f8e9618 */
[----:B------:R-:W-:Y:S01]  /*2e30*/  FFMA.FTZ R24, R13, UR35, -R96 ;  /* 0x000000230d187c23 */ /* 0x000fe20008010860 */
[----:B--2---:R-:W-:Y:S01]  /*2e40*/  FMNMX.FTZ R0, R19, R0, !PT ;  /* 0x0000000013007209 */ /* 0x004fe20007810000 */
[----:B------:R-:W-:Y:S01]  /*2e50*/  IMAD.WIDE.U32 R18, R6, -0x326172a9, RZ ;  /* 0xcd9e8d5706127825 */ /* 0x000fe200078e00ff */
[----:B------:R-:W-:Y:S02]  /*2e60*/  MUFU.EX2 R30, R30 ;  /* 0x0000001e001e7308 */ /* 0x000fe40000000800 */
[C---:B------:R-:W-:Y:S01]  /*2e70*/  FSETP.NEU.FTZ.AND P0, PT, R0.reuse, -INF , PT ;  /* 0xff8000000000780b */ /* 0x040fe20003f1d000 */
[----:B------:R-:W-:Y:S01]  /*2e80*/  FMUL.FTZ R98, R0, UR35 ;  /* 0x0000002300627c20 */ /* 0x000fe20008410000 */
[----:B------:R-:W-:Y:S01]  /*2e90*/  LOP3.LUT R8, R19, UR21, R34, 0x96, !PT ;  /* 0x0000001513087c12 */ /* 0x000fe2000f8e9622 */
[----:B------:R-:W-:Y:S01]  /*2ea0*/  IMAD.WIDE.U32 R52, R52, -0x2daee0ad, RZ ;  /* 0xd2511f5334347825 */ /* 0x000fe200078e00ff */
[----:B------:R-:W-:-:S02]  /*2eb0*/  SHF.R.U32.HI R12, RZ, 0x10, R18 ;  /* 0x00000010ff0c7819 */ /* 0x000fc40000011612 */
[----:B------:R-:W-:Y:S01]  /*2ec0*/  FSEL R98, R98, RZ, P0 ;  /* 0x000000ff62627208 */ /* 0x000fe20000000000 */
[----:B------:R-:W-:Y:S01]  /*2ed0*/  MUFU.EX2 R27, R27 ;  /* 0x0000001b001b7308 */ /* 0x000fe20000000800 */
[----:B------:R-:W-:Y:S02]  /*2ee0*/  SHF.R.U32.HI R3, RZ, 0x10, R8 ;  /* 0x00000010ff037819 */ /* 0x000fe40000011608 */
[----:B------:R-:W-:Y:S01]  /*2ef0*/  LOP3.LUT R14, R18, 0xffff, RZ, 0xc0, !PT ;  /* 0x0000ffff120e7812 */ /* 0x000fe200078ec0ff */
[--C-:B------:R-:W-:Y:S01]  /*2f00*/  FFMA.FTZ R35, R7, UR35, -R98.reuse ;  /* 0x0000002307237c23 */ /* 0x100fe20008010862 */
[--C-:B------:R-:W-:Y:S01]  /*2f10*/  FFMA.FTZ R31, R37, UR35, -R98.reuse ;  /* 0x00000023251f7c23 */ /* 0x100fe20008010862 */
[--C-:B------:R-:W-:Y:S01]  /*2f20*/  FFMA.FTZ R34, R29, UR35, -R98.reuse ;  /* 0x000000231d227c23 */ /* 0x100fe20008010862 */
[--C-:B------:R-:W-:Y:S01]  /*2f30*/  FFMA.FTZ R92, R9, UR35, -R98.reuse ;  /* 0x00000023095c7c23 */ /* 0x100fe20008010862 */
[C---:B------:R-:W-:Y:S01]  /*2f40*/  LOP3.LUT R19, R8.reuse, 0xffff, RZ, 0xc0, !PT ;  /* 0x0000ffff08137812 */ /* 0x040fe200078ec0ff */
[--C-:B------:R-:W-:Y:S01]  /*2f50*/  FFMA.FTZ R26, R11, UR35, -R98.reuse ;  /* 0x000000230b1a7c23 */ /* 0x100fe20008010862 */
[----:B------:R-:W-:Y:S01]  /*2f60*/  MUFU.EX2 R35, R35 ;  /* 0x0000002300237308 */ /* 0x000fe20000000800 */
[----:B------:R-:W-:Y:S01]  /*2f70*/  LOP3.LUT R76, R8, 0xff, RZ, 0xc0, !PT ;  /* 0x000000ff084c7812 */ /* 0x000fe200078ec0ff */
[----:B------:R-:W-:Y:S01]  /*2f80*/  FFMA.FTZ R28, R5, UR35, -R98 ;  /* 0x00000023051c7c23 */ /* 0x000fe20008010862 */
[----:B------:R-:W-:Y:S01]  /*2f90*/  SHF.R.U32.HI R9, RZ, 0x18, R8 ;  /* 0x00000018ff097819 */ /* 0x000fe20000011608 */
[----:B------:R-:W-:Y:S01]  /*2fa0*/  FFMA.FTZ R106, R115, UR35, -R98 ;  /* 0x00000023736a7c23 */ /* 0x000fe20008010862 */
[----:B------:R-:W-:Y:S01]  /*2fb0*/  SHF.R.U32.HI R10, RZ, 0x18, R18 ;  /* 0x00000018ff0a7819 */ /* 0x000fe20000011612 */
[--C-:B------:R-:W-:Y:S01]  /*2fc0*/  FFMA.FTZ R101, R113, UR35, -R98.reuse ;  /* 0x0000002371657c23 */ /* 0x100fe20008010862 */
[----:B------:R-:W-:Y:S01]  /*2fd0*/  LOP3.LUT R29, R12, 0xff, RZ, 0xc0, !PT ;  /* 0x000000ff0c1d7812 */ /* 0x000fe200078ec0ff */
[----:B------:R-:W-:Y:S01]  /*2fe0*/  MUFU.EX2 R31, R31 ;  /* 0x0000001f001f7308 */ /* 0x000fe20000000800 */
[----:B------:R-:W-:Y:S01]  /*2ff0*/  LOP3.LUT R8, R3, 0xff, RZ, 0xc0, !PT ;  /* 0x000000ff03087812 */ /* 0x000fe200078ec0ff */
[--C-:B------:R-:W-:Y:S01]  /*3000*/  FFMA.FTZ R102, R107, UR35, -R98.reuse ;  /* 0x000000236b667c23 */ /* 0x100fe20008010862 */
[----:B------:R-:W-:Y:S01]  /*3010*/  LOP3.LUT R78, R18, 0xff, RZ, 0xc0, !PT ;  /* 0x000000ff124e7812 */ /* 0x000fe200078ec0ff */
[----:B------:R-:W-:Y:S01]  /*3020*/  FFMA.FTZ R99, R129, UR35, -R98 ;  /* 0x0000002381637c23 */ /* 0x000fe20008010862 */
[----:B------:R-:W-:Y:S01]  /*3030*/  SHF.R.U32.HI R37, RZ, 0x8, R14 ;  /* 0x00000008ff257819 */ /* 0x000fe2000001160e */
[----:B------:R-:W-:Y:S01]  /*3040*/  FFMA.FTZ R107, R21, UR35, -R96 ;  /* 0x00000023156b7c23 */ /* 0x000fe20008010860 */
[----:B------:R-:W-:Y:S01]  /*3050*/  PRMT R10, R29, 0x5410, R10 ;  /* 0x000054101d0a7816 */ /* 0x000fe2000000000a */
[----:B------:R-:W2:Y:S01]  /*3060*/  MUFU.EX2 R34, R34 ;  /* 0x0000002200227308 */ /* 0x000ea20000000800 */
[----:B------:R-:W-:Y:S01]  /*3070*/  PRMT R8, R8, 0x5410, R9 ;  /* 0x0000541008087816 */ /* 0x000fe20000000009 */
[----:B------:R-:W-:Y:S01]  /*3080*/  FFMA.FTZ R29, R17, UR35, -R98 ;  /* 0x00000023111d7c23 */ /* 0x000fe20008010862 */
[----:B------:R-:W-:Y:S01]  /*3090*/  PRMT R78, R78, 0x5410, R37 ;  /* 0x000054104e4e7816 */ /* 0x000fe20000000025 */
[----:B------:R-:W-:Y:S01]  /*30a0*/  FFMA.FTZ R113, R22, UR35, -R96 ;  /* 0x0000002316717c23 */ /* 0x000fe20008010860 */
[----:B------:R-:W-:Y:S01]  /*30b0*/  SHF.R.U32.HI R19, RZ, 0x8, R19 ;  /* 0x00000008ff137819 */ /* 0x000fe20000011613 */
[----:B------:R-:W-:Y:S01]  /*30c0*/  LDSM.16.MT88.4 R20, [R117+0x7c00] ;  /* 0x007c00007514783b */ /* 0x000fe20000004200 */
[--C-:B------:R-:W-:Y:S01]  /*30d0*/  HSET2.LE.AND R79, R10, R97.reuse, PT ;  /* 0x000000610a4f7233 */ /* 0x100fe20003803000 */
[----:B------:R-:W5:Y:S01]  /*30e0*/  MUFU.EX2 R92, R92 ;  /* 0x0000005c005c7308 */ /* 0x000f620000000800 */
[--C-:B------:R-:W-:Y:S01]  /*30f0*/  HSET2.LE.AND R77, R8, R97.reuse, PT ;  /* 0x00000061084d7233 */ /* 0x100fe20003803000 */
[--C-:B------:R-:W-:Y:S01]  /*3100*/  FFMA.FTZ R95, R95, UR35, -R98.reuse ;  /* 0x000000235f5f7c23 */ /* 0x100fe20008010862 */
[----:B------:R-:W-:Y:S01]  /*3110*/  PRMT R76, R76, 0x5410, R19 ;  /* 0x000054104c4c7816 */ /* 0x000fe20000000013 */
[--C-:B------:R-:W-:Y:S01]  /*3120*/  FFMA.FTZ R94, R94, UR35, -R98.reuse ;  /* 0x000000235e5e7c23 */ /* 0x100fe20008010862 */
[----:B------:R-:W-:Y:S01]  /*3130*/  HSET2.LE.AND R78, R78, R97, PT ;  /* 0x000000614e4e7233 */ /* 0x000fe20003803000 */
[----:B------:R-:W-:Y:S01]  /*3140*/  LDSM.16.MT88.4 R16, [R86+0x6400] ;  /* 0x006400005610783b */ /* 0x000fe20000004200 */
[----:B---3--:R-:W-:Y:S01]  /*3150*/  F2FP.BF16.F32.PACK_AB R3, R32, R33 ;  /* 0x000000212003723e */ /* 0x008fe200000010ff */
[----:B------:R-:W-:Y:S01]  /*3160*/  MUFU.EX2 R25, R25 ;  /* 0x0000001900197308 */ /* 0x000fe20000000800 */
[----:B--2---:R-:W-:Y:S01]  /*3170*/  F2FP.BF16.F32.PACK_AB R10, R34, R31 ;  /* 0x0000001f220a723e */ /* 0x004fe200000010ff */
[----:B------:R-:W-:Y:S01]  /*3180*/  FFMA.FTZ R93, R93, UR35, -R98 ;  /* 0x000000235d5d7c23 */ /* 0x000fe20008010862 */
[----:B------:R-:W-:-:S02]  /*3190*/  LOP3.LUT R78, R78, R3, RZ, 0xc0, !PT ;  /* 0x000000034e4e7212 */ /* 0x000fc400078ec0ff */
[----:B------:R-:W-:Y:S02]  /*31a0*/  LOP3.LUT R79, R79, R10, RZ, 0xc0, !PT ;  /* 0x0000000a4f4f7212 */ /* 0x000fe400078ec0ff */
[----:B------:R-:W-:Y:S01]  /*31b0*/  HSET2.LE.AND R76, R76, R97, PT ;  /* 0x000000614c4c7233 */ /* 0x000fe20003803000 */
[----:B------:R-:W2:Y:S01]  /*31c0*/  MUFU.EX2 R24, R24 ;  /* 0x0000001800187308 */ /* 0x000ea20000000800 */
[----:B-----5:R-:W-:Y:S01]  /*31d0*/  F2FP.BF16.F32.PACK_AB R8, R92, R35 ;  /* 0x000000235c08723e */ /* 0x020fe200000010ff */
[----:B------:R-:W-:Y:S01]  /*31e0*/  FADD.FTZ R92, R35, R92 ;  /* 0x0000005c235c7221 */ /* 0x000fe20000010000 */
[----:B------:R-:W-:Y:S01]  /*31f0*/  F2FP.BF16.F32.PACK_AB R3, R89, R90 ;  /* 0x0000005a5903723e */ /* 0x000fe200000010ff */
[----:B------:R-:W-:Y:S01]  /*3200*/  FADD.FTZ R90, R90, R89 ;  /* 0x000000595a5a7221 */ /* 0x000fe20000010000 */
[----:B------:R-:W-:Y:S01]  /*3210*/  LOP3.LUT R77, R77, R8, RZ, 0xc0, !PT ;  /* 0x000000084d4d7212 */ /* 0x000fe200078ec0ff */
[----:B------:R-:W-:Y:S01]  /*3220*/  FADD.FTZ R31, R31, R92 ;  /* 0x0000005c1f1f7221 */ /* 0x000fe20000010000 */
[----:B------:R-:W3:Y:S01]  /*3230*/  LDSM.16.MT88.4 R8, [R117+0x6400] ;  /* 0x006400007508783b */ /* 0x000ee20000004200 */
[----:B------:R-:W-:Y:S01]  /*3240*/  LOP3.LUT R76, R76, R3, RZ, 0xc0, !PT ;  /* 0x000000034c4c7212 */ /* 0x000fe200078ec0ff */
[----:B------:R-:W-:Y:S01]  /*3250*/  FFMA.FTZ R3, R15, UR35, -R98 ;  /* 0x000000230f037c23 */ /* 0x000fe20008010862 */
[C---:B------:R-:W-:Y:S01]  /*3260*/  LOP3.LUT R4, R52.reuse, 0xffff, RZ, 0xc0, !PT ;  /* 0x0000ffff34047812 */ /* 0x040fe200078ec0ff */
[----:B------:R-:W-:Y:S01]  /*3270*/  MUFU.EX2 R29, R29 ;  /* 0x0000001d001d7308 */ /* 0x000fe20000000800 */
[----:B------:R-:W-:Y:S01]  /*3280*/  LOP3.LUT R6, R52, 0xff, RZ, 0xc0, !PT ;  /* 0x000000ff34067812 */ /* 0x000fe200078ec0ff */
[----:B------:R-:W-:Y:S01]  /*3290*/  FADD.FTZ R34, R34, R31 ;  /* 0x0000001f22227221 */ /* 0x000fe20000010000 */
[----:B------:R-:W-:Y:S01]  /*32a0*/  SHF.R.U32.HI R13, RZ, 0x8, R4 ;  /* 0x00000008ff0d7819 */ /* 0x000fe20000011604 */
[----:B----4-:R-:W-:Y:S01]  /*32b0*/  HMMA.16816.F32.BF16 R36, R76, R40, RZ ;  /* 0x000000284c24723c */ /* 0x010fe200000418ff */
[----:B------:R-:W-:-:S02]  /*32c0*/  LOP3.LUT R54, R53, UR22, R54, 0x96, !PT ;  /* 0x0000001635367c12 */ /* 0x000fc4000f8e9636 */
[----:B------:R-:W-:Y:S01]  /*32d0*/  PRMT R6, R6, 0x5410, R13 ;  /* 0x0000541006067816 */ /* 0x000fe2000000000d */
[----:B------:R-:W-:Y:S01]  /*32e0*/  MUFU.EX2 R26, R26 ;  /* 0x0000001a001a7308 */ /* 0x000fe20000000800 */
[----:B------:R-:W-:Y:S01]  /*32f0*/  SHF.R.U32.HI R7, RZ, 0x10, R52 ;  /* 0x00000010ff077819 */ /* 0x000fe20000011634 */
[C---:B------:R-:W-:Y:S01]  /*3300*/  HMMA.16816.F32.BF16 R40, R76.reuse, R42, RZ ;  /* 0x0000002a4c28723c */ /* 0x040fe200000418ff */
[C---:B------:R-:W-:Y:S02]  /*3310*/  LOP3.LUT R13, R54.reuse, 0xffff, RZ, 0xc0, !PT ;  /* 0x0000ffff360d7812 */ /* 0x040fe400078ec0ff */
[----:B------:R-:W-:Y:S02]  /*3320*/  SHF.R.U32.HI R5, RZ, 0x10, R54 ;  /* 0x00000010ff057819 */ /* 0x000fe40000011636 */
[----:B------:R-:W-:Y:S01]  /*3330*/  LOP3.LUT R4, R54, 0xff, RZ, 0xc0, !PT ;  /* 0x000000ff36047812 */ /* 0x000fe200078ec0ff */
[----:B------:R-:W4:Y:S01]  /*3340*/  MUFU.EX2 R3, R3 ;  /* 0x0000000300037308 */ /* 0x000f220000000800 */
[----:B------:R-:W-:Y:S01]  /*3350*/  SHF.R.U32.HI R52, RZ, 0x18, R52 ;  /* 0x00000018ff347819 */ /* 0x000fe20000011634 */
[----:B-1----:R-:W-:Y:S01]  /*3360*/  HMMA.16816.F32.BF16 R44, R76, R48, RZ ;  /* 0x000000304c2c723c */ /* 0x002fe200000418ff */
[----:B------:R-:W-:-:S02]  /*3370*/  LOP3.LUT R7, R7, 0xff, RZ, 0xc0, !PT ;  /* 0x000000ff07077812 */ /* 0x000fc400078ec0ff */
[----:B------:R-:W-:Y:S02]  /*3380*/  SHF.R.U32.HI R13, RZ, 0x8, R13 ;  /* 0x00000008ff0d7819 */ /* 0x000fe4000001160d */
[----:B------:R-:W-:Y:S01]  /*3390*/  SHF.R.U32.HI R54, RZ, 0x18, R54 ;  /* 0x00000018ff367819 */ /* 0x000fe20000011636 */
[----:B------:R-:W1:Y:S01]  /*33a0*/  MUFU.EX2 R28, R28 ;  /* 0x0000001c001c7308 */ /* 0x000e620000000800 */
[----:B------:R-:W-:Y:S01]  /*33b0*/  LOP3.LUT R5, R5, 0xff, RZ, 0xc0, !PT ;  /* 0x000000ff05057812 */ /* 0x000fe200078ec0ff */
[C---:B------:R-:W-:Y:S01]  /*33c0*/  HMMA.16816.F32.BF16 R60, R76.reuse, R64, RZ ;  /* 0x000000404c3c723c */ /* 0x040fe200000418ff */
[----:B------:R-:W-:Y:S02]  /*33d0*/  PRMT R52, R7, 0x5410, R52 ;  /* 0x0000541007347816 */ /* 0x000fe40000000034 */
[----:B------:R-:W-:Y:S02]  /*33e0*/  PRMT R4, R4, 0x5410, R13 ;  /* 0x0000541004047816 */ /* 0x000fe4000000000d */
[----:B------:R-:W-:Y:S01]  /*33f0*/  PRMT R48, R5, 0x5410, R54 ;  /* 0x0000541005307816 */ /* 0x000fe20000000036 */
[C---:B------:R-:W-:Y:S01]  /*3400*/  HMMA.16816.F32.BF16 R64, R76.reuse, R66, RZ ;  /* 0x000000424c40723c */ /* 0x040fe200000418ff */
[--C-:B------:R-:W-:Y:S01]  /*3410*/  HSET2.LE.AND R6, R6, R97.reuse, PT ;  /* 0x0000006106067233 */ /* 0x100fe20003803000 */
[----:B------:R-:W5:Y:S01]  /*3420*/  LDSM.16.MT88.4 R12, [R117+0x7400] ;  /* 0x00740000750c783b */ /* 0x000f620000004200 */
[--C-:B------:R-:W-:Y:S01]  /*3430*/  HSET2.LE.AND R7, R52, R97.reuse, PT ;  /* 0x0000006134077233 */ /* 0x100fe20003803000 */
[----:B------:R-:W-:Y:S01]  /*3440*/  MUFU.EX2 R105, R105 ;  /* 0x0000006900697308 */ /* 0x000fe20000000800 */
[--C-:B------:R-:W-:Y:S01]  /*3450*/  HSET2.LE.AND R4, R4, R97.reuse, PT ;  /* 0x0000006104047233 */ /* 0x100fe20003803000 */
[----:B------:R-:W-:Y:S01]  /*3460*/  HMMA.16816.F32.BF16 R68, R76, R72, RZ ;  /* 0x000000484c44723c */ /* 0x000fe200000418ff */
[----:B------:R-:W-:-:S02]  /*3470*/  HSET2.LE.AND R5, R48, R97, PT ;  /* 0x0000006130057233 */ /* 0x000fc40003803000 */
[----:B------:R-:W-:Y:S02]  /*3480*/  F2FP.BF16.F32.PACK_AB R53, R27, R30 ;  /* 0x0000001e1b35723e */ /* 0x000fe400000010ff */
[----:B--2---:R-:W-:Y:S01]  /*3490*/  F2FP.BF16.F32.PACK_AB R55, R24, R25 ;  /* 0x000000191837723e */ /* 0x004fe200000010ff */
[C---:B------:R-:W-:Y:S01]  /*34a0*/  HMMA.16816.F32.BF16 R48, R76.reuse, R50, RZ ;  /* 0x000000324c30723c */ /* 0x040fe200000418ff */
[----:B----4-:R-:W-:Y:S01]  /*34b0*/  F2FP.BF16.F32.PACK_AB R52, R3, R26 ;  /* 0x0000001a0334723e */ /* 0x010fe200000010ff */
[----:B------:R-:W2:Y:S01]  /*34c0*/  MUFU.EX2 R104, R104 ;  /* 0x0000006800687308 */ /* 0x000ea20000000800 */
[----:B-1----:R-:W-:Y:S01]  /*34d0*/  F2FP.BF16.F32.PACK_AB R54, R28, R29 ;  /* 0x0000001d1c36723e */ /* 0x002fe200000010ff */
[----:B------:R-:W-:Y:S01]  /*34e0*/  FADD.FTZ R29, R29, R34 ;  /* 0x000000221d1d7221 */ /* 0x000fe20000010000 */
[----:B------:R-:W-:Y:S01]  /*34f0*/  LOP3.LUT R6, R6, R55, RZ, 0xc0, !PT ;  /* 0x0000003706067212 */ /* 0x000fe200078ec0ff */
[C---:B------:R-:W-:Y:S01]  /*3500*/  HMMA.16816.F32.BF16 R72, R76.reuse, R74, RZ ;  /* 0x0000004a4c48723c */ /* 0x040fe200000418ff */
[----:B------:R-:W-:Y:S01]  /*3510*/  LOP3.LUT R7, R7, R52, RZ, 0xc0, !PT ;  /* 0x0000003407077212 */ /* 0x000fe200078ec0ff */
[----:B------:R-:W-:Y:S01]  /*3520*/  FADD.FTZ R29, R28, R29 ;  /* 0x0000001d1c1d7221 */ /* 0x000fe20000010000 */
[----:B------:R-:W-:Y:S01]  /*3530*/  LOP3.LUT R4, R4, R53, RZ, 0xc0, !PT ;  /* 0x0000003504047212 */ /* 0x000fe200078ec0ff */
[----:B------:R-:W-:Y:S01]  /*3540*/  MUFU.EX2 R103, R103 ;  /* 0x0000006700677308 */ /* 0x000fe20000000800 */
[----:B------:R-:W-:Y:S01]  /*3550*/  LOP3.LUT R5, R5, R54, RZ, 0xc0, !PT ;  /* 0x0000003605057212 */ /* 0x000fe200078ec0ff */
[----:B------:R-:W-:Y:S01]  /*3560*/  FADD.FTZ R26, R26, R29 ;  /* 0x0000001d1a1a7221 */ /* 0x000fe20000010000 */
[----:B------:R-:W-:Y:S03]  /*3570*/  HMMA.16816.F32.BF16 R52, R76, R56, RZ ;  /* 0x000000384c34723c */ /* 0x000fe600000418ff */
[----:B------:R-:W-:-:S02]  /*3580*/  FADD.FTZ R3, R3, R26 ;  /* 0x0000001a03037221 */ /* 0x000fc40000010000 */
[----:B------:R-:W1:Y:S01]  /*3590*/  MUFU.EX2 R100, R100 ;  /* 0x0000006400647308 */ /* 0x000e620000000800 */
[C---:B---3--:R-:W-:Y:S06]  /*35a0*/  HMMA.16816.F32.BF16 R36, R4.reuse, R8, R36 ;  /* 0x000000080424723c */ /* 0x048fec0000041824 */
[----:B------:R-:W-:Y:S01]  /*35b0*/  HMMA.16816.F32.BF16 R40, R4, R10, R40 ;  /* 0x0000000a0428723c */ /* 0x000fe20000041828 */
[----:B------:R-:W3:Y:S01]  /*35c0*/  LDSM.16.MT88.4 R8, [R86+0x7400] ;  /* 0x007400005608783b */ /* 0x000ee20000004200 */
[----:B------:R-:W-:Y:S04]  /*35d0*/  MUFU.EX2 R106, R106 ;  /* 0x0000006a006a7308 */ /* 0x000fe80000000800 */
[----:B------:R-:W-:Y:S04]  /*35e0*/  HMMA.16816.F32.BF16 R56, R76, R58, RZ ;  /* 0x0000003a4c38723c */ /* 0x000fe800000418ff */
[----:B------:R-:W4:Y:S02]  /*35f0*/  MUFU.EX2 R101, R101 ;  /* 0x0000006500657308 */ /* 0x000f240000000800 */
[C---:B-----5:R-:W-:Y:S06]  /*3600*/  HMMA.16816.F32.BF16 R52, R4.reuse, R12, R52 ;  /* 0x0000000c0434723c */ /* 0x060fec0000041834 */
[C---:B------:R-:W-:Y:S01]  /*3610*/  HMMA.16816.F32.BF16 R44, R4.reuse, R16, R44 ;  /* 0x00000010042c723c */ /* 0x040fe2000004182c */
[----:B------:R-:W-:Y:S05]  /*3620*/  MUFU.EX2 R102, R102 ;  /* 0x0000006600667308 */ /* 0x000fea0000000800 */
[C---:B------:R-:W-:Y:S03]  /*3630*/  HMMA.16816.F32.BF16 R48, R4.reuse, R18, R48 ;  /* 0x000000120430723c */ /* 0x040fe60000041830 */
[----:B------:R-:W5:Y:S03]  /*3640*/  MUFU.EX2 R99, R99 ;  /* 0x0000006300637308 */ /* 0x000f660000000800 */
[C---:B------:R-:W-:Y:S01]  /*3650*/  HMMA.16816.F32.BF16 R56, R4.reuse, R14, R56 ;  /* 0x0000000e0438723c */ /* 0x040fe20000041838 */
[----:B------:R-:W2:Y:S04]  /*3660*/  LDSM.16.MT88.4 R12, [R117+0x8400] ;  /* 0x00840000750c783b */ /* 0x000ea80000004200 */
[----:B------:R-:W-:Y:S01]  /*3670*/  MUFU.EX2 R107, R107 ;  /* 0x0000006b006b7308 */ /* 0x000fe20000000800 */
[C---:B---3--:R-:W-:Y:S07]  /*3680*/  HMMA.16816.F32.BF16 R60, R4.reuse, R8, R60 ;  /* 0x00000008043c723c */ /* 0x048fee000004183c */
[----:B------:R-:W3:Y:S01]  /*3690*/  MUFU.EX2 R114, R114 ;  /* 0x0000007200727308 */ /* 0x000ee20000000800 */
[C---:B------:R-:W-:Y:S01]  /*36a0*/  HMMA.16816.F32.BF16 R64, R4.reuse, R10, R64 ;  /* 0x0000000a0440723c */ /* 0x040fe20000041840 */
[----:B------:R-:W1:Y:S06]  /*36b0*/  LDSM.16.MT88.4 R8, [R86+0x8000] ;  /* 0x008000005608783b */ /* 0x000e6c0000004200 */
[----:B------:R-:W-:Y:S08]  /*36c0*/  MUFU.EX2 R95, R95 ;  /* 0x0000005f005f7308 */ /* 0x000ff00000000800 */
[----:B------:R-:W3:Y:S08]  /*36d0*/  MUFU.EX2 R94, R94 ;  /* 0x0000005e005e7308 */ /* 0x000ef00000000800 */
[----:B------:R-:W-:Y:S01]  /*36e0*/  MUFU.EX2 R113, R113 ;  /* 0x0000007100717308 */ /* 0x000fe20000000800 */
[C---:B--2---:R-:W-:Y:S07]  /*36f0*/  HMMA.16816.F32.BF16 R68, R4.reuse, R12, R68 ;  /* 0x0000000c0444723c */ /* 0x044fee0000041844 */
[----:B------:R-:W2:Y:S01]  /*3700*/  MUFU.EX2 R138, R138 ;  /* 0x0000008a008a7308 */ /* 0x000ea20000000800 */
[----:B------:R-:W-:Y:S06]  /*3710*/  HMMA.16816.F32.BF16 R72, R4, R14, R72 ;  /* 0x0000000e0448723c */ /* 0x000fec0000041848 */
[C---:B-1----:R-:W-:Y:S06]  /*3720*/  HMMA.16816.F32.BF16 R80, R76.reuse, R8, RZ ;  /* 0x000000084c50723c */ /* 0x042fec00000418ff */
[----:B------:R-:W-:Y:S01]  /*3730*/  HMMA.16816.F32.BF16 R76, R76, R10, RZ ;  /* 0x0000000a4c4c723c */ /* 0x000fe200000418ff */
[----:B------:R-:W1:-:S15]  /*3740*/  LDSM.16.MT88.4 R8, [R86+0x8400] ;  /* 0x008400005608783b */ /* 0x000e5e0000004200 */
[----:B------:R-:W-:-:S02]  /*3750*/  NOP ;  /* 0x0000000000007918 */ /* 0x000fc40000000000 */
[C---:B-1----:R-:W-:Y:S06]  /*3760*/  HMMA.16816.F32.BF16 R80, R4.reuse, R8, R80 ;  /* 0x000000080450723c */ /* 0x042fec0000041850 */
[----:B------:R-:W-:Y:S07]  /*3770*/  HMMA.16816.F32.BF16 R76, R4, R10, R76 ;  /* 0x0000000a044c723c */ /* 0x000fee000004184c */
[----:B------:R-:W-:-:S05]  /*3780*/  IMAD.U32 R5, RZ, RZ, UR10 ;  /* 0x0000000aff057e24 */ /* 0x000fca000f8e00ff */
[----:B------:R-:W-:-:S05]  /*3790*/  LOP3.LUT R5, R137, UR33, R5, 0x96, !PT ;  /* 0x0000002189057c12 */ /* 0x000fca000f8e9605 */
        /* <DEDUP_REMOVED lines=16> */
[----:B------:R-:W-:Y:S02]  /*38a0*/  FFMA.FTZ R130, R91, UR35, -R98 ;  /* 0x000000235b827c23 */ /* 0x000fe40008010862 */
[----:B------:R-:W-:Y:S01]  /*38b0*/  MUFU.EX2 R91, R93 ;  /* 0x0000005d005b7308 */ /* 0x000fe20000000800 */
[----:B------:R-:W-:Y:S01]  /*38c0*/  IMAD.WIDE.U32 R8, R8, -0x326172a9, RZ ;  /* 0xcd9e8d5708087825 */ /* 0x000fe200078e00ff */
[----:B------:R-:W-:Y:S02]  /*38d0*/  LOP3.LUT R14, R17, UR12, R14, 0x96, !PT ;  /* 0x0000000c110e7c12 */ /* 0x000fe4000f8e960e */
[----:B------:R-:W-:-:S03]  /*38e0*/  LOP3.LUT R5, R8, 0xffff, RZ, 0xc0, !PT ;  /* 0x0000ffff08057812 */ /* 0x000fc600078ec0ff */
[----:B------:R-:W-:Y:S01]  /*38f0*/  IMAD.WIDE.U32 R14, R14, -0x2daee0ad, RZ ;  /* 0xd2511f530e0e7825 */ /* 0x000fe200078e00ff */
[----:B------:R-:W-:Y:S01]  /*3900*/  LOP3.LUT R6, R8, 0xff, RZ, 0xc0, !PT ;  /* 0x000000ff08067812 */ /* 0x000fe200078ec0ff */
[----:B------:R-:W1:Y:S01]  /*3910*/  MUFU.EX2 R130, R130 ;  /* 0x0000008200827308 */ /* 0x000e620000000800 */
[----:B------:R-:W-:Y:S02]  /*3920*/  SHF.R.U32.HI R5, RZ, 0x8, R5 ;  /* 0x00000008ff057819 */ /* 0x000fe40000011605 */
[--C-:B------:R-:W-:Y:S02]  /*3930*/  SHF.R.U32.HI R4, RZ, 0x10, R8.reuse ;  /* 0x00000010ff047819 */ /* 0x100fe40000011608 */
[----:B------:R-:W-:Y:S02]  /*3940*/  PRMT R6, R6, 0x5410, R5 ;  /* 0x0000541006067816 */ /* 0x000fe40000000005 */
[----:B------:R-:W-:Y:S02]  /*3950*/  SHF.R.U32.HI R7, RZ, 0x18, R8 ;  /* 0x00000018ff077819 */ /* 0x000fe40000011608 */
[----:B------:R-:W-:-:S02]  /*3960*/  LOP3.LUT R5, R9, UR21, R16, 0x96, !PT ;  /* 0x0000001509057c12 */ /* 0x000fc4000f8e9610 */
[----:B------:R-:W3:Y:S01]  /*3970*/  LDSM.16.MT88.4 R8, [R117+0x6800] ;  /* 0x006800007508783b */ /* 0x000ee20000004200 */
[----:B------:R-:W-:Y:S02]  /*3980*/  LOP3.LUT R16, R4, 0xff, RZ, 0xc0, !PT ;  /* 0x000000ff04107812 */ /* 0x000fe400078ec0ff */
[C---:B------:R-:W-:Y:S02]  /*3990*/  LOP3.LUT R4, R5.reuse, 0xff, RZ, 0xc0, !PT ;  /* 0x000000ff05047812 */ /* 0x040fe400078ec0ff */
[----:B------:R-:W-:Y:S02]  /*39a0*/  PRMT R16, R16, 0x5410, R7 ;  /* 0x0000541010107816 */ /* 0x000fe40000000007 */
[----:B------:R-:W-:Y:S02]  /*39b0*/  LOP3.LUT R7, R5, 0xffff, RZ, 0xc0, !PT ;  /* 0x0000ffff05077812 */ /* 0x000fe400078ec0ff */
[----:B------:R-:W-:Y:S02]  /*39c0*/  SHF.R.U32.HI R18, RZ, 0x10, R5 ;  /* 0x00000010ff127819 */ /* 0x000fe40000011605 */
[----:B------:R-:W-:-:S02]  /*39d0*/  SHF.R.U32.HI R7, RZ, 0x8, R7 ;  /* 0x00000008ff077819 */ /* 0x000fc40000011607 */
[----:B------:R-:W-:Y:S02]  /*39e0*/  SHF.R.U32.HI R5, RZ, 0x18, R5 ;  /* 0x00000018ff057819 */ /* 0x000fe40000011605 */
[----:B------:R-:W-:Y:S02]  /*39f0*/  PRMT R4, R4, 0x5410, R7 ;  /* 0x0000541004047816 */ /* 0x000fe40000000007 */
[----:B------:R-:W-:Y:S02]  /*3a00*/  LOP3.LUT R18, R18, 0xff, RZ, 0xc0, !PT ;  /* 0x000000ff12127812 */ /* 0x000fe400078ec0ff */
[--C-:B------:R-:W-:Y:S02]  /*3a10*/  HSET2.LE.AND R6, R6, R97.reuse, PT ;  /* 0x0000006106067233 */ /* 0x100fe40003803000 */
[----:B------:R-:W-:Y:S02]  /*3a20*/  PRMT R18, R18, 0x5410, R5 ;  /* 0x0000541012127816 */ /* 0x000fe40000000005 */
[----:B------:R-:W-:-:S02]  /*3a30*/  HSET2.LE.AND R4, R4, R97, PT ;  /* 0x0000006104047233 */ /* 0x000fc40003803000 */
[----:B------:R-:W-:Y:S02]  /*3a40*/  F2FP.BF16.F32.PACK_AB R5, R104, R105 ;  /* 0x000000696805723e */ /* 0x000fe400000010ff */
[----:B------:R-:W-:Y:S02]  /*3a50*/  F2FP.BF16.F32.PACK_AB R7, R100, R103 ;  /* 0x000000676407723e */ /* 0x000fe400000010ff */
[----:B------:R-:W-:Y:S02]  /*3a60*/  LOP3.LUT R4, R4, R5, RZ, 0xc0, !PT ;  /* 0x0000000504047212 */ /* 0x000fe400078ec0ff */
[----:B------:R-:W-:Y:S02]  /*3a70*/  LOP3.LUT R6, R6, R7, RZ, 0xc0, !PT ;  /* 0x0000000706067212 */ /* 0x000fe400078ec0ff */
[--C-:B------:R-:W-:Y:S02]  /*3a80*/  HSET2.LE.AND R5, R18, R97.reuse, PT ;  /* 0x0000006112057233 */ /* 0x100fe40003803000 */
[----:B------:R-:W-:-:S02]  /*3a90*/  HSET2.LE.AND R7, R16, R97, PT ;  /* 0x0000006110077233 */ /* 0x000fc40003803000 */
[----:B----4-:R-:W-:Y:S01]  /*3aa0*/  F2FP.BF16.F32.PACK_AB R18, R101, R106 ;  /* 0x0000006a6512723e */ /* 0x010fe200000010ff */
[----:B------:R-:W-:Y:S01]  /*3ab0*/  FADD.FTZ R106, R106, R3 ;  /* 0x000000036a6a7221 */ /* 0x000fe20000010000 */
[----:B-----5:R-:W-:Y:S02]  /*3ac0*/  F2FP.BF16.F32.PACK_AB R16, R99, R102 ;  /* 0x000000666310723e */ /* 0x020fe400000010ff */
[----:B------:R-:W-:Y:S01]  /*3ad0*/  LOP3.LUT R5, R5, R18, RZ, 0xc0, !PT ;  /* 0x0000001205057212 */ /* 0x000fe200078ec0ff */
[----:B------:R-:W-:Y:S01]  /*3ae0*/  FADD.FTZ R101, R101, R106 ;  /* 0x0000006a65657221 */ /* 0x000fe20000010000 */
[----:B------:R-:W-:Y:S02]  /*3af0*/  LOP3.LUT R7, R7, R16, RZ, 0xc0, !PT ;  /* 0x0000001007077212 */ /* 0x000fe400078ec0ff */
[----:B------:R-:W-:Y:S01]  /*3b00*/  LOP3.LUT R13, R15, UR22, R12, 0x96, !PT ;  /* 0x000000160f0d7c12 */ /* 0x000fe2000f8e960c */
[----:B------:R-:W-:Y:S01]  /*3b10*/  FADD.FTZ R102, R102, R101 ;  /* 0x0000006566667221 */ /* 0x000fe20000010000 */
[----:B------:R-:W-:-:S02]  /*3b20*/  SHF.R.U32.HI R16, RZ, 0x18, R14 ;  /* 0x00000018ff107819 */ /* 0x000fc4000001160e */
[----:B------:R-:W-:Y:S01]  /*3b30*/  LOP3.LUT R12, R14, 0xff, RZ, 0xc0, !PT ;  /* 0x000000ff0e0c7812 */ /* 0x000fe200078ec0ff */
[----:B---3--:R-:W-:Y:S01]  /*3b40*/  HMMA.16816.F32.BF16 R36, R4, R8, R36 ;  /* 0x000000080424723c */ /* 0x008fe20000041824 */
[----:B------:R-:W-:Y:S01]  /*3b50*/  LOP3.LUT R18, R13, 0xff, RZ, 0xc0, !PT ;  /* 0x000000ff0d127812 */ /* 0x000fe200078ec0ff */
[----:B------:R-:W-:Y:S01]  /*3b60*/  FADD.FTZ R102, R99, R102 ;  /* 0x0000006663667221 */ /* 0x000fe20000010000 */
[----:B------:R-:W-:-:S03]  /*3b70*/  SHF.R.S32.HI R3, RZ, 0x1f, R88 ;  /* 0x0000001fff037819 */ /* 0x000fc60000011458 */
[----:B------:R-:W-:Y:S01]  /*3b80*/  HMMA.16816.F32.BF16 R40, R4, R10, R40 ;  /* 0x0000000a0428723c */ /* 0x000fe20000041828 */
[----:B------:R-:W3:Y:S01]  /*3b90*/  LDSM.16.MT88.4 R8, [R86+0x6800] ;  /* 0x006800005608783b */ /* 0x000ee20000004200 */
[----:B------:R-:W-:-:S04]  /*3ba0*/  LEA.HI R3, R3, R88, RZ, 0x2 ;  /* 0x0000005803037211 */ /* 0x000fc800078f10ff */
[----:B------:R-:W-:-:S05]  /*3bb0*/  LOP3.LUT R3, R3, 0xfffffffc, RZ, 0xc0, !PT ;  /* 0xfffffffc03037812 */ /* 0x000fca00078ec0ff */
[----:B------:R-:W-:Y:S01]  /*3bc0*/  IMAD.IADD R131, R88, 0x1, -R3 ;  /* 0x0000000158837824 */ /* 0x000fe200078e0a03 */
[C---:B---3--:R-:W-:Y:S06]  /*3bd0*/  HMMA.16816.F32.BF16 R44, R4.reuse, R8, R44 ;  /* 0x00000008042c723c */ /* 0x048fec000004182c */
[C---:B------:R-:W-:Y:S01]  /*3be0*/  HMMA.16816.F32.BF16 R48, R4.reuse, R10, R48 ;  /* 0x0000000a0430723c */ /* 0x040fe20000041830 */
[----:B------:R-:W3:Y:S05]  /*3bf0*/  LDSM.16.MT88.4 R8, [R117+0x7800] ;  /* 0x007800007508783b */ /* 0x000eea0000004200 */
        /* <DEDUP_REMOVED lines=10> */
[----:B------:R-:W-:Y:S01]  /*3ca0*/  HMMA.16816.F32.BF16 R76, R4, R10, R76 ;  /* 0x0000000a044c723c */ /* 0x000fe2000004184c */
[----:B------:R-:W-:-:S02]  /*3cb0*/  SHF.R.U32.HI R9, RZ, 0x10, R14 ;  /* 0x00000010ff097819 */ /* 0x000fc4000001160e */
[----:B------:R-:W-:Y:S02]  /*3cc0*/  LOP3.LUT R8, R14, 0xffff, RZ, 0xc0, !PT ;  /* 0x0000ffff0e087812 */ /* 0x000fe400078ec0ff */
[----:B------:R-:W-:Y:S02]  /*3cd0*/  LOP3.LUT R9, R9, 0xff, RZ, 0xc0, !PT ;  /* 0x000000ff09097812 */ /* 0x000fe400078ec0ff */
[----:B------:R-:W-:Y:S02]  /*3ce0*/  SHF.R.U32.HI R15, RZ, 0x8, R8 ;  /* 0x00000008ff0f7819 */ /* 0x000fe40000011608 */
[----:B------:R-:W-:Y:S02]  /*3cf0*/  PRMT R16, R9, 0x5410, R16 ;  /* 0x0000541009107816 */ /* 0x000fe40000000010 */
[----:B------:R-:W-:Y:S02]  /*3d00*/  LOP3.LUT R8, R13, 0xffff, RZ, 0xc0, !PT ;  /* 0x0000ffff0d087812 */ /* 0x000fe400078ec0ff */
[----:B------:R-:W-:-:S02]  /*3d10*/  SHF.R.U32.HI R9, RZ, 0x10, R13 ;  /* 0x00000010ff097819 */ /* 0x000fc4000001160d */
[----:B------:R-:W-:Y:S02]  /*3d20*/  PRMT R12, R12, 0x5410, R15 ;  /* 0x000054100c0c7816 */ /* 0x000fe4000000000f */
[----:B------:R-:W-:Y:S02]  /*3d30*/  SHF.R.U32.HI R15, RZ, 0x8, R8 ;  /* 0x00000008ff0f7819 */ /* 0x000fe40000011608 */
[----:B------:R-:W-:Y:S02]  /*3d40*/  SHF.R.U32.HI R13, RZ, 0x18, R13 ;  /* 0x00000018ff0d7819 */ /* 0x000fe4000001160d */
[----:B------:R-:W-:Y:S02]  /*3d50*/  LOP3.LUT R8, R9, 0xff, RZ, 0xc0, !PT ;  /* 0x000000ff09087812 */ /* 0x000fe400078ec0ff */
[----:B------:R-:W-:Y:S02]  /*3d60*/  PRMT R18, R18, 0x5410, R15 ;  /* 0x0000541012127816 */ /* 0x000fe4000000000f */
[----:B------:R-:W-:-:S02]  /*3d70*/  PRMT R8, R8, 0x5410, R13 ;  /* 0x0000541008087816 */ /* 0x000fc4000000000d */
[--C-:B------:R-:W-:Y:S02]  /*3d80*/  HSET2.LE.AND R17, R12, R97.reuse, PT ;  /* 0x000000610c117233 */ /* 0x100fe40003803000 */
[--C-:B------:R-:W-:Y:S01]  /*3d90*/  HSET2.LE.AND R16, R16, R97.reuse, PT ;  /* 0x0000006110107233 */ /* 0x100fe20003803000 */
[----:B------:R-:W3:Y:S01]  /*3da0*/  LDSM.16.MT88.4 R12, [R117+0x6c00] ;  /* 0x006c0000750c783b */ /* 0x000ee20000004200 */
[--C-:B------:R-:W-:Y:S02]  /*3db0*/  HSET2.LE.AND R18, R18, R97.reuse, PT ;  /* 0x0000006112127233 */ /* 0x100fe40003803000 */
[----:B------:R-:W-:Y:S02]  /*3dc0*/  HSET2.LE.AND R97, R8, R97, PT ;  /* 0x0000006108617233 */ /* 0x000fe40003803000 */
[----:B------:R-:W4:Y:S01]  /*3dd0*/  LDSM.16.MT88.4 R8, [R86+0x6c00] ;  /* 0x006c00005608783b */ /* 0x000f220000004200 */
[----:B------:R-:W-:Y:S02]  /*3de0*/  F2FP.BF16.F32.PACK_AB R5, R114, R107 ;  /* 0x0000006b7205723e */ /* 0x000fe400000010ff */
[----:B------:R-:W-:Y:S01]  /*3df0*/  F2FP.BF16.F32.PACK_AB R6, R94, R95 ;  /* 0x0000005f5e06723e */ /* 0x000fe200000010ff */
[----:B------:R-:W-:Y:S01]  /*3e00*/  FADD.FTZ R95, R95, R102 ;  /* 0x000000665f5f7221 */ /* 0x000fe20000010000 */
[----:B------:R-:W-:-:S02]  /*3e10*/  LOP3.LUT R4, R18, R5, RZ, 0xc0, !PT ;  /* 0x0000000512047212 */ /* 0x000fc400078ec0ff */
[----:B------:R-:W-:Y:S01]  /*3e20*/  LOP3.LUT R5, R97, R6, RZ, 0xc0, !PT ;  /* 0x0000000661057212 */ /* 0x000fe200078ec0ff */
[----:B------:R-:W-:Y:S01]  /*3e30*/  FADD.FTZ R94, R94, R95 ;  /* 0x0000005f5e5e7221 */ /* 0x000fe20000010000 */
[----:B--2---:R-:W-:Y:S02]  /*3e40*/  F2FP.BF16.F32.PACK_AB R6, R138, R113 ;  /* 0x000000718a06723e */ /* 0x004fe400000010ff */
[----:B-1----:R-:W-:Y:S01]  /*3e50*/  F2FP.BF16.F32.PACK_AB R7, R130, R91 ;  /* 0x0000005b8207723e */ /* 0x002fe200000010ff */
[----:B------:R-:W-:Y:S01]  /*3e60*/  FADD.FTZ R91, R91, R94 ;  /* 0x0000005e5b5b7221 */ /* 0x000fe20000010000 */
[----:B------:R-:W-:Y:S02]  /*3e70*/  LOP3.LUT R6, R17, R6, RZ, 0xc0, !PT ;  /* 0x0000000611067212 */ /* 0x000fe400078ec0ff */
[----:B------:R-:W-:Y:S01]  /*3e80*/  LOP3.LUT R7, R16, R7, RZ, 0xc0, !PT ;  /* 0x0000000710077212 */ /* 0x000fe200078ec0ff */
[----:B------:R-:W-:Y:S01]  /*3e90*/  FADD.FTZ R130, R130, R91 ;  /* 0x0000005b82827221 */ /* 0x000fe20000010000 */
[----:B------:R-:W1:Y:S05]  /*3ea0*/  LDSM.16.MT88.4 R16, [R86+0x7c00] ;  /* 0x007c00005610783b */ /* 0x000e6a0000004200 */
[C---:B------:R-:W-:Y:S06]  /*3eb0*/  HMMA.16816.F32.BF16 R52, R4.reuse, R20, R52 ;  /* 0x000000140434723c */ /* 0x040fec0000041834 */
[----:B------:R-:W-:Y:S01]  /*3ec0*/  HMMA.16816.F32.BF16 R56, R4, R22, R56 ;  /* 0x000000160438723c */ /* 0x000fe20000041838 */
[----:B------:R-:W-:-:S04]  /*3ed0*/  FADD.FTZ R21, R33, R90 ;  /* 0x0000005a21157221 */ /* 0x000fc80000010000 */
[----:B------:R-:W-:Y:S01]  /*3ee0*/  FADD.FTZ R21, R32, R21 ;  /* 0x0000001520157221 */ /* 0x000fe20000010000 */
[----:B---3--:R-:W-:Y:S03]  /*3ef0*/  HMMA.16816.F32.BF16 R36, R4, R12, R36 ;  /* 0x0000000c0424723c */ /* 0x008fe60000041824 */
[----:B------:R-:W-:-:S03]  /*3f00*/  FADD.FTZ R30, R30, R21 ;  /* 0x000000151e1e7221 */ /* 0x000fc60000010000 */
[----:B------:R-:W-:Y:S01]  /*3f10*/  HMMA.16816.F32.BF16 R40, R4, R14, R40 ;  /* 0x0000000e0428723c */ /* 0x000fe20000041828 */
[----:B------:R-:W2:Y:S01]  /*3f20*/  LDSM.16.MT88.4 R12, [R117+0x8c00] ;  /* 0x008c0000750c783b */ /* 0x000ea20000004200 */
[----:B------:R-:W-:-:S04]  /*3f30*/  FADD.FTZ R30, R27, R30 ;  /* 0x0000001e1b1e7221 */ /* 0x000fc80000010000 */
[----:B----4-:R-:W-:Y:S01]  /*3f40*/  HMMA.16816.F32.BF16 R44, R4, R8, R44 ;  /* 0x00000008042c723c */ /* 0x010fe2000004182c */
[----:B------:R-:W-:-:S04]  /*3f50*/  FADD.FTZ R25, R25, R30 ;  /* 0x0000001e19197221 */ /* 0x000fc80000010000 */
[----:B------:R-:W-:Y:S01]  /*3f60*/  FADD.FTZ R24, R24, R25 ;  /* 0x0000001918187221 */ /* 0x000fe20000010000 */
[----:B------:R-:W-:Y:S01]  /*3f70*/  HMMA.16816.F32.BF16 R48, R4, R10, R48 ;  /* 0x0000000a0430723c */ /* 0x000fe20000041830 */
[----:B------:R-:W3:Y:S02]  /*3f80*/  LDSM.16.MT88.4 R8, [R86+0x8c00] ;  /* 0x008c00005608783b */ /* 0x000ee40000004200 */
[----:B------:R-:W-:-:S03]  /*3f90*/  FADD.FTZ R105, R105, R24 ;  /* 0x0000001869697221 */ /* 0x000fc60000010000 */
[----:B-1----:R-:W-:Y:S01]  /*3fa0*/  HMMA.16816.F32.BF16 R60, R4, R16, R60 ;  /* 0x00000010043c723c */ /* 0x002fe2000004183c */
[----:B------:R-:W-:-:S04]  /*3fb0*/  FADD.FTZ R104, R104, R105 ;  /* 0x0000006968687221 */ /* 0x000fc80000010000 */
[----:B------:R-:W-:Y:S01]  /*3fc0*/  FADD.FTZ R103, R103, R104 ;  /* 0x0000006867677221 */ /* 0x000fe20000010000 */
[----:B------:R-:W-:Y:S03]  /*3fd0*/  HMMA.16816.F32.BF16 R64, R4, R18, R64 ;  /* 0x000000120440723c */ /* 0x000fe60000041840 */
[----:B------:R-:W-:-:S04]  /*3fe0*/  FADD.FTZ R100, R100, R103 ;  /* 0x0000006764647221 */ /* 0x000fc80000010000 */
[----:B------:R-:W-:-:S04]  /*3ff0*/  FADD.FTZ R107, R107, R100 ;  /* 0x000000646b6b7221 */ /* 0x000fc80000010000 */
[----:B------:R-:W-:-:S04]  /*4000*/  FADD.FTZ R114, R114, R107 ;  /* 0x0000006b72727221 */ /* 0x000fc80000010000 */
[----:B------:R-:W-:Y:S01]  /*4010*/  FADD.FTZ R113, R113, R114 ;  /* 0x0000007271717221 */ /* 0x000fe20000010000 */
[----:B--2---:R-:W-:Y:S03]  /*4020*/  HMMA.16816.F32.BF16 R68, R4, R12, R68 ;  /* 0x0000000c0444723c */ /* 0x004fe60000041844 */
[----:B------:R-:W-:-:S03]  /*4030*/  FADD.FTZ R138, R138, R113 ;  /* 0x000000718a8a7221 */ /* 0x000fc60000010000 */
[C---:B------:R-:W-:Y:S06]  /*4040*/  HMMA.16816.F32.BF16 R72, R4.reuse, R14, R72 ;  /* 0x0000000e0448723c */ /* 0x040fec0000041848 */
[C---:B---3--:R-:W-:Y:S06]  /*4050*/  HMMA.16816.F32.BF16 R80, R4.reuse, R8, R80 ;  /* 0x000000080450723c */ /* 0x048fec0000041850 */
        /* <DEDUP_REMOVED lines=8> */
[----:B------:R-:W-:Y:S02]  /*40e0*/  USHF.L.U32 UR4, UR7, 0x6, URZ ;  /* 0x0000000607047899 */ /* 0x000fe4000800063f */
[----:B------:R-:W-:Y:S01]  /*40f0*/  UIMAD UR10, UR34, UR7, UR10 ;  /* 0x00000007220a72a4 */ /* 0x000fe2000f8e020a */
[----:B------:R-:W-:Y:S01]  /*4100*/  IMAD.U32 R4, RZ, RZ, UR36 ;  /* 0x00000024ff047e24 */ /* 0x000fe2000f8e00ff */
[----:B------:R-:W-:Y:S01]  /*4110*/  UISETP.NE.AND UP0, UPT, UR29, 0x2, UPT ;  /* 0x000000021d00788c */ /* 0x000fe2000bf05270 */
[----:B------:R-:W-:Y:S01]  /*4120*/  IMAD.U32 R5, RZ, RZ, UR37 ;  /* 0x00000025ff057e24 */ /* 0x000fe2000f8e00ff */
[----:B------:R-:W-:Y:S01]  /*4130*/  UIADD3 UR10, UR37, UR10, URZ ;  /* 0x0000000a250a7290 */ /* 0x000fe2000fffe03f */
[----:B------:R-:W-:Y:S01]  /*4140*/  BAR.SYNC.DEFER_BLOCKING 0x0 ;  /* 0x0000000000007b1d */ /* 0x000fe20000010000 */
[----:B------:R-:W-:Y:S01]  /*4150*/  LEA R5, P0, R4, R108, 0x6 ;  /* 0x0000006c04057211 */ /* 0x000fe200078030ff */
[----:B------:R-:W-:-:S03]  /*4160*/  UIMAD.WIDE.U32 UR36, UR6, 0x40, URZ ;  /* 0x00000040062478a5 */ /* 0x000fc6000f8e003f */
[----:B------:R-:W-:Y:S01]  /*4170*/  IMAD.U32 R3, RZ, RZ, UR10 ;  /* 0x0000000aff037e24 */ /* 0x000fe2000f8e00ff */
[----:B------:R-:W-:Y:S02]  /*4180*/  ULDC.64 UR10, c[0x0][0x220] ;  /* 0x00008800000a7ab9 */ /* 0x000fe40000000a00 */
[C---:B------:R-:W-:Y:S02]  /*4190*/  LEA R6, P1, R5.reuse, UR10, 0x1 ;  /* 0x0000000a05067c11 */ /* 0x040fe4000f8208ff */
[----:B------:R-:W-:Y:S01]  /*41a0*/  LEA.HI.X R4, R4, R125, R3, 0x6, P0 ;  /* 0x0000007d04047211 */ /* 0x000fe200000f3403 */
[----:B------:R-:W-:Y:S01]  /*41b0*/  IMAD.U32 R3, RZ, RZ, UR4 ;  /* 0x00000004ff037e24 */ /* 0x000fe2000f8e00ff */
[----:B------:R-:W-:Y:S01]  /*41c0*/  IADD3 R8, P0, R6, UR36, RZ ;  /* 0x0000002406087c10 */ /* 0x000fe2000ff1e0ff */
[----:B------:R-:W-:Y:S01]  /*41d0*/  UIADD3 UR4, UR29, -0x2, URZ ;  /* 0xfffffffe1d047890 */ /* 0x000fe2000fffe03f */
[----:B------:R-:W-:-:S04]  /*41e0*/  LEA.HI.X R7, R5, UR11, R4, 0x1, P1 ;  /* 0x0000000b05077c11 */ /* 0x000fc800088f0c04 */
[----:B------:R-:W-:Y:S02]  /*41f0*/  IADD3.X R9, R7, UR37, R3, P0, !PT ;  /* 0x0000002507097c10 */ /* 0x000fe400087fe403 */
[----:B------:R-:W1:Y:S01]  /*4200*/  S2R R3, SR_TID.X ;  /* 0x0000000000037919 */ /* 0x000e620000002100 */
        /* <DEDUP_REMOVED lines=10> */
[----:B------:R-:W4:Y:S01]  /*42b0*/  LDSM.16.M88.4 R20, [R119+0x3400] ;  /* 0x003400007714783b */ /* 0x000f220000000200 */
[----:B-1----:R-:W-:-:S03]  /*42c0*/  IMAD.SHL.U32 R3, R3, 0x2, RZ ;  /* 0x0000000203037824 */ /* 0x002fc600078e00ff */
[----:B------:R-:W1:Y:S04]  /*42d0*/  LDSM.16.M88.4 R12, [R119+0x3800] ;  /* 0x00380000770c783b */ /* 0x000e680000000200 */
[----:B------:R-:W2:Y:S04]  /*42e0*/  LDSM.16.M88.4 R28, [R119+0x3000] ;  /* 0x00300000771c783b */ /* 0x000ea80000000200 */
[----:B------:R-:W3:Y:S04]  /*42f0*/  LDSM.16.M88.4 R100, [R119+0x3c00] ;  /* 0x003c00007764783b */ /* 0x000ee80000000200 */
[----:B------:R-:W-:Y:S04]  /*4300*/  LDSM.16.M88.4 R92, [R118] ;  /* 0x00000000765c783b */ /* 0x000fe80000000200 */
[----:B------:R-:W5:Y:S04]  /*4310*/  LDSM.16.M88.4 R88, [R116+0x3400] ;  /* 0x003400007458783b */ /* 0x000f680000000200 */
[----:B------:R-:W5:Y:S04]  /*4320*/  LDSM.16.M88.4 R32, [R116+0x3800] ;  /* 0x003800007420783b */ /* 0x000f680000000200 */
[----:B------:R-:W5:Y:S04]  /*4330*/  LDSM.16.M88.4 R104, [R116+0x3000] ;  /* 0x003000007468783b */ /* 0x000f680000000200 */
[----:B------:R-:W0:Y:S01]  /*4340*/  LDGDEPBAR ;  /* 0x00000000000079af */ /* 0x000e220000000000 */
[C---:B----4-:R-:W-:Y:S06]  /*4350*/  HMMA.16816.F32.BF16 R24, R96.reuse, R20, RZ ;  /* 0x000000146018723c */ /* 0x050fec00000418ff */
[C---:B-1----:R-:W-:Y:S06]  /*4360*/  HMMA.16816.F32.BF16 R16, R96.reuse, R12, RZ ;  /* 0x0000000c6010723c */ /* 0x042fec00000418ff */
[C---:B------:R-:W-:Y:S06]  /*4370*/  HMMA.16816.F32.BF16 R20, R96.reuse, R22, RZ ;  /* 0x000000166014723c */ /* 0x040fec00000418ff */
[C---:B------:R-:W-:Y:S06]  /*4380*/  HMMA.16816.F32.BF16 R12, R96.reuse, R14, RZ ;  /* 0x0000000e600c723c */ /* 0x040fec00000418ff */
[C---:B--2---:R-:W-:Y:S06]  /*4390*/  HMMA.16816.F32.BF16 R4, R96.reuse, R28, RZ ;  /* 0x0000001c6004723c */ /* 0x044fec00000418ff */
[C---:B------:R-:W-:Y:S06]  /*43a0*/  HMMA.16816.F32.BF16 R28, R96.reuse, R30, RZ ;  /* 0x0000001e601c723c */ /* 0x040fec00000418ff */
[C---:B---3--:R-:W-:Y:S06]  /*43b0*/  HMMA.16816.F32.BF16 R8, R96.reuse, R100, RZ ;  /* 0x000000646008723c */ /* 0x048fec00000418ff */
[----:B------:R-:W-:Y:S01]  /*43c0*/  HMMA.16816.F32.BF16 R96, R96, R102, RZ ;  /* 0x000000666060723c */ /* 0x000fe200000418ff */
[----:B------:R-:W1:Y:S05]  /*43d0*/  LDSM.16.M88.4 R100, [R116+0x3c00] ;  /* 0x003c00007464783b */ /* 0x000e6a0000000200 */
[C---:B-----5:R-:W-:Y:S06]  /*43e0*/  HMMA.16816.F32.BF16 R24, R92.reuse, R88, R24 ;  /* 0x000000585c18723c */ /* 0x060fec0000041818 */
[C---:B------:R-:W-:Y:S01]  /*43f0*/  HMMA.16816.F32.BF16 R20, R92.reuse, R90, R20 ;  /* 0x0000005a5c14723c */ /* 0x040fe20000041814 */
[----:B------:R-:W-:Y:S05]  /*4400*/  LDSM.16.M88.4 R88, [R120+0x1000] ;  /* 0x001000007858783b */ /* 0x000fea0000000200 */
[C---:B------:R-:W-:Y:S06]  /*4410*/  HMMA.16816.F32.BF16 R16, R92.reuse, R32, R16 ;  /* 0x000000205c10723c */ /* 0x040fec0000041810 */
[C---:B------:R-:W-:Y:S01]  /*4420*/  HMMA.16816.F32.BF16 R12, R92.reuse, R34, R12 ;  /* 0x000000225c0c723c */ /* 0x040fe2000004180c */
[----:B------:R-:W2:Y:S05]  /*4430*/  LDSM.16.M88.4 R32, [R119+0x4000] ;  /* 0x004000007720783b */ /* 0x000eaa0000000200 */
[C---:B------:R-:W-:Y:S06]  /*4440*/  HMMA.16816.F32.BF16 R4, R92.reuse, R104, R4 ;  /* 0x000000685c04723c */ /* 0x040fec0000041804 */
[C---:B------:R-:W-:Y:S06]  /*4450*/  HMMA.16816.F32.BF16 R28, R92.reuse, R106, R28 ;  /* 0x0000006a5c1c723c */ /* 0x040fec000004181c */
        /* <DEDUP_REMOVED lines=38> */
[----:B------:R-:W-:Y:S05]  /*46c0*/  LDSM.16.M88.4 R92, [R116+0x5000] ;  /* 0x00500000745c783b */ /* 0x000fea0000000200 */
[C---:B--2---:R-:W-:Y:S06]  /*46d0*/  HMMA.16816.F32.BF16 R8, R88.reuse, R32, R8 ;  /* 0x000000205808723c */ /* 0x044fec0000041808 */
[----:B------:R-:W-:Y:S01]  /*46e0*/  HMMA.16816.F32.BF16 R96, R88, R34, R96 ;  /* 0x000000225860723c */ /* 0x000fe20000041860 */
[----:B------:R-:W1:Y:S04]  /*46f0*/  LDSM.16.M88.4 R88, [R118+0x2000] ;  /* 0x002000007658783b */ /* 0x000e680000000200 */
[----:B------:R-:W2:Y:S01]  /*4700*/  LDSM.16.M88.4 R32, [R116+0x5400] ;  /* 0x005400007420783b */ /* 0x000ea20000000200 */
[C---:B-1----:R-:W-:Y:S06]  /*4710*/  HMMA.16816.F32.BF16 R4, R88.reuse, R92, R4 ;  /* 0x0000005c5804723c */ /* 0x042fec0000041804 */
[----:B------:R-:W-:Y:S01]  /*4720*/  HMMA.16816.F32.BF16 R28, R88, R94, R28 ;  /* 0x0000005e581c723c */ /* 0x000fe2000004181c */
[----:B------:R-:W1:Y:S01]  /*4730*/  LDSM.16.M88.4 R92, [R116+0x5800] ;  /* 0x00580000745c783b */ /* 0x000e620000000200 */
[----:B------:R-:W-:-:S04]  /*4740*/  DEPBAR.LE SB0, 0x0 ;  /* 0x000080000000791a */ /* 0x000fc80000000000 */
[C---:B--2---:R-:W-:Y:S06]  /*4750*/  HMMA.16816.F32.BF16 R24, R88.reuse, R32, R24 ;  /* 0x000000205818723c */ /* 0x044fec0000041818 */
[----:B------:R-:W-:Y:S01]  /*4760*/  HMMA.16816.F32.BF16 R20, R88, R34, R20 ;  /* 0x000000225814723c */ /* 0x000fe20000041814 */
[----:B------:R-:W-:Y:S01]  /*4770*/  LOP3.LUT R32, R3, 0x6, RZ, 0xc0, !PT ;  /* 0x0000000603207812 */ /* 0x000fe200078ec0ff */
[----:B------:R-:W-:-:S04]  /*4780*/  IMAD.U32 R3, RZ, RZ, UR4 ;  /* 0x00000004ff037e24 */ /* 0x000fc8000f8e00ff */
[----:B------:R-:W-:Y:S01]  /*4790*/  IMAD R3, R3, 0x40, R32 ;  /* 0x0000004003037824 */ /* 0x000fe200078e0220 */
[C---:B------:R-:W-:Y:S03]  /*47a0*/  HMMA.16816.F32.BF16 R8, R88.reuse, R100, R8 ;  /* 0x000000645808723c */ /* 0x040fe60000041808 */
[C---:B------:R-:W-:Y:S02]  /*47b0*/  VIADD R32, R3.reuse, 0x8 ;  /* 0x0000000803207836 */ /* 0x040fe40000000000 */
[C---:B------:R-:W-:Y:S01]  /*47c0*/  VIADD R33, R3.reuse, 0x1 ;  /* 0x0000000103217836 */ /* 0x040fe20000000000 */
[----:B------:R-:W-:Y:S01]  /*47d0*/  HMMA.16816.F32.BF16 R96, R88, R102, R96 ;  /* 0x000000665860723c */ /* 0x000fe20000041860 */
[----:B------:R-:W-:Y:S01]  /*47e0*/  VIADD R34, R3, 0x10 ;  /* 0x0000001003227836 */ /* 0x000fe20000000000 */
[----:B------:R-:W-:Y:S01]  /*47f0*/  BAR.SYNC.DEFER_BLOCKING 0x0 ;  /* 0x0000000000007b1d */ /* 0x000fe20000010000 */
[----:B------:R-:W-:-:S02]  /*4800*/  ISETP.GE.AND P0, PT, R32, R112, PT ;  /* 0x000000702000720c */ /* 0x000fc40003f06270 */
[-C--:B------:R-:W-:Y:S01]  /*4810*/  ISETP.GE.AND P6, PT, R32, R111.reuse, PT ;  /* 0x0000006f2000720c */ /* 0x080fe20003fc6270 */
[----:B------:R-:W-:Y:S01]  /*4820*/  VIADD R32, R3, 0x9 ;  /* 0x0000000903207836 */ /* 0x000fe20000000000 */
[CC--:B------:R-:W-:Y:S02]  /*4830*/  ISETP.GE.AND P1, PT, R33.reuse, R112.reuse, PT ;  /* 0x000000702100720c */ /* 0x0c0fe40003f26270 */
[-C--:B------:R-:W-:Y:S01]  /*4840*/  ISETP.GE.AND P3, PT, R33, R111.reuse, PT ;  /* 0x0000006f2100720c */ /* 0x080fe20003f66270 */
[----:B------:R-:W-:Y:S01]  /*4850*/  VIADD R33, R3, 0x11 ;  /* 0x0000001103217836 */ /* 0x000fe20000000000 */
[C---:B------:R-:W-:Y:S02]  /*4860*/  ISETP.GE.AND P2, PT, R32.reuse, R112, PT ;  /* 0x000000702000720c */ /* 0x040fe40003f46270 */
[----:B------:R-:W-:Y:S02]  /*4870*/  ISETP.GE.AND P5, PT, R32, R111, PT ;  /* 0x0000006f2000720c */ /* 0x000fe40003fa6270 */
[----:B------:R-:W-:Y:S01]  /*4880*/  FSEL R32, R5, -INF , !P1 ;  /* 0xff80000005207808 */ /* 0x000fe20004800000 */
[----:B-1----:R-:W-:Y:S01]  /*4890*/  HMMA.16816.F32.BF16 R16, R88, R92, R16 ;  /* 0x0000005c5810723c */ /* 0x002fe20000041810 */
[----:B------:R-:W-:-:S02]  /*48a0*/  FSEL R5, R7, -INF , !P3 ;  /* 0xff80000007057808 */ /* 0x000fc40005800000 */
[----:B------:R-:W-:Y:S02]  /*48b0*/  FSEL R28, R28, -INF , !P0 ;  /* 0xff8000001c1c7808 */ /* 0x000fe40004000000 */
[CC--:B------:R-:W-:Y:S01]  /*48c0*/  ISETP.GE.AND P3, PT, R33.reuse, R112.reuse, PT ;  /* 0x000000702100720c */ /* 0x0c0fe20003f66270 */
[----:B------:R-:W-:Y:S01]  /*48d0*/  HMMA.16816.F32.BF16 R12, R88, R94, R12 ;  /* 0x0000005e580c723c */ /* 0x000fe2000004180c */
[-C--:B------:R-:W-:Y:S01]  /*48e0*/  ISETP.GE.AND P0, PT, R33, R111.reuse, PT ;  /* 0x0000006f2100720c */ /* 0x080fe20003f06270 */
[C---:B------:R-:W-:Y:S01]  /*48f0*/  VIADD R33, R3.reuse, 0x19 ;  /* 0x0000001903217836 */ /* 0x040fe20000000000 */
[----:B------:R-:W-:Y:S02]  /*4900*/  ISETP.GE.AND P4, PT, R34, R112, PT ;  /* 0x000000702200720c */ /* 0x000fe40003f86270 */
[----:B------:R-:W-:Y:S02]  /*4910*/  FSEL R7, R30, -INF , !P6 ;  /* 0xff8000001e077808 */ /* 0x000fe40007000000 */
[----:B------:R-:W-:Y:S01]  /*4920*/  FSEL R144, R24, -INF , !P4 ;  /* 0xff80000018907808 */ /* 0x000fe20006000000 */
[----:B------:R-:W-:Y:S01]  /*4930*/  VIADD R24, R3, 0x28 ;  /* 0x0000002803187836 */ /* 0x000fe20000000000 */
[----:B------:R-:W-:-:S02]  /*4940*/  ISETP.GE.AND P4, PT, R33, R111, PT ;  /* 0x0000006f2100720c */ /* 0x000fc40003f86270 */
[----:B------:R-:W-:Y:S01]  /*4950*/  FSEL R30, R29, -INF , !P2 ;  /* 0xff8000001d1e7808 */ /* 0x000fe20005000000 */
[----:B------:R-:W-:Y:S01]  /*4960*/  VIADD R29, R3, 0x20 ;  /* 0x00000020031d7836 */ /* 0x000fe20000000000 */
[----:B------:R-:W-:Y:S02]  /*4970*/  FSEL R149, R23, -INF , !P4 ;  /* 0xff80000017957808 */ /* 0x000fe40006000000 */
[C---:B------:R-:W-:Y:S02]  /*4980*/  ISETP.GE.AND P4, PT, R3.reuse, R112, PT ;  /* 0x000000700300720c */ /* 0x040fe40003f86270 */
[----:B------:R-:W-:Y:S01]  /*4990*/  ISETP.GE.AND P1, PT, R34, R111, PT ;  /* 0x0000006f2200720c */ /* 0x000fe20003f26270 */
[C---:B------:R-:W-:Y:S01]  /*49a0*/  VIADD R34, R3.reuse, 0x18 ;  /* 0x0000001803227836 */ /* 0x040fe20000000000 */
[----:B------:R-:W-:Y:S02]  /*49b0*/  FSEL R4, R4, -INF , !P4 ;  /* 0xff80000004047808 */ /* 0x000fe40006000000 */
[----:B------:R-:W-:Y:S01]  /*49c0*/  FSEL R139, R26, -INF , !P1 ;  /* 0xff8000001a8b7808 */ /* 0x000fe20004800000 */
[----:B------:R-:W-:Y:S01]  /*49d0*/  VIADD R26, R3, 0x21 ;  /* 0x00000021031a7836 */ /* 0x000fe20000000000 */
[----:B------:R-:W-:-:S02]  /*49e0*/  FSEL R146, R25, -INF , !P3 ;  /* 0xff80000019927808 */ /* 0x000fc40005800000 */
[C---:B------:R-:W-:Y:S02]  /*49f0*/  ISETP.GE.AND P3, PT, R29.reuse, R111, PT ;  /* 0x0000006f1d00720c */ /* 0x040fe40003f66270 */
[----:B------:R-:W-:Y:S02]  /*4a00*/  ISETP.GE.AND P1, PT, R29, R112, PT ;  /* 0x000000701d00720c */ /* 0x000fe40003f26270 */
[----:B------:R-:W-:Y:S02]  /*4a10*/  FMNMX.FTZ R23, R2, R4, !PT ;  /* 0x0000000402177209 */ /* 0x000fe40007810000 */
[----:B------:R-:W-:Y:S02]  /*4a20*/  FSEL R31, R31, -INF , !P5 ;  /* 0xff8000001f1f7808 */ /* 0x000fe40006800000 */
[----:B------:R-:W-:Y:S02]  /*4a30*/  ISETP.GE.AND P5, PT, R33, R112, PT ;  /* 0x000000702100720c */ /* 0x000fe40003fa6270 */
[----:B------:R-:W-:-:S02]  /*4a40*/  FSEL R145, R27, -INF , !P0 ;  /* 0xff8000001b917808 */ /* 0x000fc40004000000 */
[----:B------:R-:W-:Y:S02]  /*4a50*/  FSEL R101, R18, -INF , !P3 ;  /* 0xff80000012657808 */ /* 0x000fe40005800000 */
[----:B------:R-:W-:Y:S02]  /*4a60*/  ISETP.GE.AND P0, PT, R26, R112, PT ;  /* 0x000000701a00720c */ /* 0x000fe40003f06270 */
[C---:B------:R-:W-:Y:S02]  /*4a70*/  ISETP.GE.AND P3, PT, R3.reuse, R111, PT ;  /* 0x0000006f0300720c */ /* 0x040fe40003f66270 */
[----:B------:R-:W-:Y:S01]  /*4a80*/  FSEL R100, R16, -INF , !P1 ;  /* 0xff80000010647808 */ /* 0x000fe20004800000 */
[----:B------:R-:W-:Y:S01]  /*4a90*/  VIADD R16, R3, 0x30 ;  /* 0x0000003003107836 */ /* 0x000fe20000000000 */
[----:B------:R-:W-:Y:S02]  /*4aa0*/  FMNMX.FTZ R23, R32, R23, !PT ;  /* 0x0000001720177209 */ /* 0x000fe40007810000 */
[----:B------:R-:W-:-:S02]  /*4ab0*/  FSEL R150, R21, -INF , !P5 ;  /* 0xff80000015967808 */ /* 0x000fc40006800000 */
[----:B------:R-:W-:Y:S01]  /*4ac0*/  FSEL R21, R6, -INF , !P3 ;  /* 0xff80000006157808 */ /* 0x000fe20005800000 */
[----:B------:R-:W-:Y:S01]  /*4ad0*/  VIADD R6, R3, 0x31 ;  /* 0x0000003103067836 */ /* 0x000fe20000000000 */
[----:B------:R-:W-:Y:S02]  /*4ae0*/  FSEL R104, R17, -INF , !P0 ;  /* 0xff80000011687808 */ /* 0x000fe40004000000 */
[----:B------:R-:W-:Y:S02]  /*4af0*/  FMNMX.FTZ R17, R28, R23, !PT ;  /* 0x000000171c117209 */ /* 0x000fe40007810000 */
[C---:B------:R-:W-:Y:S02]  /*4b00*/  ISETP.GE.AND P0, PT, R16.reuse, R112, PT ;  /* 0x000000701000720c */ /* 0x040fe40003f06270 */
[----:B------:R-:W-:Y:S02]  /*4b10*/  ISETP.GE.AND P3, PT, R16, R111, PT ;  /* 0x0000006f1000720c */ /* 0x000fe40003f66270 */
[----:B------:R-:W-:-:S02]  /*4b20*/  FMNMX.FTZ R16, R0, R21, !PT ;  /* 0x0000001500107209 */ /* 0x000fc40007810000 */
[----:B------:R-:W-:Y:S02]  /*4b30*/  FMNMX.FTZ R17, R30, R17, !PT ;  /* 0x000000111e117209 */ /* 0x000fe40007810000 */
[----:B------:R-:W-:Y:S02]  /*4b40*/  FMNMX.FTZ R16, R5, R16, !PT ;  /* 0x0000001005107209 */ /* 0x000fe40007810000 */
[----:B------:R-:W-:Y:S02]  /*4b50*/  ISETP.GE.AND P6, PT, R34, R112, PT ;  /* 0x000000702200720c */ /* 0x000fe40003fc6270 */
[----:B------:R-:W-:Y:S02]  /*4b60*/  FMNMX.FTZ R17, R144, R17, !PT ;  /* 0x0000001190117209 */ /* 0x000fe40007810000 */
[----:B------:R-:W-:Y:S02]  /*4b70*/  FMNMX.FTZ R16, R7, R16, !PT ;  /* 0x0000001007107209 */ /* 0x000fe40007810000 */
[----:B------:R-:W-:Y:S01]  /*4b80*/  FSEL R148, R20, -INF , !P6 ;  /* 0xff80000014947808 */ /* 0x000fe20007000000 */
[----:B------:R-:W-:Y:S01]  /*4b90*/  VIADD R20, R3, 0x29 ;  /* 0x0000002903147836 */ /* 0x000fe20000000000 */
[----:B------:R-:W-:-:S02]  /*4ba0*/  FMNMX.FTZ R17, R146, R17, !PT ;  /* 0x0000001192117209 */ /* 0x000fc40007810000 */
[----:B------:R-:W-:Y:S02]  /*4bb0*/  FMNMX.FTZ R16, R31, R16, !PT ;  /* 0x000000101f107209 */ /* 0x000fe40007810000 */
[----:B------:R-:W-:Y:S02]  /*4bc0*/  FMNMX.FTZ R17, R148, R17, !PT ;  /* 0x0000001194117209 */ /* 0x000fe40007810000 */
[----:B------:R-:W-:Y:S02]  /*4bd0*/  ISETP.GE.AND P2, PT, R34, R111, PT ;  /* 0x0000006f2200720c */ /* 0x000fe40003f46270 */
[----:B------:R-:W-:Y:S02]  /*4be0*/  FMNMX.FTZ R16, R139, R16, !PT ;  /* 0x000000108b107209 */ /* 0x000fe40007810000 */
[----:B------:R-:W-:Y:S02]  /*4bf0*/  FMNMX.FTZ R17, R150, R17, !PT ;  /* 0x0000001196117209 */ /* 0x000fe40007810000 */
[----:B------:R-:W-:-:S02]  /*4c00*/  FSEL R147, R22, -INF , !P2 ;  /* 0xff80000016937808 */ /* 0x000fc40005000000 */
[----:B------:R-:W-:Y:S02]  /*4c10*/  ISETP.GE.AND P6, PT, R26, R111, PT ;  /* 0x0000006f1a00720c */ /* 0x000fe40003fc6270 */
[----:B------:R-:W-:Y:S02]  /*4c20*/  ISETP.GE.AND P2, PT, R24, R112, PT ;  /* 0x000000701800720c */ /* 0x000fe40003f46270 */
[----:B------:R-:W-:Y:S02]  /*4c30*/  FMNMX.FTZ R16, R145, R16, !PT ;  /* 0x0000001091107209 */ /* 0x000fe40007810000 */
[----:B------:R-:W-:Y:S02]  /*4c40*/  FMNMX.FTZ R17, R100, R17, !PT ;  /* 0x0000001164117209 */ /* 0x000fe40007810000 */
[----:B------:R-:W-:Y:S02]  /*4c50*/  FSEL R103, R19, -INF , !P6 ;  /* 0xff80000013677808 */ /* 0x000fe40007000000 */
[----:B------:R-:W-:-:S02]  /*4c60*/  FSEL R102, R12, -INF , !P2 ;  /* 0xff8000000c667808 */ /* 0x000fc40005000000 */
[----:B------:R-:W-:Y:S02]  /*4c70*/  FMNMX.FTZ R16, R147, R16, !PT ;  /* 0x0000001093107209 */ /* 0x000fe40007810000 */
[-C--:B------:R-:W-:Y:S02]  /*4c80*/  ISETP.GE.AND P1, PT, R20, R112.reuse, PT ;  /* 0x000000701400720c */ /* 0x080fe40003f26270 */
[C---:B------:R-:W-:Y:S02]  /*4c90*/  ISETP.GE.AND P6, PT, R6.reuse, R112, PT ;  /* 0x000000700600720c */ /* 0x040fe40003fc6270 */
[----:B------:R-:W-:Y:S01]  /*4ca0*/  ISETP.GE.AND P2, PT, R6, R111, PT ;  /* 0x0000006f0600720c */ /* 0x000fe20003f46270 */
[C---:B------:R-:W-:Y:S01]  /*4cb0*/  VIADD R6, R3.reuse, 0x38 ;  /* 0x0000003803067836 */ /* 0x040fe20000000000 */
[----:B------:R-:W-:Y:S01]  /*4cc0*/  FMNMX.FTZ R17, R104, R17, !PT ;  /* 0x0000001168117209 */ /* 0x000fe20007810000 */
[----:B------:R-:W-:Y:S01]  /*4cd0*/  VIADD R3, R3, 0x39 ;  /* 0x0000003903037836 */ /* 0x000fe20000000000 */
[----:B------:R-:W-:-:S02]  /*4ce0*/  ISETP.GE.AND P5, PT, R24, R111, PT ;  /* 0x0000006f1800720c */ /* 0x000fc40003fa6270 */
[----:B------:R-:W-:Y:S02]  /*4cf0*/  ISETP.GE.AND P4, PT, R20, R111, PT ;  /* 0x0000006f1400720c */ /* 0x000fe40003f86270 */
[----:B------:R-:W-:Y:S02]  /*4d00*/  FMNMX.FTZ R16, R149, R16, !PT ;  /* 0x0000001095107209 */ /* 0x000fe40007810000 */
[----:B------:R-:W-:Y:S02]  /*4d10*/  FSEL R106, R13, -INF , !P1 ;  /* 0xff8000000d6a7808 */ /* 0x000fe40004800000 */
[----:B------:R-:W-:Y:S02]  /*4d20*/  FMNMX.FTZ R17, R102, R17, !PT ;  /* 0x0000001166117209 */ /* 0x000fe40007810000 */
[----:B------:R-:W-:Y:S02]  /*4d30*/  FSEL R105, R14, -INF , !P5 ;  /* 0xff8000000e697808 */ /* 0x000fe40006800000 */
[----:B------:R-:W-:-:S02]  /*4d40*/  FSEL R107, R15, -INF , !P4 ;  /* 0xff8000000f6b7808 */ /* 0x000fc40006000000 */
[-C--:B------:R-:W-:Y:S02]  /*4d50*/  ISETP.GE.AND P5, PT, R6, R112.reuse, PT ;  /* 0x000000700600720c */ /* 0x080fe40003fa6270 */
[----:B------:R-:W-:Y:S02]  /*4d60*/  ISETP.GE.AND P4, PT, R3, R112, PT ;  /* 0x000000700300720c */ /* 0x000fe40003f86270 */
[----:B------:R-:W-:Y:S02]  /*4d70*/  FMNMX.FTZ R16, R101, R16, !PT ;  /* 0x0000001065107209 */ /* 0x000fe40007810000 */
[----:B------:R-:W-:Y:S02]  /*4d80*/  FSEL R112, R8, -INF , !P0 ;  /* 0xff80000008707808 */ /* 0x000fe40004000000 */
[----:B------:R-:W-:Y:S02]  /*4d90*/  FMNMX.FTZ R17, R106, R17, !PT ;  /* 0x000000116a117209 */ /* 0x000fe40007810000 */
[----:B------:R-:W-:-:S02]  /*4da0*/  FSEL R92, R11, -INF , !P2 ;  /* 0xff8000000b5c7808 */ /* 0x000fc40005000000 */
[----:B------:R-:W-:Y:S02]  /*4db0*/  PLOP3.LUT P2, PT, PT, PT, UP0, 0x80, 0x0 ;  /* 0x000000000000781c */ /* 0x000fe40003f4f008 */
[-C--:B------:R-:W-:Y:S02]  /*4dc0*/  ISETP.GE.AND P1, PT, R6, R111.reuse, PT ;  /* 0x0000006f0600720c */ /* 0x080fe40003f26270 */
[----:B------:R-:W-:Y:S02]  /*4dd0*/  ISETP.GE.AND P0, PT, R3, R111, PT ;  /* 0x0000006f0300720c */ /* 0x000fe40003f06270 */
[----:B------:R-:W-:Y:S02]  /*4de0*/  FMNMX.FTZ R16, R103, R16, !PT ;  /* 0x0000001067107209 */ /* 0x000fe40007810000 */
[----:B------:R-:W-:Y:S02]  /*4df0*/  FSEL R111, R9, -INF , !P6 ;  /* 0xff800000096f7808 */ /* 0x000fe40007000000 */
[----:B------:R-:W-:-:S02]  /*4e00*/  FMNMX.FTZ R6, R112, R17, !PT ;  /* 0x0000001170067209 */ /* 0x000fc40007810000 */
[----:B------:R-:W-:Y:S02]  /*4e10*/  FMNMX.FTZ R16, R105, R16, !PT ;  /* 0x0000001069107209 */ /* 0x000fe40007810000 */
[----:B------:R-:W-:Y:S02]  /*4e20*/  FSEL R113, R96, -INF , !P5 ;  /* 0xff80000060717808 */ /* 0x000fe40006800000 */
[----:B------:R-:W-:Y:S02]  /*4e30*/  FMNMX.FTZ R8, R111, R6, !PT ;  /* 0x000000066f087209 */ /* 0x000fe40007810000 */
[----:B------:R-:W-:Y:S02]  /*4e40*/  FSEL R89, R10, -INF , !P3 ;  /* 0xff8000000a597808 */ /* 0x000fe40005800000 */
[----:B------:R-:W-:Y:S02]  /*4e50*/  FMNMX.FTZ R6, R107, R16, !PT ;  /* 0x000000106b067209 */ /* 0x000fe40007810000 */
[----:B------:R-:W-:-:S02]  /*4e60*/  FSEL R114, R97, -INF , !P4 ;  /* 0xff80000061727808 */ /* 0x000fc40006000000 */
[----:B------:R-:W-:Y:S02]  /*4e70*/  FMNMX.FTZ R3, R113, R8, !PT ;  /* 0x0000000871037209 */ /* 0x000fe40007810000 */
[----:B------:R-:W-:Y:S02]  /*4e80*/  FMNMX.FTZ R11, R89, R6, !PT ;  /* 0x00000006590b7209 */ /* 0x000fe40007810000 */
[----:B------:R-:W-:Y:S02]  /*4e90*/  FSEL R90, R98, -INF , !P1 ;  /* 0xff800000625a7808 */ /* 0x000fe40004800000 */
[----:B------:R-:W-:Y:S01]  /*4ea0*/  FMNMX.FTZ R6, R114, R3, !PT ;  /* 0x0000000372067209 */ /* 0x000fe20007810000 */
[----:B------:R-:W-:Y:S06]  /*4eb0*/  @!P2 BRA `(.L_x_881) ;  /* 0x000000000068a947 */ /* 0x000fec0003800000 */
        /* <DEDUP_REMOVED lines=8> */
[----:B------:R-:W-:Y:S01]  /*4f40*/  LEA R9, P1, R9, R122, 0x6 ;  /* 0x0000007a09097211 */ /* 0x000fe200078230ff */
[----:B------:R-:W-:-:S03]  /*4f50*/  ULDC.64 UR8, c[0x0][0x218] ;  /* 0x0000860000087ab9 */ /* 0x000fc60000000a00 */
[----:B------:R-:W-:Y:S01]  /*4f60*/  IMAD.U32 R3, RZ, RZ, UR4 ;  /* 0x00000004ff037e24 */ /* 0x000fe2000f8e00ff */
[----:B------:R-:W-:-:S04]  /*4f70*/  LEA R12, P2, R9, UR8, 0x1 ;  /* 0x00000008090c7c11 */ /* 0x000fc8000f8408ff */
[----:B------:R-:W-:Y:S02]  /*4f80*/  LEA.HI.X R8, R8, R127, R3, 0x6, P1 ;  /* 0x0000007f08087211 */ /* 0x000fe400008f3403 */
[----:B------:R-:W-:Y:S02]  /*4f90*/  IADD3 R14, P1, R12, UR25, RZ ;  /* 0x000000190c0e7c10 */ /* 0x000fe4000ff3e0ff */
[----:B------:R-:W-:-:S04]  /*4fa0*/  LEA.HI.X R13, R9, UR9, R8, 0x1, P2 ;  /* 0x00000009090d7c11 */ /* 0x000fc800090f0c08 */
        /* <DEDUP_REMOVED lines=11> */
.L_x_881:
[----:B------:R-:W-:Y:S01]  /*5060*/  FMNMX.FTZ R11, R92, R11, !PT ;  /* 0x0000000b5c0b7209 */ /* 0x000fe20007810000 */
[----:B------:R-:W2:Y:S01]  /*5070*/  SHFL.BFLY PT, R9, R6, 0x2, 0x1f ;  /* 0x0c401f0006097f89 */ /* 0x000ea200000e0000 */
[----:B------:R-:W-:Y:S01]  /*5080*/  FSEL R91, R99, -INF , !P0 ;  /* 0xff800000635b7808 */ /* 0x000fe20004000000 */
[----:B------:R-:W-:Y:S01]  /*5090*/  IMAD.WIDE.U32 R96, R85, -0x326172a9, RZ ;  /* 0xcd9e8d5755607825 */ /* 0x000fe200078e00ff */
[----:B------:R-:W-:Y:S01]  /*50a0*/  FMNMX.FTZ R8, R90, R11, !PT ;  /* 0x0000000b5a087209 */ /* 0x000fe20007810000 */
[----:B------:R-:W-:Y:S01]  /*50b0*/  USHF.L.U32 UR4, UR34, 0x1, URZ ;  /* 0x0000000122047899 */ /* 0x000fe2000800063f */
[----:B------:R-:W-:Y:S01]  /*50c0*/  PRMT R94, R110, 0x7054, R110 ;  /* 0x000070546e5e7816 */ /* 0x000fe2000000006e */
[----:B------:R-:W-:Y:S01]  /*50d0*/  IMAD.U32 R3, RZ, RZ, UR33 ;  /* 0x00000021ff037e24 */ /* 0x000fe2000f8e00ff */
[----:B------:R-:W-:Y:S01]  /*50e0*/  FMNMX.FTZ R11, R91, R8, !PT ;  /* 0x000000085b0b7209 */ /* 0x000fe20007810000 */
[----:B------:R-:W-:Y:S01]  /*50f0*/  IMAD.WIDE.U32 R152, R84, -0x2daee0ad, RZ ;  /* 0xd2511f5354987825 */ /* 0x000fe200078e00ff */
[----:B------:R-:W-:Y:S01]  /*5100*/  LOP3.LUT R142, R97, R87, RZ, 0x3c, !PT ;  /* 0x00000057618e7212 */ /* 0x000fe200078e3cff */
[----:B------:R-:W-:-:S02]  /*5110*/  UISETP.GE.AND UP0, UPT, UR29, 0x3, UPT ;  /* 0x000000031d00788c */ /* 0x000fc4000bf06270 */
[----:B------:R-:W3:Y:S01]  /*5120*/  SHFL.BFLY PT, R8, R11, 0x2, 0x1f ;  /* 0x0c401f000b087f89 */ /* 0x000ee200000e0000 */
[----:B------:R-:W-:Y:S01]  /*5130*/  LOP3.LUT R3, R153, UR4, R3, 0x96, !PT ;  /* 0x0000000499037c12 */ /* 0x000fe2000f8e9603 */
[----:B------:R-:W-:Y:S01]  /*5140*/  IMAD.WIDE.U32 R142, R142, -0x2daee0ad, RZ ;  /* 0xd2511f538e8e7825 */ /* 0x000fe200078e00ff */
[----:B------:R-:W-:-:S03]  /*5150*/  UIADD3 UR4, UR4, 0x1, URZ ;  /* 0x0000000104047890 */ /* 0x000fc6000fffe03f */
[----:B-1----:R-:W-:Y:S01]  /*5160*/  IMAD.WIDE.U32 R12, R3, -0x326172a9, RZ ;  /* 0xcd9e8d57030c7825 */ /* 0x002fe200078e00ff */
[----:B------:R-:W-:Y:S02]  /*5170*/  LOP3.LUT R140, R143, UR19, R152, 0x96, !PT ;  /* 0x000000138f8c7c12 */ /* 0x000fe4000f8e9698 */
[----:B------:R-:W-:Y:S01]  /*5180*/  @UP0 UIADD3 UR29, UR29, -0x3, URZ ;  /* 0xfffffffd1d1d0890 */ /* 0x000fe2000fffe03f */
[----:B--2---:R-:W-:Y:S02]  /*5190*/  FMNMX.FTZ R9, R6, R9, !PT ;  /* 0x0000000906097209 */ /* 0x004fe40007810000 */
[----:B------:R-:W-:Y:S01]  /*51a0*/  IMAD.WIDE.U32 R140, R140, -0x326172a9, RZ ;  /* 0xcd9e8d578c8c7825 */ /* 0x000fe200078e00ff */
[----:B------:R-:W-:Y:S02]  /*51b0*/  LOP3.LUT R6, R13, UR20, R96, 0x96, !PT ;  /* 0x000000140d067c12 */ /* 0x000fe4000f8e9660 */
[----:B------:R-:W1:Y:S02]  /*51c0*/  SHFL.BFLY PT, R88, R9, 0x1, 0x1f ;  /* 0x0c201f0009587f89 */ /* 0x000e6400000e0000 */
[----:B------:R-:W-:Y:S01]  /*51d0*/  LOP3.LUT R3, R141, UR18, R12, 0x96, !PT ;  /* 0x000000128d037c12 */ /* 0x000fe2000f8e960c */
[----:B------:R-:W-:Y:S01]  /*51e0*/  IMAD.WIDE.U32 R14, R6, -0x2daee0ad, RZ ;  /* 0xd2511f53060e7825 */ /* 0x000fe200078e00ff */
[----:B---3--:R-:W-:-:S03]  /*51f0*/  FMNMX.FTZ R8, R11, R8, !PT ;  /* 0x000000080b087209 */ /* 0x008fc60007810000 */
[----:B------:R-:W-:Y:S01]  /*5200*/  IMAD.WIDE.U32 R10, R3, -0x2daee0ad, RZ ;  /* 0xd2511f53030a7825 */ /* 0x000fe200078e00ff */
[----:B------:R-:W-:-:S04]  /*5210*/  LOP3.LUT R3, R15, UR17, R142, 0x96, !PT ;  /* 0x000000110f037c12 */ /* 0x000fc8000f8e968e */
[----:B------:R-:W-:Y:S01]  /*5220*/  LOP3.LUT R14, R11, UR15, R14, 0x96, !PT ;  /* 0x0000000f0b0e7c12 */ /* 0x000fe2000f8e960e */
[----:B------:R-:W-:Y:S02]  /*5230*/  IMAD.WIDE.U32 R98, R3, -0x326172a9, RZ ;  /* 0xcd9e8d5703627825 */ /* 0x000fe400078e00ff */
[----:B------:R-:W2:Y:S02]  /*5240*/  SHFL.BFLY PT, R3, R8, 0x1, 0x1f ;  /* 0x0c201f0008037f89 */ /* 0x000ea400000e0000 */
[----:B------:R-:W-:Y:S01]  /*5250*/  IMAD.WIDE.U32 R14, R14, -0x326172a9, RZ ;  /* 0xcd9e8d570e0e7825 */ /* 0x000fe200078e00ff */
[----:B------:R-:W-:-:S04]  /*5260*/  LOP3.LUT R6, R99, UR16, R140, 0x96, !PT ;  /* 0x0000001063067c12 */ /* 0x000fc8000f8e968c */
[----:B------:R-:W-:Y:S01]  /*5270*/  LOP3.LUT R98, R15, UR14, R98, 0x96, !PT ;  /* 0x0000000e0f627c12 */ /* 0x000fe2000f8e9662 */
[----:B------:R-:W-:Y:S01]  /*5280*/  IMAD.WIDE.U32 R12, R6, -0x2daee0ad, RZ ;  /* 0xd2511f53060c7825 */ /* 0x000fe200078e00ff */
[----:B-1----:R-:W-:-:S03]  /*5290*/  FMNMX.FTZ R88, R9, R88, !PT ;  /* 0x0000005809587209 */ /* 0x002fc60007810000 */
[----:B------:R-:W-:Y:S01]  /*52a0*/  IMAD.WIDE.U32 R98, R98, -0x2daee0ad, RZ ;  /* 0xd2511f5362627825 */ /* 0x000fe200078e00ff */
[----:B------:R-:W-:-:S03]  /*52b0*/  FSETP.NEU.FTZ.AND P1, PT, R88, -INF , PT ;  /* 0xff8000005800780b */ /* 0x000fc60003f3d000 */
[C---:B------:R-:W-:Y:S01]  /*52c0*/  FMUL.FTZ R115, R88.reuse, UR35 ;  /* 0x0000002358737c20 */ /* 0x040fe20008410000 */
[----:B------:R-:W-:Y:S02]  /*52d0*/  LOP3.LUT R6, R13, UR13, R10, 0x96, !PT ;  /* 0x0000000d0d067c12 */ /* 0x000fe4000f8e960a */
[----:B------:R-:W-:Y:S02]  /*52e0*/  FSEL R9, R88, RZ, P1 ;  /* 0x000000ff58097208 */ /* 0x000fe40000800000 */
[----:B------:R-:W-:Y:S01]  /*52f0*/  LOP3.LUT R10, R99, UR5, R12, 0x96, !PT ;  /* 0x00000005630a7c12 */ /* 0x000fe2000f8e960c */
[----:B------:R-:W-:Y:S01]  /*5300*/  IMAD.WIDE.U32 R12, R6, -0x326172a9, RZ ;  /* 0xcd9e8d57060c7825 */ /* 0x000fe200078e00ff */
[----:B------:R-:W-:Y:S02]  /*5310*/  FSEL R115, R115, RZ, P1 ;  /* 0x000000ff73737208 */ /* 0x000fe40000800000 */
[----:B--2---:R-:W-:Y:S01]  /*5320*/  FMNMX.FTZ R3, R8, R3, !PT ;  /* 0x0000000308037209 */ /* 0x004fe20007810000 */
[----:B------:R-:W-:-:S02]  /*5330*/  FADD.FTZ R8, R2, -R9 ;  /* 0x8000000902087221 */ /* 0x000fc40000010000 */
[----:B------:R-:W-:Y:S01]  /*5340*/  FFMA.FTZ R135, R4, UR35, -R115 ;  /* 0x0000002304877c23 */ /* 0x000fe20008010873 */
[----:B------:R-:W-:Y:S01]  /*5350*/  IMAD.WIDE.U32 R10, R10, -0x326172a9, RZ ;  /* 0xcd9e8d570a0a7825 */ /* 0x000fe200078e00ff */
[----:B------:R-:W-:-:S03]  /*5360*/  FSETP.NEU.FTZ.AND P0, PT, R3, -INF , PT ;  /* 0xff8000000300780b */ /* 0x000fc60003f1d000 */
[--C-:B------:R-:W-:Y:S01]  /*5370*/  FFMA.FTZ R134, R32, UR35, -R115.reuse ;  /* 0x0000002320867c23 */ /* 0x100fe20008010873 */
[----:B------:R-:W-:Y:S01]  /*5380*/  LOP3.LUT R97, R13, UR12, R14, 0x96, !PT ;  /* 0x0000000c0d617c12 */ /* 0x000fe2000f8e960e */
[C---:B------:R-:W-:Y:S01]  /*5390*/  FMUL.FTZ R2, R3.reuse, UR35 ;  /* 0x0000002303027c20 */ /* 0x040fe20008410000 */
[----:B------:R-:W-:Y:S01]  /*53a0*/  FSEL R9, R3, RZ, P0 ;  /* 0x000000ff03097208 */ /* 0x000fe20000000000 */
[----:B------:R-:W-:Y:S01]  /*53b0*/  MUFU.EX2 R135, R135 ;  /* 0x0000008700877308 */ /* 0x000fe20000000800 */
[--C-:B------:R-:W-:Y:S01]  /*53c0*/  FFMA.FTZ R132, R28, UR35, -R115.reuse ;  /* 0x000000231c847c23 */ /* 0x100fe20008010873 */
[----:B------:R-:W-:Y:S01]  /*53d0*/  FFMA.FTZ R93, R30, UR35, -R115 ;  /* 0x000000231e5d7c23 */ /* 0x000fe20008010873 */
[----:B------:R-:W-:Y:S01]  /*53e0*/  FSEL R2, R2, RZ, P0 ;  /* 0x000000ff02027208 */ /* 0x000fe20000000000 */
[----:B------:R-:W-:Y:S01]  /*53f0*/  FADD.FTZ R9, R0, -R9 ;  /* 0x8000000900097221 */ /* 0x000fe20000010000 */
[----:B------:R-:W-:Y:S01]  /*5400*/  LOP3.LUT R0, R11, UR21, R12, 0x96, !PT ;  /* 0x000000150b007c12 */ /* 0x000fe2000f8e960c */
[----:B------:R-:W-:Y:S01]  /*5410*/  FMUL.FTZ R137, R8, UR35 ;  /* 0x0000002308897c20 */ /* 0x000fe20008410000 */
[----:B------:R-:W-:Y:S01]  /*5420*/  FFMA.FTZ R143, R146, UR35, -R115 ;  /* 0x00000023928f7c23 */ /* 0x000fe20008010873 */
[----:B------:R-:W1:Y:S01]  /*5430*/  MUFU.EX2 R134, R134 ;  /* 0x0000008600867308 */ /* 0x000e620000000800 */
[C---:B------:R-:W-:Y:S01]  /*5440*/  LOP3.LUT R13, R0.reuse, 0xffff, RZ, 0xc0, !PT ;  /* 0x0000ffff000d7812 */ /* 0x040fe200078ec0ff */
[--C-:B------:R-:W-:Y:S01]  /*5450*/  FFMA.FTZ R133, R21, UR35, -R2.reuse ;  /* 0x0000002315857c23 */ /* 0x100fe20008010802 */
[----:B------:R-:W-:Y:S01]  /*5460*/  LOP3.LUT R4, R0, 0xff, RZ, 0xc0, !PT ;  /* 0x000000ff00047812 */ /* 0x000fe200078ec0ff */
[--C-:B------:R-:W-:Y:S01]  /*5470*/  FFMA.FTZ R129, R5, UR35, -R2.reuse ;  /* 0x0000002305817c23 */ /* 0x100fe20008010802 */
[----:B------:R-:W-:Y:S01]  /*5480*/  SHF.R.U32.HI R13, RZ, 0x8, R13 ;  /* 0x00000008ff0d7819 */ /* 0x000fe2000001160d */
[----:B------:R-:W-:Y:S01]  /*5490*/  FMUL.FTZ R136, R9, UR35 ;  /* 0x0000002309887c20 */ /* 0x000fe20008410000 */
[--C-:B------:R-:W-:Y:S01]  /*54a0*/  FFMA.FTZ R95, R7, UR35, -R2.reuse ;  /* 0x00000023075f7c23 */ /* 0x100fe20008010802 */
[----:B------:R-:W-:Y:S01]  /*54b0*/  MUFU.EX2 R133, R133 ;  /* 0x0000008500857308 */ /* 0x000fe20000000800 */
[----:B------:R-:W-:Y:S01]  /*54c0*/  PRMT R13, R4, 0x5410, R13 ;  /* 0x00005410040d7816 */ /* 0x000fe2000000000d */
[----:B------:R-:W2:Y:S01]  /*54d0*/  LDSM.16.MT88.4 R20, [R86+0x6000] ;  /* 0x006000005614783b */ /* 0x000ea20000004200 */
[--C-:B------:R-:W-:Y:S01]  /*54e0*/  FFMA.FTZ R146, R139, UR35, -R2.reuse ;  /* 0x000000238b927c23 */ /* 0x100fe20008010802 */
[--C-:B------:R-:W-:Y:S01]  /*54f0*/  FFMA.FTZ R139, R145, UR35, -R2.reuse ;  /* 0x00000023918b7c23 */ /* 0x100fe20008010802 */
[--C-:B------:R-:W-:Y:S01]  /*5500*/  FFMA.FTZ R144, R144, UR35, -R115.reuse ;  /* 0x0000002390907c23 */ /* 0x100fe20008010873 */
[----:B------:R-:W-:Y:S01]  /*5510*/  HSET2.LE.AND R4, R13, R94, PT ;  /* 0x0000005e0d047233 */ /* 0x000fe20003803000 */
[--C-:B------:R-:W-:Y:S01]  /*5520*/  FFMA.FTZ R149, R149, UR35, -R2.reuse ;  /* 0x0000002395957c23 */ /* 0x100fe20008010802 */
[----:B------:R-:W3:Y:S01]  /*5530*/  MUFU.EX2 R129, R129 ;  /* 0x0000008100817308 */ /* 0x000ee20000000800 */
[----:B-1----:R-:W-:Y:S01]  /*5540*/  F2FP.BF16.F32.PACK_AB R5, R134, R135 ;  /* 0x000000878605723e */ /* 0x002fe200000010ff */
[----:B------:R-:W1:Y:S01]  /*5550*/  LDSM.16.MT88.4 R12, [R117+0x6000] ;  /* 0x00600000750c783b */ /* 0x000e620000004200 */
[--C-:B------:R-:W-:Y:S01]  /*5560*/  FFMA.FTZ R104, R104, UR35, -R115.reuse ;  /* 0x0000002368687c23 */ /* 0x100fe20008010873 */
[----:B------:R-:W-:Y:S01]  /*5570*/  FFMA.FTZ R101, R101, UR35, -R2 ;  /* 0x0000002365657c23 */ /* 0x000fe20008010802 */
[----:B------:R-:W-:Y:S01]  /*5580*/  LOP3.LUT R4, R4, R5, RZ, 0xc0, !PT ;  /* 0x0000000504047212 */ /* 0x000fe200078ec0ff */
[--C-:B------:R-:W-:Y:S01]  /*5590*/  FFMA.FTZ R111, R111, UR35, -R115.reuse ;  /* 0x000000236f6f7c23 */ /* 0x100fe20008010873 */
[--C-:B------:R-:W-:Y:S01]  /*55a0*/  SHF.R.U32.HI R5, RZ, 0x10, R0.reuse ;  /* 0x00000010ff057819 */ /* 0x100fe20000011600 */
[----:B------:R-:W-:Y:S01]  /*55b0*/  MUFU.EX2 R132, R132 ;  /* 0x0000008400847308 */ /* 0x000fe20000000800 */
[----:B------:R-:W-:Y:S01]  /*55c0*/  SHF.R.U32.HI R0, RZ, 0x18, R0 ;  /* 0x00000018ff007819 */ /* 0x000fe20000011600 */
[--C-:B------:R-:W-:Y:S01]  /*55d0*/  FFMA.FTZ R113, R113, UR35, -R115.reuse ;  /* 0x0000002371717c23 */ /* 0x100fe20008010873 */
[----:B------:R-:W-:Y:S01]  /*55e0*/  LOP3.LUT R5, R5, 0xff, RZ, 0xc0, !PT ;  /* 0x000000ff05057812 */ /* 0x000fe200078ec0ff */
[----:B------:R-:W-:Y:S01]  /*55f0*/  FFMA.FTZ R114, R114, UR35, -R115 ;  /* 0x0000002372727c23 */ /* 0x000fe20008010873 */
[--C-:B------:R-:W-:Y:S01]  /*5600*/  FFMA.FTZ R90, R90, UR35, -R2.reuse ;  /* 0x000000235a5a7c23 */ /* 0x100fe20008010802 */
[----:B------:R-:W-:Y:S01]  /*5610*/  FFMA.FTZ R91, R91, UR35, -R2 ;  /* 0x000000235b5b7c23 */ /* 0x000fe20008010802 */
[----:B------:R-:W-:Y:S01]  /*5620*/  PRMT R5, R5, 0x5410, R0 ;  /* 0x0000541005057816 */ /* 0x000fe20000000000 */
[----:B------:R-:W4:Y:S01]  /*5630*/  MUFU.EX2 R93, R93 ;  /* 0x0000005d005d7308 */ /* 0x000f220000000800 */
[----:B---3--:R-:W-:-:S02]  /*5640*/  F2FP.BF16.F32.PACK_AB R0, R129, R133 ;  /* 0x000000858100723e */ /* 0x008fc400000010ff */
[----:B------:R-:W-:Y:S02]  /*5650*/  PLOP3.LUT P0, PT, PT, PT, UP0, 0x80, 0x0 ;  /* 0x000000000000781c */ /* 0x000fe40003f0f008 */
[----:B------:R-:W-:-:S03]  /*5660*/  HSET2.LE.AND R5, R5, R94, PT ;  /* 0x0000005e05057233 */ /* 0x000fc60003803000 */
[----:B------:R-:W3:Y:S02]  /*5670*/  MUFU.EX2 R137, R137 ;  /* 0x0000008900897308 */ /* 0x000ee40000000800 */
[----:B------:R-:W-:Y:S02]  /*5680*/  LOP3.LUT R5, R5, R0, RZ, 0xc0, !PT ;  /* 0x0000000005057212 */ /* 0x000fe400078ec0ff */
[C---:B------:R-:W-:Y:S02]  /*5690*/  LOP3.LUT R0, R10.reuse, 0xffff, RZ, 0xc0, !PT ;  /* 0x0000ffff0a007812 */ /* 0x040fe400078ec0ff */
[----:B------:R-:W-:Y:S02]  /*56a0*/  LOP3.LUT R11, R10, 0xff, RZ, 0xc0, !PT ;  /* 0x000000ff0a0b7812 */ /* 0x000fe400078ec0ff */
[----:B------:R-:W-:Y:S01]  /*56b0*/  SHF.R.U32.HI R0, RZ, 0x8, R0 ;  /* 0x00000008ff007819 */ /* 0x000fe20000011600 */
[----:B------:R-:W5:Y:S03]  /*56c0*/  MUFU.EX2 R136, R136 ;  /* 0x0000008800887308 */ /* 0x000f660000000800 */
[----:B------:R-:W-:Y:S01]  /*56d0*/  PRMT R11, R11, 0x5410, R0 ;  /* 0x000054100b0b7816 */ /* 0x000fe20000000000 */
[----:B------:R-:W-:-:S02]  /*56e0*/  FFMA.FTZ R0, R31, UR35, -R2 ;  /* 0x000000231f007c23 */ /* 0x000fc40008010802 */
[----:B------:R-:W-:Y:S02]  /*56f0*/  LDSM.16.MT88.4 R28, [R117+0x7000] ;  /* 0x00700000751c783b */ /* 0x000fe40000004200 */
[--C-:B------:R-:W-:Y:S01]  /*5700*/  HSET2.LE.AND R6, R11, R94.reuse, PT ;  /* 0x0000005e0b067233 */ /* 0x100fe20003803000 */
[----:B------:R-:W-:Y:S01]  /*5710*/  MUFU.EX2 R95, R95 ;  /* 0x0000005f005f7308 */ /* 0x000fe20000000800 */
[----:B----4-:R-:W-:Y:S01]  /*5720*/  F2FP.BF16.F32.PACK_AB R11, R93, R132 ;  /* 0x000000845d0b723e */ /* 0x010fe200000010ff */
[-C--:B---3--:R-:W-:Y:S01]  /*5730*/  FMUL.FTZ R24, R52, R137.reuse ;  /* 0x0000008934187220 */ /* 0x088fe20000410000 */
[-C--:B------:R-:W-:Y:S01]  /*5740*/  FMUL.FTZ R25, R53, R137.reuse ;  /* 0x0000008935197220 */ /* 0x080fe20000410000 */
[----:B------:R-:W-:Y:S01]  /*5750*/  FMUL.FTZ R9, R37, R137 ;  /* 0x0000008925097220 */ /* 0x000fe20000410000 */
[----:B------:R-:W-:Y:S01]  /*5760*/  LOP3.LUT R6, R6, R11, RZ, 0xc0, !PT ;  /* 0x0000000b06067212 */ /* 0x000fe200078ec0ff */
[-C--:B------:R-:W-:Y:S01]  /*5770*/  FMUL.FTZ R16, R44, R137.reuse ;  /* 0x000000892c107220 */ /* 0x080fe20000410000 */
[--C-:B------:R-:W-:Y:S01]  /*5780*/  SHF.R.U32.HI R11, RZ, 0x10, R10.reuse ;  /* 0x00000010ff0b7819 */ /* 0x100fe2000001160a */
[----:B------:R-:W3:Y:S01]  /*5790*/  MUFU.EX2 R0, R0 ;  /* 0x0000000000007308 */ /* 0x000ee20000000800 */
[----:B------:R-:W-:Y:S01]  /*57a0*/  SHF.R.U32.HI R10, RZ, 0x18, R10 ;  /* 0x00000018ff0a7819 */ /* 0x000fe2000001160a */
[-C--:B-----5:R-:W-:Y:S01]  /*57b0*/  FMUL.FTZ R26, R54, R136.reuse ;  /* 0x00000088361a7220 */ /* 0x0a0fe20000410000 */
[----:B------:R-:W-:Y:S01]  /*57c0*/  LOP3.LUT R11, R11, 0xff, RZ, 0xc0, !PT ;  /* 0x000000ff0b0b7812 */ /* 0x000fe200078ec0ff */
[-C--:B------:R-:W-:Y:S01]  /*57d0*/  FMUL.FTZ R27, R55, R136.reuse ;  /* 0x00000088371b7220 */ /* 0x080fe20000410000 */
[-C--:B------:R-:W-:Y:S01]  /*57e0*/  FMUL.FTZ R17, R45, R137.reuse ;  /* 0x000000892d117220 */ /* 0x080fe20000410000 */
[----:B------:R-:W4:Y:S01]  /*57f0*/  LDSM.16.MT88.4 R52, [R86+0x8000] ;  /* 0x008000005634783b */ /* 0x000f220000004200 */
[----:B------:R-:W-:Y:S01]  /*5800*/  PRMT R7, R11, 0x5410, R10 ;  /* 0x000054100b077816 */ /* 0x000fe2000000000a */
[-C--:B------:R-:W-:Y:S01]  /*5810*/  FMUL.FTZ R10, R38, R136.reuse ;  /* 0x00000088260a7220 */ /* 0x080fe20000410000 */
[-C--:B------:R-:W-:Y:S01]  /*5820*/  FMUL.FTZ R11, R39, R136.reuse ;  /* 0x00000088270b7220 */ /* 0x080fe20000410000 */
[-C--:B------:R-:W-:Y:S01]  /*5830*/  FMUL.FTZ R18, R46, R136.reuse ;  /* 0x000000882e127220 */ /* 0x080fe20000410000 */
[-C--:B------:R-:W-:Y:S01]  /*5840*/  FMUL.FTZ R19, R47, R136.reuse ;  /* 0x000000882f137220 */ /* 0x080fe20000410000 */
[----:B------:R-:W-:Y:S01]  /*5850*/  HSET2.LE.AND R7, R7, R94, PT ;  /* 0x0000005e07077233 */ /* 0x000fe20003803000 */
[----:B------:R-:W-:Y:S01]  /*5860*/  LDSM.16.MT88.4 R44, [R117+0x8000] ;  /* 0x00800000752c783b */ /* 0x000fe20000004200 */
[-C--:B------:R-:W-:Y:S01]  /*5870*/  FMUL.FTZ R48, R48, R137.reuse ;  /* 0x0000008930307220 */ /* 0x080fe20000410000 */
[----:B------:R-:W-:Y:S01]  /*5880*/  FMUL.FTZ R49, R49, R137 ;  /* 0x0000008931317220 */ /* 0x000fe20000410000 */
[-C--:B------:R-:W-:Y:S01]  /*5890*/  FMUL.FTZ R50, R50, R136.reuse ;  /* 0x0000008832327220 */ /* 0x080fe20000410000 */
[----:B---3--:R-:W-:Y:S01]  /*58a0*/  F2FP.BF16.F32.PACK_AB R8, R0, R95 ;  /* 0x0000005f0008723e */ /* 0x008fe200000010ff */
[----:B------:R-:W-:Y:S01]  /*58b0*/  FMUL.FTZ R51, R51, R136 ;  /* 0x0000008833337220 */ /* 0x000fe20000410000 */
[-C--:B------:R-:W-:Y:S01]  /*58c0*/  FMUL.FTZ R40, R40, R137.reuse ;  /* 0x0000008928287220 */ /* 0x080fe20000410000 */
[-C--:B------:R-:W-:Y:S01]  /*58d0*/  FMUL.FTZ R41, R41, R137.reuse ;  /* 0x0000008929297220 */ /* 0x080fe20000410000 */
[----:B------:R-:W-:Y:S01]  /*58e0*/  LOP3.LUT R7, R7, R8, RZ, 0xc0, !PT ;  /* 0x0000000807077212 */ /* 0x000fe200078ec0ff */
[-C--:B------:R-:W-:Y:S01]  /*58f0*/  FMUL.FTZ R8, R36, R137.reuse ;  /* 0x0000008924087220 */ /* 0x080fe20000410000 */
[-C--:B------:R-:W-:Y:S01]  /*5900*/  FMUL.FTZ R42, R42, R136.reuse ;  /* 0x000000882a2a7220 */ /* 0x080fe20000410000 */
[----:B------:R-:W3:Y:S01]  /*5910*/  LDSM.16.MT88.4 R36, [R86+0x7000] ;  /* 0x007000005624783b */ /* 0x000ee20000004200 */
        /* <DEDUP_REMOVED lines=29> */
[----:B------:R-:W-:Y:S01]  /*5af0*/  FMUL.FTZ R41, R69, R137 ;  /* 0x0000008945297220 */ /* 0x000fe20000410000 */
[-C--:B------:R-:W-:Y:S01]  /*5b00*/  FMUL.FTZ R42, R70, R136.reuse ;  /* 0x00000088462a7220 */ /* 0x080fe20000410000 */
[-C--:B------:R-:W-:Y:S01]  /*5b10*/  FMUL.FTZ R43, R71, R136.reuse ;  /* 0x00000088472b7220 */ /* 0x080fe20000410000 */
[-C--:B------:R-:W-:Y:S01]  /*5b20*/  FMUL.FTZ R78, R78, R136.reuse ;  /* 0x000000884e4e7220 */ /* 0x080fe20000410000 */
[-C--:B------:R-:W-:Y:S01]  /*5b30*/  FMUL.FTZ R79, R79, R136.reuse ;  /* 0x000000884f4f7220 */ /* 0x080fe20000410000 */
[----:B------:R-:W-:Y:S01]  /*5b40*/  IMAD.U32 R53, RZ, RZ, UR4 ;  /* 0x00000004ff357e24 */ /* 0x000fe2000f8e00ff */
[----:B------:R-:W-:Y:S01]  /*5b50*/  HMMA.16816.F32.BF16 R24, R4, R28, R24 ;  /* 0x0000001c0418723c */ /* 0x000fe20000041818 */
[----:B------:R-:W-:Y:S01]  /*5b60*/  MUFU.EX2 R146, R146 ;  /* 0x0000009200927308 */ /* 0x000fe20000000800 */
[----:B------:R-:W-:-:S02]  /*5b70*/  FFMA.FTZ R130, R130, R136, R133 ;  /* 0x0000008882827223 */ /* 0x000fc40000010085 */
[----:B------:R-:W-:Y:S01]  /*5b80*/  LOP3.LUT R62, R153, UR33, R53, 0x96, !PT ;  /* 0x00000021993e7c12 */ /* 0x000fe2000f8e9635 */
[----:B------:R-:W-:Y:S01]  /*5b90*/  IMAD.WIDE.U32 R52, R97, -0x2daee0ad, RZ ;  /* 0xd2511f5361347825 */ /* 0x000fe200078e00ff */
[C---:B---3--:R-:W-:Y:S03]  /*5ba0*/  HMMA.16816.F32.BF16 R32, R4.reuse, R36, R32 ;  /* 0x000000240420723c */ /* 0x048fe60000041820 */
[--C-:B------:R-:W-:Y:S01]  /*5bb0*/  FFMA.FTZ R97, R150, UR35, -R115.reuse ;  /* 0x0000002396617c23 */ /* 0x100fe20008010873 */
[----:B------:R-:W1:Y:S01]  /*5bc0*/  MUFU.EX2 R139, R139 ;  /* 0x0000008b008b7308 */ /* 0x000e620000000800 */
[----:B------:R-:W-:Y:S01]  /*5bd0*/  LOP3.LUT R99, R53, UR22, R98, 0x96, !PT ;  /* 0x0000001635637c12 */ /* 0x000fe2000f8e9662 */
[----:B------:R-:W-:Y:S01]  /*5be0*/  FFMA.FTZ R98, R148, UR35, -R115 ;  /* 0x0000002394627c23 */ /* 0x000fe20008010873 */
[----:B------:R-:W-:Y:S01]  /*5bf0*/  HMMA.16816.F32.BF16 R40, R4, R44, R40 ;  /* 0x0000002c0428723c */ /* 0x000fe20000041828 */
[----:B------:R-:W-:-:S04]  /*5c00*/  IMAD.WIDE.U32 R62, R62, -0x326172a9, RZ ;  /* 0xcd9e8d573e3e7825 */ /* 0x000fc800078e00ff */
[----:B------:R-:W-:Y:S01]  /*5c10*/  MUFU.EX2 R144, R144 ;  /* 0x0000009000907308 */ /* 0x000fe20000000800 */
[----:B------:R-:W-:Y:S01]  /*5c20*/  HMMA.16816.F32.BF16 R28, R4, R30, R56 ;  /* 0x0000001e041c723c */ /* 0x000fe20000041838 */
[----:B------:R-:W-:Y:S02]  /*5c30*/  LOP3.LUT R60, R63, UR20, R96, 0x96, !PT ;  /* 0x000000143f3c7c12 */ /* 0x000fe4000f8e9660 */
[----:B------:R-:W-:-:S03]  /*5c40*/  LOP3.LUT R62, R141, UR18, R62, 0x96, !PT ;  /* 0x000000128d3e7c12 */ /* 0x000fc6000f8e963e */
[C---:B------:R-:W-:Y:S01]  /*5c50*/  HMMA.16816.F32.BF16 R36, R4.reuse, R38, R64 ;  /* 0x000000260424723c */ /* 0x040fe20000041840 */
[----:B------:R-:W-:Y:S01]  /*5c60*/  LOP3.LUT R57, R52, 0xff, RZ, 0xc0, !PT ;  /* 0x000000ff34397812 */ /* 0x000fe200078ec0ff */
[----:B------:R-:W2:Y:S01]  /*5c70*/  LDSM.16.MT88.4 R64, [R86+0x7400] ;  /* 0x007400005640783b */ /* 0x000ea20000004200 */
[----:B------:R-:W-:Y:S01]  /*5c80*/  LOP3.LUT R59, R99, 0xffff, RZ, 0xc0, !PT ;  /* 0x0000ffff633b7812 */ /* 0x000fe200078ec0ff */
[----:B------:R-:W3:Y:S01]  /*5c90*/  MUFU.EX2 R143, R143 ;  /* 0x0000008f008f7308 */ /* 0x000ee20000000800 */
[----:B------:R-:W-:Y:S01]  /*5ca0*/  IMAD.WIDE.U32 R60, R60, -0x2daee0ad, RZ ;  /* 0xd2511f533c3c7825 */ /* 0x000fe200078e00ff */
[----:B------:R-:W-:Y:S01]  /*5cb0*/  HMMA.16816.F32.BF16 R44, R4, R46, R72 ;  /* 0x0000002e042c723c */ /* 0x000fe20000041848 */
[----:B------:R-:W-:Y:S01]  /*5cc0*/  SHF.R.U32.HI R59, RZ, 0x8, R59 ;  /* 0x00000008ff3b7819 */ /* 0x000fe2000001163b */
[----:B------:R-:W4:Y:S01]  /*5cd0*/  LDSM.16.MT88.4 R72, [R117+0x8400] ;  /* 0x008400007548783b */ /* 0x000f220000004200 */
[----:B------:R-:W-:Y:S01]  /*5ce0*/  IMAD.WIDE.U32 R62, R62, -0x2daee0ad, RZ ;  /* 0xd2511f533e3e7825 */ /* 0x000fe200078e00ff */
[----:B------:R-:W-:-:S02]  /*5cf0*/  LOP3.LUT R142, R61, UR17, R142, 0x96, !PT ;  /* 0x000000113d8e7c12 */ /* 0x000fc4000f8e968e */
[----:B------:R-:W-:Y:S01]  /*5d00*/  HMMA.16816.F32.BF16 R4, R4, R54, R76 ;  /* 0x000000360404723c */ /* 0x000fe2000004184c */
[----:B------:R-:W-:Y:S06]  /*5d10*/  MUFU.EX2 R98, R98 ;  /* 0x0000006200627308 */ /* 0x000fec0000000800 */
[--C-:B------:R-:W-:Y:S02]  /*5d20*/  SHF.R.U32.HI R55, RZ, 0x10, R52.reuse ;  /* 0x00000010ff377819 */ /* 0x100fe40000011634 */
[----:B------:R-:W-:Y:S01]  /*5d30*/  LOP3.LUT R54, R52, 0xffff, RZ, 0xc0, !PT ;  /* 0x0000ffff34367812 */ /* 0x000fe200078ec0ff */
[----:B------:R-:W5:Y:S01]  /*5d40*/  MUFU.EX2 R97, R97 ;  /* 0x0000006100617308 */ /* 0x000f620000000800 */
[----:B------:R-:W-:-:S02]  /*5d50*/  SHF.R.U32.HI R52, RZ, 0x18, R52 ;  /* 0x00000018ff347819 */ /* 0x000fc40000011634 */
[----:B------:R-:W-:Y:S02]  /*5d60*/  LOP3.LUT R55, R55, 0xff, RZ, 0xc0, !PT ;  /* 0x000000ff37377812 */ /* 0x000fe400078ec0ff */
[----:B------:R-:W-:Y:S02]  /*5d70*/  SHF.R.U32.HI R53, RZ, 0x18, R99 ;  /* 0x00000018ff357819 */ /* 0x000fe40000011663 */
[----:B------:R-:W-:Y:S01]  /*5d80*/  PRMT R55, R55, 0x5410, R52 ;  /* 0x0000541037377816 */ /* 0x000fe20000000034 */
[----:B------:R-:W-:Y:S01]  /*5d90*/  MUFU.EX2 R96, R149 ;  /* 0x0000009500607308 */ /* 0x000fe20000000800 */
[----:B------:R-:W-:Y:S02]  /*5da0*/  LOP3.LUT R52, R99, 0xff, RZ, 0xc0, !PT ;  /* 0x000000ff63347812 */ /* 0x000fe400078ec0ff */
[----:B------:R-:W-:Y:S02]  /*5db0*/  SHF.R.U32.HI R54, RZ, 0x8, R54 ;  /* 0x00000008ff367819 */ /* 0x000fe40000011636 */
[----:B------:R-:W-:-:S02]  /*5dc0*/  PRMT R59, R52, 0x5410, R59 ;  /* 0x00005410343b7816 */ /* 0x000fc4000000003b */
[----:B------:R-:W-:Y:S01]  /*5dd0*/  SHF.R.U32.HI R52, RZ, 0x10, R99 ;  /* 0x00000010ff347819 */ /* 0x000fe20000011663 */
[----:B------:R-:W-:Y:S01]  /*5de0*/  FFMA.FTZ R99, R147, UR35, -R2 ;  /* 0x0000002393637c23 */ /* 0x000fe20008010802 */
[----:B------:R-:W-:Y:S01]  /*5df0*/  PRMT R57, R57, 0x5410, R54 ;  /* 0x0000541039397816 */ /* 0x000fe20000000036 */
[----:B------:R-:W-:Y:S01]  /*5e00*/  MUFU.EX2 R104, R104 ;  /* 0x0000006800687308 */ /* 0x000fe20000000800 */
[----:B------:R-:W-:Y:S02]  /*5e10*/  LOP3.LUT R52, R52, 0xff, RZ, 0xc0, !PT ;  /* 0x000000ff34347812 */ /* 0x000fe400078ec0ff */
[----:B-1----:R-:W-:Y:S02]  /*5e20*/  F2FP.BF16.F32.PACK_AB R54, R139, R146 ;  /* 0x000000928b36723e */ /* 0x002fe400000010ff */
[----:B------:R-:W-:Y:S02]  /*5e30*/  PRMT R53, R52, 0x5410, R53 ;  /* 0x0000541034357816 */ /* 0x000fe40000000035 */
[--C-:B------:R-:W-:Y:S01]  /*5e40*/  HSET2.LE.AND R52, R59, R94.reuse, PT ;  /* 0x0000005e3b347233 */ /* 0x100fe20003803000 */
[----:B------:R-:W1:Y:S01]  /*5e50*/  MUFU.EX2 R99, R99 ;  /* 0x0000006300637308 */ /* 0x000e620000000800 */
[----:B------:R-:W-:-:S02]  /*5e60*/  HSET2.LE.AND R55, R55, R94, PT ;  /* 0x0000005e37377233 */ /* 0x000fc40003803000 */
[----:B------:R-:W-:Y:S02]  /*5e70*/  HSET2.LE.AND R53, R53, R94, PT ;  /* 0x0000005e35357233 */ /* 0x000fe40003803000 */
[----:B---3--:R-:W-:-:S03]  /*5e80*/  F2FP.BF16.F32.PACK_AB R59, R143, R144 ;  /* 0x000000908f3b723e */ /* 0x008fc600000010ff */
[----:B------:R-:W-:Y:S01]  /*5e90*/  LOP3.LUT R53, R53, R54, RZ, 0xc0, !PT ;  /* 0x0000003635357212 */ /* 0x000fe200078ec0ff */
[----:B------:R-:W-:Y:S01]  /*5ea0*/  MUFU.EX2 R101, R101 ;  /* 0x0000006500657308 */ /* 0x000fe20000000800 */
[----:B------:R-:W-:Y:S02]  /*5eb0*/  HSET2.LE.AND R54, R57, R94, PT ;  /* 0x0000005e39367233 */ /* 0x000fe40003803000 */
[----:B-----5:R-:W-:Y:S02]  /*5ec0*/  F2FP.BF16.F32.PACK_AB R57, R97, R98 ;  /* 0x000000626139723e */ /* 0x020fe400000010ff */
[----:B------:R-:W-:Y:S02]  /*5ed0*/  LOP3.LUT R52, R52, R59, RZ, 0xc0, !PT ;  /* 0x0000003b34347212 */ /* 0x000fe400078ec0ff */
[----:B------:R-:W-:Y:S01]  /*5ee0*/  LOP3.LUT R54, R54, R57, RZ, 0xc0, !PT ;  /* 0x0000003936367212 */ /* 0x000fe200078ec0ff */
[----:B------:R-:W-:Y:S01]  /*5ef0*/  MUFU.EX2 R90, R90 ;  /* 0x0000005a005a7308 */ /* 0x000fe20000000800 */
[----:B-1----:R-:W-:-:S04]  /*5f00*/  F2FP.BF16.F32.PACK_AB R56, R96, R99 ;  /* 0x000000636038723e */ /* 0x002fc800000010ff */
[----:B------:R-:W-:Y:S02]  /*5f10*/  LOP3.LUT R55, R55, R56, RZ, 0xc0, !PT ;  /* 0x0000003837377212 */ /* 0x000fe400078ec0ff */
[----:B------:R-:W1:Y:S01]  /*5f20*/  LDSM.16.MT88.4 R56, [R117+0x6400] ;  /* 0x006400007538783b */ /* 0x000e620000004200 */
[----:B------:R-:W-:Y:S04]  /*5f30*/  MUFU.EX2 R91, R91 ;  /* 0x0000005b005b7308 */ /* 0x000fe80000000800 */
[C---:B--2---:R-:W-:Y:S06]  /*5f40*/  HMMA.16816.F32.BF16 R32, R52.reuse, R64, R32 ;  /* 0x000000403420723c */ /* 0x044fec0000041820 */
[C---:B------:R-:W-:Y:S01]  /*5f50*/  HMMA.16816.F32.BF16 R64, R52.reuse, R66, R36 ;  /* 0x000000423440723c */ /* 0x040fe20000041824 */
[----:B------:R-:W2:Y:S05]  /*5f60*/  LDSM.16.MT88.4 R36, [R86+0x8400] ;  /* 0x008400005624783b */ /* 0x000eaa0000004200 */
[C---:B----4-:R-:W-:Y:S06]  /*5f70*/  HMMA.16816.F32.BF16 R68, R52.reuse, R72, R40 ;  /* 0x000000483444723c */ /* 0x050fec0000041828 */
[C---:B------:R-:W-:Y:S01]  /*5f80*/  HMMA.16816.F32.BF16 R72, R52.reuse, R74, R44 ;  /* 0x0000004a3448723c */ /* 0x040fe2000004182c */
[----:B------:R-:W-:Y:S01]  /*5f90*/  FFMA.FTZ R41, R138, R137, R135 ;  /* 0x000000898a297223 */ /* 0x000fe20000010087 */
[--C-:B------:R-:W-:Y:S01]  /*5fa0*/  FFMA.FTZ R42, R100, UR35, -R115.reuse ;  /* 0x00000023642a7c23 */ /* 0x100fe20008010873 */
[----:B------:R-:W-:Y:S01]  /*5fb0*/  FFMA.FTZ R100, R102, UR35, -R115 ;  /* 0x0000002366647c23 */ /* 0x000fe20008010873 */
[--C-:B------:R-:W-:Y:S01]  /*5fc0*/  FFMA.FTZ R102, R105, UR35, -R2.reuse ;  /* 0x0000002369667c23 */ /* 0x100fe20008010802 */
[----:B------:R-:W-:Y:S01]  /*5fd0*/  FADD.FTZ R41, R134, R41 ;  /* 0x0000002986297221 */ /* 0x000fe20000010000 */
[----:B------:R-:W3:Y:S01]  /*5fe0*/  MUFU.EX2 R137, R42 ;  /* 0x0000002a00897308 */ /* 0x000ee20000000800 */
[--C-:B------:R-:W-:Y:S01]  /*5ff0*/  FFMA.FTZ R105, R107, UR35, -R2.reuse ;  /* 0x000000236b697c23 */ /* 0x100fe20008010802 */
[----:B------:R-:W-:Y:S01]  /*6000*/  FFMA.FTZ R135, R106, UR35, -R115 ;  /* 0x000000236a877c23 */ /* 0x000fe20008010873 */
[----:B------:R-:W-:Y:S01]  /*6010*/  FADD.FTZ R132, R132, R41 ;  /* 0x0000002984847221 */ /* 0x000fe20000010000 */
[----:B------:R-:W-:Y:S01]  /*6020*/  FFMA.FTZ R106, R103, UR35, -R2 ;  /* 0x00000023676a7c23 */ /* 0x000fe20008010802 */
[----:B------:R-:W-:Y:S01]  /*6030*/  FFMA.FTZ R107, R112, UR35, -R115 ;  /* 0x00000023706b7c23 */ /* 0x000fe20008010873 */
[----:B------:R-:W-:Y:S01]  /*6040*/  FADD.FTZ R112, R129, R130 ;  /* 0x0000008281707221 */ /* 0x000fe20000010000 */
[----:B------:R-:W-:Y:S01]  /*6050*/  FADD.FTZ R93, R93, R132 ;  /* 0x000000845d5d7221 */ /* 0x000fe20000010000 */
[----:B------:R-:W-:Y:S02]  /*6060*/  MUFU.EX2 R102, R102 ;  /* 0x0000006600667308 */ /* 0x000fe40000000800 */
[----:B------:R-:W-:Y:S01]  /*6070*/  FADD.FTZ R95, R95, R112 ;  /* 0x000000705f5f7221 */ /* 0x000fe20000010000 */
[----:B-1----:R-:W-:Y:S01]  /*6080*/  HMMA.16816.F32.BF16 R8, R52, R56, R8 ;  /* 0x000000383408723c */ /* 0x002fe20000041808 */
[----:B------:R-:W-:-:S02]  /*6090*/  FADD.FTZ R144, R144, R93 ;  /* 0x0000005d90907221 */ /* 0x000fc40000010000 */
[----:B------:R-:W-:Y:S02]  /*60a0*/  FADD.FTZ R95, R0, R95 ;  /* 0x0000005f005f7221 */ /* 0x000fe40000010000 */
[----:B------:R-:W-:Y:S01]  /*60b0*/  MUFU.EX2 R105, R105 ;  /* 0x0000006900697308 */ /* 0x000fe20000000800 */
[C---:B------:R-:W-:Y:S01]  /*60c0*/  HMMA.16816.F32.BF16 R12, R52.reuse, R58, R12 ;  /* 0x0000003a340c723c */ /* 0x040fe2000004180c */
[----:B------:R-:W1:Y:S01]  /*60d0*/  LDSM.16.MT88.4 R56, [R86+0x6400] ;  /* 0x006400005638783b */ /* 0x000e620000004200 */
[----:B---3--:R-:W-:Y:S01]  /*60e0*/  F2FP.BF16.F32.PACK_AB R76, R104, R137 ;  /* 0x00000089684c723e */ /* 0x008fe200000010ff */
[----:B------:R-:W-:Y:S01]  /*60f0*/  FADD.FTZ R0, R146, R95 ;  /* 0x0000005f92007221 */ /* 0x000fe20000010000 */
[----:B------:R-:W-:Y:S02]  /*6100*/  FADD.FTZ R143, R143, R144 ;  /* 0x000000908f8f7221 */ /* 0x000fe40000010000 */
[----:B--2---:R-:W-:Y:S01]  /*6110*/  HMMA.16816.F32.BF16 R4, R52, R38, R4 ;  /* 0x000000263404723c */ /* 0x004fe20000041804 */
[----:B------:R-:W-:Y:S01]  /*6120*/  MUFU.EX2 R100, R100 ;  /* 0x0000006400647308 */ /* 0x000fe20000000800 */
[----:B------:R-:W-:Y:S01]  /*6130*/  FADD.FTZ R0, R139, R0 ;  /* 0x000000008b007221 */ /* 0x000fe20000010000 */
[----:B------:R-:W-:-:S03]  /*6140*/  FADD.FTZ R98, R98, R143 ;  /* 0x0000008f62627221 */ /* 0x000fc60000010000 */
[----:B------:R-:W-:Y:S01]  /*6150*/  HMMA.16816.F32.BF16 R80, R52, R36, R48 ;  /* 0x000000243450723c */ /* 0x000fe20000041830 */
[----:B------:R-:W-:Y:S01]  /*6160*/  LOP3.LUT R38, R63, UR15, R60, 0x96, !PT ;  /* 0x0000000f3f267c12 */ /* 0x000fe2000f8e963c */
[----:B------:R-:W-:Y:S01]  /*6170*/  LDSM.16.MT88.4 R48, [R86+0x6800] ;  /* 0x006800005630783b */ /* 0x000fe20000004200 */
[----:B------:R-:W2:Y:S01]  /*6180*/  MUFU.EX2 R135, R135 ;  /* 0x0000008700877308 */ /* 0x000ea20000000800 */
[----:B------:R-:W-:Y:S01]  /*6190*/  FADD.FTZ R99, R99, R0 ;  /* 0x0000000063637221 */ /* 0x000fe20000010000 */
[----:B------:R-:W-:Y:S01]  /*61a0*/  FADD.FTZ R98, R97, R98 ;  /* 0x0000006261627221 */ /* 0x000fe20000010000 */
[----:B------:R-:W-:-:S04]  /*61b0*/  IMAD.WIDE.U32 R38, R38, -0x326172a9, RZ ;  /* 0xcd9e8d5726267825 */ /* 0x000fc800078e00ff */
[----:B------:R-:W-:Y:S01]  /*61c0*/  FADD.FTZ R96, R96, R99 ;  /* 0x0000006360607221 */ /* 0x000fe20000010000 */
[----:B------:R-:W-:Y:S01]  /*61d0*/  FADD.FTZ R137, R137, R98 ;  /* 0x0000006289897221 */ /* 0x000fe20000010000 */
[----:B------:R-:W-:Y:S01]  /*61e0*/  IMAD.WIDE.U32 R36, R142, -0x326172a9, RZ ;  /* 0xcd9e8d578e247825 */ /* 0x000fe200078e00ff */
[----:B------:R-:W3:Y:S03]  /*61f0*/  MUFU.EX2 R106, R106 ;  /* 0x0000006a006a7308 */ /* 0x000ee60000000800 */
[----:B------:R-:W-:Y:S01]  /*6200*/  FADD.FTZ R137, R104, R137 ;  /* 0x0000008968897221 */ /* 0x000fe20000010000 */
[--C-:B------:R-:W-:Y:S01]  /*6210*/  IMAD.MOV.U32 R0, RZ, RZ, R3.reuse ;  /* 0x000000ffff007224 */ /* 0x100fe200078e0003 */
[----:B------:R-:W-:Y:S01]  /*6220*/  LOP3.LUT R141, R37, UR16, R140, 0x96, !PT ;  /* 0x00000010258d7c12 */ /* 0x000fe2000f8e968c */
[----:B------:R-:W-:Y:S01]  /*6230*/  @P0 IMAD.MOV.U32 R0, RZ, RZ, R3 ;  /* 0x000000ffff000224 */ /* 0x000fe200078e0003 */
[----:B------:R-:W-:-:S03]  /*6240*/  LOP3.LUT R140, R39, UR14, R36, 0x96, !PT ;  /* 0x0000000e278c7c12 */ /* 0x000fc6000f8e9624 */
[----:B------:R-:W-:Y:S01]  /*6250*/  IMAD.WIDE.U32 R36, R141, -0x2daee0ad, RZ ;  /* 0xd2511f538d247825 */ /* 0x000fe200078e00ff */
[----:B--2---:R-:W-:-:S03]  /*6260*/  F2FP.BF16.F32.PACK_AB R78, R135, R100 ;  /* 0x00000064874e723e */ /* 0x004fc600000010ff */
[----:B------:R-:W-:Y:S01]  /*6270*/  FADD.FTZ R100, R100, R137 ;  /* 0x0000008964647221 */ /* 0x000fe20000010000 */
[----:B------:R-:W-:Y:S01]  /*6280*/  IMAD.WIDE.U32 R140, R140, -0x2daee0ad, RZ ;  /* 0xd2511f538c8c7825 */ /* 0x000fe200078e00ff */
[----:B------:R-:W-:-:S03]  /*6290*/  LOP3.LUT R37, R37, UR13, R62, 0x96, !PT ;  /* 0x0000000d25257c12 */ /* 0x000fc6000f8e963e */
[----:B------:R-:W-:Y:S01]  /*62a0*/  FADD.FTZ R135, R135, R100 ;  /* 0x0000006487877221 */ /* 0x000fe20000010000 */
[----:B------:R-:W-:Y:S01]  /*62b0*/  LOP3.LUT R36, R141, UR5, R36, 0x96, !PT ;  /* 0x000000058d247c12 */ /* 0x000fe2000f8e9624 */
[----:B------:R-:W-:Y:S01]  /*62c0*/  IMAD.WIDE.U32 R46, R37, -0x326172a9, RZ ;  /* 0xcd9e8d57252e7825 */ /* 0x000fe200078e00ff */
[C---:B-1----:R-:W-:Y:S03]  /*62d0*/  HMMA.16816.F32.BF16 R16, R52.reuse, R56, R16 ;  /* 0x000000383410723c */ /* 0x042fe60000041810 */
[----:B------:R-:W-:Y:S01]  /*62e0*/  IMAD.WIDE.U32 R44, R36, -0x326172a9, RZ ;  /* 0xcd9e8d57242c7825 */ /* 0x000fe200078e00ff */
[----:B------:R-:W-:Y:S02]  /*62f0*/  LOP3.LUT R138, R47, UR12, R38, 0x96, !PT ;  /* 0x0000000c2f8a7c12 */ /* 0x000fe4000f8e9626 */
[----:B------:R-:W-:Y:S01]  /*6300*/  HMMA.16816.F32.BF16 R20, R52, R58, R20 ;  /* 0x0000003a3414723c */ /* 0x000fe20000041814 */
[----:B------:R-:W1:Y:S01]  /*6310*/  LDSM.16.MT88.4 R56, [R117+0x7400] ;  /* 0x007400007538783b */ /* 0x000e620000004200 */
[----:B------:R-:W-:-:S02]  /*6320*/  LOP3.LUT R40, R44, 0xffff, RZ, 0xc0, !PT ;  /* 0x0000ffff2c287812 */ /* 0x000fc400078ec0ff */
[----:B------:R-:W-:Y:S02]  /*6330*/  LOP3.LUT R47, R44, 0xff, RZ, 0xc0, !PT ;  /* 0x000000ff2c2f7812 */ /* 0x000fe400078ec0ff */
[----:B------:R-:W-:Y:S02]  /*6340*/  SHF.R.U32.HI R40, RZ, 0x8, R40 ;  /* 0x00000008ff287819 */ /* 0x000fe40000011628 */
[----:B------:R-:W-:Y:S02]  /*6350*/  SHF.R.U32.HI R38, RZ, 0x10, R44 ;  /* 0x00000010ff267819 */ /* 0x000fe4000001162c */
[----:B------:R-:W-:Y:S02]  /*6360*/  PRMT R47, R47, 0x5410, R40 ;  /* 0x000054102f2f7816 */ /* 0x000fe40000000028 */
[----:B------:R-:W2:Y:S01]  /*6370*/  LDSM.16.MT88.4 R40, [R117+0x6800] ;  /* 0x006800007528783b */ /* 0x000ea20000004200 */
[----:B------:R-:W-:Y:S02]  /*6380*/  SHF.R.U32.HI R39, RZ, 0x18, R44 ;  /* 0x00000018ff277819 */ /* 0x000fe4000001162c */
[----:B------:R-:W-:-:S02]  /*6390*/  LOP3.LUT R38, R38, 0xff, RZ, 0xc0, !PT ;  /* 0x000000ff26267812 */ /* 0x000fc400078ec0ff */
[----:B------:R-:W-:Y:S02]  /*63a0*/  LOP3.LUT R36, R45, UR21, R46, 0x96, !PT ;  /* 0x000000152d247c12 */ /* 0x000fe4000f8e962e */
[----:B------:R-:W-:Y:S02]  /*63b0*/  PRMT R39, R38, 0x5410, R39 ;  /* 0x0000541026277816 */ /* 0x000fe40000000027 */
[C---:B------:R-:W-:Y:S02]  /*63c0*/  LOP3.LUT R38, R36.reuse, 0xffff, RZ, 0xc0, !PT ;  /* 0x0000ffff24267812 */ /* 0x040fe400078ec0ff */
[--C-:B------:R-:W-:Y:S02]  /*63d0*/  SHF.R.U32.HI R37, RZ, 0x10, R36.reuse ;  /* 0x00000010ff257819 */ /* 0x100fe40000011624 */
[----:B------:R-:W-:Y:S02]  /*63e0*/  LOP3.LUT R45, R36, 0xff, RZ, 0xc0, !PT ;  /* 0x000000ff242d7812 */ /* 0x000fe400078ec0ff */
[----:B------:R-:W-:-:S02]  /*63f0*/  SHF.R.U32.HI R36, RZ, 0x18, R36 ;  /* 0x00000018ff247819 */ /* 0x000fc40000011624 */
[----:B------:R-:W-:Y:S02]  /*6400*/  SHF.R.U32.HI R38, RZ, 0x8, R38 ;  /* 0x00000008ff267819 */ /* 0x000fe40000011626 */
[----:B------:R-:W-:Y:S02]  /*6410*/  LOP3.LUT R37, R37, 0xff, RZ, 0xc0, !PT ;  /* 0x000000ff25257812 */ /* 0x000fe400078ec0ff */
[----:B------:R-:W-:Y:S02]  /*6420*/  PRMT R45, R45, 0x5410, R38 ;  /* 0x000054102d2d7816 */ /* 0x000fe40000000026 */
[----:B------:R-:W-:Y:S02]  /*6430*/  PRMT R37, R37, 0x5410, R36 ;  /* 0x0000541025257816 */ /* 0x000fe40000000024 */
[----:B------:R-:W-:Y:S02]  /*6440*/  HSET2.LE.AND R39, R39, R94, PT ;  /* 0x0000005e27277233 */ /* 0x000fe40003803000 */
[----:B------:R-:W-:-:S02]  /*6450*/  F2FP.BF16.F32.PACK_AB R36, R105, R102 ;  /* 0x000000666924723e */ /* 0x000fc400000010ff */
[--C-:B------:R-:W-:Y:S01]  /*6460*/  HSET2.LE.AND R47, R47, R94.reuse, PT ;  /* 0x0000005e2f2f7233 */ /* 0x100fe20003803000 */
[C---:B-1----:R-:W-:Y:S01]  /*6470*/  HMMA.16816.F32.BF16 R24, R52.reuse, R56, R24 ;  /* 0x000000383418723c */ /* 0x042fe20000041818 */
[----:B------:R-:W-:Y:S02]  /*6480*/  LOP3.LUT R79, R39, R36, RZ, 0xc0, !PT ;  /* 0x00000024274f7212 */ /* 0x000fe400078ec0ff */
[--C-:B------:R-:W-:Y:S02]  /*6490*/  HSET2.LE.AND R45, R45, R94.reuse, PT ;  /* 0x0000005e2d2d7233 */ /* 0x100fe40003803000 */
[----:B------:R-:W-:Y:S01]  /*64a0*/  HSET2.LE.AND R37, R37, R94, PT ;  /* 0x0000005e25257233 */ /* 0x000fe20003803000 */
[----:B------:R-:W-:Y:S01]  /*64b0*/  HMMA.16816.F32.BF16 R28, R52, R58, R28 ;  /* 0x0000003a341c723c */ /* 0x000fe2000004181c */
[----:B---3--:R-:W-:Y:S01]  /*64c0*/  F2FP.BF16.F32.PACK_AB R36, R106, R101 ;  /* 0x000000656a24723e */ /* 0x008fe200000010ff */
[----:B------:R-:W1:Y:S01]  /*64d0*/  LDSM.16.MT88.4 R56, [R117+0x7800] ;  /* 0x007800007538783b */ /* 0x000e620000004200 */
[----:B------:R-:W-:-:S02]  /*64e0*/  LOP3.LUT R78, R47, R78, RZ, 0xc0, !PT ;  /* 0x0000004e2f4e7212 */ /* 0x000fc400078ec0ff */
[----:B------:R-:W-:Y:S02]  /*64f0*/  LOP3.LUT R76, R45, R76, RZ, 0xc0, !PT ;  /* 0x0000004c2d4c7212 */ /* 0x000fe400078ec0ff */
[----:B------:R-:W-:-:S07]  /*6500*/  LOP3.LUT R77, R37, R36, RZ, 0xc0, !PT ;  /* 0x00000024254d7212 */ /* 0x000fce00078ec0ff */
[C---:B--2---:R-:W-:Y:S01]  /*6510*/  HMMA.16816.F32.BF16 R36, R76.reuse, R40, R8 ;  /* 0x000000284c24723c */ /* 0x044fe20000041808 */
[----:B------:R-:W2:Y:S05]  /*6520*/  LDSM.16.MT88.4 R8, [R117+0x8800] ;  /* 0x008800007508783b */ /* 0x000eaa0000004200 */
[C---:B------:R-:W-:Y:S01]  /*6530*/  HMMA.16816.F32.BF16 R40, R76.reuse, R42, R12 ;  /* 0x0000002a4c28723c */ /* 0x040fe2000004180c */
[----:B------:R-:W3:Y:S05]  /*6540*/  LDSM.16.MT88.4 R12, [R86+0x7800] ;  /* 0x00780000560c783b */ /* 0x000eea0000004200 */
[C---:B------:R-:W-:Y:S06]  /*6550*/  HMMA.16816.F32.BF16 R44, R76.reuse, R48, R16 ;  /* 0x000000304c2c723c */ /* 0x040fec0000041810 */
[----:B------:R-:W-:Y:S01]  /*6560*/  HMMA.16816.F32.BF16 R48, R76, R50, R20 ;  /* 0x000000324c30723c */ /* 0x000fe20000041814 */
[----:B------:R-:W-:Y:S01]  /*6570*/  IMAD.WIDE.U32 R16, R138, -0x2daee0ad, RZ ;  /* 0xd2511f538a107825 */ /* 0x000fe200078e00ff */
[----:B------:R-:W-:Y:S01]  /*6580*/  LDSM.16.MT88.4 R20, [R117+0x7c00] ;  /* 0x007c00007514783b */ /* 0x000fe20000004200 */
[----:B------:R-:W-:Y:S03]  /*6590*/  MUFU.EX2 R138, R114 ;  /* 0x00000072008a7308 */ /* 0x000fe60000000800 */
[----:B------:R-:W-:-:S02]  /*65a0*/  LOP3.LUT R140, R17, UR22, R140, 0x96, !PT ;  /* 0x00000016118c7c12 */ /* 0x000fc4000f8e968c */
[----:B------:R-:W-:Y:S01]  /*65b0*/  SHF.R.U32.HI R103, RZ, 0x10, R16 ;  /* 0x00000010ff677819 */ /* 0x000fe20000011610 */
[----:B-1----:R-:W-:Y:S01]  /*65c0*/  HMMA.16816.F32.BF16 R52, R76, R56, R24 ;  /* 0x000000384c34723c */ /* 0x002fe20000041818 */
[----:B------:R-:W-:Y:S02]  /*65d0*/  LDSM.16.MT88.4 R24, [R86+0x6c00] ;  /* 0x006c00005618783b */ /* 0x000fe40000004200 */
[----:B------:R-:W-:-:S03]  /*65e0*/  LOP3.LUT R103, R103, 0xff, RZ, 0xc0, !PT ;  /* 0x000000ff67677812 */ /* 0x000fc600078ec0ff */
[C---:B------:R-:W-:Y:S01]  /*65f0*/  HMMA.16816.F32.BF16 R56, R76.reuse, R58, R28 ;  /* 0x0000003a4c38723c */ /* 0x040fe2000004181c */
[----:B------:R-:W-:Y:S05]  /*6600*/  LDSM.16.MT88.4 R28, [R117+0x6c00] ;  /* 0x006c0000751c783b */ /* 0x000fea0000004200 */
[C---:B--2---:R-:W-:Y:S06]  /*6610*/  HMMA.16816.F32.BF16 R68, R76.reuse, R8, R68 ;  /* 0x000000084c44723c */ /* 0x044fec0000041844 */
[----:B---3--:R-:W-:Y:S01]  /*6620*/  HMMA.16816.F32.BF16 R60, R76, R12, R32 ;  /* 0x0000000c4c3c723c */ /* 0x008fe20000041820 */
[C---:B------:R-:W-:Y:S01]  /*6630*/  LOP3.LUT R8, R16.reuse, 0xffff, RZ, 0xc0, !PT ;  /* 0x0000ffff10087812 */ /* 0x040fe200078ec0ff */
[----:B------:R-:W-:Y:S01]  /*6640*/  MUFU.EX2 R32, R107 ;  /* 0x0000006b00207308 */ /* 0x000fe20000000800 */
[----:B------:R-:W-:-:S02]  /*6650*/  LOP3.LUT R9, R16, 0xff, RZ, 0xc0, !PT ;  /* 0x000000ff10097812 */ /* 0x000fc400078ec0ff */
[----:B------:R-:W-:Y:S01]  /*6660*/  SHF.R.U32.HI R8, RZ, 0x8, R8 ;  /* 0x00000008ff087819 */ /* 0x000fe20000011608 */
[C---:B------:R-:W-:Y:S01]  /*6670*/  HMMA.16816.F32.BF16 R64, R76.reuse, R14, R64 ;  /* 0x0000000e4c40723c */ /* 0x040fe20000041840 */
[----:B------:R-:W1:Y:S01]  /*6680*/  LDSM.16.MT88.4 R12, [R86+0x8800] ;  /* 0x00880000560c783b */ /* 0x000e620000004200 */
[--C-:B------:R-:W-:Y:S01]  /*6690*/  FFMA.FTZ R34, R89, UR35, -R2.reuse ;  /* 0x0000002359227c23 */ /* 0x100fe20008010802 */
[----:B------:R-:W-:Y:S01]  /*66a0*/  FFMA.FTZ R89, R92, UR35, -R2 ;  /* 0x000000235c597c23 */ /* 0x000fe20008010802 */
[----:B------:R-:W2:Y:S01]  /*66b0*/  MUFU.EX2 R35, R111 ;  /* 0x0000006f00237308 */ /* 0x000ea20000000800 */
[----:B------:R-:W-:Y:S01]  /*66c0*/  PRMT R9, R9, 0x5410, R8 ;  /* 0x0000541009097816 */ /* 0x000fe20000000008 */
[----:B------:R-:W-:Y:S01]  /*66d0*/  HMMA.16816.F32.BF16 R72, R76, R10, R72 ;  /* 0x0000000a4c48723c */ /* 0x000fe20000041848 */
[----:B------:R-:W-:Y:S02]  /*66e0*/  SHF.R.U32.HI R8, RZ, 0x10, R140 ;  /* 0x00000010ff087819 */ /* 0x000fe4000001168c */
[----:B------:R-:W-:-:S02]  /*66f0*/  SHF.R.U32.HI R16, RZ, 0x18, R16 ;  /* 0x00000018ff107819 */ /* 0x000fc40000011610 */
[----:B------:R-:W-:Y:S01]  /*6700*/  LOP3.LUT R17, R8, 0xff, RZ, 0xc0, !PT ;  /* 0x000000ff08117812 */ /* 0x000fe200078ec0ff */
[----:B------:R-:W3:Y:S01]  /*6710*/  MUFU.EX2 R33, R113 ;  /* 0x0000007100217308 */ /* 0x000ee20000000800 */
[C---:B------:R-:W-:Y:S02]  /*6720*/  LOP3.LUT R11, R140.reuse, 0xffff, RZ, 0xc0, !PT ;  /* 0x0000ffff8c0b7812 */ /* 0x040fe400078ec0ff */
[----:B------:R-:W-:Y:S02]  /*6730*/  LOP3.LUT R10, R140, 0xff, RZ, 0xc0, !PT ;  /* 0x000000ff8c0a7812 */ /* 0x000fe400078ec0ff */
[----:B------:R-:W-:Y:S02]  /*6740*/  SHF.R.U32.HI R11, RZ, 0x8, R11 ;  /* 0x00000008ff0b7819 */ /* 0x000fe4000001160b */
[----:B------:R-:W-:Y:S01]  /*6750*/  SHF.R.U32.HI R140, RZ, 0x18, R140 ;  /* 0x00000018ff8c7819 */ /* 0x000fe2000001168c */
[----:B------:R-:W-:Y:S01]  /*6760*/  MUFU.EX2 R34, R34 ;  /* 0x0000002200227308 */ /* 0x000fe20000000800 */
[----:B------:R-:W-:-:S02]  /*6770*/  PRMT R11, R10, 0x5410, R11 ;  /* 0x000054100a0b7816 */ /* 0x000fc4000000000b */
[----:B------:R-:W-:Y:S02]  /*6780*/  PRMT R103, R103, 0x5410, R16 ;  /* 0x0000541067677816 */ /* 0x000fe40000000010 */
[--C-:B------:R-:W-:Y:S02]  /*6790*/  HSET2.LE.AND R8, R9, R94.reuse, PT ;  /* 0x0000005e09087233 */ /* 0x100fe40003803000 */
[----:B------:R-:W-:Y:S01]  /*67a0*/  PRMT R17, R17, 0x5410, R140 ;  /* 0x0000541011117816 */ /* 0x000fe2000000008c */
[----:B------:R-:W4:Y:S01]  /*67b0*/  MUFU.EX2 R89, R89 ;  /* 0x0000005900597308 */ /* 0x000f220000000800 */
[--C-:B------:R-:W-:Y:S02]  /*67c0*/  HSET2.LE.AND R9, R11, R94.reuse, PT ;  /* 0x0000005e0b097233 */ /* 0x100fe40003803000 */
[--C-:B------:R-:W-:Y:S02]  /*67d0*/  HSET2.LE.AND R103, R103, R94.reuse, PT ;  /* 0x0000005e67677233 */ /* 0x100fe40003803000 */
[----:B------:R-:W-:-:S02]  /*67e0*/  HSET2.LE.AND R94, R17, R94, PT ;  /* 0x0000005e115e7233 */ /* 0x000fc40003803000 */
[----:B------:R-:W-:Y:S01]  /*67f0*/  LDSM.16.MT88.4 R16, [R86+0x7c00] ;  /* 0x007c00005610783b */ /* 0x000fe20000004200 */
[----:B------:R-:W-:Y:S01]  /*6800*/  F2FP.BF16.F32.PACK_AB R2, R91, R90 ;  /* 0x0000005a5b02723e */ /* 0x000fe200000010ff */
[C---:B-1----:R-:W-:Y:S06]  /*6810*/  HMMA.16816.F32.BF16 R80, R76.reuse, R12, R80 ;  /* 0x0000000c4c50723c */ /* 0x042fec0000041850 */
[----:B------:R-:W-:Y:S01]  /*6820*/  HMMA.16816.F32.BF16 R76, R76, R14, R4 ;  /* 0x0000000e4c4c723c */ /* 0x000fe20000041804 */
[----:B------:R-:W1:Y:S06]  /*6830*/  LDSM.16.MT88.4 R12, [R117+0x8c00] ;  /* 0x008c0000750c783b */ /* 0x000e6c0000004200 */
[----:B--2---:R-:W-:Y:S01]  /*6840*/  F2FP.BF16.F32.PACK_AB R4, R35, R32 ;  /* 0x000000202304723e */ /* 0x004fe200000010ff */
[----:B------:R-:W-:Y:S01]  /*6850*/  FADD.FTZ R32, R32, R135 ;  /* 0x0000008720207221 */ /* 0x000fe20000010000 */
[----:B---3--:R-:W-:-:S02]  /*6860*/  F2FP.BF16.F32.PACK_AB R7, R138, R33 ;  /* 0x000000218a07723e */ /* 0x008fc400000010ff */
[----:B------:R-:W-:Y:S01]  /*6870*/  LOP3.LUT R4, R9, R4, RZ, 0xc0, !PT ;  /* 0x0000000409047212 */ /* 0x000fe200078ec0ff */
[----:B------:R-:W-:Y:S01]  /*6880*/  FADD.FTZ R32, R35, R32 ;  /* 0x0000002023207221 */ /* 0x000fe20000010000 */
[----:B------:R-:W-:Y:S02]  /*6890*/  LOP3.LUT R6, R8, R7, RZ, 0xc0, !PT ;  /* 0x0000000708067212 */ /* 0x000fe400078ec0ff */
[----:B------:R-:W2:Y:S01]  /*68a0*/  LDSM.16.MT88.4 R8, [R86+0x8c00] ;  /* 0x008c00005608783b */ /* 0x000ea20000004200 */
[----:B----4-:R-:W-:Y:S01]  /*68b0*/  F2FP.BF16.F32.PACK_AB R5, R89, R34 ;  /* 0x000000225905723e */ /* 0x010fe200000010ff */
[----:B------:R-:W-:Y:S01]  /*68c0*/  FADD.FTZ R33, R33, R32 ;  /* 0x0000002021217221 */ /* 0x000fe20000010000 */
[----:B------:R-:W-:Y:S01]  /*68d0*/  LOP3.LUT R7, R103, R2, RZ, 0xc0, !PT ;  /* 0x0000000267077212 */ /* 0x000fe200078ec0ff */
[--C-:B------:R-:W-:Y:S01]  /*68e0*/  IMAD.MOV.U32 R2, RZ, RZ, R88.reuse ;  /* 0x000000ffff027224 */ /* 0x100fe200078e0058 */
[----:B------:R-:W-:Y:S01]  /*68f0*/  LOP3.LUT R5, R94, R5, RZ, 0xc0, !PT ;  /* 0x000000055e057212 */ /* 0x000fe200078ec0ff */
[----:B------:R-:W-:-:S02]  /*6900*/  @P0 IMAD.MOV.U32 R2, RZ, RZ, R88 ;  /* 0x000000ffff020224 */ /* 0x000fc400078e0058 */
[----:B------:R-:W-:-:S04]  /*6910*/  FADD.FTZ R138, R138, R33 ;  /* 0x000000218a8a7221 */ /* 0x000fc80000010000 */
[C---:B------:R-:W-:Y:S06]  /*6920*/  HMMA.16816.F32.BF16 R36, R4.reuse, R28, R36 ;  /* 0x0000001c0424723c */ /* 0x040fec0000041824 */
[C---:B------:R-:W-:Y:S06]  /*6930*/  HMMA.16816.F32.BF16 R40, R4.reuse, R30, R40 ;  /* 0x0000001e0428723c */ /* 0x040fec0000041828 */
[C---:B------:R-:W-:Y:S06]  /*6940*/  HMMA.16816.F32.BF16 R44, R4.reuse, R24, R44 ;  /* 0x00000018042c723c */ /* 0x040fec000004182c */
[C---:B-1----:R-:W-:Y:S06]  /*6950*/  HMMA.16816.F32.BF16 R68, R4.reuse, R12, R68 ;  /* 0x0000000c0444723c */ /* 0x042fec0000041844 */
[----:B------:R-:W-:Y:S01]  /*6960*/  HMMA.16816.F32.BF16 R48, R4, R26, R48 ;  /* 0x0000001a0430723c */ /* 0x000fe20000041830 */
[----:B------:R-:W-:-:S04]  /*6970*/  FADD.FTZ R13, R101, R96 ;  /* 0x00000060650d7221 */ /* 0x000fc80000010000 */
        /* <DEDUP_REMOVED lines=11> */
[C---:B------:R-:W-:Y:S06]  /*6a30*/  HMMA.16816.F32.BF16 R72, R4.reuse, R14, R72 ;  /* 0x0000000e0448723c */ /* 0x040fec0000041848 */
[C---:B--2---:R-:W-:Y:S06]  /*6a40*/  HMMA.16816.F32.BF16 R80, R4.reuse, R8, R80 ;  /* 0x000000080450723c */ /* 0x044fec0000041850 */
[----:B------:R-:W-:Y:S01]  /*6a50*/  HMMA.16816.F32.BF16 R76, R4, R10, R76 ;  /* 0x0000000a044c723c */ /* 0x000fe2000004184c */
[----:B------:R-:W-:-:S08]  /*6a60*/  NOP ;  /* 0x0000000000007918 */ /* 0x000fd00000000000 */
[----:B------:R-:W-:-:S15]  /*6a70*/  @P0 BRA `(.L_x_882) ;  /* 0x0000000000040947 */ /* 0x000fde0003800000 */
.L_x_880:
[----:B------:R-:W-:-:S12]  /*6a80*/  UIADD3 UR29, UR34, -0x1, URZ ;  /* 0xffffffff221d7890 */ /* 0x000fd8000fffe03f */
.L_x_882:
[----:B------:R-:W-:-:S13]  /*6a90*/  ISETP.LE.AND P0, PT, RZ, UR29, PT ;  /* 0x0000001dff007c0c */ /* 0x000fda000bf03270 */
[----:B------:R-:W-:Y:S05]  /*6aa0*/  @!P0 BRA `(.L_x_883) ;  /* 0x0000002400248947 */ /* 0x000fea0003800000 */
[----:B------:R-:W-:Y:S01]  /*6ab0*/  IMAD.WIDE.U32 R134, R85, -0x326172a9, RZ ;  /* 0xcd9e8d5755867825 */ /* 0x000fe200078e00ff */
[----:B------:R-:W-:Y:S01]  /*6ac0*/  USHF.L.U64.HI UR37, UR6, 0x5, UR7 ;  /* 0x0000000506257899 */ /* 0x000fe20008010207 */
[----:B------:R-:W-:Y:S01]  /*6ad0*/  PRMT R129, R110, 0x7054, R110 ;  /* 0x000070546e817816 */ /* 0x000fe2000000006e */
[----:B------:R-:W-:Y:S01]  /*6ae0*/  USHF.L.U32 UR38, UR6, 0x5, URZ ;  /* 0x0000000506267899 */ /* 0x000fe2000800063f */
[----:B------:R-:W-:Y:S01]  /*6af0*/  MOV R85, R0 ;  /* 0x0000000000557202 */ /* 0x000fe20000000f00 */
[----:B------:R-:W-:Y:S01]  /*6b00*/  IMAD.WIDE.U32 R136, R84, -0x2daee0ad, RZ ;  /* 0xd2511f5354887825 */ /* 0x000fe200078e00ff */
[----:B------:R-:W-:Y:S01]  /*6b10*/  LOP3.LUT R132, R135, R87, RZ, 0x3c, !PT ;  /* 0x0000005787847212 */ /* 0x000fe200078e3cff */
[----:B------:R-:W-:Y:S01]  /*6b20*/  USHF.L.U64.HI UR34, UR6, 0x6, UR7 ;  /* 0x0000000606227899 */ /* 0x000fe20008010207 */
[----:B------:R-:W-:Y:S01]  /*6b30*/  MOV R3, R2 ;  /* 0x0000000200037202 */ /* 0x000fe20000000f00 */
[----:B------:R-:W-:Y:S01]  /*6b40*/  USHF.L.U32 UR36, UR6, 0x6, URZ ;  /* 0x0000000606247899 */ /* 0x000fe2000800063f */
[----:B------:R-:W-:Y:S01]  /*6b50*/  MOV R124, R108 ;  /* 0x0000006c007c7202 */ /* 0x000fe20000000f00 */
[----:B------:R-:W-:Y:S01]  /*6b60*/  IMAD.WIDE.U32 R132, R132, -0x2daee0ad, RZ ;  /* 0xd2511f5384847825 */ /* 0x000fe200078e00ff */
[----:B------:R-:W-:-:S02]  /*6b70*/  USHF.L.U64.HI UR37, UR38, 0x1, UR37 ;  /* 0x0000000126257899 */ /* 0x000fc40008010225 */
[----:B------:R-:W-:Y:S01]  /*6b80*/  USHF.L.U32 UR38, UR38, 0x1, URZ ;  /* 0x0000000126267899 */ /* 0x000fe2000800063f */
[----:B------:R-:W-:Y:S01]  /*6b90*/  ULDC UR4, c[0x0][0x2ec] ;  /* 0x0000bb0000047ab9 */ /* 0x000fe20000000800 */
[----:B------:R-:W-:Y:S01]  /*6ba0*/  ULDC.64 UR6, c[0x0][0x218] ;  /* 0x0000860000067ab9 */ /* 0x000fe20000000a00 */
[----:B------:R-:W-:Y:S01]  /*6bb0*/  ULDC.64 UR10, c[0x0][0x220] ;  /* 0x00008800000a7ab9 */ /* 0x000fe20000000a00 */
[----:B------:R-:W-:Y:S01]  /*6bc0*/  ULDC.64 UR8, c[0x0][0x248] ;  /* 0x0000920000087ab9 */ /* 0x000fe20000000a00 */
[----:B------:R-:W-:Y:S07]  /*6bd0*/  BRA `(.L_x_884) ;  /* 0x0000000000687947 */ /* 0x000fee0003800000 */
.L_x_886:
        /* <DEDUP_REMOVED lines=26> */
.L_x_884:
        /* <DEDUP_REMOVED lines=16> */
[----:B------:R-:W-:Y:S01]  /*6e80*/  ISETP.LT.AND P0, PT, RZ, UR29, PT ;  /* 0x0000001dff007c0c */ /* 0x000fe2000bf01270 */
        /* <DEDUP_REMOVED lines=15> */
[----:B------:R-:W2:Y:S05]  /*6f80*/  LDSM.16.M88.4 R92, [R116+0x3400] ;  /* 0x00340000745c783b */ /* 0x000eaa0000000200 */
[C---:B---3--:R-:W-:Y:S06]  /*6f90*/  HMMA.16816.F32.BF16 R12, R88.reuse, R96, RZ ;  /* 0x00000060580c723c */ /* 0x048fec00000418ff */
[C---:B------:R-:W-:Y:S01]  /*6fa0*/  HMMA.16816.F32.BF16 R16, R88.reuse, R98, RZ ;  /* 0x000000625810723c */ /* 0x040fe200000418ff */
[----:B------:R-:W-:Y:S05]  /*6fb0*/  LDSM.16.M88.4 R96, [R116+0x3c00] ;  /* 0x003c00007460783b */ /* 0x000fea0000000200 */
[C---:B----4-:R-:W-:Y:S06]  /*6fc0*/  HMMA.16816.F32.BF16 R20, R88.reuse, R100, RZ ;  /* 0x000000645814723c */ /* 0x050fec00000418ff */
[C---:B------:R-:W-:Y:S01]  /*6fd0*/  HMMA.16816.F32.BF16 R24, R88.reuse, R102, RZ ;  /* 0x000000665818723c */ /* 0x040fe200000418ff */
[----:B------:R-:W-:Y:S05]  /*6fe0*/  LDSM.16.M88.4 R100, [R119+0x4800] ;  /* 0x004800007764783b */ /* 0x000fea0000000200 */
[C---:B-----5:R-:W-:Y:S06]  /*6ff0*/  HMMA.16816.F32.BF16 R28, R88.reuse, R104, RZ ;  /* 0x00000068581c723c */ /* 0x060fec00000418ff */
[----:B------:R-:W-:Y:S01]  /*7000*/  HMMA.16816.F32.BF16 R32, R88, R106, RZ ;  /* 0x0000006a5820723c */ /* 0x000fe200000418ff */
[----:B------:R-:W3:Y:S05]  /*7010*/  LDSM.16.M88.4 R88, [R116+0x3800] ;  /* 0x003800007458783b */ /* 0x000eea0000000200 */
[C---:B-1----:R-:W-:Y:S06]  /*7020*/  HMMA.16816.F32.BF16 R4, R108.reuse, R112, R4 ;  /* 0x000000706c04723c */ /* 0x042fec0000041804 */
[C---:B------:R-:W-:Y:S06]  /*7030*/  HMMA.16816.F32.BF16 R8, R108.reuse, R114, R8 ;  /* 0x000000726c08723c */ /* 0x040fec0000041808 */
[C---:B--2---:R-:W-:Y:S06]  /*7040*/  HMMA.16816.F32.BF16 R12, R108.reuse, R92, R12 ;  /* 0x0000005c6c0c723c */ /* 0x044fec000004180c */
[C---:B------:R-:W-:Y:S01]  /*7050*/  HMMA.16816.F32.BF16 R16, R108.reuse, R94, R16 ;  /* 0x0000005e6c10723c */ /* 0x040fe20000041810 */
[----:B------:R-:W-:Y:S05]  /*7060*/  LDSM.16.M88.4 R92, [R120+0x1000] ;  /* 0x00100000785c783b */ /* 0x000fea0000000200 */
[C---:B---3--:R-:W-:Y:S06]  /*7070*/  HMMA.16816.F32.BF16 R20, R108.reuse, R88, R20 ;  /* 0x000000586c14723c */ /* 0x048fec0000041814 */
        /* <DEDUP_REMOVED lines=84> */
.L_x_885:
[----:B-1----:R-:W-:Y:S01]  /*75c0*/  FMNMX.FTZ R90, R30, R141, !PT ;  /* 0x0000008d1e5a7209 */ /* 0x002fe20007810000 */
[----:B------:R-:W-:Y:S01]  /*75d0*/  SHFL.BFLY PT, R88, R139, 0x2, 0x1f ;  /* 0x0c401f008b587f89 */ /* 0x000fe200000e0000 */
[----:B------:R-:W-:Y:S01]  /*75e0*/  LOP3.LUT R114, R133, UR19, R136, 0x96, !PT ;  /* 0x0000001385727c12 */ /* 0x000fe2000f8e9688 */
[----:B------:R-:W-:Y:S01]  /*75f0*/  USHF.L.U32 UR35, UR29, 0x1, URZ ;  /* 0x000000011d237899 */ /* 0x000fe2000800063f */
[----:B------:R-:W-:Y:S01]  /*7600*/  FMNMX.FTZ R87, R31, R90, !PT ;  /* 0x0000005a1f577209 */ /* 0x000fe20007810000 */
[----:B------:R-:W-:Y:S01]  /*7610*/  IMAD.U32 R93, RZ, RZ, UR33 ;  /* 0x00000021ff5d7e24 */ /* 0x000fe2000f8e00ff */
[----:B------:R-:W-:Y:S01]  /*7620*/  UIADD3 UR29, UR29, -0x1, URZ ;  /* 0xffffffff1d1d7890 */ /* 0x000fe2000fffe03f */
[----:B------:R-:W-:Y:S01]  /*7630*/  IMAD.WIDE.U32 R114, R114, -0x326172a9, RZ ;  /* 0xcd9e8d5772727825 */ /* 0x000fe200078e00ff */
[----:B------:R-:W-:Y:S02]  /*7640*/  FMNMX.FTZ R2, R34, R87, !PT ;  /* 0x0000005722027209 */ /* 0x000fe40007810000 */
[----:B------:R-:W-:Y:S01]  /*7650*/  LOP3.LUT R93, R137, UR35, R93, 0x96, !PT ;  /* 0x00000023895d7c12 */ /* 0x000fe2000f8e965d */
[----:B------:R-:W-:Y:S01]  /*7660*/  UIADD3 UR35, UR35, 0x1, URZ ;  /* 0x0000000123237890 */ /* 0x000fe2000fffe03f */
[----:B------:R-:W-:Y:S03]  /*7670*/  FMNMX.FTZ R89, R35, R2, !PT ;  /* 0x0000000223597209 */ /* 0x000fe60007810000 */
[----:B------:R-:W-:Y:S02]  /*7680*/  IMAD.WIDE.U32 R94, R93, -0x326172a9, RZ ;  /* 0xcd9e8d575d5e7825 */ /* 0x000fe400078e00ff */
[----:B------:R-:W1:Y:S03]  /*7690*/  SHFL.BFLY PT, R2, R89, 0x2, 0x1f ;  /* 0x0c401f0059027f89 */ /* 0x000e6600000e0000 */
[----:B------:R-:W-:Y:S02]  /*76a0*/  LOP3.LUT R92, R95, UR20, R134, 0x96, !PT ;  /* 0x000000145f5c7c12 */ /* 0x000fe4000f8e9686 */
[----:B------:R-:W-:Y:S03]  /*76b0*/  LOP3.LUT R90, R115, UR18, R94, 0x96, !PT ;  /* 0x00000012735a7c12 */ /* 0x000fe6000f8e965e */
[----:B------:R-:W-:Y:S01]  /*76c0*/  IMAD.WIDE.U32 R92, R92, -0x2daee0ad, RZ ;  /* 0xd2511f535c5c7825 */ /* 0x000fe200078e00ff */
[----:B-1----:R-:W-:Y:S02]  /*76d0*/  FMNMX.FTZ R87, R89, R2, !PT ;  /* 0x0000000259577209 */ /* 0x002fe40007810000 */
[----:B------:R-:W-:Y:S03]  /*76e0*/  FMNMX.FTZ R91, R139, R88, !PT ;  /* 0x000000588b5b7209 */ /* 0x000fe60007810000 */
[----:B------:R-:W1:Y:S08]  /*76f0*/  SHFL.BFLY PT, R84, R87, 0x1, 0x1f ;  /* 0x0c201f0057547f89 */ /* 0x000e7000000e0000 */
[----:B------:R-:W2:Y:S01]  /*7700*/  SHFL.BFLY PT, R88, R91, 0x1, 0x1f ;  /* 0x0c201f005b587f89 */ /* 0x000ea200000e0000 */
[----:B-1----:R-:W-:Y:S02]  /*7710*/  FMNMX.FTZ R0, R87, R84, !PT ;  /* 0x0000005457007209 */ /* 0x002fe40007810000 */
[----:B--2---:R-:W-:Y:S01]  /*7720*/  FMNMX.FTZ R2, R91, R88, !PT ;  /* 0x000000585b027209 */ /* 0x004fe20007810000 */
[----:B------:R-:W-:Y:S01]  /*7730*/  IMAD.WIDE.U32 R90, R90, -0x2daee0ad, RZ ;  /* 0xd2511f535a5a7825 */ /* 0x000fe200078e00ff */
[----:B------:R-:W-:Y:S02]  /*7740*/  LOP3.LUT R88, R93, UR17, R132, 0x96, !PT ;  /* 0x000000115d587c12 */ /* 0x000fe4000f8e9684 */
[C---:B------:R-:W-:Y:S01]  /*7750*/  FSETP.NEU.FTZ.AND P1, PT, R2.reuse, -INF , PT ;  /* 0xff8000000200780b */ /* 0x040fe20003f3d000 */
[----:B------:R-:W-:Y:S01]  /*7760*/  FMUL.FTZ R108, R2, UR4 ;  /* 0x00000004026c7c20 */ /* 0x000fe20008410000 */
[----:B------:R-:W-:Y:S01]  /*7770*/  LOP3.LUT R96, R91, UR15, R92, 0x96, !PT ;  /* 0x0000000f5b607c12 */ /* 0x000fe2000f8e965c */
[----:B------:R-:W-:Y:S04]  /*7780*/  IMAD.WIDE.U32 R98, R88, -0x326172a9, RZ ;  /* 0xcd9e8d5758627825 */ /* 0x000fe800078e00ff */
[----:B------:R-:W-:Y:S01]  /*7790*/  FMUL.FTZ R101, R0, UR4 ;  /* 0x0000000400657c20 */ /* 0x000fe20008410000 */
[----:B------:R-:W-:Y:S01]  /*77a0*/  FSEL R108, R108, RZ, P1 ;  /* 0x000000ff6c6c7208 */ /* 0x000fe20000800000 */
[----:B------:R-:W-:Y:S01]  /*77b0*/  IMAD.WIDE.U32 R96, R96, -0x326172a9, RZ ;  /* 0xcd9e8d5760607825 */ /* 0x000fe200078e00ff */
[----:B------:R-:W-:Y:S02]  /*77c0*/  LOP3.LUT R88, R99, UR16, R114, 0x96, !PT ;  /* 0x0000001063587c12 */ /* 0x000fe4000f8e9672 */
[----:B------:R-:W-:Y:S01]  /*77d0*/  FSETP.NEU.FTZ.AND P1, PT, R0, -INF , PT ;  /* 0xff8000000000780b */ /* 0x000fe20003f3d000 */
[----:B------:R-:W-:Y:S01]  /*77e0*/  FFMA.FTZ R100, R8, UR4, -R108 ;  /* 0x0000000408647c23 */ /* 0x000fe2000801086c */
[----:B------:R-:W-:Y:S01]  /*77f0*/  LOP3.LUT R98, R97, UR14, R98, 0x96, !PT ;  /* 0x0000000e61627c12 */ /* 0x000fe2000f8e9662 */
[----:B------:R-:W-:Y:S01]  /*7800*/  IMAD.WIDE.U32 R92, R88, -0x2daee0ad, RZ ;  /* 0xd2511f53585c7825 */ /* 0x000fe200078e00ff */
[----:B------:R-:W-:Y:S03]  /*7810*/  FSEL R101, R101, RZ, P1 ;  /* 0x000000ff65657208 */ /* 0x000fe60000800000 */
[----:B------:R-:W-:Y:S01]  /*7820*/  FFMA.FTZ R103, R9, UR4, -R108 ;  /* 0x0000000409677c23 */ /* 0x000fe2000801086c */
[----:B------:R-:W-:Y:S01]  /*7830*/  IMAD.WIDE.U32 R98, R98, -0x2daee0ad, RZ ;  /* 0xd2511f5362627825 */ /* 0x000fe200078e00ff */
[----:B------:R-:W-:Y:S01]  /*7840*/  LOP3.LUT R90, R93, UR13, R90, 0x96, !PT ;  /* 0x0000000d5d5a7c12 */ /* 0x000fe2000f8e965a */
[----:B------:R-:W-:Y:S02]  /*7850*/  MUFU.EX2 R100, R100 ;  /* 0x0000006400647308 */ /* 0x000fe40000000800 */
[--C-:B------:R-:W-:Y:S01]  /*7860*/  FFMA.FTZ R105, R10, UR4, -R101.reuse ;  /* 0x000000040a697c23 */ /* 0x100fe20008010865 */
[--C-:B------:R-:W-:Y:S01]  /*7870*/  FFMA.FTZ R95, R11, UR4, -R101.reuse ;  /* 0x000000040b5f7c23 */ /* 0x100fe20008010865 */
[----:B------:R-:W-:Y:S01]  /*7880*/  LOP3.LUT R88, R99, UR5, R92, 0x96, !PT ;  /* 0x0000000563587c12 */ /* 0x000fe2000f8e965c */
[----:B------:R-:W-:Y:S04]  /*7890*/  IMAD.WIDE.U32 R92, R90, -0x326172a9, RZ ;  /* 0xcd9e8d575a5c7825 */ /* 0x000fe800078e00ff */
[----:B------:R-:W-:Y:S01]  /*78a0*/  FFMA.FTZ R102, R7, UR4, -R101 ;  /* 0x0000000407667c23 */ /* 0x000fe20008010865 */
[----:B------:R-:W-:Y:S01]  /*78b0*/  FADD.FTZ R3, -R2, R3 ;  /* 0x0000000302037221 */ /* 0x000fe20000010100 */
[----:B------:R-:W-:Y:S01]  /*78c0*/  IMAD.WIDE.U32 R106, R88, -0x326172a9, RZ ;  /* 0xcd9e8d57586a7825 */ /* 0x000fe200078e00ff */
[----:B------:R1:W-:Y:S02]  /*78d0*/  MUFU.EX2 R90, R95 ;  /* 0x0000005f005a7308 */ /* 0x0003e40000000800 */
[----:B------:R-:W-:Y:S01]  /*78e0*/  LOP3.LUT R96, R93, UR12, R96, 0x96, !PT ;  /* 0x0000000c5d607c12 */ /* 0x000fe2000f8e9660 */
[----:B------:R-:W-:Y:S01]  /*78f0*/  FFMA.FTZ R110, R6, UR4, -R101 ;  /* 0x00000004066e7c23 */ /* 0x000fe20008010865 */
[----:B------:R-:W-:Y:S01]  /*7900*/  LOP3.LUT R93, R106, 0xffff, RZ, 0xc0, !PT ;  /* 0x0000ffff6a5d7812 */ /* 0x000fe200078ec0ff */
[----:B------:R-:W-:Y:S01]  /*7910*/  FFMA.FTZ R109, R5, UR4, -R108 ;  /* 0x00000004056d7c23 */ /* 0x000fe2000801086c */
[----:B------:R-:W-:Y:S01]  /*7920*/  SHF.R.U32.HI R88, RZ, 0x10, R106 ;  /* 0x00000010ff587819 */ /* 0x000fe2000001166a */
[----:B------:R-:W-:Y:S03]  /*7930*/  IMAD.WIDE.U32 R96, R96, -0x2daee0ad, RZ ;  /* 0xd2511f5360607825 */ /* 0x000fe600078e00ff */
[----:B------:R-:W2:Y:S01]  /*7940*/  MUFU.EX2 R105, R105 ;  /* 0x0000006900697308 */ /* 0x000ea20000000800 */
[----:B------:R-:W-:Y:S01]  /*7950*/  LOP3.LUT R94, R106, 0xff, RZ, 0xc0, !PT ;  /* 0x000000ff6a5e7812 */ /* 0x000fe200078ec0ff */
[--C-:B------:R-:W-:Y:S01]  /*7960*/  FFMA.FTZ R112, R4, UR4, -R108.reuse ;  /* 0x0000000404707c23 */ /* 0x100fe2000801086c */
[----:B------:R-:W-:Y:S01]  /*7970*/  SHF.R.U32.HI R93, RZ, 0x8, R93 ;  /* 0x00000008ff5d7819 */ /* 0x000fe2000001165d */
[----:B------:R-:W-:Y:S01]  /*7980*/  FFMA.FTZ R104, R16, UR4, -R108 ;  /* 0x0000000410687c23 */ /* 0x000fe2000801086c */
[----:B------:R-:W-:Y:S01]  /*7990*/  LOP3.LUT R92, R107, UR21, R92, 0x96, !PT ;  /* 0x000000156b5c7c12 */ /* 0x000fe2000f8e965c */
[--C-:B------:R-:W-:Y:S01]  /*79a0*/  FFMA.FTZ R107, R18, UR4, -R101.reuse ;  /* 0x00000004126b7c23 */ /* 0x100fe20008010865 */
[----:B------:R-:W-:Y:S03]  /*79b0*/  SHF.R.U32.HI R91, RZ, 0x18, R106 ;  /* 0x00000018ff5b7819 */ /* 0x000fe6000001166a */
[----:B------:R-:W3:Y:S01]  /*79c0*/  MUFU.EX2 R103, R103 ;  /* 0x0000006700677308 */ /* 0x000ee20000000800 */
[----:B------:R-:W-:Y:S01]  /*79d0*/  LOP3.LUT R88, R88, 0xff, RZ, 0xc0, !PT ;  /* 0x000000ff58587812 */ /* 0x000fe200078ec0ff */
[----:B------:R-:W-:Y:S01]  /*79e0*/  FFMA.FTZ R106, R19, UR4, -R101 ;  /* 0x00000004136a7c23 */ /* 0x000fe20008010865 */
[----:B------:R-:W-:Y:S01]  /*79f0*/  PRMT R94, R94, 0x5410, R93 ;  /* 0x000054105e5e7816 */ /* 0x000fe2000000005d */
[--C-:B------:R-:W-:Y:S01]  /*7a00*/  FFMA.FTZ R140, R12, UR4, -R108.reuse ;  /* 0x000000040c8c7c23 */ /* 0x100fe2000801086c */
[----:B------:R-:W-:Y:S01]  /*7a10*/  LOP3.LUT R93, R92, 0xffff, RZ, 0xc0, !PT ;  /* 0x0000ffff5c5d7812 */ /* 0x000fe200078ec0ff */
[--C-:B------:R-:W-:Y:S01]  /*7a20*/  FFMA.FTZ R111, R13, UR4, -R108.reuse ;  /* 0x000000040d6f7c23 */ /* 0x100fe2000801086c */
[----:B------:R-:W-:Y:S03]  /*7a30*/  PRMT R88, R88, 0x5410, R91 ;  /* 0x0000541058587816 */ /* 0x000fe6000000005b */
[----:B------:R-:W-:Y:S01]  /*7a40*/  MUFU.EX2 R109, R109 ;  /* 0x0000006d006d7308 */ /* 0x000fe20000000800 */
[----:B------:R-:W-:Y:S01]  /*7a50*/  LOP3.LUT R142, R96, 0xffff, RZ, 0xc0, !PT ;  /* 0x0000ffff608e7812 */ /* 0x000fe200078ec0ff */
[----:B------:R-:W-:Y:S01]  /*7a60*/  FFMA.FTZ R144, R20, UR4, -R108 ;  /* 0x0000000414907c23 */ /* 0x000fe2000801086c */
[----:B------:R-:W-:Y:S01]  /*7a70*/  LOP3.LUT R141, R96, 0xff, RZ, 0xc0, !PT ;  /* 0x000000ff608d7812 */ /* 0x000fe200078ec0ff */
[----:B------:R-:W-:Y:S01]  /*7a80*/  FFMA.FTZ R146, R22, UR4, -R101 ;  /* 0x0000000416927c23 */ /* 0x000fe20008010865 */
[----:B------:R-:W-:Y:S01]  /*7a90*/  SHF.R.U32.HI R139, RZ, 0x18, R96 ;  /* 0x00000018ff8b7819 */ /* 0x000fe20000011660 */
[----:B------:R-:W-:Y:S01]  /*7aa0*/  FFMA.FTZ R29, R29, UR4, -R108 ;  /* 0x000000041d1d7c23 */ /* 0x000fe2000801086c */
[----:B------:R-:W-:Y:S03]  /*7ab0*/  SHF.R.U32.HI R143, RZ, 0x10, R96 ;  /* 0x00000010ff8f7819 */ /* 0x000fe60000011660 */
[----:B------:R-:W-:Y:S01]  /*7ac0*/  MUFU.EX2 R102, R102 ;  /* 0x0000006600667308 */ /* 0x000fe20000000800 */
[----:B------:R-:W-:Y:S02]  /*7ad0*/  LOP3.LUT R7, R92, 0xff, RZ, 0xc0, !PT ;  /* 0x000000ff5c077812 */ /* 0x000fe400078ec0ff */
[----:B------:R-:W-:Y:S02]  /*7ae0*/  SHF.R.U32.HI R96, RZ, 0x8, R93 ;  /* 0x00000008ff607819 */ /* 0x000fe4000001165d */
[--C-:B-1----:R-:W-:Y:S02]  /*7af0*/  HSET2.LE.AND R95, R88, R129.reuse, PT ;  /* 0x00000081585f7233 */ /* 0x102fe40003803000 */
[----:B--2---:R-:W-:Y:S03]  /*7b00*/  F2FP.BF16.F32.PACK_AB R88, R90, R105 ;  /* 0x000000695a58723e */ /* 0x004fe600000010ff */
[----:B------:R-:W-:Y:S01]  /*7b10*/  MUFU.EX2 R112, R112 ;  /* 0x0000007000707308 */ /* 0x000fe20000000800 */
[----:B------:R-:W-:Y:S02]  /*7b20*/  PRMT R96, R7, 0x5410, R96 ;  /* 0x0000541007607816 */ /* 0x000fe40000000060 */
[----:B------:R-:W-:Y:S02]  /*7b30*/  LOP3.LUT R95, R95, R88, RZ, 0xc0, !PT ;  /* 0x000000585f5f7212 */ /* 0x000fe400078ec0ff */
[--C-:B------:R-:W-:Y:S02]  /*7b40*/  SHF.R.U32.HI R7, RZ, 0x10, R92.reuse ;  /* 0x00000010ff077819 */ /* 0x100fe4000001165c */
[----:B------:R-:W-:Y:S03]  /*7b50*/  SHF.R.U32.HI R88, RZ, 0x18, R92 ;  /* 0x00000018ff587819 */ /* 0x000fe6000001165c */
[----:B------:R-:W1:Y:S01]  /*7b60*/  MUFU.EX2 R110, R110 ;  /* 0x0000006e006e7308 */ /* 0x000e620000000800 */
[----:B------:R-:W-:Y:S02]  /*7b70*/  LOP3.LUT R113, R97, UR22, R98, 0x96, !PT ;  /* 0x0000001661717c12 */ /* 0x000fe4000f8e9662 */
[--C-:B------:R-:W-:Y:S02]  /*7b80*/  HSET2.LE.AND R92, R96, R129.reuse, PT ;  /* 0x00000081605c7233 */ /* 0x100fe40003803000 */
[----:B------:R-:W2:Y:S01]  /*7b90*/  LDSM.16.MT88.4 R96, [R117+0x6000] ;  /* 0x006000007560783b */ /* 0x000ea20000004200 */
[----:B------:R-:W-:Y:S02]  /*7ba0*/  LOP3.LUT R7, R7, 0xff, RZ, 0xc0, !PT ;  /* 0x000000ff07077812 */ /* 0x000fe400078ec0ff */
[--C-:B------:R-:W-:Y:S02]  /*7bb0*/  HSET2.LE.AND R94, R94, R129.reuse, PT ;  /* 0x000000815e5e7233 */ /* 0x100fe40003803000 */
[----:B------:R-:W-:Y:S01]  /*7bc0*/  MUFU.EX2 R107, R107 ;  /* 0x0000006b006b7308 */ /* 0x000fe20000000800 */
[----:B------:R-:W-:Y:S01]  /*7bd0*/  PRMT R88, R7, 0x5410, R88 ;  /* 0x0000541007587816 */ /* 0x000fe20000000058 */
[----:B------:R-:W-:Y:S01]  /*7be0*/  FMUL.FTZ R7, R3, UR4 ;  /* 0x0000000403077c20 */ /* 0x000fe20008410000 */
[----:B------:R-:W-:Y:S01]  /*7bf0*/  FADD.FTZ R3, -R0, R85 ;  /* 0x0000005500037221 */ /* 0x000fe20000010100 */
[----:B---3--:R-:W-:Y:S01]  /*7c00*/  F2FP.BF16.F32.PACK_AB R91, R103, R100 ;  /* 0x00000064675b723e */ /* 0x008fe200000010ff */
[----:B------:R-:W-:Y:S01]  /*7c10*/  FFMA.FTZ R85, R15, UR4, -R101 ;  /* 0x000000040f557c23 */ /* 0x000fe20008010865 */
[--C-:B------:R-:W-:Y:S01]  /*7c20*/  HSET2.LE.AND R93, R88, R129.reuse, PT ;  /* 0x00000081585d7233 */ /* 0x100fe20003803000 */
[----:B------:R-:W-:Y:S03]  /*7c30*/  FMUL.FTZ R84, R3, UR4 ;  /* 0x0000000403547c20 */ /* 0x000fe60008410000 */
[----:B------:R-:W3:Y:S01]  /*7c40*/  MUFU.EX2 R7, R7 ;  /* 0x0000000700077308 */ /* 0x000ee20000000800 */
[----:B------:R-:W-:Y:S02]  /*7c50*/  LOP3.LUT R94, R94, R91, RZ, 0xc0, !PT ;  /* 0x0000005b5e5e7212 */ /* 0x000fe400078ec0ff */
[----:B-1----:R-:W-:Y:S02]  /*7c60*/  F2FP.BF16.F32.PACK_AB R88, R102, R110 ;  /* 0x0000006e6658723e */ /* 0x002fe400000010ff */
[----:B------:R-:W-:Y:S02]  /*7c70*/  F2FP.BF16.F32.PACK_AB R91, R109, R112 ;  /* 0x000000706d5b723e */ /* 0x000fe400000010ff */
[----:B------:R-:W-:Y:S03]  /*7c80*/  LOP3.LUT R93, R93, R88, RZ, 0xc0, !PT ;  /* 0x000000585d5d7212 */ /* 0x000fe600078ec0ff */
[----:B------:R-:W1:Y:S01]  /*7c90*/  MUFU.EX2 R3, R84 ;  /* 0x0000005400037308 */ /* 0x000e620000000800 */
[----:B------:R-:W-:Y:S01]  /*7ca0*/  LOP3.LUT R92, R92, R91, RZ, 0xc0, !PT ;  /* 0x0000005b5c5c7212 */ /* 0x000fe200078ec0ff */
[----:B------:R-:W-:Y:S01]  /*7cb0*/  FFMA.FTZ R91, R17, UR4, -R108 ;  /* 0x00000004115b7c23 */ /* 0x000fe2000801086c */
[----:B------:R-:W-:Y:S02]  /*7cc0*/  LOP3.LUT R15, R113, 0xffff, RZ, 0xc0, !PT ;  /* 0x0000ffff710f7812 */ /* 0x000fe400078ec0ff */
[--C-:B------:R-:W-:Y:S02]  /*7cd0*/  SHF.R.U32.HI R88, RZ, 0x10, R113.reuse ;  /* 0x00000010ff587819 */ /* 0x100fe40000011671 */
[----:B------:R-:W-:Y:S03]  /*7ce0*/  SHF.R.U32.HI R13, RZ, 0x18, R113 ;  /* 0x00000018ff0d7819 */ /* 0x000fe60000011671 */
[----:B------:R-:W-:Y:S01]  /*7cf0*/  MUFU.EX2 R106, R106 ;  /* 0x0000006a006a7308 */ /* 0x000fe20000000800 */
[C---:B---3--:R-:W-:Y:S01]  /*7d00*/  FMUL.FTZ R36, R7.reuse, R36 ;  /* 0x0000002407247220 */ /* 0x048fe20000410000 */
        /* <DEDUP_REMOVED lines=10> */
[----:B------:R-:W-:Y:S01]  /*7db0*/  FMUL.FTZ R43, R3, R43 ;  /* 0x0000002b032b7220 */ /* 0x000fe20000410000 */
[C---:B------:R-:W-:Y:S01]  /*7dc0*/  FMUL.FTZ R16, R7.reuse, R80 ;  /* 0x0000005007107220 */ /* 0x040fe20000410000 */
[----:B------:R-:W-:Y:S01]  /*7dd0*/  FMUL.FTZ R17, R7, R81 ;  /* 0x0000005107117220 */ /* 0x000fe20000410000 */
[C---:B------:R-:W-:Y:S01]  /*7de0*/  FMUL.FTZ R18, R3.reuse, R82 ;  /* 0x0000005203127220 */ /* 0x040fe20000410000 */
[C---:B------:R-:W-:Y:S01]  /*7df0*/  FMUL.FTZ R19, R3.reuse, R83 ;  /* 0x0000005303137220 */ /* 0x040fe20000410000 */
[C---:B--2---:R-:W-:Y:S01]  /*7e00*/  HMMA.16816.F32.BF16 R36, R92.reuse, R96, R36 ;  /* 0x000000605c24723c */ /* 0x044fe20000041824 */
[----:B------:R-:W-:Y:S01]  /*7e10*/  LDSM.16.MT88.4 R80, [R117+0x6400] ;  /* 0x006400007550783b */ /* 0x000fe20000004200 */
[----:B------:R-:W-:Y:S03]  /*7e20*/  MUFU.EX2 R140, R140 ;  /* 0x0000008c008c7308 */ /* 0x000fe60000000800 */
[C---:B------:R-:W-:Y:S01]  /*7e30*/  FMUL.FTZ R46, R3.reuse, R46 ;  /* 0x0000002e032e7220 */ /* 0x040fe20000410000 */
[C---:B------:R-:W-:Y:S03]  /*7e40*/  HMMA.16816.F32.BF16 R40, R92.reuse, R98, R40 ;  /* 0x000000625c28723c */ /* 0x040fe60000041828 */
[----:B------:R-:W1:Y:S03]  /*7e50*/  LDSM.16.MT88.4 R96, [R86+0x6000] ;  /* 0x006000005660783b */ /* 0x000e660000004200 */
[----:B------:R-:W-:Y:S01]  /*7e60*/  MUFU.EX2 R104, R104 ;  /* 0x0000006800687308 */ /* 0x000fe20000000800 */
[C---:B------:R-:W-:Y:S01]  /*7e70*/  FMUL.FTZ R47, R3.reuse, R47 ;  /* 0x0000002f032f7220 */ /* 0x040fe20000410000 */
[C---:B------:R-:W-:Y:S03]  /*7e80*/  FMUL.FTZ R50, R3.reuse, R50 ;  /* 0x0000003203327220 */ /* 0x040fe60000410000 */
[----:B------:R-:W-:Y:S01]  /*7e90*/  FMUL.FTZ R51, R3, R51 ;  /* 0x0000003303337220 */ /* 0x000fe20000410000 */
[C---:B------:R-:W-:Y:S01]  /*7ea0*/  FMUL.FTZ R52, R7.reuse, R52 ;  /* 0x0000003407347220 */ /* 0x040fe20000410000 */
        /* <DEDUP_REMOVED lines=27> */
[----:B------:R-:W-:Y:S01]  /*8060*/  SHF.R.U32.HI R15, RZ, 0x8, R15 ;  /* 0x00000008ff0f7819 */ /* 0x000fe2000001160f */
[----:B------:R-:W-:Y:S01]  /*8070*/  MUFU.EX2 R146, R146 ;  /* 0x0000009200927308 */ /* 0x000fe20000000800 */
[----:B------:R-:W-:Y:S01]  /*8080*/  FFMA.FTZ R112, R7, R138, R112 ;  /* 0x0000008a07707223 */ /* 0x000fe20000010070 */
[----:B------:R-:W-:Y:S01]  /*8090*/  FFMA.FTZ R110, R3, R130, R110 ;  /* 0x00000082036e7223 */ /* 0x000fe2000001006e */
[--C-:B------:R-:W-:Y:S01]  /*80a0*/  FFMA.FTZ R130, R31, UR4, -R101.reuse ;  /* 0x000000041f827c23 */ /* 0x100fe20008010865 */
[C---:B-1----:R-:W-:Y:S03]  /*80b0*/  HMMA.16816.F32.BF16 R44, R92.reuse, R96, R44 ;  /* 0x000000605c2c723c */ /* 0x042fe6000004182c */
[----:B------:R-:W-:Y:S03]  /*80c0*/  FADD.FTZ R102, R102, R110 ;  /* 0x0000006e66667221 */ /* 0x000fe60000010000 */
[----:B------:R-:W-:Y:S01]  /*80d0*/  MUFU.EX2 R29, R29 ;  /* 0x0000001d001d7308 */ /* 0x000fe20000000800 */
[----:B------:R-:W-:Y:S01]  /*80e0*/  FFMA.FTZ R110, R34, UR4, -R101 ;  /* 0x00000004226e7c23 */ /* 0x000fe20008010865 */
[C---:B------:R-:W-:Y:S01]  /*80f0*/  HMMA.16816.F32.BF16 R48, R92.reuse, R98, R48 ;  /* 0x000000625c30723c */ /* 0x040fe20000041830 */
[----:B------:R-:W1:Y:S02]  /*8100*/  LDSM.16.MT88.4 R96, [R117+0x7000] ;  /* 0x007000007560783b */ /* 0x000e640000004200 */
[----:B------:R-:W-:Y:S05]  /*8110*/  SHF.R.U32.HI R142, RZ, 0x8, R142 ;  /* 0x00000008ff8e7819 */ /* 0x000fea000001168e */
[----:B------:R-:W-:Y:S03]  /*8120*/  MUFU.EX2 R130, R130 ;  /* 0x0000008200827308 */ /* 0x000fe60000000800 */
[----:B------:R-:W-:Y:S04]  /*8130*/  LOP3.LUT R12, R143, 0xff, RZ, 0xc0, !PT ;  /* 0x000000ff8f0c7812 */ /* 0x000fe800078ec0ff */
[----:B------:R-:W-:Y:S01]  /*8140*/  PRMT R12, R12, 0x5410, R139 ;  /* 0x000054100c0c7816 */ /* 0x000fe2000000008b */
[----:B------:R-:W-:Y:S01]  /*8150*/  FFMA.FTZ R139, R21, UR4, -R108 ;  /* 0x00000004158b7c23 */ /* 0x000fe2000801086c */
[----:B------:R-:W-:Y:S01]  /*8160*/  LOP3.LUT R88, R88, 0xff, RZ, 0xc0, !PT ;  /* 0x000000ff58587812 */ /* 0x000fe200078ec0ff */
[----:B------:R-:W-:Y:S03]  /*8170*/  MUFU.EX2 R111, R111 ;  /* 0x0000006f006f7308 */ /* 0x000fe60000000800 */
[----:B------:R-:W-:Y:S07]  /*8180*/  PRMT R88, R88, 0x5410, R13 ;  /* 0x0000541058587816 */ /* 0x000fee000000000d */
[----:B------:R-:W-:Y:S10]  /*8190*/  MUFU.EX2 R144, R144 ;  /* 0x0000009000907308 */ /* 0x000ff40000000800 */
[----:B------:R-:W2:Y:S10]  /*81a0*/  MUFU.EX2 R139, R139 ;  /* 0x0000008b008b7308 */ /* 0x000eb40000000800 */
[----:B------:R-:W3:Y:S01]  /*81b0*/  MUFU.EX2 R91, R91 ;  /* 0x0000005b005b7308 */ /* 0x000ee20000000800 */
[C---:B-1----:R-:W-:Y:S09]  /*81c0*/  HMMA.16816.F32.BF16 R52, R92.reuse, R96, R52 ;  /* 0x000000605c34723c */ /* 0x042ff20000041834 */
[----:B------:R-:W-:Y:S01]  /*81d0*/  MUFU.EX2 R110, R110 ;  /* 0x0000006e006e7308 */ /* 0x000fe20000000800 */
[C---:B------:R-:W-:Y:S01]  /*81e0*/  HMMA.16816.F32.BF16 R56, R92.reuse, R98, R56 ;  /* 0x000000625c38723c */ /* 0x040fe20000041838 */
[----:B------:R-:W1:Y:S02]  /*81f0*/  LDSM.16.MT88.4 R96, [R86+0x7000] ;  /* 0x007000005660783b */ /* 0x000e640000004200 */
[----:B--2---:R-:W-:Y:S02]  /*8200*/  F2FP.BF16.F32.PACK_AB R3, R139, R144 ;  /* 0x000000908b03723e */ /* 0x004fe400000010ff */
[----:B---3--:R-:W-:Y:S01]  /*8210*/  F2FP.BF16.F32.PACK_AB R13, R91, R104 ;  /* 0x000000685b0d723e */ /* 0x008fe200000010ff */
        /* <DEDUP_REMOVED lines=8> */
[--C-:B------:R-:W-:Y:S01]  /*82a0*/  FFMA.FTZ R96, R14, UR4, -R101.reuse ;  /* 0x000000040e607c23 */ /* 0x100fe20008010865 */
[----:B------:R-:W-:Y:S01]  /*82b0*/  PRMT R14, R141, 0x5410, R142 ;  /* 0x000054108d0e7816 */ /* 0x000fe2000000008e */
[----:B------:R-:W-:Y:S01]  /*82c0*/  FFMA.FTZ R141, R23, UR4, -R101 ;  /* 0x00000004178d7c23 */ /* 0x000fe20008010865 */
[----:B------:R-:W-:Y:S01]  /*82d0*/  LOP3.LUT R92, R113, 0xff, RZ, 0xc0, !PT ;  /* 0x000000ff715c7812 */ /* 0x000fe200078ec0ff */
[----:B------:R-:W-:Y:S01]  /*82e0*/  LDSM.16.MT88.4 R20, [R117+0x6800] ;  /* 0x006800007514783b */ /* 0x000fe20000004200 */
[----:B------:R1:W-:Y:S01]  /*82f0*/  MUFU.EX2 R113, R85 ;  /* 0x0000005500717308 */ /* 0x0003e20000000800 */
[--C-:B------:R-:W-:Y:S02]  /*8300*/  HSET2.LE.AND R14, R14, R129.reuse, PT ;  /* 0x000000810e0e7233 */ /* 0x100fe40003803000 */
[----:B------:R-:W-:Y:S02]  /*8310*/  PRMT R92, R92, 0x5410, R15 ;  /* 0x000054105c5c7816 */ /* 0x000fe4000000000f */
[--C-:B------:R-:W-:Y:S02]  /*8320*/  HSET2.LE.AND R15, R12, R129.reuse, PT ;  /* 0x000000810c0f7233 */ /* 0x100fe40003803000 */
[----:B------:R-:W-:Y:S03]  /*8330*/  F2FP.BF16.F32.PACK_AB R12, R106, R107 ;  /* 0x0000006b6a0c723e */ /* 0x000fe600000010ff */
[----:B------:R-:W2:Y:S01]  /*8340*/  MUFU.EX2 R96, R96 ;  /* 0x0000006000607308 */ /* 0x000ea20000000800 */
[----:B------:R-:W-:Y:S02]  /*8350*/  LOP3.LUT R14, R14, R13, RZ, 0xc0, !PT ;  /* 0x0000000d0e0e7212 */ /* 0x000fe400078ec0ff */
[----:B------:R-:W-:Y:S02]  /*8360*/  LOP3.LUT R15, R15, R12, RZ, 0xc0, !PT ;  /* 0x0000000c0f0f7212 */ /* 0x000fe400078ec0ff */
[--C-:B------:R-:W-:Y:S02]  /*8370*/  HSET2.LE.AND R12, R92, R129.reuse, PT ;  /* 0x000000815c0c7233 */ /* 0x100fe40003803000 */
[--C-:B------:R-:W-:Y:S01]  /*8380*/  HSET2.LE.AND R13, R88, R129.reuse, PT ;  /* 0x00000081580d7233 */ /* 0x100fe20003803000 */
[----:B------:R-:W3:Y:S01]  /*8390*/  LDSM.16.MT88.4 R92, [R86+0x6400] ;  /* 0x00640000565c783b */ /* 0x000ee20000004200 */
[----:B-1----:R-:W-:Y:S01]  /*83a0*/  F2FP.BF16.F32.PACK_AB R85, R111, R140 ;  /* 0x0000008c6f55723e */ /* 0x002fe200000010ff */
[----:B------:R-:W-:Y:S03]  /*83b0*/  MUFU.EX2 R141, R141 ;  /* 0x0000008d008d7308 */ /* 0x000fe60000000800 */
[----:B------:R-:W-:Y:S01]  /*83c0*/  LOP3.LUT R12, R12, R85, RZ, 0xc0, !PT ;  /* 0x000000550c0c7212 */ /* 0x000fe200078ec0ff */
[--C-:B------:R-:W-:Y:S01]  /*83d0*/  FFMA.FTZ R85, R25, UR4, -R108.reuse ;  /* 0x0000000419557c23 */ /* 0x100fe2000801086c */
[----:B--2---:R-:W-:Y:S05]  /*83e0*/  F2FP.BF16.F32.PACK_AB R88, R113, R96 ;  /* 0x000000607158723e */ /* 0x004fea00000010ff */
[----:B------:R-:W-:Y:S01]  /*83f0*/  MUFU.EX2 R85, R85 ;  /* 0x0000005500557308 */ /* 0x000fe20000000800 */
[----:B------:R-:W-:Y:S01]  /*8400*/  LOP3.LUT R13, R13, R88, RZ, 0xc0, !PT ;  /* 0x000000580d0d7212 */ /* 0x000fe200078ec0ff */
[----:B------:R-:W-:Y:S06]  /*8410*/  FFMA.FTZ R88, R32, UR4, -R108 ;  /* 0x0000000420587c23 */ /* 0x000fec000801086c */
[C---:B------:R-:W-:Y:S06]  /*8420*/  HMMA.16816.F32.BF16 R36, R12.reuse, R80, R36 ;  /* 0x000000500c24723c */ /* 0x040fec0000041824 */
[C---:B------:R-:W-:Y:S01]  /*8430*/  HMMA.16816.F32.BF16 R40, R12.reuse, R82, R40 ;  /* 0x000000520c28723c */ /* 0x040fe20000041828 */
[----:B------:R-:W1:Y:S05]  /*8440*/  LDSM.16.MT88.4 R80, [R117+0x7400] ;  /* 0x007400007550783b */ /* 0x000e6a0000004200 */
[C---:B---3--:R-:W-:Y:S06]  /*8450*/  HMMA.16816.F32.BF16 R44, R12.reuse, R92, R44 ;  /* 0x0000005c0c2c723c */ /* 0x048fec000004182c */
        /* <DEDUP_REMOVED lines=10> */
[----:B------:R-:W-:Y:S05]  /*8500*/  IMAD.U32 R81, RZ, RZ, UR33 ;  /* 0x00000021ff517e24 */ /* 0x000fea000f8e00ff */
[----:B------:R-:W-:Y:S05]  /*8510*/  LOP3.LUT R81, R137, UR35, R81, 0x96, !PT ;  /* 0x0000002389517c12 */ /* 0x000fea000f8e9651 */
[----:B------:R-:W-:Y:S01]  /*8520*/  IMAD.WIDE.U32 R82, R81, -0x326172a9, RZ ;  /* 0xcd9e8d5751527825 */ /* 0x000fe200078e00ff */
[C---:B--2---:R-:W-:Y:S04]  /*8530*/  HMMA.16816.F32.BF16 R16, R12.reuse, R92, R16 ;  /* 0x0000005c0c10723c */ /* 0x044fe80000041810 */
[----:B------:R-:W-:Y:S02]  /*8540*/  LOP3.LUT R80, R83, UR20, R134, 0x96, !PT ;  /* 0x0000001453507c12 */ /* 0x000fe4000f8e9686 */
[----:B------:R-:W-:Y:S05]  /*8550*/  HMMA.16816.F32.BF16 R76, R12, R94, R76 ;  /* 0x0000005e0c4c723c */ /* 0x000fea000004184c */
[----:B------:R-:W-:Y:S01]  /*8560*/  IMAD.WIDE.U32 R142, R80, -0x2daee0ad, RZ ;  /* 0xd2511f53508e7825 */ /* 0x000fe200078e00ff */
[----:B------:R-:W-:Y:S05]  /*8570*/  LOP3.LUT R80, R115, UR18, R82, 0x96, !PT ;  /* 0x0000001273507c12 */ /* 0x000fea000f8e9652 */
[--C-:B------:R-:W-:Y:S01]  /*8580*/  FFMA.FTZ R115, R26, UR4, -R101.reuse ;  /* 0x000000041a737c23 */ /* 0x100fe20008010865 */
[----:B------:R-:W-:Y:S01]  /*8590*/  IMAD.WIDE.U32 R82, R80, -0x2daee0ad, RZ ;  /* 0xd2511f5350527825 */ /* 0x000fe200078e00ff */
[----:B------:R-:W-:Y:S04]  /*85a0*/  LOP3.LUT R92, R143, UR17, R132, 0x96, !PT ;  /* 0x000000118f5c7c12 */ /* 0x000fe8000f8e9684 */
[----:B------:R-:W-:Y:S01]  /*85b0*/  MUFU.EX2 R115, R115 ;  /* 0x0000007300737308 */ /* 0x000fe20000000800 */
[----:B------:R-:W-:Y:S01]  /*85c0*/  FFMA.FTZ R94, R28, UR4, -R108 ;  /* 0x000000041c5e7c23 */ /* 0x000fe2000801086c */
[----:B------:R-:W-:Y:S01]  /*85d0*/  LOP3.LUT R80, R83, UR15, R142, 0x96, !PT ;  /* 0x0000000f53507c12 */ /* 0x000fe2000f8e968e */
[----:B------:R-:W-:Y:S04]  /*85e0*/  IMAD.WIDE.U32 R92, R92, -0x326172a9, RZ ;  /* 0xcd9e8d575c5c7825 */ /* 0x000fe800078e00ff */
[--C-:B------:R-:W-:Y:S01]  /*85f0*/  FFMA.FTZ R142, R27, UR4, -R101.reuse ;  /* 0x000000041b8e7c23 */ /* 0x100fe20008010865 */
[----:B------:R-:W-:Y:S01]  /*8600*/  IMAD.WIDE.U32 R80, R80, -0x326172a9, RZ ;  /* 0xcd9e8d5750507825 */ /* 0x000fe200078e00ff */
[----:B------:R-:W-:Y:S03]  /*8610*/  LOP3.LUT R98, R93, UR16, R114, 0x96, !PT ;  /* 0x000000105d627c12 */ /* 0x000fe6000f8e9672 */
[----:B------:R-:W-:Y:S01]  /*8620*/  FFMA.FTZ R114, R24, UR4, -R108 ;  /* 0x0000000418727c23 */ /* 0x000fe2000801086c */
[----:B------:R-:W1:Y:S01]  /*8630*/  MUFU.EX2 R142, R142 ;  /* 0x0000008e008e7308 */ /* 0x000e620000000800 */
[----:B------:R-:W-:Y:S01]  /*8640*/  LOP3.LUT R92, R81, UR14, R92, 0x96, !PT ;  /* 0x0000000e515c7c12 */ /* 0x000fe2000f8e965c */
[----:B------:R-:W-:Y:S04]  /*8650*/  IMAD.WIDE.U32 R98, R98, -0x2daee0ad, RZ ;  /* 0xd2511f5362627825 */ /* 0x000fe800078e00ff */
[----:B------:R-:W-:Y:S01]  /*8660*/  FFMA.FTZ R108, R33, UR4, -R108 ;  /* 0x00000004216c7c23 */ /* 0x000fe2000801086c */
[--C-:B------:R-:W-:Y:S01]  /*8670*/  FFMA.FTZ R33, R30, UR4, -R101.reuse ;  /* 0x000000041e217c23 */ /* 0x100fe20008010865 */
[----:B------:R-:W-:Y:S01]  /*8680*/  IMAD.WIDE.U32 R92, R92, -0x2daee0ad, RZ ;  /* 0xd2511f535c5c7825 */ /* 0x000fe200078e00ff */
[----:B------:R-:W-:Y:S01]  /*8690*/  LOP3.LUT R82, R99, UR13, R82, 0x96, !PT ;  /* 0x0000000d63527c12 */ /* 0x000fe2000f8e9652 */
[----:B------:R-:W2:Y:S02]  /*86a0*/  MUFU.EX2 R114, R114 ;  /* 0x0000007200727308 */ /* 0x000ea40000000800 */
[----:B------:R-:W-:Y:S01]  /*86b0*/  FFMA.FTZ R101, R35, UR4, -R101 ;  /* 0x0000000423657c23 */ /* 0x000fe20008010865 */
[----:B------:R-:W-:Y:S01]  /*86c0*/  LOP3.LUT R24, R93, UR5, R98, 0x96, !PT ;  /* 0x000000055d187c12 */ /* 0x000fe2000f8e9662 */
[----:B------:R-:W-:Y:S04]  /*86d0*/  IMAD.WIDE.U32 R82, R82, -0x326172a9, RZ ;  /* 0xcd9e8d5752527825 */ /* 0x000fe800078e00ff */
[----:B------:R-:W-:Y:S01]  /*86e0*/  FADD.FTZ R93, R109, R112 ;  /* 0x000000706d5d7221 */ /* 0x000fe20000010000 */
[----:B------:R-:W-:Y:S01]  /*86f0*/  IMAD.WIDE.U32 R12, R24, -0x326172a9, RZ ;  /* 0xcd9e8d57180c7825 */ /* 0x000fe200078e00ff */
[----:B------:R-:W-:Y:S01]  /*8700*/  LOP3.LUT R98, R83, UR12, R80, 0x96, !PT ;  /* 0x0000000c53627c12 */ /* 0x000fe2000f8e9650 */
[----:B------:R3:W-:Y:S02]  /*8710*/  MUFU.EX2 R109, R88 ;  /* 0x00000058006d7308 */ /* 0x0007e40000000800 */
[----:B------:R-:W-:Y:S01]  /*8720*/  FADD.FTZ R100, R100, R93 ;  /* 0x0000005d64647221 */ /* 0x000fe20000010000 */
[--C-:B------:R-:W-:Y:S01]  /*8730*/  SHF.R.U32.HI R15, RZ, 0x10, R12.reuse ;  /* 0x00000010ff0f7819 */ /* 0x100fe2000001160c */
[----:B------:R-:W-:Y:S01]  /*8740*/  IMAD.WIDE.U32 R98, R98, -0x2daee0ad, RZ ;  /* 0xd2511f5362627825 */ /* 0x000fe200078e00ff */
[C---:B------:R-:W-:Y:S02]  /*8750*/  LOP3.LUT R25, R12.reuse, 0xffff, RZ, 0xc0, !PT ;  /* 0x0000ffff0c197812 */ /* 0x040fe400078ec0ff */
[----:B------:R-:W-:Y:S03]  /*8760*/  LOP3.LUT R14, R12, 0xff, RZ, 0xc0, !PT ;  /* 0x000000ff0c0e7812 */ /* 0x000fe600078ec0ff */
[----:B------:R4:W5:Y:S01]  /*8770*/  MUFU.EX2 R112, R94 ;  /* 0x0000005e00707308 */ /* 0x0009620000000800 */
[----:B------:R-:W-:Y:S01]  /*8780*/  SHF.R.U32.HI R12, RZ, 0x18, R12 ;  /* 0x00000018ff0c7819 */ /* 0x000fe2000001160c */
[----:B------:R-:W-:Y:S01]  /*8790*/  FADD.FTZ R103, R103, R100 ;  /* 0x0000006467677221 */ /* 0x000fe20000010000 */
[----:B------:R-:W-:Y:S02]  /*87a0*/  LOP3.LUT R15, R15, 0xff, RZ, 0xc0, !PT ;  /* 0x000000ff0f0f7812 */ /* 0x000fe400078ec0ff */
[----:B------:R-:W-:Y:S01]  /*87b0*/  LOP3.LUT R13, R13, UR21, R82, 0x96, !PT ;  /* 0x000000150d0d7c12 */ /* 0x000fe2000f8e9652 */
[----:B------:R-:W-:Y:S01]  /*87c0*/  FADD.FTZ R140, R140, R103 ;  /* 0x000000678c8c7221 */ /* 0x000fe20000010000 */
[----:B------:R-:W-:Y:S01]  /*87d0*/  PRMT R12, R15, 0x5410, R12 ;  /* 0x000054100f0c7816 */ /* 0x000fe2000000000c */
[----:B------:R-:W-:Y:S01]  /*87e0*/  LDSM.16.MT88.4 R80, [R86+0x7800] ;  /* 0x007800005650783b */ /* 0x000fe20000004200 */
[----:B------:R-:W-:Y:S01]  /*87f0*/  LOP3.LUT R15, R13, 0xffff, RZ, 0xc0, !PT ;  /* 0x0000ffff0d0f7812 */ /* 0x000fe200078ec0ff */
[----:B------:R-:W5:Y:S01]  /*8800*/  MUFU.EX2 R33, R33 ;  /* 0x0000002100217308 */ /* 0x000f620000000800 */
[--C-:B------:R-:W-:Y:S01]  /*8810*/  SHF.R.U32.HI R24, RZ, 0x10, R13.reuse ;  /* 0x00000010ff187819 */ /* 0x100fe2000001160d */
[----:B------:R-:W-:Y:S01]  /*8820*/  FADD.FTZ R111, R111, R140 ;  /* 0x0000008c6f6f7221 */ /* 0x000fe20000010000 */
[----:B------:R-:W-:Y:S02]  /*8830*/  LOP3.LUT R26, R13, 0xff, RZ, 0xc0, !PT ;  /* 0x000000ff0d1a7812 */ /* 0x000fe400078ec0ff */
[----:B------:R-:W-:Y:S01]  /*8840*/  SHF.R.U32.HI R13, RZ, 0x18, R13 ;  /* 0x00000018ff0d7819 */ /* 0x000fe2000001160d */
[----:B------:R-:W-:Y:S01]  /*8850*/  FADD.FTZ R104, R104, R111 ;  /* 0x0000006f68687221 */ /* 0x000fe20000010000 */
[----:B------:R-:W-:Y:S03]  /*8860*/  SHF.R.U32.HI R15, RZ, 0x8, R15 ;  /* 0x00000008ff0f7819 */ /* 0x000fe6000001160f */
[----:B------:R-:W5:Y:S01]  /*8870*/  MUFU.EX2 R108, R108 ;  /* 0x0000006c006c7308 */ /* 0x000f620000000800 */
[----:B------:R-:W-:Y:S01]  /*8880*/  LOP3.LUT R24, R24, 0xff, RZ, 0xc0, !PT ;  /* 0x000000ff18187812 */ /* 0x000fe200078ec0ff */
[----:B------:R-:W-:Y:S01]  /*8890*/  FADD.FTZ R91, R91, R104 ;  /* 0x000000685b5b7221 */ /* 0x000fe20000010000 */
[----:B------:R-:W-:Y:S02]  /*88a0*/  SHF.R.U32.HI R25, RZ, 0x8, R25 ;  /* 0x00000008ff197819 */ /* 0x000fe40000011619 */
[----:B------:R-:W-:Y:S01]  /*88b0*/  PRMT R26, R26, 0x5410, R15 ;  /* 0x000054101a1a7816 */ /* 0x000fe2000000000f */
[----:B------:R-:W-:Y:S01]  /*88c0*/  FADD.FTZ R144, R144, R91 ;  /* 0x0000005b90907221 */ /* 0x000fe20000010000 */
[----:B------:R-:W-:Y:S02]  /*88d0*/  PRMT R24, R24, 0x5410, R13 ;  /* 0x0000541018187816 */ /* 0x000fe4000000000d */
[----:B------:R-:W-:Y:S01]  /*88e0*/  PRMT R14, R14, 0x5410, R25 ;  /* 0x000054100e0e7816 */ /* 0x000fe20000000019 */
[----:B------:R-:W-:Y:S01]  /*88f0*/  FADD.FTZ R139, R139, R144 ;  /* 0x000000908b8b7221 */ /* 0x000fe20000010000 */
[--C-:B------:R-:W-:Y:S02]  /*8900*/  HSET2.LE.AND R15, R12, R129.reuse, PT ;  /* 0x000000810c0f7233 */ /* 0x100fe40003803000 */
[--C-:B------:R-:W-:Y:S02]  /*8910*/  HSET2.LE.AND R12, R26, R129.reuse, PT ;  /* 0x000000811a0c7233 */ /* 0x100fe40003803000 */
[--C-:B------:R-:W-:Y:S02]  /*8920*/  HSET2.LE.AND R13, R24, R129.reuse, PT ;  /* 0x00000081180d7233 */ /* 0x100fe40003803000 */
[----:B-1----:R-:W-:Y:S02]  /*8930*/  F2FP.BF16.F32.PACK_AB R26, R142, R115 ;  /* 0x000000738e1a723e */ /* 0x002fe400000010ff */
[----:B------:R-:W-:Y:S02]  /*8940*/  F2FP.BF16.F32.PACK_AB R24, R141, R146 ;  /* 0x000000928d18723e */ /* 0x000fe400000010ff */
[--C-:B------:R-:W-:Y:S02]  /*8950*/  HSET2.LE.AND R14, R14, R129.reuse, PT ;  /* 0x000000810e0e7233 */ /* 0x100fe40003803000 */
[----:B--2---:R-:W-:Y:S01]  /*8960*/  F2FP.BF16.F32.PACK_AB R7, R85, R114 ;  /* 0x000000725507723e */ /* 0x004fe200000010ff */
[----:B------:R-:W-:Y:S01]  /*8970*/  FADD.FTZ R114, R114, R139 ;  /* 0x0000008b72727221 */ /* 0x000fe20000010000 */
[----:B------:R-:W-:Y:S02]  /*8980*/  LOP3.LUT R15, R15, R26, RZ, 0xc0, !PT ;  /* 0x0000001a0f0f7212 */ /* 0x000fe400078ec0ff */
[----:B------:R-:W-:Y:S01]  /*8990*/  LOP3.LUT R13, R13, R24, RZ, 0xc0, !PT ;  /* 0x000000180d0d7212 */ /* 0x000fe200078ec0ff */
[----:B------:R-:W-:Y:S01]  /*89a0*/  FADD.FTZ R85, R85, R114 ;  /* 0x0000007255557221 */ /* 0x000fe20000010000 */
[----:B------:R-:W1:Y:S01]  /*89b0*/  LDSM.16.MT88.4 R24, [R86+0x6800] ;  /* 0x006800005618783b */ /* 0x000e620000004200 */
[----:B------:R-:W-:Y:S02]  /*89c0*/  LOP3.LUT R14, R14, R7, RZ, 0xc0, !PT ;  /* 0x000000070e0e7212 */ /* 0x000fe400078ec0ff */
[----:B------:R-:W-:Y:S02]  /*89d0*/  LOP3.LUT R12, R12, R3, RZ, 0xc0, !PT ;  /* 0x000000030c0c7212 */ /* 0x000fe400078ec0ff */
[----:B------:R-:W-:Y:S02]  /*89e0*/  LOP3.LUT R92, R99, UR22, R92, 0x96, !PT ;  /* 0x00000016635c7c12 */ /* 0x000fe4000f8e965c */
[----:B------:R-:W-:Y:S02]  /*89f0*/  LOP3.LUT R7, R98, 0xff, RZ, 0xc0, !PT ;  /* 0x000000ff62077812 */ /* 0x000fe400078ec0ff */
[C---:B------:R-:W-:Y:S01]  /*8a00*/  LOP3.LUT R3, R92.reuse, 0xffff, RZ, 0xc0, !PT ;  /* 0x0000ffff5c037812 */ /* 0x040fe200078ec0ff */
[C---:B------:R-:W-:Y:S03]  /*8a10*/  HMMA.16816.F32.BF16 R36, R12.reuse, R20, R36 ;  /* 0x000000140c24723c */ /* 0x040fe60000041824 */
[----:B------:R-:W-:Y:S02]  /*8a20*/  LOP3.LUT R138, R92, 0xff, RZ, 0xc0, !PT ;  /* 0x000000ff5c8a7812 */ /* 0x000fe400078ec0ff */
[----:B------:R-:W-:Y:S01]  /*8a30*/  SHF.R.U32.HI R3, RZ, 0x8, R3 ;  /* 0x00000008ff037819 */ /* 0x000fe20000011603 */
[C---:B------:R-:W-:Y:S01]  /*8a40*/  HMMA.16816.F32.BF16 R40, R12.reuse, R22, R40 ;  /* 0x000000160c28723c */ /* 0x040fe20000041828 */
[----:B------:R-:W2:Y:S04]  /*8a50*/  LDSM.16.MT88.4 R20, [R117+0x7800] ;  /* 0x007800007514783b */ /* 0x000ea80000004200 */
[----:B------:R-:W-:Y:S02]  /*8a60*/  PRMT R138, R138, 0x5410, R3 ;  /* 0x000054108a8a7816 */ /* 0x000fe40000000003 */
[----:B------:R-:W-:Y:S04]  /*8a70*/  SHF.R.U32.HI R3, RZ, 0x10, R98 ;  /* 0x00000010ff037819 */ /* 0x000fe80000011662 */
[----:B------:R-:W-:Y:S01]  /*8a80*/  LOP3.LUT R3, R3, 0xff, RZ, 0xc0, !PT ;  /* 0x000000ff03037812 */ /* 0x000fe200078ec0ff */
[C---:B-1----:R-:W-:Y:S06]  /*8a90*/  HMMA.16816.F32.BF16 R44, R12.reuse, R24, R44 ;  /* 0x000000180c2c723c */ /* 0x042fec000004182c */
[C---:B------:R-:W-:Y:S01]  /*8aa0*/  HMMA.16816.F32.BF16 R48, R12.reuse, R26, R48 ;  /* 0x0000001a0c30723c */ /* 0x040fe20000041830 */
[----:B------:R-:W1:Y:S05]  /*8ab0*/  LDSM.16.MT88.4 R24, [R117+0x8800] ;  /* 0x008800007518783b */ /* 0x000e6a0000004200 */
[C---:B--2---:R-:W-:Y:S06]  /*8ac0*/  HMMA.16816.F32.BF16 R52, R12.reuse, R20, R52 ;  /* 0x000000140c34723c */ /* 0x044fec0000041834 */
[C---:B------:R-:W-:Y:S05]  /*8ad0*/  HMMA.16816.F32.BF16 R56, R12.reuse, R22, R56 ;  /* 0x000000160c38723c */ /* 0x040fea0000041838 */
[----:B------:R-:W-:Y:S01]  /*8ae0*/  LOP3.LUT R20, R98, 0xffff, RZ, 0xc0, !PT ;  /* 0x0000ffff62147812 */ /* 0x000fe200078ec0ff */
[C---:B------:R-:W-:Y:S05]  /*8af0*/  HMMA.16816.F32.BF16 R60, R12.reuse, R80, R60 ;  /* 0x000000500c3c723c */ /* 0x040fea000004183c */
[----:B------:R-:W-:Y:S01]  /*8b00*/  SHF.R.U32.HI R20, RZ, 0x8, R20 ;  /* 0x00000008ff147819 */ /* 0x000fe20000011614 */
[C---:B------:R-:W-:Y:S05]  /*8b10*/  HMMA.16816.F32.BF16 R64, R12.reuse, R82, R64 ;  /* 0x000000520c40723c */ /* 0x040fea0000041840 */
[----:B---3--:R-:W-:Y:S01]  /*8b20*/  PRMT R88, R7, 0x5410, R20 ;  /* 0x0000541007587816 */ /* 0x008fe20000000014 */
[----:B------:R-:W-:Y:S01]  /*8b30*/  FADD.FTZ R81, R105, R102 ;  /* 0x0000006669517221 */ /* 0x000fe20000010000 */
[----:B------:R-:W2:Y:S01]  /*8b40*/  LDSM.16.MT88.4 R20, [R86+0x8800] ;  /* 0x008800005614783b */ /* 0x000ea20000004200 */
[--C-:B------:R-:W-:Y:S01]  /*8b50*/  SHF.R.U32.HI R7, RZ, 0x10, R92.reuse ;  /* 0x00000010ff077819 */ /* 0x100fe2000001165c */
[----:B------:R3:W2:Y:S02]  /*8b60*/  MUFU.EX2 R105, R101 ;  /* 0x0000006500697308 */ /* 0x0006a40000000800 */
[----:B------:R-:W-:Y:S01]  /*8b70*/  SHF.R.U32.HI R80, RZ, 0x18, R92 ;  /* 0x00000018ff507819 */ /* 0x000fe2000001165c */
[C---:B-1----:R-:W-:Y:S03]  /*8b80*/  HMMA.16816.F32.BF16 R68, R12.reuse, R24, R68 ;  /* 0x000000180c44723c */ /* 0x042fe60000041844 */
[----:B------:R-:W-:Y:S01]  /*8b90*/  LOP3.LUT R7, R7, 0xff, RZ, 0xc0, !PT ;  /* 0x000000ff07077812 */ /* 0x000fe200078ec0ff */
[----:B----4-:R-:W1:Y:S01]  /*8ba0*/  LDSM.16.MT88.4 R92, [R117+0x6c00] ;  /* 0x006c0000755c783b */ /* 0x010e620000004200 */
[----:B------:R-:W-:Y:S01]  /*8bb0*/  SHF.R.U32.HI R98, RZ, 0x18, R98 ;  /* 0x00000018ff627819 */ /* 0x000fe20000011662 */
[C---:B------:R-:W-:Y:S05]  /*8bc0*/  HMMA.16816.F32.BF16 R72, R12.reuse, R26, R72 ;  /* 0x0000001a0c48723c */ /* 0x040fea0000041848 */
[----:B------:R-:W-:Y:S01]  /*8bd0*/  PRMT R80, R7, 0x5410, R80 ;  /* 0x0000541007507816 */ /* 0x000fe20000000050 */
[----:B------:R-:W-:Y:S01]  /*8be0*/  FADD.FTZ R81, R90, R81 ;  /* 0x000000515a517221 */ /* 0x000fe20000010000 */
[----:B------:R-:W-:Y:S01]  /*8bf0*/  PRMT R98, R3, 0x5410, R98 ;  /* 0x0000541003627816 */ /* 0x000fe20000000062 */
[----:B---3--:R-:W-:Y:S03]  /*8c00*/  LDSM.16.MT88.4 R100, [R86+0x7c00] ;  /* 0x007c00005664783b */ /* 0x008fe60000004200 */
[--C-:B------:R-:W-:Y:S01]  /*8c10*/  HSET2.LE.AND R7, R138, R129.reuse, PT ;  /* 0x000000818a077233 */ /* 0x100fe20003803000 */
[----:B------:R-:W-:Y:S01]  /*8c20*/  FADD.FTZ R90, R96, R81 ;  /* 0x00000051605a7221 */ /* 0x000fe20000010000 */
[--C-:B------:R-:W-:Y:S02]  /*8c30*/  HSET2.LE.AND R3, R80, R129.reuse, PT ;  /* 0x0000008150037233 */ /* 0x100fe40003803000 */
[----:B-----5:R-:W-:Y:S01]  /*8c40*/  F2FP.BF16.F32.PACK_AB R82, R29, R112 ;  /* 0x000000701d52723e */ /* 0x020fe200000010ff */
[----:B------:R-:W-:Y:S01]  /*8c50*/  FADD.FTZ R90, R113, R90 ;  /* 0x0000005a715a7221 */ /* 0x000fe20000010000 */
[----:B------:R-:W-:Y:S01]  /*8c60*/  F2FP.BF16.F32.PACK_AB R80, R130, R33 ;  /* 0x000000218250723e */ /* 0x000fe200000010ff */
[----:B------:R-:W-:Y:S01]  /*8c70*/  FADD.FTZ R112, R112, R85 ;  /* 0x0000005570707221 */ /* 0x000fe20000010000 */
[----:B------:R-:W-:Y:S01]  /*8c80*/  LOP3.LUT R24, R7, R82, RZ, 0xc0, !PT ;  /* 0x0000005207187212 */ /* 0x000fe200078ec0ff */
[----:B------:R-:W-:Y:S01]  /*8c90*/  IMAD.MOV.U32 R85, RZ, RZ, R0 ;  /* 0x000000ffff557224 */ /* 0x000fe200078e0000 */
[----:B------:R-:W-:Y:S01]  /*8ca0*/  LOP3.LUT R25, R3, R80, RZ, 0xc0, !PT ;  /* 0x0000005003197212 */ /* 0x000fe200078ec0ff */
[----:B------:R-:W-:Y:S01]  /*8cb0*/  FADD.FTZ R107, R107, R90 ;  /* 0x0000005a6b6b7221 */ /* 0x000fe20000010000 */
[----:B------:R-:W3:Y:S01]  /*8cc0*/  LDSM.16.MT88.4 R80, [R86+0x6c00] ;  /* 0x006c00005650783b */ /* 0x000ee20000004200 */
[--C-:B------:R-:W-:Y:S01]  /*8cd0*/  HSET2.LE.AND R27, R98, R129.reuse, PT ;  /* 0x00000081621b7233 */ /* 0x100fe20003803000 */
[----:B------:R-:W-:Y:S01]  /*8ce0*/  FADD.FTZ R112, R29, R112 ;  /* 0x000000701d707221 */ /* 0x000fe20000010000 */
[----:B------:R-:W-:Y:S01]  /*8cf0*/  HSET2.LE.AND R26, R88, R129, PT ;  /* 0x00000081581a7233 */ /* 0x000fe20003803000 */
[----:B------:R-:W-:Y:S01]  /*8d00*/  FADD.FTZ R107, R106, R107 ;  /* 0x0000006b6a6b7221 */ /* 0x000fe20000010000 */
[----:B------:R-:W-:Y:S01]  /*8d10*/  F2FP.BF16.F32.PACK_AB R3, R108, R109 ;  /* 0x0000006d6c03723e */ /* 0x000fe200000010ff */
[C---:B--2---:R-:W-:Y:S02]  /*8d20*/  HMMA.16816.F32.BF16 R16, R12.reuse, R20, R16 ;  /* 0x000000140c10723c */ /* 0x044fe40000041810 */
[----:B------:R-:W2:Y:S01]  /*8d30*/  LDSM.16.MT88.4 R96, [R117+0x7c00] ;  /* 0x007c00007560783b */ /* 0x000ea20000004200 */
[----:B------:R-:W-:Y:S01]  /*8d40*/  F2FP.BF16.F32.PACK_AB R88, R105, R110 ;  /* 0x0000006e6958723e */ /* 0x000fe200000010ff */
[----:B------:R-:W-:Y:S01]  /*8d50*/  FADD.FTZ R146, R146, R107 ;  /* 0x0000006b92927221 */ /* 0x000fe20000010000 */
[----:B------:R-:W-:Y:S01]  /*8d60*/  LOP3.LUT R26, R26, R3, RZ, 0xc0, !PT ;  /* 0x000000031a1a7212 */ /* 0x000fe200078ec0ff */
[----:B------:R-:W-:Y:S04]  /*8d70*/  HMMA.16816.F32.BF16 R76, R12, R22, R76 ;  /* 0x000000160c4c723c */ /* 0x000fe8000004184c */
[----:B------:R-:W4:Y:S01]  /*8d80*/  LDSM.16.MT88.4 R12, [R117+0x8c00] ;  /* 0x008c0000750c783b */ /* 0x000f220000004200 */
[----:B------:R-:W-:Y:S01]  /*8d90*/  LOP3.LUT R27, R27, R88, RZ, 0xc0, !PT ;  /* 0x000000581b1b7212 */ /* 0x000fe200078ec0ff */
[----:B------:R-:W-:Y:S01]  /*8da0*/  FADD.FTZ R146, R141, R146 ;  /* 0x000000928d927221 */ /* 0x000fe20000010000 */
[----:B------:R-:W-:Y:S01]  /*8db0*/  FADD.FTZ R109, R109, R112 ;  /* 0x000000706d6d7221 */ /* 0x000fe20000010000 */
[----:B------:R-:W-:Y:S03]  /*8dc0*/  IMAD.MOV.U32 R3, RZ, RZ, R2 ;  /* 0x000000ffff037224 */ /* 0x000fe600078e0002 */
[----:B------:R-:W-:Y:S01]  /*8dd0*/  FADD.FTZ R115, R115, R146 ;  /* 0x0000009273737221 */ /* 0x000fe20000010000 */
[C---:B-1----:R-:W-:Y:S01]  /*8de0*/  HMMA.16816.F32.BF16 R36, R24.reuse, R92, R36 ;  /* 0x0000005c1824723c */ /* 0x042fe20000041824 */
[----:B------:R-:W1:Y:S04]  /*8df0*/  LDSM.16.MT88.4 R20, [R86+0x8c00] ;  /* 0x008c00005614783b */ /* 0x000e680000004200 */
[----:B------:R-:W-:Y:S01]  /*8e00*/  FADD.FTZ R142, R142, R115 ;  /* 0x000000738e8e7221 */ /* 0x000fe20000010000 */
[C---:B------:R-:W-:Y:S05]  /*8e10*/  HMMA.16816.F32.BF16 R40, R24.reuse, R94, R40 ;  /* 0x0000005e1828723c */ /* 0x040fea0000041828 */
[----:B------:R-:W-:Y:S01]  /*8e20*/  FADD.FTZ R33, R33, R142 ;  /* 0x0000008e21217221 */ /* 0x000fe20000010000 */
[----:B------:R-:W-:Y:S01]  /*8e30*/  FADD.FTZ R138, R108, R109 ;  /* 0x0000006d6c8a7221 */ /* 0x000fe20000010000 */
[C---:B---3--:R-:W-:Y:S04]  /*8e40*/  HMMA.16816.F32.BF16 R44, R24.reuse, R80, R44 ;  /* 0x00000050182c723c */ /* 0x048fe8000004182c */
[----:B------:R-:W-:Y:S02]  /*8e50*/  FADD.FTZ R33, R130, R33 ;  /* 0x0000002182217221 */ /* 0x000fe40000010000 */
[C---:B------:R-:W-:Y:S05]  /*8e60*/  HMMA.16816.F32.BF16 R48, R24.reuse, R82, R48 ;  /* 0x000000521830723c */ /* 0x040fea0000041830 */
[----:B------:R-:W-:Y:S01]  /*8e70*/  FADD.FTZ R110, R110, R33 ;  /* 0x000000216e6e7221 */ /* 0x000fe20000010000 */
[C---:B--2---:R-:W-:Y:S05]  /*8e80*/  HMMA.16816.F32.BF16 R52, R24.reuse, R96, R52 ;  /* 0x000000601834723c */ /* 0x044fea0000041834 */
[----:B------:R-:W-:Y:S01]  /*8e90*/  FADD.FTZ R130, R105, R110 ;  /* 0x0000006e69827221 */ /* 0x000fe20000010000 */
[C---:B------:R-:W-:Y:S06]  /*8ea0*/  HMMA.16816.F32.BF16 R56, R24.reuse, R98, R56 ;  /* 0x000000621838723c */ /* 0x040fec0000041838 */
[C---:B------:R-:W-:Y:S06]  /*8eb0*/  HMMA.16816.F32.BF16 R60, R24.reuse, R100, R60 ;  /* 0x00000064183c723c */ /* 0x040fec000004183c */
[C---:B------:R-:W-:Y:S06]  /*8ec0*/  HMMA.16816.F32.BF16 R64, R24.reuse, R102, R64 ;  /* 0x000000661840723c */ /* 0x040fec0000041840 */
[C---:B----4-:R-:W-:Y:S06]  /*8ed0*/  HMMA.16816.F32.BF16 R68, R24.reuse, R12, R68 ;  /* 0x0000000c1844723c */ /* 0x050fec0000041844 */
[C---:B------:R-:W-:Y:S06]  /*8ee0*/  HMMA.16816.F32.BF16 R72, R24.reuse, R14, R72 ;  /* 0x0000000e1848723c */ /* 0x040fec0000041848 */
[C---:B-1----:R-:W-:Y:S06]  /*8ef0*/  HMMA.16816.F32.BF16 R80, R24.reuse, R20, R16 ;  /* 0x000000141850723c */ /* 0x042fec0000041810 */
[----:B------:R-:W-:Y:S01]  /*8f00*/  HMMA.16816.F32.BF16 R76, R24, R22, R76 ;  /* 0x00000016184c723c */ /* 0x000fe2000004184c */
[----:B------:R-:W-:Y:S11]  /*8f10*/  @!UPT UIADD3 URZ, URZ, URZ, URZ ;  /* 0x0000003f3f3ff290 */ /* 0x000ff6000fffe03f */
[----:B------:R-:W-:Y:S01]  /*8f20*/  @!UPT UIADD3 URZ, URZ, URZ, URZ ;  /* 0x0000003f3f3ff290 */ /* 0x000fe2000fffe03f */
[----:B------:R-:W-:Y:S11]  /*8f30*/  @P0 BRA `(.L_x_884) ;  /* 0xffffffdc00900947 */ /* 0x000ff6000383ffff */
.L_x_883:
        /* <DEDUP_REMOVED lines=12> */
[----:B---3--:R-:W-:-:S04]  /*9000*/  SHF.R.S32.HI R5, RZ, 0x1f, R6 ;  /* 0x0000001fff057819 */ /* 0x008fc80000011406 */
[CC--:B------:R-:W-:Y:S02]  /*9010*/  LEA.HI R7, R5.reuse, R6.reuse, RZ, 0x2 ;  /* 0x0000000605077211 */ /* 0x0c0fe400078f10ff */
[----:B------:R-:W-:Y:S01]  /*9020*/  LEA.HI R5, R5, R6, RZ, 0x5 ;  /* 0x0000000605057211 */ /* 0x000fe200078f28ff */
[----:B-1----:R-:W-:-:S03]  /*9030*/  FADD.FTZ R9, R4, R9 ;  /* 0x0000000904097221 */ /* 0x002fc60000010000 */
[----:B------:R-:W-:Y:S01]  /*9040*/  SHF.R.S32.HI R4, RZ, 0x5, R5 ;  /* 0x00000005ff047819 */ /* 0x000fe20000011405 */
[----:B--2---:R-:W-:Y:S01]  /*9050*/  FADD.FTZ R8, R3, R8 ;  /* 0x0000000803087221 */ /* 0x004fe20000010000 */
[----:B------:R-:W-:Y:S02]  /*9060*/  FSETP.NE.FTZ.AND P2, PT, R9, RZ, PT ;  /* 0x000000ff0900720b */ /* 0x000fe40003f55000 */
[----:B------:R-:W-:Y:S02]  /*9070*/  SHF.R.S32.HI R3, RZ, 0x2, R7 ;  /* 0x00000002ff037819 */ /* 0x000fe40000011407 */
[----:B------:R-:W-:Y:S02]  /*9080*/  FSETP.NE.FTZ.AND P1, PT, R8, RZ, PT ;  /* 0x000000ff0800720b */ /* 0x000fe40003f35000 */
[----:B------:R-:W-:Y:S02]  /*9090*/  SHF.R.S32.HI R10, RZ, 0x1f, R3 ;  /* 0x0000001fff0a7819 */ /* 0x000fe40000011403 */
[----:B------:R-:W-:-:S02]  /*90a0*/  LOP3.LUT R7, R7, 0xfffffffc, RZ, 0xc0, !PT ;  /* 0xfffffffc07077812 */ /* 0x000fc400078ec0ff */
[----:B------:R-:W-:Y:S02]  /*90b0*/  LEA.HI R10, R10, R3, RZ, 0x3 ;  /* 0x000000030a0a7211 */ /* 0x000fe400078f18ff */
[----:B------:R-:W-:Y:S01]  /*90c0*/  IADD3 R7, -R7, R6, RZ ;  /* 0x0000000607077210 */ /* 0x000fe20007ffe1ff */
[----:B------:R-:W1:Y:S01]  /*90d0*/  @P2 MUFU.RCP R11, R9 ;  /* 0x00000009000b2308 */ /* 0x000e620000001000 */
[----:B------:R-:W-:-:S03]  /*90e0*/  LOP3.LUT R10, R10, 0xfffffff8, RZ, 0xc0, !PT ;  /* 0xfffffff80a0a7812 */ /* 0x000fc600078ec0ff */
[----:B------:R-:W-:Y:S01]  /*90f0*/  IMAD R4, R4, 0x100, R7 ;  /* 0x0000010004047824 */ /* 0x000fe200078e0207 */
[----:B------:R-:W-:-:S03]  /*9100*/  IADD3 R10, R3, -R10, RZ ;  /* 0x8000000a030a7210 */ /* 0x000fc60007ffe0ff */
[----:B------:R-:W2:Y:S01]  /*9110*/  @P1 MUFU.RCP R12, R8 ;  /* 0x00000008000c1308 */ /* 0x000ea20000001000 */
[----:B------:R-:W-:-:S04]  /*9120*/  LEA.HI R3, R10, R10, RZ, 0x1 ;  /* 0x0000000a0a037211 */ /* 0x000fc800078f08ff */
[----:B------:R-:W-:Y:S02]  /*9130*/  SHF.R.S32.HI R7, RZ, 0x1, R3 ;  /* 0x00000001ff077819 */ /* 0x000fe40000011403 */
[----:B------:R-:W-:Y:S01]  /*9140*/  LOP3.LUT R3, R3, 0x3fffffe, RZ, 0xc0, !PT ;  /* 0x03fffffe03037812 */ /* 0x000fe200078ec0ff */
[----:B-1----:R-:W-:Y:S01]  /*9150*/  FMUL.FTZ R11, R11, UR4 ;  /* 0x000000040b0b7c20 */ /* 0x002fe20008410000 */
[----:B------:R-:W-:-:S03]  /*9160*/  LOP3.LUT P0, RZ, R7, 0x2, RZ, 0xc0, !PT ;  /* 0x0000000207ff7812 */ /* 0x000fc6000780c0ff */
[----:B------:R-:W-:Y:S02]  /*9170*/  IMAD.IADD R3, R10, 0x1, -R3 ;  /* 0x000000010a037824 */ /* 0x000fe400078e0a03 */
[C---:B------:R-:W-:Y:S01]  /*9180*/  FMUL.FTZ R36, R11.reuse, R36 ;  /* 0x000000240b247220 */ /* 0x040fe20000410000 */
[C---:B------:R-:W-:Y:S01]  /*9190*/  FMUL.FTZ R37, R11.reuse, R37 ;  /* 0x000000250b257220 */ /* 0x040fe20000410000 */
[C---:B------:R-:W-:Y:S01]  /*91a0*/  FMUL.FTZ R40, R11.reuse, R40 ;  /* 0x000000280b287220 */ /* 0x040fe20000410000 */
[----:B------:R-:W-:Y:S01]  /*91b0*/  FMUL.FTZ R41, R11, R41 ;  /* 0x000000290b297220 */ /* 0x000fe20000410000 */
[----:B--2---:R-:W-:Y:S01]  /*91c0*/  FMUL.FTZ R12, R12, UR4 ;  /* 0x000000040c0c7c20 */ /* 0x004fe20008410000 */
[----:B------:R-:W1:Y:S01]  /*91d0*/  S2UR UR4, SR_CgaCtaId ;  /* 0x00000000000479c3 */ /* 0x000e620000008800 */
[----:B------:R-:W-:Y:S01]  /*91e0*/  LEA R3, R3, R4, 0x4 ;  /* 0x0000000403037211 */ /* 0x000fe200078e20ff */
        /* <DEDUP_REMOVED lines=25> */
[C---:B------:R-:W-:Y:S01]  /*9380*/  SHF.L.U32 R12, R7.reuse, 0x6, RZ ;  /* 0x00000006070c7819 */ /* 0x040fe200000006ff */
[----:B-1----:R-:W-:Y:S01]  /*9390*/  ULEA UR4, UR4, UR5, 0x18 ;  /* 0x0000000504047291 */ /* 0x002fe2000f8ec03f */
[----:B------:R-:W-:Y:S01]  /*93a0*/  LOP3.LUT R4, R7, 0x1, RZ, 0xc0, !PT ;  /* 0x0000000107047812 */ /* 0x000fe200078ec0ff */
[C---:B------:R-:W-:Y:S01]  /*93b0*/  FMUL.FTZ R45, R11.reuse, R45 ;  /* 0x0000002d0b2d7220 */ /* 0x040fe20000410000 */
[----:B------:R-:W-:Y:S01]  /*93c0*/  LOP3.LUT R12, R12, 0xc0, RZ, 0xc0, !PT ;  /* 0x000000c00c0c7812 */ /* 0x000fe200078ec0ff */
[C---:B------:R-:W-:Y:S01]  /*93d0*/  FMUL.FTZ R48, R11.reuse, R48 ;  /* 0x000000300b307220 */ /* 0x040fe20000410000 */
[----:B------:R-:W-:Y:S01]  /*93e0*/  ISETP.NE.U32.AND P3, PT, R4, 0x1, PT ;  /* 0x000000010400780c */ /* 0x000fe20003f65070 */
[C---:B------:R-:W-:Y:S01]  /*93f0*/  FMUL.FTZ R49, R11.reuse, R49 ;  /* 0x000000310b317220 */ /* 0x040fe20000410000 */
[----:B------:R-:W-:Y:S01]  /*9400*/  LEA.HI R12, R12, R12, RZ, 0x1d ;  /* 0x0000000c0c0c7211 */ /* 0x000fe200078fe8ff */
[C---:B------:R-:W-:Y:S01]  /*9410*/  FMUL.FTZ R52, R11.reuse, R52 ;  /* 0x000000340b347220 */ /* 0x040fe20000410000 */
[----:B------:R-:W-:Y:S01]  /*9420*/  MOV R4, 0x20 ;  /* 0x0000002000047802 */ /* 0x000fe20000000f00 */
[----:B------:R-:W-:Y:S01]  /*9430*/  FMUL.FTZ R53, R11, R53 ;  /* 0x000000350b357220 */ /* 0x000fe20000410000 */
[----:B------:R-:W-:Y:S01]  /*9440*/  LEA R3, R3, R12, 0x1 ;  /* 0x0000000c03037211 */ /* 0x000fe200078e08ff */
[C---:B------:R-:W-:Y:S01]  /*9450*/  FMUL.FTZ R56, R11.reuse, R56 ;  /* 0x000000380b387220 */ /* 0x040fe20000410000 */
[----:B------:R-:W-:Y:S01]  /*9460*/  SEL R4, R4, 0xffffffe0, !P0 ;  /* 0xffffffe004047807 */ /* 0x000fe20004000000 */
[----:B------:R-:W-:Y:S01]  /*9470*/  FMUL.FTZ R57, R11, R57 ;  /* 0x000000390b397220 */ /* 0x000fe20000410000 */
[----:B------:R-:W-:Y:S01]  /*9480*/  LEA R3, R3, UR4, 0x1 ;  /* 0x0000000403037c11 */ /* 0x000fe2000f8e08ff */
[----:B------:R-:W-:Y:S01]  /*9490*/  @UP0 ULDC.64 UR4, c[0x0][0x298] ;  /* 0x0000a60000040ab9 */ /* 0x000fe20000000a00 */
[----:B------:R-:W-:Y:S01]  /*94a0*/  F2FP.BF16.F32.PACK_AB R36, R37, R36 ;  /* 0x000000242524723e */ /* 0x000fe200000010ff */
[----:B------:R-:W-:Y:S01]  /*94b0*/  @UP0 UIMAD.WIDE.U32 UR10, UR26, UR4, URZ ;  /* 0x000000041a0a02a5 */ /* 0x000fe2000f8e003f */
[----:B------:R-:W-:Y:S01]  /*94c0*/  F2FP.BF16.F32.PACK_AB R38, R39, R38 ;  /* 0x000000262726723e */ /* 0x000fe200000010ff */
[C---:B------:R-:W-:Y:S01]  /*94d0*/  VIADD R7, R3.reuse, 0xfffffff0 ;  /* 0xfffffff003077836 */ /* 0x040fe20000000000 */
[----:B------:R-:W-:Y:S01]  /*94e0*/  @P3 IADD3 R7, R3, 0x10, RZ ;  /* 0x0000001003073810 */ /* 0x000fe20007ffe0ff */
        /* <DEDUP_REMOVED lines=19> */
[----:B------:R-:W-:Y:S01]  /*9620*/  PLOP3.LUT P0, PT, PT, PT, UP0, 0x80, 0x0 ;  /* 0x000000000000781c */ /* 0x000fe20003f0f008 */
[----:B------:R1:W-:Y:S01]  /*9630*/  STS [R13+0x200], R46 ;  /* 0x0002002e0d007388 */ /* 0x0003e20000000800 */
[C---:B------:R-:W-:Y:S01]  /*9640*/  FMUL.FTZ R69, R11.reuse, R69 ;  /* 0x000000450b457220 */ /* 0x040fe20000410000 */
[C---:B------:R-:W-:Y:S01]  /*9650*/  FMUL.FTZ R72, R11.reuse, R72 ;  /* 0x000000480b487220 */ /* 0x040fe20000410000 */
[C---:B------:R-:W-:Y:S01]  /*9660*/  FMUL.FTZ R73, R11.reuse, R73 ;  /* 0x000000490b497220 */ /* 0x040fe20000410000 */
[----:B------:R1:W-:Y:S01]  /*9670*/  STS [R15], R48 ;  /* 0x000000300f007388 */ /* 0x0003e20000000800 */
[C---:B------:R-:W-:Y:S01]  /*9680*/  FMUL.FTZ R80, R11.reuse, R80 ;  /* 0x000000500b507220 */ /* 0x040fe20000410000 */
[C---:B------:R-:W-:Y:S01]  /*9690*/  FMUL.FTZ R81, R11.reuse, R81 ;  /* 0x000000510b517220 */ /* 0x040fe20000410000 */
[C---:B------:R-:W-:Y:S01]  /*96a0*/  FMUL.FTZ R76, R11.reuse, R76 ;  /* 0x0000004c0b4c7220 */ /* 0x040fe20000410000 */
[----:B------:R1:W-:Y:S01]  /*96b0*/  STS [R15+0x200], R50 ;  /* 0x000200320f007388 */ /* 0x0003e20000000800 */
[----:B------:R-:W-:Y:S01]  /*96c0*/  FMUL.FTZ R11, R11, R77 ;  /* 0x0000004d0b0b7220 */ /* 0x000fe20000410000 */
[----:B------:R-:W-:Y:S01]  /*96d0*/  @UP0 UIMAD UR6, UR26, UR5, UR11 ;  /* 0x000000051a0602a4 */ /* 0x000fe2000f8e020b */
[----:B------:R-:W-:Y:S01]  /*96e0*/  F2FP.BF16.F32.PACK_AB R54, R55, R54 ;  /* 0x000000363736723e */ /* 0x000fe200000010ff */
[----:B------:R1:W-:Y:S01]  /*96f0*/  STS [R3+0x1000], R52 ;  /* 0x0010003403007388 */ /* 0x0003e20000000800 */
        /* <DEDUP_REMOVED lines=14> */
[----:B-1----:R-:W-:Y:S06]  /*97e0*/  @P0 BRA `(.L_x_887) ;  /* 0x00000000001c0947 */ /* 0x002fec0003800000 */
[----:B------:R-:W1:Y:S01]  /*97f0*/  S2UR UR7, SR_CTAID.Y ;  /* 0x00000000000779c3 */ /* 0x000e620000002600 */
[----:B------:R-:W-:Y:S01]  /*9800*/  ULDC.64 UR4, c[0x0][0x290] ;  /* 0x0000a40000047ab9 */ /* 0x000fe20000000a00 */
[----:B-1----:R-:W-:Y:S02]  /*9810*/  USHF.R.S32.HI UR6, URZ, 0x1f, UR7 ;  /* 0x0000001f3f067899 */ /* 0x002fe40008011407 */
[----:B------:R-:W-:Y:S02]  /*9820*/  UIMAD.WIDE.U32 UR10, UR7, UR4, URZ ;  /* 0x00000004070a72a5 */ /* 0x000fe4000f8e003f */
[----:B------:R-:W-:-:S04]  /*9830*/  UIMAD UR6, UR6, UR4, URZ ;  /* 0x00000004060672a4 */ /* 0x000fc8000f8e023f */
[----:B------:R-:W-:-:S04]  /*9840*/  UIMAD UR6, UR7, UR5, UR6 ;  /* 0x00000005070672a4 */ /* 0x000fc8000f8e0206 */
[----:B------:R-:W-:-:S12]  /*9850*/  UIADD3 UR6, UR11, UR6, URZ ;  /* 0x000000060b067290 */ /* 0x000fd8000fffe03f */
.L_x_887:
[----:B------:R-:W-:Y:S01]  /*9860*/  ULDC.U8 UR5, c[0x0][0x3d9] ;  /* 0x0000f64000057ab9 */ /* 0x000fe20000000000 */
[----:B------:R-:W-:Y:S01]  /*9870*/  STS [R3+0x1200], R54 ;  /* 0x0012003603007388 */ /* 0x000fe20000000800 */
[----:B------:R-:W-:Y:S01]  /*9880*/  ISETP.NE.AND P0, PT, RZ, UR5, PT ;  /* 0x00000005ff007c0c */ /* 0x000fe2000bf05270 */
[----:B------:R-:W-:Y:S01]  /*9890*/  ULDC.U8 UR8, c[0x0][0x3d8] ;  /* 0x0000f60000087ab9 */ /* 0x000fe20000000000 */
[----:B------:R-:W1:Y:S01]  /*98a0*/  S2UR UR4, SR_CTAID.X ;  /* 0x00000000000479c3 */ /* 0x000e620000002500 */
[----:B------:R-:W-:Y:S01]  /*98b0*/  STS [R7+0x1000], R56 ;  /* 0x0010003807007388 */ /* 0x000fe20000000800 */
[----:B------:R-:W-:-:S03]  /*98c0*/  ISETP.NE.AND P4, PT, RZ, UR8, PT ;  /* 0x00000008ff007c0c */ /* 0x000fc6000bf85270 */
[----:B------:R-:W-:Y:S01]  /*98d0*/  STS [R7+0x1200], R58 ;  /* 0x0012003a07007388 */ /* 0x000fe20000000800 */
[----:B------:R-:W-:-:S03]  /*98e0*/  ISETP.EQ.AND P4, PT, RZ, UR5, P4 ;  /* 0x00000005ff007c0c */ /* 0x000fc6000a782270 */
[----:B------:R-:W-:Y:S02]  /*98f0*/  STS [R13+0x1000], R60 ;  /* 0x0010003c0d007388 */ /* 0x000fe40000000800 */
[----:B------:R-:W2:Y:S01]  /*9900*/  @P0 LDC.64 R16, c[0x0][0x2c0] ;  /* 0x0000b000ff100b82 */ /* 0x000ea20000000a00 */
[----:B------:R-:W-:Y:S01]  /*9910*/  @P0 IMAD.MOV.U32 R24, RZ, RZ, 0x1 ;  /* 0x00000001ff180424 */ /* 0x000fe200078e00ff */
        /* <DEDUP_REMOVED lines=8> */
[----:B--2---:R-:W-:-:S03]  /*99a0*/  @P0 IMAD R25, R17, R16, RZ ;  /* 0x0000001011190224 */ /* 0x004fc600078e02ff */
[----:B------:R2:W-:Y:S04]  /*99b0*/  STS [R7+0x2200], R74 ;  /* 0x0022004a07007388 */ /* 0x0005e80000000800 */
[----:B------:R3:W-:Y:S04]  /*99c0*/  STS [R13+0x2000], R80 ;  /* 0x002000500d007388 */ /* 0x0007e80000000800 */
[----:B------:R3:W-:Y:S01]  /*99d0*/  STS [R13+0x2200], R82 ;  /* 0x002200520d007388 */ /* 0x0007e20000000800 */
[----:B------:R-:W4:Y:S01]  /*99e0*/  S2R R11, SR_CTAID.Y ;  /* 0x00000000000b7919 */ /* 0x000f220000002600 */
[----:B------:R-:W1:Y:S01]  /*99f0*/  S2R R10, SR_CTAID.Z ;  /* 0x00000000000a7919 */ /* 0x000e620000002700 */
[----:B------:R-:W1:Y:S01]  /*9a00*/  S2R R4, SR_TID.X ;  /* 0x0000000000047919 */ /* 0x000e620000002100 */
[----:B------:R3:W-:Y:S01]  /*9a10*/  STS [R15+0x2000], R76 ;  /* 0x0020004c0f007388 */ /* 0x0007e20000000800 */
[----:B--2---:R-:W2:Y:S03]  /*9a20*/  @P0 LDC R7, c[0x0][0x2c0] ;  /* 0x0000b000ff070b82 */ /* 0x004ea60000000800 */
[----:B------:R3:W-:Y:S01]  /*9a30*/  STS [R15+0x2200], R78 ;  /* 0x0022004e0f007388 */ /* 0x0007e20000000800 */
[----:B------:R-:W-:Y:S05]  /*9a40*/  @!P4 BRA `(.L_x_888) ;  /* 0x000000000020c947 */ /* 0x000fea0003800000 */
[----:B------:R-:W5:Y:S01]  /*9a50*/  S2UR UR5, SR_CTAID.Y ;  /* 0x00000000000579c3 */ /* 0x000f620000002600 */
[----:B------:R-:W-:Y:S01]  /*9a60*/  ULDC UR7, c[0x0][0x2c4] ;  /* 0x0000b10000077ab9 */ /* 0x000fe20000000800 */
[----:B------:R-:W-:Y:S01]  /*9a70*/  PLOP3.LUT P3, PT, PT, PT, PT, 0x80, 0x0 ;  /* 0x000000000000781c */ /* 0x000fe20003f6f070 */
[----:B-----5:R-:W-:-:S04]  /*9a80*/  UIMAD UR5, UR5, UR7, URZ ;  /* 0x00000007050572a4 */ /* 0x020fc8000f8e023f */
[----:B------:R-:W-:-:S04]  /*9a90*/  USEL UR26, UR5, UR26, !UP0 ;  /* 0x0000001a051a7287 */ /* 0x000fc8000c000000 */
[----:B------:R-:W-:Y:S02]  /*9aa0*/  USHF.R.S32.HI UR5, URZ, 0x1f, UR26 ;  /* 0x0000001f3f057899 */ /* 0x000fe4000801141a */
[----:B------:R-:W-:-:S04]  /*9ab0*/  IMAD.U32 R30, RZ, RZ, UR26 ;  /* 0x0000001aff1e7e24 */ /* 0x000fc8000f8e00ff */
[----:B------:R-:W-:Y:S02]  /*9ac0*/  MOV R31, UR5 ;  /* 0x00000005001f7c02 */ /* 0x000fe40008000f00 */
.L_x_888:
[----:B------:R-:W-:Y:S05]  /*9ad0*/  @P0 BRA `(.L_x_889) ;  /* 0x0000000000180947 */ /* 0x000fea0003800000 */
[----:B------:R-:W5:Y:S01]  /*9ae0*/  LDC R25, c[0x0][0x2c4] ;  /* 0x0000b100ff197b82 */ /* 0x000f620000000800 */
[----:B------:R-:W-:Y:S02]  /*9af0*/  ISETP.NE.AND P0, PT, RZ, UR8, PT ;  /* 0x00000008ff007c0c */ /* 0x000fe4000bf05270 */
[----:B--2---:R-:W-:-:S05]  /*9b00*/  MOV R7, 0x1 ;  /* 0x0000000100077802 */ /* 0x004fca0000000f00 */
[----:B------:R-:W2:Y:S08]  /*9b10*/  LDC R24, c[0x0][0x270] ;  /* 0x00009c00ff187b82 */ /* 0x000eb00000000800 */
[----:B-----5:R-:W2:Y:S02]  /*9b20*/  @P0 LDC R25, c[0x0][0x2e4] ;  /* 0x0000b900ff190b82 */ /* 0x020ea40000000800 */
[----:B--2---:R-:W-:-:S07]  /*9b30*/  IMAD R24, R25, R24, RZ ;  /* 0x0000001819187224 */ /* 0x004fce00078e02ff */
.L_x_889:
[----:B------:R-:W-:Y:S01]  /*9b40*/  BAR.SYNC.DEFER_BLOCKING 0x0 ;  /* 0x0000000000007b1d */ /* 0x000fe20000010000 */
[----:B-1----:R-:W-:Y:S01]  /*9b50*/  SHF.R.S32.HI R29, RZ, 0x1f, R4 ;  /* 0x0000001fff1d7819 */ /* 0x002fe20000011404 */
[----:B----4-:R-:W-:Y:S02]  /*9b60*/  IMAD R11, R11, R24, RZ ;  /* 0x000000180b0b7224 */ /* 0x010fe400078e02ff */
[----:B------:R-:W-:Y:S01]  /*9b70*/  IMAD R128, R131, 0x10, R128 ;  /* 0x0000001083807824 */ /* 0x000fe200078e0280 */
[----:B------:R-:W-:-:S03]  /*9b80*/  LEA.HI R26, R29, R4, RZ, 0x2 ;  /* 0x000000041d1a7211 */ /* 0x000fc600078f10ff */
[----:B------:R-:W1:Y:S01]  /*9b90*/  @P2 LDC R3, c[0x0][0x2e8] ;  /* 0x0000ba00ff032b82 */ /* 0x000e620000000800 */
[----:B------:R-:W4:Y:S01]  /*9ba0*/  @P2 MUFU.LG2 R9, R9 ;  /* 0x0000000900092308 */ /* 0x000f220000000c00 */
[----:B------:R-:W-:Y:S01]  /*9bb0*/  LOP3.LUT R29, R5, 0xffffffe0, RZ, 0xc0, !PT ;  /* 0xffffffe0051d7812 */ /* 0x000fe200078ec0ff */
[----:B------:R-:W-:Y:S01]  /*9bc0*/  BSSY B0, `(.L_x_890) ;  /* 0x000002d000007945 */ /* 0x000fe20003800000 */
[----:B------:R-:W-:Y:S02]  /*9bd0*/  LOP3.LUT R5, R26, 0xfffffffc, RZ, 0xc0, !PT ;  /* 0xfffffffc1a057812 */ /* 0x000fe400078ec0ff */
[----:B------:R-:W-:Y:S01]  /*9be0*/  SEL R11, R11, RZ, !P3 ;  /* 0x000000ff0b0b7207 */ /* 0x000fe20005800000 */
[----:B------:R-:W-:Y:S01]  /*9bf0*/  IMAD.IADD R29, R6, 0x1, -R29 ;  /* 0x00000001061d7824 */ /* 0x000fe200078e0a1d */
[----:B------:R-:W5:Y:S01]  /*9c00*/  @P1 LDC R27, c[0x0][0x2e8] ;  /* 0x0000ba00ff1b1b82 */ /* 0x000f620000000800 */
[----:B------:R-:W3:Y:S01]  /*9c10*/  @P1 MUFU.LG2 R8, R8 ;  /* 0x0000000800081308 */ /* 0x000ee20000000c00 */
[----:B------:R-:W-:Y:S01]  /*9c20*/  IADD3 R5, -R5, R4, RZ ;  /* 0x0000000405057210 */ /* 0x000fe20007ffe1ff */
[----:B--2---:R-:W-:Y:S01]  /*9c30*/  IMAD R4, R7, UR4, RZ ;  /* 0x0000000407047c24 */ /* 0x004fe2000f8e02ff */
[----:B------:R-:W-:Y:S01]  /*9c40*/  LOP3.LUT P0, RZ, R29, 0x3, RZ, 0xc0, !PT ;  /* 0x000000031dff7812 */ /* 0x000fe2000780c0ff */
[----:B------:R-:W-:Y:S01]  /*9c50*/  IMAD R11, R10, R25, R11 ;  /* 0x000000190a0b7224 */ /* 0x000fe200078e020b */
[----:B------:R-:W-:Y:S01]  /*9c60*/  SHF.R.S32.HI R26, RZ, 0x2, R26 ;  /* 0x00000002ff1a7819 */ /* 0x000fe2000001141a */
[----:B------:R-:W-:Y:S01]  /*9c70*/  IMAD.MOV.U32 R6, RZ, RZ, 0x7f800000 ;  /* 0x7f800000ff067424 */ /* 0x000fe200078e00ff */
[----:B------:R-:W-:Y:S01]  /*9c80*/  SHF.L.U32 R4, R4, 0x6, RZ ;  /* 0x0000000604047819 */ /* 0x000fe200000006ff */
[----:B------:R2:W2:Y:S01]  /*9c90*/  LDS.128 R20, [R121+0x800] ;  /* 0x0008000079147984 */ /* 0x0004a20000000c00 */
[----:B----4-:R-:W-:-:S03]  /*9ca0*/  @P2 FMUL.FTZ R9, R9, 0.69314718246459960938 ;  /* 0x3f31721809092820 */ /* 0x010fc60000410000 */
[----:B------:R4:W2:Y:S01]  /*9cb0*/  LDS.128 R16, [R121+0x1800] ;  /* 0x0018000079107984 */ /* 0x0008a20000000c00 */
[----:B-1----:R-:W-:Y:S01]  /*9cc0*/  @P2 FFMA.FTZ R6, R2, R3, R9 ;  /* 0x0000000302062223 */ /* 0x002fe20000010009 */
[----:B------:R-:W-:Y:S02]  /*9cd0*/  SHF.R.S32.HI R3, RZ, 0x1f, R4 ;  /* 0x0000001fff037819 */ /* 0x000fe40000011404 */
[----:B---3--:R4:W1:Y:S01]  /*9ce0*/  LDS.128 R12, [R121+0x2800] ;  /* 0x00280000790c7984 */ /* 0x0088620000000c00 */
[----:B------:R-:W-:Y:S01]  /*9cf0*/  @P1 FMUL.FTZ R25, R8, 0.69314718246459960938 ;  /* 0x3f31721808191820 */ /* 0x000fe20000410000 */
[--C-:B------:R-:W-:Y:S01]  /*9d00*/  IADD3 R8, P3, P2, R4, R30, R11.reuse ;  /* 0x0000001e04087210 */ /* 0x100fe20007a7e00b */
[----:B------:R-:W-:Y:S01]  /*9d10*/  IMAD.MOV.U32 R9, RZ, RZ, 0x7f800000 ;  /* 0x7f800000ff097424 */ /* 0x000fe200078e00ff */
[----:B------:R-:W-:Y:S01]  /*9d20*/  SHF.R.S32.HI R30, RZ, 0x1f, R11 ;  /* 0x0000001fff1e7819 */ /* 0x000fe2000001140b */
[----:B-----5:R-:W-:Y:S01]  /*9d30*/  @P1 FFMA.FTZ R9, R0, R27, R25 ;  /* 0x0000001b00091223 */ /* 0x020fe20000010019 */
[----:B------:R-:W-:-:S02]  /*9d40*/  SHF.L.U32 R0, R5, 0x3, RZ ;  /* 0x0000000305007819 */ /* 0x000fc400000006ff */
[----:B------:R-:W-:Y:S01]  /*9d50*/  IADD3.X R30, R3, R31, R30, P3, P2 ;  /* 0x0000001f031e7210 */ /* 0x000fe20001fe441e */
[----:B------:R-:W-:Y:S06]  /*9d60*/  @P0 BRA `(.L_x_891) ;  /* 0x0000000000480947 */ /* 0x000fec0003800000 */
[----:B------:R-:W-:Y:S01]  /*9d70*/  UIMAD UR5, UR4, -0x40, UR28 ;  /* 0xffffffc0040578a4 */ /* 0x000fe2000f8e021c */
[----:B------:R-:W-:-:S05]  /*9d80*/  VIADD R24, R128, 0x8 ;  /* 0x0000000880187836 */ /* 0x000fca0000000000 */
[----:B------:R-:W-:Y:S02]  /*9d90*/  ISETP.GE.AND P3, PT, R128, UR5, PT ;  /* 0x0000000580007c0c */ /* 0x000fe4000bf66270 */
[----:B------:R-:W-:-:S11]  /*9da0*/  ISETP.GE.AND P2, PT, R24, UR5, PT ;  /* 0x0000000518007c0c */ /* 0x000fd6000bf46270 */
[----:B------:R-:W3:Y:S01]  /*9db0*/  @!P3 LDC.64 R4, c[0x0][0x2b0] ;  /* 0x0000ac00ff04bb82 */ /* 0x000ee20000000a00 */
[-C--:B------:R-:W-:Y:S02]  /*9dc0*/  @!P3 IMAD R11, R128, R7.reuse, RZ ;  /* 0x00000007800bb224 */ /* 0x080fe400078e02ff */
[----:B------:R-:W-:-:S03]  /*9dd0*/  @!P2 IMAD R25, R24, R7, RZ ;  /* 0x000000071819a224 */ /* 0x000fc600078e02ff */
[-C--:B------:R-:W-:Y:S02]  /*9de0*/  @!P3 IADD3 R7, P1, R11, R8.reuse, RZ ;  /* 0x000000080b07b210 */ /* 0x080fe40007f3e0ff */
[----:B------:R-:W5:Y:S01]  /*9df0*/  @!P2 LDC.64 R2, c[0x0][0x2b0] ;  /* 0x0000ac00ff02ab82 */ /* 0x000f620000000a00 */
[----:B------:R-:W-:Y:S02]  /*9e00*/  @!P2 IADD3 R8, P0, R25, R8, RZ ;  /* 0x000000081908a210 */ /* 0x000fe40007f1e0ff */
[-C--:B------:R-:W-:Y:S02]  /*9e10*/  @!P3 LEA.HI.X.SX32 R24, R11, R30.reuse, 0x1, P1 ;  /* 0x0000001e0b18b211 */ /* 0x080fe400008f0eff */
[----:B------:R-:W-:Y:S02]  /*9e20*/  @!P2 LEA.HI.X.SX32 R25, R25, R30, 0x1, P0 ;  /* 0x0000001e1919a211 */ /* 0x000fe400000f0eff */
[----:B---3--:R-:W-:-:S04]  /*9e30*/  @!P3 LEA R4, P1, R7, R4, 0x2 ;  /* 0x000000040704b211 */ /* 0x008fc800078210ff */
[----:B------:R-:W-:Y:S02]  /*9e40*/  @!P3 LEA.HI.X R5, R7, R5, R24, 0x2, P1 ;  /* 0x000000050705b211 */ /* 0x000fe400008f1418 */
[----:B-----5:R-:W-:-:S03]  /*9e50*/  @!P2 LEA R2, P0, R8, R2, 0x2 ;  /* 0x000000020802a211 */ /* 0x020fc600078010ff */
[----:B------:R3:W-:Y:S01]  /*9e60*/  @!P3 STG.E desc[UR30][R4.64], R6 ;  /* 0x000000060400b986 */ /* 0x0007e2000c10191e */
[----:B------:R-:W-:-:S05]  /*9e70*/  @!P2 LEA.HI.X R3, R8, R3, R25, 0x2, P0 ;  /* 0x000000030803a211 */ /* 0x000fca00000f1419 */
[----:B------:R3:W-:Y:S04]  /*9e80*/  @!P2 STG.E desc[UR30][R2.64], R9 ;  /* 0x000000090200a986 */ /* 0x0007e8000c10191e */
.L_x_891:
[----:B------:R-:W-:Y:S05]  /*9e90*/  BSYNC B0 ;  /* 0x0000000000007941 */ /* 0x000fea0003800000 */
.L_x_890:
[----:B---3--:R-:W-:Y:S01]  /*9ea0*/  SHF.R.S32.HI R3, RZ, 0x1f, R0 ;  /* 0x0000001fff037819 */ /* 0x008fe20000011400 */
[----:B------:R-:W-:Y:S01]  /*9eb0*/  ULDC.64 UR4, c[0x0][0x2a0] ;  /* 0x0000a80000047ab9 */ /* 0x000fe20000000a00 */
[----:B------:R-:W-:Y:S01]  /*9ec0*/  IADD3 R28, P1, R0, UR10, RZ ;  /* 0x0000000a001c7c10 */ /* 0x000fe2000ff3e0ff */
[----:B------:R-:W-:Y:S01]  /*9ed0*/  VIADD R2, R26, 0x20 ;  /* 0x000000201a027836 */ /* 0x000fe20000000000 */
[----:B------:R-:W-:Y:S01]  /*9ee0*/  SHF.R.S32.HI R0, RZ, 0x1f, R10 ;  /* 0x0000001fff007819 */ /* 0x000fe2000001140a */
[----:B------:R-:W-:Y:S01]  /*9ef0*/  BSSY B0, `(.L_x_892) ;  /* 0x000001b000007945 */ /* 0x000fe20003800000 */
[----:B------:R-:W-:Y:S01]  /*9f00*/  IADD3.X R29, R3, UR6, RZ, P1, !PT ;  /* 0x00000006031d7c10 */ /* 0x000fe20008ffe4ff */
[----:B------:R-:W-:Y:S01]  /*9f10*/  IMAD.U32 R3, RZ, RZ, UR27 ;  /* 0x0000001bff037e24 */ /* 0x000fe2000f8e00ff */
[----:B------:R-:W-:Y:S01]  /*9f20*/  SHF.R.S32.HI R27, RZ, 0x1f, R26 ;  /* 0x0000001fff1b7819 */ /* 0x000fe2000001141a */
[----:B------:R-:W-:Y:S01]  /*9f30*/  IMAD R5, R0, UR4, RZ ;  /* 0x0000000400057c24 */ /* 0x000fe2000f8e02ff */
[----:B------:R-:W-:Y:S01]  /*9f40*/  ISETP.GE.AND P0, PT, R2, UR23, PT ;  /* 0x0000001702007c0c */ /* 0x000fe2000bf06270 */
[----:B------:R-:W-:Y:S01]  /*9f50*/  IMAD.WIDE.U32 R28, R10, UR4, R28 ;  /* 0x000000040a1c7c25 */ /* 0x000fe2000f8e001c */
[----:B------:R-:W-:-:S03]  /*9f60*/  ISETP.GE.AND P1, PT, R26, UR23, PT ;  /* 0x000000171a007c0c */ /* 0x000fc6000bf26270 */
[----:B------:R-:W-:Y:S02]  /*9f70*/  IMAD R0, R10, UR5, R5 ;  /* 0x000000050a007c24 */ /* 0x000fe4000f8e0205 */
[----:B------:R-:W-:Y:S01]  /*9f80*/  IMAD.WIDE R2, R3, 0x40, R26 ;  /* 0x0000004003027825 */ /* 0x000fe200078e021a */
[----:B------:R3:W1:Y:S03]  /*9f90*/  LDS.128 R8, [R121] ;  /* 0x0000000079087984 */ /* 0x0006660000000c00 */
[----:B------:R-:W-:Y:S01]  /*9fa0*/  IMAD.IADD R31, R29, 0x1, R0 ;  /* 0x000000011d1f7824 */ /* 0x000fe200078e0200 */
[----:B------:R3:W1:Y:S04]  /*9fb0*/  LDS.128 R4, [R121+0x1000] ;  /* 0x0010000079047984 */ /* 0x0006680000000c00 */
        /* <DEDUP_REMOVED lines=14> */
.L_x_893:
[----:B------:R-:W-:Y:S05]  /*a0a0*/  BSYNC B0 ;  /* 0x0000000000007941 */ /* 0x000fea0003800000 */
.L_x_892:
[----:B------:R-:W-:Y:S05]  /*a0b0*/  @P0 EXIT ;  /* 0x000000000000094d */ /* 0x000fea0003800000 */
[----:B------:R-:W-:Y:S01]  /*a0c0*/  IADD3 R0, P0, R2, 0x20, RZ ;  /* 0x0000002002007810 */ /* 0x000fe20007f1e0ff */
[----:B------:R-:W-:Y:S01]  /*a0d0*/  ULDC.64 UR4, c[0x0][0x298] ;  /* 0x0000a60000047ab9 */ /* 0x000fe20000000a00 */
[----:B-1----:R-:W-:Y:S01]  /*a0e0*/  MOV R5, R31 ;  /* 0x0000001f00057202 */ /* 0x002fe20000000f00 */
        /* <DEDUP_REMOVED lines=9> */
[----:B--2---:R-:W-:Y:S04]  /*a180*/  STG.E.128 desc[UR30][R2.64], R20 ;  /* 0x0000001402007986 */ /* 0x004fe8000c101d1e */
[----:B------:R-:W-:Y:S04]  /*a190*/  STG.E.128 desc[UR30][R2.64+0x40], R16 ;  /* 0x0000401002007986 */ /* 0x000fe8000c101d1e */
[----:B------:R-:W-:Y:S01]  /*a1a0*/  STG.E.128 desc[UR30][R2.64+0x80], R12 ;  /* 0x0000800c02007986 */ /* 0x000fe2000c101d1e */
[----:B------:R-:W-:Y:S05]  /*a1b0*/  EXIT ;  /* 0x000000000000794d */ /* 0x000fea0003800000 */
.L_x_876:
[----:B------:R-:W-:Y:S01]  /*a1c0*/  UISETP.NE.AND UP1, UPT, UR26, -0x1, UPT ;  /* 0xffffffff1a00788c */ /* 0x000fe2000bf25270 */
[----:B------:R-:W-:Y:S01]  /*a1d0*/  LEA.HI R8, R8, R83, RZ, 0x2 ;  /* 0x0000005308087211 */ /* 0x000fe200078f10ff */
[----:B------:R-:W-:Y:S01]  /*a1e0*/  ULDC.U8 UR7, c[0x0][0x3d9] ;  /* 0x0000f64000077ab9 */ /* 0x000fe20000000000 */
[----:B------:R-:W-:Y:S01]  /*a1f0*/  UIADD3 UR28, -UR15, UR28, URZ ;  /* 0x0000001c0f1c7290 */ /* 0x000fe2000fffe13f */
[C---:B------:R-:W-:Y:S01]  /*a200*/  LOP3.LUT P2, RZ, R83.reuse, 0x3, RZ, 0xc0, !PT ;  /* 0x0000000353ff7812 */ /* 0x040fe2000784c0ff */
[----:B------:R-:W-:Y:S01]  /*a210*/  UISETP.NE.AND UP3, UPT, UR7, URZ, UPT ;  /* 0x0000003f0700728c */ /* 0x000fe2000bf65270 */
[----:B------:R-:W-:Y:S01]  /*a220*/  LOP3.LUT R0, R8, 0x1ffffffc, RZ, 0xc0, !PT ;  /* 0x1ffffffc08007812 */ /* 0x000fe200078ec0ff */
[----:B------:R-:W-:Y:S01]  /*a230*/  IMAD.U32 R11, RZ, RZ, UR27 ;  /* 0x0000001bff0b7e24 */ /* 0x000fe2000f8e00ff */
[----:B------:R-:W-:Y:S01]  /*a240*/  SHF.R.S32.HI R8, RZ, 0x2, R8 ;  /* 0x00000002ff087819 */ /* 0x000fe20000011408 */
[----:B------:R-:W-:Y:S02]  /*a250*/  BSSY B0, `(.L_x_894) ;  /* 0x0000046000007945 */ /* 0x000fe40003800000 */
[----:B------:R-:W-:Y:S01]  /*a260*/  @!UP1 USHF.R.S32.HI UR4, URZ, 0x1f, UR10 ;  /* 0x0000001f3f049899 */ /* 0x000fe2000801140a */
[----:B------:R-:W-:Y:S01]  /*a270*/  IMAD.IADD R0, R83, 0x1, -R0 ;  /* 0x0000000153007824 */ /* 0x000fe200078e0a00 */
[----:B------:R-:W-:Y:S01]  /*a280*/  @UP1 ULDC.64 UR12, c[0x0][0x298] ;  /* 0x0000a600000c1ab9 */ /* 0x000fe20000000a00 */
[----:B------:R-:W-:Y:S01]  /*a290*/  @!UP1 ULDC.64 UR8, c[0x0][0x290] ;  /* 0x0000a40000089ab9 */ /* 0x000fe20000000a00 */
[----:B------:R-:W-:Y:S01]  /*a2a0*/  @UP1 UIMAD.WIDE.U32 UR18, UR26, UR12, URZ ;  /* 0x0000000c1a1212a5 */ /* 0x000fe2000f8e003f */
[----:B------:R-:W-:Y:S01]  /*a2b0*/  IMAD.SHL.U32 R0, R0, 0x8, RZ ;  /* 0x0000000800007824 */ /* 0x000fe200078e00ff */
[----:B------:R-:W-:Y:S01]  /*a2c0*/  @!UP1 UIMAD UR12, UR4, UR8, URZ ;  /* 0x00000008040c92a4 */ /* 0x000fe2000f8e023f */
[--C-:B------:R-:W-:Y:S01]  /*a2d0*/  SHF.R.S32.HI R9, RZ, 0x1f, R8.reuse ;  /* 0x0000001fff097819 */ /* 0x100fe20000011408 */
[----:B------:R-:W-:Y:S01]  /*a2e0*/  @!UP1 UIMAD.WIDE.U32 UR20, UR10, UR8, URZ ;  /* 0x000000080a1492a5 */ /* 0x000fe2000f8e003f */
[----:B------:R-:W-:Y:S01]  /*a2f0*/  ISETP.GE.OR P3, PT, R8, UR28, P2 ;  /* 0x0000001c08007c0c */ /* 0x000fe20009766670 */
[----:B------:R-:W-:Y:S01]  /*a300*/  @!UP1 UIMAD UR9, UR10, UR9, UR12 ;  /* 0x000000090a0992a4 */ /* 0x000fe2000f8e020c */
[----:B------:R-:W-:Y:S01]  /*a310*/  ULDC.U8 UR8, c[0x0][0x3d8] ;  /* 0x0000f60000087ab9 */ /* 0x000fe20000000000 */
[----:B------:R-:W-:Y:S01]  /*a320*/  @UP1 UIMAD UR13, UR26, UR13, UR19 ;  /* 0x0000000d1a0d12a4 */ /* 0x000fe2000f8e0213 */
[----:B------:R-:W-:Y:S01]  /*a330*/  IMAD.WIDE R10, R11, 0x40, R8 ;  /* 0x000000400b0a7825 */ /* 0x000fe200078e0208 */
[----:B------:R-:W-:-:S02]  /*a340*/  UISETP.NE.AND UP0, UPT, UR8, URZ, !UP3 ;  /* 0x0000003f0800728c */ /* 0x000fc4000df05270 */
[----:B------:R-:W-:Y:S02]  /*a350*/  UISETP.NE.AND UP2, UPT, UR8, URZ, UPT ;  /* 0x0000003f0800728c */ /* 0x000fe4000bf45270 */
[----:B------:R-:W-:Y:S02]  /*a360*/  @!UP1 UIADD3 UR13, UR21, UR9, URZ ;  /* 0x00000009150d9290 */ /* 0x000fe4000fffe03f */
[----:B------:R-:W-:Y:S01]  /*a370*/  UISETP.EQ.AND UP2, UPT, UR7, URZ, UP2 ;  /* 0x0000003f0700728c */ /* 0x000fe20009742270 */
[----:B------:R-:W-:Y:S02]  /*a380*/  @!UP1 UMOV UR18, UR20 ;  /* 0x0000001400129c82 */ /* 0x000fe40008000000 */
[----:B------:R-:W-:Y:S01]  /*a390*/  @!UP3 ULDC UR7, c[0x0][0x2c4] ;  /* 0x0000b1000007bab9 */ /* 0x000fe20000000800 */
[----:B------:R-:W-:Y:S01]  /*a3a0*/  UISETP.NE.OR UP1, UPT, UR26, -0x1, !UP2 ;  /* 0xffffffff1a00788c */ /* 0x000fe2000d725670 */
[C---:B------:R-:W-:Y:S01]  /*a3b0*/  IADD3 R2, P0, R0.reuse, UR18, RZ ;  /* 0x0000001200027c10 */ /* 0x040fe2000ff1e0ff */
[----:B------:R-:W-:Y:S01]  /*a3c0*/  @UP0 ULDC UR7, c[0x0][0x2e4] ;  /* 0x0000b90000070ab9 */ /* 0x000fe20000000800 */
[----:B------:R-:W-:Y:S01]  /*a3d0*/  @UP3 UMOV UR14, 0x1 ;  /* 0x00000001000e3882 */ /* 0x000fe20000000000 */
[----:B------:R-:W-:Y:S01]  /*a3e0*/  @UP3 ULDC.64 UR4, c[0x0][0x2c0] ;  /* 0x0000b00000043ab9 */ /* 0x000fe20000000a00 */
[----:B------:R-:W-:Y:S01]  /*a3f0*/  @!UP3 UIMAD UR14, UR7, UR17, URZ ;  /* 0x00000011070eb2a4 */ /* 0x000fe2000f8e023f */
[----:B------:R-:W-:Y:S01]  /*a400*/  LEA.HI.X.SX32 R3, R0, UR13, 0x1, P0 ;  /* 0x0000000d00037c11 */ /* 0x000fe200080f0eff */
[----:B------:R-:W-:Y:S01]  /*a410*/  USHF.R.S32.HI UR12, URZ, 0x1f, UR6 ;  /* 0x0000001f3f0c7899 */ /* 0x000fe20008011406 */
[C---:B------:R-:W-:Y:S01]  /*a420*/  ISETP.GE.AND P0, PT, R8.reuse, UR28, PT ;  /* 0x0000001c08007c0c */ /* 0x040fe2000bf06270 */
[----:B------:R-:W-:Y:S01]  /*a430*/  @UP3 UIMAD UR11, UR5, UR4, URZ ;  /* 0x00000004050b32a4 */ /* 0x000fe2000f8e023f */
[----:B------:R-:W-:Y:S01]  /*a440*/  VIADD R0, R8, 0x20 ;  /* 0x0000002008007836 */ /* 0x000fe20000000000 */
[----:B------:R-:W-:Y:S01]  /*a450*/  UIMAD UR14, UR10, UR14, URZ ;  /* 0x0000000e0a0e72a4 */ /* 0x000fe2000f8e023f */
[----:B------:R-:W-:Y:S01]  /*a460*/  ULDC.64 UR4, c[0x0][0x2a0] ;  /* 0x0000a80000047ab9 */ /* 0x000fe20000000a00 */
[----:B------:R-:W-:Y:S01]  /*a470*/  @UP3 ULDC UR16, c[0x0][0x2c0] ;  /* 0x0000b00000103ab9 */ /* 0x000fe20000000800 */
[----:B------:R-:W-:Y:S01]  /*a480*/  UIMAD UR12, UR12, UR4, URZ ;  /* 0x000000040c0c72a4 */ /* 0x000fe2000f8e023f */
[----:B------:R-:W-:Y:S01]  /*a490*/  IMAD.U32 R4, RZ, RZ, UR4 ;  /* 0x00000004ff047e24 */ /* 0x000fe2000f8e00ff */
[----:B------:R-:W-:Y:S01]  /*a4a0*/  USEL UR14, UR14, URZ, !UP2 ;  /* 0x0000003f0e0e7287 */ /* 0x000fe2000d000000 */
[----:B------:R-:W-:Y:S01]  /*a4b0*/  ISETP.GE.AND P1, PT, R0, UR28, PT ;  /* 0x0000001c00007c0c */ /* 0x000fe2000bf26270 */
[----:B------:R-:W-:Y:S01]  /*a4c0*/  @UP2 ULDC UR4, c[0x0][0x2c4] ;  /* 0x0000b10000042ab9 */ /* 0x000fe20000000800 */
[----:B------:R-:W-:Y:S01]  /*a4d0*/  @!UP3 UMOV UR11, UR7 ;  /* 0x00000007000bbc82 */ /* 0x000fe20008000000 */
[----:B------:R-:W-:Y:S01]  /*a4e0*/  @!UP1 UIMAD UR26, UR10, UR4, URZ ;  /* 0x000000040a1a92a4 */ /* 0x000fe2000f8e023f */
[----:B------:R-:W-:Y:S01]  /*a4f0*/  IMAD.WIDE.U32 R4, R4, UR6, R2 ;  /* 0x0000000604047c25 */ /* 0x000fe2000f8e0002 */
[----:B------:R-:W-:Y:S01]  /*a500*/  UIMAD UR5, UR6, UR5, UR12 ;  /* 0x00000005060572a4 */ /* 0x000fe2000f8e020c */
[----:B------:R-:W-:Y:S01]  /*a510*/  ISETP.GE.OR P2, PT, R0, UR28, P2 ;  /* 0x0000001c00007c0c */ /* 0x000fe20009746670 */
[----:B------:R-:W-:Y:S01]  /*a520*/  @!UP3 UMOV UR16, 0x1 ;  /* 0x000000010010b882 */ /* 0x000fe20000000000 */
[----:B------:R-:W-:-:S02]  /*a530*/  UIMAD UR6, UR6, UR11, UR14 ;  /* 0x0000000b060672a4 */ /* 0x000fc4000f8e020e */
[----:B------:R-:W-:Y:S01]  /*a540*/  UIMAD UR15, UR15, UR16, URZ ;  /* 0x000000100f0f72a4 */ /* 0x000fe2000f8e023f */
[----:B------:R-:W-:Y:S01]  /*a550*/  VIADD R7, R5, UR5 ;  /* 0x0000000505077c36 */ /* 0x000fe20008000000 */
[----:B------:R-:W-:Y:S01]  /*a560*/  @!UP2 UMOV UR8, URZ ;  /* 0x0000003f0008ac82 */ /* 0x000fe20008000000 */
[----:B------:R-:W-:Y:S01]  /*a570*/  @UP2 UMOV UR8, UR26 ;  /* 0x0000001a00082c82 */ /* 0x000fe20008000000 */
[----:B------:R-:W-:Y:S01]  /*a580*/  @!UP2 UMOV UR9, URZ ;  /* 0x0000003f0009ac82 */ /* 0x000fe20008000000 */
[----:B------:R-:W-:Y:S02]  /*a590*/  USHF.R.S32.HI UR7, URZ, 0x1f, UR6 ;  /* 0x0000001f3f077899 */ /* 0x000fe40008011406 */
        /* <DEDUP_REMOVED lines=17> */
.L_x_895:
[----:B------:R-:W-:Y:S05]  /*a6b0*/  BSYNC B0 ;  /* 0x0000000000007941 */ /* 0x000fea0003800000 */
.L_x_894:
[----:B------:R-:W-:Y:S04]  /*a6c0*/  BSSY B0, `(.L_x_896) ;  /* 0x0000010000007945 */ /* 0x000fe80003800000 */
[----:B------:R-:W-:Y:S05]  /*a6d0*/  @P1 BRA `(.L_x_897) ;  /* 0x0000000000381947 */ /* 0x000fea0003800000 */
[----:B------:R-:W-:Y:S01]  /*a6e0*/  IADD3 R3, P0, R10, 0x20, RZ ;  /* 0x000000200a037810 */ /* 0x000fe20007f1e0ff */
[----:B------:R-:W-:Y:S01]  /*a6f0*/  ULDC.64 UR4, c[0x0][0x298] ;  /* 0x0000a60000047ab9 */ /* 0x000fe20000000a00 */
[----:B------:R-:W-:Y:S02]  /*a700*/  MOV R5, R7 ;  /* 0x0000000700057202 */ /* 0x000fe40000000f00 */
[----:B------:R-:W-:Y:S01]  /*a710*/  IADD3.X R2, RZ, R11, RZ, P0, !PT ;  /* 0x0000000bff027210 */ /* 0x000fe200007fe4ff */
        /* <DEDUP_REMOVED lines=10> */
.L_x_897:
[----:B------:R-:W-:Y:S05]  /*a7c0*/  BSYNC B0 ;  /* 0x0000000000007941 */ /* 0x000fea0003800000 */
.L_x_896:
        /* <DEDUP_REMOVED lines=10> */
.L_x_899:
[----:B------:R-:W-:Y:S05]  /*a870*/  BSYNC B0 ;  /* 0x0000000000007941 */ /* 0x000fea0003800000 */
.L_x_898:
[----:B------:R-:W-:Y:S05]  /*a880*/  @P2 EXIT ;  /* 0x000000000000294d */ /* 0x000fea0003800000 */
[----:B------:R-:W-:Y:S01]  /*a890*/  IMAD R0, R0, UR16, RZ ;  /* 0x0000001000007c24 */ /* 0x000fe2000f8e02ff */
[----:B------:R-:W-:Y:S01]  /*a8a0*/  ULDC.64 UR4, c[0x0][0x2b0] ;  /* 0x0000ac0000047ab9 */ /* 0x000fe20000000a00 */
[----:B---3--:R-:W-:-:S03]  /*a8b0*/  IMAD.MOV.U32 R5, RZ, RZ, 0x7f800000 ;  /* 0x7f800000ff057424 */ /* 0x008fc600078e00ff */
[----:B------:R-:W-:-:S04]  /*a8c0*/  IADD3 R3, P0, R0, UR6, RZ ;  /* 0x0000000600037c10 */ /* 0x000fc8000ff1e0ff */
[----:B------:R-:W-:Y:S02]  /*a8d0*/  LEA.HI.X.SX32 R0, R0, UR8, 0x1, P0 ;  /* 0x0000000800007c11 */ /* 0x000fe400080f0eff */
[----:B------:R-:W-:-:S04]  /*a8e0*/  LEA R2, P0, R3, UR4, 0x2 ;  /* 0x0000000403027c11 */ /* 0x000fc8000f8010ff */
[----:B------:R-:W-:-:S05]  /*a8f0*/  LEA.HI.X R3, R3, UR5, R0, 0x2, P0 ;  /* 0x0000000503037c11 */ /* 0x000fca00080f1400 */
[----:B------:R-:W-:Y:S01]  /*a900*/  STG.E desc[UR30][R2.64], R5 ;  /* 0x0000000502007986 */ /* 0x000fe2000c10191e */
[----:B------:R-:W-:Y:S05]  /*a910*/  EXIT ;  /* 0x000000000000794d */ /* 0x000fea0003800000 */
.L_x_900:
        /* <DEDUP_REMOVED lines=14> */
.L_x_1162:


//--------------------- .text._ZN5flash16flash_fwd_kernelI23Flash_fwd_kernel_traitsILi96ELi64ELi64ELi4ELb0ELb0EN7cutlass10bfloat16_tE19Flash_kernel_traitsILi96ELi64ELi64ELi4ES3_EELb0ELb1ELb0ELb0ELb0ELb1ELb1ELb0EEEvNS_16Flash_fwd_paramsE --------------------------
	.section	.text._ZN5flash16flash_fwd_kernelI23Flash_fwd_kernel_traitsILi96ELi64ELi64ELi4ELb0ELb0EN7cutlass10bfloat16_tE19Flash_kernel_traitsILi96ELi64ELi64ELi4ES3_EELb0ELb1ELb0ELb0ELb0ELb1ELb1ELb0EEEvNS_16Flash_fwd_paramsE,"ax",@progbits
	.align	128
        .global         _ZN5flash16flash_fwd_kernelI23Flash_fwd_kernel_traitsILi96ELi64ELi64ELi4ELb0ELb0EN7cutlass10bfloat16_tE19Flash_kernel_traitsILi96ELi64ELi64ELi4ES3_EELb0ELb1ELb0ELb0ELb0ELb1ELb1ELb0EEEvNS_16Flash_fwd_paramsE
        .type           _ZN5flash16flash_fwd_kernelI23Flash_fwd_kernel_traitsILi96ELi64ELi64ELi4ELb0ELb0EN7cutlass10bfloat16_tE19Flash_kernel_traitsILi96ELi64ELi64ELi4ES3_EELb0ELb1ELb0ELb0ELb0ELb1ELb1ELb0EEEvNS_16Flash_fwd_paramsE,@function
        .size           _ZN5flash16flash_fwd_kernelI23Flash_fwd_kernel_traitsILi96ELi64ELi64ELi4ELb0ELb0EN7cutlass10bfloat16_tE19Flash_kernel_traitsILi96ELi64ELi64ELi4ES3_EELb0ELb1ELb0ELb0ELb0ELb1ELb1ELb0EEEvNS_16Flash_fwd_paramsE,(.L_x_1163 - _ZN5flash16flash_fwd_kernelI23Flash_fwd_kernel_traitsILi96ELi64ELi64ELi4ELb0ELb0EN7cutlass10bfloat16_tE19Flash_kernel_traitsILi96ELi64ELi64ELi4ES3_EELb0ELb1ELb0ELb0ELb0ELb1ELb1ELb0EEEvNS_16Flash_fwd_paramsE)
        .other          _ZN5flash16flash_fwd_kernelI23Flash_fwd_kernel_traitsILi96ELi64ELi64ELi4ELb0ELb0EN7cutlass10bfloat16_tE19Flash_kernel_traitsILi96ELi64ELi64ELi4ES3_EELb0ELb1ELb0ELb0ELb0ELb1ELb1ELb0EEEvNS_16Flash_fwd_paramsE,@"STO_CUDA_ENTRY STV_DEFAULT"
_ZN5flash16flash_fwd_kernelI23Flash_fwd_kernel_traitsILi96ELi64ELi64ELi4ELb0ELb0EN7cutlass10bfloat16_tE19Flash_kernel_traitsILi96ELi64ELi64ELi4ES3_EELb0ELb1ELb0ELb0ELb0ELb1ELb1ELb0EEEvNS_16Flash_fwd_paramsE:
.text._ZN5flash16flash_fwd_kernelI23Flash_fwd_kernel_traitsILi96ELi64ELi64ELi4ELb0ELb0EN7cutlass10bfloat16_tE19Flash_kernel_traitsILi96ELi64ELi64ELi4ES3_EELb0ELb1ELb0ELb0ELb0ELb1ELb1ELb0EEEvNS_16Flash_fwd_paramsE:
        /* <DEDUP_REMOVED lines=38> */
.L_x_901:
[----:B------:R-:W1:Y:S02]  /*0260*/  LDC R5, c[0x0][0x2c8] ;  /* 0x0000b200ff057b82 */ /* 0x000e640000000800 */
.L_x_902:
        /* <DEDUP_REMOVED lines=174> */
.L_x_904:
        /* <DEDUP_REMOVED lines=16> */
.L_x_905:
        /* <DEDUP_REMOVED lines=12> */
[----:B------:R-:W-:Y:S01]  /*0f10*/  ULDC UR8, c[0x0][0x39c] ;  /* 0x0000e70000087ab9 */ /* 0x000fe20000000800 */
[----:B------:R-:W-:Y:S01]  /*0f20*/  @!P0 IMAD.X R31, RZ, RZ, R137, P2 ;  /* 0x000000ffff1f8224 */ /* 0x000fe200010e0689 */
[----:B------:R-:W-:Y:S01]  /*0f30*/  IADD3 R120, P2, R30, R36, RZ ;  /* 0x000000241e787210 */ /* 0x000fe20007f5e0ff */
[C---:B------:R-:W-:Y:S01]  /*0f40*/  IMAD R6, R28.reuse, R11, R6 ;  /* 0x0000000b1c067224 */ /* 0x040fe200078e0206 */
[----:B------:R-:W-:Y:S01]  /*0f50*/  LOP3.LUT R93, R93, 0xffffffe0, RZ, 0xc0, !PT ;  /* 0xffffffe05d5d7812 */ /* 0x000fe200078ec0ff */
        /* <DEDUP_REMOVED lines=123> */
[----:B-----5:R-:W2:Y:S04]  /*1710*/  LDSM.16.M88.4 R24, [R112+0x3000] ;  /* 0x003000007018783b */ /* 0x020ea80000000200 */
[----:B------:R-:W-:Y:S04]  /*1720*/  LDSM.16.M88.4 R76, [R111] ;  /* 0x000000006f4c783b */ /* 0x000fe80000000200 */
[----:B------:R-:W-:Y:S04]  /*1730*/  LDSM.16.M88.4 R60, [R113+0x1000] ;  /* 0x00100000713c783b */ /* 0x000fe80000000200 */
[----:B------:R-:W-:Y:S04]  /*1740*/  LDSM.16.M88.4 R28, [R112+0x4000] ;  /* 0x00400000701c783b */ /* 0x000fe80000000200 */
[----:B------:R-:W3:Y:S04]  /*1750*/  LDSM.16.M88.4 R32, [R112+0x3400] ;  /* 0x003400007020783b */ /* 0x000ee80000000200 */
[----:B-1----:R-:W1:Y:S04]  /*1760*/  LDSM.16.M88.4 R12, [R109+0x3000] ;  /* 0x003000006d0c783b */ /* 0x002e680000000200 */
[----:B------:R-:W-:Y:S04]  /*1770*/  LDSM.16.M88.4 R16, [R111+0x1000] ;  /* 0x001000006f10783b */ /* 0x000fe80000000200 */
[----:B------:R-:W-:Y:S04]  /*1780*/  LDSM.16.M88.4 R68, [R109+0x4000] ;  /* 0x004000006d44783b */ /* 0x000fe80000000200 */
[----:B------:R-:W4:Y:S04]  /*1790*/  LDSM.16.M88.4 R4, [R109+0x3400] ;  /* 0x003400006d04783b */ /* 0x000f280000000200 */
[----:B------:R-:W-:Y:S01]  /*17a0*/  LDSM.16.M88.4 R56, [R112+0x5000] ;  /* 0x005000007038783b */ /* 0x000fe20000000200 */
[C---:B--2---:R-:W-:Y:S03]  /*17b0*/  HMMA.16816.F32.BF16 R20, R64.reuse, R24, RZ ;  /* 0x000000184014723c */ /* 0x044fe600000418ff */
[----:B------:R-:W2:Y:S04]  /*17c0*/  LDSM.16.M88.4 R48, [R112+0x3800] ;  /* 0x003800007030783b */ /* 0x000ea80000000200 */
[----:B------:R-:W5:Y:S01]  /*17d0*/  LDSM.16.M88.4 R72, [R112+0x3c00] ;  /* 0x003c00007048783b */ /* 0x000f620000000200 */
[C---:B------:R-:W-:Y:S03]  /*17e0*/  HMMA.16816.F32.BF16 R24, R64.reuse, R26, RZ ;  /* 0x0000001a4018723c */ /* 0x040fe600000418ff */
[----:B------:R-:W5:Y:S04]  /*17f0*/  LDSM.16.M88.4 R40, [R112+0x4400] ;  /* 0x004400007028783b */ /* 0x000f680000000200 */
[----:B------:R-:W-:Y:S01]  /*1800*/  LDSM.16.M88.4 R80, [R109+0x5000] ;  /* 0x005000006d50783b */ /* 0x000fe20000000200 */
[C---:B---3--:R-:W-:Y:S03]  /*1810*/  HMMA.16816.F32.BF16 R36, R64.reuse, R32, RZ ;  /* 0x000000204024723c */ /* 0x048fe600000418ff */
[----:B------:R-:W-:Y:S04]  /*1820*/  LDSM.16.M88.4 R44, [R109+0x4400] ;  /* 0x004400006d2c783b */ /* 0x000fe80000000200 */
[----:B------:R-:W0:Y:S01]  /*1830*/  LDGDEPBAR ;  /* 0x00000000000079af */ /* 0x000e220000000000 */
[----:B------:R-:W-:Y:S06]  /*1840*/  HMMA.16816.F32.BF16 R32, R64, R34, RZ ;  /* 0x000000224020723c */ /* 0x000fec00000418ff */
[C---:B-1----:R-:W-:Y:S06]  /*1850*/  HMMA.16816.F32.BF16 R20, R76.reuse, R12, R20 ;  /* 0x0000000c4c14723c */ /* 0x042fec0000041814 */
[C---:B------:R-:W-:Y:S01]  /*1860*/  HMMA.16816.F32.BF16 R24, R76.reuse, R14, R24 ;  /* 0x0000000e4c18723c */ /* 0x040fe20000041818 */
[----:B------:R-:W1:Y:S05]  /*1870*/  LDSM.16.M88.4 R12, [R113+0x2000] ;  /* 0x00200000710c783b */ /* 0x000e6a0000000200 */
[C---:B----4-:R-:W-:Y:S06]  /*1880*/  HMMA.16816.F32.BF16 R36, R76.reuse, R4, R36 ;  /* 0x000000044c24723c */ /* 0x050fec0000041824 */
[----:B------:R-:W-:Y:S01]  /*1890*/  HMMA.16816.F32.BF16 R32, R76, R6, R32 ;  /* 0x000000064c20723c */ /* 0x000fe20000041820 */
[----:B------:R-:W3:Y:S05]  /*18a0*/  LDSM.16.M88.4 R4, [R111+0x2000] ;  /* 0x002000006f04783b */ /* 0x000eea0000000200 */
[C---:B------:R-:W-:Y:S06]  /*18b0*/  HMMA.16816.F32.BF16 R20, R60.reuse, R28, R20 ;  /* 0x0000001c3c14723c */ /* 0x040fec0000041814 */
[----:B------:R-:W-:Y:S01]  /*18c0*/  HMMA.16816.F32.BF16 R24, R60, R30, R24 ;  /* 0x0000001e3c18723c */ /* 0x000fe20000041818 */
[----:B------:R-:W4:Y:S05]  /*18d0*/  LDSM.16.M88.4 R28, [R109+0x3800] ;  /* 0x003800006d1c783b */ /* 0x000f2a0000000200 */
[C---:B--2---:R-:W-:Y:S06]  /*18e0*/  HMMA.16816.F32.BF16 R52, R64.reuse, R48, RZ ;  /* 0x000000304034723c */ /* 0x044fec00000418ff */
[----:B------:R-:W-:Y:S06]  /*18f0*/  HMMA.16816.F32.BF16 R48, R64, R50, RZ ;  /* 0x000000324030723c */ /* 0x000fec00000418ff */
[C---:B------:R-:W-:Y:S06]  /*1900*/  HMMA.16816.F32.BF16 R20, R16.reuse, R68, R20 ;  /* 0x000000441014723c */ /* 0x040fec0000041814 */
[----:B------:R-:W-:Y:S06]  /*1910*/  HMMA.16816.F32.BF16 R24, R16, R70, R24 ;  /* 0x000000461018723c */ /* 0x000fec0000041818 */
[----:B-----5:R-:W-:Y:S06]  /*1920*/  HMMA.16816.F32.BF16 R68, R64, R72, RZ ;  /* 0x000000484044723c */ /* 0x020fec00000418ff */
[----:B------:R-:W-:Y:S06]  /*1930*/  HMMA.16816.F32.BF16 R32, R60, R42, R32 ;  /* 0x0000002a3c20723c */ /* 0x000fec0000041820 */
[----:B-1----:R-:W-:Y:S06]  /*1940*/  HMMA.16816.F32.BF16 R20, R12, R56, R20 ;  /* 0x000000380c14723c */ /* 0x002fec0000041814 */
[----:B------:R-:W-:Y:S01]  /*1950*/  HMMA.16816.F32.BF16 R64, R64, R74, RZ ;  /* 0x0000004a4040723c */ /* 0x000fe200000418ff */
[----:B------:R-:W1:Y:S05]  /*1960*/  LDSM.16.M88.4 R72, [R109+0x3c00] ;  /* 0x003c00006d48783b */ /* 0x000e6a0000000200 */
[----:B------:R-:W-:Y:S01]  /*1970*/  HMMA.16816.F32.BF16 R24, R12, R58, R24 ;  /* 0x0000003a0c18723c */ /* 0x000fe20000041818 */
[----:B------:R-:W2:Y:S05]  /*1980*/  LDSM.16.M88.4 R56, [R112+0x4800] ;  /* 0x004800007038783b */ /* 0x000eaa0000000200 */
[----:B------:R-:W-:Y:S01]  /*1990*/  HMMA.16816.F32.BF16 R36, R60, R40, R36 ;  /* 0x000000283c24723c */ /* 0x000fe20000041824 */
[----:B------:R-:W5:Y:S05]  /*19a0*/  LDSM.16.M88.4 R40, [R112+0x5400] ;  /* 0x005400007028783b */ /* 0x000f6a0000000200 */
[----:B---3--:R-:W-:Y:S06]  /*19b0*/  HMMA.16816.F32.BF16 R20, R4, R80, R20 ;  /* 0x000000500414723c */ /* 0x008fec0000041814 */
[----:B----4-:R-:W-:Y:S06]  /*19c0*/  HMMA.16816.F32.BF16 R52, R76, R28, R52 ;  /* 0x0000001c4c34723c */ /* 0x010fec0000041834 */
[----:B------:R-:W-:Y:S06]  /*19d0*/  HMMA.16816.F32.BF16 R32, R16, R46, R32 ;  /* 0x0000002e1020723c */ /* 0x000fec0000041820 */
[----:B------:R-:W-:Y:S01]  /*19e0*/  HMMA.16816.F32.BF16 R24, R4, R82, R24 ;  /* 0x000000520418723c */ /* 0x000fe20000041818 */
[----:B------:R-:W3:Y:S05]  /*19f0*/  LDSM.16.M88.4 R80, [R112+0x4c00] ;  /* 0x004c00007050783b */ /* 0x000eea0000000200 */
[----:B------:R-:W-:Y:S01]  /*1a00*/  HMMA.16816.F32.BF16 R36, R16, R44, R36 ;  /* 0x0000002c1024723c */ /* 0x000fe20000041824 */
[----:B------:R-:W4:Y:S01]  /*1a10*/  LDSM.16.M88.4 R44, [R109+0x4800] ;  /* 0x004800006d2c783b */ /* 0x000f220000000200 */
[----:B------:R-:W-:Y:S01]  /*1a20*/  FMUL.FTZ R20, R20, UR8 ;  /* 0x0000000814147c20 */ /* 0x000fe20008410000 */
[----:B------:R-:W-:-:S03]  /*1a30*/  FMUL.FTZ R21, R21, UR8 ;  /* 0x0000000815157c20 */ /* 0x000fc60008410000 */
[C---:B------:R-:W-:Y:S01]  /*1a40*/  HMMA.16816.F32.BF16 R48, R76.reuse, R30, R48 ;  /* 0x0000001e4c30723c */ /* 0x040fe20000041830 */
[----:B------:R-:W4:Y:S01]  /*1a50*/  LDSM.16.M88.4 R28, [R109+0x5400] ;  /* 0x005400006d1c783b */ /* 0x000f220000000200 */
[----:B------:R-:W-:Y:S04]  /*1a60*/  MUFU.TANH R94, R20 ;  /* 0x00000014005e7308 */ /* 0x000fe80000002400 */
[----:B-1----:R-:W-:Y:S06]  /*1a70*/  HMMA.16816.F32.BF16 R68, R76, R72, R68 ;  /* 0x000000484c44723c */ /* 0x002fec0000041844 */
[----:B--2---:R-:W-:Y:S01]  /*1a80*/  HMMA.16816.F32.BF16 R52, R60, R56, R52 ;  /* 0x000000383c34723c */ /* 0x004fe20000041834 */
[----:B------:R1:W-:Y:S01]  /*1a90*/  MUFU.TANH R57, R21 ;  /* 0x0000001500397308 */ /* 0x0003e20000002400 */
[----:B------:R-:W-:Y:S01]  /*1aa0*/  FMUL.FTZ R24, R24, UR8 ;  /* 0x0000000818187c20 */ /* 0x000fe20008410000 */
[----:B------:R-:W-:Y:S01]  /*1ab0*/  FMUL.FTZ R25, R25, UR8 ;  /* 0x0000000819197c20 */ /* 0x000fe20008410000 */
[----:B------:R-:W-:-:S02]  /*1ac0*/  FMUL.FTZ R26, R26, UR8 ;  /* 0x000000081a1a7c20 */ /* 0x000fc40008410000 */
[----:B------:R-:W-:Y:S01]  /*1ad0*/  HMMA.16816.F32.BF16 R64, R76, R74, R64 ;  /* 0x0000004a4c40723c */ /* 0x000fe20000041840 */
[----:B------:R-:W-:Y:S01]  /*1ae0*/  FMUL.FTZ R56, R22, UR8 ;  /* 0x0000000816387c20 */ /* 0x000fe20008410000 */
[----:B------:R-:W-:Y:S01]  /*1af0*/  LDSM.16.M88.4 R72, [R112+0x5800] ;  /* 0x005800007048783b */ /* 0x000fe20000000200 */
[----:B------:R-:W-:Y:S03]  /*1b00*/  MUFU.TANH R77, R24 ;  /* 0x00000018004d7308 */ /* 0x000fe60000002400 */
[----:B-----5:R-:W-:Y:S01]  /*1b10*/  HMMA.16816.F32.BF16 R32, R12, R42, R32 ;  /* 0x0000002a0c20723c */ /* 0x020fe20000041820 */
[----:B------:R-:W-:-:S04]  /*1b20*/  FMUL.FTZ R76, R23, UR8 ;  /* 0x00000008174c7c20 */ /* 0x000fc80008410000 */
[----:B------:R-:W-:Y:S01]  /*1b30*/  MUFU.TANH R56, R56 ;  /* 0x0000003800387308 */ /* 0x000fe20000002400 */
[----:B-1----:R-:W1:Y:S01]  /*1b40*/  LDSM.16.M88.4 R20, [R109+0x4c00] ;  /* 0x004c00006d14783b */ /* 0x002e620000000200 */
[----:B------:R-:W-:Y:S03]  /*1b50*/  HMMA.16816.F32.BF16 R36, R12, R40, R36 ;  /* 0x000000280c24723c */ /* 0x000fe60000041824 */
[----:B------:R-:W2:Y:S03]  /*1b60*/  LDSM.16.M88.4 R40, [R109+0x5800] ;  /* 0x005800006d28783b */ /* 0x000ea60000000200 */
[C---:B------:R-:W-:Y:S01]  /*1b70*/  HMMA.16816.F32.BF16 R48, R60.reuse, R58, R48 ;  /* 0x0000003a3c30723c */ /* 0x040fe20000041830 */
[----:B------:R-:W5:Y:S05]  /*1b80*/  MUFU.TANH R76, R76 ;  /* 0x0000004c004c7308 */ /* 0x000f6a0000002400 */
[----:B---3--:R-:W-:Y:S01]  /*1b90*/  HMMA.16816.F32.BF16 R68, R60, R80, R68 ;  /* 0x000000503c44723c */ /* 0x008fe20000041844 */
[----:B------:R-:W-:-:S05]  /*1ba0*/  FMUL.FTZ R58, R27, UR8 ;  /* 0x000000081b3a7c20 */ /* 0x000fca0008410000 */
[----:B----4-:R-:W-:Y:S01]  /*1bb0*/  HMMA.16816.F32.BF16 R52, R16, R44, R52 ;  /* 0x0000002c1034723c */ /* 0x010fe20000041834 */
[----:B------:R-:W3:Y:S05]  /*1bc0*/  MUFU.TANH R44, R25 ;  /* 0x00000019002c7308 */ /* 0x000eea0000002400 */
[----:B------:R-:W-:Y:S03]  /*1bd0*/  HMMA.16816.F32.BF16 R32, R4, R30, R32 ;  /* 0x0000001e0420723c */ /* 0x000fe60000041820 */
[----:B------:R4:W-:Y:S03]  /*1be0*/  MUFU.TANH R45, R26 ;  /* 0x0000001a002d7308 */ /* 0x0009e60000002400 */
[----:B------:R-:W-:Y:S05]  /*1bf0*/  HMMA.16816.F32.BF16 R64, R60, R82, R64 ;  /* 0x000000523c40723c */ /* 0x000fea0000041840 */
[----:B------:R-:W-:Y:S01]  /*1c00*/  MUFU.TANH R58, R58 ;  /* 0x0000003a003a7308 */ /* 0x000fe20000002400 */
[----:B------:R-:W-:Y:S06]  /*1c10*/  HMMA.16816.F32.BF16 R36, R4, R28, R36 ;  /* 0x0000001c0424723c */ /* 0x000fec0000041824 */
[----:B------:R-:W-:Y:S01]  /*1c20*/  HMMA.16816.F32.BF16 R48, R16, R46, R48 ;  /* 0x0000002e1030723c */ /* 0x000fe20000041830 */
[C---:B------:R-:W-:Y:S01]  /*1c30*/  IMAD.IADD R28, R90.reuse, 0x1, -R93 ;  /* 0x000000015a1c7824 */ /* 0x040fe200078e0a5d */
[----:B----4-:R-:W4:Y:S01]  /*1c40*/  LDSM.16.M88.4 R24, [R112+0x5c00] ;  /* 0x005c00007018783b */ /* 0x010f220000000200 */
[----:B------:R-:W-:-:S03]  /*1c50*/  IMAD.SHL.U32 R90, R90, 0x2, RZ ;  /* 0x000000025a5a7824 */ /* 0x000fc600078e00ff */
[----:B-1----:R-:W-:Y:S01]  /*1c60*/  HMMA.16816.F32.BF16 R68, R16, R20, R68 ;  /* 0x000000141044723c */ /* 0x002fe20000041844 */
[----:B------:R-:W-:Y:S01]  /*1c70*/  SHF.R.S32.HI R29, RZ, 0x1f, R28 ;  /* 0x0000001fff1d7819 */ /* 0x000fe2000001141c */
[----:B------:R-:W-:Y:S01]  /*1c80*/  FMUL.FTZ R34, R34, UR8 ;  /* 0x0000000822227c20 */ /* 0x000fe20008410000 */
[----:B------:R-:W-:Y:S02]  /*1c90*/  LOP3.LUT R90, R90, 0x6, RZ, 0xc0, !PT ;  /* 0x000000065a5a7812 */ /* 0x000fe400078ec0ff */
[----:B------:R-:W-:Y:S01]  /*1ca0*/  LEA.HI R126, R29, R28, RZ, 0x2 ;  /* 0x0000001c1d7e7211 */ /* 0x000fe200078f10ff */
[----:B------:R-:W-:Y:S01]  /*1cb0*/  HMMA.16816.F32.BF16 R52, R12, R72, R52 ;  /* 0x000000480c34723c */ /* 0x000fe20000041834 */
[----:B------:R-:W-:Y:S01]  /*1cc0*/  FMUL.FTZ R21, R32, UR8 ;  /* 0x0000000820157c20 */ /* 0x000fe20008410000 */
[----:B------:R-:W-:Y:S01]  /*1cd0*/  FMUL.FTZ R32, R33, UR8 ;  /* 0x0000000821207c20 */ /* 0x000fe20008410000 */
[----:B------:R-:W-:Y:S01]  /*1ce0*/  IMAD R33, R84, 0x10, R92 ;  /* 0x0000001054217824 */ /* 0x000fe200078e025c */
[----:B------:R-:W1:Y:S01]  /*1cf0*/  LDSM.16.M88.4 R28, [R109+0x5c00] ;  /* 0x005c00006d1c783b */ /* 0x000e620000000200 */
[----:B------:R-:W-:Y:S01]  /*1d00*/  SHF.R.S32.HI R126, RZ, 0x2, R126 ;  /* 0x00000002ff7e7819 */ /* 0x000fe2000001147e */
[----:B------:R-:W-:Y:S01]  /*1d10*/  HMMA.16816.F32.BF16 R64, R16, R22, R64 ;  /* 0x000000161040723c */ /* 0x000fe20000041840 */
[----:B------:R-:W-:Y:S01]  /*1d20*/  FMUL.FTZ R59, R37, UR8 ;  /* 0x00000008253b7c20 */ /* 0x000fe20008410000 */
[----:B------:R-:W-:Y:S01]  /*1d30*/  FMUL.FTZ R36, R36, UR8 ;  /* 0x0000000824247c20 */ /* 0x000fe20008410000 */
[----:B------:R-:W-:Y:S01]  /*1d40*/  IADD3 R33, R33, 0x1, R126 ;  /* 0x0000000121217810 */ /* 0x000fe20007ffe07e */
[----:B------:R-:W-:Y:S01]  /*1d50*/  MUFU.TANH R21, R21 ;  /* 0x0000001500157308 */ /* 0x000fe20000002400 */
[----:B------:R-:W-:Y:S01]  /*1d60*/  FMUL.FTZ R37, R38, UR8 ;  /* 0x0000000826257c20 */ /* 0x000fe20008410000 */
[----:B------:R-:W-:Y:S01]  /*1d70*/  HMMA.16816.F32.BF16 R48, R12, R74, R48 ;  /* 0x0000004a0c30723c */ /* 0x000fe20000041830 */
[----:B------:R-:W-:Y:S01]  /*1d80*/  IADD3 R22, R2, R33, -R119 ;  /* 0x0000002102167210 */ /* 0x000fe20007ffe877 */
[----:B------:R-:W-:-:S02]  /*1d90*/  IMAD R17, R85, 0x40, R90 ;  /* 0x0000004055117824 */ /* 0x000fc400078e025a */
[----:B------:R-:W-:Y:S01]  /*1da0*/  FMUL.FTZ R39, R39, UR8 ;  /* 0x0000000827277c20 */ /* 0x000fe20008410000 */
[----:B------:R-:W-:Y:S01]  /*1db0*/  FMUL.FTZ R18, R35, UR8 ;  /* 0x0000000823127c20 */ /* 0x000fe20008410000 */
[----:B------:R-:W-:-:S04]  /*1dc0*/  DEPBAR.LE SB0, 0x0 ;  /* 0x000080000000791a */ /* 0x000fc80000000000 */
[----:B------:R-:W-:Y:S01]  /*1dd0*/  IMAD.IADD R91, R22, 0x1, R91 ;  /* 0x00000001165b7824 */ /* 0x000fe200078e025b */
[----:B------:R-:W1:Y:S01]  /*1de0*/  MUFU.TANH R59, R59 ;  /* 0x0000003b003b7308 */ /* 0x000e620000002400 */
[C---:B------:R-:W-:Y:S01]  /*1df0*/  VIADD R19, R17.reuse, 0x1 ;  /* 0x0000000111137836 */ /* 0x040fe20000000000 */
[----:B--2---:R-:W-:Y:S01]  /*1e00*/  HMMA.16816.F32.BF16 R52, R4, R40, R52 ;  /* 0x000000280434723c */ /* 0x004fe20000041834 */
[----:B------:R-:W-:Y:S01]  /*1e10*/  VIADD R23, R17, 0x21 ;  /* 0x0000002111177836 */ /* 0x000fe20000000000 */
[C---:B------:R-:W-:Y:S02]  /*1e20*/  VIMNMX R100, R91.reuse, R2, PT ;  /* 0x000000025b647248 */ /* 0x040fe40003fe0100 */
[----:B------:R-:W-:Y:S01]  /*1e30*/  VIADDMNMX R99, R91, 0x8, R2, PT ;  /* 0x000000085b637846 */ /* 0x000fe20003800102 */
[----:B------:R-:W-:Y:S01]  /*1e40*/  VIADD R2, R17, 0x8 ;  /* 0x0000000811027836 */ /* 0x000fe20000000000 */
[C---:B----4-:R-:W-:Y:S01]  /*1e50*/  HMMA.16816.F32.BF16 R68, R12.reuse, R24, R68 ;  /* 0x000000180c44723c */ /* 0x050fe20000041844 */
[CC--:B------:R-:W-:Y:S01]  /*1e60*/  ISETP.GE.AND P4, PT, R19.reuse, R100.reuse, PT ;  /* 0x000000641300720c */ /* 0x0c0fe20003f86270 */
[----:B------:R-:W2:Y:S01]  /*1e70*/  MUFU.TANH R36, R36 ;  /* 0x0000002400247308 */ /* 0x000ea20000002400 */
[-C--:B------:R-:W-:Y:S01]  /*1e80*/  ISETP.GE.AND P0, PT, R19, R99.reuse, PT ;  /* 0x000000631300720c */ /* 0x080fe20003f06270 */
[C---:B------:R-:W-:Y:S01]  /*1e90*/  VIADD R19, R17.reuse, 0x9 ;  /* 0x0000000911137836 */ /* 0x040fe20000000000 */
[CC--:B------:R-:W-:Y:S01]  /*1ea0*/  ISETP.GE.AND P3, PT, R2.reuse, R100.reuse, PT ;  /* 0x000000640200720c */ /* 0x0c0fe20003f66270 */
[----:B------:R-:W-:Y:S01]  /*1eb0*/  HMMA.16816.F32.BF16 R64, R12, R26, R64 ;  /* 0x0000001a0c40723c */ /* 0x000fe20000041840 */
[-C--:B------:R-:W-:Y:S01]  /*1ec0*/  ISETP.GE.AND P6, PT, R2, R99.reuse, PT ;  /* 0x000000630200720c */ /* 0x080fe20003fc6270 */
[----:B------:R-:W-:Y:S01]  /*1ed0*/  VIADD R2, R17, 0x10 ;  /* 0x0000001011027836 */ /* 0x000fe20000000000 */
[----:B-----5:R-:W-:Y:S01]  /*1ee0*/  FSEL R76, R76, -INF , !P0 ;  /* 0xff8000004c4c7808 */ /* 0x020fe20004000000 */
[----:B------:R-:W4:Y:S01]  /*1ef0*/  MUFU.TANH R32, R32 ;  /* 0x0000002000207308 */ /* 0x000f220000002400 */
[-C--:B------:R-:W-:Y:S01]  /*1f00*/  ISETP.GE.AND P2, PT, R19, R100.reuse, PT ;  /* 0x000000641300720c */ /* 0x080fe20003f46270 */
[C---:B------:R-:W-:Y:S01]  /*1f10*/  HMMA.16816.F32.BF16 R48, R4.reuse, R42, R48 ;  /* 0x0000002a0430723c */ /* 0x040fe20000041830 */
[----:B------:R-:W-:Y:S01]  /*1f20*/  FSEL R14, R57, -INF , !P4 ;  /* 0xff800000390e7808 */ /* 0x000fe20006000000 */
[C---:B------:R-:W-:Y:S01]  /*1f30*/  VIADD R13, R17.reuse, 0x19 ;  /* 0x00000019110d7836 */ /* 0x040fe20000000000 */
[CC--:B------:R-:W-:Y:S01]  /*1f40*/  ISETP.GE.AND P1, PT, R2.reuse, R100.reuse, PT ;  /* 0x000000640200720c */ /* 0x0c0fe20003f26270 */
[C---:B------:R-:W-:Y:S01]  /*1f50*/  VIADD R15, R17.reuse, 0x29 ;  /* 0x00000029110f7836 */ /* 0x040fe20000000000 */
[-C--:B------:R-:W-:Y:S01]  /*1f60*/  ISETP.GE.AND P4, PT, R2, R99.reuse, PT ;  /* 0x000000630200720c */ /* 0x080fe20003f86270 */
[----:B------:R-:W-:Y:S01]  /*1f70*/  VIADD R2, R17, 0x11 ;  /* 0x0000001111027836 */ /* 0x000fe20000000000 */
[----:B------:R-:W-:Y:S01]  /*1f80*/  FSEL R22, R77, -INF , !P3 ;  /* 0xff8000004d167808 */ /* 0x000fe20005800000 */
[----:B------:R-:W-:Y:S01]  /*1f90*/  FMUL.FTZ R52, R52, UR8 ;  /* 0x0000000834347c20 */ /* 0x000fe20008410000 */
[----:B---3--:R-:W-:Y:S01]  /*1fa0*/  FSEL R44, R44, -INF , !P2 ;  /* 0xff8000002c2c7808 */ /* 0x008fe20005000000 */
[----:B------:R-:W-:Y:S01]  /*1fb0*/  FMUL.FTZ R53, R53, UR8 ;  /* 0x0000000835357c20 */ /* 0x000fe20008410000 */
[CC--:B------:R-:W-:Y:S01]  /*1fc0*/  ISETP.GE.AND P0, PT, R2.reuse, R100.reuse, PT ;  /* 0x000000640200720c */ /* 0x0c0fe20003f06270 */
[C---:B-1----:R-:W-:Y:S01]  /*1fd0*/  HMMA.16816.F32.BF16 R68, R4.reuse, R28, R68 ;  /* 0x0000001c0444723c */ /* 0x042fe20000041844 */
[----:B------:R-:W-:Y:S01]  /*1fe0*/  ISETP.GE.AND P3, PT, R2, R99, PT ;  /* 0x000000630200720c */ /* 0x000fe20003f66270 */
[----:B------:R-:W-:Y:S01]  /*1ff0*/  VIADD R2, R17, 0x18 ;  /* 0x0000001811027836 */ /* 0x000fe20000000000 */
[----:B------:R-:W-:Y:S01]  /*2000*/  FSEL R24, R59, -INF , !P0 ;  /* 0xff8000003b187808 */ /* 0x000fe20004000000 */
[----:B------:R-:W1:Y:S01]  /*2010*/  MUFU.TANH R102, R52 ;  /* 0x0000003400667308 */ /* 0x000e620000002400 */
[-C--:B------:R-:W-:Y:S01]  /*2020*/  ISETP.GE.AND P0, PT, R17, R100.reuse, PT ;  /* 0x000000641100720c */ /* 0x080fe20003f06270 */
[----:B------:R-:W-:Y:S01]  /*2030*/  HMMA.16816.F32.BF16 R64, R4, R30, R64 ;  /* 0x0000001e0440723c */ /* 0x000fe20000041840 */
[----:B------:R-:W-:Y:S01]  /*2040*/  FSEL R12, R45, -INF , !P6 ;  /* 0xff8000002d0c7808 */ /* 0x000fe20007000000 */
[----:B------:R-:W-:Y:S01]  /*2050*/  FMUL.FTZ R54, R54, UR8 ;  /* 0x0000000836367c20 */ /* 0x000fe20008410000 */
[----:B------:R-:W-:Y:S01]  /*2060*/  FSEL R28, R94, -INF , !P0 ;  /* 0xff8000005e1c7808 */ /* 0x000fe20004000000 */
[----:B------:R-:W-:Y:S01]  /*2070*/  FMUL.FTZ R55, R55, UR8 ;  /* 0x0000000837377c20 */ /* 0x000fe20008410000 */
[----:B------:R-:W-:Y:S01]  /*2080*/  ISETP.GE.AND P6, PT, R2, R100, PT ;  /* 0x000000640200720c */ /* 0x000fe20003fc6270 */
[----:B------:R-:W-:Y:S01]  /*2090*/  FMUL.FTZ R48, R48, UR8 ;  /* 0x0000000830307c20 */ /* 0x000fe20008410000 */
[----:B------:R-:W-:Y:S01]  /*20a0*/  FMNMX.FTZ R25, R28, R14, !PT ;  /* 0x0000000e1c197209 */ /* 0x000fe20007810000 */
[----:B------:R-:W3:Y:S01]  /*20b0*/  MUFU.TANH R144, R53 ;  /* 0x0000003500907308 */ /* 0x000ee20000002400 */
[----:B--2---:R-:W-:Y:S01]  /*20c0*/  FSEL R36, R36, -INF , !P1 ;  /* 0xff80000024247808 */ /* 0x004fe20004800000 */
[----:B------:R-:W-:Y:S01]  /*20d0*/  FMUL.FTZ R49, R49, UR8 ;  /* 0x0000000831317c20 */ /* 0x000fe20008410000 */
[----:B------:R-:W-:Y:S01]  /*20e0*/  FMNMX.FTZ R25, R22, R25, !PT ;  /* 0x0000001916197209 */ /* 0x000fe20007810000 */
[----:B------:R-:W-:Y:S01]  /*20f0*/  VIADD R4, R17, 0x20 ;  /* 0x0000002011047836 */ /* 0x000fe20000000000 */
[----:B------:R-:W-:Y:S01]  /*2100*/  ISETP.GE.AND P5, PT, R19, R99, PT ;  /* 0x000000631300720c */ /* 0x000fe20003fa6270 */
[----:B------:R-:W-:Y:S01]  /*2110*/  VIADD R19, R17, 0x28 ;  /* 0x0000002811137836 */ /* 0x000fe20000000000 */
[----:B------:R-:W-:Y:S01]  /*2120*/  FMNMX.FTZ R25, R44, R25, !PT ;  /* 0x000000192c197209 */ /* 0x000fe20007810000 */
[----:B------:R-:W-:Y:S01]  /*2130*/  MUFU.TANH R140, R49 ;  /* 0x00000031008c7308 */ /* 0x000fe20000002400 */
[----:B------:R-:W-:Y:S01]  /*2140*/  FSEL R30, R21, -INF , !P6 ;  /* 0xff800000151e7808 */ /* 0x000fe20007000000 */
[----:B------:R-:W-:Y:S01]  /*2150*/  FMUL.FTZ R68, R68, UR8 ;  /* 0x0000000844447c20 */ /* 0x000fe20008410000 */
[----:B------:R-:W-:Y:S01]  /*2160*/  ISETP.GE.AND P2, PT, R2, R99, PT ;  /* 0x000000630200720c */ /* 0x000fe20003f46270 */
[----:B------:R-:W-:Y:S01]  /*2170*/  FMUL.FTZ R69, R69, UR8 ;  /* 0x0000000845457c20 */ /* 0x000fe20008410000 */
[----:B------:R-:W-:Y:S01]  /*2180*/  FMNMX.FTZ R21, R36, R25, !PT ;  /* 0x0000001924157209 */ /* 0x000fe20007810000 */
[----:B------:R-:W-:Y:S01]  /*2190*/  VIADD R7, R17, 0x31 ;  /* 0x0000003111077836 */ /* 0x000fe20000000000 */
[----:B------:R-:W-:Y:S01]  /*21a0*/  FSEL R58, R58, -INF , !P5 ;  /* 0xff8000003a3a7808 */ /* 0x000fe20006800000 */
[----:B------:R-:W2:Y:S01]  /*21b0*/  MUFU.TANH R2, R48 ;  /* 0x0000003000027308 */ /* 0x000ea20000002400 */
[-C--:B------:R-:W-:Y:S01]  /*21c0*/  ISETP.GE.AND P5, PT, R13, R100.reuse, PT ;  /* 0x000000640d00720c */ /* 0x080fe20003fa6270 */
[----:B------:R-:W-:Y:S01]  /*21d0*/  FMUL.FTZ R64, R64, UR8 ;  /* 0x0000000840407c20 */ /* 0x000fe20008410000 */
[----:B------:R-:W-:Y:S01]  /*21e0*/  FMNMX.FTZ R21, R24, R21, !PT ;  /* 0x0000001518157209 */ /* 0x000fe20007810000 */
[----:B------:R-:W-:Y:S01]  /*21f0*/  FMUL.FTZ R65, R65, UR8 ;  /* 0x0000000841417c20 */ /* 0x000fe20008410000 */
[-C--:B------:R-:W-:Y:S01]  /*2200*/  ISETP.GE.AND P6, PT, R4, R100.reuse, PT ;  /* 0x000000640400720c */ /* 0x080fe20003fc6270 */
[----:B------:R-:W-:Y:S01]  /*2210*/  FMUL.FTZ R51, R51, UR8 ;  /* 0x0000000833337c20 */ /* 0x000fe20008410000 */
[----:B----4-:R-:W-:Y:S01]  /*2220*/  FSEL R26, R32, -INF , !P5 ;  /* 0xff800000201a7808 */ /* 0x010fe20006800000 */
[----:B------:R-:W4:Y:S01]  /*2230*/  MUFU.TANH R106, R68 ;  /* 0x00000044006a7308 */ /* 0x000f220000002400 */
[----:B------:R-:W-:Y:S01]  /*2240*/  FMNMX.FTZ R21, R30, R21, !PT ;  /* 0x000000151e157209 */ /* 0x000fe20007810000 */
[----:B------:R-:W-:Y:S01]  /*2250*/  VIADD R5, R17, 0x38 ;  /* 0x0000003811057836 */ /* 0x000fe20000000000 */
[-C--:B------:R-:W-:Y:S01]  /*2260*/  ISETP.GE.AND P5, PT, R23, R100.reuse, PT ;  /* 0x000000641700720c */ /* 0x080fe20003fa6270 */
[----:B------:R-:W-:Y:S01]  /*2270*/  FMUL.FTZ R50, R50, UR8 ;  /* 0x0000000832327c20 */ /* 0x000fe20008410000 */
[----:B-1----:R-:W-:Y:S01]  /*2280*/  FSEL R102, R102, -INF , !P6 ;  /* 0xff80000066667808 */ /* 0x002fe20007000000 */
[----:B------:R-:W-:Y:S01]  /*2290*/  FMUL.FTZ R70, R70, UR8 ;  /* 0x0000000846467c20 */ /* 0x000fe20008410000 */
[----:B------:R-:W-:Y:S01]  /*22a0*/  FMNMX.FTZ R21, R26, R21, !PT ;  /* 0x000000151a157209 */ /* 0x000fe20007810000 */
[----:B------:R-:W1:Y:S01]  /*22b0*/  MUFU.TANH R105, R69 ;  /* 0x0000004500697308 */ /* 0x000e620000002400 */
[----:B------:R-:W-:Y:S01]  /*22c0*/  ISETP.GE.AND P1, PT, R13, R99, PT ;  /* 0x000000630d00720c */ /* 0x000fe20003f26270 */
[----:B------:R-:W-:Y:S01]  /*22d0*/  VIADD R13, R17, 0x30 ;  /* 0x00000030110d7836 */ /* 0x000fe20000000000 */
[----:B------:R-:W-:Y:S01]  /*22e0*/  ISETP.GE.AND P6, PT, R19, R100, PT ;  /* 0x000000641300720c */ /* 0x000fe20003fc6270 */
[----:B------:R-:W-:Y:S01]  /*22f0*/  FMUL.FTZ R71, R71, UR8 ;  /* 0x0000000847477c20 */ /* 0x000fe20008410000 */
[----:B---3--:R-:W-:-:S02]  /*2300*/  FSEL R144, R144, -INF , !P5 ;  /* 0xff80000090907808 */ /* 0x008fc40006800000 */
[----:B------:R-:W-:Y:S01]  /*2310*/  FMNMX.FTZ R21, R102, R21, !PT ;  /* 0x0000001566157209 */ /* 0x000fe20007810000 */
[----:B------:R-:W3:Y:S01]  /*2320*/  MUFU.TANH R104, R64 ;  /* 0x0000004000687308 */ /* 0x000ee20000002400 */
[----:B--2---:R-:W-:Y:S02]  /*2330*/  FSEL R94, R2, -INF , !P6 ;  /* 0xff800000025e7808 */ /* 0x004fe40007000000 */
[-C--:B------:R-:W-:Y:S02]  /*2340*/  ISETP.GE.AND P6, PT, R13, R100.reuse, PT ;  /* 0x000000640d00720c */ /* 0x080fe40003fc6270 */
[----:B------:R-:W-:Y:S02]  /*2350*/  ISETP.GE.AND P5, PT, R15, R100, PT ;  /* 0x000000640f00720c */ /* 0x000fe40003fa6270 */
[----:B------:R-:W-:Y:S01]  /*2360*/  FMNMX.FTZ R21, R144, R21, !PT ;  /* 0x0000001590157209 */ /* 0x000fe20007810000 */
[----:B------:R-:W2:Y:S01]  /*2370*/  MUFU.TANH R37, R37 ;  /* 0x0000002500257308 */ /* 0x000ea20000002400 */
[----:B----4-:R-:W-:-:S02]  /*2380*/  FSEL R106, R106, -INF , !P6 ;  /* 0xff8000006a6a7808 */ /* 0x010fc40007000000 */
[----:B------:R-:W-:Y:S02]  /*2390*/  FSEL R140, R140, -INF , !P5 ;  /* 0xff8000008c8c7808 */ /* 0x000fe40006800000 */
[C---:B------:R-:W-:Y:S01]  /*23a0*/  ISETP.GE.AND P6, PT, R17.reuse, R99, PT ;  /* 0x000000631100720c */ /* 0x040fe20003fc6270 */
[----:B------:R-:W-:Y:S01]  /*23b0*/  VIADD R17, R17, 0x39 ;  /* 0x0000003911117836 */ /* 0x000fe20000000000 */
[----:B------:R-:W-:Y:S01]  /*23c0*/  FMNMX.FTZ R21, R94, R21, !PT ;  /* 0x000000155e157209 */ /* 0x000fe20007810000 */
[----:B------:R-:W4:Y:S01]  /*23d0*/  MUFU.TANH R103, R65 ;  /* 0x0000004100677308 */ /* 0x000f220000002400 */
[----:B------:R-:W-:Y:S02]  /*23e0*/  ISETP.GE.AND P5, PT, R7, R100, PT ;  /* 0x000000640700720c */ /* 0x000fe40003fa6270 */
[----:B------:R-:W-:Y:S02]  /*23f0*/  FSEL R56, R56, -INF , !P6 ;  /* 0xff80000038387808 */ /* 0x000fe40007000000 */
[----:B------:R-:W-:-:S02]  /*2400*/  FMNMX.FTZ R25, R140, R21, !PT ;  /* 0x000000158c197209 */ /* 0x000fc40007810000 */
[----:B------:R-:W-:Y:S01]  /*2410*/  ISETP.GE.AND P0, PT, R98, 0x2, PT ;  /* 0x000000026200780c */ /* 0x000fe20003f06270 */
[----:B------:R-:W5:Y:S01]  /*2420*/  MUFU.TANH R20, R39 ;  /* 0x0000002700147308 */ /* 0x000f620000002400 */
[----:B-1----:R-:W-:Y:S02]  /*2430*/  FSEL R105, R105, -INF , !P5 ;  /* 0xff80000069697808 */ /* 0x002fe40006800000 */
[----:B------:R-:W-:Y:S02]  /*2440*/  ISETP.GE.AND P6, PT, R5, R100, PT ;  /* 0x000000640500720c */ /* 0x000fe40003fc6270 */
[----:B------:R-:W-:Y:S02]  /*2450*/  FMNMX.FTZ R21, R56, R76, !PT ;  /* 0x0000004c38157209 */ /* 0x000fe40007810000 */
[----:B------:R-:W-:Y:S01]  /*2460*/  FMNMX.FTZ R2, R106, R25, !PT ;  /* 0x000000196a027209 */ /* 0x000fe20007810000 */
[----:B------:R1:W1:Y:S01]  /*2470*/  MUFU.TANH R16, R34 ;  /* 0x0000002200107308 */ /* 0x0002620000002400 */
[----:B------:R-:W-:-:S02]  /*2480*/  ISETP.GE.AND P5, PT, R17, R100, PT ;  /* 0x000000641100720c */ /* 0x000fc40003fa6270 */
[----:B---3--:R-:W-:Y:S02]  /*2490*/  FSEL R104, R104, -INF , !P6 ;  /* 0xff80000068687808 */ /* 0x008fe40007000000 */
[----:B------:R-:W-:Y:S02]  /*24a0*/  FMNMX.FTZ R21, R12, R21, !PT ;  /* 0x000000150c157209 */ /* 0x000fe40007810000 */
[----:B------:R-:W-:Y:S01]  /*24b0*/  FMNMX.FTZ R25, R105, R2, !PT ;  /* 0x0000000269197209 */ /* 0x000fe20007810000 */
[----:B------:R-:W3:Y:S01]  /*24c0*/  MUFU.TANH R18, R18 ;  /* 0x0000001200127308 */ /* 0x000ee20000002400 */
[----:B--2---:R-:W-:Y:S02]  /*24d0*/  FSEL R6, R37, -INF , !P4 ;  /* 0xff80000025067808 */ /* 0x004fe40006000000 */
[----:B----4-:R-:W-:Y:S02]  /*24e0*/  FSEL R103, R103, -INF , !P5 ;  /* 0xff80000067677808 */ /* 0x010fe40006800000 */
[----:B------:R-:W-:-:S02]  /*24f0*/  FMNMX.FTZ R21, R58, R21, !PT ;  /* 0x000000153a157209 */ /* 0x000fc40007810000 */
[----:B------:R-:W-:Y:S01]  /*2500*/  FMNMX.FTZ R2, R104, R25, !PT ;  /* 0x0000001968027209 */ /* 0x000fe20007810000 */
[----:B------:R2:W4:Y:S01]  /*2510*/  MUFU.TANH R142, R54 ;  /* 0x00000036008e7308 */ /* 0x0005220000002400 */
[----:B-----5:R-:W-:Y:S02]  /*2520*/  FSEL R20, R20, -INF , !P3 ;  /* 0xff80000014147808 */ /* 0x020fe40005800000 */
[----:B------:R-:W-:Y:S02]  /*2530*/  FMNMX.FTZ R25, R6, R21, !PT ;  /* 0x0000001506197209 */ /* 0x000fe40007810000 */
[----:B------:R-:W-:-:S03]  /*2540*/  FMNMX.FTZ R2, R103, R2, !PT ;  /* 0x0000000267027209 */ /* 0x000fc60007810000 */
[----:B------:R2:W1:Y:S08]  /*2550*/  MUFU.TANH R138, R55 ;  /* 0x00000037008a7308 */ /* 0x0004700000002400 */
[----:B------:R2:W1:Y:S08]  /*2560*/  MUFU.TANH R92, R50 ;  /* 0x00000032005c7308 */ /* 0x0004700000002400 */
[----:B------:R-:W1:Y:S08]  /*2570*/  MUFU.TANH R51, R51 ;  /* 0x0000003300337308 */ /* 0x000e700000002400 */
[----:B------:R2:W1:Y:S01]  /*2580*/  MUFU.TANH R35, R70 ;  /* 0x0000004600237308 */ /* 0x0004620000002400 */
[----:B------:R-:W-:Y:S06]  /*2590*/  BAR.SYNC.DEFER_BLOCKING 0x0 ;  /* 0x0000000000007b1d */ /* 0x000fec0000010000 */
[----:B---34-:R-:W-:Y:S05]  /*25a0*/  @!P0 BRA `(.L_x_906) ;  /* 0x0000000000548947 */ /* 0x018fea0003800000 */
        /* <DEDUP_REMOVED lines=21> */
.L_x_906:
[----:B-1----:R-:W-:Y:S01]  /*2700*/  FSEL R16, R16, -INF , !P2 ;  /* 0xff80000010107808 */ /* 0x002fe20005000000 */
[----:B------:R-:W-:Y:S01]  /*2710*/  FMUL.FTZ R33, R66, UR8 ;  /* 0x0000000842217c20 */ /* 0x000fe20008410000 */
[----:B------:R-:W-:Y:S01]  /*2720*/  FMNMX.FTZ R25, R20, R25, !PT ;  /* 0x0000001914197209 */ /* 0x000fe20007810000 */
[----:B------:R-:W1:Y:S01]  /*2730*/  MUFU.TANH R34, R71 ;  /* 0x0000004700227308 */ /* 0x000e620000002400 */
[----:B------:R-:W-:Y:S01]  /*2740*/  ISETP.GE.AND P2, PT, R4, R99, PT ;  /* 0x000000630400720c */ /* 0x000fe20003f46270 */
[----:B------:R-:W-:Y:S01]  /*2750*/  FMUL.FTZ R32, R67, UR8 ;  /* 0x0000000843207c20 */ /* 0x000fe20008410000 */
[----:B------:R-:W-:Y:S01]  /*2760*/  FSEL R4, R18, -INF , !P1 ;  /* 0xff80000012047808 */ /* 0x000fe20004800000 */
[----:B------:R-:W4:Y:S01]  /*2770*/  SHFL.BFLY PT, R21, R2, 0x2, 0x1f ;  /* 0x0c401f0002157f89 */ /* 0x000f2200000e0000 */
[----:B------:R-:W-:Y:S01]  /*2780*/  FMNMX.FTZ R25, R16, R25, !PT ;  /* 0x0000001910197209 */ /* 0x000fe20007810000 */
[----:B------:R-:W-:Y:S01]  /*2790*/  ULDC UR6, c[0x0][0x2ec] ;  /* 0x0000bb0000067ab9 */ /* 0x000fe20000000800 */
[----:B------:R-:W-:Y:S01]  /*27a0*/  ISETP.GE.AND P1, PT, R23, R99, PT ;  /* 0x000000631700720c */ /* 0x000fe20003f26270 */
[----:B------:R-:W5:Y:S01]  /*27b0*/  MUFU.TANH R33, R33 ;  /* 0x0000002100217308 */ /* 0x000f620000002400 */
[----:B------:R-:W-:-:S02]  /*27c0*/  FSEL R142, R142, -INF , !P2 ;  /* 0xff8000008e8e7808 */ /* 0x000fc40005000000 */
[----:B------:R-:W-:Y:S02]  /*27d0*/  FMNMX.FTZ R25, R4, R25, !PT ;  /* 0x0000001904197209 */ /* 0x000fe40007810000 */
[----:B------:R-:W-:Y:S02]  /*27e0*/  ISETP.GE.AND P2, PT, R19, R99, PT ;  /* 0x000000631300720c */ /* 0x000fe40003f46270 */
[----:B------:R-:W-:Y:S01]  /*27f0*/  FSEL R138, R138, -INF , !P1 ;  /* 0xff8000008a8a7808 */ /* 0x000fe20004800000 */
[----:B------:R-:W2:Y:S01]  /*2800*/  MUFU.TANH R32, R32 ;  /* 0x0000002000207308 */ /* 0x000ea20000002400 */
        /* <DEDUP_REMOVED lines=10> */
[-C--:B------:R-:W-:Y:S02]  /*28b0*/  ISETP.GE.AND P2, PT, R5, R99.reuse, PT ;  /* 0x000000630500720c */ /* 0x080fe40003f46270 */
[----:B-1----:R-:W-:Y:S02]  /*28c0*/  FSEL R34, R34, -INF , !P1 ;  /* 0xff80000022227808 */ /* 0x002fe40004800000 */
[----:B------:R-:W-:Y:S02]  /*28d0*/  FMNMX.FTZ R5, R35, R0, !PT ;  /* 0x0000000023057209 */ /* 0x000fe40007810000 */
[----:B------:R-:W-:Y:S02]  /*28e0*/  ISETP.GE.AND P1, PT, R17, R99, PT ;  /* 0x000000631100720c */ /* 0x000fe40003f26270 */
[----:B-----5:R-:W-:-:S02]  /*28f0*/  FSEL R33, R33, -INF , !P2 ;  /* 0xff80000021217808 */ /* 0x020fc40005000000 */
[----:B------:R-:W-:Y:S02]  /*2900*/  FMNMX.FTZ R0, R34, R5, !PT ;  /* 0x0000000522007209 */ /* 0x000fe40007810000 */
[----:B--2---:R-:W-:Y:S02]  /*2910*/  FSEL R32, R32, -INF , !P1 ;  /* 0xff80000020207808 */ /* 0x004fe40004800000 */
[----:B------:R-:W-:Y:S02]  /*2920*/  FMNMX.FTZ R5, R33, R0, !PT ;  /* 0x0000000021057209 */ /* 0x000fe40007810000 */
[----:B----4-:R-:W-:Y:S02]  /*2930*/  FMNMX.FTZ R21, R2, R21, !PT ;  /* 0x0000001502157209 */ /* 0x010fe40007810000 */
[----:B------:R-:W-:Y:S02]  /*2940*/  FMNMX.FTZ R18, R32, R5, !PT ;  /* 0x0000000520127209 */ /* 0x000fe40007810000 */
[----:B------:R-:W-:Y:S01]  /*2950*/  LEA R7, R88, R87, 0x5 ;  /* 0x0000005758077211 */ /* 0x000fe200078e28ff */
[----:B------:R-:W1:Y:S03]  /*2960*/  SHFL.BFLY PT, R2, R21, 0x1, 0x1f ;  /* 0x0c201f0015027f89 */ /* 0x000e6600000e0000 */
[----:B------:R-:W-:Y:S01]  /*2970*/  IADD3 R110, R86, R7, RZ ;  /* 0x00000007566e7210 */ /* 0x000fe20007ffe0ff */
[----:B------:R-:W2:Y:S03]  /*2980*/  SHFL.BFLY PT, R5, R18, 0x2, 0x1f ;  /* 0x0c401f0012057f89 */ /* 0x000ea600000e0000 */
[----:B------:R-:W-:-:S04]  /*2990*/  LEA R110, R110, UR4, 0x1 ;  /* 0x000000046e6e7c11 */ /* 0x000fc8000f8e08ff */
[----:B------:R-:W-:Y:S01]  /*29a0*/  LEA R108, R3, R110, 0x1 ;  /* 0x0000006e036c7211 */ /* 0x000fe200078e08ff */
[----:B------:R-:W-:Y:S04]  /*29b0*/  LDSM.16.MT88.4 R60, [R110+0x7000] ;  /* 0x007000006e3c783b */ /* 0x000fe80000004200 */
[----:B---3--:R-:W-:Y:S04]  /*29c0*/  LDSM.16.MT88.4 R40, [R110+0x8000] ;  /* 0x008000006e28783b */ /* 0x008fe80000004200 */
        /* <DEDUP_REMOVED lines=25> */
[----:B------:R-:W-:Y:S01]  /*2b60*/  FFMA.FTZ R103, R103, UR6, -R127 ;  /* 0x0000000667677c23 */ /* 0x000fe2000801087f */
[----:B-1----:R-:W-:-:S04]  /*2b70*/  FMNMX.FTZ R0, R5, R0, !PT ;  /* 0x0000000005007209 */ /* 0x002fc80007810000 */
[C---:B------:R-:W-:Y:S01]  /*2b80*/  FSETP.NEU.FTZ.AND P1, PT, R0.reuse, -INF , PT ;  /* 0xff8000000000780b */ /* 0x040fe20003f3d000 */
[----:B------:R-:W-:Y:S01]  /*2b90*/  FMUL.FTZ R5, R0, UR6 ;  /* 0x0000000600057c20 */ /* 0x000fe20008410000 */
[----:B------:R-:W-:Y:S04]  /*2ba0*/  MUFU.EX2 R90, R90 ;  /* 0x0000005a005a7308 */ /* 0x000fe80000000800 */
[----:B------:R-:W-:Y:S02]  /*2bb0*/  FSEL R87, R5, RZ, P1 ;  /* 0x000000ff05577208 */ /* 0x000fe40000800000 */
[----:B--2---:R-:W-:Y:S02]  /*2bc0*/  F2FP.BF16.F32.PACK_AB R48, R107, R130 ;  /* 0x000000826b30723e */ /* 0x004fe400000010ff */
[----:B------:R-:W1:Y:S01]  /*2bd0*/  MUFU.EX2 R89, R89 ;  /* 0x0000005900597308 */ /* 0x000e620000000800 */
[--C-:B------:R-:W-:Y:S01]  /*2be0*/  FFMA.FTZ R134, R56, UR6, -R87.reuse ;  /* 0x0000000638867c23 */ /* 0x100fe20008010857 */
[--C-:B------:R-:W-:Y:S01]  /*2bf0*/  FFMA.FTZ R131, R76, UR6, -R87.reuse ;  /* 0x000000064c837c23 */ /* 0x100fe20008010857 */
[--C-:B------:R-:W-:Y:S01]  /*2c00*/  FFMA.FTZ R86, R12, UR6, -R87.reuse ;  /* 0x000000060c567c23 */ /* 0x100fe20008010857 */
[--C-:B------:R-:W-:Y:S01]  /*2c10*/  FFMA.FTZ R31, R58, UR6, -R87.reuse ;  /* 0x000000063a1f7c23 */ /* 0x100fe20008010857 */
[----:B------:R-:W-:Y:S01]  /*2c20*/  LDSM.16.MT88.4 R12, [R110+0x7400] ;  /* 0x007400006e0c783b */ /* 0x000fe20000004200 */
        /* <DEDUP_REMOVED lines=11> */
[----:B-1----:R-:W-:Y:S01]  /*2ce0*/  F2FP.BF16.F32.PACK_AB R50, R89, R90 ;  /* 0x0000005a5932723e */ /* 0x002fe200000010ff */
[--C-:B------:R-:W-:Y:S01]  /*2cf0*/  FFMA.FTZ R138, R138, UR6, -R87.reuse ;  /* 0x000000068a8a7c23 */ /* 0x100fe20008010857 */
[----:B------:R-:W1:Y:S01]  /*2d00*/  LDSM.16.MT88.4 R20, [R108+0x6400] ;  /* 0x006400006c14783b */ /* 0x000e620000004200 */
[--C-:B------:R-:W-:Y:S01]  /*2d10*/  FFMA.FTZ R35, R35, UR6, -R87.reuse ;  /* 0x0000000623237c23 */ /* 0x100fe20008010857 */
[--C-:B------:R-:W-:Y:S01]  /*2d20*/  FFMA.FTZ R34, R34, UR6, -R87.reuse ;  /* 0x0000000622227c23 */ /* 0x100fe20008010857 */
[----:B------:R-:W-:Y:S01]  /*2d30*/  FFMA.FTZ R33, R33, UR6, -R87 ;  /* 0x0000000621217c23 */ /* 0x000fe20008010857 */
[----:B------:R-:W-:Y:S01]  /*2d40*/  FADD.FTZ R107, R130, R107 ;  /* 0x0000006b826b7221 */ /* 0x000fe20000010000 */
[----:B------:R-:W-:Y:S08]  /*2d50*/  MUFU.EX2 R86, R86 ;  /* 0x0000005600567308 */ /* 0x000ff00000000800 */
[----:B------:R-:W5:Y:S01]  /*2d60*/  MUFU.EX2 R31, R31 ;  /* 0x0000001f001f7308 */ /* 0x000f620000000800 */
[----:B----4-:R-:W-:Y:S01]  /*2d70*/  F2FP.BF16.F32.PACK_AB R49, R131, R134 ;  /* 0x000000868331723e */ /* 0x010fe200000010ff */
[----:B------:R-:W-:-:S06]  /*2d80*/  FADD.FTZ R131, R134, R131 ;  /* 0x0000008386837221 */ /* 0x000fcc0000010000 */
[----:B------:R-:W-:Y:S08]  /*2d90*/  MUFU.EX2 R29, R29 ;  /* 0x0000001d001d7308 */ /* 0x000ff00000000800 */
[----:B------:R-:W4:Y:S01]  /*2da0*/  MUFU.EX2 R28, R28 ;  /* 0x0000001c001c7308 */ /* 0x000f220000000800 */
[----:B-----5:R-:W-:Y:S01]  /*2db0*/  F2FP.BF16.F32.PACK_AB R51, R31, R86 ;  /* 0x000000561f33723e */ /* 0x020fe200000010ff */
[----:B------:R-:W-:-:S04]  /*2dc0*/  FADD.FTZ R86, R86, R131 ;  /* 0x0000008356567221 */ /* 0x000fc80000010000 */
[----:B------:R-:W-:Y:S02]  /*2dd0*/  FADD.FTZ R31, R31, R86 ;  /* 0x000000561f1f7221 */ /* 0x000fe40000010000 */
[C---:B------:R-:W-:Y:S01]  /*2de0*/  HMMA.16816.F32.BF16 R64, R48.reuse, R60, RZ ;  /* 0x0000003c3040723c */ /* 0x040fe200000418ff */
[----:B------:R-:W-:Y:S05]  /*2df0*/  MUFU.EX2 R25, R25 ;  /* 0x0000001900197308 */ /* 0x000fea0000000800 */
[----:B------:R-:W-:Y:S03]  /*2e00*/  HMMA.16816.F32.BF16 R60, R48, R62, RZ ;  /* 0x0000003e303c723c */ /* 0x000fe600000418ff */
[----:B------:R-:W5:Y:S01]  /*2e10*/  MUFU.EX2 R24, R24 ;  /* 0x0000001800187308 */ /* 0x000f620000000800 */
[----:B----4-:R-:W-:-:S02]  /*2e20*/  F2FP.BF16.F32.PACK_AB R4, R28, R29 ;  /* 0x0000001d1c04723e */ /* 0x010fc400000010ff */
[C---:B------:R-:W-:Y:S05]  /*2e30*/  HMMA.16816.F32.BF16 R36, R48.reuse, R40, RZ ;  /* 0x000000283024723c */ /* 0x040fea00000418ff */
[----:B------:R-:W-:Y:S01]  /*2e40*/  MUFU.EX2 R30, R30 ;  /* 0x0000001e001e7308 */ /* 0x000fe20000000800 */
[C---:B------:R-:W-:Y:S06]  /*2e50*/  HMMA.16816.F32.BF16 R40, R48.reuse, R42, RZ ;  /* 0x0000002a3028723c */ /* 0x040fec00000418ff */
[----:B--2---:R-:W-:Y:S01]  /*2e60*/  HMMA.16816.F32.BF16 R80, R48, R76, RZ ;  /* 0x0000004c3050723c */ /* 0x004fe200000418ff */
[----:B------:R-:W2:Y:S01]  /*2e70*/  MUFU.EX2 R27, R27 ;  /* 0x0000001b001b7308 */ /* 0x000ea20000000800 */
[----:B-----5:R-:W-:-:S04]  /*2e80*/  F2FP.BF16.F32.PACK_AB R6, R24, R25 ;  /* 0x000000191806723e */ /* 0x020fc800000010ff */
[C---:B------:R-:W-:Y:S03]  /*2e90*/  HMMA.16816.F32.BF16 R72, R48.reuse, R68, RZ ;  /* 0x000000443048723c */ /* 0x040fe600000418ff */
[----:B------:R-:W-:Y:S03]  /*2ea0*/  MUFU.EX2 R26, R26 ;  /* 0x0000001a001a7308 */ /* 0x000fe60000000800 */
[C---:B------:R-:W-:Y:S05]  /*2eb0*/  HMMA.16816.F32.BF16 R56, R48.reuse, R52, RZ ;  /* 0x000000343038723c */ /* 0x040fea00000418ff */
[----:B------:R-:W4:Y:S01]  /*2ec0*/  MUFU.EX2 R3, R3 ;  /* 0x0000000300037308 */ /* 0x000f220000000800 */
[----:B--2---:R-:W-:Y:S01]  /*2ed0*/  F2FP.BF16.F32.PACK_AB R5, R27, R30 ;  /* 0x0000001e1b05723e */ /* 0x004fe200000010ff */
[----:B------:R-:W-:Y:S01]  /*2ee0*/  HMMA.16816.F32.BF16 R76, R48, R78, RZ ;  /* 0x0000004e304c723c */ /* 0x000fe200000418ff */
[----:B------:R-:W-:-:S04]  /*2ef0*/  FADD.FTZ R30, R30, R31 ;  /* 0x0000001f1e1e7221 */ /* 0x000fc80000010000 */
[----:B------:R-:W-:Y:S01]  /*2f00*/  FADD.FTZ R27, R27, R30 ;  /* 0x0000001e1b1b7221 */ /* 0x000fe20000010000 */
[C---:B------:R-:W-:Y:S01]  /*2f10*/  HMMA.16816.F32.BF16 R68, R48.reuse, R70, RZ ;  /* 0x000000463044723c */ /* 0x040fe200000418ff */
[----:B------:R-:W-:Y:S05]  /*2f20*/  MUFU.EX2 R102, R102 ;  /* 0x0000006600667308 */ /* 0x000fea0000000800 */
[----:B------:R-:W-:Y:S01]  /*2f30*/  HMMA.16816.F32.BF16 R52, R48, R54, RZ ;  /* 0x000000363034723c */ /* 0x000fe200000418ff */
[----:B----4-:R-:W-:Y:S02]  /*2f40*/  F2FP.BF16.F32.PACK_AB R7, R3, R26 ;  /* 0x0000001a0307723e */ /* 0x010fe400000010ff */
[----:B------:R-:W2:Y:S01]  /*2f50*/  MUFU.EX2 R95, R95 ;  /* 0x0000005f005f7308 */ /* 0x000ea20000000800 */
[----:B------:R-:W-:-:S04]  /*2f60*/  FADD.FTZ R26, R26, R27 ;  /* 0x0000001b1a1a7221 */ /* 0x000fc80000010000 */
[----:B------:R-:W-:Y:S01]  /*2f70*/  FADD.FTZ R26, R3, R26 ;  /* 0x0000001a031a7221 */ /* 0x000fe20000010000 */
[C---:B------:R-:W-:Y:S01]  /*2f80*/  HMMA.16816.F32.BF16 R64, R4.reuse, R12, R64 ;  /* 0x0000000c0440723c */ /* 0x040fe20000041840 */
[----:B------:R-:W-:Y:S01]  /*2f90*/  SHF.R.S32.HI R3, RZ, 0x1f, R84 ;  /* 0x0000001fff037819 */ /* 0x000fe20000011454 */
[----:B------:R-:W-:Y:S03]  /*2fa0*/  MUFU.EX2 R94, R94 ;  /* 0x0000005e005e7308 */ /* 0x000fe60000000800 */
[----:B------:R-:W-:Y:S01]  /*2fb0*/  LEA.HI R3, R3, R84, RZ, 0x2 ;  /* 0x0000005403037211 */ /* 0x000fe200078f10ff */
[C---:B------:R-:W-:Y:S01]  /*2fc0*/  HMMA.16816.F32.BF16 R60, R4.reuse, R14, R60 ;  /* 0x0000000e043c723c */ /* 0x040fe2000004183c */
[----:B------:R-:W4:Y:S02]  /*2fd0*/  LDSM.16.MT88.4 R12, [R110+0x8400] ;  /* 0x008400006e0c783b */ /* 0x000f240000004200 */
[----:B------:R-:W-:Y:S01]  /*2fe0*/  LOP3.LUT R3, R3, 0xfffffffc, RZ, 0xc0, !PT ;  /* 0xfffffffc03037812 */ /* 0x000fe200078ec0ff */
[----:B------:R-:W-:Y:S02]  /*2ff0*/  MUFU.EX2 R91, R91 ;  /* 0x0000005b005b7308 */ /* 0x000fe40000000800 */
[----:B---3--:R-:W-:Y:S01]  /*3000*/  HMMA.16816.F32.BF16 R80, R4, R16, R80 ;  /* 0x000000100450723c */ /* 0x008fe20000041850 */
[----:B------:R-:W-:-:S02]  /*3010*/  IADD3 R133, R84, -R3, RZ ;  /* 0x8000000354857210 */ /* 0x000fc40007ffe0ff */
[----:B------:R-:W-:-:S03]  /*3020*/  MOV R3, R85 ;  /* 0x0000005500037202 */ /* 0x000fc60000000f00 */
[C---:B------:R-:W-:Y:S01]  /*3030*/  HMMA.16816.F32.BF16 R76, R4.reuse, R18, R76 ;  /* 0x00000012044c723c */ /* 0x040fe2000004184c */
[----:B------:R-:W3:Y:S01]  /*3040*/  LDSM.16.MT88.4 R16, [R108+0x7400] ;  /* 0x007400006c10783b */ /* 0x000ee20000004200 */
[----:B------:R-:W-:Y:S04]  /*3050*/  MUFU.EX2 R101, R101 ;  /* 0x0000006500657308 */ /* 0x000fe80000000800 */
[C---:B-1----:R-:W-:Y:S04]  /*3060*/  HMMA.16816.F32.BF16 R72, R4.reuse, R20, R72 ;  /* 0x000000140448723c */ /* 0x042fe80000041848 */
[----:B------:R1:W5:Y:S02]  /*3070*/  MUFU.EX2 R92, R138 ;  /* 0x0000008a005c7308 */ /* 0x0003640000000800 */
[C---:B------:R-:W-:Y:S01]  /*3080*/  HMMA.16816.F32.BF16 R68, R4.reuse, R22, R68 ;  /* 0x000000160444723c */ /* 0x040fe20000041844 */
[----:B------:R-:W-:Y:S05]  /*3090*/  LDSM.16.MT88.4 R20, [R110+0x6c00] ;  /* 0x006c00006e14783b */ /* 0x000fea0000004200 */
[----:B------:R-:W-:Y:S08]  /*30a0*/  MUFU.EX2 R93, R93 ;  /* 0x0000005d005d7308 */ /* 0x000ff00000000800 */
[----:B------:R-:W5:Y:S01]  /*30b0*/  MUFU.EX2 R88, R88 ;  /* 0x0000005800587308 */ /* 0x000f620000000800 */
[----:B-1----:R-:W-:Y:S01]  /*30c0*/  FFMA.FTZ R138, R32, UR6, -R87 ;  /* 0x00000006208a7c23 */ /* 0x002fe20008010857 */
[C---:B----4-:R-:W-:Y:S06]  /*30d0*/  HMMA.16816.F32.BF16 R36, R4.reuse, R12, R36 ;  /* 0x0000000c0424723c */ /* 0x050fec0000041824 */
[----:B------:R-:W-:Y:S01]  /*30e0*/  MUFU.EX2 R106, R106 ;  /* 0x0000006a006a7308 */ /* 0x000fe20000000800 */
[C---:B------:R-:W-:Y:S01]  /*30f0*/  HMMA.16816.F32.BF16 R40, R4.reuse, R14, R40 ;  /* 0x0000000e0428723c */ /* 0x040fe20000041828 */
[----:B------:R-:W1:Y:S05]  /*3100*/  LDSM.16.MT88.4 R12, [R108+0x8000] ;  /* 0x008000006c0c783b */ /* 0x000e6a0000004200 */
[C---:B---3--:R-:W-:Y:S01]  /*3110*/  HMMA.16816.F32.BF16 R56, R4.reuse, R16, R56 ;  /* 0x000000100438723c */ /* 0x048fe20000041838 */
[----:B------:R-:W-:Y:S05]  /*3120*/  MUFU.EX2 R105, R105 ;  /* 0x0000006900697308 */ /* 0x000fea0000000800 */
[----:B------:R-:W-:Y:S01]  /*3130*/  HMMA.16816.F32.BF16 R52, R4, R18, R52 ;  /* 0x000000120434723c */ /* 0x000fe20000041834 */
[----:B------:R-:W-:Y:S02]  /*3140*/  LDSM.16.MT88.4 R16, [R108+0x6c00] ;  /* 0x006c00006c10783b */ /* 0x000fe40000004200 */
[----:B------:R-:W-:Y:S08]  /*3150*/  MUFU.EX2 R104, R104 ;  /* 0x0000006800687308 */ /* 0x000ff00000000800 */
[----:B------:R-:W-:Y:S08]  /*3160*/  MUFU.EX2 R103, R103 ;  /* 0x0000006700677308 */ /* 0x000ff00000000800 */
[----:B------:R-:W-:Y:S08]  /*3170*/  MUFU.EX2 R35, R35 ;  /* 0x0000002300237308 */ /* 0x000ff00000000800 */
[----:B------:R-:W3:Y:S01]  /*3180*/  MUFU.EX2 R34, R34 ;  /* 0x0000002200227308 */ /* 0x000ee20000000800 */
[C---:B-1----:R-:W-:Y:S06]  /*3190*/  HMMA.16816.F32.BF16 R44, R48.reuse, R12, RZ ;  /* 0x0000000c302c723c */ /* 0x042fec00000418ff */
[----:B------:R-:W-:Y:S01]  /*31a0*/  HMMA.16816.F32.BF16 R48, R48, R14, RZ ;  /* 0x0000000e3030723c */ /* 0x000fe200000418ff */
[----:B------:R-:W1:Y:S01]  /*31b0*/  LDSM.16.MT88.4 R12, [R108+0x8400] ;  /* 0x008400006c0c783b */ /* 0x000e620000004200 */
[----:B------:R-:W-:Y:S08]  /*31c0*/  MUFU.EX2 R33, R33 ;  /* 0x0000002100217308 */ /* 0x000ff00000000800 */
[----:B------:R-:W4:Y:S08]  /*31d0*/  MUFU.EX2 R138, R138 ;  /* 0x0000008a008a7308 */ /* 0x000f300000000800 */
[C---:B-1----:R-:W-:Y:S06]  /*31e0*/  HMMA.16816.F32.BF16 R44, R4.reuse, R12, R44 ;  /* 0x0000000c042c723c */ /* 0x042fec000004182c */
[----:B------:R-:W-:Y:S01]  /*31f0*/  HMMA.16816.F32.BF16 R48, R4, R14, R48 ;  /* 0x0000000e0430723c */ /* 0x000fe20000041830 */
[----:B------:R-:W1:Y:S06]  /*3200*/  LDSM.16.MT88.4 R12, [R110+0x6800] ;  /* 0x006800006e0c783b */ /* 0x000e6c0000004200 */
[----:B--2---:R-:W-:-:S02]  /*3210*/  F2FP.BF16.F32.PACK_AB R4, R95, R102 ;  /* 0x000000665f04723e */ /* 0x004fc400000010ff */
[----:B-----5:R-:W-:Y:S01]  /*3220*/  F2FP.BF16.F32.PACK_AB R5, R92, R101 ;  /* 0x000000655c05723e */ /* 0x020fe200000010ff */
[----:B------:R-:W-:Y:S01]  /*3230*/  FADD.FTZ R101, R101, R26 ;  /* 0x0000001a65657221 */ /* 0x000fe20000010000 */
[----:B------:R-:W-:Y:S02]  /*3240*/  F2FP.BF16.F32.PACK_AB R6, R91, R94 ;  /* 0x0000005e5b06723e */ /* 0x000fe400000010ff */
[----:B------:R-:W-:Y:S01]  /*3250*/  F2FP.BF16.F32.PACK_AB R7, R88, R93 ;  /* 0x0000005d5807723e */ /* 0x000fe200000010ff */
[----:B------:R-:W-:-:S04]  /*3260*/  FADD.FTZ R92, R92, R101 ;  /* 0x000000655c5c7221 */ /* 0x000fc80000010000 */
[----:B------:R-:W-:-:S04]  /*3270*/  FADD.FTZ R93, R93, R92 ;  /* 0x0000005c5d5d7221 */ /* 0x000fc80000010000 */
[----:B------:R-:W-:Y:S01]  /*3280*/  FADD.FTZ R88, R88, R93 ;  /* 0x0000005d58587221 */ /* 0x000fe20000010000 */
        /* <DEDUP_REMOVED lines=18> */
[----:B------:R-:W-:Y:S01]  /*33b0*/  FADD.FTZ R4, R90, R107 ;  /* 0x0000006b5a047221 */ /* 0x000fe20000010000 */
[----:B---3--:R-:W-:Y:S01]  /*33c0*/  F2FP.BF16.F32.PACK_AB R5, R34, R35 ;  /* 0x000000232205723e */ /* 0x008fe200000010ff */
[----:B------:R-:W-:Y:S01]  /*33d0*/  FADD.FTZ R35, R35, R88 ;  /* 0x0000005823237221 */ /* 0x000fe20000010000 */
[----:B------:R-:W-:Y:S01]  /*33e0*/  F2FP.BF16.F32.PACK_AB R6, R103, R104 ;  /* 0x000000686706723e */ /* 0x000fe200000010ff */
[----:B------:R-:W-:Y:S01]  /*33f0*/  FADD.FTZ R4, R89, R4 ;  /* 0x0000000459047221 */ /* 0x000fe20000010000 */
[----:B----4-:R-:W-:Y:S01]  /*3400*/  F2FP.BF16.F32.PACK_AB R7, R138, R33 ;  /* 0x000000218a07723e */ /* 0x010fe200000010ff */
[----:B------:R-:W-:-:S02]  /*3410*/  FADD.FTZ R34, R34, R35 ;  /* 0x0000002322227221 */ /* 0x000fc40000010000 */
[----:B------:R-:W-:Y:S01]  /*3420*/  FADD.FTZ R29, R29, R4 ;  /* 0x000000041d1d7221 */ /* 0x000fe20000010000 */
[----:B------:R-:W-:Y:S01]  /*3430*/  F2FP.BF16.F32.PACK_AB R4, R105, R106 ;  /* 0x0000006a6904723e */ /* 0x000fe200000010ff */
[----:B------:R-:W-:Y:S02]  /*3440*/  FADD.FTZ R33, R33, R34 ;  /* 0x0000002221217221 */ /* 0x000fe40000010000 */
[----:B------:R-:W-:Y:S02]  /*3450*/  FADD.FTZ R28, R28, R29 ;  /* 0x0000001d1c1c7221 */ /* 0x000fe40000010000 */
[----:B------:R-:W-:Y:S02]  /*3460*/  FADD.FTZ R138, R138, R33 ;  /* 0x000000218a8a7221 */ /* 0x000fe40000010000 */
[----:B------:R-:W-:Y:S01]  /*3470*/  HMMA.16816.F32.BF16 R80, R4, R20, R80 ;  /* 0x000000140450723c */ /* 0x000fe20000041850 */
[----:B------:R-:W-:-:S04]  /*3480*/  FADD.FTZ R25, R25, R28 ;  /* 0x0000001c19197221 */ /* 0x000fc80000010000 */
[----:B------:R-:W-:Y:S01]  /*3490*/  FADD.FTZ R25, R24, R25 ;  /* 0x0000001918197221 */ /* 0x000fe20000010000 */
[----:B------:R-:W-:Y:S01]  /*34a0*/  HMMA.16816.F32.BF16 R76, R4, R22, R76 ;  /* 0x00000016044c723c */ /* 0x000fe2000004184c */
[----:B------:R-:W2:Y:S02]  /*34b0*/  LDSM.16.MT88.4 R20, [R108+0x7c00] ;  /* 0x007c00006c14783b */ /* 0x000ea40000004200 */
[----:B------:R-:W-:-:S03]  /*34c0*/  FADD.FTZ R102, R102, R25 ;  /* 0x0000001966667221 */ /* 0x000fc60000010000 */
[----:B------:R-:W-:Y:S01]  /*34d0*/  HMMA.16816.F32.BF16 R72, R4, R16, R72 ;  /* 0x000000100448723c */ /* 0x000fe20000041848 */
        /* <DEDUP_REMOVED lines=8> */
[----:B------:R-:W-:Y:S01]  /*3560*/  HMMA.16816.F32.BF16 R60, R4, R14, R60 ;  /* 0x0000000e043c723c */ /* 0x000fe2000004183c */
[----:B------:R-:W1:Y:S02]  /*3570*/  LDSM.16.MT88.4 R12, [R108+0x8c00] ;  /* 0x008c00006c0c783b */ /* 0x000e640000004200 */
[----:B------:R-:W-:-:S04]  /*3580*/  FADD.FTZ R104, R104, R105 ;  /* 0x0000006968687221 */ /* 0x000fc80000010000 */
[----:B------:R-:W-:Y:S01]  /*3590*/  FADD.FTZ R140, R103, R104 ;  /* 0x00000068678c7221 */ /* 0x000fe20000010000 */
        /* <DEDUP_REMOVED lines=105> */
[----:B------:R-:W-:Y:S01]  /*3c30*/  HMMA.16816.F32.BF16 R32, R92, R90, R32 ;  /* 0x0000005a5c20723c */ /* 0x000fe20000041820 */
[----:B------:R-:W1:-:S15]  /*3c40*/  LDSM.16.M88.4 R88, [R109+0x5400] ;  /* 0x005400006d58783b */ /* 0x000e5e0000000200 */
[----:B------:R-:W-:-:S02]  /*3c50*/  NOP ;  /* 0x0000000000007918 */ /* 0x000fc40000000000 */
[----:B------:R-:W-:-:S06]  /*3c60*/  FMUL.FTZ R84, R84, UR8 ;  /* 0x0000000854547c20 */ /* 0x000fcc0008410000 */
[----:B------:R-:W-:Y:S01]  /*3c70*/  FMUL.FTZ R144, R32, UR8 ;  /* 0x0000000820907c20 */ /* 0x000fe20008410000 */
[----:B------:R-:W-:Y:S01]  /*3c80*/  FMUL.FTZ R33, R33, UR8 ;  /* 0x0000000821217c20 */ /* 0x000fe20008410000 */
[----:B------:R-:W2:Y:S01]  /*3c90*/  S2R R32, SR_TID.X ;  /* 0x0000000000207919 */ /* 0x000ea20000002100 */
[----:B------:R-:W-:Y:S01]  /*3ca0*/  FMUL.FTZ R34, R34, UR8 ;  /* 0x0000000822227c20 */ /* 0x000fe20008410000 */
[----:B------:R-:W-:Y:S01]  /*3cb0*/  FMUL.FTZ R35, R35, UR8 ;  /* 0x0000000823237c20 */ /* 0x000fe20008410000 */
[----:B------:R3:W-:Y:S08]  /*3cc0*/  MUFU.TANH R142, R33 ;  /* 0x00000021008e7308 */ /* 0x0007f00000002400 */
[----:B------:R-:W-:Y:S01]  /*3cd0*/  MUFU.TANH R144, R144 ;  /* 0x0000009000907308 */ /* 0x000fe20000002400 */
[C---:B-1----:R-:W-:Y:S07]  /*3ce0*/  HMMA.16816.F32.BF16 R28, R92.reuse, R88, R28 ;  /* 0x000000585c1c723c */ /* 0x042fee000004181c */
[----:B------:R-:W-:Y:S01]  /*3cf0*/  MUFU.TANH R134, R34 ;  /* 0x0000002200867308 */ /* 0x000fe20000002400 */
[----:B------:R-:W-:Y:S01]  /*3d00*/  HMMA.16816.F32.BF16 R24, R92, R90, R24 ;  /* 0x0000005a5c18723c */ /* 0x000fe20000041818 */
[----:B------:R-:W1:Y:S06]  /*3d10*/  LDSM.16.M88.4 R88, [R109+0x5800] ;  /* 0x005800006d58783b */ /* 0x000e6c0000000200 */
[----:B------:R-:W-:Y:S08]  /*3d20*/  MUFU.TANH R132, R35 ;  /* 0x0000002300847308 */ /* 0x000ff00000002400 */
[----:B------:R-:W-:Y:S01]  /*3d30*/  MUFU.TANH R84, R84 ;  /* 0x0000005400547308 */ /* 0x000fe20000002400 */
[----:B------:R-:W-:Y:S01]  /*3d40*/  FMUL.FTZ R130, R28, UR8 ;  /* 0x000000081c827c20 */ /* 0x000fe20008410000 */
[----:B------:R-:W-:-:S02]  /*3d50*/  VIADD R28, R98, 0xfffffffe ;  /* 0xfffffffe621c7836 */ /* 0x000fc40000000000 */
[----:B------:R-:W-:Y:S01]  /*3d60*/  FMUL.FTZ R102, R30, UR8 ;  /* 0x000000081e667c20 */ /* 0x000fe20008410000 */
[----:B------:R-:W-:-:S04]  /*3d70*/  FMUL.FTZ R30, R31, UR8 ;  /* 0x000000081f1e7c20 */ /* 0x000fc80008410000 */
[----:B------:R-:W-:Y:S01]  /*3d80*/  FMUL.FTZ R106, R24, UR8 ;  /* 0x00000008186a7c20 */ /* 0x000fe20008410000 */
[----:B------:R-:W-:Y:S01]  /*3d90*/  FMUL.FTZ R25, R25, UR8 ;  /* 0x0000000819197c20 */ /* 0x000fe20008410000 */
[----:B------:R-:W-:Y:S01]  /*3da0*/  FMUL.FTZ R26, R26, UR8 ;  /* 0x000000081a1a7c20 */ /* 0x000fe20008410000 */
[----:B------:R-:W-:Y:S01]  /*3db0*/  MUFU.TANH R30, R30 ;  /* 0x0000001e001e7308 */ /* 0x000fe20000002400 */
[----:B------:R-:W-:-:S07]  /*3dc0*/  FMUL.FTZ R27, R27, UR8 ;  /* 0x000000081b1b7c20 */ /* 0x000fce0008410000 */
[----:B------:R-:W-:Y:S01]  /*3dd0*/  MUFU.TANH R106, R106 ;  /* 0x0000006a006a7308 */ /* 0x000fe20000002400 */
[C---:B-1----:R-:W-:Y:S07]  /*3de0*/  HMMA.16816.F32.BF16 R20, R92.reuse, R88, R20 ;  /* 0x000000585c14723c */ /* 0x042fee0000041814 */
[----:B------:R-:W-:Y:S01]  /*3df0*/  MUFU.TANH R130, R130 ;  /* 0x0000008200827308 */ /* 0x000fe20000002400 */
[----:B------:R-:W-:Y:S01]  /*3e00*/  HMMA.16816.F32.BF16 R16, R92, R90, R16 ;  /* 0x0000005a5c10723c */ /* 0x000fe20000041810 */
[----:B------:R-:W1:Y:S01]  /*3e10*/  LDSM.16.M88.4 R88, [R109+0x5c00] ;  /* 0x005c00006d58783b */ /* 0x000e620000000200 */
[----:B------:R-:W-:-:S05]  /*3e20*/  DEPBAR.LE SB0, 0x0 ;  /* 0x000080000000791a */ /* 0x000fca0000000000 */
[----:B------:R-:W-:Y:S08]  /*3e30*/  MUFU.TANH R102, R102 ;  /* 0x0000006600667308 */ /* 0x000ff00000002400 */
[----:B------:R4:W-:Y:S01]  /*3e40*/  MUFU.TANH R104, R26 ;  /* 0x0000001a00687308 */ /* 0x0009e20000002400 */
[----:B------:R-:W-:Y:S01]  /*3e50*/  FMUL.FTZ R21, R21, UR8 ;  /* 0x0000000815157c20 */ /* 0x000fe20008410000 */
[----:B------:R-:W-:-:S06]  /*3e60*/  FMUL.FTZ R22, R22, UR8 ;  /* 0x0000000816167c20 */ /* 0x000fcc0008410000 */
[----:B------:R-:W-:Y:S01]  /*3e70*/  MUFU.TANH R21, R21 ;  /* 0x0000001500157308 */ /* 0x000fe20000002400 */
[----:B---3--:R-:W-:Y:S01]  /*3e80*/  FMUL.FTZ R33, R17, UR8 ;  /* 0x0000000811217c20 */ /* 0x008fe20008410000 */
[----:B----4-:R-:W-:-:S06]  /*3e90*/  FMUL.FTZ R26, R23, UR8 ;  /* 0x00000008171a7c20 */ /* 0x010fcc0008410000 */
[----:B------:R-:W-:Y:S08]  /*3ea0*/  MUFU.TANH R22, R22 ;  /* 0x0000001600167308 */ /* 0x000ff00000002400 */
[----:B------:R-:W-:Y:S01]  /*3eb0*/  MUFU.TANH R26, R26 ;  /* 0x0000001a001a7308 */ /* 0x000fe20000002400 */
[C---:B-1----:R-:W-:Y:S06]  /*3ec0*/  HMMA.16816.F32.BF16 R12, R92.reuse, R88, R12 ;  /* 0x000000585c0c723c */ /* 0x042fec000004180c */
[----:B------:R-:W-:Y:S01]  /*3ed0*/  HMMA.16816.F32.BF16 R4, R92, R90, R4 ;  /* 0x0000005a5c04723c */ /* 0x000fe20000041804 */
[----:B------:R1:W-:Y:S06]  /*3ee0*/  MUFU.TANH R94, R27 ;  /* 0x0000001b005e7308 */ /* 0x0003ec0000002400 */
[----:B------:R-:W-:Y:S01]  /*3ef0*/  FMUL.FTZ R92, R29, UR8 ;  /* 0x000000081d5c7c20 */ /* 0x000fe20008410000 */
[----:B--2---:R-:W-:-:S02]  /*3f00*/  IMAD.SHL.U32 R29, R32, 0x2, RZ ;  /* 0x00000002201d7824 */ /* 0x004fc400078e00ff */
[----:B------:R-:W-:Y:S01]  /*3f10*/  FMUL.FTZ R90, R85, UR8 ;  /* 0x00000008555a7c20 */ /* 0x000fe20008410000 */
[----:B------:R-:W-:Y:S01]  /*3f20*/  FMUL.FTZ R85, R87, UR8 ;  /* 0x0000000857557c20 */ /* 0x000fe20008410000 */
[----:B------:R-:W-:Y:S01]  /*3f30*/  FMUL.FTZ R32, R18, UR8 ;  /* 0x0000000812207c20 */ /* 0x000fe20008410000 */
[----:B------:R-:W-:Y:S01]  /*3f40*/  MUFU.TANH R33, R33 ;  /* 0x0000002100217308 */ /* 0x000fe20000002400 */
[----:B------:R-:W-:-:S05]  /*3f50*/  LOP3.LUT R29, R29, 0x6, RZ, 0xc0, !PT ;  /* 0x000000061d1d7812 */ /* 0x000fca00078ec0ff */
[----:B------:R-:W-:Y:S02]  /*3f60*/  IMAD R29, R28, 0x40, R29 ;  /* 0x000000401c1d7824 */ /* 0x000fe400078e021d */
[----:B-1----:R-:W-:Y:S01]  /*3f70*/  FMUL.FTZ R27, R16, UR8 ;  /* 0x00000008101b7c20 */ /* 0x002fe20008410000 */
[----:B------:R-:W1:Y:S01]  /*3f80*/  MUFU.TANH R90, R90 ;  /* 0x0000005a005a7308 */ /* 0x000e620000002400 */
[C---:B------:R-:W-:Y:S02]  /*3f90*/  VIADD R24, R29.reuse, 0x1 ;  /* 0x000000011d187836 */ /* 0x040fe40000000000 */
[C---:B------:R-:W-:Y:S02]  /*3fa0*/  VIADD R16, R29.reuse, 0x21 ;  /* 0x000000211d107836 */ /* 0x040fe40000000000 */
[C---:B------:R-:W-:Y:S01]  /*3fb0*/  VIADD R23, R29.reuse, 0x20 ;  /* 0x000000201d177836 */ /* 0x040fe20000000000 */
[C---:B------:R-:W-:Y:S02]  /*3fc0*/  ISETP.GE.AND P5, PT, R24.reuse, R100, PT ;  /* 0x000000641800720c */ /* 0x040fe40003fa6270 */
[----:B------:R-:W2:Y:S01]  /*3fd0*/  MUFU.TANH R85, R85 ;  /* 0x0000005500557308 */ /* 0x000ea20000002400 */
[----:B------:R-:W-:Y:S01]  /*3fe0*/  BAR.SYNC.DEFER_BLOCKING 0x0 ;  /* 0x0000000000007b1d */ /* 0x000fe20000010000 */
[----:B------:R-:W-:Y:S01]  /*3ff0*/  ISETP.GE.AND P1, PT, R24, R99, PT ;  /* 0x000000631800720c */ /* 0x000fe20003f26270 */
[----:B------:R-:W-:-:S02]  /*4000*/  VIADD R24, R29, 0x8 ;  /* 0x000000081d187836 */ /* 0x000fc40000000000 */
[----:B------:R-:W-:-:S03]  /*4010*/  VIADD R17, R29, 0x29 ;  /* 0x000000291d117836 */ /* 0x000fc60000000000 */
[CC--:B------:R-:W-:Y:S01]  /*4020*/  ISETP.GE.AND P4, PT, R24.reuse, R100.reuse, PT ;  /* 0x000000641800720c */ /* 0x0c0fe20003f86270 */
[----:B------:R3:W-:Y:S01]  /*4030*/  MUFU.TANH R28, R25 ;  /* 0x00000019001c7308 */ /* 0x0007e20000002400 */
[-C--:B------:R-:W-:Y:S01]  /*4040*/  ISETP.GE.AND P0, PT, R24, R99.reuse, PT ;  /* 0x000000631800720c */ /* 0x080fe20003f06270 */
[C---:B------:R-:W-:Y:S01]  /*4050*/  VIADD R24, R29.reuse, 0x9 ;  /* 0x000000091d187836 */ /* 0x040fe20000000000 */
[----:B-1----:R-:W-:Y:S02]  /*4060*/  FSEL R90, R90, -INF , !P5 ;  /* 0xff8000005a5a7808 */ /* 0x002fe40006800000 */
[----:B------:R-:W-:Y:S02]  /*4070*/  FSEL R144, R144, -INF , !P4 ;  /* 0xff80000090907808 */ /* 0x000fe40006000000 */
[C---:B------:R-:W-:Y:S01]  /*4080*/  ISETP.GE.AND P3, PT, R24.reuse, R100, PT ;  /* 0x000000641800720c */ /* 0x040fe20003f66270 */
[----:B------:R-:W1:Y:S01]  /*4090*/  MUFU.TANH R92, R92 ;  /* 0x0000005c005c7308 */ /* 0x000e620000002400 */
[----:B------:R-:W-:Y:S01]  /*40a0*/  ISETP.GE.AND P6, PT, R24, R99, PT ;  /* 0x000000631800720c */ /* 0x000fe20003fc6270 */
[----:B------:R-:W-:Y:S01]  /*40b0*/  VIADD R24, R29, 0x10 ;  /* 0x000000101d187836 */ /* 0x000fe20000000000 */
[----:B------:R-:W-:-:S02]  /*40c0*/  FSEL R134, R134, -INF , !P0 ;  /* 0xff80000086867808 */ /* 0x000fc40004000000 */
[----:B------:R-:W-:Y:S02]  /*40d0*/  FSEL R142, R142, -INF , !P3 ;  /* 0xff8000008e8e7808 */ /* 0x000fe40005800000 */
[CC--:B------:R-:W-:Y:S01]  /*40e0*/  ISETP.GE.AND P2, PT, R24.reuse, R100.reuse, PT ;  /* 0x000000641800720c */ /* 0x0c0fe20003f46270 */
[----:B------:R-:W-:Y:S01]  /*40f0*/  MUFU.TANH R27, R27 ;  /* 0x0000001b001b7308 */ /* 0x000fe20000002400 */
[-C--:B------:R-:W-:Y:S01]  /*4100*/  ISETP.GE.AND P5, PT, R24, R99.reuse, PT ;  /* 0x000000631800720c */ /* 0x080fe20003fa6270 */
[----:B------:R-:W-:Y:S01]  /*4110*/  FMUL.FTZ R24, R20, UR8 ;  /* 0x0000000814187c20 */ /* 0x000fe20008410000 */
[----:B---3--:R-:W-:Y:S01]  /*4120*/  VIADD R25, R29, 0x11 ;  /* 0x000000111d197836 */ /* 0x008fe20000000000 */
[----:B--2---:R-:W-:Y:S02]  /*4130*/  FSEL R20, R85, -INF , !P1 ;  /* 0xff80000055147808 */ /* 0x004fe40004800000 */
[----:B------:R-:W-:Y:S02]  /*4140*/  FSEL R132, R132, -INF , !P6 ;  /* 0xff80000084847808 */ /* 0x000fe40007000000 */
[C---:B------:R-:W-:Y:S01]  /*4150*/  ISETP.GE.AND P1, PT, R25.reuse, R100, PT ;  /* 0x000000641900720c */ /* 0x040fe20003f26270 */
[----:B------:R-:W2:Y:S01]  /*4160*/  MUFU.TANH R24, R24 ;  /* 0x0000001800187308 */ /* 0x000ea20000002400 */
[----:B------:R-:W-:Y:S01]  /*4170*/  ISETP.GE.AND P4, PT, R25, R99, PT ;  /* 0x000000631900720c */ /* 0x000fe20003f86270 */
[----:B------:R-:W-:Y:S01]  /*4180*/  VIADD R25, R29, 0x18 ;  /* 0x000000181d197836 */ /* 0x000fe20000000000 */
[----:B------:R-:W-:-:S02]  /*4190*/  FSEL R130, R130, -INF , !P2 ;  /* 0xff80000082827808 */ /* 0x000fc40005000000 */
[----:B------:R-:W-:Y:S02]  /*41a0*/  FSEL R30, R30, -INF , !P4 ;  /* 0xff8000001e1e7808 */ /* 0x000fe40006000000 */
[CC--:B------:R-:W-:Y:S01]  /*41b0*/  ISETP.GE.AND P0, PT, R25.reuse, R100.reuse, PT ;  /* 0x000000641900720c */ /* 0x0c0fe20003f06270 */
[----:B------:R-:W-:Y:S01]  /*41c0*/  MUFU.TANH R32, R32 ;  /* 0x0000002000207308 */ /* 0x000fe20000002400 */
[-C--:B------:R-:W-:Y:S01]  /*41d0*/  ISETP.GE.AND P3, PT, R25, R99.reuse, PT ;  /* 0x000000631900720c */ /* 0x080fe20003f66270 */
[C---:B------:R-:W-:Y:S01]  /*41e0*/  VIADD R25, R29.reuse, 0x19 ;  /* 0x000000191d197836 */ /* 0x040fe20000000000 */
[----:B------:R-:W-:Y:S02]  /*41f0*/  FSEL R106, R106, -INF , !P0 ;  /* 0xff8000006a6a7808 */ /* 0x000fe40004000000 */
[CC--:B------:R-:W-:Y:S02]  /*4200*/  ISETP.GE.AND P4, PT, R16.reuse, R100.reuse, PT ;  /* 0x000000641000720c */ /* 0x0c0fe40003f86270 */
[----:B------:R-:W-:Y:S01]  /*4210*/  ISETP.GE.AND P0, PT, R16, R99, PT ;  /* 0x000000631000720c */ /* 0x000fe20003f06270 */
[----:B------:R-:W-:Y:S01]  /*4220*/  VIADD R16, R29, 0x28 ;  /* 0x000000281d107836 */ /* 0x000fe20000000000 */
[----:B------:R-:W-:-:S02]  /*4230*/  ISETP.GE.AND P6, PT, R25, R100, PT ;  /* 0x000000641900720c */ /* 0x000fc40003fc6270 */
[----:B------:R-:W-:Y:S02]  /*4240*/  FSEL R102, R102, -INF , !P5 ;  /* 0xff80000066667808 */ /* 0x000fe40006800000 */
[-C--:B------:R-:W-:Y:S01]  /*4250*/  ISETP.GE.AND P2, PT, R25, R99.reuse, PT ;  /* 0x000000631900720c */ /* 0x080fe20003f46270 */
[----:B------:R-:W-:Y:S01]  /*4260*/  FMUL.FTZ R25, R12, UR8 ;  /* 0x000000080c197c20 */ /* 0x000fe20008410000 */
[----:B------:R-:W-:Y:S01]  /*4270*/  ISETP.GE.AND P5, PT, R23, R100, PT ;  /* 0x000000641700720c */ /* 0x000fe20003fa6270 */
[----:B------:R-:W-:Y:S01]  /*4280*/  VIADD R12, R29, 0x30 ;  /* 0x000000301d0c7836 */ /* 0x000fe20000000000 */
[----:B-1----:R-:W-:Y:S02]  /*4290*/  FSEL R92, R92, -INF , !P1 ;  /* 0xff8000005c5c7808 */ /* 0x002fe40004800000 */
[----:B------:R-:W-:Y:S01]  /*42a0*/  ISETP.GE.AND P1, PT, R23, R99, PT ;  /* 0x000000631700720c */ /* 0x000fe20003f26270 */
[----:B------:R-:W1:Y:S01]  /*42b0*/  MUFU.TANH R25, R25 ;  /* 0x0000001900197308 */ /* 0x000e620000002400 */
[----:B------:R-:W-:-:S02]  /*42c0*/  FSEL R104, R104, -INF , !P3 ;  /* 0xff80000068687808 */ /* 0x000fc40005800000 */
[----:B------:R-:W-:Y:S02]  /*42d0*/  FSEL R28, R28, -INF , !P6 ;  /* 0xff8000001c1c7808 */ /* 0x000fe40007000000 */
[CC--:B------:R-:W-:Y:S02]  /*42e0*/  ISETP.GE.AND P3, PT, R16.reuse, R100.reuse, PT ;  /* 0x000000641000720c */ /* 0x0c0fe40003f66270 */
[-C--:B------:R-:W-:Y:S02]  /*42f0*/  ISETP.GE.AND P6, PT, R16, R99.reuse, PT ;  /* 0x000000631000720c */ /* 0x080fe40003fc6270 */
[----:B------:R-:W-:Y:S02]  /*4300*/  FSEL R94, R94, -INF , !P2 ;  /* 0xff8000005e5e7808 */ /* 0x000fe40005000000 */
[----:B--2---:R-:W-:Y:S01]  /*4310*/  FSEL R16, R24, -INF , !P5 ;  /* 0xff80000018107808 */ /* 0x004fe20006800000 */
[----:B------:R-:W-:Y:S01]  /*4320*/  FMUL.FTZ R24, R13, UR8 ;  /* 0x000000080d187c20 */ /* 0x000fe20008410000 */
[----:B------:R-:W-:Y:S01]  /*4330*/  ISETP.GE.AND P2, PT, R17, R100, PT ;  /* 0x000000641100720c */ /* 0x000fe20003f46270 */
[----:B------:R-:W-:Y:S01]  /*4340*/  VIADD R13, R29, 0x38 ;  /* 0x000000381d0d7836 */ /* 0x000fe20000000000 */
[----:B------:R-:W-:-:S02]  /*4350*/  ISETP.GE.AND P5, PT, R17, R99, PT ;  /* 0x000000631100720c */ /* 0x000fc40003fa6270 */
[----:B------:R-:W-:Y:S01]  /*4360*/  FSEL R17, R22, -INF , !P1 ;  /* 0xff80000016117808 */ /* 0x000fe20004800000 */
[----:B------:R-:W2:Y:S01]  /*4370*/  MUFU.TANH R24, R24 ;  /* 0x0000001800187308 */ /* 0x000ea20000002400 */
[----:B------:R-:W-:Y:S02]  /*4380*/  FSEL R18, R21, -INF , !P4 ;  /* 0xff80000015127808 */ /* 0x000fe40006000000 */
[C---:B------:R-:W-:Y:S02]  /*4390*/  ISETP.GE.AND P1, PT, R12.reuse, R100, PT ;  /* 0x000000640c00720c */ /* 0x040fe40003f26270 */
[----:B------:R-:W-:Y:S01]  /*43a0*/  ISETP.GE.AND P4, PT, R12, R99, PT ;  /* 0x000000630c00720c */ /* 0x000fe20003f86270 */
[----:B------:R-:W-:Y:S01]  /*43b0*/  VIADD R12, R29, 0x31 ;  /* 0x000000311d0c7836 */ /* 0x000fe20000000000 */
[----:B------:R-:W-:Y:S02]  /*43c0*/  FSEL R26, R26, -INF , !P0 ;  /* 0xff8000001a1a7808 */ /* 0x000fe40004000000 */
[----:B------:R-:W-:-:S02]  /*43d0*/  FSEL R27, R27, -INF , !P3 ;  /* 0xff8000001b1b7808 */ /* 0x000fc40005800000 */
[C---:B------:R-:W-:Y:S02]  /*43e0*/  ISETP.GE.AND P0, PT, R12.reuse, R100, PT ;  /* 0x000000640c00720c */ /* 0x040fe40003f06270 */
[-C--:B------:R-:W-:Y:S01]  /*43f0*/  ISETP.GE.AND P3, PT, R12, R99.reuse, PT ;  /* 0x000000630c00720c */ /* 0x080fe20003f66270 */
[----:B------:R-:W-:Y:S01]  /*4400*/  FMUL.FTZ R12, R86, UR8 ;  /* 0x00000008560c7c20 */ /* 0x000fe20008410000 */
[----:B-1----:R-:W-:Y:S02]  /*4410*/  FSEL R25, R25, -INF , !P1 ;  /* 0xff80000019197808 */ /* 0x002fe40004800000 */
[----:B--2---:R-:W-:Y:S02]  /*4420*/  FSEL R24, R24, -INF , !P0 ;  /* 0xff80000018187808 */ /* 0x004fe40004000000 */
[----:B------:R-:W-:Y:S01]  /*4430*/  ISETP.GE.AND P0, PT, R29, R99, PT ;  /* 0x000000631d00720c */ /* 0x000fe20003f06270 */
[----:B------:R-:W1:Y:S01]  /*4440*/  MUFU.TANH R12, R12 ;  /* 0x0000000c000c7308 */ /* 0x000e620000002400 */
[----:B------:R-:W-:-:S02]  /*4450*/  FSEL R32, R32, -INF , !P6 ;  /* 0xff80000020207808 */ /* 0x000fc40007000000 */
[CC--:B------:R-:W-:Y:S01]  /*4460*/  ISETP.GE.AND P1, PT, R29.reuse, R100.reuse, PT ;  /* 0x000000641d00720c */ /* 0x0c0fe20003f26270 */
[----:B------:R-:W-:Y:S01]  /*4470*/  VIADD R29, R29, 0x39 ;  /* 0x000000391d1d7836 */ /* 0x000fe20000000000 */
[----:B------:R-:W-:Y:S02]  /*4480*/  ISETP.GE.AND P6, PT, R13, R100, PT ;  /* 0x000000640d00720c */ /* 0x000fe40003fc6270 */
[----:B------:R-:W-:Y:S02]  /*4490*/  FSEL R33, R33, -INF , !P2 ;  /* 0xff80000021217808 */ /* 0x000fe40005000000 */
[----:B------:R-:W-:Y:S02]  /*44a0*/  ISETP.GE.AND P2, PT, R13, R99, PT ;  /* 0x000000630d00720c */ /* 0x000fe40003f46270 */
[----:B------:R-:W-:Y:S02]  /*44b0*/  P2R R13, PR, RZ, 0x40 ;  /* 0x00000040ff0d7803 */ /* 0x000fe40000000000 */
[----:B------:R-:W-:-:S02]  /*44c0*/  FSEL R22, R84, -INF , !P1 ;  /* 0xff80000054167808 */ /* 0x000fc40004800000 */
[C---:B------:R-:W-:Y:S02]  /*44d0*/  ISETP.GE.AND P6, PT, R29.reuse, R100, PT ;  /* 0x000000641d00720c */ /* 0x040fe40003fc6270 */
[----:B-1----:R-:W-:Y:S02]  /*44e0*/  FSEL R12, R12, -INF , !P0 ;  /* 0xff8000000c0c7808 */ /* 0x002fe40004000000 */
[----:B------:R-:W-:Y:S02]  /*44f0*/  ISETP.NE.AND P0, PT, R98, 0x2, PT ;  /* 0x000000026200780c */ /* 0x000fe40003f05270 */
[----:B------:R-:W-:-:S11]  /*4500*/  ISETP.GE.AND P1, PT, R29, R99, PT ;  /* 0x000000631d00720c */ /* 0x000fd60003f26270 */
[----:B------:R-:W-:Y:S05]  /*4510*/  @!P0 BRA `(.L_x_908) ;  /* 0x00000000005c8947 */ /* 0x000fea0003800000 */
        /* <DEDUP_REMOVED lines=23> */
.L_x_908:
[----:B------:R-:W-:Y:S01]  /*4690*/  ISETP.NE.AND P0, PT, R13, RZ, PT ;  /* 0x000000ff0d00720c */ /* 0x000fe20003f05270 */
[----:B------:R-:W-:Y:S01]  /*46a0*/  FMUL.FTZ R88, R5, UR8 ;  /* 0x0000000805587c20 */ /* 0x000fe20008410000 */
[----:B------:R-:W-:Y:S01]  /*46b0*/  FMNMX.FTZ R13, R0, R12, !PT ;  /* 0x0000000c000d7209 */ /* 0x000fe20007810000 */
[----:B------:R-:W-:Y:S01]  /*46c0*/  FMUL.FTZ R19, R19, UR8 ;  /* 0x0000000813137c20 */ /* 0x000fe20008410000 */
[----:B-1----:R-:W-:Y:S01]  /*46d0*/  FMNMX.FTZ R11, R2, R22, !PT ;  /* 0x00000016020b7209 */ /* 0x002fe20007810000 */
[----:B------:R-:W-:Y:S01]  /*46e0*/  FMUL.FTZ R14, R14, UR8 ;  /* 0x000000080e0e7c20 */ /* 0x000fe20008410000 */
[----:B------:R-:W-:Y:S01]  /*46f0*/  FMNMX.FTZ R13, R20, R13, !PT ;  /* 0x0000000d140d7209 */ /* 0x000fe20007810000 */
[----:B------:R-:W1:Y:S01]  /*4700*/  MUFU.TANH R87, R19 ;  /* 0x0000001300577308 */ /* 0x000e620000002400 */
[----:B------:R-:W-:Y:S01]  /*4710*/  FMNMX.FTZ R11, R90, R11, !PT ;  /* 0x0000000b5a0b7209 */ /* 0x000fe20007810000 */
[----:B------:R-:W-:Y:S01]  /*4720*/  FMUL.FTZ R4, R4, UR8 ;  /* 0x0000000804047c20 */ /* 0x000fe20008410000 */
[----:B------:R-:W-:Y:S01]  /*4730*/  FMNMX.FTZ R13, R134, R13, !PT ;  /* 0x0000000d860d7209 */ /* 0x000fe20007810000 */
[----:B------:R-:W-:Y:S01]  /*4740*/  FMUL.FTZ R15, R15, UR8 ;  /* 0x000000080f0f7c20 */ /* 0x000fe20008410000 */
[----:B------:R-:W-:Y:S01]  /*4750*/  FMNMX.FTZ R11, R144, R11, !PT ;  /* 0x0000000b900b7209 */ /* 0x000fe20007810000 */
[----:B------:R-:W-:Y:S01]  /*4760*/  FMUL.FTZ R6, R6, UR8 ;  /* 0x0000000806067c20 */ /* 0x000fe20008410000 */
[----:B------:R-:W-:Y:S01]  /*4770*/  FMNMX.FTZ R5, R132, R13, !PT ;  /* 0x0000000d84057209 */ /* 0x000fe20007810000 */
[----:B------:R-:W2:Y:S01]  /*4780*/  MUFU.TANH R86, R14 ;  /* 0x0000000e00567308 */ /* 0x000ea20000002400 */
[----:B------:R-:W-:Y:S01]  /*4790*/  FMNMX.FTZ R11, R142, R11, !PT ;  /* 0x0000000b8e0b7209 */ /* 0x000fe20007810000 */
[----:B------:R-:W-:Y:S01]  /*47a0*/  FMUL.FTZ R35, R7, UR8 ;  /* 0x0000000807237c20 */ /* 0x000fe20008410000 */
[----:B------:R-:W-:-:S02]  /*47b0*/  FMNMX.FTZ R5, R102, R5, !PT ;  /* 0x0000000566057209 */ /* 0x000fc40007810000 */
[----:B------:R-:W-:Y:S02]  /*47c0*/  FMNMX.FTZ R11, R130, R11, !PT ;  /* 0x0000000b820b7209 */ /* 0x000fe40007810000 */
[----:B------:R-:W-:Y:S01]  /*47d0*/  FMNMX.FTZ R5, R30, R5, !PT ;  /* 0x000000051e057209 */ /* 0x000fe20007810000 */
[----:B------:R3:W-:Y:S01]  /*47e0*/  MUFU.TANH R34, R4 ;  /* 0x0000000400227308 */ /* 0x0007e20000002400 */
[----:B------:R-:W-:Y:S02]  /*47f0*/  FMNMX.FTZ R11, R92, R11, !PT ;  /* 0x0000000b5c0b7209 */ /* 0x000fe40007810000 */
[----:B------:R-:W-:Y:S02]  /*4800*/  FMNMX.FTZ R5, R104, R5, !PT ;  /* 0x0000000568057209 */ /* 0x000fe40007810000 */
[----:B------:R-:W-:Y:S02]  /*4810*/  FMNMX.FTZ R11, R106, R11, !PT ;  /* 0x0000000b6a0b7209 */ /* 0x000fe40007810000 */
[----:B-1----:R-:W-:Y:S01]  /*4820*/  FSEL R87, R87, -INF , !P5 ;  /* 0xff80000057577808 */ /* 0x002fe20006800000 */
[----:B------:R-:W1:Y:S01]  /*4830*/  MUFU.TANH R85, R15 ;  /* 0x0000000f00557308 */ /* 0x000e620000002400 */
[----:B------:R-:W-:-:S02]  /*4840*/  FMNMX.FTZ R11, R28, R11, !PT ;  /* 0x0000000b1c0b7209 */ /* 0x000fc40007810000 */
[----:B--2---:R-:W-:Y:S02]  /*4850*/  FSEL R86, R86, -INF , !P4 ;  /* 0xff80000056567808 */ /* 0x004fe40006000000 */
[----:B------:R-:W-:-:S03]  /*4860*/  FMNMX.FTZ R11, R16, R11, !PT ;  /* 0x0000000b100b7209 */ /* 0x000fc60007810000 */
[----:B------:R2:W4:Y:S01]  /*4870*/  MUFU.TANH R84, R6 ;  /* 0x0000000600547308 */ /* 0x0005220000002400 */
[----:B---3--:R-:W-:Y:S02]  /*4880*/  FMNMX.FTZ R4, R94, R5, !PT ;  /* 0x000000055e047209 */ /* 0x008fe40007810000 */
[----:B------:R-:W-:Y:S02]  /*4890*/  FMNMX.FTZ R10, R18, R11, !PT ;  /* 0x0000000b120a7209 */ /* 0x000fe40007810000 */
[----:B------:R-:W-:Y:S02]  /*48a0*/  FMNMX.FTZ R5, R17, R4, !PT ;  /* 0x0000000411057209 */ /* 0x000fe40007810000 */
[----:B------:R-:W-:Y:S01]  /*48b0*/  FMNMX.FTZ R10, R27, R10, !PT ;  /* 0x0000000a1b0a7209 */ /* 0x000fe20007810000 */
[----:B------:R-:W3:Y:S01]  /*48c0*/  MUFU.TANH R35, R35 ;  /* 0x0000002300237308 */ /* 0x000ee20000002400 */
[----:B------:R-:W-:Y:S02]  /*48d0*/  FMNMX.FTZ R5, R26, R5, !PT ;  /* 0x000000051a057209 */ /* 0x000fe40007810000 */
[----:B------:R-:W-:-:S02]  /*48e0*/  FMNMX.FTZ R10, R33, R10, !PT ;  /* 0x0000000a210a7209 */ /* 0x000fc40007810000 */
[----:B------:R-:W-:Y:S02]  /*48f0*/  FMNMX.FTZ R4, R32, R5, !PT ;  /* 0x0000000520047209 */ /* 0x000fe40007810000 */
[----:B-1----:R-:W-:Y:S01]  /*4900*/  FSEL R85, R85, -INF , !P3 ;  /* 0xff80000055557808 */ /* 0x002fe20005800000 */
[----:B------:R-:W1:Y:S01]  /*4910*/  MUFU.TANH R88, R88 ;  /* 0x0000005800587308 */ /* 0x000e620000002400 */
[----:B------:R-:W-:Y:S02]  /*4920*/  FMNMX.FTZ R5, R87, R4, !PT ;  /* 0x0000000457057209 */ /* 0x000fe40007810000 */
[----:B------:R-:W-:Y:S02]  /*4930*/  FMNMX.FTZ R11, R25, R10, !PT ;  /* 0x0000000a190b7209 */ /* 0x000fe40007810000 */
[----:B--2---:R-:W-:Y:S02]  /*4940*/  FMNMX.FTZ R6, R86, R5, !PT ;  /* 0x0000000556067209 */ /* 0x004fe40007810000 */
[----:B----4-:R-:W-:-:S02]  /*4950*/  FSEL R84, R84, -INF , !P2 ;  /* 0xff80000054547808 */ /* 0x010fc40005000000 */
[----:B------:R-:W-:Y:S02]  /*4960*/  FMNMX.FTZ R5, R85, R6, !PT ;  /* 0x0000000655057209 */ /* 0x000fe40007810000 */
[----:B------:R-:W-:Y:S02]  /*4970*/  FSEL R34, R34, -INF , !P0 ;  /* 0xff80000022227808 */ /* 0x000fe40004000000 */
[----:B------:R-:W-:Y:S02]  /*4980*/  FMNMX.FTZ R11, R24, R11, !PT ;  /* 0x0000000b180b7209 */ /* 0x000fe40007810000 */
[----:B---3--:R-:W-:Y:S02]  /*4990*/  FSEL R35, R35, -INF , !P1 ;  /* 0xff80000023237808 */ /* 0x008fe40004800000 */
[----:B------:R-:W-:Y:S02]  /*49a0*/  FMNMX.FTZ R6, R84, R5, !PT ;  /* 0x0000000554067209 */ /* 0x000fe40007810000 */
[----:B-1----:R-:W-:-:S02]  /*49b0*/  FSEL R88, R88, -INF , !P6 ;  /* 0xff80000058587808 */ /* 0x002fc40007000000 */
[----:B------:R-:W-:Y:S02]  /*49c0*/  FMNMX.FTZ R7, R34, R11, !PT ;  /* 0x0000000b22077209 */ /* 0x000fe40007810000 */
[----:B------:R-:W-:Y:S02]  /*49d0*/  FMNMX.FTZ R6, R35, R6, !PT ;  /* 0x0000000623067209 */ /* 0x000fe40007810000 */
[----:B------:R-:W-:-:S03]  /*49e0*/  FMNMX.FTZ R7, R88, R7, !PT ;  /* 0x0000000758077209 */ /* 0x000fc60007810000 */
[----:B------:R-:W1:Y:S04]  /*49f0*/  SHFL.BFLY PT, R5, R6, 0x2, 0x1f ;  /* 0x0c401f0006057f89 */ /* 0x000e6800000e0000 */
[----:B------:R-:W2:Y:S01]  /*4a00*/  SHFL.BFLY PT, R4, R7, 0x2, 0x1f ;  /* 0x0c401f0007047f89 */ /* 0x000ea200000e0000 */
[----:B-1----:R-:W-:Y:S02]  /*4a10*/  FMNMX.FTZ R5, R6, R5, !PT ;  /* 0x0000000506057209 */ /* 0x002fe40007810000 */
[----:B--2---:R-:W-:-:S03]  /*4a20*/  FMNMX.FTZ R4, R7, R4, !PT ;  /* 0x0000000407047209 */ /* 0x004fc60007810000 */
[----:B------:R-:W1:Y:S04]  /*4a30*/  SHFL.BFLY PT, R10, R5, 0x1, 0x1f ;  /* 0x0c201f00050a7f89 */ /* 0x000e6800000e0000 */
[----:B------:R-:W2:Y:S01]  /*4a40*/  SHFL.BFLY PT, R11, R4, 0x1, 0x1f ;  /* 0x0c201f00040b7f89 */ /* 0x000ea200000e0000 */
[----:B-1----:R-:W-:Y:S02]  /*4a50*/  FMNMX.FTZ R10, R5, R10, !PT ;  /* 0x0000000a050a7209 */ /* 0x002fe40007810000 */
[----:B--2---:R-:W-:-:S03]  /*4a60*/  FMNMX.FTZ R11, R4, R11, !PT ;  /* 0x0000000b040b7209 */ /* 0x004fc60007810000 */
[C---:B------:R-:W-:Y:S01]  /*4a70*/  FMUL.FTZ R89, R10.reuse, UR6 ;  /* 0x000000060a597c20 */ /* 0x040fe20008410000 */
[----:B------:R-:W-:Y:S02]  /*4a80*/  FSETP.NEU.FTZ.AND P0, PT, R10, -INF , PT ;  /* 0xff8000000a00780b */ /* 0x000fe40003f1d000 */
[C---:B------:R-:W-:Y:S01]  /*4a90*/  FSETP.NEU.FTZ.AND P1, PT, R11.reuse, -INF , PT ;  /* 0xff8000000b00780b */ /* 0x040fe20003f3d000 */
[----:B------:R-:W-:Y:S01]  /*4aa0*/  FMUL.FTZ R91, R11, UR6 ;  /* 0x000000060b5b7c20 */ /* 0x000fe20008410000 */
[----:B------:R-:W-:Y:S02]  /*4ab0*/  FSEL R89, R89, RZ, P0 ;  /* 0x000000ff59597208 */ /* 0x000fe40000000000 */
[----:B------:R-:W-:Y:S02]  /*4ac0*/  FSEL R5, R11, RZ, P1 ;  /* 0x000000ff0b057208 */ /* 0x000fe40000800000 */
[----:B------:R-:W-:Y:S01]  /*4ad0*/  FSEL R91, R91, RZ, P1 ;  /* 0x000000ff5b5b7208 */ /* 0x000fe20000800000 */
[--C-:B------:R-:W-:Y:S01]  /*4ae0*/  FFMA.FTZ R99, R12, UR6, -R89.reuse ;  /* 0x000000060c637c23 */ /* 0x100fe20008010859 */
[----:B------:R-:W-:Y:S01]  /*4af0*/  FFMA.FTZ R20, R20, UR6, -R89 ;  /* 0x0000000614147c23 */ /* 0x000fe20008010859 */
[----:B------:R-:W-:Y:S01]  /*4b00*/  FADD.FTZ R4, R2, -R5 ;  /* 0x8000000502047221 */ /* 0x000fe20000010000 */
[----:B------:R-:W1:Y:S01]  /*4b10*/  LDSM.16.MT88.4 R12, [R110+0x6000] ;  /* 0x006000006e0c783b */ /* 0x000e620000004200 */
[----:B------:R-:W-:Y:S01]  /*4b20*/  FSEL R5, R10, RZ, P0 ;  /* 0x000000ff0a057208 */ /* 0x000fe20000000000 */
[--C-:B------:R-:W-:Y:S01]  /*4b30*/  FFMA.FTZ R19, R22, UR6, -R91.reuse ;  /* 0x0000000616137c23 */ /* 0x100fe2000801085b */
[--C-:B------:R-:W-:Y:S01]  /*4b40*/  FFMA.FTZ R90, R90, UR6, -R91.reuse ;  /* 0x000000065a5a7c23 */ /* 0x100fe2000801085b */
[--C-:B------:R-:W-:Y:S01]  /*4b50*/  FFMA.FTZ R22, R144, UR6, -R91.reuse ;  /* 0x0000000690167c23 */ /* 0x100fe2000801085b */
[----:B------:R-:W-:Y:S01]  /*4b60*/  FFMA.FTZ R21, R142, UR6, -R91 ;  /* 0x000000068e157c23 */ /* 0x000fe2000801085b */
[----:B------:R-:W-:Y:S01]  /*4b70*/  FADD.FTZ R5, R0, -R5 ;  /* 0x8000000500057221 */ /* 0x000fe20000010000 */
[--C-:B------:R-:W-:Y:S01]  /*4b80*/  FFMA.FTZ R2, R134, UR6, -R89.reuse ;  /* 0x0000000686027c23 */ /* 0x100fe20008010859 */
[----:B------:R-:W-:Y:S01]  /*4b90*/  FMUL.FTZ R101, R4, UR6 ;  /* 0x0000000604657c20 */ /* 0x000fe20008410000 */
[----:B------:R-:W-:Y:S01]  /*4ba0*/  FFMA.FTZ R23, R132, UR6, -R89 ;  /* 0x0000000684177c23 */ /* 0x000fe20008010859 */
[----:B------:R-:W-:Y:S01]  /*4bb0*/  FMUL.FTZ R100, R5, UR6 ;  /* 0x0000000605647c20 */ /* 0x000fe20008410000 */
[----:B------:R-:W-:Y:S01]  /*4bc0*/  MUFU.EX2 R19, R19 ;  /* 0x0000001300137308 */ /* 0x000fe20000000800 */
[--C-:B------:R-:W-:Y:S01]  /*4bd0*/  FFMA.FTZ R95, R130, UR6, -R91.reuse ;  /* 0x00000006825f7c23 */ /* 0x100fe2000801085b */
[--C-:B------:R-:W-:Y:S01]  /*4be0*/  FFMA.FTZ R92, R92, UR6, -R91.reuse ;  /* 0x000000065c5c7c23 */ /* 0x100fe2000801085b */
[--C-:B------:R-:W-:Y:S01]  /*4bf0*/  FFMA.FTZ R31, R106, UR6, -R91.reuse ;  /* 0x000000066a1f7c23 */ /* 0x100fe2000801085b */
[----:B------:R-:W-:Y:S01]  /*4c00*/  FFMA.FTZ R28, R28, UR6, -R91 ;  /* 0x000000061c1c7c23 */ /* 0x000fe2000801085b */
[--C-:B------:R-:W-:Y:S01]  /*4c10*/  FFMA.FTZ R93, R102, UR6, -R89.reuse ;  /* 0x00000006665d7c23 */ /* 0x100fe20008010859 */
[--C-:B------:R-:W-:Y:S01]  /*4c20*/  FFMA.FTZ R30, R30, UR6, -R89.reuse ;  /* 0x000000061e1e7c23 */ /* 0x100fe20008010859 */
[--C-:B------:R-:W-:Y:S01]  /*4c30*/  FFMA.FTZ R29, R104, UR6, -R89.reuse ;  /* 0x00000006681d7c23 */ /* 0x100fe20008010859 */
[----:B------:R-:W2:Y:S01]  /*4c40*/  MUFU.EX2 R90, R90 ;  /* 0x0000005a005a7308 */ /* 0x000ea20000000800 */
[----:B------:R-:W-:Y:S01]  /*4c50*/  FFMA.FTZ R0, R94, UR6, -R89 ;  /* 0x000000065e007c23 */ /* 0x000fe20008010859 */
[----:B------:R-:W-:Y:S01]  /*4c60*/  FFMA.FTZ R94, R18, UR6, -R91 ;  /* 0x00000006125e7c23 */ /* 0x000fe2000801085b */
[--C-:B------:R-:W-:Y:S01]  /*4c70*/  FFMA.FTZ R105, R17, UR6, -R89.reuse ;  /* 0x0000000611697c23 */ /* 0x100fe20008010859 */
[----:B------:R-:W-:Y:S01]  /*4c80*/  FFMA.FTZ R103, R32, UR6, -R89 ;  /* 0x0000000620677c23 */ /* 0x000fe20008010859 */
[----:B------:R-:W-:Y:S01]  /*4c90*/  FFMA.FTZ R33, R33, UR6, -R91 ;  /* 0x0000000621217c23 */ /* 0x000fe2000801085b */
[--C-:B------:R-:W-:Y:S01]  /*4ca0*/  FFMA.FTZ R102, R26, UR6, -R89.reuse ;  /* 0x000000061a667c23 */ /* 0x100fe20008010859 */
[----:B------:R-:W-:Y:S01]  /*4cb0*/  FFMA.FTZ R32, R87, UR6, -R89 ;  /* 0x0000000657207c23 */ /* 0x000fe20008010859 */
[----:B------:R-:W-:Y:S01]  /*4cc0*/  MUFU.EX2 R22, R22 ;  /* 0x0000001600167308 */ /* 0x000fe20000000800 */
[----:B------:R-:W-:Y:S01]  /*4cd0*/  FFMA.FTZ R104, R25, UR6, -R91 ;  /* 0x0000000619687c23 */ /* 0x000fe2000801085b */
[--C-:B------:R-:W-:Y:S01]  /*4ce0*/  FFMA.FTZ R87, R86, UR6, -R89.reuse ;  /* 0x0000000656577c23 */ /* 0x100fe20008010859 */
[----:B------:R-:W-:Y:S01]  /*4cf0*/  FFMA.FTZ R25, R85, UR6, -R89 ;  /* 0x0000000655197c23 */ /* 0x000fe20008010859 */
[----:B------:R-:W-:Y:S01]  /*4d00*/  FFMA.FTZ R26, R34, UR6, -R91 ;  /* 0x00000006221a7c23 */ /* 0x000fe2000801085b */
[----:B------:R-:W-:-:S03]  /*4d10*/  ISETP.GE.AND P0, PT, R98, 0x3, PT ;  /* 0x000000036200780c */ /* 0x000fc60003f06270 */
[----:B------:R-:W3:Y:S01]  /*4d20*/  MUFU.EX2 R21, R21 ;  /* 0x0000001500157308 */ /* 0x000ee20000000800 */
[----:B--2---:R-:W-:-:S07]  /*4d30*/  F2FP.BF16.F32.PACK_AB R4, R90, R19 ;  /* 0x000000135a04723e */ /* 0x004fce00000010ff */
[----:B------:R-:W-:Y:S02]  /*4d40*/  MUFU.EX2 R99, R99 ;  /* 0x0000006300637308 */ /* 0x000fe40000000800 */
[----:B------:R-:W-:-:S06]  /*4d50*/  @P0 IADD3 R134, R98, -0x3, RZ ;  /* 0xfffffffd62860810 */ /* 0x000fcc0007ffe0ff */
[----:B------:R-:W2:Y:S01]  /*4d60*/  MUFU.EX2 R20, R20 ;  /* 0x0000001400147308 */ /* 0x000ea20000000800 */
[----:B---3--:R-:W-:-:S07]  /*4d70*/  F2FP.BF16.F32.PACK_AB R6, R21, R22 ;  /* 0x000000161506723e */ /* 0x008fce00000010ff */
        /* <DEDUP_REMOVED lines=13> */
[-C--:B--2---:R-:W-:Y:S01]  /*4e50*/  FMUL.FTZ R82, R82, R100.reuse ;  /* 0x0000006452527220 */ /* 0x084fe20000410000 */
[-C--:B------:R-:W-:Y:S01]  /*4e60*/  FMUL.FTZ R83, R83, R100.reuse ;  /* 0x0000006453537220 */ /* 0x080fe20000410000 */
[-C--:B------:R-:W-:Y:S01]  /*4e70*/  FMUL.FTZ R78, R78, R100.reuse ;  /* 0x000000644e4e7220 */ /* 0x080fe20000410000 */
[-C--:B------:R-:W-:Y:S01]  /*4e80*/  FMUL.FTZ R79, R79, R100.reuse ;  /* 0x000000644f4f7220 */ /* 0x080fe20000410000 */
[-C--:B------:R-:W-:Y:S01]  /*4e90*/  FMUL.FTZ R74, R74, R100.reuse ;  /* 0x000000644a4a7220 */ /* 0x080fe20000410000 */
[-C--:B------:R-:W-:Y:S01]  /*4ea0*/  FMUL.FTZ R75, R75, R100.reuse ;  /* 0x000000644b4b7220 */ /* 0x080fe20000410000 */
[-C--:B------:R-:W-:Y:S01]  /*4eb0*/  FMUL.FTZ R70, R70, R100.reuse ;  /* 0x0000006446467220 */ /* 0x080fe20000410000 */
[----:B------:R-:W-:Y:S01]  /*4ec0*/  FMUL.FTZ R71, R71, R100 ;  /* 0x0000006447477220 */ /* 0x000fe20000410000 */
        /* <DEDUP_REMOVED lines=38> */
[----:B------:R-:W-:Y:S01]  /*5130*/  FFMA.FTZ R101, R16, UR6, -R91 ;  /* 0x0000000610657c23 */ /* 0x000fe2000801085b */
[----:B------:R-:W-:Y:S01]  /*5140*/  FFMA.FTZ R99, R138, R100, R99 ;  /* 0x000000648a637223 */ /* 0x000fe20000010063 */
[----:B------:R-:W-:Y:S01]  /*5150*/  LDSM.16.MT88.4 R16, [R110+0x6800] ;  /* 0x006800006e10783b */ /* 0x000fe20000004200 */
[--C-:B------:R-:W-:Y:S01]  /*5160*/  FFMA.FTZ R100, R27, UR6, -R91.reuse ;  /* 0x000000061b647c23 */ /* 0x100fe2000801085b */
[----:B------:R-:W-:Y:S01]  /*5170*/  FFMA.FTZ R27, R24, UR6, -R91 ;  /* 0x00000006181b7c23 */ /* 0x000fe2000801085b */
[----:B------:R-:W-:Y:S01]  /*5180*/  FFMA.FTZ R24, R84, UR6, -R89 ;  /* 0x0000000654187c23 */ /* 0x000fe20008010859 */
[----:B------:R-:W2:Y:S01]  /*5190*/  MUFU.EX2 R92, R92 ;  /* 0x0000005c005c7308 */ /* 0x000ea20000000800 */
[----:B------:R-:W-:Y:S01]  /*51a0*/  FFMA.FTZ R140, R88, UR6, -R91 ;  /* 0x00000006588c7c23 */ /* 0x000fe2000801085b */
[----:B------:R-:W-:Y:S01]  /*51b0*/  FFMA.FTZ R89, R35, UR6, -R89 ;  /* 0x0000000623597c23 */ /* 0x000fe20008010859 */
[----:B------:R-:W-:Y:S01]  /*51c0*/  FADD.FTZ R107, R90, R107 ;  /* 0x0000006b5a6b7221 */ /* 0x000fe20000010000 */
[----:B------:R-:W-:-:S03]  /*51d0*/  FADD.FTZ R99, R20, R99 ;  /* 0x0000006314637221 */ /* 0x000fc60000010000 */
[----:B------:R-:W-:Y:S01]  /*51e0*/  FADD.FTZ R22, R22, R107 ;  /* 0x0000006b16167221 */ /* 0x000fe20000010000 */
[----:B------:R-:W-:Y:S01]  /*51f0*/  MUFU.EX2 R31, R31 ;  /* 0x0000001f001f7308 */ /* 0x000fe20000000800 */
[----:B------:R-:W-:Y:S01]  /*5200*/  FADD.FTZ R2, R2, R99 ;  /* 0x0000006302027221 */ /* 0x000fe20000010000 */
[----:B-1----:R-:W-:Y:S01]  /*5210*/  HMMA.16816.F32.BF16 R72, R4, R12, R72 ;  /* 0x0000000c0448723c */ /* 0x002fe20000041848 */
[----:B------:R-:W-:Y:S02]  /*5220*/  FADD.FTZ R22, R21, R22 ;  /* 0x0000001615167221 */ /* 0x000fe40000010000 */
[----:B------:R-:W-:-:S03]  /*5230*/  FADD.FTZ R2, R23, R2 ;  /* 0x0000000217027221 */ /* 0x000fc60000010000 */
        /* <DEDUP_REMOVED lines=26> */
[----:B------:R-:W-:Y:S01]  /*53e0*/  MUFU.EX2 R87, R87 ;  /* 0x0000005700577308 */ /* 0x000fe20000000800 */
[C---:B------:R-:W-:Y:S01]  /*53f0*/  HMMA.16816.F32.BF16 R40, R4.reuse, R14, R40 ;  /* 0x0000000e0428723c */ /* 0x040fe20000041828 */
[----:B------:R-:W1:Y:S06]  /*5400*/  LDSM.16.MT88.4 R12, [R108+0x8000] ;  /* 0x008000006c0c783b */ /* 0x000e6c0000004200 */
[----:B------:R-:W5:Y:S08]  /*5410*/  MUFU.EX2 R84, R25 ;  /* 0x0000001900547308 */ /* 0x000f700000000800 */
[----:B------:R2:W-:Y:S08]  /*5420*/  MUFU.EX2 R86, R24 ;  /* 0x0000001800567308 */ /* 0x0005f00000000800 */
[----:B------:R-:W5:Y:S01]  /*5430*/  MUFU.EX2 R89, R89 ;  /* 0x0000005900597308 */ /* 0x000f620000000800 */
[----:B--2---:R-:W-:Y:S01]  /*5440*/  LDSM.16.MT88.4 R24, [R110+0x7c00] ;  /* 0x007c00006e18783b */ /* 0x004fe20000004200 */
[C---:B-1----:R-:W-:Y:S06]  /*5450*/  HMMA.16816.F32.BF16 R44, R4.reuse, R12, R44 ;  /* 0x0000000c042c723c */ /* 0x042fec000004182c */
[----:B------:R-:W-:Y:S01]  /*5460*/  HMMA.16816.F32.BF16 R48, R4, R14, R48 ;  /* 0x0000000e0430723c */ /* 0x000fe20000041830 */
[----:B------:R-:W1:Y:S06]  /*5470*/  LDSM.16.MT88.4 R12, [R110+0x6400] ;  /* 0x006400006e0c783b */ /* 0x000e6c0000004200 */
[----:B------:R-:W-:Y:S01]  /*5480*/  F2FP.BF16.F32.PACK_AB R4, R92, R95 ;  /* 0x0000005f5c04723e */ /* 0x000fe200000010ff */
[----:B------:R-:W-:Y:S01]  /*5490*/  FADD.FTZ R95, R95, R22 ;  /* 0x000000165f5f7221 */ /* 0x000fe20000010000 */
[----:B---3--:R-:W-:Y:S01]  /*54a0*/  F2FP.BF16.F32.PACK_AB R5, R30, R93 ;  /* 0x0000005d1e05723e */ /* 0x008fe200000010ff */
[----:B------:R-:W-:Y:S01]  /*54b0*/  FADD.FTZ R93, R93, R2 ;  /* 0x000000025d5d7221 */ /* 0x000fe20000010000 */
[----:B------:R-:W-:Y:S01]  /*54c0*/  F2FP.BF16.F32.PACK_AB R6, R28, R31 ;  /* 0x0000001f1c06723e */ /* 0x000fe200000010ff */
[----:B------:R-:W-:Y:S01]  /*54d0*/  LDSM.16.MT88.4 R20, [R108+0x7c00] ;  /* 0x007c00006c14783b */ /* 0x000fe20000004200 */
[----:B----4-:R-:W-:Y:S01]  /*54e0*/  F2FP.BF16.F32.PACK_AB R7, R0, R29 ;  /* 0x0000001d0007723e */ /* 0x010fe200000010ff */
        /* <DEDUP_REMOVED lines=34> */
[-C--:B------:R-:W-:Y:S01]  /*5710*/  MOV R0, R10.reuse ;  /* 0x0000000a00007202 */ /* 0x080fe20000000f00 */
[----:B------:R-:W-:Y:S01]  /*5720*/  FADD.FTZ R100, R100, R101 ;  /* 0x0000006564647221 */ /* 0x000fe20000010000 */
[----:B------:R-:W-:Y:S01]  /*5730*/  @P0 MOV R0, R10 ;  /* 0x0000000a00000202 */ /* 0x000fe20000000f00 */
[----:B------:R-:W-:-:S02]  /*5740*/  FADD.FTZ R103, R103, R102 ;  /* 0x0000006667677221 */ /* 0x000fc40000010000 */
[----:B------:R-:W-:Y:S01]  /*5750*/  HMMA.16816.F32.BF16 R80, R4, R16, R80 ;  /* 0x000000100450723c */ /* 0x000fe20000041850 */
[----:B------:R-:W-:Y:S01]  /*5760*/  FADD.FTZ R33, R33, R100 ;  /* 0x0000006421217221 */ /* 0x000fe20000010000 */
[----:B------:R-:W-:-:S04]  /*5770*/  FADD.FTZ R32, R32, R103 ;  /* 0x0000006720207221 */ /* 0x000fc80000010000 */
        /* <DEDUP_REMOVED lines=17> */
[----:B------:R-:W-:Y:S01]  /*5890*/  F2FP.BF16.F32.PACK_AB R4, R85, R34 ;  /* 0x000000225504723e */ /* 0x000fe200000010ff */
        /* <DEDUP_REMOVED lines=9> */
[----:B--2---:R-:W-:Y:S01]  /*5930*/  HMMA.16816.F32.BF16 R80, R4, R16, R80 ;  /* 0x000000100450723c */ /* 0x004fe20000041850 */
[----:B------:R-:W-:Y:S01]  /*5940*/  FADD.FTZ R140, R140, R35 ;  /* 0x000000238c8c7221 */ /* 0x000fe20000010000 */
[----:B------:R-:W-:-:S04]  /*5950*/  FADD.FTZ R138, R89, R86 ;  /* 0x00000056598a7221 */ /* 0x000fc80000010000 */
[C---:B------:R-:W-:Y:S01]  /*5960*/  HMMA.16816.F32.BF16 R76, R4.reuse, R18, R76 ;  /* 0x00000012044c723c */ /* 0x040fe2000004184c */
[----:B------:R-:W2:Y:S05]  /*5970*/  LDSM.16.MT88.4 R16, [R110+0x8c00] ;  /* 0x008c00006e10783b */ /* 0x000eaa0000004200 */
[C---:B------:R-:W-:Y:S06]  /*5980*/  HMMA.16816.F32.BF16 R64, R4.reuse, R24, R64 ;  /* 0x000000180440723c */ /* 0x040fec0000041840 */
[C---:B------:R-:W-:Y:S06]  /*5990*/  HMMA.16816.F32.BF16 R60, R4.reuse, R26, R60 ;  /* 0x0000001a043c723c */ /* 0x040fec000004183c */
[C---:B-1----:R-:W-:Y:S06]  /*59a0*/  HMMA.16816.F32.BF16 R72, R4.reuse, R12, R72 ;  /* 0x0000000c0448723c */ /* 0x042fec0000041848 */
[C---:B------:R-:W-:Y:S01]  /*59b0*/  HMMA.16816.F32.BF16 R68, R4.reuse, R14, R68 ;  /* 0x0000000e0444723c */ /* 0x040fe20000041844 */
[----:B------:R-:W1:Y:S05]  /*59c0*/  LDSM.16.MT88.4 R12, [R108+0x8c00] ;  /* 0x008c00006c0c783b */ /* 0x000e6a0000004200 */
[C---:B------:R-:W-:Y:S06]  /*59d0*/  HMMA.16816.F32.BF16 R56, R4.reuse, R20, R56 ;  /* 0x000000140438723c */ /* 0x040fec0000041838 */
[C---:B------:R-:W-:Y:S06]  /*59e0*/  HMMA.16816.F32.BF16 R52, R4.reuse, R22, R52 ;  /* 0x000000160434723c */ /* 0x040fec0000041834 */
[C---:B--2---:R-:W-:Y:S06]  /*59f0*/  HMMA.16816.F32.BF16 R36, R4.reuse, R16, R36 ;  /* 0x000000100424723c */ /* 0x044fec0000041824 */
[C---:B------:R-:W-:Y:S06]  /*5a00*/  HMMA.16816.F32.BF16 R40, R4.reuse, R18, R40 ;  /* 0x000000120428723c */ /* 0x040fec0000041828 */
[C---:B-1----:R-:W-:Y:S06]  /*5a10*/  HMMA.16816.F32.BF16 R44, R4.reuse, R12, R44 ;  /* 0x0000000c042c723c */ /* 0x042fec000004182c */
[----:B------:R-:W-:Y:S01]  /*5a20*/  HMMA.16816.F32.BF16 R48, R4, R14, R48 ;  /* 0x0000000e0430723c */ /* 0x000fe20000041830 */
[----:B------:R-:W-:-:S08]  /*5a30*/  NOP ;  /* 0x0000000000007918 */ /* 0x000fd00000000000 */
[----:B------:R-:W-:-:S15]  /*5a40*/  @P0 BRA `(.L_x_909) ;  /* 0x0000000000040947 */ /* 0x000fde0003800000 */
.L_x_907:
[----:B------:R-:W-:-:S07]  /*5a50*/  IADD3 R134, R3, -0x1, RZ ;  /* 0xffffffff03867810 */ /* 0x000fce0007ffe0ff */
.L_x_909:
        /* <DEDUP_REMOVED lines=12> */
[----:B------:R-:W-:Y:S01]  /*5b20*/  ULDC UR4, c[0x0][0x2ec] ;  /* 0x0000bb0000047ab9 */ /* 0x000fe20000000800 */
[----:B------:R-:W-:Y:S01]  /*5b30*/  ULDC.64 UR6, c[0x0][0x218] ;  /* 0x0000860000067ab9 */ /* 0x000fe20000000a00 */
[----:B------:R-:W-:Y:S01]  /*5b40*/  ULDC.64 UR10, c[0x0][0x220] ;  /* 0x00008800000a7ab9 */ /* 0x000fe20000000a00 */
[----:B------:R-:W-:Y:S01]  /*5b50*/  ULDC.64 UR8, c[0x0][0x248] ;  /* 0x0000920000087ab9 */ /* 0x000fe20000000a00 */
[----:B------:R-:W-:Y:S05]  /*5b60*/  BRA `(.L_x_911) ;  /* 0x00000000005c7947 */ /* 0x000fea0003800000 */
.L_x_913:
        /* <DEDUP_REMOVED lines=23> */
.L_x_911:
        /* <DEDUP_REMOVED lines=9> */
[----:B------:R-:W-:Y:S04]  /*5d70*/  LEA.HI.X R143, R86, UR11, R0, 0x1, P1 ;  /* 0x0000000b568f7c11 */ /* 0x000fe800088f0c00 */
[----:B------:R-:W-:Y:S02]  /*5d80*/  IADD3.X R145, R130, R143, RZ, P0, !PT ;  /* 0x0000008f82917210 */ /* 0x000fe400007fe4ff */
        /* <DEDUP_REMOVED lines=14> */
[----:B------:R-:W5:Y:S06]  /*5e70*/  LDSM.16.M88.4 R104, [R112+0x3c00] ;  /* 0x003c00007068783b */ /* 0x000f6c0000000200 */
        /* <DEDUP_REMOVED lines=22> */
[----:B------:R-:W-:Y:S06]  /*5fe0*/  LDSM.16.M88.4 R88, [R113+0x1000] ;  /* 0x001000007158783b */ /* 0x000fec0000000200 */
        /* <DEDUP_REMOVED lines=42> */
[----:B------:R-:W2:Y:S11]  /*6290*/  LDSM.16.M88.4 R92, [R109+0x5400] ;  /* 0x005400006d5c783b */ /* 0x000eb60000000200 */
[----:B------:R-:W-:Y:S06]  /*62a0*/  @!UPT UIADD3 URZ, URZ, URZ, URZ ;  /* 0x0000003f3f3ff290 */ /* 0x000fec000fffe03f */
[----:B------:R-:W-:Y:S01]  /*62b0*/  FMUL.FTZ R87, R4, UR5 ;  /* 0x0000000504577c20 */ /* 0x000fe20008410000 */
[----:B------:R-:W-:Y:S01]  /*62c0*/  FMUL.FTZ R2, R5, UR5 ;  /* 0x0000000505027c20 */ /* 0x000fe20008410000 */
[----:B------:R-:W-:Y:S01]  /*62d0*/  FMUL.FTZ R162, R6, UR5 ;  /* 0x0000000506a27c20 */ /* 0x000fe20008410000 */
[----:B------:R-:W-:Y:S02]  /*62e0*/  FMUL.FTZ R0, R7, UR5 ;  /* 0x0000000507007c20 */ /* 0x000fe40008410000 */
[----:B------:R-:W-:Y:S01]  /*62f0*/  MUFU.TANH R99, R2 ;  /* 0x0000000200637308 */ /* 0x000fe20000002400 */
[----:B------:R-:W-:Y:S01]  /*6300*/  FMUL.FTZ R165, R8, UR5 ;  /* 0x0000000508a57c20 */ /* 0x000fe20008410000 */
[----:B------:R-:W-:Y:S01]  /*6310*/  FMUL.FTZ R164, R10, UR5 ;  /* 0x000000050aa47c20 */ /* 0x000fe20008410000 */
[----:B------:R-:W-:Y:S01]  /*6320*/  FMUL.FTZ R163, R9, UR5 ;  /* 0x0000000509a37c20 */ /* 0x000fe20008410000 */
[----:B------:R-:W-:Y:S06]  /*6330*/  FMUL.FTZ R161, R11, UR5 ;  /* 0x000000050ba17c20 */ /* 0x000fec0008410000 */
[----:B------:R-:W3:Y:S10]  /*6340*/  MUFU.TANH R87, R87 ;  /* 0x0000005700577308 */ /* 0x000ef40000002400 */
[----:B------:R-:W4:Y:S01]  /*6350*/  MUFU.TANH R162, R162 ;  /* 0x000000a200a27308 */ /* 0x000f220000002400 */
[C---:B--2---:R-:W-:Y:S09]  /*6360*/  HMMA.16816.F32.BF16 R12, R88.reuse, R92, R12 ;  /* 0x0000005c580c723c */ /* 0x044ff2000004180c */
[----:B------:R-:W2:Y:S01]  /*6370*/  MUFU.TANH R106, R0 ;  /* 0x00000000006a7308 */ /* 0x000ea20000002400 */
[C---:B------:R-:W-:Y:S01]  /*6380*/  HMMA.16816.F32.BF16 R16, R88.reuse, R94, R16 ;  /* 0x0000005e5810723c */ /* 0x040fe20000041810 */
[----:B------:R-:W5:Y:S02]  /*6390*/  LDSM.16.M88.4 R92, [R109+0x5800] ;  /* 0x005800006d5c783b */ /* 0x000f640000000200 */
[----:B---3--:R-:W-:Y:S06]  /*63a0*/  FMNMX.FTZ R2, R87, R85, !PT ;  /* 0x0000005557027209 */ /* 0x008fec0007810000 */
[----:B------:R-:W3:Y:S02]  /*63b0*/  MUFU.TANH R165, R165 ;  /* 0x000000a500a57308 */ /* 0x000ee40000002400 */
[----:B----4-:R-:W-:Y:S02]  /*63c0*/  FMNMX.FTZ R159, R162, R3, !PT ;  /* 0x00000003a29f7209 */ /* 0x010fe40007810000 */
[----:B------:R-:W-:Y:S06]  /*63d0*/  FMNMX.FTZ R2, R99, R2, !PT ;  /* 0x0000000263027209 */ /* 0x000fec0007810000 */
[----:B------:R-:W4:Y:S01]  /*63e0*/  MUFU.TANH R164, R164 ;  /* 0x000000a400a47308 */ /* 0x000f220000002400 */
[----:B--2---:R-:W-:Y:S01]  /*63f0*/  FMNMX.FTZ R159, R106, R159, !PT ;  /* 0x0000009f6a9f7209 */ /* 0x004fe20007810000 */
        /* <DEDUP_REMOVED lines=9> */
[----:B---3--:R-:W-:Y:S05]  /*6490*/  FMNMX.FTZ R2, R165, R2, !PT ;  /* 0x00000002a5027209 */ /* 0x008fea0007810000 */
[----:B------:R-:W3:Y:S01]  /*64a0*/  MUFU.TANH R161, R161 ;  /* 0x000000a100a17308 */ /* 0x000ee20000002400 */
[----:B----4-:R-:W-:Y:S09]  /*64b0*/  FMNMX.FTZ R0, R164, R159, !PT ;  /* 0x0000009fa4007209 */ /* 0x010ff20007810000 */
[----:B------:R-:W4:Y:S01]  /*64c0*/  MUFU.TANH R152, R152 ;  /* 0x0000009800987308 */ /* 0x000f220000002400 */
[----:B--2---:R-:W-:Y:S01]  /*64d0*/  FMNMX.FTZ R2, R163, R2, !PT ;  /* 0x00000002a3027209 */ /* 0x004fe20007810000 */
[C---:B-----5:R-:W-:Y:S08]  /*64e0*/  HMMA.16816.F32.BF16 R20, R88.reuse, R92, R20 ;  /* 0x0000005c5814723c */ /* 0x060ff00000041814 */
[----:B------:R-:W2:Y:S01]  /*64f0*/  MUFU.TANH R150, R150 ;  /* 0x0000009600967308 */ /* 0x000ea20000002400 */
[C---:B------:R-:W-:Y:S01]  /*6500*/  HMMA.16816.F32.BF16 R24, R88.reuse, R94, R24 ;  /* 0x0000005e5818723c */ /* 0x040fe20000041818 */
[----:B------:R-:W5:Y:S01]  /*6510*/  LDSM.16.M88.4 R92, [R109+0x5c00] ;  /* 0x005c00006d5c783b */ /* 0x000f620000000200 */
[----:B------:R-:W-:Y:S04]  /*6520*/  DEPBAR.LE SB0, 0x0 ;  /* 0x000080000000791a */ /* 0x000fe80000000000 */
[----:B---3--:R-:W-:Y:S03]  /*6530*/  FMNMX.FTZ R0, R161, R0, !PT ;  /* 0x00000000a1007209 */ /* 0x008fe60007810000 */
[----:B------:R-:W3:Y:S01]  /*6540*/  MUFU.TANH R156, R156 ;  /* 0x0000009c009c7308 */ /* 0x000ee20000002400 */
[----:B------:R-:W-:Y:S01]  /*6550*/  BAR.SYNC.DEFER_BLOCKING 0x0 ;  /* 0x0000000000007b1d */ /* 0x000fe20000010000 */
[----:B----4-:R-:W-:Y:S08]  /*6560*/  FMNMX.FTZ R2, R152, R2, !PT ;  /* 0x0000000298027209 */ /* 0x010ff00007810000 */
[----:B------:R-:W4:Y:S01]  /*6570*/  MUFU.TANH R158, R158 ;  /* 0x0000009e009e7308 */ /* 0x000f220000002400 */
[----:B--2---:R-:W-:Y:S01]  /*6580*/  FMNMX.FTZ R0, R150, R0, !PT ;  /* 0x0000000096007209 */ /* 0x004fe20007810000 */
[----:B-1----:R-:W-:Y:S01]  /*6590*/  FMUL.FTZ R145, R20, UR5 ;  /* 0x0000000514917c20 */ /* 0x002fe20008410000 */
[----:B------:R-:W-:Y:S01]  /*65a0*/  FMUL.FTZ R141, R22, UR5 ;  /* 0x00000005168d7c20 */ /* 0x000fe20008410000 */
[----:B------:R-:W-:Y:S01]  /*65b0*/  FMUL.FTZ R149, R21, UR5 ;  /* 0x0000000515957c20 */ /* 0x000fe20008410000 */
[----:B------:R-:W-:Y:S05]  /*65c0*/  FMUL.FTZ R143, R23, UR5 ;  /* 0x00000005178f7c20 */ /* 0x000fea0008410000 */
[----:B------:R-:W1:Y:S01]  /*65d0*/  MUFU.TANH R151, R151 ;  /* 0x0000009700977308 */ /* 0x000e620000002400 */
[----:B------:R-:W-:Y:S01]  /*65e0*/  FMUL.FTZ R153, R24, UR5 ;  /* 0x0000000518997c20 */ /* 0x000fe20008410000 */
[----:B------:R-:W-:Y:S01]  /*65f0*/  FMUL.FTZ R135, R26, UR5 ;  /* 0x000000051a877c20 */ /* 0x000fe20008410000 */
[----:B---3--:R-:W-:Y:S01]  /*6600*/  FMNMX.FTZ R2, R156, R2, !PT ;  /* 0x000000029c027209 */ /* 0x008fe20007810000 */
[----:B------:R-:W-:Y:S01]  /*6610*/  FMUL.FTZ R154, R25, UR5 ;  /* 0x00000005199a7c20 */ /* 0x000fe20008410000 */
[----:B------:R-:W-:Y:S05]  /*6620*/  FMUL.FTZ R139, R27, UR5 ;  /* 0x000000051b8b7c20 */ /* 0x000fea0008410000 */
[----:B------:R-:W2:Y:S01]  /*6630*/  MUFU.TANH R146, R146 ;  /* 0x0000009200927308 */ /* 0x000ea20000002400 */
[----:B----4-:R-:W-:Y:S09]  /*6640*/  FMNMX.FTZ R0, R158, R0, !PT ;  /* 0x000000009e007209 */ /* 0x010ff20007810000 */
[----:B------:R-:W3:Y:S01]  /*6650*/  MUFU.TANH R147, R147 ;  /* 0x0000009300937308 */ /* 0x000ee20000002400 */
[----:B-1----:R-:W-:Y:S01]  /*6660*/  FMNMX.FTZ R2, R151, R2, !PT ;  /* 0x0000000297027209 */ /* 0x002fe20007810000 */
[C---:B-----5:R-:W-:Y:S08]  /*6670*/  HMMA.16816.F32.BF16 R28, R88.reuse, R92, R28 ;  /* 0x0000005c581c723c */ /* 0x060ff0000004181c */
[----:B------:R-:W1:Y:S01]  /*6680*/  MUFU.TANH R148, R148 ;  /* 0x0000009400947308 */ /* 0x000e620000002400 */
[----:B------:R-:W-:Y:S03]  /*6690*/  HMMA.16816.F32.BF16 R32, R88, R94, R32 ;  /* 0x0000005e5820723c */ /* 0x000fe60000041820 */
[----:B--2---:R-:W-:Y:S06]  /*66a0*/  FMNMX.FTZ R0, R146, R0, !PT ;  /* 0x0000000092007209 */ /* 0x004fec0007810000 */
[----:B------:R-:W2:Y:S02]  /*66b0*/  MUFU.TANH R145, R145 ;  /* 0x0000009100917308 */ /* 0x000ea40000002400 */
[----:B---3--:R-:W-:Y:S08]  /*66c0*/  FMNMX.FTZ R2, R147, R2, !PT ;  /* 0x0000000293027209 */ /* 0x008ff00007810000 */
[----:B------:R-:W3:Y:S01]  /*66d0*/  MUFU.TANH R141, R141 ;  /* 0x0000008d008d7308 */ /* 0x000ee20000002400 */
[----:B-1----:R-:W-:Y:S01]  /*66e0*/  FMNMX.FTZ R0, R148, R0, !PT ;  /* 0x0000000094007209 */ /* 0x002fe20007810000 */
[----:B------:R-:W-:Y:S01]  /*66f0*/  FMUL.FTZ R155, R28, UR5 ;  /* 0x000000051c9b7c20 */ /* 0x000fe20008410000 */
[----:B------:R-:W-:Y:S01]  /*6700*/  FMUL.FTZ R142, R30, UR5 ;  /* 0x000000051e8e7c20 */ /* 0x000fe20008410000 */
[----:B------:R-:W-:Y:S01]  /*6710*/  FMUL.FTZ R157, R29, UR5 ;  /* 0x000000051d9d7c20 */ /* 0x000fe20008410000 */
[----:B------:R-:W-:Y:S05]  /*6720*/  FMUL.FTZ R144, R31, UR5 ;  /* 0x000000051f907c20 */ /* 0x000fea0008410000 */
[----:B------:R-:W1:Y:S01]  /*6730*/  MUFU.TANH R149, R149 ;  /* 0x0000009500957308 */ /* 0x000e620000002400 */
[----:B--2---:R-:W-:Y:S01]  /*6740*/  FMNMX.FTZ R2, R145, R2, !PT ;  /* 0x0000000291027209 */ /* 0x004fe20007810000 */
[----:B------:R-:W-:Y:S01]  /*6750*/  FMUL.FTZ R159, R32, UR5 ;  /* 0x00000005209f7c20 */ /* 0x000fe20008410000 */
[----:B------:R-:W-:Y:S01]  /*6760*/  FMUL.FTZ R86, R34, UR5 ;  /* 0x0000000522567c20 */ /* 0x000fe20008410000 */
[----:B------:R-:W-:Y:S01]  /*6770*/  FMUL.FTZ R160, R33, UR5 ;  /* 0x0000000521a07c20 */ /* 0x000fe20008410000 */
[----:B------:R-:W-:Y:S05]  /*6780*/  FMUL.FTZ R35, R35, UR5 ;  /* 0x0000000523237c20 */ /* 0x000fea0008410000 */
        /* <DEDUP_REMOVED lines=24> */
[----:B------:R2:W4:Y:S01]  /*6910*/  MUFU.TANH R84, R35 ;  /* 0x0000002300547308 */ /* 0x0005220000002400 */
[----:B---3--:R-:W-:Y:S02]  /*6920*/  FMNMX.FTZ R7, R86, R7, !PT ;  /* 0x0000000756077209 */ /* 0x008fe40007810000 */
[----:B-1----:R-:W-:Y:S01]  /*6930*/  FMNMX.FTZ R97, R160, R0, !PT ;  /* 0x00000000a0617209 */ /* 0x002fe20007810000 */
[----:B------:R-:W-:Y:S06]  /*6940*/  @P0 BRA `(.L_x_913) ;  /* 0xfffffff000880947 */ /* 0x000fec000383ffff */
.L_x_912:
[----:B------:R-:W1:Y:S01]  /*6950*/  SHFL.BFLY PT, R2, R97, 0x2, 0x1f ;  /* 0x0c401f0061027f89 */ /* 0x000e6200000e0000 */
[----:B----4-:R-:W-:Y:S02]  /*6960*/  FMNMX.FTZ R7, R84, R7, !PT ;  /* 0x0000000754077209 */ /* 0x010fe40007810000 */
[----:B------:R-:W-:Y:S05]  /*6970*/  IADD3 R134, R134, -0x1, RZ ;  /* 0xffffffff86867810 */ /* 0x000fea0007ffe0ff */
[----:B------:R-:W-:Y:S08]  /*6980*/  LDSM.16.MT88.4 R12, [R110+0x6000] ;  /* 0x006000006e0c783b */ /* 0x000ff00000004200 */
[----:B------:R-:W3:Y:S08]  /*6990*/  SHFL.BFLY PT, R0, R7, 0x2, 0x1f ;  /* 0x0c401f0007007f89 */ /* 0x000ef000000e0000 */
[----:B------:R-:W-:Y:S08]  /*69a0*/  LDSM.16.MT88.4 R20, [R108+0x6000] ;  /* 0x006000006c14783b */ /* 0x000ff00000004200 */
[----:B------:R-:W-:Y:S01]  /*69b0*/  LDSM.16.MT88.4 R28, [R110+0x7000] ;  /* 0x007000006e1c783b */ /* 0x000fe20000004200 */
[----:B-1----:R-:W-:Y:S07]  /*69c0*/  FMNMX.FTZ R9, R97, R2, !PT ;  /* 0x0000000261097209 */ /* 0x002fee0007810000 */
[----:B------:R-:W1:Y:S01]  /*69d0*/  SHFL.BFLY PT, R2, R9, 0x1, 0x1f ;  /* 0x0c201f0009027f89 */ /* 0x000e6200000e0000 */
[----:B---3--:R-:W-:Y:S07]  /*69e0*/  FMNMX.FTZ R5, R7, R0, !PT ;  /* 0x0000000007057209 */ /* 0x008fee0007810000 */
[----:B------:R-:W3:Y:S01]  /*69f0*/  SHFL.BFLY PT, R0, R5, 0x1, 0x1f ;  /* 0x0c201f0005007f89 */ /* 0x000ee200000e0000 */
[----:B-1----:R-:W-:Y:S04]  /*6a00*/  FMNMX.FTZ R2, R9, R2, !PT ;  /* 0x0000000209027209 */ /* 0x002fe80007810000 */
[C---:B------:R-:W-:Y:S01]  /*6a10*/  FSETP.NEU.FTZ.AND P1, PT, R2.reuse, -INF , PT ;  /* 0xff8000000200780b */ /* 0x040fe20003f3d000 */
[C---:B------:R-:W-:Y:S01]  /*6a20*/  FMUL.FTZ R102, R2.reuse, UR4 ;  /* 0x0000000402667c20 */ /* 0x040fe20008410000 */
[----:B------:R-:W-:Y:S01]  /*6a30*/  FADD.FTZ R4, -R2, R85 ;  /* 0x0000005502047221 */ /* 0x000fe20000010100 */
[----:B---3--:R-:W-:Y:S03]  /*6a40*/  FMNMX.FTZ R0, R5, R0, !PT ;  /* 0x0000000005007209 */ /* 0x008fe60007810000 */
        /* <DEDUP_REMOVED lines=22> */
[--C-:B------:R-:W-:Y:S01]  /*6bb0*/  FFMA.FTZ R101, R149, UR4, -R102.reuse ;  /* 0x0000000495657c23 */ /* 0x100fe20008010866 */
[--C-:B------:R-:W-:Y:S01]  /*6bc0*/  FFMA.FTZ R104, R153, UR4, -R102.reuse ;  /* 0x0000000499687c23 */ /* 0x100fe20008010866 */
[----:B------:R-:W-:Y:S01]  /*6bd0*/  FFMA.FTZ R105, R154, UR4, -R102 ;  /* 0x000000049a697c23 */ /* 0x000fe20008010866 */
        /* <DEDUP_REMOVED lines=9> */
[----:B------:R-:W-:Y:S03]  /*6c70*/  FMUL.FTZ R16, R85, R68 ;  /* 0x0000004455107220 */ /* 0x000fe60000410000 */
[----:B------:R-:W1:Y:S01]  /*6c80*/  MUFU.EX2 R99, R99 ;  /* 0x0000006300637308 */ /* 0x000e620000000800 */
[C---:B---3--:R-:W-:Y:S01]  /*6c90*/  FMUL.FTZ R6, R3.reuse, R82 ;  /* 0x0000005203067220 */ /* 0x048fe20000410000 */
[C---:B------:R-:W-:Y:S01]  /*6ca0*/  FMUL.FTZ R7, R3.reuse, R83 ;  /* 0x0000005303077220 */ /* 0x040fe20000410000 */
[C---:B------:R-:W-:Y:S01]  /*6cb0*/  FMUL.FTZ R10, R3.reuse, R78 ;  /* 0x0000004e030a7220 */ /* 0x040fe20000410000 */
[C---:B------:R-:W-:Y:S01]  /*6cc0*/  FMUL.FTZ R11, R3.reuse, R79 ;  /* 0x0000004f030b7220 */ /* 0x040fe20000410000 */
[C---:B------:R-:W-:Y:S01]  /*6cd0*/  FMUL.FTZ R26, R3.reuse, R62 ;  /* 0x0000003e031a7220 */ /* 0x040fe20000410000 */
[----:B------:R-:W-:Y:S01]  /*6ce0*/  FMUL.FTZ R27, R3, R63 ;  /* 0x0000003f031b7220 */ /* 0x000fe20000410000 */
[----:B------:R-:W-:Y:S03]  /*6cf0*/  FMUL.FTZ R17, R85, R69 ;  /* 0x0000004555117220 */ /* 0x000fe60000410000 */
[----:B------:R-:W-:Y:S01]  /*6d00*/  MUFU.EX2 R98, R98 ;  /* 0x0000006200627308 */ /* 0x000fe20000000800 */
[C---:B------:R-:W-:Y:S01]  /*6d10*/  FMUL.FTZ R18, R3.reuse, R70 ;  /* 0x0000004603127220 */ /* 0x040fe20000410000 */
[----:B------:R-:W-:Y:S01]  /*6d20*/  FMUL.FTZ R19, R3, R71 ;  /* 0x0000004703137220 */ /* 0x000fe20000410000 */
[----:B------:R-:W3:Y:S01]  /*6d30*/  LDSM.16.MT88.4 R60, [R108+0x7000] ;  /* 0x007000006c3c783b */ /* 0x000ee20000004200 */
[C---:B------:R-:W-:Y:S01]  /*6d40*/  FMUL.FTZ R32, R85.reuse, R52 ;  /* 0x0000003455207220 */ /* 0x040fe20000410000 */
[----:B------:R-:W-:Y:S01]  /*6d50*/  FMUL.FTZ R33, R85, R53 ;  /* 0x0000003555217220 */ /* 0x000fe20000410000 */
[C---:B------:R-:W-:Y:S01]  /*6d60*/  FMUL.FTZ R34, R3.reuse, R54 ;  /* 0x0000003603227220 */ /* 0x040fe20000410000 */
[----:B--2---:R-:W-:Y:S03]  /*6d70*/  FMUL.FTZ R35, R3, R55 ;  /* 0x0000003703237220 */ /* 0x004fe60000410000 */
[----:B------:R-:W2:Y:S01]  /*6d80*/  MUFU.EX2 R90, R90 ;  /* 0x0000005a005a7308 */ /* 0x000ea20000000800 */
[----:B-1----:R-:W-:Y:S01]  /*6d90*/  F2FP.BF16.F32.PACK_AB R80, R99, R100 ;  /* 0x000000646350723e */ /* 0x002fe200000010ff */
[C---:B------:R-:W-:Y:S01]  /*6da0*/  FMUL.FTZ R36, R85.reuse, R36 ;  /* 0x0000002455247220 */ /* 0x040fe20000410000 */
[----:B------:R-:W1:Y:S01]  /*6db0*/  LDSM.16.MT88.4 R52, [R110+0x8000] ;  /* 0x008000006e34783b */ /* 0x000e620000004200 */
        /* <DEDUP_REMOVED lines=12> */
[----:B------:R-:W4:Y:S01]  /*6e80*/  MUFU.EX2 R89, R89 ;  /* 0x0000005900597308 */ /* 0x000f220000000800 */
[----:B--2---:R-:W-:Y:S01]  /*6e90*/  F2FP.BF16.F32.PACK_AB R81, R90, R98 ;  /* 0x000000625a51723e */ /* 0x004fe200000010ff */
[C---:B------:R-:W-:Y:S01]  /*6ea0*/  FMUL.FTZ R48, R85.reuse, R48 ;  /* 0x0000003055307220 */ /* 0x040fe20000410000 */
[----:B------:R-:W-:Y:S01]  /*6eb0*/  FMUL.FTZ R49, R85, R49 ;  /* 0x0000003155317220 */ /* 0x000fe20000410000 */
[C---:B------:R-:W-:Y:S01]  /*6ec0*/  FMUL.FTZ R50, R3.reuse, R50 ;  /* 0x0000003203327220 */ /* 0x040fe20000410000 */
[----:B------:R-:W-:Y:S01]  /*6ed0*/  FMUL.FTZ R51, R3, R51 ;  /* 0x0000003303337220 */ /* 0x000fe20000410000 */
[----:B------:R-:W-:Y:S01]  /*6ee0*/  LDSM.16.MT88.4 R76, [R110+0x6c00] ;  /* 0x006c00006e4c783b */ /* 0x000fe20000004200 */
[----:B------:R-:W-:Y:S03]  /*6ef0*/  FFMA.FTZ R140, R85, R140, R100 ;  /* 0x0000008c558c7223 */ /* 0x000fe60000010064 */
[----:B------:R-:W-:Y:S01]  /*6f00*/  MUFU.EX2 R88, R88 ;  /* 0x0000005800587308 */ /* 0x000fe20000000800 */
[--C-:B------:R-:W-:Y:S01]  /*6f10*/  FFMA.FTZ R100, R143, UR4, -R97.reuse ;  /* 0x000000048f647c23 */ /* 0x100fe20008010861 */
[--C-:B------:R-:W-:Y:S01]  /*6f20*/  FFMA.FTZ R106, R139, UR4, -R97.reuse ;  /* 0x000000048b6a7c23 */ /* 0x100fe20008010861 */
[--C-:B------:R-:W-:Y:S01]  /*6f30*/  FFMA.FTZ R145, R145, UR4, -R102.reuse ;  /* 0x0000000491917c23 */ /* 0x100fe20008010866 */
[--C-:B------:R-:W-:Y:S01]  /*6f40*/  FFMA.FTZ R155, R155, UR4, -R102.reuse ;  /* 0x000000049b9b7c23 */ /* 0x100fe20008010866 */
[--C-:B------:R-:W-:Y:S01]  /*6f50*/  FFMA.FTZ R157, R157, UR4, -R102.reuse ;  /* 0x000000049d9d7c23 */ /* 0x100fe20008010866 */
[----:B------:R-:W-:Y:S01]  /*6f60*/  LDSM.16.MT88.4 R68, [R108+0x6c00] ;  /* 0x006c00006c44783b */ /* 0x000fe20000004200 */
[--C-:B------:R-:W-:Y:S03]  /*6f70*/  FFMA.FTZ R159, R159, UR4, -R102.reuse ;  /* 0x000000049f9f7c23 */ /* 0x100fe60008010866 */
[----:B------:R-:W2:Y:S01]  /*6f80*/  MUFU.EX2 R87, R87 ;  /* 0x0000005700577308 */ /* 0x000ea20000000800 */
[----:B----4-:R-:W-:Y:S01]  /*6f90*/  F2FP.BF16.F32.PACK_AB R82, R89, R92 ;  /* 0x0000005c5952723e */ /* 0x010fe200000010ff */
[----:B------:R-:W-:Y:S01]  /*6fa0*/  FFMA.FTZ R160, R160, UR4, -R102 ;  /* 0x00000004a0a07c23 */ /* 0x000fe20008010866 */
[--C-:B------:R-:W-:Y:S01]  /*6fb0*/  FFMA.FTZ R86, R86, UR4, -R97.reuse ;  /* 0x0000000456567c23 */ /* 0x100fe20008010861 */
[--C-:B------:R-:W-:Y:S01]  /*6fc0*/  FFMA.FTZ R142, R142, UR4, -R97.reuse ;  /* 0x000000048e8e7c23 */ /* 0x100fe20008010861 */
[----:B------:R-:W-:Y:S01]  /*6fd0*/  FFMA.FTZ R144, R144, UR4, -R97 ;  /* 0x0000000490907c23 */ /* 0x000fe20008010861 */
[----:B------:R-:W-:Y:S01]  /*6fe0*/  FFMA.FTZ R98, R3, R138, R98 ;  /* 0x0000008a03627223 */ /* 0x000fe20000010062 */
[----:B------:R-:W-:Y:S03]  /*6ff0*/  FADD.FTZ R99, R99, R140 ;  /* 0x0000008c63637221 */ /* 0x000fe60000010000 */
[----:B------:R-:W-:Y:S01]  /*7000*/  MUFU.EX2 R91, R91 ;  /* 0x0000005b005b7308 */ /* 0x000fe20000000800 */
[----:B------:R-:W-:Y:S04]  /*7010*/  FADD.FTZ R92, R92, R99 ;  /* 0x000000635c5c7221 */ /* 0x000fe80000010000 */
[----:B------:R-:W-:Y:S05]  /*7020*/  FADD.FTZ R89, R89, R92 ;  /* 0x0000005c59597221 */ /* 0x000fea0000010000 */
[----:B------:R-:W-:Y:S01]  /*7030*/  MUFU.EX2 R93, R93 ;  /* 0x0000005d005d7308 */ /* 0x000fe20000000800 */
[----:B--2---:R-:W-:Y:S07]  /*7040*/  F2FP.BF16.F32.PACK_AB R83, R87, R88 ;  /* 0x000000585753723e */ /* 0x004fee00000010ff */
[C---:B------:R-:W-:Y:S02]  /*7050*/  HMMA.16816.F32.BF16 R4, R80.reuse, R12, R4 ;  /* 0x0000000c5004723c */ /* 0x040fe40000041804 */
[----:B------:R-:W-:Y:S04]  /*7060*/  MUFU.EX2 R101, R101 ;  /* 0x0000006500657308 */ /* 0x000fe80000000800 */
[C---:B------:R-:W-:Y:S06]  /*7070*/  HMMA.16816.F32.BF16 R8, R80.reuse, R14, R8 ;  /* 0x0000000e5008723c */ /* 0x040fec0000041808 */
[----:B------:R-:W-:Y:S01]  /*7080*/  MUFU.EX2 R96, R96 ;  /* 0x0000006000607308 */ /* 0x000fe20000000800 */
[C---:B------:R-:W-:Y:S01]  /*7090*/  FMUL.FTZ R12, R85.reuse, R72 ;  /* 0x00000048550c7220 */ /* 0x040fe20000410000 */
[----:B------:R-:W-:Y:S03]  /*70a0*/  FMUL.FTZ R13, R85, R73 ;  /* 0x00000049550d7220 */ /* 0x000fe60000410000 */
[C---:B------:R-:W-:Y:S01]  /*70b0*/  FMUL.FTZ R14, R3.reuse, R74 ;  /* 0x0000004a030e7220 */ /* 0x040fe20000410000 */
[----:B------:R-:W-:Y:S04]  /*70c0*/  FMUL.FTZ R15, R3, R75 ;  /* 0x0000004b030f7220 */ /* 0x000fe80000410000 */
[----:B------:R-:W-:Y:S03]  /*70d0*/  MUFU.EX2 R103, R103 ;  /* 0x0000006700677308 */ /* 0x000fe60000000800 */
[C---:B------:R-:W-:Y:S07]  /*70e0*/  HMMA.16816.F32.BF16 R12, R80.reuse, R20, R12 ;  /* 0x00000014500c723c */ /* 0x040fee000004180c */
[----:B------:R-:W-:Y:S01]  /*70f0*/  MUFU.EX2 R100, R100 ;  /* 0x0000006400647308 */ /* 0x000fe20000000800 */
[C---:B------:R-:W-:Y:S03]  /*7100*/  HMMA.16816.F32.BF16 R16, R80.reuse, R22, R16 ;  /* 0x000000165010723c */ /* 0x040fe60000041810 */
[C---:B------:R-:W-:Y:S01]  /*7110*/  FMUL.FTZ R20, R85.reuse, R64 ;  /* 0x0000004055147220 */ /* 0x040fe20000410000 */
[----:B------:R-:W-:Y:S03]  /*7120*/  FMUL.FTZ R21, R85, R65 ;  /* 0x0000004155157220 */ /* 0x000fe60000410000 */
[C---:B------:R-:W-:Y:S01]  /*7130*/  FMUL.FTZ R22, R3.reuse, R66 ;  /* 0x0000004203167220 */ /* 0x040fe20000410000 */
[----:B------:R-:W-:Y:S01]  /*7140*/  FMUL.FTZ R23, R3, R67 ;  /* 0x0000004303177220 */ /* 0x000fe20000410000 */
[----:B------:R-:W-:Y:S02]  /*7150*/  MUFU.EX2 R104, R104 ;  /* 0x0000006800687308 */ /* 0x000fe40000000800 */
[--C-:B------:R-:W-:Y:S01]  /*7160*/  FFMA.FTZ R66, R152, UR4, -R102.reuse ;  /* 0x0000000498427c23 */ /* 0x100fe20008010866 */
[----:B------:R-:W-:Y:S01]  /*7170*/  FFMA.FTZ R65, R156, UR4, -R102 ;  /* 0x000000049c417c23 */ /* 0x000fe20008010866 */
[--C-:B------:R-:W-:Y:S01]  /*7180*/  FFMA.FTZ R64, R150, UR4, -R97.reuse ;  /* 0x0000000496407c23 */ /* 0x100fe20008010861 */
[----:B------:R-:W-:Y:S01]  /*7190*/  FFMA.FTZ R97, R84, UR4, -R97 ;  /* 0x0000000454617c23 */ /* 0x000fe20008010861 */
[C---:B------:R-:W-:Y:S04]  /*71a0*/  HMMA.16816.F32.BF16 R20, R80.reuse, R28, R20 ;  /* 0x0000001c5014723c */ /* 0x040fe80000041814 */
[----:B------:R-:W-:Y:S01]  /*71b0*/  MUFU.EX2 R102, R145 ;  /* 0x0000009100667308 */ /* 0x000fe20000000800 */
[----:B------:R-:W-:Y:S01]  /*71c0*/  FADD.FTZ R67, R90, R98 ;  /* 0x000000625a437221 */ /* 0x000fe20000010000 */
[C---:B------:R-:W-:Y:S08]  /*71d0*/  HMMA.16816.F32.BF16 R24, R80.reuse, R30, R24 ;  /* 0x0000001e5018723c */ /* 0x040ff00000041818 */
[----:B------:R-:W2:Y:S03]  /*71e0*/  MUFU.EX2 R66, R66 ;  /* 0x0000004200427308 */ /* 0x000ea60000000800 */
[C---:B------:R-:W-:Y:S01]  /*71f0*/  FMUL.FTZ R28, R85.reuse, R56 ;  /* 0x00000038551c7220 */ /* 0x040fe20000410000 */
[----:B------:R-:W-:Y:S01]  /*7200*/  FMUL.FTZ R29, R85, R57 ;  /* 0x00000039551d7220 */ /* 0x000fe20000410000 */
[C---:B------:R-:W-:Y:S01]  /*7210*/  FMUL.FTZ R30, R3.reuse, R58 ;  /* 0x0000003a031e7220 */ /* 0x040fe20000410000 */
[----:B------:R-:W-:Y:S02]  /*7220*/  FMUL.FTZ R31, R3, R59 ;  /* 0x0000003b031f7220 */ /* 0x000fe40000410000 */
[----:B------:R-:W-:Y:S01]  /*7230*/  LDSM.16.MT88.4 R56, [R110+0x6400] ;  /* 0x006400006e38783b */ /* 0x000fe20000004200 */
[----:B------:R-:W-:Y:S01]  /*7240*/  FADD.FTZ R88, R88, R67 ;  /* 0x0000004358587221 */ /* 0x000fe20000010000 */
[----:B------:R-:W-:Y:S03]  /*7250*/  MUFU.EX2 R105, R105 ;  /* 0x0000006900697308 */ /* 0x000fe60000000800 */
[C---:B---3--:R-:W-:Y:S03]  /*7260*/  HMMA.16816.F32.BF16 R28, R80.reuse, R60, R28 ;  /* 0x0000003c501c723c */ /* 0x048fe6000004181c */
[----:B------:R-:W-:Y:S04]  /*7270*/  FADD.FTZ R87, R87, R88 ;  /* 0x0000005857577221 */ /* 0x000fe80000010000 */
[----:B------:R-:W-:Y:S01]  /*7280*/  MUFU.EX2 R107, R107 ;  /* 0x0000006b006b7308 */ /* 0x000fe20000000800 */
[C---:B------:R-:W-:Y:S01]  /*7290*/  HMMA.16816.F32.BF16 R32, R80.reuse, R62, R32 ;  /* 0x0000003e5020723c */ /* 0x040fe20000041820 */
[----:B------:R-:W-:Y:S02]  /*72a0*/  LDSM.16.MT88.4 R60, [R108+0x6800] ;  /* 0x006800006c3c783b */ /* 0x000fe40000004200 */
[----:B--2---:R-:W-:Y:S03]  /*72b0*/  FADD.FTZ R92, R66, R89 ;  /* 0x00000059425c7221 */ /* 0x004fe60000010000 */
[C---:B-1----:R-:W-:Y:S03]  /*72c0*/  HMMA.16816.F32.BF16 R36, R80.reuse, R52, R36 ;  /* 0x000000345024723c */ /* 0x042fe60000041824 */
[----:B------:R-:W-:Y:S03]  /*72d0*/  MUFU.EX2 R106, R106 ;  /* 0x0000006a006a7308 */ /* 0x000fe60000000800 */
[C---:B------:R-:W-:Y:S01]  /*72e0*/  HMMA.16816.F32.BF16 R40, R80.reuse, R54, R40 ;  /* 0x000000365028723c */ /* 0x040fe20000041828 */
[----:B------:R-:W1:Y:S06]  /*72f0*/  LDSM.16.MT88.4 R52, [R108+0x8000] ;  /* 0x008000006c34783b */ /* 0x000e6c0000004200 */
[----:B------:R-:W2:Y:S10]  /*7300*/  MUFU.EX2 R65, R65 ;  /* 0x0000004100417308 */ /* 0x000eb40000000800 */
[----:B------:R-:W3:Y:S10]  /*7310*/  MUFU.EX2 R64, R64 ;  /* 0x0000004000407308 */ /* 0x000ef40000000800 */
[----:B------:R-:W-:Y:S01]  /*7320*/  MUFU.EX2 R95, R95 ;  /* 0x0000005f005f7308 */ /* 0x000fe20000000800 */
[----:B--2---:R-:W-:Y:S09]  /*7330*/  FADD.FTZ R92, R65, R92 ;  /* 0x0000005c415c7221 */ /* 0x004ff20000010000 */
[----:B------:R-:W2:Y:S01]  /*7340*/  MUFU.EX2 R94, R94 ;  /* 0x0000005e005e7308 */ /* 0x000ea20000000800 */
[----:B---3--:R-:W-:Y:S04]  /*7350*/  FADD.FTZ R88, R64, R87 ;  /* 0x0000005740587221 */ /* 0x008fe80000010000 */
[----:B------:R-:W-:Y:S05]  /*7360*/  FADD.FTZ R88, R91, R88 ;  /* 0x000000585b587221 */ /* 0x000fea0000010000 */
[----:B------:R-:W-:Y:S01]  /*7370*/  MUFU.EX2 R140, R155 ;  /* 0x0000009b008c7308 */ /* 0x000fe20000000800 */
[C---:B-1----:R-:W-:Y:S09]  /*7380*/  HMMA.16816.F32.BF16 R44, R80.reuse, R52, R44 ;  /* 0x00000034502c723c */ /* 0x042ff2000004182c */
[----:B------:R-:W1:Y:S01]  /*7390*/  MUFU.EX2 R157, R157 ;  /* 0x0000009d009d7308 */ /* 0x000e620000000800 */
[----:B------:R-:W-:Y:S09]  /*73a0*/  HMMA.16816.F32.BF16 R48, R80, R54, R48 ;  /* 0x000000365030723c */ /* 0x000ff20000041830 */
[----:B------:R-:W-:Y:S02]  /*73b0*/  MUFU.EX2 R138, R142 ;  /* 0x0000008e008a7308 */ /* 0x000fe40000000800 */
[----:B------:R-:W-:Y:S02]  /*73c0*/  F2FP.BF16.F32.PACK_AB R52, R65, R66 ;  /* 0x000000424134723e */ /* 0x000fe400000010ff */
[----:B------:R-:W-:Y:S02]  /*73d0*/  F2FP.BF16.F32.PACK_AB R53, R91, R64 ;  /* 0x000000405b35723e */ /* 0x000fe400000010ff */
[----:B------:R-:W-:Y:S04]  /*73e0*/  F2FP.BF16.F32.PACK_AB R54, R96, R93 ;  /* 0x0000005d6036723e */ /* 0x000fe800000010ff */
[----:B------:R-:W3:Y:S01]  /*73f0*/  MUFU.EX2 R3, R144 ;  /* 0x0000009000037308 */ /* 0x000ee20000000800 */
[----:B--2---:R-:W-:Y:S01]  /*7400*/  F2FP.BF16.F32.PACK_AB R55, R94, R95 ;  /* 0x0000005f5e37723e */ /* 0x004fe200000010ff */
[----:B------:R-:W-:Y:S01]  /*7410*/  FADD.FTZ R93, R93, R92 ;  /* 0x0000005c5d5d7221 */ /* 0x000fe20000010000 */
[----:B-1----:R-:W-:Y:S01]  /*7420*/  F2FP.BF16.F32.PACK_AB R84, R157, R140 ;  /* 0x0000008c9d54723e */ /* 0x002fe200000010ff */
[----:B------:R-:W-:Y:S02]  /*7430*/  FADD.FTZ R95, R95, R88 ;  /* 0x000000585f5f7221 */ /* 0x000fe40000010000 */
[----:B------:R-:W-:Y:S02]  /*7440*/  FADD.FTZ R93, R96, R93 ;  /* 0x0000005d605d7221 */ /* 0x000fe40000010000 */
[C---:B------:R-:W-:Y:S02]  /*7450*/  HMMA.16816.F32.BF16 R4, R52.reuse, R56, R4 ;  /* 0x000000383404723c */ /* 0x040fe40000041804 */
[----:B------:R-:W-:Y:S03]  /*7460*/  MUFU.EX2 R159, R159 ;  /* 0x0000009f009f7308 */ /* 0x000fe60000000800 */
[----:B------:R-:W-:Y:S01]  /*7470*/  FADD.FTZ R94, R94, R95 ;  /* 0x0000005f5e5e7221 */ /* 0x000fe20000010000 */
[C---:B------:R-:W-:Y:S01]  /*7480*/  HMMA.16816.F32.BF16 R8, R52.reuse, R58, R8 ;  /* 0x0000003a3408723c */ /* 0x040fe20000041808 */
[----:B------:R-:W1:Y:S05]  /*7490*/  LDSM.16.MT88.4 R56, [R108+0x6400] ;  /* 0x006400006c38783b */ /* 0x000e6a0000004200 */
[----:B------:R-:W2:Y:S01]  /*74a0*/  MUFU.EX2 R160, R160 ;  /* 0x000000a000a07308 */ /* 0x000ea20000000800 */
[----:B---3--:R-:W-:Y:S09]  /*74b0*/  F2FP.BF16.F32.PACK_AB R85, R3, R138 ;  /* 0x0000008a0355723e */ /* 0x008ff200000010ff */
[----:B------:R2:W-:Y:S10]  /*74c0*/  MUFU.EX2 R90, R86 ;  /* 0x00000056005a7308 */ /* 0x0005f40000000800 */
[----:B------:R-:W3:Y:S01]  /*74d0*/  MUFU.EX2 R97, R97 ;  /* 0x0000006100617308 */ /* 0x000ee20000000800 */
        /* <DEDUP_REMOVED lines=17> */
[----:B------:R-:W-:Y:S01]  /*75f0*/  F2FP.BF16.F32.PACK_AB R52, R101, R102 ;  /* 0x000000666534723e */ /* 0x000fe200000010ff */
[----:B------:R-:W-:Y:S03]  /*7600*/  FADD.FTZ R102, R102, R93 ;  /* 0x0000005d66667221 */ /* 0x000fe60000010000 */
[----:B------:R-:W-:Y:S01]  /*7610*/  F2FP.BF16.F32.PACK_AB R53, R100, R103 ;  /* 0x000000676435723e */ /* 0x000fe200000010ff */
[----:B------:R-:W-:Y:S01]  /*7620*/  FADD.FTZ R103, R103, R94 ;  /* 0x0000005e67677221 */ /* 0x000fe20000010000 */
[----:B------:R-:W-:Y:S01]  /*7630*/  F2FP.BF16.F32.PACK_AB R54, R105, R104 ;  /* 0x000000686936723e */ /* 0x000fe200000010ff */
[----:B------:R-:W-:Y:S01]  /*7640*/  FADD.FTZ R101, R101, R102 ;  /* 0x0000006665657221 */ /* 0x000fe20000010000 */
[----:B------:R-:W-:Y:S01]  /*7650*/  F2FP.BF16.F32.PACK_AB R55, R106, R107 ;  /* 0x0000006b6a37723e */ /* 0x000fe200000010ff */
[----:B------:R-:W-:Y:S02]  /*7660*/  FADD.FTZ R100, R100, R103 ;  /* 0x0000006764647221 */ /* 0x000fe40000010000 */
        /* <DEDUP_REMOVED lines=9> */
[----:B------:R-:W-:Y:S01]  /*7700*/  FADD.FTZ R90, R90, R3 ;  /* 0x000000035a5a7221 */ /* 0x000fe20000010000 */
[----:B------:R-:W-:Y:S01]  /*7710*/  MOV R3, R0 ;  /* 0x0000000000037202 */ /* 0x000fe20000000f00 */
[----:B------:R-:W-:Y:S02]  /*7720*/  FADD.FTZ R140, R160, R159 ;  /* 0x0000009fa08c7221 */ /* 0x000fe40000010000 */
        /* <DEDUP_REMOVED lines=14> */
[C---:B------:R-:W-:Y:S06]  /*7810*/  HMMA.16816.F32.BF16 R40, R52.reuse, R58, R40 ;  /* 0x0000003a3428723c */ /* 0x040fec0000041828 */
[C---:B--2---:R-:W-:Y:S06]  /*7820*/  HMMA.16816.F32.BF16 R44, R52.reuse, R60, R44 ;  /* 0x0000003c342c723c */ /* 0x044fec000004182c */
[----:B------:R-:W-:Y:S01]  /*7830*/  HMMA.16816.F32.BF16 R48, R52, R62, R48 ;  /* 0x0000003e3430723c */ /* 0x000fe20000041830 */
[----:B------:R-:W1:Y:S05]  /*7840*/  LDSM.16.MT88.4 R60, [R110+0x7c00] ;  /* 0x007c00006e3c783b */ /* 0x000e6a0000004200 */
[C---:B------:R-:W-:Y:S03]  /*7850*/  HMMA.16816.F32.BF16 R80, R84.reuse, R76, R4 ;  /* 0x0000004c5450723c */ /* 0x040fe60000041804 */
[----:B------:R-:W2:Y:S03]  /*7860*/  LDSM.16.MT88.4 R52, [R108+0x7c00] ;  /* 0x007c00006c34783b */ /* 0x000ea60000004200 */
[C---:B------:R-:W-:Y:S05]  /*7870*/  HMMA.16816.F32.BF16 R76, R84.reuse, R78, R8 ;  /* 0x0000004e544c723c */ /* 0x040fea0000041808 */
[----:B------:R-:W3:Y:S01]  /*7880*/  LDSM.16.MT88.4 R4, [R110+0x8c00] ;  /* 0x008c00006e04783b */ /* 0x000ee20000004200 */
[C---:B------:R-:W-:Y:S06]  /*7890*/  HMMA.16816.F32.BF16 R72, R84.reuse, R68, R12 ;  /* 0x000000445448723c */ /* 0x040fec000004180c */
[C---:B------:R-:W-:Y:S01]  /*78a0*/  HMMA.16816.F32.BF16 R68, R84.reuse, R70, R16 ;  /* 0x000000465444723c */ /* 0x040fe20000041810 */
[----:B------:R-:W4:Y:S05]  /*78b0*/  LDSM.16.MT88.4 R8, [R108+0x8c00] ;  /* 0x008c00006c08783b */ /* 0x000f2a0000004200 */
[C---:B-1----:R-:W-:Y:S06]  /*78c0*/  HMMA.16816.F32.BF16 R64, R84.reuse, R60, R20 ;  /* 0x0000003c5440723c */ /* 0x042fec0000041814 */
[C---:B------:R-:W-:Y:S06]  /*78d0*/  HMMA.16816.F32.BF16 R60, R84.reuse, R62, R24 ;  /* 0x0000003e543c723c */ /* 0x040fec0000041818 */
[C---:B--2---:R-:W-:Y:S06]  /*78e0*/  HMMA.16816.F32.BF16 R56, R84.reuse, R52, R28 ;  /* 0x000000345438723c */ /* 0x044fec000004181c */
[C---:B------:R-:W-:Y:S06]  /*78f0*/  HMMA.16816.F32.BF16 R52, R84.reuse, R54, R32 ;  /* 0x000000365434723c */ /* 0x040fec0000041820 */
[C---:B---3--:R-:W-:Y:S06]  /*7900*/  HMMA.16816.F32.BF16 R36, R84.reuse, R4, R36 ;  /* 0x000000045424723c */ /* 0x048fec0000041824 */
[C---:B------:R-:W-:Y:S06]  /*7910*/  HMMA.16816.F32.BF16 R40, R84.reuse, R6, R40 ;  /* 0x000000065428723c */ /* 0x040fec0000041828 */
[C---:B----4-:R-:W-:Y:S06]  /*7920*/  HMMA.16816.F32.BF16 R44, R84.reuse, R8, R44 ;  /* 0x00000008542c723c */ /* 0x050fec000004182c */
[----:B------:R-:W-:Y:S07]  /*7930*/  HMMA.16816.F32.BF16 R48, R84, R10, R48 ;  /* 0x0000000a5430723c */ /* 0x000fee0000041830 */
[----:B------:R-:W-:Y:S01]  /*7940*/  MOV R85, R2 ;  /* 0x0000000200557202 */ /* 0x000fe20000000f00 */
[----:B------:R-:W-:Y:S05]  /*7950*/  @!UPT UIADD3 URZ, URZ, URZ, URZ ;  /* 0x0000003f3f3ff290 */ /* 0x000fea000fffe03f */
[----:B------:R-:W-:Y:S11]  /*7960*/  @P0 BRA `(.L_x_911) ;  /* 0xffffffe000dc0947 */ /* 0x000ff6000383ffff */
.L_x_910:
[----:B------:R-:W1:Y:S01]  /*7970*/  SHFL.BFLY PT, R3, R140, 0x2, 0x1f ;  /* 0x0c401f008c037f89 */ /* 0x000e6200000e0000 */
[----:B------:R-:W-:Y:S01]  /*7980*/  ISETP.NE.AND P0, PT, R117, -0x1, PT ;  /* 0xffffffff7500780c */ /* 0x000fe20003f05270 */
[----:B------:R-:W2:Y:S01]  /*7990*/  S2UR UR4, SR_CgaCtaId ;  /* 0x00000000000479c3 */ /* 0x000ea20000008800 */
[----:B------:R-:W-:Y:S01]  /*79a0*/  MOV R9, 0x3f800000 ;  /* 0x3f80000000097802 */ /* 0x000fe20000000f00 */
[----:B------:R-:W3:Y:S01]  /*79b0*/  SHFL.BFLY PT, R11, R138, 0x2, 0x1f ;  /* 0x0c401f008a0b7f89 */ /* 0x000ee200000e0000 */
[----:B------:R-:W-:Y:S01]  /*79c0*/  UMOV UR5, 0x400 ;  /* 0x0000040000057882 */ /* 0x000fe20000000000 */
[----:B-1----:R-:W-:Y:S02]  /*79d0*/  FADD.FTZ R8, R3, R140 ;  /* 0x0000008c03087221 */ /* 0x002fe40000010000 */
[----:B------:R-:W1:Y:S01]  /*79e0*/  S2R R3, SR_TID.X ;  /* 0x0000000000037919 */ /* 0x000e620000002100 */
[----:B--2---:R-:W-:Y:S01]  /*79f0*/  ULEA UR4, UR4, UR5, 0x18 ;  /* 0x0000000504047291 */ /* 0x004fe2000f8ec03f */
[----:B---3--:R-:W-:Y:S01]  /*7a00*/  FADD.FTZ R11, R11, R138 ;  /* 0x0000008a0b0b7221 */ /* 0x008fe20000010000 */
[----:B------:R-:W2:Y:S04]  /*7a10*/  SHFL.BFLY PT, R7, R8, 0x1, 0x1f ;  /* 0x0c201f0008077f89 */ /* 0x000ea800000e0000 */
[----:B------:R-:W3:Y:S01]  /*7a20*/  SHFL.BFLY PT, R6, R11, 0x1, 0x1f ;  /* 0x0c201f000b067f89 */ /* 0x000ee200000e0000 */
[----:B--2---:R-:W-:Y:S01]  /*7a30*/  FADD.FTZ R7, R8, R7 ;  /* 0x0000000708077221 */ /* 0x004fe20000010000 */
[----:B-1----:R-:W-:Y:S01]  /*7a40*/  SHF.R.S32.HI R4, RZ, 0x1f, R3 ;  /* 0x0000001fff047819 */ /* 0x002fe20000011403 */
[----:B---3--:R-:W-:-:S03]  /*7a50*/  FADD.FTZ R6, R11, R6 ;  /* 0x000000060b067221 */ /* 0x008fc60000010000 */
[----:B------:R-:W-:Y:S02]  /*7a60*/  FSETP.NE.FTZ.AND P5, PT, R7, RZ, PT ;  /* 0x000000ff0700720b */ /* 0x000fe40003fb5000 */
[-C--:B------:R-:W-:Y:S02]  /*7a70*/  LEA.HI R5, R4, R3.reuse, RZ, 0x2 ;  /* 0x0000000304057211 */ /* 0x080fe400078f10ff */
[----:B------:R-:W-:Y:S02]  /*7a80*/  FSETP.NE.FTZ.AND P4, PT, R6, RZ, PT ;  /* 0x000000ff0600720b */ /* 0x000fe40003f95000 */
[----:B------:R-:W-:Y:S02]  /*7a90*/  LOP3.LUT R10, R5, 0xfffffffc, RZ, 0xc0, !PT ;  /* 0xfffffffc050a7812 */ /* 0x000fe400078ec0ff */
[----:B------:R-:W-:Y:S02]  /*7aa0*/  SHF.R.S32.HI R5, RZ, 0x2, R5 ;  /* 0x00000002ff057819 */ /* 0x000fe40000011405 */
[----:B------:R-:W-:-:S02]  /*7ab0*/  IADD3 R11, -R10, R3, RZ ;  /* 0x000000030a0b7210 */ /* 0x000fc40007ffe1ff */
[----:B------:R-:W-:Y:S01]  /*7ac0*/  MOV R10, 0x3f800000 ;  /* 0x3f800000000a7802 */ /* 0x000fe20000000f00 */
[----:B------:R-:W1:Y:S01]  /*7ad0*/  @P5 MUFU.RCP R9, R7 ;  /* 0x0000000700095308 */ /* 0x000e620000001000 */
[----:B------:R-:W-:Y:S02]  /*7ae0*/  SHF.R.S32.HI R12, RZ, 0x1f, R5 ;  /* 0x0000001fff0c7819 */ /* 0x000fe40000011405 */
[----:B------:R-:W-:Y:S02]  /*7af0*/  LEA.HI R4, R4, R3, RZ, 0x5 ;  /* 0x0000000304047211 */ /* 0x000fe400078f28ff */
[----:B------:R-:W-:Y:S02]  /*7b00*/  LEA.HI R12, R12, R5, RZ, 0x3 ;  /* 0x000000050c0c7211 */ /* 0x000fe400078f18ff */
[----:B------:R-:W-:Y:S01]  /*7b10*/  SHF.R.S32.HI R8, RZ, 0x5, R4 ;  /* 0x00000005ff087819 */ /* 0x000fe20000011404 */
[----:B------:R-:W2:Y:S01]  /*7b20*/  @P4 MUFU.RCP R10, R6 ;  /* 0x00000006000a4308 */ /* 0x000ea20000001000 */
[----:B------:R-:W-:-:S02]  /*7b30*/  LOP3.LUT R14, R12, 0xfffffff8, RZ, 0xc0, !PT ;  /* 0xfffffff80c0e7812 */ /* 0x000fc400078ec0ff */
[----:B------:R-:W3:Y:S01]  /*7b40*/  @P0 LDC.64 R12, c[0x0][0x298] ;  /* 0x0000a600ff0c0b82 */ /* 0x000ee20000000a00 */
[----:B------:R-:W-:Y:S02]  /*7b50*/  LEA R8, R8, R11, 0x8 ;  /* 0x0000000b08087211 */ /* 0x000fe400078e40ff */
[----:B------:R-:W-:Y:S01]  /*7b60*/  IADD3 R5, R5, -R14, RZ ;  /* 0x8000000e05057210 */ /* 0x000fe20007ffe0ff */
[----:B-1----:R-:W-:-:S03]  /*7b70*/  FMUL.FTZ R80, R9, R80 ;  /* 0x0000005009507220 */ /* 0x002fc60000410000 */
[----:B------:R-:W-:Y:S01]  /*7b80*/  LEA.HI R11, R5, R5, RZ, 0x1 ;  /* 0x00000005050b7211 */ /* 0x000fe200078f08ff */
[C---:B------:R-:W-:Y:S01]  /*7b90*/  FMUL.FTZ R81, R9.reuse, R81 ;  /* 0x0000005109517220 */ /* 0x040fe20000410000 */
[C---:B------:R-:W-:Y:S01]  /*7ba0*/  FMUL.FTZ R76, R9.reuse, R76 ;  /* 0x0000004c094c7220 */ /* 0x040fe20000410000 */
[C---:B------:R-:W-:Y:S01]  /*7bb0*/  FMUL.FTZ R77, R9.reuse, R77 ;  /* 0x0000004d094d7220 */ /* 0x040fe20000410000 */
[----:B------:R-:W-:Y:S01]  /*7bc0*/  SHF.R.S32.HI R14, RZ, 0x1, R11 ;  /* 0x00000001ff0e7819 */ /* 0x000fe2000001140b */
[C---:B------:R-:W-:Y:S01]  /*7bd0*/  FMUL.FTZ R72, R9.reuse, R72 ;  /* 0x0000004809487220 */ /* 0x040fe20000410000 */
[----:B------:R-:W-:Y:S01]  /*7be0*/  FMUL.FTZ R73, R9, R73 ;  /* 0x0000004909497220 */ /* 0x000fe20000410000 */
        /* <DEDUP_REMOVED lines=25> */
[C---:B------:R-:W-:Y:S01]  /*7d80*/  FMUL.FTZ R68, R9.reuse, R68 ;  /* 0x0000004409447220 */ /* 0x040fe20000410000 */
        /* <DEDUP_REMOVED lines=9> */
[----:B---3--:R-:W-:-:S04]  /*7e20*/  @P0 IMAD.WIDE.U32 R10, R117, R12, RZ ;  /* 0x0000000c750a0225 */ /* 0x008fc800078e00ff */
[C---:B------:R-:W-:Y:S01]  /*7e30*/  FMUL.FTZ R61, R9.reuse, R61 ;  /* 0x0000003d093d7220 */ /* 0x040fe20000410000 */
[----:B------:R-:W-:Y:S01]  /*7e40*/  FMUL.FTZ R56, R9, R56 ;  /* 0x0000003809387220 */ /* 0x000fe20000410000 */
[----:B------:R-:W-:Y:S01]  /*7e50*/  LEA R5, R5, R8, 0x1 ;  /* 0x0000000805057211 */ /* 0x000fe200078e08ff */
[----:B------:R-:W-:Y:S02]  /*7e60*/  @P0 IMAD R11, R117, R13, R11 ;  /* 0x0000000d750b0224 */ /* 0x000fe400078e020b */
[C---:B------:R-:W-:Y:S01]  /*7e70*/  FMUL.FTZ R57, R9.reuse, R57 ;  /* 0x0000003909397220 */ /* 0x040fe20000410000 */
        /* <DEDUP_REMOVED lines=28> */
.L_x_914:
        /* <DEDUP_REMOVED lines=23> */
.L_x_915:
[----:B------:R-:W-:Y:S01]  /*81b0*/  ISETP.NE.U32.AND P3, PT, R12, 0x1, PT ;  /* 0x000000010c00780c */ /* 0x000fe20003f65070 */
[----:B------:R-:W-:Y:S01]  /*81c0*/  IMAD.MOV.U32 R5, RZ, RZ, 0x20 ;  /* 0x00000020ff057424 */ /* 0x000fe200078e00ff */
[----:B------:R-:W-:Y:S01]  /*81d0*/  ISETP.NE.AND P0, PT, RZ, UR4, PT ;  /* 0x00000004ff007c0c */ /* 0x000fe2000bf05270 */
[----:B------:R-:W-:Y:S01]  /*81e0*/  VIADD R15, R13, 0xfffffff0 ;  /* 0xfffffff00d0f7836 */ /* 0x000fe20000000000 */
[----:B------:R-:W-:Y:S01]  /*81f0*/  LOP3.LUT P2, RZ, R14, 0x2, RZ, 0xc0, !PT ;  /* 0x000000020eff7812 */ /* 0x000fe2000784c0ff */
[----:B------:R-:W-:Y:S01]  /*8200*/  STS [R13], R80 ;  /* 0x000000500d007388 */ /* 0x000fe20000000800 */
[----:B------:R-:W-:Y:S01]  /*8210*/  F2FP.BF16.F32.PACK_AB R36, R37, R36 ;  /* 0x000000242524723e */ /* 0x000fe200000010ff */
[----:B------:R-:W-:Y:S01]  /*8220*/  @P4 MUFU.LG2 R6, R6 ;  /* 0x0000000600064308 */ /* 0x000fe20000000c00 */
[----:B------:R-:W-:Y:S01]  /*8230*/  SEL R8, R5, 0xffffffe0, !P2 ;  /* 0xffffffe005087807 */ /* 0x000fe20005000000 */
[----:B------:R-:W-:Y:S01]  /*8240*/  STS [R13+0x200], R82 ;  /* 0x000200520d007388 */ /* 0x000fe20000000800 */
[----:B------:R-:W-:Y:S01]  /*8250*/  F2FP.BF16.F32.PACK_AB R38, R39, R38 ;  /* 0x000000262726723e */ /* 0x000fe200000010ff */
[----:B------:R-:W1:Y:S01]  /*8260*/  @P5 LDC R37, c[0x0][0x2e8] ;  /* 0x0000ba00ff255b82 */ /* 0x000e620000000800 */
[----:B------:R-:W-:Y:S01]  /*8270*/  F2FP.BF16.F32.PACK_AB R40, R41, R40 ;  /* 0x000000282928723e */ /* 0x000fe200000010ff */
[----:B------:R-:W-:Y:S01]  /*8280*/  @P3 VIADD R15, R13, 0x10 ;  /* 0x000000100d0f3836 */ /* 0x000fe20000000000 */
[----:B------:R-:W-:Y:S01]  /*8290*/  F2FP.BF16.F32.PACK_AB R42, R43, R42 ;  /* 0x0000002a2b2a723e */ /* 0x000fe200000010ff */
[----:B------:R-:W-:Y:S01]  /*82a0*/  IMAD.IADD R19, R13, 0x1, R8 ;  /* 0x000000010d137824 */ /* 0x000fe200078e0208 */
[----:B------:R-:W-:Y:S01]  /*82b0*/  F2FP.BF16.F32.PACK_AB R44, R45, R44 ;  /* 0x0000002c2d2c723e */ /* 0x000fe200000010ff */
[----:B------:R-:W-:Y:S01]  /*82c0*/  IMAD.IADD R29, R8, 0x1, R15 ;  /* 0x00000001081d7824 */ /* 0x000fe200078e020f */
[----:B------:R-:W-:Y:S01]  /*82d0*/  STS [R15], R76 ;  /* 0x0000004c0f007388 */ /* 0x000fe20000000800 */
[----:B------:R-:W2:Y:S01]  /*82e0*/  @!P0 LDC R5, c[0x0][0x2c4] ;  /* 0x0000b100ff058b82 */ /* 0x000ea20000000800 */
[----:B------:R-:W-:Y:S01]  /*82f0*/  F2FP.BF16.F32.PACK_AB R46, R47, R46 ;  /* 0x0000002e2f2e723e */ /* 0x000fe200000010ff */
[----:B------:R-:W-:Y:S01]  /*8300*/  @P0 IMAD.MOV.U32 R35, RZ, RZ, 0x1 ;  /* 0x00000001ff230424 */ /* 0x000fe200078e00ff */
[----:B------:R-:W-:Y:S01]  /*8310*/  STS [R15+0x200], R78 ;  /* 0x0002004e0f007388 */ /* 0x000fe20000000800 */
[----:B------:R-:W-:Y:S01]  /*8320*/  F2FP.BF16.F32.PACK_AB R48, R9, R48 ;  /* 0x000000300930723e */ /* 0x000fe200000010ff */
[----:B------:R-:W3:Y:S01]  /*8330*/  @P5 MUFU.LG2 R7, R7 ;  /* 0x0000000700075308 */ /* 0x000ee20000000c00 */
[----:B------:R-:W-:Y:S01]  /*8340*/  F2FP.BF16.F32.PACK_AB R50, R51, R50 ;  /* 0x000000323332723e */ /* 0x000fe200000010ff */
[----:B------:R-:W-:Y:S01]  /*8350*/  STS [R19], R72 ;  /* 0x0000004813007388 */ /* 0x000fe20000000800 */
[----:B------:R-:W-:Y:S01]  /*8360*/  PLOP3.LUT P2, PT, PT, PT, PT, 0x8, 0x0 ;  /* 0x000000000000781c */ /* 0x000fe20003f4e170 */
[----:B------:R-:W4:Y:S01]  /*8370*/  @!P0 LDC R28, c[0x0][0x270] ;  /* 0x00009c00ff1c8b82 */ /* 0x000f220000000800 */
[----:B------:R-:W-:Y:S01]  /*8380*/  @!P0 PLOP3.LUT P2, PT, P1, PT, PT, 0x80, 0x0 ;  /* 0x000000000000881c */ /* 0x000fe20000f4f070 */
[----:B------:R-:W-:Y:S01]  /*8390*/  STS [R19+0x200], R74 ;  /* 0x0002004a13007388 */ /* 0x000fe20000000800 */
[----:B------:R-:W-:Y:S01]  /*83a0*/  LOP3.LUT R4, R4, 0xffffffe0, RZ, 0xc0, !PT ;  /* 0xffffffe004047812 */ /* 0x000fe200078ec0ff */
[----:B------:R-:W-:Y:S01]  /*83b0*/  BSSY B0, `(.L_x_916) ;  /* 0x000004a000007945 */ /* 0x000fe20003800000 */
[----:B------:R-:W-:Y:S01]  /*83c0*/  IMAD R126, R133, 0x10, R126 ;  /* 0x00000010857e7824 */ /* 0x000fe200078e027e */
[----:B------:R-:W-:Y:S02]  /*83d0*/  STS [R29], R68 ;  /* 0x000000441d007388 */ /* 0x000fe40000000800 */
[----:B------:R-:W5:Y:S01]  /*83e0*/  @P0 LDC R31, c[0x0][0x2c0] ;  /* 0x0000b000ff1f0b82 */ /* 0x000f620000000800 */
[----:B------:R-:W-:Y:S01]  /*83f0*/  IMAD.IADD R4, R3, 0x1, -R4 ;  /* 0x0000000103047824 */ /* 0x000fe200078e0a04 */
[----:B------:R-:W-:Y:S01]  /*8400*/  STS [R29+0x200], R70 ;  /* 0x000200461d007388 */ /* 0x000fe20000000800 */
[----:B---3--:R-:W-:-:S03]  /*8410*/  @P5 FMUL.FTZ R7, R7, 0.69314718246459960938 ;  /* 0x3f31721807075820 */ /* 0x008fc60000410000 */
[----:B------:R-:W-:Y:S02]  /*8420*/  STS [R13+0x1000], R64 ;  /* 0x001000400d007388 */ /* 0x000fe40000000800 */
[----:B--2---:R-:W4:Y:S01]  /*8430*/  @P2 LDC R5, c[0x0][0x2e4] ;  /* 0x0000b900ff052b82 */ /* 0x004f220000000800 */
[----:B------:R-:W-:Y:S01]  /*8440*/  LOP3.LUT P2, RZ, R4, 0x3, RZ, 0xc0, !PT ;  /* 0x0000000304ff7812 */ /* 0x000fe2000784c0ff */
[----:B------:R-:W-:Y:S04]  /*8450*/  STS [R13+0x1200], R66 ;  /* 0x001200420d007388 */ /* 0x000fe80000000800 */
[----:B------:R-:W-:Y:S02]  /*8460*/  STS [R15+0x1000], R60 ;  /* 0x0010003c0f007388 */ /* 0x000fe40000000800 */
[----:B------:R-:W2:Y:S02]  /*8470*/  @P0 LDC.64 R8, c[0x0][0x2c0] ;  /* 0x0000b000ff080b82 */ /* 0x000ea40000000a00 */
[----:B------:R-:W-:Y:S04]  /*8480*/  STS [R15+0x1200], R62 ;  /* 0x0012003e0f007388 */ /* 0x000fe80000000800 */
[----:B------:R-:W-:Y:S01]  /*8490*/  STS [R19+0x1000], R56 ;  /* 0x0010003813007388 */ /* 0x000fe20000000800 */
[----:B------:R-:W-:-:S03]  /*84a0*/  @!P0 IMAD.MOV.U32 R31, RZ, RZ, 0x1 ;  /* 0x00000001ff1f8424 */ /* 0x000fc600078e00ff */
[----:B------:R-:W-:Y:S04]  /*84b0*/  STS [R19+0x1200], R58 ;  /* 0x0012003a13007388 */ /* 0x000fe80000000800 */
[----:B------:R-:W-:Y:S01]  /*84c0*/  STS [R29+0x1000], R52 ;  /* 0x001000341d007388 */ /* 0x000fe20000000800 */
[----:B----4-:R-:W-:-:S03]  /*84d0*/  @!P0 IMAD R35, R5, R28, RZ ;  /* 0x0000001c05238224 */ /* 0x010fc600078e02ff */
[----:B------:R-:W-:Y:S04]  /*84e0*/  STS [R29+0x1200], R54 ;  /* 0x001200361d007388 */ /* 0x000fe80000000800 */
[----:B------:R-:W-:Y:S01]  /*84f0*/  STS [R13+0x2000], R36 ;  /* 0x002000240d007388 */ /* 0x000fe20000000800 */
[----:B--2---:R-:W-:-:S03]  /*8500*/  @P0 IMAD R9, R9, R8, RZ ;  /* 0x0000000809090224 */ /* 0x004fc600078e02ff */
[----:B------:R-:W-:Y:S01]  /*8510*/  STS [R13+0x2200], R38 ;  /* 0x002200260d007388 */ /* 0x000fe20000000800 */
[----:B------:R-:W-:Y:S02]  /*8520*/  @!P0 IMAD.MOV.U32 R9, RZ, RZ, R5 ;  /* 0x000000ffff098224 */ /* 0x000fe400078e0005 */
[----:B------:R-:W-:Y:S01]  /*8530*/  IMAD.MOV.U32 R8, RZ, RZ, 0x7f800000 ;  /* 0x7f800000ff087424 */ /* 0x000fe200078e00ff */
[----:B------:R-:W-:Y:S01]  /*8540*/  STS [R15+0x2000], R40 ;  /* 0x002000280f007388 */ /* 0x000fe20000000800 */
[----:B-1----:R-:W-:-:S03]  /*8550*/  @P5 FFMA.FTZ R8, R2, R37, R7 ;  /* 0x0000002502085223 */ /* 0x002fc60000010007 */
        /* <DEDUP_REMOVED lines=47> */
.L_x_917:
[----:B------:R-:W-:Y:S05]  /*8850*/  BSYNC B0 ;  /* 0x0000000000007941 */ /* 0x000fea0003800000 */
.L_x_916:
        /* <DEDUP_REMOVED lines=29> */
.L_x_919:
[----:B------:R-:W-:Y:S05]  /*8a30*/  BSYNC B0 ;  /* 0x0000000000007941 */ /* 0x000fea0003800000 */
.L_x_918:
        /* <DEDUP_REMOVED lines=17> */
.L_x_903:
        /* <DEDUP_REMOVED lines=77> */
.L_x_921:
[----:B------:R-:W-:Y:S05]  /*9020*/  BSYNC B0 ;  /* 0x0000000000007941 */ /* 0x000fea0003800000 */
.L_x_920:
        /* <DEDUP_REMOVED lines=17> */
.L_x_923:
[----:B------:R-:W-:Y:S05]  /*9140*/  BSYNC B0 ;  /* 0x0000000000007941 */ /* 0x000fea0003800000 */
.L_x_922:
        /* <DEDUP_REMOVED lines=11> */
.L_x_925:
[----:B------:R-:W-:Y:S05]  /*9200*/  BSYNC B0 ;  /* 0x0000000000007941 */ /* 0x000fea0003800000 */
.L_x_924:
        /* <DEDUP_REMOVED lines=10> */
.L_x_926:
        /* <DEDUP_REMOVED lines=13> */
.L_x_1163:


//--------------------- .text._ZN5flash16flash_fwd_kernelI23Flash_fwd_kernel_traitsILi96ELi64ELi64ELi4ELb0ELb0EN7cutlass10bfloat16_tE19Flash_kernel_traitsILi96ELi64ELi64ELi4ES3_EELb1ELb1ELb0ELb1ELb0ELb0ELb0ELb0EEEvNS_16Flash_fwd_paramsE --------------------------
	.section	.text._ZN5flash16flash_fwd_kernelI23Flash_fwd_kernel_traitsILi96ELi64ELi64ELi4ELb0ELb0EN7cutlass10bfloat16_tE19Flash_kernel_traitsILi96ELi64ELi64ELi4ES3_EELb1ELb1ELb0ELb1ELb0ELb0ELb0ELb0EEEvNS_16Flash_fwd_paramsE,"ax",@progbits
	.align	128
        .global         _ZN5flash16flash_fwd_kernelI23Flash_fwd_kernel_traitsILi96ELi64ELi64ELi4ELb0ELb0EN7cutlass10bfloat16_tE19Flash_kernel_traitsILi96ELi64ELi64ELi4ES3_EELb1ELb1ELb0ELb1ELb0ELb0ELb0ELb0EEEvNS_16Flash_fwd_paramsE
        .type           _ZN5flash16flash_fwd_kernelI23Flash_fwd_kernel_traitsILi96ELi64ELi64ELi4ELb0ELb0EN7cutlass10bfloat16_tE19Flash_kernel_traitsILi96ELi64ELi64ELi4ES3_EELb1ELb1ELb0ELb1ELb0ELb0ELb0ELb0EEEvNS_16Flash_fwd_paramsE,@function
        .size           _ZN5flash16flash_fwd_kernelI23Flash_fwd_kernel_traitsILi96ELi64ELi64ELi4ELb0ELb0EN7cutlass10bfloat16_tE19Flash_kernel_traitsILi96ELi64ELi64ELi4ES3_EELb1ELb1ELb0ELb1ELb0ELb0ELb0ELb0EEEvNS_16Flash_fwd_paramsE,(.L_x_1164 - _ZN5flash16flash_fwd_kernelI23Flash_fwd_kernel_traitsILi96ELi64ELi64ELi4ELb0ELb0EN7cutlass10bfloat16_tE19Flash_kernel_traitsILi96ELi64ELi64ELi4ES3_EELb1ELb1ELb0ELb1ELb0ELb0ELb0ELb0EEEvNS_16Flash_fwd_paramsE)
        .other          _ZN5flash16flash_fwd_kernelI23Flash_fwd_kernel_traitsILi96ELi64ELi64ELi4ELb0ELb0EN7cutlass10bfloat16_tE19Flash_kernel_traitsILi96ELi64ELi64ELi4ES3_EELb1ELb1ELb0ELb1ELb0ELb0ELb0ELb0EEEvNS_16Flash_fwd_paramsE,@"STO_CUDA_ENTRY STV_DEFAULT"
_ZN5flash16flash_fwd_kernelI23Flash_fwd_kernel_traitsILi96ELi64ELi64ELi4ELb0ELb0EN7cutlass10bfloat16_tE19Flash_kernel_traitsILi96ELi64ELi64ELi4ES3_EELb1ELb1ELb0ELb1ELb0ELb0ELb0ELb0EEEvNS_16Flash_fwd_paramsE:
.text._ZN5flash16flash_fwd_kernelI23Flash_fwd_kernel_traitsILi96ELi64ELi64ELi4ELb0ELb0EN7cutlass10bfloat16_tE19Flash_kernel_traitsILi96ELi64ELi64ELi4ES3_EELb1ELb1ELb0ELb1ELb0ELb0ELb0ELb0EEEvNS_16Flash_fwd_paramsE:
[----:B------:R-:W-:Y:S08]  /*0000*/  LDC R1, c[0x0][0x28] ;  /* 0x00000a00ff017b82 */ /* 0x000ff00000000800 */
[----:B------:R-:W1:Y:S01]  /*0010*/  LDC R80, c[0x0][0x3a8] ;  /* 0x0000ea00ff507b82 */ /* 0x000e620000000800 */
[----:B------:R-:W-:Y:S01]  /*0020*/  ULDC.U8 UR4, c[0x0][0x3b4] ;  /* 0x0000ed0000047ab9 */ /* 0x000fe20000000000 */
[----:B------:R-:W-:Y:S01]  /*0030*/  ULDC.64 UR20, c[0x0][0x208] ;  /* 0x0000820000147ab9 */ /* 0x000fe20000000a00 */
[----:B------:R-:W-:-:S05]  /*0040*/  ISETP.NE.AND P2, PT, RZ, UR4, PT ;  /* 0x00000004ff007c0c */ /* 0x000fca000bf45270 */
[----:B------:R-:W1:Y:S01]  /*0050*/  LDC R81, c[0x0][0x3ac] ;  /* 0x0000eb00ff517b82 */ /* 0x000e620000000800 */
[----:B------:R-:W-:Y:S01]  /*0060*/  ULDC.64 UR4, c[0x0][0x3a0] ;  /* 0x0000e80000047ab9 */ /* 0x000fe20000000a00 */
[----:B------:R-:W2:Y:S01]  /*0070*/  S2R R86, SR_TID.X ;  /* 0x0000000000567919 */ /* 0x000ea20000002100 */
[----:B------:R-:W-:Y:S01]  /*0080*/  IMAD.U32 R132, RZ, RZ, UR4 ;  /* 0x00000004ff847e24 */ /* 0x000fe2000f8e00ff */
[----:B------:R-:W-:Y:S01]  /*0090*/  ULDC.64 UR6, c[0x0][0x2f0] ;  /* 0x0000bc0000067ab9 */ /* 0x000fe20000000a00 */
[----:B------:R-:W-:Y:S01]  /*00a0*/  IMAD.U32 R133, RZ, RZ, UR5 ;  /* 0x00000005ff857e24 */ /* 0x000fe2000f8e00ff */
[----:B------:R-:W-:Y:S02]  /*00b0*/  ULDC.64 UR8, c[0x0][0x2f0] ;  /* 0x0000bc0000087ab9 */ /* 0x000fe40000000a00 */
[----:B------:R-:W-:Y:S03]  /*00c0*/  S2UR UR15, SR_CTAID.X ;  /* 0x00000000000f79c3 */ /* 0x000fe60000002500 */
[----:B------:R-:W3:Y:S05]  /*00d0*/  @P2 LDG.E.64 R132, desc[UR20][R132.64] ;  /* 0x0000001484842981 */ /* 0x000eea000c1e1b00 */
[----:B------:R-:W-:Y:S01]  /*00e0*/  S2UR UR26, SR_CTAID.Y ;  /* 0x00000000001a79c3 */ /* 0x000fe20000002600 */
[----:B-1----:R-:W4:Y:S07]  /*00f0*/  @P2 LDG.E.64 R2, desc[UR20][R80.64] ;  /* 0x0000001450022981 */ /* 0x002f2e000c1e1b00 */
[----:B------:R-:W1:Y:S08]  /*0100*/  S2UR UR24, SR_CTAID.Z ;  /* 0x00000000001879c3 */ /* 0x000e700000002700 */
[----:B------:R-:W4:Y:S01]  /*0110*/  @P2 LDC R0, c[0x0][0x3b0] ;  /* 0x0000ec00ff002b82 */ /* 0x000f220000000800 */
[----:B-1----:R-:W-:-:S06]  /*0120*/  ULOP3.LUT UR4, UR24, UR15, UR26, 0xfe, !UPT ;  /* 0x0000000f18047292 */ /* 0x002fcc000f8efe1a */
[----:B--2---:R-:W-:Y:S01]  /*0130*/  LOP3.LUT P3, RZ, R86, UR4, RZ, 0xfc, !PT ;  /* 0x0000000456ff7c12 */ /* 0x004fe2000f86fcff */
        /* <DEDUP_REMOVED lines=19> */
[----:B------:R-:W-:Y:S01]  /*0270*/  IMAD.U32 R10, RZ, RZ, UR8 ;  /* 0x00000008ff0a7e24 */ /* 0x000fe2000f8e00ff */
[----:B------:R-:W-:Y:S01]  /*0280*/  UMOV UR14, 0xffffffff ;  /* 0xffffffff000e7882 */ /* 0x000fe20000000000 */
[----:B------:R-:W-:Y:S01]  /*0290*/  IMAD.U32 R11, RZ, RZ, UR9 ;  /* 0x00000009ff0b7e24 */ /* 0x000fe2000f8e00ff */
[----:B------:R-:W-:Y:S01]  /*02a0*/  ULDC UR8, c[0x0][0x270] ;  /* 0x00009c0000087ab9 */ /* 0x000fe20000000800 */
[----:B---3--:R-:W-:Y:S01]  /*02b0*/  @!P3 STG.E.64 desc[UR20][R12.64], R132 ;  /* 0x000000840c00b986 */ /* 0x008fe2000c101b14 */
[----:B----4-:R-:W-:-:S05]  /*02c0*/  @P2 IADD3 R80, P1, R2, R0, RZ ;  /* 0x0000000002502210 */ /* 0x010fca0007f3e0ff */
[----:B------:R-:W-:Y:S01]  /*02d0*/  @P2 IMAD.X R81, RZ, RZ, R3, P1 ;  /* 0x000000ffff512224 */ /* 0x000fe200008e0603 */
[----:B------:R-:W-:Y:S01]  /*02e0*/  PLOP3.LUT P2, PT, PT, PT, UP0, 0x80, 0x0 ;  /* 0x000000000000781c */ /* 0x000fe20003f4f008 */
[----:B------:R-:W-:-:S03]  /*02f0*/  IMAD.U32 R2, RZ, RZ, UR6 ;  /* 0x00000006ff027e24 */ /* 0x000fc6000f8e00ff */
[----:B------:R1:W-:Y:S01]  /*0300*/  @!P3 STG.E.64 desc[UR20][R12.64+0x8], R80 ;  /* 0x000008500c00b986 */ /* 0x0003e2000c101b14 */
[----:B------:R-:W-:Y:S01]  /*0310*/  PLOP3.LUT P1, PT, PT, PT, UP1, 0x80, 0x0 ;  /* 0x000000000000781c */ /* 0x000fe20003f2f018 */
[----:B------:R-:W-:Y:S02]  /*0320*/  IMAD.U32 R3, RZ, RZ, UR7 ;  /* 0x00000007ff037e24 */ /* 0x000fe4000f8e00ff */
[----:B------:R-:W2:Y:S04]  /*0330*/  @P0 LDG.E R6, desc[UR20][R8.64] ;  /* 0x0000001408060981 */ /* 0x000ea8000c1e1900 */
[----:B------:R3:W4:Y:S04]  /*0340*/  @P0 LDG.E R5, desc[UR20][R8.64+0x4] ;  /* 0x0000041408050981 */ /* 0x000728000c1e1900 */
[----:B------:R-:W5:Y:S04]  /*0350*/  @!P2 LDG.E R0, desc[UR20][R2.64] ;  /* 0x000000140200a981 */ /* 0x000f68000c1e1900 */
[----:B------:R-:W5:Y:S01]  /*0360*/  @P1 LDG.E R4, desc[UR20][R10.64] ;  /* 0x000000140a041981 */ /* 0x000f62000c1e1900 */
[----:B------:R-:W-:Y:S01]  /*0370*/  UIMAD UR7, UR26, UR8, UR24 ;  /* 0x000000081a0772a4 */ /* 0x000fe2000f8e0218 */
[----:B------:R-:W-:Y:S01]  /*0380*/  UMOV UR6, 0xffffffff ;  /* 0xffffffff00067882 */ /* 0x000fe20000000000 */
[----:B---3--:R-:W-:-:S04]  /*0390*/  SHF.R.S32.HI R9, RZ, 0x1f, R86 ;  /* 0x0000001fff097819 */ /* 0x008fc80000011456 */
[----:B------:R-:W-:Y:S01]  /*03a0*/  LEA.HI R85, R9, R86, RZ, 0x5 ;  /* 0x0000005609557211 */ /* 0x000fe200078f28ff */
[----:B------:R-:W-:Y:S01]  /*03b0*/  UMOV UR11, URZ ;  /* 0x0000003f000b7c82 */ /* 0x000fe20008000000 */
[----:B--2---:R-:W-:Y:S02]  /*03c0*/  @P0 R2UR UR14, R6 ;  /* 0x00000000060e02ca */ /* 0x004fe400000e0000 */
[----:B----4-:R-:W-:Y:S02]  /*03d0*/  @P0 R2UR UR16, R5 ;  /* 0x00000000051002ca */ /* 0x010fe400000e0000 */
[----:B------:R-:W-:Y:S02]  /*03e0*/  ISETP.NE.U32.AND P0, PT, RZ, UR4, PT ;  /* 0x00000004ff007c0c */ /* 0x000fe4000bf05070 */
[----:B------:R-:W-:Y:S02]  /*03f0*/  LOP3.LUT R5, R85, 0xffffffe0, RZ, 0xc0, !PT ;  /* 0xffffffe055057812 */ /* 0x000fe400078ec0ff */
[----:B-----5:R-:W-:-:S02]  /*0400*/  @!P2 R2UR UR6, R0 ;  /* 0x000000000006a2ca */ /* 0x020fc400000e0000 */
[----:B------:R-:W-:Y:S01]  /*0410*/  ISETP.NE.AND.EX P2, PT, RZ, UR5, PT, P0 ;  /* 0x00000005ff007c0c */ /* 0x000fe2000bf45300 */
[----:B------:R-:W-:Y:S01]  /*0420*/  USHF.L.U32 UR4, UR7, 0x5, URZ ;  /* 0x0000000507047899 */ /* 0x000fe2000800063f */
[----:B------:R-:W-:Y:S01]  /*0430*/  IMAD.IADD R8, R86, 0x1, -R5 ;  /* 0x0000000156087824 */ /* 0x000fe200078e0a05 */
[----:B------:R-:W-:Y:S02]  /*0440*/  @P1 R2UR UR11, R4 ;  /* 0x00000000040b12ca */ /* 0x000fe400000e0000 */
[----:B------:R-:W-:Y:S02]  /*0450*/  @UP2 UIADD3 UR16, UR16, -UR14, URZ ;  /* 0x8000000e10102290 */ /* 0x000fe4000fffe03f */
[----:B------:R-:W-:Y:S01]  /*0460*/  USHF.R.S32.HI UR5, URZ, 0x1f, UR4 ;  /* 0x0000001f3f057899 */ /* 0x000fe20008011404 */
[--C-:B------:R-:W-:Y:S02]  /*0470*/  IADD3 R84, P1, P0, R80, UR4, R8.reuse ;  /* 0x0000000450547c10 */ /* 0x100fe4000f83e008 */
[----:B------:R-:W-:-:S02]  /*0480*/  SHF.R.S32.HI R0, RZ, 0x1f, R8 ;  /* 0x0000001fff007819 */ /* 0x000fc40000011408 */
[----:B------:R-:W-:Y:S02]  /*0490*/  @!UP2 ULDC UR16, c[0x0][0x2c4] ;  /* 0x0000b1000010aab9 */ /* 0x000fe40000000800 */
        /* <DEDUP_REMOVED lines=9> */
.L_x_927:
[----:B------:R-:W-:-:S05]  /*0530*/  ULDC UR7, c[0x0][0x2c8] ;  /* 0x0000b20000077ab9 */ /* 0x000fca0000000800 */
.L_x_928:
        /* <DEDUP_REMOVED lines=39> */
[----:B------:R-:W-:Y:S01]  /*07b0*/  IMAD.U32 R19, RZ, RZ, UR15 ;  /* 0x0000000fff137e24 */ /* 0x000fe2000f8e00ff */
[----:B------:R-:W-:Y:S01]  /*07c0*/  UISETP.NE.AND UP0, UPT, UR6, -0x1, UPT ;  /* 0xffffffff0600788c */ /* 0x000fe2000bf05270 */
[----:B------:R-:W-:-:S05]  /*07d0*/  SHF.R.S32.HI R85, RZ, 0x5, R85 ;  /* 0x00000005ff557819 */ /* 0x000fca0000011455 */
[----:B------:R-:W-:-:S03]  /*07e0*/  PLOP3.LUT P0, PT, PT, PT, UP0, 0x80, 0x0 ;  /* 0x000000000000781c */ /* 0x000fc60003f0f008 */
[----:B------:R-:W-:Y:S01]  /*07f0*/  @UP1 ULDC.64 UR4, c[0x0][0x240] ;  /* 0x0000900000041ab9 */ /* 0x000fe20000000a00 */
[----:B------:R-:W-:Y:S02]  /*0800*/  @!UP1 USHF.R.S32.HI UR7, URZ, 0x1f, UR26 ;  /* 0x0000001f3f079899 */ /* 0x000fe4000801141a */
[----:B------:R-:W-:Y:S01]  /*0810*/  @UP1 UIMAD.WIDE.U32 UR12, UR14, UR4, URZ ;  /* 0x000000040e0c12a5 */ /* 0x000fe2000f8e003f */
[----:B------:R-:W-:-:S03]  /*0820*/  @UP0 ULDC.64 UR8, c[0x0][0x248] ;  /* 0x0000920000080ab9 */ /* 0x000fc60000000a00 */
[----:B------:R-:W-:Y:S02]  /*0830*/  @UP1 UIMAD UR10, UR14, UR5, UR13 ;  /* 0x000000050e0a12a4 */ /* 0x000fe4000f8e020d */
[----:B------:R-:W-:Y:S01]  /*0840*/  @UP0 UIADD3 UR13, UR11, UR6, URZ ;  /* 0x000000060b0d0290 */ /* 0x000fe2000fffe03f */
[----:B-1----:R-:W-:Y:S01]  /*0850*/  IABS R2, R0 ;  /* 0x0000000000027213 */ /* 0x002fe20000000000 */
[----:B------:R-:W-:Y:S02]  /*0860*/  @!UP1 ULDC.64 UR4, c[0x0][0x228] ;  /* 0x00008a0000049ab9 */ /* 0x000fe40000000a00 */
[----:B------:R-:W-:Y:S01]  /*0870*/  @UP0 UIMAD.WIDE.U32 UR30, UR13, UR8, URZ ;  /* 0x000000080d1e02a5 */ /* 0x000fe2000f8e003f */
[----:B------:R-:W-:Y:S01]  /*0880*/  ISETP.NE.AND P3, PT, R0, RZ, PT ;  /* 0x000000ff0000720c */ /* 0x000fe20003f65270 */
[----:B------:R-:W1:Y:S01]  /*0890*/  I2F.RP R5, R2 ;  /* 0x0000000200057306 */ /* 0x000e620000209400 */
[----:B------:R-:W-:Y:S02]  /*08a0*/  @!UP1 UIMAD UR7, UR7, UR4, URZ ;  /* 0x00000004070792a4 */ /* 0x000fe4000f8e023f */
[----:B------:R-:W-:Y:S01]  /*08b0*/  @!UP1 UIMAD.WIDE.U32 UR28, UR26, UR4, URZ ;  /* 0x000000041a1c92a5 */ /* 0x000fe2000f8e003f */
[----:B--2---:R-:W-:Y:S01]  /*08c0*/  IABS R3, R3 ;  /* 0x0000000300037213 */ /* 0x004fe20000000000 */
[----:B------:R-:W-:-:S02]  /*08d0*/  @!UP1 UIMAD UR5, UR26, UR5, UR7 ;  /* 0x000000051a0592a4 */ /* 0x000fc4000f8e0207 */
[----:B------:R-:W-:Y:S01]  /*08e0*/  @UP0 UIMAD UR13, UR13, UR9, URZ ;  /* 0x000000090d0d02a4 */ /* 0x000fe2000f8e023f */
[----:B------:R-:W-:Y:S01]  /*08f0*/  @UP0 UMOV UR18, UR30 ;  /* 0x0000001e00120c82 */ /* 0x000fe20008000000 */
[----:B------:R-:W-:Y:S02]  /*0900*/  @!UP1 UIADD3 UR10, UR29, UR5, URZ ;  /* 0x000000051d0a9290 */ /* 0x000fe4000fffe03f */
[----:B------:R-:W-:Y:S01]  /*0910*/  @UP0 UIADD3 UR13, UR31, UR13, URZ ;  /* 0x0000000d1f0d0290 */ /* 0x000fe2000fffe03f */
        /* <DEDUP_REMOVED lines=11> */
[----:B------:R-:W-:Y:S02]  /*09d0*/  LEA.HI R7, R9, R86, RZ, 0x3 ;  /* 0x0000005609077211 */ /* 0x000fe400078f18ff */
[----:B------:R-:W-:Y:S01]  /*09e0*/  SHF.R.S32.HI R10, RZ, 0x2, R3 ;  /* 0x00000002ff0a7819 */ /* 0x000fe20000011403 */
[----:B------:R-:W-:Y:S01]  /*09f0*/  IMAD.MOV R5, RZ, RZ, -R103 ;  /* 0x000000ffff057224 */ /* 0x000fe200078e0a67 */
[----:B------:R-:W-:Y:S02]  /*0a00*/  SHF.R.S32.HI R6, RZ, 0x3, R7 ;  /* 0x00000003ff067819 */ /* 0x000fe40000011407 */
[----:B------:R-:W-:Y:S01]  /*0a10*/  SHF.R.S32.HI R11, RZ, 0x1f, R10 ;  /* 0x0000001fff0b7819 */ /* 0x000fe2000001140a */
[----:B------:R-:W-:Y:S01]  /*0a20*/  IMAD R5, R2, R5, R4 ;  /* 0x0000000502057224 */ /* 0x000fe200078e0204 */
[----:B------:R-:W-:Y:S01]  /*0a30*/  LOP3.LUT R4, R0, UR24, RZ, 0x3c, !PT ;  /* 0x0000001800047c12 */ /* 0x000fe2000f8e3cff */
[----:B------:R-:W-:-:S03]  /*0a40*/  IMAD.WIDE R18, R19, 0x40, R10 ;  /* 0x0000004013127825 */ /* 0x000fc600078e020a */
[----:B------:R-:W-:Y:S02]  /*0a50*/  ISETP.GT.U32.AND P2, PT, R2, R5, PT ;  /* 0x000000050200720c */ /* 0x000fe40003f44070 */
[----:B------:R-:W-:-:S11]  /*0a60*/  ISETP.GE.AND P1, PT, R4, RZ, PT ;  /* 0x000000ff0400720c */ /* 0x000fd60003f26270 */
[----:B------:R-:W-:-:S05]  /*0a70*/  @!P2 IMAD.IADD R5, R5, 0x1, -R2 ;  /* 0x000000010505a824 */ /* 0x000fca00078e0a02 */
[----:B------:R-:W-:Y:S02]  /*0a80*/  ISETP.GE.U32.AND P4, PT, R5, R2, PT ;  /* 0x000000020500720c */ /* 0x000fe40003f86070 */
[C---:B------:R-:W-:Y:S02]  /*0a90*/  LOP3.LUT R5, R3.reuse, 0xfffffffc, RZ, 0xc0, !PT ;  /* 0xfffffffc03057812 */ /* 0x040fe400078ec0ff */
[----:B------:R-:W-:-:S03]  /*0aa0*/  LEA.HI R3, R3, R10, RZ, 0x1 ;  /* 0x0000000a03037211 */ /* 0x000fc600078f08ff */
[----:B------:R-:W-:Y:S01]  /*0ab0*/  IMAD.IADD R130, R86, 0x1, -R5 ;  /* 0x0000000156827824 */ /* 0x000fe200078e0a05 */
[----:B------:R-:W-:Y:S01]  /*0ac0*/  LOP3.LUT R3, R3, 0x7fffffe, RZ, 0xc0, !PT ;  /* 0x07fffffe03037812 */ /* 0x000fe200078ec0ff */
[----:B------:R-:W-:Y:S02]  /*0ad0*/  IMAD.SHL.U32 R5, R6, 0x40, RZ ;  /* 0x0000004006057824 */ /* 0x000fe400078e00ff */
[----:B------:R-:W-:Y:S02]  /*0ae0*/  IMAD.SHL.U32 R130, R130, 0x8, RZ ;  /* 0x0000000882827824 */ /* 0x000fe400078e00ff */
[----:B------:R-:W-:Y:S01]  /*0af0*/  IMAD.IADD R2, R10, 0x1, -R3 ;  /* 0x000000010a027824 */ /* 0x000fe200078e0a03 */
[----:B------:R-:W-:Y:S01]  /*0b00*/  LOP3.LUT R5, R5, 0xc0, RZ, 0xc0, !PT ;  /* 0x000000c005057812 */ /* 0x000fe200078ec0ff */
        /* <DEDUP_REMOVED lines=13> */
[----:B------:R-:W-:-:S11]  /*0be0*/  UMOV UR18, UR28 ;  /* 0x0000001c00127c82 */ /* 0x000fd60008000000 */
.L_x_930:
[----:B------:R-:W-:Y:S01]  /*0bf0*/  @UP0 UIADD3 UR4, UR11, UR6, URZ ;  /* 0x000000060b040290 */ /* 0x000fe2000fffe03f */
[--C-:B------:R-:W-:Y:S01]  /*0c00*/  LOP3.LUT R3, R5, 0x18, R130.reuse, 0xf8, !PT ;  /* 0x0000001805037812 */ /* 0x100fe200078ef882 */
[----:B------:R-:W-:Y:S01]  /*0c10*/  USHF.R.S32.HI UR25, URZ, 0x1f, UR24 ;  /* 0x0000001f3f197899 */ /* 0x000fe20008011418 */
[----:B------:R-:W-:Y:S01]  /*0c20*/  SHF.R.U32.HI R4, RZ, 0x3, R5 ;  /* 0x00000003ff047819 */ /* 0x000fe20000011605 */
[----:B------:R-:W-:Y:S01]  /*0c30*/  @UP0 ULDC.64 UR6, c[0x0][0x250] ;  /* 0x0000940000060ab9 */ /* 0x000fe20000000a00 */
[----:B------:R-:W-:Y:S01]  /*0c40*/  SHF.R.S32.HI R131, RZ, 0x1f, R130 ;  /* 0x0000001fff837819 */ /* 0x000fe20000011482 */
[----:B------:R-:W-:Y:S01]  /*0c50*/  @UP0 UIMAD.WIDE.U32 UR28, UR4, UR6, URZ ;  /* 0x00000006041c02a5 */ /* 0x000fe2000f8e003f */
[----:B------:R-:W-:Y:S01]  /*0c60*/  LOP3.LUT R4, R3, R4, RZ, 0x3c, !PT ;  /* 0x0000000403047212 */ /* 0x000fe200078e3cff */
[----:B------:R-:W-:Y:S01]  /*0c70*/  @UP0 UIMAD UR4, UR4, UR7, URZ ;  /* 0x00000007040402a4 */ /* 0x000fe2000f8e023f */
[----:B------:R-:W-:-:S03]  /*0c80*/  IMAD R121, R85, 0x8, R2 ;  /* 0x0000000855797824 */ /* 0x000fc600078e0202 */
        /* <DEDUP_REMOVED lines=14> */
.L_x_931:
[----:B------:R-:W-:Y:S01]  /*0d70*/  IMAD.WIDE.U32 R12, R10, UR6, R130 ;  /* 0x000000060a0c7c25 */ /* 0x000fe2000f8e0082 */
[----:B------:R-:W-:Y:S01]  /*0d80*/  @!P2 IADD3 R103, R103, 0x1, RZ ;  /* 0x000000016767a810 */ /* 0x000fe20007ffe0ff */
[----:B------:R-:W-:Y:S01]  /*0d90*/  BSSY B0, `(.L_x_932) ;  /* 0x0000052000007945 */ /* 0x000fe20003800000 */
[----:B------:R-:W-:Y:S01]  /*0da0*/  IADD3 R122, R130, 0x40, RZ ;  /* 0x00000040827a7810 */ /* 0x000fe20007ffe0ff */
[----:B------:R-:W-:Y:S01]  /*0db0*/  IMAD R5, R11, UR6, RZ ;  /* 0x000000060b057c24 */ /* 0x000fe2000f8e02ff */
[----:B------:R-:W-:Y:S01]  /*0dc0*/  IADD3 R100, P0, R12, UR28, RZ ;  /* 0x0000001c0c647c10 */ /* 0x000fe2000ff1e0ff */
[----:B------:R-:W1:Y:S01]  /*0dd0*/  S2UR UR28, SR_CgaCtaId ;  /* 0x00000000001c79c3 */ /* 0x000e620000008800 */
[----:B------:R-:W-:Y:S01]  /*0de0*/  @P4 IADD3 R103, R103, 0x1, RZ ;  /* 0x0000000167674810 */ /* 0x000fe20007ffe0ff */
[C---:B------:R-:W-:Y:S02]  /*0df0*/  IMAD R2, R10.reuse, UR7, R5 ;  /* 0x000000070a027c24 */ /* 0x040fe4000f8e0205 */
[----:B------:R-:W-:Y:S01]  /*0e00*/  IMAD R3, R11, UR8, RZ ;  /* 0x000000080b037c24 */ /* 0x000fe2000f8e02ff */
[----:B------:R-:W-:Y:S01]  /*0e10*/  @!P1 IADD3 R103, -R103, RZ, RZ ;  /* 0x000000ff67679210 */ /* 0x000fe20007ffe1ff */
[----:B------:R-:W-:Y:S01]  /*0e20*/  IMAD.WIDE.U32 R14, R10, UR8, R130 ;  /* 0x000000080a0e7c25 */ /* 0x000fe2000f8e0082 */
[----:B------:R-:W-:Y:S01]  /*0e30*/  IADD3.X R101, R13, UR4, R2, P0, !PT ;  /* 0x000000040d657c10 */ /* 0x000fe200087fe402 */
[----:B------:R-:W-:Y:S01]  /*0e40*/  ULDC.64 UR4, c[0x0][0x258] ;  /* 0x0000960000047ab9 */ /* 0x000fe20000000a00 */
[----:B------:R-:W-:Y:S01]  /*0e50*/  @!P3 LOP3.LUT R103, RZ, R0, RZ, 0x33, !PT ;  /* 0x00000000ff67b212 */ /* 0x000fe200078e33ff */
[----:B------:R-:W-:Y:S01]  /*0e60*/  IMAD.U32 R121, R121, 0x20, R4 ;  /* 0x0000002079797824 */ /* 0x000fe200078e0004 */
[----:B------:R-:W-:Y:S01]  /*0e70*/  IADD3 R4, P0, R130, UR12, RZ ;  /* 0x0000000c82047c10 */ /* 0x000fe2000ff1e0ff */
[----:B------:R-:W-:Y:S01]  /*0e80*/  IMAD R3, R10, UR9, R3 ;  /* 0x000000090a037c24 */ /* 0x000fe2000f8e0203 */
[----:B------:R-:W-:Y:S01]  /*0e90*/  UIADD3 UR12, -UR27, UR16, URZ ;  /* 0x000000101b0c7290 */ /* 0x000fe2000fffe13f */
[----:B------:R-:W-:Y:S01]  /*0ea0*/  IADD3 R124, P2, R14, UR18, RZ ;  /* 0x000000120e7c7c10 */ /* 0x000fe2000ff5e0ff */
[----:B------:R-:W-:Y:S01]  /*0eb0*/  IMAD.U32 R14, RZ, RZ, UR4 ;  /* 0x00000004ff0e7e24 */ /* 0x000fe2000f8e00ff */
[----:B------:R-:W-:Y:S01]  /*0ec0*/  IADD3.X R5, R131, UR10, RZ, P0, !PT ;  /* 0x0000000a83057c10 */ /* 0x000fe200087fe4ff */
[----:B------:R-:W-:Y:S01]  /*0ed0*/  ULDC.64 UR10, c[0x0][0x260] ;  /* 0x00009800000a7ab9 */ /* 0x000fe20000000a00 */
[----:B------:R-:W-:Y:S01]  /*0ee0*/  SHF.R.S32.HI R2, RZ, 0x1f, R103 ;  /* 0x0000001fff027819 */ /* 0x000fe20000011467 */
[----:B------:R-:W-:Y:S01]  /*0ef0*/  UIADD3 UR18, UR19, -0x1, URZ ;  /* 0xffffffff13127890 */ /* 0x000fe2000fffe03f */
[----:B------:R-:W-:Y:S01]  /*0f00*/  IADD3.X R125, R15, UR13, R3, P2, !PT ;  /* 0x0000000d0f7d7c10 */ /* 0x000fe200097fe403 */
[----:B------:R-:W-:Y:S01]  /*0f10*/  IMAD.WIDE.U32 R14, R14, UR24, R4 ;  /* 0x000000180e0e7c25 */ /* 0x000fe2000f8e0004 */
[C---:B------:R-:W-:Y:S01]  /*0f20*/  ISETP.GE.AND P0, PT, R10.reuse, UR12, PT ;  /* 0x0000000c0a007c0c */ /* 0x040fe2000bf06270 */
[----:B------:R-:W-:Y:S01]  /*0f30*/  UIMAD UR13, UR25, UR4, URZ ;  /* 0x00000004190d72a4 */ /* 0x000fe2000f8e023f */
[----:B------:R-:W-:Y:S01]  /*0f40*/  IADD3 R0, R10, 0x20, RZ ;  /* 0x000000200a007810 */ /* 0x000fe20007ffe0ff */
[----:B------:R-:W-:Y:S01]  /*0f50*/  IMAD R4, R2, UR10, RZ ;  /* 0x0000000a02047c24 */ /* 0x000fe2000f8e02ff */
[----:B------:R-:W-:Y:S01]  /*0f60*/  UMOV UR4, 0x400 ;  /* 0x0000040000047882 */ /* 0x000fe20000000000 */
[C---:B------:R-:W-:Y:S01]  /*0f70*/  IMAD.WIDE.U32 R124, R103.reuse, UR10, R124 ;  /* 0x0000000a677c7c25 */ /* 0x040fe2000f8e007c */
[----:B------:R-:W-:Y:S01]  /*0f80*/  UIMAD UR13, UR24, UR5, UR13 ;  /* 0x00000005180d72a4 */ /* 0x000fe2000f8e020d */
[----:B------:R-:W-:Y:S01]  /*0f90*/  ISETP.GE.AND P2, PT, R0, UR12, PT ;  /* 0x0000000c00007c0c */ /* 0x000fe2000bf46270 */
[----:B-1----:R-:W-:Y:S01]  /*0fa0*/  ULEA UR4, UR28, UR4, 0x18 ;  /* 0x000000041c047291 */ /* 0x002fe2000f8ec03f */
[C---:B------:R-:W-:Y:S01]  /*0fb0*/  IMAD R127, R103.reuse, UR11, R4 ;  /* 0x0000000b677f7c24 */ /* 0x040fe2000f8e0204 */
[----:B------:R-:W-:Y:S01]  /*0fc0*/  ULDC.64 UR10, c[0x0][0x268] ;  /* 0x00009a00000a7ab9 */ /* 0x000fe20000000a00 */
[----:B------:R-:W-:Y:S01]  /*0fd0*/  USHF.R.S32.HI UR5, URZ, 0x1f, UR18 ;  /* 0x0000001f3f057899 */ /* 0x000fe20008011412 */
[----:B------:R-:W-:Y:S01]  /*0fe0*/  IMAD R2, R2, UR10, RZ ;  /* 0x0000000a02027c24 */ /* 0x000fe2000f8e02ff */
[----:B------:R-:W-:Y:S01]  /*0ff0*/  UIMAD UR17, UR18, -0x40, UR22 ;  /* 0xffffffc0121178a4 */ /* 0x000fe2000f8e0216 */
[----:B------:R-:W-:Y:S01]  /*1000*/  IMAD.WIDE.U32 R100, R103, UR10, R100 ;  /* 0x0000000a67647c25 */ /* 0x000fe2000f8e0064 */
[----:B------:R-:W-:-:S02]  /*1010*/  IADD3 R17, R15, UR13, RZ ;  /* 0x0000000d0f117c10 */ /* 0x000fc4000fffe0ff */
[----:B------:R-:W-:Y:S01]  /*1020*/  LEA R121, R121, UR4, 0x1 ;  /* 0x0000000479797c11 */ /* 0x000fe2000f8e08ff */
        /* <DEDUP_REMOVED lines=40> */
.L_x_933:
[----:B------:R-:W-:Y:S05]  /*12b0*/  BSYNC B0 ;  /* 0x0000000000007941 */ /* 0x000fea0003800000 */
.L_x_932:
        /* <DEDUP_REMOVED lines=39> */
.L_x_935:
[----:B------:R-:W-:Y:S05]  /*1530*/  BSYNC B0 ;  /* 0x0000000000007941 */ /* 0x000fea0003800000 */
.L_x_934:
[----:B------:R-:W-:Y:S01]  /*1540*/  USHF.L.U64.HI UR28, UR8, 0x6, UR9 ;  /* 0x00000006081c7899 */ /* 0x000fe20008010209 */
[----:B------:R-:W-:Y:S01]  /*1550*/  ISETP.GE.AND P0, PT, R10, UR17, PT ;  /* 0x000000110a007c0c */ /* 0x000fe2000bf06270 */
[----:B------:R-:W-:Y:S01]  /*1560*/  USHF.L.U32 UR29, UR8, 0x6, URZ ;  /* 0x00000006081d7899 */ /* 0x000fe2000800063f */
        /* <DEDUP_REMOVED lines=41> */
.L_x_937:
[----:B------:R-:W-:Y:S05]  /*1800*/  BSYNC B0 ;  /* 0x0000000000007941 */ /* 0x000fea0003800000 */
.L_x_936:
        /* <DEDUP_REMOVED lines=35> */
.L_x_939:
[----:B------:R-:W-:Y:S05]  /*1a40*/  BSYNC B0 ;  /* 0x0000000000007941 */ /* 0x000fea0003800000 */
.L_x_938:
        /* <DEDUP_REMOVED lines=10> */
[----:B-1234-:R-:W-:Y:S01]  /*1af0*/  SHF.R.S32.HI R3, RZ, 0x1f, R8 ;  /* 0x0000001fff037819 */ /* 0x01efe20000011408 */
[----:B------:R-:W-:Y:S01]  /*1b00*/  @UP1 ULEA UR12, UP0, UR24, UR12, 0x2 ;  /* 0x0000000c180c1291 */ /* 0x000fe2000f80103f */
[----:B------:R-:W-:Y:S01]  /*1b10*/  LEA.HI R9, R9, R86, RZ, 0x4 ;  /* 0x0000005609097211 */ /* 0x000fe200078f20ff */
[----:B------:R-:W-:Y:S01]  /*1b20*/  @UP1 UIADD3 UR11, UR25, UR11, URZ ;  /* 0x0000000b190b1290 */ /* 0x000fe2000fffe03f */
[----:B------:R-:W-:Y:S01]  /*1b30*/  LOP3.LUT R119, R7, 0xfffffff8, RZ, 0xc0, !PT ;  /* 0xfffffff807777812 */ /* 0x000fe200078ec0ff */
[----:B------:R-:W-:-:S04]  /*1b40*/  DEPBAR.LE SB0, 0x0 ;  /* 0x000080000000791a */ /* 0x000fc80000000000 */
[----:B------:R-:W-:Y:S01]  /*1b50*/  @UP1 ULEA.HI.X UR13, UR24, UR13, UR11, 0x2, UP0 ;  /* 0x0000000d180d1291 */ /* 0x000fe200080f140b */
[----:B------:R-:W-:Y:S01]  /*1b60*/  IMAD.U32 R4, RZ, RZ, UR12 ;  /* 0x0000000cff047e24 */ /* 0x000fe2000f8e00ff */
[----:B------:R-:W-:-:S04]  /*1b70*/  @UP1 ULDC UR10, c[0x0][0x2e8] ;  /* 0x0000ba00000a1ab9 */ /* 0x000fc80000000800 */
[----:B------:R-:W-:-:S05]  /*1b80*/  IMAD.U32 R5, RZ, RZ, UR13 ;  /* 0x0000000dff057e24 */ /* 0x000fca000f8e00ff */
[----:B------:R1:W2:Y:S01]  /*1b90*/  @P0 LDG.E R4, desc[UR20][R4.64] ;  /* 0x0000001404040981 */ /* 0x0002a2000c1e1900 */
[----:B------:R-:W-:Y:S01]  /*1ba0*/  LEA.HI R82, R3, R8, RZ, 0x2 ;  /* 0x0000000803527211 */ /* 0x000fe200078f10ff */
[----:B------:R-:W-:Y:S01]  /*1bb0*/  IMAD.IADD R119, R86, 0x1, -R119 ;  /* 0x0000000156777824 */ /* 0x000fe200078e0a77 */
[----:B------:R-:W-:Y:S01]  /*1bc0*/  LOP3.LUT R83, R9, 0xfffffff0, RZ, 0xc0, !PT ;  /* 0xfffffff009537812 */ /* 0x000fe200078ec0ff */
[----:B------:R-:W-:Y:S01]  /*1bd0*/  IMAD.SHL.U32 R6, R6, 0x8, RZ ;  /* 0x0000000806067824 */ /* 0x000fe200078e00ff */
[----:B------:R-:W-:Y:S01]  /*1be0*/  LEA R3, R85, UR27, 0x4 ;  /* 0x0000001b55037c11 */ /* 0x000fe2000f8e20ff */
[----:B------:R-:W-:Y:S01]  /*1bf0*/  USHF.L.U64.HI UR12, UR6, 0x6, UR7 ;  /* 0x00000006060c7899 */ /* 0x000fe20008010207 */
[----:B------:R-:W-:Y:S01]  /*1c00*/  SHF.R.S32.HI R82, RZ, 0x2, R82 ;  /* 0x00000002ff527819 */ /* 0x000fe20000011452 */
[----:B------:R-:W-:Y:S01]  /*1c10*/  IMAD.IADD R83, R86, 0x1, -R83 ;  /* 0x0000000156537824 */ /* 0x000fe200078e0a53 */
[----:B------:R-:W-:Y:S01]  /*1c20*/  ISETP.GE.AND P1, PT, R10, UR17, PT ;  /* 0x000000110a007c0c */ /* 0x000fe2000bf26270 */
[----:B------:R-:W-:Y:S01]  /*1c30*/  BAR.SYNC.DEFER_BLOCKING 0x0 ;  /* 0x0000000000007b1d */ /* 0x000fe20000010000 */
[----:B------:R-:W-:Y:S01]  /*1c40*/  IADD3 R82, R3, 0x1, R82 ;  /* 0x0000000103527810 */ /* 0x000fe20007ffe052 */
[----:B------:R-:W-:Y:S01]  /*1c50*/  USHF.L.U32 UR13, UR6, 0x6, URZ ;  /* 0x00000006060d7899 */ /* 0x000fe2000800063f */
[----:B------:R-:W-:Y:S01]  /*1c60*/  LEA.HI R8, R83, R83, RZ, 0x1 ;  /* 0x0000005353087211 */ /* 0x000fe200078f08ff */
[----:B------:R-:W-:Y:S01]  /*1c70*/  UIMAD UR11, UR12, UR18, URZ ;  /* 0x000000120c0b72a4 */ /* 0x000fe2000f8e023f */
[----:B------:R-:W-:Y:S01]  /*1c80*/  LEA.HI R12, R119, R119, RZ, 0x1 ;  /* 0x00000077770c7211 */ /* 0x000fe200078f08ff */
[----:B------:R-:W-:Y:S01]  /*1c90*/  IMAD.IADD R103, R101, 0x1, R103 ;  /* 0x0000000165677824 */ /* 0x000fe200078e0267 */
[--C-:B------:R-:W-:Y:S01]  /*1ca0*/  SHF.R.S32.HI R10, RZ, 0x1, R8.reuse ;  /* 0x00000001ff0a7819 */ /* 0x100fe20000011408 */
[----:B------:R-:W-:Y:S01]  /*1cb0*/  IMAD.U32 R11, RZ, RZ, UR18 ;  /* 0x00000012ff0b7e24 */ /* 0x000fe2000f8e00ff */
[----:B------:R-:W-:Y:S01]  /*1cc0*/  SHF.R.S32.HI R3, RZ, 0x1f, R8 ;  /* 0x0000001fff037819 */ /* 0x000fe20000011408 */
[----:B------:R-:W-:Y:S01]  /*1cd0*/  IMAD.MOV.U32 R102, RZ, RZ, R100 ;  /* 0x000000ffff667224 */ /* 0x000fe200078e0064 */
[----:B------:R-:W-:Y:S01]  /*1ce0*/  ISETP.GE.AND P5, PT, R0, UR17, PT ;  /* 0x0000001100007c0c */ /* 0x000fe2000bfa6270 */
[----:B------:R-:W-:Y:S01]  /*1cf0*/  UIMAD UR11, UR5, UR13, UR11 ;  /* 0x0000000d050b72a4 */ /* 0x000fe2000f8e020b */
[----:B------:R-:W-:Y:S01]  /*1d00*/  SHF.R.S32.HI R2, RZ, 0x4, R9 ;  /* 0x00000004ff027819 */ /* 0x000fe20000011409 */
[----:B------:R-:W-:Y:S01]  /*1d10*/  BSSY B0, `(.L_x_940) ;  /* 0x000004f000007945 */ /* 0x000fe20003800000 */
[----:B-1----:R-:W-:Y:S01]  /*1d20*/  IMAD.U32 R5, RZ, RZ, UR22 ;  /* 0x00000016ff057e24 */ /* 0x002fe2000f8e00ff */
[----:B------:R-:W-:Y:S01]  /*1d30*/  SHF.R.S32.HI R0, RZ, 0x1, R12 ;  /* 0x00000001ff007819 */ /* 0x000fe2000001140c */
[----:B------:R-:W-:Y:S01]  /*1d40*/  UMOV UR5, URZ ;  /* 0x0000003f00057c82 */ /* 0x000fe20008000000 */
[----:B------:R-:W-:-:S02]  /*1d50*/  LEA.HI R3, R3, R10, RZ, 0x2 ;  /* 0x0000000a03037211 */ /* 0x000fc400078f10ff */
[----:B------:R-:W-:Y:S02]  /*1d60*/  IADD3 R82, R5, -UR16, R82 ;  /* 0x8000001005527c10 */ /* 0x000fe4000fffe052 */
[----:B------:R-:W2:Y:S01]  /*1d70*/  @P0 MUFU.RCP R5, UR10 ;  /* 0x0000000a00050d08 */ /* 0x000ea20008001000 */
[----:B------:R-:W-:Y:S01]  /*1d80*/  LEA.HI R7, R9, R2, RZ, 0x1 ;  /* 0x0000000209077211 */ /* 0x000fe200078f08ff */
[----:B------:R-:W-:Y:S01]  /*1d90*/  IMAD.SHL.U32 R9, R0, 0x40, RZ ;  /* 0x0000004000097824 */ /* 0x000fe200078e00ff */
[----:B------:R-:W-:Y:S01]  /*1da0*/  LOP3.LUT R3, R3, 0xfffffffc, RZ, 0xc0, !PT ;  /* 0xfffffffc03037812 */ /* 0x000fe200078ec0ff */
[----:B------:R1:W-:Y:S01]  /*1db0*/  @P1 STS [R121+0x6000], RZ ;  /* 0x006000ff79001388 */ /* 0x0003e20000000800 */
[----:B------:R-:W-:Y:S01]  /*1dc0*/  SHF.R.S32.HI R80, RZ, 0x1f, R83 ;  /* 0x0000001fff507819 */ /* 0x000fe20000011453 */
[----:B------:R-:W-:Y:S01]  /*1dd0*/  VIADD R82, R82, UR23 ;  /* 0x0000001752527c36 */ /* 0x000fe20008000000 */
[----:B------:R-:W-:Y:S01]  /*1de0*/  LOP3.LUT R7, R7, 0xfffffffe, RZ, 0xc0, !PT ;  /* 0xfffffffe07077812 */ /* 0x000fe200078ec0ff */
[----:B------:R-:W-:Y:S01]  /*1df0*/  IMAD.IADD R3, R10, 0x1, -R3 ;  /* 0x000000010a037824 */ /* 0x000fe200078e0a03 */
[----:B------:R-:W-:Y:S01]  /*1e00*/  LOP3.LUT R12, R12, 0x7fffffe, RZ, 0xc0, !PT ;  /* 0x07fffffe0c0c7812 */ /* 0x000fe200078ec0ff */
[----:B------:R1:W-:Y:S01]  /*1e10*/  @P1 STS [R121+0x6004], RZ ;  /* 0x006004ff79001388 */ /* 0x0003e20000000800 */
[----:B------:R-:W-:Y:S01]  /*1e20*/  LOP3.LUT R9, R9, 0xc0, RZ, 0xc0, !PT ;  /* 0x000000c009097812 */ /* 0x000fe200078ec0ff */
[----:B------:R-:W-:Y:S01]  /*1e30*/  IMAD.IADD R2, R2, 0x1, -R7 ;  /* 0x0000000102027824 */ /* 0x000fe200078e0a07 */
[----:B------:R-:W-:Y:S01]  /*1e40*/  LEA.HI R80, R80, R83, RZ, 0x3 ;  /* 0x0000005350507211 */ /* 0x000fe200078f18ff */
[----:B------:R-:W-:Y:S01]  /*1e50*/  IMAD.IADD R119, R119, 0x1, -R12 ;  /* 0x0000000177777824 */ /* 0x000fe200078e0a0c */
[----:B------:R1:W-:Y:S01]  /*1e60*/  @P1 STS.64 [R121+0x6008], RZ ;  /* 0x006008ff79001388 */ /* 0x0003e20000000a00 */
[----:B------:R-:W-:Y:S01]  /*1e70*/  LOP3.LUT R6, R9, 0x8, R6, 0xf8, !PT ;  /* 0x0000000809067812 */ /* 0x000fe200078ef806 */
[----:B------:R-:W-:Y:S01]  /*1e80*/  IMAD.SHL.U32 R7, R3, 0x40, RZ ;  /* 0x0000004003077824 */ /* 0x000fe200078e00ff */
[----:B------:R-:W-:Y:S01]  /*1e90*/  SHF.R.U32.HI R9, RZ, 0x3, R9 ;  /* 0x00000003ff097819 */ /* 0x000fe20000011609 */
[----:B------:R1:W-:Y:S01]  /*1ea0*/  @P1 STS.128 [R121+0x7000], RZ ;  /* 0x007000ff79001388 */ /* 0x0003e20000000c00 */
[----:B------:R-:W-:Y:S01]  /*1eb0*/  IMAD.SHL.U32 R80, R80, 0x20, RZ ;  /* 0x0000002050507824 */ /* 0x000fe200078e00ff */
[----:B------:R-:W-:Y:S01]  /*1ec0*/  LOP3.LUT R8, R8, 0x7fffffe, RZ, 0xc0, !PT ;  /* 0x07fffffe08087812 */ /* 0x000fe200078ec0ff */
[C---:B------:R-:W-:Y:S01]  /*1ed0*/  IMAD R119, R2.reuse, 0x8, R119 ;  /* 0x0000000802777824 */ /* 0x040fe200078e0277 */
[----:B------:R1:W-:Y:S01]  /*1ee0*/  @P1 STS.128 [R121+0x8000], RZ ;  /* 0x008000ff79001388 */ /* 0x0003e20000000c00 */
[----:B------:R-:W-:Y:S01]  /*1ef0*/  IMAD.SHL.U32 R2, R2, 0x8, RZ ;  /* 0x0000000802027824 */ /* 0x000fe200078e00ff */
[----:B------:R-:W-:Y:S01]  /*1f00*/  LOP3.LUT R7, R7, 0xc0, RZ, 0xc0, !PT ;  /* 0x000000c007077812 */ /* 0x000fe200078ec0ff */
[----:B------:R-:W-:Y:S01]  /*1f10*/  IMAD.IADD R83, R83, 0x1, -R8 ;  /* 0x0000000153537824 */ /* 0x000fe200078e0a08 */
[----:B------:R-:W-:Y:S01]  /*1f20*/  LOP3.LUT R6, R6, R9, RZ, 0x3c, !PT ;  /* 0x0000000906067212 */ /* 0x000fe200078e3cff */
[----:B------:R-:W-:Y:S01]  /*1f30*/  IMAD.WIDE.U32 R10, R11, UR13, R102 ;  /* 0x0000000d0b0a7c25 */ /* 0x000fe2000f8e0066 */
[----:B------:R-:W-:-:S02]  /*1f40*/  LOP3.LUT R80, R80, 0xffffff00, RZ, 0xc0, !PT ;  /* 0xffffff0050507812 */ /* 0x000fc400078ec0ff */
[----:B------:R-:W-:Y:S01]  /*1f50*/  LOP3.LUT R2, R7, 0x8, R2, 0xf8, !PT ;  /* 0x0000000807027812 */ /* 0x000fe200078ef802 */
[----:B------:R-:W-:Y:S01]  /*1f60*/  IMAD.U32 R119, R119, 0x20, R6 ;  /* 0x0000002077777824 */ /* 0x000fe200078e0006 */
[----:B------:R-:W-:Y:S01]  /*1f70*/  SHF.R.U32.HI R7, RZ, 0x3, R7 ;  /* 0x00000003ff077819 */ /* 0x000fe20000011607 */
[----:B------:R-:W-:Y:S02]  /*1f80*/  IMAD R6, R85, 0x200, R80 ;  /* 0x0000020055067824 */ /* 0x000fe400078e0250 */
[----:B------:R-:W-:Y:S01]  /*1f90*/  VIADD R8, R11, UR11 ;  /* 0x0000000b0b087c36 */ /* 0x000fe20008000000 */
[----:B------:R-:W-:Y:S01]  /*1fa0*/  LOP3.LUT R2, R2, R7, RZ, 0x3c, !PT ;  /* 0x0000000702027212 */ /* 0x000fe200078e3cff */
[----:B--2---:R-:W-:Y:S01]  /*1fb0*/  @P0 FMUL.FTZ R4, R4, R5 ;  /* 0x0000000504040220 */ /* 0x004fe20000410000 */
[----:B------:R-:W-:-:S04]  /*1fc0*/  IMAD R5, R83, 0x20, R6 ;  /* 0x0000002053057824 */ /* 0x000fc800078e0206 */
[----:B------:R-:W-:Y:S01]  /*1fd0*/  @P0 R2UR UR10, R4 ;  /* 0x00000000040a02ca */ /* 0x000fe200000e0000 */
[----:B------:R-:W-:-:S12]  /*1fe0*/  IMAD.IADD R120, R2, 0x1, R5 ;  /* 0x0000000102787824 */ /* 0x000fd800078e0205 */
        /* <DEDUP_REMOVED lines=33> */
.L_x_941:
[----:B------:R-:W-:Y:S05]  /*2200*/  BSYNC B0 ;  /* 0x0000000000007941 */ /* 0x000fea0003800000 */
.L_x_940:
        /* <DEDUP_REMOVED lines=40> */
.L_x_943:
[----:B------:R-:W-:Y:S05]  /*2490*/  BSYNC B0 ;  /* 0x0000000000007941 */ /* 0x000fea0003800000 */
.L_x_942:
[----:B------:R-:W-:Y:S01]  /*24a0*/  LDSM.16.M88.4 R64, [R120] ;  /* 0x000000007840783b */ /* 0x000fe20000000200 */
[----:B-12-4-:R-:W-:Y:S01]  /*24b0*/  IMAD.MOV.U32 R4, RZ, RZ, 0x10 ;  /* 0x00000010ff047424 */ /* 0x016fe200078e00ff */
[----:B------:R-:W-:Y:S01]  /*24c0*/  LOP3.LUT P1, RZ, R3, 0x2, RZ, 0xc0, !PT ;  /* 0x0000000203ff7812 */ /* 0x000fe2000782c0ff */
[----:B------:R-:W-:Y:S01]  /*24d0*/  IMAD.SHL.U32 R129, R86, 0x2, RZ ;  /* 0x0000000256817824 */ /* 0x000fe200078e00ff */
[----:B------:R-:W1:Y:S01]  /*24e0*/  LDSM.16.M88.4 R36, [R119+0x3000] ;  /* 0x003000007724783b */ /* 0x000e620000000200 */
[----:B------:R-:W-:Y:S01]  /*24f0*/  LOP3.LUT P0, RZ, R0, 0x2, RZ, 0xc0, !PT ;  /* 0x0000000200ff7812 */ /* 0x000fe2000780c0ff */
[----:B------:R-:W-:Y:S01]  /*2500*/  IMAD.MOV.U32 R105, RZ, RZ, 0x8 ;  /* 0x00000008ff697424 */ /* 0x000fe200078e00ff */
[C---:B------:R-:W-:Y:S01]  /*2510*/  SEL R3, R4.reuse, 0xfffffff0, !P1 ;  /* 0xfffffff004037807 */ /* 0x040fe20004800000 */
[----:B------:R-:W2:Y:S01]  /*2520*/  LDSM.16.M88.4 R28, [R119+0x3400] ;  /* 0x00340000771c783b */ /* 0x000ea20000000200 */
[----:B------:R-:W-:Y:S01]  /*2530*/  SEL R0, R4, 0xfffffff0, !P0 ;  /* 0xfffffff004007807 */ /* 0x000fe20004000000 */
[----:B------:R-:W-:Y:S01]  /*2540*/  IMAD R83, R83, 0x20, R80 ;  /* 0x0000002053537824 */ /* 0x000fe200078e0250 */
[----:B------:R-:W-:Y:S01]  /*2550*/  LOP3.LUT R129, R129, 0x6, RZ, 0xc0, !PT ;  /* 0x0000000681817812 */ /* 0x000fe200078ec0ff */
[----:B------:R-:W4:Y:S01]  /*2560*/  LDSM.16.M88.4 R20, [R119+0x3800] ;  /* 0x003800007714783b */ /* 0x000f220000000200 */
[----:B------:R-:W-:Y:S01]  /*2570*/  IMAD R118, R3, 0x2, R120 ;  /* 0x0000000203767824 */ /* 0x000fe200078e0278 */
[----:B------:R-:W-:Y:S01]  /*2580*/  VIADDMNMX R105, R82, R105, UR22, PT ;  /* 0x0000001652697e46 */ /* 0x000fe2000b800169 */
[----:B------:R-:W-:Y:S01]  /*2590*/  IMAD R116, R0, 0x2, R119 ;  /* 0x0000000200747824 */ /* 0x000fe200078e0277 */
[----:B------:R-:W5:Y:S01]  /*25a0*/  LDSM.16.M88.4 R44, [R119+0x3c00] ;  /* 0x003c0000772c783b */ /* 0x000f620000000200 */
[----:B------:R-:W-:Y:S01]  /*25b0*/  IMAD.U32 R0, RZ, RZ, UR18 ;  /* 0x00000012ff007e24 */ /* 0x000fe2000f8e00ff */
[----:B------:R-:W-:Y:S01]  /*25c0*/  VIMNMX R106, R82, UR22, PT ;  /* 0x00000016526a7c48 */ /* 0x000fe2000bfe0100 */
[----:B------:R-:W-:Y:S01]  /*25d0*/  IMAD.U32 R104, RZ, RZ, UR15 ;  /* 0x0000000fff687e24 */ /* 0x000fe2000f8e00ff */
[----:B------:R-:W-:Y:S01]  /*25e0*/  LDSM.16.M88.4 R60, [R118] ;  /* 0x00000000763c783b */ /* 0x000fe20000000200 */
[----:B------:R-:W-:-:S02]  /*25f0*/  UISETP.GE.AND UP0, UPT, UR19, 0x2, UPT ;  /* 0x000000021300788c */ /* 0x000fc4000bf06270 */
[----:B------:R-:W-:Y:S01]  /*2600*/  IMAD R104, R104, 0x4, R85 ;  /* 0x0000000468687824 */ /* 0x000fe200078e0255 */
[----:B------:R-:W3:Y:S01]  /*2610*/  LDSM.16.M88.4 R12, [R116+0x3000] ;  /* 0x00300000740c783b */ /* 0x000ee20000000200 */
[----:B------:R-:W3:Y:S03]  /*2620*/  LDC.U8 R85, c[0x0][0x388] ;  /* 0x0000e200ff557b82 */ /* 0x000ee60000000000 */
[----:B------:R-:W3:Y:S04]  /*2630*/  LDSM.16.M88.4 R8, [R116+0x3400] ;  /* 0x003400007408783b */ /* 0x000ee80000000200 */
[----:B------:R-:W3:Y:S04]  /*2640*/  LDSM.16.M88.4 R4, [R116+0x3800] ;  /* 0x003800007404783b */ /* 0x000ee80000000200 */
[----:B------:R-:W3:Y:S04]  /*2650*/  LDSM.16.M88.4 R72, [R116+0x3c00] ;  /* 0x003c00007448783b */ /* 0x000ee80000000200 */
[----:B------:R-:W-:Y:S01]  /*2660*/  LDSM.16.M88.4 R16, [R120+0x1000] ;  /* 0x001000007810783b */ /* 0x000fe20000000200 */
[C---:B-1----:R-:W-:Y:S03]  /*2670*/  HMMA.16816.F32.BF16 R40, R64.reuse, R36, RZ ;  /* 0x000000244028723c */ /* 0x042fe600000418ff */
[----:B------:R-:W1:Y:S04]  /*2680*/  LDSM.16.M88.4 R56, [R119+0x4000] ;  /* 0x004000007738783b */ /* 0x000e680000000200 */
[----:B------:R-:W1:Y:S01]  /*2690*/  LDSM.16.M88.4 R52, [R119+0x4400] ;  /* 0x004400007734783b */ /* 0x000e620000000200 */
[C---:B--2---:R-:W-:Y:S03]  /*26a0*/  HMMA.16816.F32.BF16 R32, R64.reuse, R28, RZ ;  /* 0x0000001c4020723c */ /* 0x044fe600000418ff */
[----:B------:R-:W2:Y:S03]  /*26b0*/  LDSM.16.M88.4 R48, [R119+0x4800] ;  /* 0x004800007730783b */ /* 0x000ea60000000200 */
[C---:B------:R-:W-:Y:S01]  /*26c0*/  HMMA.16816.F32.BF16 R28, R64.reuse, R30, RZ ;  /* 0x0000001e401c723c */ /* 0x040fe200000418ff */
[----:B------:R-:W-:Y:S04]  /*26d0*/  LDSM.16.M88.4 R76, [R118+0x1000] ;  /* 0x00100000764c783b */ /* 0x000fe80000000200 */
[----:B------:R-:W0:Y:S01]  /*26e0*/  LDGDEPBAR ;  /* 0x00000000000079af */ /* 0x000e220000000000 */
[C---:B------:R-:W-:Y:S06]  /*26f0*/  HMMA.16816.F32.BF16 R36, R64.reuse, R38, RZ ;  /* 0x000000264024723c */ /* 0x040fec00000418ff */
[C---:B----4-:R-:W-:Y:S06]  /*2700*/  HMMA.16816.F32.BF16 R24, R64.reuse, R20, RZ ;  /* 0x000000144018723c */ /* 0x050fec00000418ff */
[C---:B------:R-:W-:Y:S06]  /*2710*/  HMMA.16816.F32.BF16 R20, R64.reuse, R22, RZ ;  /* 0x000000164014723c */ /* 0x040fec00000418ff */
[C---:B-----5:R-:W-:Y:S06]  /*2720*/  HMMA.16816.F32.BF16 R68, R64.reuse, R44, RZ ;  /* 0x0000002c4044723c */ /* 0x060fec00000418ff */
[----:B------:R-:W-:Y:S01]  /*2730*/  HMMA.16816.F32.BF16 R64, R64, R46, RZ ;  /* 0x0000002e4040723c */ /* 0x000fe200000418ff */
[----:B------:R-:W4:Y:S05]  /*2740*/  LDSM.16.M88.4 R44, [R119+0x4c00] ;  /* 0x004c0000772c783b */ /* 0x000f2a0000000200 */
[C---:B---3--:R-:W-:Y:S06]  /*2750*/  HMMA.16816.F32.BF16 R40, R60.reuse, R12, R40 ;  /* 0x0000000c3c28723c */ /* 0x048fec0000041828 */
[C---:B------:R-:W-:Y:S06]  /*2760*/  HMMA.16816.F32.BF16 R32, R60.reuse, R8, R32 ;  /* 0x000000083c20723c */ /* 0x040fec0000041820 */
[C---:B------:R-:W-:Y:S01]  /*2770*/  HMMA.16816.F32.BF16 R28, R60.reuse, R10, R28 ;  /* 0x0000000a3c1c723c */ /* 0x040fe2000004181c */
[----:B------:R-:W-:Y:S05]  /*2780*/  LDSM.16.M88.4 R8, [R116+0x4400] ;  /* 0x004400007408783b */ /* 0x000fea0000000200 */
[C---:B------:R-:W-:Y:S01]  /*2790*/  HMMA.16816.F32.BF16 R36, R60.reuse, R14, R36 ;  /* 0x0000000e3c24723c */ /* 0x040fe20000041824 */
[----:B------:R-:W3:Y:S05]  /*27a0*/  LDSM.16.M88.4 R12, [R116+0x4000] ;  /* 0x00400000740c783b */ /* 0x000eea0000000200 */
[C---:B------:R-:W-:Y:S06]  /*27b0*/  HMMA.16816.F32.BF16 R24, R60.reuse, R4, R24 ;  /* 0x000000043c18723c */ /* 0x040fec0000041818 */
[C---:B------:R-:W-:Y:S01]  /*27c0*/  HMMA.16816.F32.BF16 R20, R60.reuse, R6, R20 ;  /* 0x000000063c14723c */ /* 0x040fe20000041814 */
[----:B------:R-:W5:Y:S05]  /*27d0*/  LDSM.16.M88.4 R4, [R116+0x4800] ;  /* 0x004800007404783b */ /* 0x000f6a0000000200 */
[C---:B------:R-:W-:Y:S06]  /*27e0*/  HMMA.16816.F32.BF16 R68, R60.reuse, R72, R68 ;  /* 0x000000483c44723c */ /* 0x040fec0000041844 */
[----:B------:R-:W-:Y:S01]  /*27f0*/  HMMA.16816.F32.BF16 R64, R60, R74, R64 ;  /* 0x0000004a3c40723c */ /* 0x000fe20000041840 */
[----:B------:R-:W5:Y:S04]  /*2800*/  LDSM.16.M88.4 R72, [R116+0x4c00] ;  /* 0x004c00007448783b */ /* 0x000f680000000200 */
[----:B------:R-:W-:Y:S01]  /*2810*/  LDSM.16.M88.4 R60, [R120+0x2000] ;  /* 0x00200000783c783b */ /* 0x000fe20000000200 */
[C---:B-1----:R-:W-:Y:S06]  /*2820*/  HMMA.16816.F32.BF16 R40, R16.reuse, R56, R40 ;  /* 0x000000381028723c */ /* 0x042fec0000041828 */
[C---:B------:R-:W-:Y:S06]  /*2830*/  HMMA.16816.F32.BF16 R32, R16.reuse, R52, R32 ;  /* 0x000000341020723c */ /* 0x040fec0000041820 */
[C---:B------:R-:W-:Y:S01]  /*2840*/  HMMA.16816.F32.BF16 R28, R16.reuse, R54, R28 ;  /* 0x00000036101c723c */ /* 0x040fe2000004181c */
[----:B------:R-:W-:Y:S05]  /*2850*/  LDSM.16.M88.4 R52, [R119+0x5400] ;  /* 0x005400007734783b */ /* 0x000fea0000000200 */
[C---:B------:R-:W-:Y:S01]  /*2860*/  HMMA.16816.F32.BF16 R36, R16.reuse, R58, R36 ;  /* 0x0000003a1024723c */ /* 0x040fe20000041824 */
[----:B------:R-:W1:Y:S05]  /*2870*/  LDSM.16.M88.4 R56, [R119+0x5000] ;  /* 0x005000007738783b */ /* 0x000e6a0000000200 */
[C---:B--2---:R-:W-:Y:S06]  /*2880*/  HMMA.16816.F32.BF16 R24, R16.reuse, R48, R24 ;  /* 0x000000301018723c */ /* 0x044fec0000041818 */
[C---:B------:R-:W-:Y:S01]  /*2890*/  HMMA.16816.F32.BF16 R20, R16.reuse, R50, R20 ;  /* 0x000000321014723c */ /* 0x040fe20000041814 */
[----:B------:R-:W2:Y:S05]  /*28a0*/  LDSM.16.M88.4 R48, [R119+0x5800] ;  /* 0x005800007730783b */ /* 0x000eaa0000000200 */
[C---:B----4-:R-:W-:Y:S06]  /*28b0*/  HMMA.16816.F32.BF16 R68, R16.reuse, R44, R68 ;  /* 0x0000002c1044723c */ /* 0x050fec0000041844 */
[----:B------:R-:W-:Y:S01]  /*28c0*/  HMMA.16816.F32.BF16 R64, R16, R46, R64 ;  /* 0x0000002e1040723c */ /* 0x000fe20000041840 */
[----:B------:R-:W4:Y:S04]  /*28d0*/  LDSM.16.M88.4 R44, [R119+0x5c00] ;  /* 0x005c0000772c783b */ /* 0x000f280000000200 */
[----:B------:R-:W-:Y:S01]  /*28e0*/  LDSM.16.M88.4 R16, [R116+0x5000] ;  /* 0x005000007410783b */ /* 0x000fe20000000200 */
[C---:B---3--:R-:W-:Y:S06]  /*28f0*/  HMMA.16816.F32.BF16 R40, R76.reuse, R12, R40 ;  /* 0x0000000c4c28723c */ /* 0x048fec0000041828 */
[C---:B------:R-:W-:Y:S06]  /*2900*/  HMMA.16816.F32.BF16 R32, R76.reuse, R8, R32 ;  /* 0x000000084c20723c */ /* 0x040fec0000041820 */
[C---:B------:R-:W-:Y:S01]  /*2910*/  HMMA.16816.F32.BF16 R28, R76.reuse, R10, R28 ;  /* 0x0000000a4c1c723c */ /* 0x040fe2000004181c */
[----:B------:R-:W3:Y:S05]  /*2920*/  LDSM.16.M88.4 R8, [R118+0x2000] ;  /* 0x002000007608783b */ /* 0x000eea0000000200 */
[C---:B-----5:R-:W-:Y:S06]  /*2930*/  HMMA.16816.F32.BF16 R24, R76.reuse, R4, R24 ;  /* 0x000000044c18723c */ /* 0x060fec0000041818 */
[C---:B------:R-:W-:Y:S01]  /*2940*/  HMMA.16816.F32.BF16 R36, R76.reuse, R14, R36 ;  /* 0x0000000e4c24723c */ /* 0x040fe20000041824 */
[----:B------:R-:W-:Y:S05]  /*2950*/  LDSM.16.M88.4 R12, [R116+0x5400] ;  /* 0x00540000740c783b */ /* 0x000fea0000000200 */
[C---:B------:R-:W-:Y:S01]  /*2960*/  HMMA.16816.F32.BF16 R20, R76.reuse, R6, R20 ;  /* 0x000000064c14723c */ /* 0x040fe20000041814 */
[----:B------:R-:W5:Y:S05]  /*2970*/  LDSM.16.M88.4 R4, [R116+0x5800] ;  /* 0x005800007404783b */ /* 0x000f6a0000000200 */
[C---:B------:R-:W-:Y:S06]  /*2980*/  HMMA.16816.F32.BF16 R68, R76.reuse, R72, R68 ;  /* 0x000000484c44723c */ /* 0x040fec0000041844 */
[----:B------:R-:W-:Y:S06]  /*2990*/  HMMA.16816.F32.BF16 R64, R76, R74, R64 ;  /* 0x0000004a4c40723c */ /* 0x000fec0000041840 */
[----:B-1----:R-:W-:Y:S01]  /*29a0*/  HMMA.16816.F32.BF16 R40, R60, R56, R40 ;  /* 0x000000383c28723c */ /* 0x002fe20000041828 */
[----:B------:R-:W-:-:S05]  /*29b0*/  IMAD R78, R85, 0x10000, R85 ;  /* 0x00010000554e7824 */ /* 0x000fca00078e0255 */
[C---:B------:R-:W-:Y:S06]  /*29c0*/  HMMA.16816.F32.BF16 R32, R60.reuse, R52, R32 ;  /* 0x000000343c20723c */ /* 0x040fec0000041820 */
[----:B------:R-:W-:Y:S01]  /*29d0*/  HMMA.16816.F32.BF16 R52, R60, R54, R28 ;  /* 0x000000363c34723c */ /* 0x000fe2000004181c */
[----:B------:R-:W1:Y:S01]  /*29e0*/  LDSM.16.M88.4 R28, [R116+0x5c00] ;  /* 0x005c0000741c783b */ /* 0x000e620000000200 */
[----:B------:R-:W-:-:S04]  /*29f0*/  DEPBAR.LE SB0, 0x0 ;  /* 0x000080000000791a */ /* 0x000fc80000000000 */
[C---:B--2---:R-:W-:Y:S06]  /*2a00*/  HMMA.16816.F32.BF16 R24, R60.reuse, R48, R24 ;  /* 0x000000303c18723c */ /* 0x044fec0000041818 */
[C---:B------:R-:W-:Y:S06]  /*2a10*/  HMMA.16816.F32.BF16 R36, R60.reuse, R58, R36 ;  /* 0x0000003a3c24723c */ /* 0x040fec0000041824 */
[C---:B------:R-:W-:Y:S06]  /*2a20*/  HMMA.16816.F32.BF16 R20, R60.reuse, R50, R20 ;  /* 0x000000323c14723c */ /* 0x040fec0000041814 */
[C---:B----4-:R-:W-:Y:S06]  /*2a30*/  HMMA.16816.F32.BF16 R68, R60.reuse, R44, R68 ;  /* 0x0000002c3c44723c */ /* 0x050fec0000041844 */
[----:B------:R-:W-:Y:S06]  /*2a40*/  HMMA.16816.F32.BF16 R64, R60, R46, R64 ;  /* 0x0000002e3c40723c */ /* 0x000fec0000041840 */
[C---:B---3--:R-:W-:Y:S06]  /*2a50*/  HMMA.16816.F32.BF16 R40, R8.reuse, R16, R40 ;  /* 0x000000100828723c */ /* 0x048fec0000041828 */
[C---:B-----5:R-:W-:Y:S06]  /*2a60*/  HMMA.16816.F32.BF16 R24, R8.reuse, R4, R24 ;  /* 0x000000040818723c */ /* 0x060fec0000041818 */
[----:B------:R-:W-:Y:S01]  /*2a70*/  HMMA.16816.F32.BF16 R36, R8, R18, R36 ;  /* 0x000000120824723c */ /* 0x000fe20000041824 */
[----:B------:R-:W-:-:S02]  /*2a80*/  IMAD R5, R0, 0x40, R129 ;  /* 0x0000004000057824 */ /* 0x000fc400078e0281 */
[----:B------:R-:W-:Y:S02]  /*2a90*/  IMAD.IADD R4, R2, 0x1, R83 ;  /* 0x0000000102047824 */ /* 0x000fe400078e0253 */
[C---:B------:R-:W-:Y:S01]  /*2aa0*/  VIADD R0, R5.reuse, 0x1 ;  /* 0x0000000105007836 */ /* 0x040fe20000000000 */
[C---:B------:R-:W-:Y:S01]  /*2ab0*/  HMMA.16816.F32.BF16 R32, R8.reuse, R12, R32 ;  /* 0x0000000c0820723c */ /* 0x040fe20000041820 */
[C---:B------:R-:W-:Y:S02]  /*2ac0*/  VIADD R17, R5.reuse, 0x20 ;  /* 0x0000002005117836 */ /* 0x040fe40000000000 */
[C---:B------:R-:W-:Y:S01]  /*2ad0*/  VIADD R16, R5.reuse, 0x21 ;  /* 0x0000002105107836 */ /* 0x040fe20000000000 */
[C---:B------:R-:W-:Y:S01]  /*2ae0*/  ISETP.GE.AND P5, PT, R0.reuse, R106, PT ;  /* 0x0000006a0000720c */ /* 0x040fe20003fa6270 */
[C---:B------:R-:W-:Y:S01]  /*2af0*/  VIADD R2, R5.reuse, 0x31 ;  /* 0x0000003105027836 */ /* 0x040fe20000000000 */
[----:B------:R-:W-:Y:S01]  /*2b00*/  HMMA.16816.F32.BF16 R20, R8, R6, R20 ;  /* 0x000000060814723c */ /* 0x000fe20000041814 */
[----:B------:R-:W-:Y:S01]  /*2b10*/  BAR.SYNC.DEFER_BLOCKING 0x0 ;  /* 0x0000000000007b1d */ /* 0x000fe20000010000 */
[----:B------:R-:W-:Y:S01]  /*2b20*/  ISETP.GE.AND P2, PT, R0, R105, PT ;  /* 0x000000690000720c */ /* 0x000fe20003f46270 */
[----:B------:R-:W-:-:S03]  /*2b30*/  VIADD R12, R5, 0x19 ;  /* 0x00000019050c7836 */ /* 0x000fc60000000000 */
[C---:B------:R-:W-:Y:S01]  /*2b40*/  HMMA.16816.F32.BF16 R52, R8.reuse, R14, R52 ;  /* 0x0000000e0834723c */ /* 0x040fe20000041834 */
[----:B------:R-:W-:Y:S01]  /*2b50*/  I2FP.F32.S32 R6, R0 ;  /* 0x0000000000067245 */ /* 0x000fe20000201400 */
[C---:B------:R-:W-:Y:S02]  /*2b60*/  VIADD R0, R5.reuse, 0x9 ;  /* 0x0000000905007836 */ /* 0x040fe40000000000 */
[C---:B------:R-:W-:Y:S02]  /*2b70*/  VIADD R7, R5.reuse, 0x10 ;  /* 0x0000001005077836 */ /* 0x040fe40000000000 */
[C---:B-1----:R-:W-:Y:S01]  /*2b80*/  HMMA.16816.F32.BF16 R68, R8.reuse, R28, R68 ;  /* 0x0000001c0844723c */ /* 0x042fe20000041844 */
[----:B------:R-:W-:Y:S01]  /*2b90*/  FFMA.FTZ R41, R6, UR5, R41 ;  /* 0x0000000506297c23 */ /* 0x000fe20008010029 */
[----:B------:R-:W-:Y:S01]  /*2ba0*/  ISETP.GE.AND P0, PT, R0, R106, PT ;  /* 0x0000006a0000720c */ /* 0x000fe20003f06270 */
[----:B------:R-:W-:Y:S01]  /*2bb0*/  FFMA.FTZ R43, R6, UR5, R43 ;  /* 0x00000005062b7c23 */ /* 0x000fe2000801002b */
[----:B------:R-:W-:Y:S01]  /*2bc0*/  ISETP.GE.AND P6, PT, R0, R105, PT ;  /* 0x000000690000720c */ /* 0x000fe20003fc6270 */
[----:B------:R-:W-:Y:S01]  /*2bd0*/  VIADD R6, R5, 0x11 ;  /* 0x0000001105067836 */ /* 0x000fe20000000000 */
[----:B------:R-:W-:Y:S01]  /*2be0*/  HMMA.16816.F32.BF16 R64, R8, R30, R64 ;  /* 0x0000001e0840723c */ /* 0x000fe20000041840 */
[----:B------:R-:W-:-:S02]  /*2bf0*/  FSEL R56, R41, -INF , !P5 ;  /* 0xff80000029387808 */ /* 0x000fc40006800000 */
[----:B------:R-:W-:Y:S02]  /*2c00*/  I2FP.F32.S32 R0, R0 ;  /* 0x0000000000007245 */ /* 0x000fe40000201400 */
[-C--:B------:R-:W-:Y:S02]  /*2c10*/  ISETP.GE.AND P3, PT, R7, R106.reuse, PT ;  /* 0x0000006a0700720c */ /* 0x080fe40003f66270 */
[----:B------:R-:W-:Y:S01]  /*2c20*/  VIADD R9, R5, 0x8 ;  /* 0x0000000805097836 */ /* 0x000fe20000000000 */
[----:B------:R-:W-:Y:S01]  /*2c30*/  ISETP.GE.AND P5, PT, R7, R105, PT ;  /* 0x000000690700720c */ /* 0x000fe20003fa6270 */
[C---:B------:R-:W-:Y:S01]  /*2c40*/  FFMA.FTZ R37, R0.reuse, UR5, R37 ;  /* 0x0000000500257c23 */ /* 0x040fe20008010025 */
[----:B------:R-:W-:Y:S01]  /*2c50*/  I2FP.F32.S32 R7, R7 ;  /* 0x0000000700077245 */ /* 0x000fe20000201400 */
[----:B------:R-:W-:Y:S01]  /*2c60*/  FFMA.FTZ R39, R0, UR5, R39 ;  /* 0x0000000500277c23 */ /* 0x000fe20008010027 */
[----:B------:R-:W-:Y:S01]  /*2c70*/  ISETP.GE.AND P4, PT, R9, R106, PT ;  /* 0x0000006a0900720c */ /* 0x000fe20003f86270 */
[----:B------:R-:W-:Y:S01]  /*2c80*/  VIADD R8, R5, 0x29 ;  /* 0x0000002905087836 */ /* 0x000fe20000000000 */
[----:B------:R-:W-:Y:S01]  /*2c90*/  ISETP.GE.AND P1, PT, R9, R105, PT ;  /* 0x000000690900720c */ /* 0x000fe20003f26270 */
[C---:B------:R-:W-:Y:S01]  /*2ca0*/  FFMA.FTZ R0, R7.reuse, UR5, R32 ;  /* 0x0000000507007c23 */ /* 0x040fe20008010020 */
[----:B------:R-:W-:Y:S01]  /*2cb0*/  I2FP.F32.S32 R9, R9 ;  /* 0x0000000900097245 */ /* 0x000fe20000201400 */
[----:B------:R-:W-:Y:S01]  /*2cc0*/  FFMA.FTZ R34, R7, UR5, R34 ;  /* 0x0000000507227c23 */ /* 0x000fe20008010022 */
[----:B------:R-:W-:Y:S01]  /*2cd0*/  VIADD R7, R5, 0x18 ;  /* 0x0000001805077836 */ /* 0x000fe20000000000 */
[----:B------:R-:W-:-:S02]  /*2ce0*/  FSEL R44, R43, -INF , !P2 ;  /* 0xff8000002b2c7808 */ /* 0x000fc40005000000 */
[C---:B------:R-:W-:Y:S01]  /*2cf0*/  FFMA.FTZ R36, R9.reuse, UR5, R36 ;  /* 0x0000000509247c23 */ /* 0x040fe20008010024 */
[----:B------:R-:W-:Y:S01]  /*2d00*/  FFMA.FTZ R28, R9, UR5, R38 ;  /* 0x00000005091c7c23 */ /* 0x000fe20008010026 */
[----:B------:R-:W-:Y:S02]  /*2d10*/  ISETP.GE.AND P2, PT, R6, R106, PT ;  /* 0x0000006a0600720c */ /* 0x000fe40003f46270 */
[----:B------:R-:W-:Y:S02]  /*2d20*/  FSEL R60, R37, -INF , !P0 ;  /* 0xff800000253c7808 */ /* 0x000fe40004000000 */
[----:B------:R-:W-:Y:S02]  /*2d30*/  FSEL R62, R36, -INF , !P4 ;  /* 0xff800000243e7808 */ /* 0x000fe40006000000 */
[----:B------:R-:W-:Y:S02]  /*2d40*/  ISETP.GE.AND P4, PT, R6, R105, PT ;  /* 0x000000690600720c */ /* 0x000fe40003f86270 */
[----:B------:R-:W-:-:S02]  /*2d50*/  FSEL R28, R28, -INF , !P1 ;  /* 0xff8000001c1c7808 */ /* 0x000fc40004800000 */
[----:B------:R-:W-:Y:S02]  /*2d60*/  I2FP.F32.S32 R6, R6 ;  /* 0x0000000600067245 */ /* 0x000fe40000201400 */
[C---:B------:R-:W-:Y:S02]  /*2d70*/  ISETP.GE.AND P1, PT, R7.reuse, R106, PT ;  /* 0x0000006a0700720c */ /* 0x040fe40003f26270 */
[----:B------:R-:W-:Y:S01]  /*2d80*/  ISETP.GE.AND P0, PT, R7, R105, PT ;  /* 0x000000690700720c */ /* 0x000fe20003f06270 */
[C---:B------:R-:W-:Y:S01]  /*2d90*/  FFMA.FTZ R33, R6.reuse, UR5, R33 ;  /* 0x0000000506217c23 */ /* 0x040fe20008010021 */
[----:B------:R-:W-:Y:S01]  /*2da0*/  FSEL R48, R39, -INF , !P6 ;  /* 0xff80000027307808 */ /* 0x000fe20007000000 */
[----:B------:R-:W-:Y:S01]  /*2db0*/  FFMA.FTZ R6, R6, UR5, R35 ;  /* 0x0000000506067c23 */ /* 0x000fe20008010023 */
[----:B------:R-:W-:Y:S02]  /*2dc0*/  FSEL R0, R0, -INF , !P3 ;  /* 0xff80000000007808 */ /* 0x000fe40005800000 */
[----:B------:R-:W-:-:S02]  /*2dd0*/  I2FP.F32.S32 R7, R7 ;  /* 0x0000000700077245 */ /* 0x000fc40000201400 */
[C---:B------:R-:W-:Y:S02]  /*2de0*/  ISETP.GE.AND P6, PT, R12.reuse, R106, PT ;  /* 0x0000006a0c00720c */ /* 0x040fe40003fc6270 */
[----:B------:R-:W-:Y:S01]  /*2df0*/  ISETP.GE.AND P3, PT, R12, R105, PT ;  /* 0x000000690c00720c */ /* 0x000fe20003f66270 */
[C---:B------:R-:W-:Y:S01]  /*2e00*/  FFMA.FTZ R50, R7.reuse, UR5, R52 ;  /* 0x0000000507327c23 */ /* 0x040fe20008010034 */
[----:B------:R-:W-:Y:S01]  /*2e10*/  I2FP.F32.S32 R12, R12 ;  /* 0x0000000c000c7245 */ /* 0x000fe20000201400 */
[----:B------:R-:W-:Y:S01]  /*2e20*/  FFMA.FTZ R36, R7, UR5, R54 ;  /* 0x0000000507247c23 */ /* 0x000fe20008010036 */
[----:B------:R-:W-:Y:S01]  /*2e30*/  VIADD R7, R5, 0x28 ;  /* 0x0000002805077836 */ /* 0x000fe20000000000 */
[----:B------:R-:W-:Y:S02]  /*2e40*/  FSEL R38, R34, -INF , !P5 ;  /* 0xff80000022267808 */ /* 0x000fe40006800000 */
[C---:B------:R-:W-:Y:S01]  /*2e50*/  FFMA.FTZ R46, R12.reuse, UR5, R53 ;  /* 0x000000050c2e7c23 */ /* 0x040fe20008010035 */
[----:B------:R-:W-:Y:S01]  /*2e60*/  FSEL R58, R33, -INF , !P2 ;  /* 0xff800000213a7808 */ /* 0x000fe20005000000 */
[----:B------:R-:W-:Y:S01]  /*2e70*/  FFMA.FTZ R12, R12, UR5, R55 ;  /* 0x000000050c0c7c23 */ /* 0x000fe20008010037 */
[----:B------:R-:W-:-:S02]  /*2e80*/  FSEL R6, R6, -INF , !P4 ;  /* 0xff80000006067808 */ /* 0x000fc40006000000 */
[----:B------:R-:W-:Y:S02]  /*2e90*/  FSEL R50, R50, -INF , !P1 ;  /* 0xff80000032327808 */ /* 0x000fe40004800000 */
[CC--:B------:R-:W-:Y:S02]  /*2ea0*/  ISETP.GE.AND P5, PT, R17.reuse, R106.reuse, PT ;  /* 0x0000006a1100720c */ /* 0x0c0fe40003fa6270 */
[-C--:B------:R-:W-:Y:S02]  /*2eb0*/  ISETP.GE.AND P2, PT, R17, R105.reuse, PT ;  /* 0x000000691100720c */ /* 0x080fe40003f46270 */
[C---:B------:R-:W-:Y:S02]  /*2ec0*/  ISETP.GE.AND P4, PT, R16.reuse, R106, PT ;  /* 0x0000006a1000720c */ /* 0x040fe40003f86270 */
[----:B------:R-:W-:Y:S02]  /*2ed0*/  ISETP.GE.AND P1, PT, R16, R105, PT ;  /* 0x000000691000720c */ /* 0x000fe40003f26270 */
[----:B------:R-:W-:-:S02]  /*2ee0*/  FSEL R36, R36, -INF , !P0 ;  /* 0xff80000024247808 */ /* 0x000fc40004000000 */
[----:B------:R-:W-:Y:S02]  /*2ef0*/  FSEL R46, R46, -INF , !P6 ;  /* 0xff8000002e2e7808 */ /* 0x000fe40007000000 */
[----:B------:R-:W-:Y:S02]  /*2f00*/  I2FP.F32.S32 R17, R17 ;  /* 0x0000001100117245 */ /* 0x000fe40000201400 */
[----:B------:R-:W-:Y:S02]  /*2f10*/  I2FP.F32.S32 R16, R16 ;  /* 0x0000001000107245 */ /* 0x000fe40000201400 */
[----:B------:R-:W-:Y:S01]  /*2f20*/  ISETP.GE.AND P0, PT, R7, R106, PT ;  /* 0x0000006a0700720c */ /* 0x000fe20003f06270 */
[----:B------:R-:W-:Y:S01]  /*2f30*/  FFMA.FTZ R24, R17, UR5, R24 ;  /* 0x0000000511187c23 */ /* 0x000fe20008010018 */
[----:B------:R-:W-:Y:S01]  /*2f40*/  ISETP.GE.AND P6, PT, R7, R105, PT ;  /* 0x000000690700720c */ /* 0x000fe20003fc6270 */
[C---:B------:R-:W-:Y:S01]  /*2f50*/  FFMA.FTZ R25, R16.reuse, UR5, R25 ;  /* 0x0000000510197c23 */ /* 0x040fe20008010019 */
[----:B------:R-:W-:Y:S01]  /*2f60*/  I2FP.F32.S32 R7, R7 ;  /* 0x0000000700077245 */ /* 0x000fe20000201400 */
[----:B------:R-:W-:Y:S01]  /*2f70*/  FFMA.FTZ R16, R16, UR5, R27 ;  /* 0x0000000510107c23 */ /* 0x000fe2000801001b */
[----:B------:R-:W-:Y:S01]  /*2f80*/  FFMA.FTZ R17, R17, UR5, R26 ;  /* 0x0000000511117c23 */ /* 0x000fe2000801001a */
[----:B------:R-:W-:-:S02]  /*2f90*/  FSEL R12, R12, -INF , !P3 ;  /* 0xff8000000c0c7808 */ /* 0x000fc40005800000 */
[C---:B------:R-:W-:Y:S01]  /*2fa0*/  FFMA.FTZ R20, R7.reuse, UR5, R20 ;  /* 0x0000000507147c23 */ /* 0x040fe20008010014 */
[----:B------:R-:W-:Y:S01]  /*2fb0*/  FFMA.FTZ R22, R7, UR5, R22 ;  /* 0x0000000507167c23 */ /* 0x000fe20008010016 */
[----:B------:R-:W-:Y:S01]  /*2fc0*/  FSEL R32, R24, -INF , !P5 ;  /* 0xff80000018207808 */ /* 0x000fe20006800000 */
[----:B------:R-:W-:Y:S01]  /*2fd0*/  VIADD R7, R5, 0x30 ;  /* 0x0000003005077836 */ /* 0x000fe20000000000 */
[C---:B------:R-:W-:Y:S02]  /*2fe0*/  ISETP.GE.AND P3, PT, R8.reuse, R106, PT ;  /* 0x0000006a0800720c */ /* 0x040fe40003f66270 */
[----:B------:R-:W-:Y:S02]  /*2ff0*/  ISETP.GE.AND P5, PT, R8, R105, PT ;  /* 0x000000690800720c */ /* 0x000fe40003fa6270 */
[----:B------:R-:W-:Y:S02]  /*3000*/  FSEL R16, R16, -INF , !P1 ;  /* 0xff80000010107808 */ /* 0x000fe40004800000 */
[----:B------:R-:W-:-:S02]  /*3010*/  FSEL R30, R20, -INF , !P0 ;  /* 0xff800000141e7808 */ /* 0x000fc40004000000 */
[----:B------:R-:W-:Y:S02]  /*3020*/  I2FP.F32.S32 R8, R8 ;  /* 0x0000000800087245 */ /* 0x000fe40000201400 */
[C---:B------:R-:W-:Y:S02]  /*3030*/  ISETP.GE.AND P1, PT, R2.reuse, R106, PT ;  /* 0x0000006a0200720c */ /* 0x040fe40003f26270 */
[-C--:B------:R-:W-:Y:S01]  /*3040*/  ISETP.GE.AND P0, PT, R2, R105.reuse, PT ;  /* 0x000000690200720c */ /* 0x080fe20003f06270 */
[C---:B------:R-:W-:Y:S01]  /*3050*/  FFMA.FTZ R21, R8.reuse, UR5, R21 ;  /* 0x0000000508157c23 */ /* 0x040fe20008010015 */
[----:B------:R-:W-:Y:S01]  /*3060*/  I2FP.F32.S32 R2, R2 ;  /* 0x0000000200027245 */ /* 0x000fe20000201400 */
[----:B------:R-:W-:Y:S01]  /*3070*/  FFMA.FTZ R19, R8, UR5, R23 ;  /* 0x0000000508137c23 */ /* 0x000fe20008010017 */
[----:B------:R-:W-:Y:S02]  /*3080*/  FSEL R17, R17, -INF , !P2 ;  /* 0xff80000011117808 */ /* 0x000fe40005000000 */
[----:B------:R-:W-:Y:S01]  /*3090*/  FSEL R31, R25, -INF , !P4 ;  /* 0xff800000191f7808 */ /* 0x000fe20006000000 */
[C---:B------:R-:W-:Y:S01]  /*30a0*/  FFMA.FTZ R71, R2.reuse, UR5, R71 ;  /* 0x0000000502477c23 */ /* 0x040fe20008010047 */
[C---:B------:R-:W-:Y:S01]  /*30b0*/  ISETP.GE.AND P2, PT, R7.reuse, R106, PT ;  /* 0x0000006a0700720c */ /* 0x040fe20003f46270 */
[----:B------:R-:W-:Y:S01]  /*30c0*/  FFMA.FTZ R33, R2, UR5, R69 ;  /* 0x0000000502217c23 */ /* 0x000fe20008010045 */
[----:B------:R-:W-:Y:S01]  /*30d0*/  ISETP.GE.AND P4, PT, R7, R105, PT ;  /* 0x000000690700720c */ /* 0x000fe20003f86270 */
[----:B------:R-:W-:Y:S01]  /*30e0*/  VIADD R2, R5, 0x38 ;  /* 0x0000003805027836 */ /* 0x000fe20000000000 */
[----:B------:R-:W-:Y:S01]  /*30f0*/  I2FP.F32.S32 R7, R7 ;  /* 0x0000000700077245 */ /* 0x000fe20000201400 */
[----:B------:R-:W-:Y:S01]  /*3100*/  VIADD R69, R132, 0xb54cda56 ;  /* 0xb54cda5684457836 */ /* 0x000fe20000000000 */
[----:B------:R-:W-:-:S02]  /*3110*/  FSEL R88, R22, -INF , !P6 ;  /* 0xff80000016587808 */ /* 0x000fc40007000000 */
[----:B------:R-:W-:Y:S01]  /*3120*/  FSEL R35, R21, -INF , !P3 ;  /* 0xff80000015237808 */ /* 0x000fe20005800000 */
[C---:B------:R-:W-:Y:S01]  /*3130*/  FFMA.FTZ R34, R7.reuse, UR5, R68 ;  /* 0x0000000507227c23 */ /* 0x040fe20008010044 */
[----:B------:R-:W-:Y:S01]  /*3140*/  FFMA.FTZ R18, R7, UR5, R70 ;  /* 0x0000000507127c23 */ /* 0x000fe20008010046 */
[----:B------:R-:W-:Y:S01]  /*3150*/  I2FP.F32.S32 R7, R5 ;  /* 0x0000000500077245 */ /* 0x000fe20000201400 */
[----:B------:R-:W-:Y:S01]  /*3160*/  VIADD R68, R133, 0x646e171e ;  /* 0x646e171e85447836 */ /* 0x000fe20000000000 */
[C---:B------:R-:W-:Y:S02]  /*3170*/  ISETP.GE.AND P6, PT, R5.reuse, R106, PT ;  /* 0x0000006a0500720c */ /* 0x040fe40003fc6270 */
[C---:B------:R-:W-:Y:S01]  /*3180*/  ISETP.GE.AND P3, PT, R5.reuse, R105, PT ;  /* 0x000000690500720c */ /* 0x040fe20003f66270 */
[----:B------:R-:W-:Y:S01]  /*3190*/  VIADD R5, R5, 0x39 ;  /* 0x0000003905057836 */ /* 0x000fe20000000000 */
[----:B------:R-:W-:Y:S01]  /*31a0*/  FSEL R97, R71, -INF , !P0 ;  /* 0xff80000047617808 */ /* 0x000fe20004000000 */
[C---:B------:R-:W-:Y:S01]  /*31b0*/  FFMA.FTZ R24, R7.reuse, UR5, R40 ;  /* 0x0000000507187c23 */ /* 0x040fe20008010028 */
[----:B------:R-:W-:Y:S01]  /*31c0*/  PLOP3.LUT P0, PT, PT, PT, UP0, 0x80, 0x0 ;  /* 0x000000000000781c */ /* 0x000fe20003f0f008 */
[----:B------:R-:W-:Y:S01]  /*31d0*/  FFMA.FTZ R26, R7, UR5, R42 ;  /* 0x00000005071a7c23 */ /* 0x000fe2000801002a */
[----:B------:R-:W-:-:S02]  /*31e0*/  FSEL R19, R19, -INF , !P5 ;  /* 0xff80000013137808 */ /* 0x000fc40006800000 */
[----:B------:R-:W-:Y:S02]  /*31f0*/  FSEL R34, R34, -INF , !P2 ;  /* 0xff80000022227808 */ /* 0x000fe40005000000 */
[C---:B------:R-:W-:Y:S02]  /*3200*/  ISETP.GE.AND P5, PT, R2.reuse, R106, PT ;  /* 0x0000006a0200720c */ /* 0x040fe40003fa6270 */
[----:B------:R-:W-:Y:S02]  /*3210*/  ISETP.GE.AND P2, PT, R2, R105, PT ;  /* 0x000000690200720c */ /* 0x000fe40003f46270 */
[----:B------:R-:W-:Y:S02]  /*3220*/  I2FP.F32.S32 R9, R2 ;  /* 0x0000000200097245 */ /* 0x000fe40000201400 */
[----:B------:R-:W-:Y:S02]  /*3230*/  I2FP.F32.S32 R2, R5 ;  /* 0x0000000500027245 */ /* 0x000fe40000201400 */
[----:B------:R-:W-:Y:S01]  /*3240*/  FSEL R18, R18, -INF , !P4 ;  /* 0xff80000012127808 */ /* 0x000fe20006000000 */
[----:B------:R-:W-:Y:S01]  /*3250*/  FFMA.FTZ R64, R9, UR5, R64 ;  /* 0x0000000509407c23 */ /* 0x000fe20008010040 */
[----:B------:R-:W-:Y:S01]  /*3260*/  FSEL R33, R33, -INF , !P1 ;  /* 0xff80000021217808 */ /* 0x000fe20004800000 */
[----:B------:R-:W-:Y:S01]  /*3270*/  FFMA.FTZ R66, R9, UR5, R66 ;  /* 0x0000000509427c23 */ /* 0x000fe20008010042 */
        /* <DEDUP_REMOVED lines=76> */
.L_x_946:
[----:B------:R-:W-:Y:S05]  /*3740*/  BSYNC B0 ;  /* 0x0000000000007941 */ /* 0x000fea0003800000 */
.L_x_945:
[----:B------:R-:W0:Y:S02]  /*3750*/  LDGDEPBAR ;  /* 0x00000000000079af */ /* 0x000e240000000000 */
.L_x_944:
        /* <DEDUP_REMOVED lines=9> */
[----:B-12---:R-:W-:Y:S01]  /*37f0*/  VIADD R9, R133, 0xbb67ae85 ;  /* 0xbb67ae8585097836 */ /* 0x006fe20000000000 */
[----:B------:R-:W-:Y:S01]  /*3800*/  LEA R117, R4, UR4, 0x1 ;  /* 0x0000000404757c11 */ /* 0x000fe2000f8e08ff */
[----:B------:R-:W-:Y:S01]  /*3810*/  IMAD.WIDE.U32 R64, R64, -0x2daee0ad, RZ ;  /* 0xd2511f5340407825 */ /* 0x000fe200078e00ff */
[----:B------:R-:W-:-:S03]  /*3820*/  FMNMX.FTZ R5, R0, R5, !PT ;  /* 0x0000000500057209 */ /* 0x000fc60007810000 */
[C---:B------:R-:W-:Y:S01]  /*3830*/  VIADD R63, R133.reuse, 0x76cf5d0a ;  /* 0x76cf5d0a853f7836 */ /* 0x040fe20000000000 */
[----:B------:R-:W-:Y:S01]  /*3840*/  FMNMX.FTZ R5, R58, R5, !PT ;  /* 0x000000053a057209 */ /* 0x000fe20007810000 */
[----:B------:R-:W-:Y:S01]  /*3850*/  VIADD R53, R133, 0x32370b8f ;  /* 0x32370b8f85357836 */ /* 0x000fe20000000000 */
[----:B------:R-:W-:Y:S01]  /*3860*/  LOP3.LUT R54, R65, R66, R9, 0x96, !PT ;  /* 0x0000004241367212 */ /* 0x000fe200078e9609 */
[----:B------:R-:W-:Y:S01]  /*3870*/  VIADD R66, R132, 0x9e3779b9 ;  /* 0x9e3779b984427836 */ /* 0x000fe20000000000 */
[----:B------:R-:W-:Y:S01]  /*3880*/  FMNMX.FTZ R5, R50, R5, !PT ;  /* 0x0000000532057209 */ /* 0x000fe20007810000 */
[----:B------:R-:W-:Y:S02]  /*3890*/  VIADD R65, R132, 0x3c6ef372 ;  /* 0x3c6ef37284417836 */ /* 0x000fe40000000000 */
[----:B------:R-:W-:Y:S01]  /*38a0*/  IMAD.WIDE.U32 R54, R54, -0x326172a9, RZ ;  /* 0xcd9e8d5736367825 */ /* 0x000fe200078e00ff */
[----:B------:R-:W-:-:S03]  /*38b0*/  FMNMX.FTZ R5, R46, R5, !PT ;  /* 0x000000052e057209 */ /* 0x000fc60007810000 */
[----:B------:R-:W-:Y:S01]  /*38c0*/  VIADD R52, R132, 0xdaa66d2b ;  /* 0xdaa66d2b84347836 */ /* 0x000fe20000000000 */
[----:B------:R-:W-:Y:S01]  /*38d0*/  FMNMX.FTZ R2, R32, R5, !PT ;  /* 0x0000000520027209 */ /* 0x000fe20007810000 */
[C---:B------:R-:W-:Y:S02]  /*38e0*/  VIADD R61, R133.reuse, 0xed9eba14 ;  /* 0xed9eba14853d7836 */ /* 0x040fe40000000000 */
[----:B------:R-:W-:Y:S01]  /*38f0*/  VIADD R128, R133, 0xa9066899 ;  /* 0xa906689985807836 */ /* 0x000fe20000000000 */
[----:B------:R-:W-:Y:S01]  /*3900*/  FMNMX.FTZ R5, R31, R2, !PT ;  /* 0x000000021f057209 */ /* 0x000fe20007810000 */
[----:B------:R-:W-:-:S03]  /*3910*/  IMAD R86, R3, 0x2, R117 ;  /* 0x0000000203567824 */ /* 0x000fc600078e0275 */
        /* <DEDUP_REMOVED lines=23> */
[----:B------:R-:W-:-:S05]  /*3a90*/  FMNMX.FTZ R8, R89, R8, !PT ;  /* 0x0000000859087209 */ /* 0x000fca0007810000 */
[----:B------:R-:W2:Y:S01]  /*3aa0*/  SHFL.BFLY PT, R5, R8, 0x2, 0x1f ;  /* 0x0c401f0008057f89 */ /* 0x000ea200000e0000 */
[----:B-1----:R-:W-:Y:S02]  /*3ab0*/  FMNMX.FTZ R2, R7, R2, !PT ;  /* 0x0000000207027209 */ /* 0x002fe40007810000 */
[--C-:B------:R-:W-:Y:S01]  /*3ac0*/  LOP3.LUT R7, R67, UR6, R133.reuse, 0x96, !PT ;  /* 0x0000000643077c12 */ /* 0x100fe2000f8e9685 */
[----:B------:R-:W-:Y:S01]  /*3ad0*/  UIADD3 UR6, UR6, 0x1, URZ ;  /* 0x0000000106067890 */ /* 0x000fe2000fffe03f */
[C---:B------:R-:W-:Y:S01]  /*3ae0*/  FSETP.NEU.FTZ.AND P1, PT, R2.reuse, -INF , PT ;  /* 0xff8000000200780b */ /* 0x040fe20003f3d000 */
[----:B------:R-:W-:Y:S02]  /*3af0*/  FMUL.FTZ R79, R2, UR17 ;  /* 0x00000011024f7c20 */ /* 0x000fe40008410000 */
[----:B------:R-:W-:Y:S02]  /*3b00*/  IMAD.WIDE.U32 R14, R7, -0x326172a9, RZ ;  /* 0xcd9e8d57070e7825 */ /* 0x000fe400078e00ff */
[----:B------:R-:W-:-:S02]  /*3b10*/  LOP3.LUT R67, R67, UR6, R133, 0x96, !PT ;  /* 0x0000000643437c12 */ /* 0x000fc4000f8e9685 */
[----:B--2---:R-:W-:Y:S02]  /*3b20*/  FMNMX.FTZ R5, R8, R5, !PT ;  /* 0x0000000508057209 */ /* 0x004fe40007810000 */
[--C-:B------:R-:W-:Y:S01]  /*3b30*/  LOP3.LUT R7, R15, R70, R66.reuse, 0x96, !PT ;  /* 0x000000460f077212 */ /* 0x100fe200078e9642 */
[----:B------:R-:W-:Y:S01]  /*3b40*/  IMAD.WIDE.U32 R74, R67, -0x326172a9, RZ ;  /* 0xcd9e8d57434a7825 */ /* 0x000fe200078e00ff */
[--C-:B------:R-:W-:Y:S01]  /*3b50*/  LOP3.LUT R14, R55, R14, R65.reuse, 0x96, !PT ;  /* 0x0000000e370e7212 */ /* 0x100fe200078e9641 */
[----:B------:R-:W1:Y:S01]  /*3b60*/  SHFL.BFLY PT, R10, R5, 0x1, 0x1f ;  /* 0x0c201f00050a7f89 */ /* 0x000e6200000e0000 */
[----:B------:R-:W-:Y:S01]  /*3b70*/  FSEL R79, R79, RZ, P1 ;  /* 0x000000ff4f4f7208 */ /* 0x000fe20000800000 */
[----:B------:R-:W-:Y:S01]  /*3b80*/  IMAD.WIDE.U32 R8, R7, -0x2daee0ad, RZ ;  /* 0xd2511f5307087825 */ /* 0x000fe200078e00ff */
[----:B------:R-:W-:Y:S02]  /*3b90*/  LOP3.LUT R66, R75, R70, R66, 0x96, !PT ;  /* 0x000000464b427212 */ /* 0x000fe400078e9642 */
[----:B------:R-:W-:Y:S01]  /*3ba0*/  LOP3.LUT R74, R55, R74, R65, 0x96, !PT ;  /* 0x0000004a374a7212 */ /* 0x000fe200078e9641 */
[----:B------:R-:W-:Y:S01]  /*3bb0*/  IMAD.WIDE.U32 R14, R14, -0x2daee0ad, RZ ;  /* 0xd2511f530e0e7825 */ /* 0x000fe200078e00ff */
[----:B------:R-:W-:-:S03]  /*3bc0*/  LOP3.LUT R7, R9, R64, R63, 0x96, !PT ;  /* 0x0000004009077212 */ /* 0x000fc600078e963f */
[--C-:B------:R-:W-:Y:S01]  /*3bd0*/  FFMA.FTZ R98, R62, UR17, -R79.reuse ;  /* 0x000000113e627c23 */ /* 0x100fe2000801084f */
[----:B------:R-:W-:Y:S01]  /*3be0*/  FFMA.FTZ R110, R24, UR17, -R79 ;  /* 0x00000011186e7c23 */ /* 0x000fe2000801084f */
[----:B------:R-:W-:Y:S01]  /*3bf0*/  VIADD R62, R132, 0x78dde6e4 ;  /* 0x78dde6e4843e7836 */ /* 0x000fe20000000000 */
[----:B------:R-:W-:Y:S01]  /*3c00*/  LOP3.LUT R8, R15, R8, R53, 0x96, !PT ;  /* 0x000000080f087212 */ /* 0x000fe200078e9635 */
[----:B------:R-:W-:-:S04]  /*3c10*/  IMAD.WIDE.U32 R20, R7, -0x326172a9, RZ ;  /* 0xcd9e8d5707147825 */ /* 0x000fc800078e00ff */
[--C-:B------:R-:W-:Y:S01]  /*3c20*/  FFMA.FTZ R24, R0, UR17, -R79.reuse ;  /* 0x0000001100187c23 */ /* 0x100fe2000801084f */
[--C-:B------:R-:W-:Y:S01]  /*3c30*/  FFMA.FTZ R29, R60, UR17, -R79.reuse ;  /* 0x000000113c1d7c23 */ /* 0x100fe2000801084f */
[--C-:B------:R-:W-:Y:S01]  /*3c40*/  FFMA.FTZ R91, R56, UR17, -R79.reuse ;  /* 0x00000011385b7c23 */ /* 0x100fe2000801084f */
[----:B------:R-:W-:Y:S01]  /*3c50*/  IMAD.WIDE.U32 R8, R8, -0x326172a9, RZ ;  /* 0xcd9e8d5708087825 */ /* 0x000fe200078e00ff */
[----:B------:R-:W-:Y:S01]  /*3c60*/  LOP3.LUT R7, R21, R54, R52, 0x96, !PT ;  /* 0x0000003615077212 */ /* 0x000fe200078e9634 */
[----:B------:R-:W-:Y:S02]  /*3c70*/  MUFU.EX2 R98, R98 ;  /* 0x0000006200627308 */ /* 0x000fe40000000800 */
[----:B------:R-:W-:Y:S01]  /*3c80*/  FFMA.FTZ R23, R58, UR17, -R79 ;  /* 0x000000113a177c23 */ /* 0x000fe2000801084f */
[----:B------:R-:W-:Y:S01]  /*3c90*/  VIADD R60, R132, 0x1715609d ;  /* 0x1715609d843c7836 */ /* 0x000fe20000000000 */
[----:B------:R-:W-:Y:S01]  /*3ca0*/  LOP3.LUT R20, R9, R20, R62, 0x96, !PT ;  /* 0x0000001409147212 */ /* 0x000fe200078e963e */
[----:B------:R-:W-:Y:S01]  /*3cb0*/  LDSM.16.MT88.4 R56, [R117+0x7000] ;  /* 0x007000007538783b */ /* 0x000fe20000004200 */
[----:B------:R-:W-:Y:S01]  /*3cc0*/  IMAD.WIDE.U32 R66, R66, -0x2daee0ad, RZ ;  /* 0xd2511f5342427825 */ /* 0x000fe200078e00ff */
[----:B-1----:R-:W-:-:S03]  /*3cd0*/  FMNMX.FTZ R0, R5, R10, !PT ;  /* 0x0000000a05007209 */ /* 0x002fc60007810000 */
[----:B------:R-:W-:Y:S01]  /*3ce0*/  FFMA.FTZ R114, R31, UR17, -R79 ;  /* 0x000000111f727c23 */ /* 0x000fe2000801084f */
[----:B------:R-:W1:Y:S01]  /*3cf0*/  MUFU.EX2 R29, R29 ;  /* 0x0000001d001d7308 */ /* 0x000e620000000800 */
[----:B------:R-:W-:Y:S01]  /*3d00*/  IMAD.WIDE.U32 R10, R7, -0x2daee0ad, RZ ;  /* 0xd2511f53070a7825 */ /* 0x000fe200078e00ff */
[----:B------:R-:W-:-:S03]  /*3d10*/  FSETP.NEU.FTZ.AND P1, PT, R0, -INF , PT ;  /* 0xff8000000000780b */ /* 0x000fc60003f3d000 */
[----:B------:R-:W-:Y:S01]  /*3d20*/  FMUL.FTZ R107, R0, UR17 ;  /* 0x00000011006b7c20 */ /* 0x000fe20008410000 */
[----:B------:R-:W-:Y:S01]  /*3d30*/  LOP3.LUT R55, R67, R64, R63, 0x96, !PT ;  /* 0x0000004043377212 */ /* 0x000fe200078e963f */
[----:B------:R-:W-:Y:S01]  /*3d40*/  IMAD.WIDE.U32 R20, R20, -0x2daee0ad, RZ ;  /* 0xd2511f5314147825 */ /* 0x000fe200078e00ff */
[----:B------:R-:W-:-:S03]  /*3d50*/  LOP3.LUT R7, R11, R14, R61, 0x96, !PT ;  /* 0x0000000e0b077212 */ /* 0x000fc600078e963d */
[----:B------:R-:W-:Y:S01]  /*3d60*/  FFMA.FTZ R31, R33, UR17, -R79 ;  /* 0x00000011211f7c23 */ /* 0x000fe2000801084f */
[----:B------:R-:W-:Y:S01]  /*3d70*/  FSEL R107, R107, RZ, P1 ;  /* 0x000000ff6b6b7208 */ /* 0x000fe20000800000 */
[----:B------:R-:W-:Y:S01]  /*3d80*/  MUFU.EX2 R110, R110 ;  /* 0x0000006e006e7308 */ /* 0x000fe20000000800 */
[----:B------:R-:W-:Y:S01]  /*3d90*/  LOP3.LUT R5, R21, R10, R128, 0x96, !PT ;  /* 0x0000000a15057212 */ /* 0x000fe200078e9680 */
[----:B------:R-:W-:-:S04]  /*3da0*/  IMAD.WIDE.U32 R10, R7, -0x326172a9, RZ ;  /* 0xcd9e8d57070a7825 */ /* 0x000fc800078e00ff */
[----:B------:R-:W-:Y:S01]  /*3db0*/  FFMA.FTZ R21, R50, UR17, -R79 ;  /* 0x0000001132157c23 */ /* 0x000fe2000801084f */
[--C-:B------:R-:W-:Y:S01]  /*3dc0*/  FFMA.FTZ R28, R28, UR17, -R107.reuse ;  /* 0x000000111c1c7c23 */ /* 0x100fe2000801086b */
[--C-:B------:R-:W-:Y:S01]  /*3dd0*/  FFMA.FTZ R27, R48, UR17, -R107.reuse ;  /* 0x00000011301b7c23 */ /* 0x100fe2000801086b */
[----:B------:R-:W-:Y:S01]  /*3de0*/  IMAD.WIDE.U32 R40, R5, -0x326172a9, RZ ;  /* 0xcd9e8d5705287825 */ /* 0x000fe200078e00ff */
[----:B------:R-:W-:Y:S01]  /*3df0*/  LOP3.LUT R8, R11, R8, R60, 0x96, !PT ;  /* 0x000000080b087212 */ /* 0x000fe200078e963c */
[----:B------:R-:W2:Y:S02]  /*3e00*/  MUFU.EX2 R91, R91 ;  /* 0x0000005b005b7308 */ /* 0x000ea40000000800 */
[--C-:B------:R-:W-:Y:S01]  /*3e10*/  FFMA.FTZ R99, R26, UR17, -R107.reuse ;  /* 0x000000111a637c23 */ /* 0x100fe2000801086b */
[----:B------:R-:W-:Y:S01]  /*3e20*/  FFMA.FTZ R108, R44, UR17, -R107 ;  /* 0x000000112c6c7c23 */ /* 0x000fe2000801086b */
[----:B------:R-:W-:Y:S01]  /*3e30*/  LOP3.LUT R81, R41, R10, R69, 0x96, !PT ;  /* 0x0000000a29517212 */ /* 0x000fe200078e9645 */
[----:B------:R-:W-:Y:S01]  /*3e40*/  IMAD.WIDE.U32 R8, R8, -0x2daee0ad, RZ ;  /* 0xd2511f5308087825 */ /* 0x000fe200078e00ff */
[----:B------:R-:W-:-:S03]  /*3e50*/  LOP3.LUT R14, R40, 0xffff, RZ, 0xc0, !PT ;  /* 0x0000ffff280e7812 */ /* 0x000fc600078ec0ff */
[--C-:B------:R-:W-:Y:S01]  /*3e60*/  FFMA.FTZ R22, R36, UR17, -R107.reuse ;  /* 0x0000001124167c23 */ /* 0x100fe2000801086b */
[----:B------:R-:W-:Y:S01]  /*3e70*/  LOP3.LUT R11, R40, 0xff, RZ, 0xc0, !PT ;  /* 0x000000ff280b7812 */ /* 0x000fe200078ec0ff */
[----:B------:R-:W-:Y:S01]  /*3e80*/  MUFU.EX2 R28, R28 ;  /* 0x0000001c001c7308 */ /* 0x000fe20000000800 */
[--C-:B------:R-:W-:Y:S01]  /*3e90*/  SHF.R.U32.HI R10, RZ, 0x10, R40.reuse ;  /* 0x00000010ff0a7819 */ /* 0x100fe20000011628 */
[--C-:B------:R-:W-:Y:S01]  /*3ea0*/  FFMA.FTZ R26, R38, UR17, -R107.reuse ;  /* 0x00000011261a7c23 */ /* 0x100fe2000801086b */
[----:B------:R-:W-:Y:S01]  /*3eb0*/  SHF.R.U32.HI R83, RZ, 0x18, R40 ;  /* 0x00000018ff537819 */ /* 0x000fe20000011628 */
[----:B------:R-:W-:Y:S01]  /*3ec0*/  FFMA.FTZ R25, R6, UR17, -R107 ;  /* 0x0000001106197c23 */ /* 0x000fe2000801086b */
[----:B------:R-:W3:Y:S01]  /*3ed0*/  LDSM.16.MT88.4 R40, [R117+0x6000] ;  /* 0x006000007528783b */ /* 0x000ee20000004200 */
[----:B------:R-:W-:Y:S01]  /*3ee0*/  LOP3.LUT R7, R8, 0xffff, RZ, 0xc0, !PT ;  /* 0x0000ffff08077812 */ /* 0x000fe200078ec0ff */
[----:B------:R-:W-:Y:S01]  /*3ef0*/  IMAD.WIDE.U32 R74, R74, -0x2daee0ad, RZ ;  /* 0xd2511f534a4a7825 */ /* 0x000fe200078e00ff */
[----:B------:R-:W-:Y:S01]  /*3f00*/  LOP3.LUT R47, R8, 0xff, RZ, 0xc0, !PT ;  /* 0x000000ff082f7812 */ /* 0x000fe200078ec0ff */
[----:B------:R-:W4:Y:S01]  /*3f10*/  MUFU.EX2 R27, R27 ;  /* 0x0000001b001b7308 */ /* 0x000f220000000800 */
[--C-:B------:R-:W-:Y:S01]  /*3f20*/  SHF.R.U32.HI R13, RZ, 0x10, R8.reuse ;  /* 0x00000010ff0d7819 */ /* 0x100fe20000011608 */
[----:B------:R-:W5:Y:S01]  /*3f30*/  LDSM.16.MT88.4 R48, [R86+0x6000] ;  /* 0x006000005630783b */ /* 0x000f620000004200 */
[----:B------:R-:W-:Y:S01]  /*3f40*/  SHF.R.U32.HI R15, RZ, 0x18, R8 ;  /* 0x00000018ff0f7819 */ /* 0x000fe20000011608 */
[----:B------:R-:W-:Y:S01]  /*3f50*/  IMAD.WIDE.U32 R70, R55, -0x326172a9, RZ ;  /* 0xcd9e8d5737467825 */ /* 0x000fe200078e00ff */
[----:B------:R-:W-:-:S03]  /*3f60*/  LOP3.LUT R8, R81, 0xffff, RZ, 0xc0, !PT ;  /* 0x0000ffff51087812 */ /* 0x000fc600078ec0ff */
[----:B------:R-:W-:Y:S01]  /*3f70*/  FFMA.FTZ R135, R89, UR17, -R107 ;  /* 0x0000001159877c23 */ /* 0x000fe2000801086b */
[----:B------:R-:W-:Y:S01]  /*3f80*/  LOP3.LUT R5, R9, R20, R68, 0x96, !PT ;  /* 0x0000001409057212 */ /* 0x000fe200078e9644 */
[----:B------:R-:W-:Y:S01]  /*3f90*/  MUFU.EX2 R99, R99 ;  /* 0x0000006300637308 */ /* 0x000fe20000000800 */
[----:B------:R-:W-:Y:S01]  /*3fa0*/  SHF.R.U32.HI R14, RZ, 0x8, R14 ;  /* 0x00000008ff0e7819 */ /* 0x000fe2000001160e */
[----:B------:R-:W-:Y:S01]  /*3fb0*/  FFMA.FTZ R20, R46, UR17, -R79 ;  /* 0x000000112e147c23 */ /* 0x000fe2000801084f */
[----:B------:R-:W-:Y:S01]  /*3fc0*/  LOP3.LUT R9, R81, 0xff, RZ, 0xc0, !PT ;  /* 0x000000ff51097812 */ /* 0x000fe200078ec0ff */
[--C-:B------:R-:W-:Y:S01]  /*3fd0*/  FFMA.FTZ R16, R16, UR17, -R107.reuse ;  /* 0x0000001110107c23 */ /* 0x100fe2000801086b */
[----:B------:R-:W-:Y:S01]  /*3fe0*/  SHF.R.U32.HI R8, RZ, 0x8, R8 ;  /* 0x00000008ff087819 */ /* 0x000fe20000011608 */
[--C-:B------:R-:W-:Y:S01]  /*3ff0*/  FFMA.FTZ R19, R19, UR17, -R107.reuse ;  /* 0x0000001113137c23 */ /* 0x100fe2000801086b */
[----:B------:R-:W-:Y:S01]  /*4000*/  PRMT R11, R11, 0x5410, R14 ;  /* 0x000054100b0b7816 */ /* 0x000fe2000000000e */
[----:B------:R-:W3:Y:S01]  /*4010*/  MUFU.EX2 R108, R108 ;  /* 0x0000006c006c7308 */ /* 0x000ee20000000800 */
[----:B------:R-:W-:Y:S01]  /*4020*/  LOP3.LUT R10, R10, 0xff, RZ, 0xc0, !PT ;  /* 0x000000ff0a0a7812 */ /* 0x000fe200078ec0ff */
[----:B------:R-:W-:Y:S01]  /*4030*/  FFMA.FTZ R18, R18, UR17, -R107 ;  /* 0x0000001112127c23 */ /* 0x000fe2000801086b */
[----:B------:R-:W-:-:S02]  /*4040*/  PRMT R9, R9, 0x5410, R8 ;  /* 0x0000541009097816 */ /* 0x000fc40000000008 */
[----:B------:R-:W-:Y:S02]  /*4050*/  SHF.R.U32.HI R8, RZ, 0x10, R81 ;  /* 0x00000010ff087819 */ /* 0x000fe40000011651 */
[----:B------:R-:W-:Y:S01]  /*4060*/  PRMT R83, R10, 0x5410, R83 ;  /* 0x000054100a537816 */ /* 0x000fe20000000053 */
[----:B------:R-:W-:Y:S01]  /*4070*/  MUFU.EX2 R22, R22 ;  /* 0x0000001600167308 */ /* 0x000fe20000000800 */
[--C-:B------:R-:W-:Y:S02]  /*4080*/  HSET2.LE.AND R82, R11, R78.reuse, PT ;  /* 0x0000004e0b527233 */ /* 0x100fe40003803000 */
[----:B------:R-:W-:Y:S02]  /*4090*/  SHF.R.U32.HI R81, RZ, 0x18, R81 ;  /* 0x00000018ff517819 */ /* 0x000fe40000011651 */
[----:B------:R-:W-:Y:S02]  /*40a0*/  LOP3.LUT R8, R8, 0xff, RZ, 0xc0, !PT ;  /* 0x000000ff08087812 */ /* 0x000fe400078ec0ff */
[----:B-1----:R-:W-:Y:S01]  /*40b0*/  F2FP.BF16.F32.PACK_AB R11, R29, R98 ;  /* 0x000000621d0b723e */ /* 0x002fe200000010ff */
[----:B------:R-:W-:Y:S01]  /*40c0*/  MUFU.EX2 R24, R24 ;  /* 0x0000001800187308 */ /* 0x000fe20000000800 */
[----:B------:R-:W-:-:S02]  /*40d0*/  HSET2.LE.AND R80, R9, R78, PT ;  /* 0x0000004e09507233 */ /* 0x000fc40003803000 */
[----:B--2---:R-:W-:Y:S02]  /*40e0*/  F2FP.BF16.F32.PACK_AB R3, R91, R110 ;  /* 0x0000006e5b03723e */ /* 0x004fe400000010ff */
[--C-:B------:R-:W-:Y:S02]  /*40f0*/  HSET2.LE.AND R83, R83, R78.reuse, PT ;  /* 0x0000004e53537233 */ /* 0x100fe40003803000 */
[----:B------:R-:W-:Y:S01]  /*4100*/  PRMT R81, R8, 0x5410, R81 ;  /* 0x0000541008517816 */ /* 0x000fe20000000051 */
[----:B------:R-:W-:Y:S01]  /*4110*/  MUFU.EX2 R23, R23 ;  /* 0x0000001700177308 */ /* 0x000fe20000000800 */
[----:B----4-:R-:W-:Y:S02]  /*4120*/  F2FP.BF16.F32.PACK_AB R4, R27, R28 ;  /* 0x0000001c1b04723e */ /* 0x010fe400000010ff */
[----:B------:R-:W-:Y:S02]  /*4130*/  LOP3.LUT R82, R82, R11, RZ, 0xc0, !PT ;  /* 0x0000000b52527212 */ /* 0x000fe400078ec0ff */
[----:B------:R-:W-:Y:S01]  /*4140*/  LOP3.LUT R80, R80, R3, RZ, 0xc0, !PT ;  /* 0x0000000350507212 */ /* 0x000fe200078ec0ff */
[----:B------:R-:W1:Y:S01]  /*4150*/  LDSM.16.MT88.4 R8, [R117+0x6400] ;  /* 0x006400007508783b */ /* 0x000e620000004200 */
[----:B------:R-:W-:Y:S01]  /*4160*/  FFMA.FTZ R3, R12, UR17, -R107 ;  /* 0x000000110c037c23 */ /* 0x000fe2000801086b */
[----:B------:R-:W-:Y:S01]  /*4170*/  LOP3.LUT R83, R83, R4, RZ, 0xc0, !PT ;  /* 0x0000000453537212 */ /* 0x000fe200078ec0ff */
[----:B------:R-:W-:Y:S01]  /*4180*/  MUFU.EX2 R21, R21 ;  /* 0x0000001500157308 */ /* 0x000fe20000000800 */
[----:B------:R-:W-:-:S02]  /*4190*/  HSET2.LE.AND R81, R81, R78, PT ;  /* 0x0000004e51517233 */ /* 0x000fc40003803000 */
[----:B---3--:R-:W-:Y:S02]  /*41a0*/  F2FP.BF16.F32.PACK_AB R4, R108, R99 ;  /* 0x000000636c04723e */ /* 0x008fe400000010ff */
[----:B------:R-:W-:Y:S02]  /*41b0*/  LOP3.LUT R14, R13, 0xff, RZ, 0xc0, !PT ;  /* 0x000000ff0d0e7812 */ /* 0x000fe400078ec0ff */
[----:B------:R-:W-:Y:S01]  /*41c0*/  LOP3.LUT R81, R81, R4, RZ, 0xc0, !PT ;  /* 0x0000000451517212 */ /* 0x000fe200078ec0ff */
[----:B------:R-:W2:Y:S01]  /*41d0*/  MUFU.EX2 R3, R3 ;  /* 0x0000000300037308 */ /* 0x000ea20000000800 */
[----:B------:R-:W-:Y:S02]  /*41e0*/  SHF.R.U32.HI R4, RZ, 0x8, R7 ;  /* 0x00000008ff047819 */ /* 0x000fe40000011607 */
[C---:B------:R-:W-:Y:S02]  /*41f0*/  LOP3.LUT R12, R5.reuse, 0xffff, RZ, 0xc0, !PT ;  /* 0x0000ffff050c7812 */ /* 0x040fe400078ec0ff */
[----:B------:R-:W-:Y:S01]  /*4200*/  SHF.R.U32.HI R7, RZ, 0x10, R5 ;  /* 0x00000010ff077819 */ /* 0x000fe20000011605 */
[----:B------:R-:W-:Y:S01]  /*4210*/  HMMA.16816.F32.BF16 R36, R80, R40, RZ ;  /* 0x000000285024723c */ /* 0x000fe200000418ff */
[----:B------:R-:W-:Y:S01]  /*4220*/  PRMT R15, R14, 0x5410, R15 ;  /* 0x000054100e0f7816 */ /* 0x000fe2000000000f */
[----:B------:R-:W3:Y:S01]  /*4230*/  MUFU.EX2 R20, R20 ;  /* 0x0000001400147308 */ /* 0x000ee20000000800 */
[----:B------:R-:W-:-:S02]  /*4240*/  LOP3.LUT R45, R5, 0xff, RZ, 0xc0, !PT ;  /* 0x000000ff052d7812 */ /* 0x000fc400078ec0ff */
[----:B------:R-:W-:Y:S01]  /*4250*/  SHF.R.U32.HI R13, RZ, 0x18, R5 ;  /* 0x00000018ff0d7819 */ /* 0x000fe20000011605 */
[----:B------:R-:W-:Y:S01]  /*4260*/  HMMA.16816.F32.BF16 R40, R80, R42, RZ ;  /* 0x0000002a5028723c */ /* 0x000fe200000418ff */
[----:B------:R-:W-:Y:S02]  /*4270*/  SHF.R.U32.HI R12, RZ, 0x8, R12 ;  /* 0x00000008ff0c7819 */ /* 0x000fe4000001160c */
[----:B------:R-:W-:Y:S01]  /*4280*/  LOP3.LUT R6, R7, 0xff, RZ, 0xc0, !PT ;  /* 0x000000ff07067812 */ /* 0x000fe200078ec0ff */
[----:B------:R-:W-:Y:S01]  /*4290*/  MUFU.EX2 R26, R26 ;  /* 0x0000001a001a7308 */ /* 0x000fe20000000800 */
[----:B------:R-:W-:Y:S02]  /*42a0*/  PRMT R47, R47, 0x5410, R4 ;  /* 0x000054102f2f7816 */ /* 0x000fe40000000004 */
[----:B------:R-:W-:Y:S02]  /*42b0*/  PRMT R45, R45, 0x5410, R12 ;  /* 0x000054102d2d7816 */ /* 0x000fe4000000000c */
[----:B------:R-:W-:-:S02]  /*42c0*/  PRMT R13, R6, 0x5410, R13 ;  /* 0x00005410060d7816 */ /* 0x000fc4000000000d */
[--C-:B------:R-:W-:Y:S01]  /*42d0*/  HSET2.LE.AND R15, R15, R78.reuse, PT ;  /* 0x0000004e0f0f7233 */ /* 0x100fe20003803000 */
[----:B------:R-:W4:Y:S01]  /*42e0*/  MUFU.EX2 R25, R25 ;  /* 0x0000001900197308 */ /* 0x000f220000000800 */
[----:B--2---:R-:W-:Y:S01]  /*42f0*/  F2FP.BF16.F32.PACK_AB R44, R3, R22 ;  /* 0x00000016032c723e */ /* 0x004fe200000010ff */
[----:B------:R-:W2:Y:S01]  /*4300*/  LDSM.16.MT88.4 R4, [R86+0x6400] ;  /* 0x006400005604783b */ /* 0x000ea20000004200 */
[--C-:B------:R-:W-:Y:S02]  /*4310*/  HSET2.LE.AND R14, R47, R78.reuse, PT ;  /* 0x0000004e2f0e7233 */ /* 0x100fe40003803000 */
[--C-:B------:R-:W-:Y:S02]  /*4320*/  HSET2.LE.AND R12, R45, R78.reuse, PT ;  /* 0x0000004e2d0c7233 */ /* 0x100fe40003803000 */
[----:B------:R-:W-:Y:S01]  /*4330*/  LOP3.LUT R15, R15, R44, RZ, 0xc0, !PT ;  /* 0x0000002c0f0f7212 */ /* 0x000fe200078ec0ff */
[----:B------:R-:W-:Y:S01]  /*4340*/  MUFU.EX2 R135, R135 ;  /* 0x0000008700877308 */ /* 0x000fe20000000800 */
[----:B------:R-:W-:-:S02]  /*4350*/  HSET2.LE.AND R13, R13, R78, PT ;  /* 0x0000004e0d0d7233 */ /* 0x000fc40003803000 */
[----:B---3--:R-:W-:Y:S02]  /*4360*/  F2FP.BF16.F32.PACK_AB R47, R20, R21 ;  /* 0x00000015142f723e */ /* 0x008fe400000010ff */
[----:B------:R-:W-:Y:S02]  /*4370*/  F2FP.BF16.F32.PACK_AB R45, R23, R24 ;  /* 0x00000018172d723e */ /* 0x000fe400000010ff */
[----:B------:R-:W-:Y:S01]  /*4380*/  LOP3.LUT R14, R14, R47, RZ, 0xc0, !PT ;  /* 0x0000002f0e0e7212 */ /* 0x000fe200078ec0ff */
[----:B------:R-:W-:Y:S01]  /*4390*/  MUFU.EX2 R31, R31 ;  /* 0x0000001f001f7308 */ /* 0x000fe20000000800 */
[----:B----4-:R-:W-:Y:S02]  /*43a0*/  F2FP.BF16.F32.PACK_AB R44, R25, R26 ;  /* 0x0000001a192c723e */ /* 0x010fe400000010ff */
[----:B------:R-:W-:Y:S02]  /*43b0*/  LOP3.LUT R12, R12, R45, RZ, 0xc0, !PT ;  /* 0x0000002d0c0c7212 */ /* 0x000fe400078ec0ff */
[----:B------:R-:W-:-:S02]  /*43c0*/  LOP3.LUT R13, R13, R44, RZ, 0xc0, !PT ;  /* 0x0000002c0d0d7212 */ /* 0x000fc400078ec0ff */
[----:B-----5:R-:W-:Y:S01]  /*43d0*/  HMMA.16816.F32.BF16 R44, R80, R48, RZ ;  /* 0x00000030502c723c */ /* 0x020fe200000418ff */
[----:B------:R-:W-:Y:S02]  /*43e0*/  LOP3.LUT R63, R75, R66, R53, 0x96, !PT ;  /* 0x000000424b3f7212 */ /* 0x000fe400078e9635 */
[----:B------:R-:W-:Y:S01]  /*43f0*/  LDSM.16.MT88.4 R64, [R86+0x7000] ;  /* 0x007000005640783b */ /* 0x000fe20000004200 */
[----:B------:R-:W-:Y:S02]  /*4400*/  LOP3.LUT R72, R71, R54, R52, 0x96, !PT ;  /* 0x0000003647487212 */ /* 0x000fe400078e9634 */
[----:B-1----:R-:W-:Y:S01]  /*4410*/  HMMA.16816.F32.BF16 R36, R12, R8, R36 ;  /* 0x000000080c24723c */ /* 0x002fe20000041824 */
[----:B------:R-:W-:-:S04]  /*4420*/  IMAD.WIDE.U32 R92, R63, -0x326172a9, RZ ;  /* 0xcd9e8d573f5c7825 */ /* 0x000fc800078e00ff */
[----:B------:R-:W-:Y:S01]  /*4430*/  IMAD.WIDE.U32 R72, R72, -0x2daee0ad, RZ ;  /* 0xd2511f5348487825 */ /* 0x000fe200078e00ff */
[----:B------:R-:W-:Y:S01]  /*4440*/  HMMA.16816.F32.BF16 R40, R12, R10, R40 ;  /* 0x0000000a0c28723c */ /* 0x000fe20000041828 */
[----:B------:R-:W1:Y:S01]  /*4450*/  LDSM.16.MT88.4 R8, [R117+0x7400] ;  /* 0x007400007508783b */ /* 0x000e620000004200 */
[----:B------:R-:W-:Y:S02]  /*4460*/  LOP3.LUT R70, R93, R70, R62, 0x96, !PT ;  /* 0x000000465d467212 */ /* 0x000fe400078e963e */
[----:B------:R-:W-:Y:S02]  /*4470*/  LOP3.LUT R61, R73, R74, R61, 0x96, !PT ;  /* 0x0000004a493d7212 */ /* 0x000fe400078e963d */
[----:B------:R-:W-:Y:S01]  /*4480*/  HMMA.16816.F32.BF16 R48, R80, R50, RZ ;  /* 0x000000325030723c */ /* 0x000fe200000418ff */
[----:B------:R-:W-:-:S05]  /*4490*/  IMAD.WIDE.U32 R70, R70, -0x2daee0ad, RZ ;  /* 0xd2511f5346467825 */ /* 0x000fca00078e00ff */
[C---:B------:R-:W-:Y:S06]  /*44a0*/  HMMA.16816.F32.BF16 R52, R80.reuse, R56, RZ ;  /* 0x000000385034723c */ /* 0x040fec00000418ff */
[----:B------:R-:W-:Y:S06]  /*44b0*/  HMMA.16816.F32.BF16 R56, R80, R58, RZ ;  /* 0x0000003a5038723c */ /* 0x000fec00000418ff */
[C---:B--2---:R-:W-:Y:S06]  /*44c0*/  HMMA.16816.F32.BF16 R44, R12.reuse, R4, R44 ;  /* 0x000000040c2c723c */ /* 0x044fec000004182c */
[C---:B------:R-:W-:Y:S01]  /*44d0*/  HMMA.16816.F32.BF16 R48, R12.reuse, R6, R48 ;  /* 0x000000060c30723c */ /* 0x040fe20000041830 */
[----:B------:R-:W2:Y:S05]  /*44e0*/  LDSM.16.MT88.4 R4, [R86+0x7400] ;  /* 0x007400005604783b */ /* 0x000eaa0000004200 */
[C---:B-1----:R-:W-:Y:S06]  /*44f0*/  HMMA.16816.F32.BF16 R52, R12.reuse, R8, R52 ;  /* 0x000000080c34723c */ /* 0x042fec0000041834 */
[----:B------:R-:W-:Y:S01]  /*4500*/  HMMA.16816.F32.BF16 R56, R12, R10, R56 ;  /* 0x0000000a0c38723c */ /* 0x000fe20000041838 */
[----:B------:R-:W-:-:S05]  /*4510*/  IMAD.WIDE.U32 R8, R61, -0x326172a9, RZ ;  /* 0xcd9e8d573d087825 */ /* 0x000fca00078e00ff */
[----:B------:R-:W-:Y:S02]  /*4520*/  LOP3.LUT R9, R9, R92, R60, 0x96, !PT ;  /* 0x0000005c09097212 */ /* 0x000fe400078e963c */
[C---:B------:R-:W-:Y:S01]  /*4530*/  HMMA.16816.F32.BF16 R60, R80.reuse, R64, RZ ;  /* 0x00000040503c723c */ /* 0x040fe200000418ff */
[----:B------:R-:W-:Y:S02]  /*4540*/  LOP3.LUT R10, R71, R72, R128, 0x96, !PT ;  /* 0x00000048470a7212 */ /* 0x000fe400078e9680 */
[----:B------:R-:W1:Y:S01]  /*4550*/  LDSM.16.MT88.4 R72, [R117+0x8000] ;  /* 0x008000007548783b */ /* 0x000e620000004200 */
[----:B------:R-:W-:Y:S02]  /*4560*/  IMAD.WIDE.U32 R92, R9, -0x2daee0ad, RZ ;  /* 0xd2511f53095c7825 */ /* 0x000fe400078e00ff */
[----:B------:R-:W-:Y:S02]  /*4570*/  HMMA.16816.F32.BF16 R64, R80, R66, RZ ;  /* 0x000000425040723c */ /* 0x000fe400000418ff */
[----:B------:R-:W-:Y:S01]  /*4580*/  IMAD.WIDE.U32 R10, R10, -0x326172a9, RZ ;  /* 0xcd9e8d570a0a7825 */ /* 0x000fe200078e00ff */
[----:B------:R-:W-:-:S02]  /*4590*/  LOP3.LUT R9, R93, R70, R68, 0x96, !PT ;  /* 0x000000465d097212 */ /* 0x000fc400078e9644 */
[----:B------:R-:W-:Y:S02]  /*45a0*/  LOP3.LUT R94, R92, 0xff, RZ, 0xc0, !PT ;  /* 0x000000ff5c5e7812 */ /* 0x000fe400078ec0ff */
[----:B------:R-:W-:Y:S02]  /*45b0*/  LOP3.LUT R8, R11, R8, R69, 0x96, !PT ;  /* 0x000000080b087212 */ /* 0x000fe400078e9645 */
[C---:B------:R-:W-:Y:S02]  /*45c0*/  LOP3.LUT R11, R10.reuse, 0xffff, RZ, 0xc0, !PT ;  /* 0x0000ffff0a0b7812 */ /* 0x040fe400078ec0ff */
[----:B------:R-:W-:Y:S02]  /*45d0*/  LOP3.LUT R109, R10, 0xff, RZ, 0xc0, !PT ;  /* 0x000000ff0a6d7812 */ /* 0x000fe400078ec0ff */
[--C-:B------:R-:W-:Y:S02]  /*45e0*/  SHF.R.U32.HI R96, RZ, 0x10, R10.reuse ;  /* 0x00000010ff607819 */ /* 0x100fe4000001160a */
[----:B------:R-:W-:-:S02]  /*45f0*/  SHF.R.U32.HI R95, RZ, 0x18, R10 ;  /* 0x00000018ff5f7819 */ /* 0x000fc4000001160a */
[----:B------:R-:W-:Y:S01]  /*4600*/  LOP3.LUT R96, R96, 0xff, RZ, 0xc0, !PT ;  /* 0x000000ff60607812 */ /* 0x000fe200078ec0ff */
[C---:B--2---:R-:W-:Y:S01]  /*4610*/  HMMA.16816.F32.BF16 R60, R12.reuse, R4, R60 ;  /* 0x000000040c3c723c */ /* 0x044fe2000004183c */
[----:B------:R-:W-:Y:S02]  /*4620*/  LOP3.LUT R113, R9, 0xff, RZ, 0xc0, !PT ;  /* 0x000000ff09717812 */ /* 0x000fe400078ec0ff */
[----:B------:R-:W-:Y:S02]  /*4630*/  LOP3.LUT R10, R92, 0xffff, RZ, 0xc0, !PT ;  /* 0x0000ffff5c0a7812 */ /* 0x000fe400078ec0ff */
[----:B------:R-:W-:Y:S01]  /*4640*/  SHF.R.U32.HI R93, RZ, 0x10, R92 ;  /* 0x00000010ff5d7819 */ /* 0x000fe2000001165c */
[----:B------:R-:W-:Y:S01]  /*4650*/  HMMA.16816.F32.BF16 R64, R12, R6, R64 ;  /* 0x000000060c40723c */ /* 0x000fe20000041840 */
[----:B------:R-:W2:Y:S01]  /*4660*/  LDSM.16.MT88.4 R4, [R117+0x8400] ;  /* 0x008400007504783b */ /* 0x000ea20000004200 */
[----:B------:R-:W-:Y:S02]  /*4670*/  SHF.R.U32.HI R111, RZ, 0x8, R10 ;  /* 0x00000008ff6f7819 */ /* 0x000fe4000001160a */
[----:B------:R-:W-:-:S02]  /*4680*/  SHF.R.U32.HI R92, RZ, 0x18, R92 ;  /* 0x00000018ff5c7819 */ /* 0x000fc4000001165c */
[----:B------:R-:W-:Y:S02]  /*4690*/  LOP3.LUT R93, R93, 0xff, RZ, 0xc0, !PT ;  /* 0x000000ff5d5d7812 */ /* 0x000fe400078ec0ff */
[----:B------:R-:W-:Y:S01]  /*46a0*/  PRMT R111, R94, 0x5410, R111 ;  /* 0x000054105e6f7816 */ /* 0x000fe2000000006f */
[--C-:B------:R-:W-:Y:S01]  /*46b0*/  FFMA.FTZ R94, R35, UR17, -R79.reuse ;  /* 0x00000011235e7c23 */ /* 0x100fe2000801084f */
[----:B------:R-:W-:Y:S01]  /*46c0*/  PRMT R93, R93, 0x5410, R92 ;  /* 0x000054105d5d7816 */ /* 0x000fe2000000005c */
[--C-:B------:R-:W-:Y:S01]  /*46d0*/  FFMA.FTZ R92, R32, UR17, -R79.reuse ;  /* 0x00000011205c7c23 */ /* 0x100fe2000801084f */
[----:B------:R-:W-:Y:S01]  /*46e0*/  MUFU.EX2 R35, R114 ;  /* 0x0000007200237308 */ /* 0x000fe20000000800 */
[----:B-1----:R-:W-:Y:S01]  /*46f0*/  HMMA.16816.F32.BF16 R68, R80, R72, RZ ;  /* 0x000000485044723c */ /* 0x002fe200000418ff */
[----:B------:R-:W-:Y:S01]  /*4700*/  FFMA.FTZ R32, R34, UR17, -R79 ;  /* 0x0000001122207c23 */ /* 0x000fe2000801084f */
[----:B------:R-:W-:-:S04]  /*4710*/  HSET2.LE.AND R111, R111, R78, PT ;  /* 0x0000004e6f6f7233 */ /* 0x000fc80003803000 */
[----:B------:R-:W-:Y:S01]  /*4720*/  HMMA.16816.F32.BF16 R72, R80, R74, RZ ;  /* 0x0000004a5048723c */ /* 0x000fe200000418ff */
[----:B------:R1:W-:Y:S08]  /*4730*/  MUFU.EX2 R33, R94 ;  /* 0x0000005e00217308 */ /* 0x0003f00000000800 */
[----:B------:R-:W-:Y:S08]  /*4740*/  MUFU.EX2 R92, R92 ;  /* 0x0000005c005c7308 */ /* 0x000ff00000000800 */
[----:B------:R-:W-:Y:S01]  /*4750*/  MUFU.EX2 R32, R32 ;  /* 0x0000002000207308 */ /* 0x000fe20000000800 */
[--C-:B-1----:R-:W-:Y:S01]  /*4760*/  FFMA.FTZ R94, R88, UR17, -R107.reuse ;  /* 0x00000011585e7c23 */ /* 0x102fe2000801086b */
[----:B------:R-:W-:Y:S01]  /*4770*/  FFMA.FTZ R88, R90, UR17, -R107 ;  /* 0x000000115a587c23 */ /* 0x000fe2000801086b */
[C---:B--2---:R-:W-:Y:S05]  /*4780*/  HMMA.16816.F32.BF16 R68, R12.reuse, R4, R68 ;  /* 0x000000040c44723c */ /* 0x044fea0000041844 */
[----:B------:R-:W1:Y:S01]  /*4790*/  MUFU.EX2 R88, R88 ;  /* 0x0000005800587308 */ /* 0x000e620000000800 */
[----:B------:R-:W-:Y:S01]  /*47a0*/  HMMA.16816.F32.BF16 R72, R12, R6, R72 ;  /* 0x000000060c48723c */ /* 0x000fe20000041848 */
[----:B------:R-:W-:-:S02]  /*47b0*/  SHF.R.U32.HI R4, RZ, 0x8, R11 ;  /* 0x00000008ff047819 */ /* 0x000fc4000001160b */
[C---:B------:R-:W-:Y:S02]  /*47c0*/  LOP3.LUT R5, R8.reuse, 0xff, RZ, 0xc0, !PT ;  /* 0x000000ff08057812 */ /* 0x040fe400078ec0ff */
[----:B------:R-:W-:Y:S02]  /*47d0*/  PRMT R109, R109, 0x5410, R4 ;  /* 0x000054106d6d7816 */ /* 0x000fe40000000004 */
[----:B------:R-:W-:Y:S01]  /*47e0*/  MUFU.EX2 R90, R18 ;  /* 0x00000012005a7308 */ /* 0x000fe20000000800 */
[----:B------:R-:W-:Y:S02]  /*47f0*/  LOP3.LUT R4, R8, 0xffff, RZ, 0xc0, !PT ;  /* 0x0000ffff08047812 */ /* 0x000fe400078ec0ff */
[----:B------:R-:W-:Y:S02]  /*4800*/  SHF.R.U32.HI R6, RZ, 0x10, R9 ;  /* 0x00000010ff067819 */ /* 0x000fe40000011609 */
[----:B------:R-:W-:Y:S02]  /*4810*/  SHF.R.U32.HI R4, RZ, 0x8, R4 ;  /* 0x00000008ff047819 */ /* 0x000fe40000011604 */
[----:B------:R-:W-:Y:S01]  /*4820*/  PRMT R11, R96, 0x5410, R95 ;  /* 0x00005410600b7816 */ /* 0x000fe2000000005f */
[----:B------:R-:W-:Y:S01]  /*4830*/  FFMA.FTZ R96, R17, UR17, -R107 ;  /* 0x0000001111607c23 */ /* 0x000fe2000801086b */
[----:B------:R-:W-:Y:S01]  /*4840*/  PRMT R5, R5, 0x5410, R4 ;  /* 0x0000541005057816 */ /* 0x000fe20000000004 */
[----:B------:R-:W-:Y:S01]  /*4850*/  MUFU.EX2 R94, R94 ;  /* 0x0000005e005e7308 */ /* 0x000fe20000000800 */
[----:B------:R-:W-:-:S02]  /*4860*/  SHF.R.U32.HI R95, RZ, 0x10, R8 ;  /* 0x00000010ff5f7819 */ /* 0x000fc40000011608 */
[----:B------:R-:W-:Y:S02]  /*4870*/  LOP3.LUT R4, R9, 0xffff, RZ, 0xc0, !PT ;  /* 0x0000ffff09047812 */ /* 0x000fe400078ec0ff */
[----:B------:R-:W-:Y:S02]  /*4880*/  SHF.R.U32.HI R7, RZ, 0x18, R9 ;  /* 0x00000018ff077819 */ /* 0x000fe40000011609 */
[----:B------:R-:W-:Y:S01]  /*4890*/  LOP3.LUT R6, R6, 0xff, RZ, 0xc0, !PT ;  /* 0x000000ff06067812 */ /* 0x000fe200078ec0ff */
[----:B------:R-:W-:Y:S01]  /*48a0*/  MUFU.EX2 R96, R96 ;  /* 0x0000006000607308 */ /* 0x000fe20000000800 */
[----:B------:R-:W-:Y:S02]  /*48b0*/  SHF.R.U32.HI R8, RZ, 0x18, R8 ;  /* 0x00000018ff087819 */ /* 0x000fe40000011608 */
[----:B------:R-:W-:Y:S02]  /*48c0*/  LOP3.LUT R95, R95, 0xff, RZ, 0xc0, !PT ;  /* 0x000000ff5f5f7812 */ /* 0x000fe400078ec0ff */
[----:B------:R-:W-:-:S02]  /*48d0*/  SHF.R.U32.HI R4, RZ, 0x8, R4 ;  /* 0x00000008ff047819 */ /* 0x000fc40000011604 */
[----:B------:R-:W-:Y:S02]  /*48e0*/  PRMT R7, R6, 0x5410, R7 ;  /* 0x0000541006077816 */ /* 0x000fe40000000007 */
[----:B------:R-:W-:Y:S02]  /*48f0*/  PRMT R95, R95, 0x5410, R8 ;  /* 0x000054105f5f7816 */ /* 0x000fe40000000008 */
[----:B------:R-:W-:Y:S02]  /*4900*/  PRMT R113, R113, 0x5410, R4 ;  /* 0x0000541071717816 */ /* 0x000fe40000000004 */
[--C-:B------:R-:W-:Y:S02]  /*4910*/  HSET2.LE.AND R8, R5, R78.reuse, PT ;  /* 0x0000004e05087233 */ /* 0x100fe40003803000 */
[--C-:B------:R-:W-:Y:S02]  /*4920*/  HSET2.LE.AND R112, R7, R78.reuse, PT ;  /* 0x0000004e07707233 */ /* 0x100fe40003803000 */
[----:B------:R-:W2:Y:S01]  /*4930*/  LDSM.16.MT88.4 R4, [R86+0x8000] ;  /* 0x008000005604783b */ /* 0x000ea20000004200 */
[--C-:B------:R-:W-:Y:S01]  /*4940*/  HSET2.LE.AND R9, R95, R78.reuse, PT ;  /* 0x0000004e5f097233 */ /* 0x100fe20003803000 */
[--C-:B------:R-:W-:Y:S01]  /*4950*/  FFMA.FTZ R95, R30, UR17, -R79.reuse ;  /* 0x000000111e5f7c23 */ /* 0x100fe2000801084f */
[--C-:B------:R-:W-:Y:S01]  /*4960*/  HSET2.LE.AND R10, R109, R78.reuse, PT ;  /* 0x0000004e6d0a7233 */ /* 0x100fe20003803000 */
[--C-:B------:R-:W-:Y:S01]  /*4970*/  FFMA.FTZ R30, R77, UR17, -R79.reuse ;  /* 0x000000114d1e7c23 */ /* 0x100fe2000801084f */
[--C-:B------:R-:W-:Y:S01]  /*4980*/  HSET2.LE.AND R109, R93, R78.reuse, PT ;  /* 0x0000004e5d6d7233 */ /* 0x100fe20003803000 */
[----:B------:R-:W-:Y:S01]  /*4990*/  MUFU.EX2 R34, R95 ;  /* 0x0000005f00227308 */ /* 0x000fe20000000800 */
[--C-:B------:R-:W-:Y:S01]  /*49a0*/  HSET2.LE.AND R11, R11, R78.reuse, PT ;  /* 0x0000004e0b0b7233 */ /* 0x100fe20003803000 */
[----:B------:R-:W-:Y:S01]  /*49b0*/  FFMA.FTZ R93, R76, UR17, -R79 ;  /* 0x000000114c5d7c23 */ /* 0x000fe2000801084f */
[----:B------:R-:W-:-:S05]  /*49c0*/  HSET2.LE.AND R113, R113, R78, PT ;  /* 0x0000004e71717233 */ /* 0x000fca0003803000 */
[----:B------:R1:W3:Y:S08]  /*49d0*/  MUFU.EX2 R95, R16 ;  /* 0x00000010005f7308 */ /* 0x0002f00000000800 */
[----:B------:R-:W-:Y:S08]  /*49e0*/  MUFU.EX2 R30, R30 ;  /* 0x0000001e001e7308 */ /* 0x000ff00000000800 */
[----:B------:R-:W4:Y:S01]  /*49f0*/  MUFU.EX2 R93, R93 ;  /* 0x0000005d005d7308 */ /* 0x000f220000000800 */
[----:B-1----:R-:W-:Y:S01]  /*4a00*/  F2FP.BF16.F32.PACK_AB R16, R135, R88 ;  /* 0x000000588710723e */ /* 0x002fe200000010ff */
[C---:B--2---:R-:W-:Y:S06]  /*4a10*/  HMMA.16816.F32.BF16 R76, R80.reuse, R4, RZ ;  /* 0x00000004504c723c */ /* 0x044fec00000418ff */
[----:B------:R-:W-:Y:S01]  /*4a20*/  HMMA.16816.F32.BF16 R80, R80, R6, RZ ;  /* 0x000000065050723c */ /* 0x000fe200000418ff */
[----:B---3--:R-:W-:Y:S01]  /*4a30*/  F2FP.BF16.F32.PACK_AB R4, R95, R96 ;  /* 0x000000605f04723e */ /* 0x008fe200000010ff */
[----:B------:R-:W-:Y:S01]  /*4a40*/  FFMA.FTZ R5, R97, UR17, -R107 ;  /* 0x0000001161057c23 */ /* 0x000fe2000801086b */
[----:B------:R-:W-:-:S02]  /*4a50*/  FADD.FTZ R97, R99, R108 ;  /* 0x0000006c63617221 */ /* 0x000fc40000010000 */
[----:B------:R-:W-:Y:S01]  /*4a60*/  LOP3.LUT R9, R9, R4, RZ, 0xc0, !PT ;  /* 0x0000000409097212 */ /* 0x000fe200078ec0ff */
[----:B------:R-:W1:Y:S01]  /*4a70*/  MUFU.EX2 R89, R5 ;  /* 0x0000000500597308 */ /* 0x000e620000000800 */
[----:B------:R-:W-:Y:S01]  /*4a80*/  FADD.FTZ R7, R110, R91 ;  /* 0x0000005b6e077221 */ /* 0x000fe20000010000 */
[----:B----4-:R-:W-:Y:S01]  /*4a90*/  F2FP.BF16.F32.PACK_AB R6, R93, R30 ;  /* 0x0000001e5d06723e */ /* 0x010fe200000010ff */
[----:B------:R-:W-:Y:S02]  /*4aa0*/  FADD.FTZ R28, R28, R97 ;  /* 0x000000611c1c7221 */ /* 0x000fe40000010000 */
[----:B------:R-:W-:Y:S01]  /*4ab0*/  FADD.FTZ R98, R98, R7 ;  /* 0x0000000762627221 */ /* 0x000fe20000010000 */
[----:B------:R-:W-:Y:S01]  /*4ac0*/  F2FP.BF16.F32.PACK_AB R7, R35, R92 ;  /* 0x0000005c2307723e */ /* 0x000fe200000010ff */
[----:B------:R-:W-:Y:S01]  /*4ad0*/  FADD.FTZ R27, R27, R28 ;  /* 0x0000001c1b1b7221 */ /* 0x000fe20000010000 */
[----:B------:R2:W3:Y:S01]  /*4ae0*/  MUFU.EX2 R91, R19 ;  /* 0x00000013005b7308 */ /* 0x0004e20000000800 */
[----:B------:R-:W-:Y:S01]  /*4af0*/  LOP3.LUT R6, R111, R6, RZ, 0xc0, !PT ;  /* 0x000000066f067212 */ /* 0x000fe200078ec0ff */
[----:B------:R-:W-:Y:S01]  /*4b00*/  FADD.FTZ R29, R29, R98 ;  /* 0x000000621d1d7221 */ /* 0x000fe20000010000 */
[----:B------:R-:W-:Y:S01]  /*4b10*/  LOP3.LUT R8, R8, R7, RZ, 0xc0, !PT ;  /* 0x0000000708087212 */ /* 0x000fe200078ec0ff */
[----:B------:R-:W-:Y:S01]  /*4b20*/  FADD.FTZ R26, R26, R27 ;  /* 0x0000001b1a1a7221 */ /* 0x000fe20000010000 */
[----:B------:R-:W-:-:S03]  /*4b30*/  F2FP.BF16.F32.PACK_AB R7, R33, R34 ;  /* 0x000000222107723e */ /* 0x000fc600000010ff */
[----:B------:R-:W-:Y:S01]  /*4b40*/  FADD.FTZ R25, R25, R26 ;  /* 0x0000001a19197221 */ /* 0x000fe20000010000 */
[----:B------:R-:W-:Y:S02]  /*4b50*/  LOP3.LUT R10, R10, R7, RZ, 0xc0, !PT ;  /* 0x000000070a0a7212 */ /* 0x000fe400078ec0ff */
[----:B------:R-:W-:Y:S01]  /*4b60*/  LOP3.LUT R7, R109, R16, RZ, 0xc0, !PT ;  /* 0x000000106d077212 */ /* 0x000fe200078ec0ff */
[----:B------:R-:W-:Y:S01]  /*4b70*/  FADD.FTZ R22, R22, R25 ;  /* 0x0000001916167221 */ /* 0x000fe20000010000 */
[----:B-1----:R-:W-:-:S03]  /*4b80*/  F2FP.BF16.F32.PACK_AB R5, R89, R90 ;  /* 0x0000005a5905723e */ /* 0x002fc600000010ff */
[----:B------:R-:W-:Y:S01]  /*4b90*/  FADD.FTZ R3, R3, R22 ;  /* 0x0000001603037221 */ /* 0x000fe20000010000 */
[----:B--2---:R-:W1:Y:S01]  /*4ba0*/  LDSM.16.MT88.4 R16, [R86+0x8400] ;  /* 0x008400005610783b */ /* 0x004e620000004200 */
[----:B---3--:R-:W-:Y:S02]  /*4bb0*/  F2FP.BF16.F32.PACK_AB R4, R91, R94 ;  /* 0x0000005e5b04723e */ /* 0x008fe400000010ff */
[----:B------:R-:W-:Y:S01]  /*4bc0*/  LOP3.LUT R5, R112, R5, RZ, 0xc0, !PT ;  /* 0x0000000570057212 */ /* 0x000fe200078ec0ff */
[----:B------:R-:W-:Y:S01]  /*4bd0*/  FADD.FTZ R96, R96, R3 ;  /* 0x0000000360607221 */ /* 0x000fe20000010000 */
[----:B------:R-:W-:Y:S02]  /*4be0*/  LOP3.LUT R11, R11, R4, RZ, 0xc0, !PT ;  /* 0x000000040b0b7212 */ /* 0x000fe400078ec0ff */
[----:B------:R-:W-:Y:S01]  /*4bf0*/  F2FP.BF16.F32.PACK_AB R4, R31, R32 ;  /* 0x000000201f04723e */ /* 0x000fe200000010ff */
        /* <DEDUP_REMOVED lines=136> */
[----:B-1----:R-:W1:Y:S04]  /*5480*/  LDSM.16.M88.4 R24, [R116+0x3800] ;  /* 0x003800007418783b */ /* 0x002e680000000200 */
        /* <DEDUP_REMOVED lines=64> */
[----:B------:R-:W-:Y:S01]  /*5890*/  HMMA.16816.F32.BF16 R16, R32, R94, R16 ;  /* 0x0000005e2010723c */ /* 0x000fe20000041810 */
[----:B------:R-:W2:Y:S01]  /*58a0*/  LDSM.16.M88.4 R92, [R116+0x5c00] ;  /* 0x005c0000745c783b */ /* 0x000ea20000000200 */
[----:B------:R-:W-:-:S04]  /*58b0*/  DEPBAR.LE SB0, 0x0 ;  /* 0x000080000000791a */ /* 0x000fc80000000000 */
[C---:B-1----:R-:W-:Y:S06]  /*58c0*/  HMMA.16816.F32.BF16 R12, R32.reuse, R24, R12 ;  /* 0x00000018200c723c */ /* 0x042fec000004180c */
[----:B------:R-:W-:Y:S01]  /*58d0*/  HMMA.16816.F32.BF16 R96, R32, R26, R96 ;  /* 0x0000001a2060723c */ /* 0x000fe20000041860 */
[----:B------:R-:W-:-:S04]  /*58e0*/  IMAD.U32 R24, RZ, RZ, UR18 ;  /* 0x00000012ff187e24 */ /* 0x000fc8000f8e00ff */
[----:B------:R-:W-:Y:S01]  /*58f0*/  IMAD R3, R24, 0x40, R129 ;  /* 0x0000004018037824 */ /* 0x000fe200078e0281 */
[C---:B--2---:R-:W-:Y:S03]  /*5900*/  HMMA.16816.F32.BF16 R28, R32.reuse, R92, R28 ;  /* 0x0000005c201c723c */ /* 0x044fe6000004181c */
[C---:B------:R-:W-:Y:S02]  /*5910*/  VIADD R26, R3.reuse, 0x1 ;  /* 0x00000001031a7836 */ /* 0x040fe40000000000 */
[----:B------:R-:W-:Y:S01]  /*5920*/  VIADD R24, R3, 0x8 ;  /* 0x0000000803187836 */ /* 0x000fe20000000000 */
[----:B------:R-:W-:Y:S02]  /*5930*/  HMMA.16816.F32.BF16 R88, R32, R94, R88 ;  /* 0x0000005e2058723c */ /* 0x000fe40000041858 */
[----:B------:R-:W-:Y:S01]  /*5940*/  I2FP.F32.S32 R114, R26 ;  /* 0x0000001a00727245 */ /* 0x000fe20000201400 */
[----:B------:R-:W-:Y:S01]  /*5950*/  BAR.SYNC.DEFER_BLOCKING 0x0 ;  /* 0x0000000000007b1d */ /* 0x000fe20000010000 */
[----:B------:R-:W-:-:S02]  /*5960*/  ISETP.GE.AND P0, PT, R26, R106, PT ;  /* 0x0000006a1a00720c */ /* 0x000fc40003f06270 */
[----:B------:R-:W-:Y:S01]  /*5970*/  ISETP.GE.AND P6, PT, R26, R105, PT ;  /* 0x000000691a00720c */ /* 0x000fe20003fc6270 */
[----:B------:R-:W-:Y:S01]  /*5980*/  FFMA.FTZ R114, R114, UR5, R9 ;  /* 0x0000000572727c23 */ /* 0x000fe20008010009 */
[----:B------:R-:W-:Y:S02]  /*5990*/  I2FP.F32.S32 R26, R26 ;  /* 0x0000001a001a7245 */ /* 0x000fe40000201400 */
[-C--:B------:R-:W-:Y:S02]  /*59a0*/  I2FP.F32.S32 R9, R24.reuse ;  /* 0x0000001800097245 */ /* 0x080fe40000201400 */
[----:B------:R-:W-:Y:S01]  /*59b0*/  I2FP.F32.S32 R25, R24 ;  /* 0x0000001800197245 */ /* 0x000fe20000201400 */
[----:B------:R-:W-:Y:S01]  /*59c0*/  FFMA.FTZ R11, R26, UR5, R11 ;  /* 0x000000051a0b7c23 */ /* 0x000fe2000801000b */
[----:B------:R-:W-:Y:S01]  /*59d0*/  ISETP.GE.AND P5, PT, R24, R106, PT ;  /* 0x0000006a1800720c */ /* 0x000fe20003fa6270 */
[----:B------:R-:W-:Y:S01]  /*59e0*/  FFMA.FTZ R26, R9, UR5, R4 ;  /* 0x00000005091a7c23 */ /* 0x000fe20008010004 */
[----:B------:R-:W-:-:S02]  /*59f0*/  VIADD R9, R3, 0x9 ;  /* 0x0000000903097836 */ /* 0x000fc40000000000 */
[----:B------:R-:W-:Y:S01]  /*5a00*/  FFMA.FTZ R6, R25, UR5, R6 ;  /* 0x0000000519067c23 */ /* 0x000fe20008010006 */
[----:B------:R-:W-:Y:S02]  /*5a10*/  ISETP.GE.AND P4, PT, R24, R105, PT ;  /* 0x000000691800720c */ /* 0x000fe40003f86270 */
[----:B------:R-:W-:Y:S02]  /*5a20*/  FSEL R114, R114, -INF , !P0 ;  /* 0xff80000072727808 */ /* 0x000fe40004000000 */
[----:B------:R-:W-:Y:S02]  /*5a30*/  I2FP.F32.S32 R4, R9 ;  /* 0x0000000900047245 */ /* 0x000fe40000201400 */
[----:B------:R-:W-:Y:S02]  /*5a40*/  FSEL R111, R11, -INF , !P6 ;  /* 0xff8000000b6f7808 */ /* 0x000fe40007000000 */
[----:B------:R-:W-:Y:S01]  /*5a50*/  ISETP.GE.AND P0, PT, R9, R106, PT ;  /* 0x0000006a0900720c */ /* 0x000fe20003f06270 */
[----:B------:R-:W-:Y:S01]  /*5a60*/  FFMA.FTZ R5, R4, UR5, R5 ;  /* 0x0000000504057c23 */ /* 0x000fe20008010005 */
[----:B------:R-:W-:Y:S01]  /*5a70*/  VIADD R4, R3, 0x10 ;  /* 0x0000001003047836 */ /* 0x000fe20000000000 */
[----:B------:R-:W-:-:S02]  /*5a80*/  ISETP.GE.AND P6, PT, R9, R105, PT ;  /* 0x000000690900720c */ /* 0x000fc40003fc6270 */
[----:B------:R-:W-:Y:S02]  /*5a90*/  I2FP.F32.S32 R24, R9 ;  /* 0x0000000900187245 */ /* 0x000fe40000201400 */
[-C--:B------:R-:W-:Y:S02]  /*5aa0*/  I2FP.F32.S32 R25, R4.reuse ;  /* 0x0000000400197245 */ /* 0x080fe40000201400 */
[----:B------:R-:W-:Y:S01]  /*5ab0*/  I2FP.F32.S32 R9, R4 ;  /* 0x0000000400097245 */ /* 0x000fe20000201400 */
[----:B------:R-:W-:Y:S01]  /*5ac0*/  FFMA.FTZ R7, R24, UR5, R7 ;  /* 0x0000000518077c23 */ /* 0x000fe20008010007 */
[----:B------:R-:W-:Y:S01]  /*5ad0*/  FSEL R11, R6, -INF , !P4 ;  /* 0xff800000060b7808 */ /* 0x000fe20006000000 */
[----:B------:R-:W-:Y:S01]  /*5ae0*/  VIADD R6, R3, 0x11 ;  /* 0x0000001103067836 */ /* 0x000fe20000000000 */
[----:B------:R-:W-:Y:S01]  /*5af0*/  FSEL R26, R26, -INF , !P5 ;  /* 0xff8000001a1a7808 */ /* 0x000fe20006800000 */
[----:B------:R-:W-:Y:S01]  /*5b00*/  FFMA.FTZ R20, R25, UR5, R20 ;  /* 0x0000000519147c23 */ /* 0x000fe20008010014 */
[C---:B------:R-:W-:Y:S01]  /*5b10*/  ISETP.GE.AND P5, PT, R4.reuse, R106, PT ;  /* 0x0000006a0400720c */ /* 0x040fe20003fa6270 */
[----:B------:R-:W-:Y:S01]  /*5b20*/  FFMA.FTZ R9, R9, UR5, R22 ;  /* 0x0000000509097c23 */ /* 0x000fe20008010016 */
[----:B------:R-:W-:Y:S01]  /*5b30*/  ISETP.GE.AND P4, PT, R4, R105, PT ;  /* 0x000000690400720c */ /* 0x000fe20003f86270 */
[----:B------:R-:W-:Y:S01]  /*5b40*/  VIADD R4, R3, 0x18 ;  /* 0x0000001803047836 */ /* 0x000fe20000000000 */
[----:B------:R-:W-:-:S02]  /*5b50*/  I2FP.F32.S32 R22, R6 ;  /* 0x0000000600167245 */ /* 0x000fc40000201400 */
[----:B------:R-:W-:Y:S02]  /*5b60*/  FSEL R112, R5, -INF , !P0 ;  /* 0xff80000005707808 */ /* 0x000fe40004000000 */
[----:B------:R-:W-:Y:S01]  /*5b70*/  FSEL R92, R20, -INF , !P5 ;  /* 0xff800000145c7808 */ /* 0x000fe20006800000 */
[----:B------:R-:W-:Y:S01]  /*5b80*/  FFMA.FTZ R21, R22, UR5, R21 ;  /* 0x0000000516157c23 */ /* 0x000fe20008010015 */
[----:B------:R-:W-:Y:S02]  /*5b90*/  FSEL R33, R9, -INF , !P4 ;  /* 0xff80000009217808 */ /* 0x000fe40006000000 */
[C---:B------:R-:W-:Y:S02]  /*5ba0*/  ISETP.GE.AND P5, PT, R4.reuse, R106, PT ;  /* 0x0000006a0400720c */ /* 0x040fe40003fa6270 */
[----:B------:R-:W-:Y:S02]  /*5bb0*/  ISETP.GE.AND P4, PT, R4, R105, PT ;  /* 0x000000690400720c */ /* 0x000fe40003f86270 */
[----:B------:R-:W-:Y:S01]  /*5bc0*/  I2FP.F32.S32 R5, R4 ;  /* 0x0000000400057245 */ /* 0x000fe20000201400 */
[----:B------:R-:W-:Y:S01]  /*5bd0*/  IMAD.U32 R4, RZ, RZ, UR18 ;  /* 0x00000012ff047e24 */ /* 0x000fe2000f8e00ff */
[----:B------:R-:W-:-:S02]  /*5be0*/  FSEL R109, R7, -INF , !P6 ;  /* 0xff800000076d7808 */ /* 0x000fc40007000000 */
[----:B------:R-:W-:Y:S01]  /*5bf0*/  ISETP.GE.AND P0, PT, R6, R106, PT ;  /* 0x0000006a0600720c */ /* 0x000fe20003f06270 */
[----:B------:R-:W-:Y:S01]  /*5c00*/  IMAD R4, R4, 0x40, R129 ;  /* 0x0000004004047824 */ /* 0x000fe200078e0281 */
[----:B------:R-:W-:Y:S01]  /*5c10*/  ISETP.GE.AND P6, PT, R6, R105, PT ;  /* 0x000000690600720c */ /* 0x000fe20003fc6270 */
[C---:B------:R-:W-:Y:S01]  /*5c20*/  FFMA.FTZ R16, R5.reuse, UR5, R16 ;  /* 0x0000000505107c23 */ /* 0x040fe20008010010 */
[----:B------:R-:W-:Y:S01]  /*5c30*/  I2FP.F32.S32 R6, R6 ;  /* 0x0000000600067245 */ /* 0x000fe20000201400 */
[----:B------:R-:W-:Y:S01]  /*5c40*/  FFMA.FTZ R18, R5, UR5, R18 ;  /* 0x0000000505127c23 */ /* 0x000fe20008010012 */
[----:B------:R-:W-:Y:S01]  /*5c50*/  I2FP.F32.S32 R7, R3 ;  /* 0x0000000300077245 */ /* 0x000fe20000201400 */
[----:B------:R-:W-:Y:S01]  /*5c60*/  VIADD R5, R3, 0x19 ;  /* 0x0000001903057836 */ /* 0x000fe20000000000 */
[----:B------:R-:W-:Y:S01]  /*5c70*/  FSEL R94, R21, -INF , !P0 ;  /* 0xff800000155e7808 */ /* 0x000fe20004000000 */
[----:B------:R-:W-:Y:S01]  /*5c80*/  FFMA.FTZ R6, R6, UR5, R23 ;  /* 0x0000000506067c23 */ /* 0x000fe20008010017 */
[----:B------:R-:W-:Y:S01]  /*5c90*/  ISETP.GE.AND P0, PT, R3, R106, PT ;  /* 0x0000006a0300720c */ /* 0x000fe20003f06270 */
[----:B------:R-:W-:Y:S01]  /*5ca0*/  FFMA.FTZ R8, R7, UR5, R8 ;  /* 0x0000000507087c23 */ /* 0x000fe20008010008 */
[----:B------:R-:W-:Y:S01]  /*5cb0*/  VIADD R3, R4, 0x20 ;  /* 0x0000002004037836 */ /* 0x000fe20000000000 */
[----:B------:R-:W-:Y:S01]  /*5cc0*/  FSEL R93, R18, -INF , !P4 ;  /* 0xff800000125d7808 */ /* 0x000fe20006000000 */
[----:B------:R-:W-:Y:S01]  /*5cd0*/  VIADD R23, R4, 0x30 ;  /* 0x0000003004177836 */ /* 0x000fe20000000000 */
[----:B------:R-:W-:-:S02]  /*5ce0*/  FSEL R95, R6, -INF , !P6 ;  /* 0xff800000065f7808 */ /* 0x000fc40007000000 */
[----:B------:R-:W-:Y:S02]  /*5cf0*/  FSEL R34, R8, -INF , !P0 ;  /* 0xff80000008227808 */ /* 0x000fe40004000000 */
[----:B------:R-:W-:Y:S02]  /*5d00*/  I2FP.F32.S32 R6, R5 ;  /* 0x0000000500067245 */ /* 0x000fe40000201400 */
[CC--:B------:R-:W-:Y:S02]  /*5d10*/  ISETP.GE.AND P4, PT, R3.reuse, R106.reuse, PT ;  /* 0x0000006a0300720c */ /* 0x0c0fe40003f86270 */
[----:B------:R-:W-:Y:S01]  /*5d20*/  ISETP.GE.AND P0, PT, R3, R105, PT ;  /* 0x000000690300720c */ /* 0x000fe20003f06270 */
[C---:B------:R-:W-:Y:S01]  /*5d30*/  FFMA.FTZ R17, R6.reuse, UR5, R17 ;  /* 0x0000000506117c23 */ /* 0x040fe20008010011 */
[----:B------:R-:W-:Y:S01]  /*5d40*/  I2FP.F32.S32 R3, R3 ;  /* 0x0000000300037245 */ /* 0x000fe20000201400 */
[----:B------:R-:W-:Y:S01]  /*5d50*/  FFMA.FTZ R19, R6, UR5, R19 ;  /* 0x0000000506137c23 */ /* 0x000fe20008010013 */
[----:B------:R-:W-:Y:S01]  /*5d60*/  FSEL R108, R16, -INF , !P5 ;  /* 0xff800000106c7808 */ /* 0x000fe20006800000 */
[C---:B------:R-:W-:Y:S01]  /*5d70*/  VIADD R6, R4.reuse, 0x21 ;  /* 0x0000002104067836 */ /* 0x040fe20000000000 */
[----:B------:R-:W-:Y:S01]  /*5d80*/  ISETP.GE.AND P6, PT, R5, R106, PT ;  /* 0x0000006a0500720c */ /* 0x000fe20003fc6270 */
[----:B------:R-:W-:Y:S01]  /*5d90*/  FFMA.FTZ R12, R3, UR5, R12 ;  /* 0x00000005030c7c23 */ /* 0x000fe2000801000c */
[----:B------:R-:W-:Y:S01]  /*5da0*/  ISETP.GE.AND P5, PT, R5, R105, PT ;  /* 0x000000690500720c */ /* 0x000fe20003fa6270 */
[----:B------:R-:W-:Y:S01]  /*5db0*/  FFMA.FTZ R14, R3, UR5, R14 ;  /* 0x00000005030e7c23 */ /* 0x000fe2000801000e */
[C---:B------:R-:W-:Y:S01]  /*5dc0*/  VIADD R3, R4.reuse, 0x28 ;  /* 0x0000002804037836 */ /* 0x040fe20000000000 */
[----:B------:R-:W-:Y:S01]  /*5dd0*/  FSEL R110, R17, -INF , !P6 ;  /* 0xff800000116e7808 */ /* 0x000fe20007000000 */
[----:B------:R-:W-:Y:S01]  /*5de0*/  VIADD R5, R4, 0x38 ;  /* 0x0000003804057836 */ /* 0x000fe20000000000 */
[----:B------:R-:W-:-:S02]  /*5df0*/  FSEL R107, R19, -INF , !P5 ;  /* 0xff800000136b7808 */ /* 0x000fc40006800000 */
[C---:B------:R-:W-:Y:S02]  /*5e00*/  ISETP.GE.AND P6, PT, R6.reuse, R106, PT ;  /* 0x0000006a0600720c */ /* 0x040fe40003fc6270 */
[----:B------:R-:W-:Y:S02]  /*5e10*/  ISETP.GE.AND P5, PT, R6, R105, PT ;  /* 0x000000690600720c */ /* 0x000fe40003fa6270 */
[----:B------:R-:W-:Y:S02]  /*5e20*/  FSEL R12, R12, -INF , !P4 ;  /* 0xff8000000c0c7808 */ /* 0x000fe40006000000 */
[----:B------:R-:W-:Y:S02]  /*5e30*/  FSEL R17, R14, -INF , !P0 ;  /* 0xff8000000e117808 */ /* 0x000fe40004000000 */
[----:B------:R-:W-:Y:S02]  /*5e40*/  I2FP.F32.S32 R6, R6 ;  /* 0x0000000600067245 */ /* 0x000fe40000201400 */
[----:B------:R-:W-:-:S02]  /*5e50*/  ISETP.GE.AND P4, PT, R3, R106, PT ;  /* 0x0000006a0300720c */ /* 0x000fc40003f86270 */
[----:B------:R-:W-:Y:S01]  /*5e60*/  ISETP.GE.AND P0, PT, R3, R105, PT ;  /* 0x000000690300720c */ /* 0x000fe20003f06270 */
[C---:B------:R-:W-:Y:S01]  /*5e70*/  FFMA.FTZ R19, R6.reuse, UR5, R15 ;  /* 0x0000000506137c23 */ /* 0x040fe2000801000f */
[----:B------:R-:W-:Y:S01]  /*5e80*/  I2FP.F32.S32 R3, R3 ;  /* 0x0000000300037245 */ /* 0x000fe20000201400 */
[----:B------:R-:W-:Y:S01]  /*5e90*/  FFMA.FTZ R13, R6, UR5, R13 ;  /* 0x00000005060d7c23 */ /* 0x000fe2000801000d */
[C---:B------:R-:W-:Y:S02]  /*5ea0*/  VIADD R6, R4.reuse, 0x29 ;  /* 0x0000002904067836 */ /* 0x040fe40000000000 */
[----:B------:R-:W-:Y:S01]  /*5eb0*/  FSEL R19, R19, -INF , !P5 ;  /* 0xff80000013137808 */ /* 0x000fe20006800000 */
[C---:B------:R-:W-:Y:S01]  /*5ec0*/  FFMA.FTZ R14, R3.reuse, UR5, R96 ;  /* 0x00000005030e7c23 */ /* 0x040fe20008010060 */
[----:B------:R-:W-:Y:S01]  /*5ed0*/  FFMA.FTZ R15, R3, UR5, R98 ;  /* 0x00000005030f7c23 */ /* 0x000fe20008010062 */
[----:B------:R-:W-:Y:S01]  /*5ee0*/  FSEL R16, R13, -INF , !P6 ;  /* 0xff8000000d107808 */ /* 0x000fe20007000000 */
[----:B------:R-:W-:Y:S01]  /*5ef0*/  VIADD R3, R4, 0x31 ;  /* 0x0000003104037836 */ /* 0x000fe20000000000 */
[----:B------:R-:W-:-:S02]  /*5f00*/  ISETP.GE.AND P6, PT, R6, R106, PT ;  /* 0x0000006a0600720c */ /* 0x000fc40003fc6270 */
[----:B------:R-:W-:Y:S02]  /*5f10*/  FSEL R14, R14, -INF , !P4 ;  /* 0xff8000000e0e7808 */ /* 0x000fe40006000000 */
[----:B------:R-:W-:Y:S02]  /*5f20*/  FSEL R15, R15, -INF , !P0 ;  /* 0xff8000000f0f7808 */ /* 0x000fe40004000000 */
[C---:B------:R-:W-:Y:S02]  /*5f30*/  ISETP.GE.AND P4, PT, R23.reuse, R106, PT ;  /* 0x0000006a1700720c */ /* 0x040fe40003f86270 */
[----:B------:R-:W-:Y:S02]  /*5f40*/  ISETP.GE.AND P0, PT, R23, R105, PT ;  /* 0x000000691700720c */ /* 0x000fe40003f06270 */
[----:B------:R-:W-:Y:S02]  /*5f50*/  I2FP.F32.S32 R23, R23 ;  /* 0x0000001700177245 */ /* 0x000fe40000201400 */
[----:B------:R-:W-:-:S02]  /*5f60*/  ISETP.GE.AND P5, PT, R6, R105, PT ;  /* 0x000000690600720c */ /* 0x000fc40003fa6270 */
[----:B------:R-:W-:Y:S01]  /*5f70*/  I2FP.F32.S32 R6, R6 ;  /* 0x0000000600067245 */ /* 0x000fe20000201400 */
[C---:B------:R-:W-:Y:S01]  /*5f80*/  FFMA.FTZ R18, R23.reuse, UR5, R28 ;  /* 0x0000000517127c23 */ /* 0x040fe2000801001c */
[----:B------:R-:W-:-:S03]  /*5f90*/  FFMA.FTZ R23, R23, UR5, R30 ;  /* 0x0000000517177c23 */ /* 0x000fc6000801001e */
[----:B------:R-:W-:Y:S01]  /*5fa0*/  FFMA.FTZ R24, R6, UR5, R97 ;  /* 0x0000000506187c23 */ /* 0x000fe20008010061 */
[----:B------:R-:W-:Y:S01]  /*5fb0*/  FSEL R18, R18, -INF , !P4 ;  /* 0xff80000012127808 */ /* 0x000fe20006000000 */
[----:B------:R-:W-:Y:S01]  /*5fc0*/  FFMA.FTZ R13, R6, UR5, R99 ;  /* 0x00000005060d7c23 */ /* 0x000fe20008010063 */
[----:B------:R-:W-:Y:S02]  /*5fd0*/  FSEL R23, R23, -INF , !P0 ;  /* 0xff80000017177808 */ /* 0x000fe40004000000 */
[C---:B------:R-:W-:Y:S02]  /*5fe0*/  ISETP.GE.AND P4, PT, R5.reuse, R106, PT ;  /* 0x0000006a0500720c */ /* 0x040fe40003f86270 */
[----:B------:R-:W-:Y:S02]  /*5ff0*/  ISETP.GE.AND P0, PT, R5, R105, PT ;  /* 0x000000690500720c */ /* 0x000fe40003f06270 */
[----:B------:R-:W-:Y:S02]  /*6000*/  I2FP.F32.S32 R5, R5 ;  /* 0x0000000500057245 */ /* 0x000fe40000201400 */
[----:B------:R-:W-:-:S02]  /*6010*/  I2FP.F32.S32 R6, R3 ;  /* 0x0000000300067245 */ /* 0x000fc40000201400 */
[----:B------:R-:W-:Y:S01]  /*6020*/  FSEL R24, R24, -INF , !P6 ;  /* 0xff80000018187808 */ /* 0x000fe20007000000 */
[----:B------:R-:W-:Y:S01]  /*6030*/  FFMA.FTZ R20, R5, UR5, R90 ;  /* 0x0000000505147c23 */ /* 0x000fe2000801005a */
[----:B------:R-:W-:Y:S01]  /*6040*/  FSEL R13, R13, -INF , !P5 ;  /* 0xff8000000d0d7808 */ /* 0x000fe20006800000 */
[----:B------:R-:W-:Y:S01]  /*6050*/  FFMA.FTZ R22, R6, UR5, R31 ;  /* 0x0000000506167c23 */ /* 0x000fe2000801001f */
[----:B------:R-:W-:Y:S01]  /*6060*/  ISETP.GE.AND P6, PT, R3, R106, PT ;  /* 0x0000006a0300720c */ /* 0x000fe20003fc6270 */
[----:B------:R-:W-:Y:S01]  /*6070*/  FFMA.FTZ R27, R5, UR5, R88 ;  /* 0x00000005051b7c23 */ /* 0x000fe20008010058 */
[----:B------:R-:W-:Y:S01]  /*6080*/  ISETP.GE.AND P5, PT, R3, R105, PT ;  /* 0x000000690300720c */ /* 0x000fe20003fa6270 */
[----:B------:R-:W-:Y:S01]  /*6090*/  VIADD R3, R4, 0x39 ;  /* 0x0000003904037836 */ /* 0x000fe20000000000 */
[----:B------:R-:W-:Y:S01]  /*60a0*/  FSEL R20, R20, -INF , !P0 ;  /* 0xff80000014147808 */ /* 0x000fe20004000000 */
[----:B------:R-:W-:Y:S01]  /*60b0*/  FFMA.FTZ R25, R6, UR5, R29 ;  /* 0x0000000506197c23 */ /* 0x000fe2000801001d */
[----:B------:R-:W-:-:S02]  /*60c0*/  PLOP3.LUT P0, PT, PT, PT, UP0, 0x80, 0x0 ;  /* 0x000000000000781c */ /* 0x000fc40003f0f008 */
[----:B------:R-:W-:Y:S02]  /*60d0*/  FSEL R22, R22, -INF , !P5 ;  /* 0xff80000016167808 */ /* 0x000fe40006800000 */
[----:B------:R-:W-:Y:S02]  /*60e0*/  ISETP.GE.AND P5, PT, R4, R105, PT ;  /* 0x000000690400720c */ /* 0x000fe40003fa6270 */
[----:B------:R-:W-:Y:S02]  /*60f0*/  I2FP.F32.S32 R5, R4 ;  /* 0x0000000400057245 */ /* 0x000fe40000201400 */
[----:B------:R-:W-:Y:S02]  /*6100*/  I2FP.F32.S32 R4, R3 ;  /* 0x0000000300047245 */ /* 0x000fe40000201400 */
[----:B------:R-:W-:Y:S01]  /*6110*/  FSEL R25, R25, -INF , !P6 ;  /* 0xff80000019197808 */ /* 0x000fe20007000000 */
[----:B------:R-:W-:Y:S01]  /*6120*/  FFMA.FTZ R5, R5, UR5, R10 ;  /* 0x0000000505057c23 */ /* 0x000fe2000801000a */
[----:B------:R-:W-:Y:S01]  /*6130*/  FSEL R27, R27, -INF , !P4 ;  /* 0xff8000001b1b7808 */ /* 0x000fe20006000000 */
[C---:B------:R-:W-:Y:S01]  /*6140*/  FFMA.FTZ R28, R4.reuse, UR5, R89 ;  /* 0x00000005041c7c23 */ /* 0x040fe20008010059 */
[----:B------:R-:W-:Y:S01]  /*6150*/  FFMA.FTZ R21, R4, UR5, R91 ;  /* 0x0000000504157c23 */ /* 0x000fe2000801005b */
[----:B------:R-:W-:-:S02]  /*6160*/  ISETP.GE.AND P6, PT, R3, R106, PT ;  /* 0x0000006a0300720c */ /* 0x000fc40003fc6270 */
        /* <DEDUP_REMOVED lines=70> */
.L_x_950:
[----:B------:R-:W-:Y:S05]  /*65d0*/  BSYNC B0 ;  /* 0x0000000000007941 */ /* 0x000fea0003800000 */
.L_x_949:
[----:B------:R-:W0:Y:S02]  /*65e0*/  LDGDEPBAR ;  /* 0x00000000000079af */ /* 0x000e240000000000 */
.L_x_948:
[----:B------:R-:W-:Y:S01]  /*65f0*/  FMNMX.FTZ R3, R2, R34, !PT ;  /* 0x0000002202037209 */ /* 0x000fe20007810000 */
[----:B------:R-:W-:Y:S01]  /*6600*/  IMAD.WIDE.U32 R138, R104, -0x326172a9, RZ ;  /* 0xcd9e8d57688a7825 */ /* 0x000fe200078e00ff */
[----:B--2---:R-:W-:Y:S01]  /*6610*/  FMNMX.FTZ R6, R0, R89, !PT ;  /* 0x0000005900067209 */ /* 0x004fe20007810000 */
[----:B------:R-:W-:Y:S01]  /*6620*/  USHF.L.U32 UR6, UR18, 0x1, URZ ;  /* 0x0000000112067899 */ /* 0x000fe2000800063f */
[----:B------:R-:W-:Y:S01]  /*6630*/  FMNMX.FTZ R3, R114, R3, !PT ;  /* 0x0000000372037209 */ /* 0x000fe20007810000 */
[----:B------:R-:W-:Y:S01]  /*6640*/  IMAD.WIDE.U32 R30, R84, -0x2daee0ad, RZ ;  /* 0xd2511f53541e7825 */ /* 0x000fe200078e00ff */
[----:B------:R-:W-:Y:S01]  /*6650*/  FMNMX.FTZ R6, R111, R6, !PT ;  /* 0x000000066f067209 */ /* 0x000fe20007810000 */
[----:B------:R-:W-:Y:S01]  /*6660*/  UIADD3 UR4, UR6, 0x1, URZ ;  /* 0x0000000106047890 */ /* 0x000fe2000fffe03f */
[----:B------:R-:W-:Y:S01]  /*6670*/  FMNMX.FTZ R3, R26, R3, !PT ;  /* 0x000000031a037209 */ /* 0x000fe20007810000 */
[----:B------:R-:W-:Y:S01]  /*6680*/  VIADD R35, R132, 0x3c6ef372 ;  /* 0x3c6ef37284237836 */ /* 0x000fe20000000000 */
[----:B------:R-:W-:Y:S01]  /*6690*/  FMNMX.FTZ R6, R11, R6, !PT ;  /* 0x000000060b067209 */ /* 0x000fe20007810000 */
[----:B------:R-:W-:Y:S01]  /*66a0*/  VIADD R29, R133, 0x32370b8f ;  /* 0x32370b8f851d7836 */ /* 0x000fe20000000000 */
[----:B------:R-:W-:Y:S01]  /*66b0*/  FMNMX.FTZ R3, R112, R3, !PT ;  /* 0x0000000370037209 */ /* 0x000fe20007810000 */
[----:B------:R-:W-:Y:S01]  /*66c0*/  VIADD R88, R132, 0x78dde6e4 ;  /* 0x78dde6e484587836 */ /* 0x000fe20000000000 */
[----:B------:R-:W-:Y:S01]  /*66d0*/  FMNMX.FTZ R6, R109, R6, !PT ;  /* 0x000000066d067209 */ /* 0x000fe20007810000 */
[----:B------:R-:W-:Y:S01]  /*66e0*/  @UP0 UIADD3 UR19, UR19, -0x3, URZ ;  /* 0xfffffffd13130890 */ /* 0x000fe2000fffe03f */
        /* <DEDUP_REMOVED lines=17> */
[----:B------:R-:W-:Y:S02]  /*6800*/  LOP3.LUT R96, R139, R87, RZ, 0x3c, !PT ;  /* 0x000000578b607212 */ /* 0x000fe400078e3cff */
[----:B------:R-:W-:-:S03]  /*6810*/  FMNMX.FTZ R4, R25, R4, !PT ;  /* 0x0000000419047209 */ /* 0x000fc60007810000 */
[----:B------:R-:W-:Y:S01]  /*6820*/  IMAD.WIDE.U32 R96, R96, -0x2daee0ad, RZ ;  /* 0xd2511f5360607825 */ /* 0x000fe200078e00ff */
[----:B------:R-:W-:-:S04]  /*6830*/  FMNMX.FTZ R3, R27, R4, !PT ;  /* 0x000000041b037209 */ /* 0x000fc80007810000 */
[----:B------:R-:W-:Y:S02]  /*6840*/  FMNMX.FTZ R4, R28, R3, !PT ;  /* 0x000000031c047209 */ /* 0x000fe40007810000 */
[----:B------:R-:W-:-:S03]  /*6850*/  FMNMX.FTZ R3, R23, R6, !PT ;  /* 0x0000000617037209 */ /* 0x000fc60007810000 */
[----:B------:R-:W1:Y:S01]  /*6860*/  SHFL.BFLY PT, R5, R4, 0x2, 0x1f ;  /* 0x0c401f0004057f89 */ /* 0x000e6200000e0000 */
[----:B------:R-:W-:-:S04]  /*6870*/  FMNMX.FTZ R3, R22, R3, !PT ;  /* 0x0000000316037209 */ /* 0x000fc80007810000 */
[----:B------:R-:W-:Y:S01]  /*6880*/  FMNMX.FTZ R6, R20, R3, !PT ;  /* 0x0000000314067209 */ /* 0x000fe20007810000 */
[----:B------:R-:W-:-:S03]  /*6890*/  VIADD R3, R133, 0xbb67ae85 ;  /* 0xbb67ae8585037836 */ /* 0x000fc60000000000 */
[----:B------:R-:W-:Y:S02]  /*68a0*/  FMNMX.FTZ R7, R21, R6, !PT ;  /* 0x0000000615077209 */ /* 0x000fe40007810000 */
[----:B------:R-:W-:Y:S01]  /*68b0*/  LOP3.LUT R90, R97, R30, R3, 0x96, !PT ;  /* 0x0000001e615a7212 */ /* 0x000fe200078e9603 */
[----:B------:R-:W-:Y:S01]  /*68c0*/  VIADD R30, R132, 0x9e3779b9 ;  /* 0x9e3779b9841e7836 */ /* 0x000fe20000000000 */
[----:B------:R-:W-:Y:S01]  /*68d0*/  LOP3.LUT R3, R31, UR4, R133, 0x96, !PT ;  /* 0x000000041f037c12 */ /* 0x000fe2000f8e9685 */
[----:B------:R-:W2:Y:S02]  /*68e0*/  SHFL.BFLY PT, R8, R7, 0x2, 0x1f ;  /* 0x0c401f0007087f89 */ /* 0x000ea400000e0000 */
[----:B------:R-:W-:-:S04]  /*68f0*/  IMAD.WIDE.U32 R90, R90, -0x326172a9, RZ ;  /* 0xcd9e8d575a5a7825 */ /* 0x000fc800078e00ff */
[----:B------:R-:W-:Y:S01]  /*6900*/  IMAD.WIDE.U32 R136, R3, -0x326172a9, RZ ;  /* 0xcd9e8d5703887825 */ /* 0x000fe200078e00ff */
[----:B-1----:R-:W-:Y:S02]  /*6910*/  FMNMX.FTZ R5, R4, R5, !PT ;  /* 0x0000000504057209 */ /* 0x002fe40007810000 */
[----:B------:R-:W-:-:S03]  /*6920*/  LOP3.LUT R4, R31, UR6, R133, 0x96, !PT ;  /* 0x000000061f047c12 */ /* 0x000fc6000f8e9685 */
[----:B------:R-:W1:Y:S01]  /*6930*/  SHFL.BFLY PT, R32, R5, 0x1, 0x1f ;  /* 0x0c201f0005207f89 */ /* 0x000e6200000e0000 */
[----:B--2---:R-:W-:Y:S01]  /*6940*/  FMNMX.FTZ R8, R7, R8, !PT ;  /* 0x0000000807087209 */ /* 0x004fe20007810000 */
[----:B------:R-:W-:-:S04]  /*6950*/  IMAD.WIDE.U32 R6, R4, -0x326172a9, RZ ;  /* 0xcd9e8d5704067825 */ /* 0x000fc800078e00ff */
[----:B------:R-:W2:Y:S01]  /*6960*/  SHFL.BFLY PT, R3, R8, 0x1, 0x1f ;  /* 0x0c201f0008037f89 */ /* 0x000ea200000e0000 */
[-CC-:B------:R-:W-:Y:S02]  /*6970*/  LOP3.LUT R98, R7, R138.reuse, R30.reuse, 0x96, !PT ;  /* 0x0000008a07627212 */ /* 0x180fe400078e961e */
[----:B------:R-:W-:Y:S02]  /*6980*/  LOP3.LUT R30, R137, R138, R30, 0x96, !PT ;  /* 0x0000008a891e7212 */ /* 0x000fe400078e961e */
[C-C-:B------:R-:W-:Y:S01]  /*6990*/  LOP3.LUT R6, R91.reuse, R6, R35.reuse, 0x96, !PT ;  /* 0x000000065b067212 */ /* 0x140fe200078e9623 */
[----:B------:R-:W-:Y:S01]  /*69a0*/  IMAD.WIDE.U32 R98, R98, -0x2daee0ad, RZ ;  /* 0xd2511f5362627825 */ /* 0x000fe200078e00ff */
[----:B------:R-:W-:Y:S02]  /*69b0*/  LOP3.LUT R35, R91, R136, R35, 0x96, !PT ;  /* 0x000000885b237212 */ /* 0x000fe400078e9623 */
[----:B-1----:R-:W-:Y:S01]  /*69c0*/  FMNMX.FTZ R32, R5, R32, !PT ;  /* 0x0000002005207209 */ /* 0x002fe20007810000 */
[----:B------:R-:W-:-:S02]  /*69d0*/  VIADD R5, R133, 0x76cf5d0a ;  /* 0x76cf5d0a85057836 */ /* 0x000fc40000000000 */
[----:B------:R-:W-:Y:S01]  /*69e0*/  IMAD.WIDE.U32 R30, R30, -0x2daee0ad, RZ ;  /* 0xd2511f531e1e7825 */ /* 0x000fe200078e00ff */
[----:B------:R-:W-:Y:S02]  /*69f0*/  FSETP.NEU.FTZ.AND P2, PT, R32, -INF , PT ;  /* 0xff8000002000780b */ /* 0x000fe40003f5d000 */
[-CC-:B------:R-:W-:Y:S01]  /*6a00*/  LOP3.LUT R4, R99, R96.reuse, R5.reuse, 0x96, !PT ;  /* 0x0000006063047212 */ /* 0x180fe200078e9605 */
[----:B------:R-:W-:Y:S01]  /*6a10*/  IMAD.WIDE.U32 R6, R6, -0x2daee0ad, RZ ;  /* 0xd2511f5306067825 */ /* 0x000fe200078e00ff */
[----:B------:R-:W-:-:S03]  /*6a20*/  LOP3.LUT R96, R31, R96, R5, 0x96, !PT ;  /* 0x000000601f607212 */ /* 0x000fc600078e9605 */
[C---:B------:R-:W-:Y:S01]  /*6a30*/  FMUL.FTZ R31, R32.reuse, UR17 ;  /* 0x00000011201f7c20 */ /* 0x040fe20008410000 */
[----:B------:R-:W-:Y:S01]  /*6a40*/  FSEL R5, R32, RZ, P2 ;  /* 0x000000ff20057208 */ /* 0x000fe20001000000 */
[----:B------:R-:W-:Y:S01]  /*6a50*/  IMAD.WIDE.U32 R96, R96, -0x326172a9, RZ ;  /* 0xcd9e8d5760607825 */ /* 0x000fe200078e00ff */
[----:B--2---:R-:W-:-:S03]  /*6a60*/  FMNMX.FTZ R3, R8, R3, !PT ;  /* 0x0000000308037209 */ /* 0x004fc60007810000 */
[----:B------:R-:W-:Y:S01]  /*6a70*/  FADD.FTZ R2, R2, -R5 ;  /* 0x8000000502027221 */ /* 0x000fe20000010000 */
[----:B------:R-:W-:Y:S02]  /*6a80*/  FSEL R31, R31, RZ, P2 ;  /* 0x000000ff1f1f7208 */ /* 0x000fe40001000000 */
[----:B------:R-:W-:Y:S01]  /*6a90*/  FSETP.NEU.FTZ.AND P1, PT, R3, -INF , PT ;  /* 0xff8000000300780b */ /* 0x000fe20003f3d000 */
[----:B------:R-:W-:Y:S01]  /*6aa0*/  FMUL.FTZ R8, R2, UR17 ;  /* 0x0000001102087c20 */ /* 0x000fe20008410000 */
[----:B------:R-:W-:Y:S01]  /*6ab0*/  LOP3.LUT R2, R7, R98, R29, 0x96, !PT ;  /* 0x0000006207027212 */ /* 0x000fe200078e961d */
[----:B------:R-:W-:Y:S01]  /*6ac0*/  FFMA.FTZ R10, R114, UR17, -R31 ;  /* 0x00000011720a7c23 */ /* 0x000fe2000801081f */
[----:B------:R-:W-:Y:S01]  /*6ad0*/  FSEL R5, R3, RZ, P1 ;  /* 0x000000ff03057208 */ /* 0x000fe20000800000 */
[----:B------:R-:W-:-:S04]  /*6ae0*/  IMAD.WIDE.U32 R114, R4, -0x326172a9, RZ ;  /* 0xcd9e8d5704727825 */ /* 0x000fc800078e00ff */
[--C-:B------:R-:W-:Y:S01]  /*6af0*/  FFMA.FTZ R113, R26, UR17, -R31.reuse ;  /* 0x000000111a717c23 */ /* 0x100fe2000801081f */
[----:B------:R-:W1:Y:S01]  /*6b00*/  MUFU.EX2 R8, R8 ;  /* 0x0000000800087308 */ /* 0x000e620000000800 */
[----:B------:R-:W-:Y:S01]  /*6b10*/  FFMA.FTZ R105, R112, UR17, -R31 ;  /* 0x0000001170697c23 */ /* 0x000fe2000801081f */
[----:B------:R-:W-:Y:S01]  /*6b20*/  FADD.FTZ R0, R0, -R5 ;  /* 0x8000000500007221 */ /* 0x000fe20000010000 */
[----:B------:R-:W-:Y:S01]  /*6b30*/  FFMA.FTZ R5, R34, UR17, -R31 ;  /* 0x0000001122057c23 */ /* 0x000fe2000801081f */
[----:B------:R-:W-:-:S04]  /*6b40*/  IMAD.WIDE.U32 R34, R35, -0x2daee0ad, RZ ;  /* 0xd2511f5323227825 */ /* 0x000fc800078e00ff */
[----:B------:R-:W-:Y:S01]  /*6b50*/  FFMA.FTZ R112, R94, UR17, -R31 ;  /* 0x000000115e707c23 */ /* 0x000fe2000801081f */
[----:B------:R-:W-:Y:S01]  /*6b60*/  FMUL.FTZ R9, R0, UR17 ;  /* 0x0000001100097c20 */ /* 0x000fe20008410000 */
[----:B------:R-:W-:Y:S01]  /*6b70*/  FMUL.FTZ R0, R3, UR17 ;  /* 0x0000001103007c20 */ /* 0x000fe20008410000 */
[----:B------:R-:W-:Y:S01]  /*6b80*/  IMAD.WIDE.U32 R138, R2, -0x326172a9, RZ ;  /* 0xcd9e8d57028a7825 */ /* 0x000fe200078e00ff */
[----:B------:R-:W2:Y:S01]  /*6b90*/  MUFU.EX2 R5, R5 ;  /* 0x0000000500057308 */ /* 0x000ea20000000800 */
[----:B------:R-:W-:Y:S02]  /*6ba0*/  LOP3.LUT R29, R35, R30, R29, 0x96, !PT ;  /* 0x0000001e231d7212 */ /* 0x000fe400078e961d */
[----:B------:R-:W-:Y:S01]  /*6bb0*/  FFMA.FTZ R99, R108, UR17, -R31 ;  /* 0x000000116c637c23 */ /* 0x000fe2000801081f */
[----:B------:R-:W-:Y:S01]  /*6bc0*/  FSEL R0, R0, RZ, P1 ;  /* 0x000000ff00007208 */ /* 0x000fe20000800000 */
[----:B------:R-:W-:Y:S01]  /*6bd0*/  VIADD R35, R133, 0xed9eba14 ;  /* 0xed9eba1485237836 */ /* 0x000fe20000000000 */
[----:B------:R-:W-:Y:S01]  /*6be0*/  LOP3.LUT R134, R139, R114, R88, 0x96, !PT ;  /* 0x000000728b867212 */ /* 0x000fe200078e9658 */
[----:B------:R-:W-:-:S02]  /*6bf0*/  VIADD R26, R133, 0x646e171e ;  /* 0x646e171e851a7836 */ /* 0x000fc40000000000 */
        /* <DEDUP_REMOVED lines=9> */
[-C--:B--2---:R-:W-:Y:S01]  /*6c90*/  FFMA.FTZ R98, R144, R8.reuse, R5 ;  /* 0x0000000890627223 */ /* 0x084fe20000010005 */
        /* <DEDUP_REMOVED lines=15> */
[--C-:B------:R-:W-:Y:S01]  /*6d90*/  FFMA.FTZ R8, R89, UR17, -R0.reuse ;  /* 0x0000001159087c23 */ /* 0x100fe20008010800 */
[----:B------:R-:W1:Y:S01]  /*6da0*/  MUFU.EX2 R9, R9 ;  /* 0x0000000900097308 */ /* 0x000e620000000800 */
[----:B------:R-:W-:Y:S01]  /*6db0*/  FFMA.FTZ R7, R111, UR17, -R0 ;  /* 0x000000116f077c23 */ /* 0x000fe20008010800 */
[----:B------:R-:W-:-:S02]  /*6dc0*/  VIADD R89, R132, 0xb54cda56 ;  /* 0xb54cda5684597836 */ /* 0x000fc40000000000 */
        /* <DEDUP_REMOVED lines=11> */
[----:B------:R-:W-:Y:S01]  /*6e80*/  FFMA.FTZ R95, R25, UR17, -R31 ;  /* 0x00000011195f7c23 */ /* 0x000fe2000801081f */
[----:B------:R-:W-:Y:S01]  /*6e90*/  FFMA.FTZ R22, R22, UR17, -R0 ;  /* 0x0000001116167c23 */ /* 0x000fe20008010800 */
[----:B------:R-:W3:Y:S01]  /*6ea0*/  MUFU.EX2 R7, R7 ;  /* 0x0000000700077308 */ /* 0x000ee20000000800 */
        /* <DEDUP_REMOVED lines=24> */
[----:B--2---:R-:W-:Y:S01]  /*7030*/  FFMA.FTZ R30, R135, R9, R8 ;  /* 0x00000009871e7223 */ /* 0x004fe20000010008 */
[----:B------:R-:W-:Y:S01]  /*7040*/  VIADD R9, R132, 0xdaa66d2b ;  /* 0xdaa66d2b84097836 */ /* 0x000fe20000000000 */
[----:B---3--:R-:W-:Y:S01]  /*7050*/  F2FP.BF16.F32.PACK_AB R8, R7, R8 ;  /* 0x000000080708723e */ /* 0x008fe200000010ff */
[----:B------:R-:W-:Y:S01]  /*7060*/  IMAD.WIDE.U32 R134, R134, -0x2daee0ad, RZ ;  /* 0xd2511f5386867825 */ /* 0x000fe200078e00ff */
[----:B------:R-:W-:Y:S02]  /*7070*/  MUFU.EX2 R113, R113 ;  /* 0x0000007100717308 */ /* 0x000fe40000000800 */
[----:B------:R-:W-:-:S02]  /*7080*/  LOP3.LUT R4, R115, R90, R9, 0x96, !PT ;  /* 0x0000005a73047212 */ /* 0x000fc400078e9609 */
[----:B------:R-:W-:Y:S01]  /*7090*/  LOP3.LUT R90, R97, R90, R9, 0x96, !PT ;  /* 0x0000005a615a7212 */ /* 0x000fe200078e9609 */
[----:B------:R-:W-:Y:S01]  /*70a0*/  FADD.FTZ R97, R7, R30 ;  /* 0x0000001e07617221 */ /* 0x000fe20000010000 */
[----:B------:R-:W-:Y:S02]  /*70b0*/  VIADD R30, R132, 0x1715609d ;  /* 0x1715609d841e7836 */ /* 0x000fe40000000000 */
[----:B------:R-:W-:Y:S01]  /*70c0*/  IMAD.WIDE.U32 R136, R4, -0x2daee0ad, RZ ;  /* 0xd2511f5304887825 */ /* 0x000fe200078e00ff */
[----:B------:R-:W1:Y:S02]  /*70d0*/  MUFU.EX2 R105, R105 ;  /* 0x0000006900697308 */ /* 0x000e640000000800 */
[----:B------:R-:W-:Y:S02]  /*70e0*/  LOP3.LUT R136, R135, R136, R128, 0x96, !PT ;  /* 0x0000008887887212 */ /* 0x000fe400078e9680 */
[----:B------:R-:W-:-:S04]  /*70f0*/  LOP3.LUT R6, R137, R6, R35, 0x96, !PT ;  /* 0x0000000689067212 */ /* 0x000fc800078e9623 */
[----:B------:R-:W-:Y:S01]  /*7100*/  MUFU.EX2 R106, R106 ;  /* 0x0000006a006a7308 */ /* 0x000fe20000000800 */
[----:B------:R-:W-:-:S04]  /*7110*/  IMAD.WIDE.U32 R136, R136, -0x326172a9, RZ ;  /* 0xcd9e8d5788887825 */ /* 0x000fc800078e00ff */
[----:B------:R-:W-:Y:S01]  /*7120*/  IMAD.WIDE.U32 R6, R6, -0x326172a9, RZ ;  /* 0xcd9e8d5706067825 */ /* 0x000fe200078e00ff */
[C---:B------:R-:W-:Y:S02]  /*7130*/  LOP3.LUT R2, R136.reuse, 0xffff, RZ, 0xc0, !PT ;  /* 0x0000ffff88027812 */ /* 0x040fe400078ec0ff */
[----:B------:R-:W-:Y:S01]  /*7140*/  MUFU.EX2 R91, R91 ;  /* 0x0000005b005b7308 */ /* 0x000fe20000000800 */
[----:B------:R-:W-:Y:S02]  /*7150*/  SHF.R.U32.HI R4, RZ, 0x18, R136 ;  /* 0x00000018ff047819 */ /* 0x000fe40000011688 */
[----:B------:R-:W-:Y:S02]  /*7160*/  LOP3.LUT R114, R7, R138, R30, 0x96, !PT ;  /* 0x0000008a07727212 */ /* 0x000fe400078e961e */
[----:B------:R-:W-:Y:S02]  /*7170*/  SHF.R.U32.HI R2, RZ, 0x8, R2 ;  /* 0x00000008ff027819 */ /* 0x000fe40000011602 */
[----:B------:R-:W-:Y:S01]  /*7180*/  LOP3.LUT R7, R136, 0xff, RZ, 0xc0, !PT ;  /* 0x000000ff88077812 */ /* 0x000fe200078ec0ff */
[----:B------:R-:W2:Y:S01]  /*7190*/  MUFU.EX2 R10, R10 ;  /* 0x0000000a000a7308 */ /* 0x000ea20000000800 */
[----:B------:R-:W-:Y:S01]  /*71a0*/  LOP3.LUT R9, R137, R6, R89, 0x96, !PT ;  /* 0x0000000689097212 */ /* 0x000fe200078e9659 */
[----:B------:R-:W-:Y:S01]  /*71b0*/  IMAD.WIDE.U32 R114, R114, -0x2daee0ad, RZ ;  /* 0xd2511f5372727825 */ /* 0x000fe200078e00ff */
[----:B------:R-:W-:-:S02]  /*71c0*/  PRMT R7, R7, 0x5410, R2 ;  /* 0x0000541007077816 */ /* 0x000fc40000000002 */
[----:B------:R-:W-:Y:S02]  /*71d0*/  PRMT R2, R85, 0x7054, R85 ;  /* 0x0000705455027816 */ /* 0x000fe40000000055 */
[----:B------:R-:W-:Y:S01]  /*71e0*/  LOP3.LUT R11, R9, 0xffff, RZ, 0xc0, !PT ;  /* 0x0000ffff090b7812 */ /* 0x000fe200078ec0ff */
[----:B------:R-:W-:Y:S01]  /*71f0*/  MUFU.EX2 R94, R94 ;  /* 0x0000005e005e7308 */ /* 0x000fe20000000800 */
[----:B------:R-:W-:Y:S02]  /*7200*/  LOP3.LUT R111, R115, R134, R26, 0x96, !PT ;  /* 0x00000086736f7212 */ /* 0x000fe400078e961a */
[----:B------:R-:W-:Y:S02]  /*7210*/  HSET2.LE.AND R6, R7, R2, PT ;  /* 0x0000000207067233 */ /* 0x000fe40003803000 */
[----:B-1----:R-:W-:Y:S02]  /*7220*/  F2FP.BF16.F32.PACK_AB R7, R105, R113 ;  /* 0x000000716907723e */ /* 0x002fe400000010ff */
[----:B------:R-:W-:Y:S01]  /*7230*/  SHF.R.U32.HI R11, RZ, 0x8, R11 ;  /* 0x00000008ff0b7819 */ /* 0x000fe2000001160b */
[----:B------:R-:W-:Y:S01]  /*7240*/  MUFU.EX2 R93, R93 ;  /* 0x0000005d005d7308 */ /* 0x000fe20000000800 */
[----:B------:R-:W-:Y:S01]  /*7250*/  LOP3.LUT R6, R6, R7, RZ, 0xc0, !PT ;  /* 0x0000000706067212 */ /* 0x000fe200078ec0ff */
[----:B--2---:R-:W-:Y:S01]  /*7260*/  FADD.FTZ R98, R10, R98 ;  /* 0x000000620a627221 */ /* 0x004fe20000010000 */
[----:B------:R-:W-:-:S02]  /*7270*/  SHF.R.U32.HI R7, RZ, 0x10, R136 ;  /* 0x00000010ff077819 */ /* 0x000fc40000011688 */
[----:B------:R-:W-:Y:S01]  /*7280*/  F2FP.BF16.F32.PACK_AB R5, R10, R5 ;  /* 0x000000050a05723e */ /* 0x000fe200000010ff */
[----:B------:R-:W-:Y:S01]  /*7290*/  FADD.FTZ R98, R113, R98 ;  /* 0x0000006271627221 */ /* 0x000fe20000010000 */
[----:B------:R-:W-:Y:S01]  /*72a0*/  LOP3.LUT R7, R7, 0xff, RZ, 0xc0, !PT ;  /* 0x000000ff07077812 */ /* 0x000fe200078ec0ff */
[----:B------:R-:W-:Y:S02]  /*72b0*/  MUFU.EX2 R99, R99 ;  /* 0x0000006300637308 */ /* 0x000fe40000000800 */
[----:B------:R-:W-:Y:S01]  /*72c0*/  FADD.FTZ R98, R105, R98 ;  /* 0x0000006269627221 */ /* 0x000fe20000010000 */
[----:B------:R-:W-:Y:S02]  /*72d0*/  PRMT R7, R7, 0x5410, R4 ;  /* 0x0000541007077816 */ /* 0x000fe40000000004 */
[C---:B------:R-:W-:Y:S01]  /*72e0*/  F2FP.BF16.F32.PACK_AB R4, R91.reuse, R106 ;  /* 0x0000006a5b04723e */ /* 0x040fe200000010ff */
[----:B------:R-:W-:Y:S02]  /*72f0*/  FADD.FTZ R106, R106, R97 ;  /* 0x000000616a6a7221 */ /* 0x000fe40000010000 */
[----:B------:R-:W-:Y:S01]  /*7300*/  HSET2.LE.AND R7, R7, R2, PT ;  /* 0x0000000207077233 */ /* 0x000fe20003803000 */
[----:B------:R-:W-:Y:S01]  /*7310*/  MUFU.EX2 R92, R92 ;  /* 0x0000005c005c7308 */ /* 0x000fe20000000800 */
[----:B------:R-:W-:Y:S01]  /*7320*/  FADD.FTZ R106, R91, R106 ;  /* 0x0000006a5b6a7221 */ /* 0x000fe20000010000 */
[----:B------:R-:W-:-:S02]  /*7330*/  FFMA.FTZ R91, R27, UR17, -R31 ;  /* 0x000000111b5b7c23 */ /* 0x000fc4000801081f */
[----:B------:R-:W-:Y:S02]  /*7340*/  LOP3.LUT R7, R7, R4, RZ, 0xc0, !PT ;  /* 0x0000000407077212 */ /* 0x000fe400078ec0ff */
[----:B------:R-:W-:Y:S02]  /*7350*/  LOP3.LUT R4, R9, 0xff, RZ, 0xc0, !PT ;  /* 0x000000ff09047812 */ /* 0x000fe400078ec0ff */
[----:B------:R-:W-:Y:S02]  /*7360*/  MUFU.EX2 R109, R109 ;  /* 0x0000006d006d7308 */ /* 0x000fe40000000800 */
[----:B------:R-:W-:-:S05]  /*7370*/  PRMT R11, R4, 0x5410, R11 ;  /* 0x00005410040b7816 */ /* 0x000fca000000000b */
[----:B------:R-:W-:Y:S01]  /*7380*/  HSET2.LE.AND R4, R11, R2, PT ;  /* 0x000000020b047233 */ /* 0x000fe20003803000 */
[----:B------:R-:W-:Y:S04]  /*7390*/  MUFU.EX2 R112, R112 ;  /* 0x0000007000707308 */ /* 0x000fe80000000800 */
[----:B------:R-:W-:Y:S02]  /*73a0*/  LOP3.LUT R4, R4, R5, RZ, 0xc0, !PT ;  /* 0x0000000504047212 */ /* 0x000fe400078ec0ff */
[--C-:B------:R-:W-:Y:S02]  /*73b0*/  SHF.R.U32.HI R5, RZ, 0x10, R9.reuse ;  /* 0x00000010ff057819 */ /* 0x100fe40000011609 */
[----:B------:R-:W-:Y:S01]  /*73c0*/  SHF.R.U32.HI R9, RZ, 0x18, R9 ;  /* 0x00000018ff097819 */ /* 0x000fe20000011609 */
[----:B------:R1:W-:Y:S01]  /*73d0*/  MUFU.EX2 R97, R33 ;  /* 0x0000002100617308 */ /* 0x0003e20000000800 */
[----:B------:R-:W-:-:S04]  /*73e0*/  LOP3.LUT R10, R5, 0xff, RZ, 0xc0, !PT ;  /* 0x000000ff050a7812 */ /* 0x000fc800078ec0ff */
[----:B------:R-:W-:-:S03]  /*73f0*/  PRMT R9, R10, 0x5410, R9 ;  /* 0x000054100a097816 */ /* 0x000fc60000000009 */
[----:B------:R-:W2:Y:S02]  /*7400*/  MUFU.EX2 R108, R108 ;  /* 0x0000006c006c7308 */ /* 0x000ea40000000800 */
[----:B------:R-:W-:-:S05]  /*7410*/  HSET2.LE.AND R5, R9, R2, PT ;  /* 0x0000000209057233 */ /* 0x000fca0003803000 */
[----:B------:R-:W-:Y:S01]  /*7420*/  LOP3.LUT R5, R5, R8, RZ, 0xc0, !PT ;  /* 0x0000000805057212 */ /* 0x000fe200078ec0ff */
[----:B------:R-:W-:Y:S01]  /*7430*/  MUFU.EX2 R95, R95 ;  /* 0x0000005f005f7308 */ /* 0x000fe20000000800 */
[----:B------:R-:W3:Y:S01]  /*7440*/  LDSM.16.MT88.4 R8, [R117+0x6000] ;  /* 0x006000007508783b */ /* 0x000ee20000004200 */
[----:B-1----:R-:W-:Y:S01]  /*7450*/  FFMA.FTZ R33, R24, UR17, -R31 ;  /* 0x0000001118217c23 */ /* 0x002fe2000801081f */
[----:B------:R-:W-:-:S05]  /*7460*/  FFMA.FTZ R24, R17, UR17, -R0 ;  /* 0x0000001111187c23 */ /* 0x000fca0008010800 */
[----:B------:R-:W-:Y:S08]  /*7470*/  MUFU.EX2 R33, R33 ;  /* 0x0000002100217308 */ /* 0x000ff00000000800 */
[----:B------:R-:W-:Y:S08]  /*7480*/  MUFU.EX2 R24, R24 ;  /* 0x0000001800187308 */ /* 0x000ff00000000800 */
[----:B------:R-:W-:Y:S08]  /*7490*/  MUFU.EX2 R91, R91 ;  /* 0x0000005b005b7308 */ /* 0x000ff00000000800 */
[----:B------:R-:W-:Y:S01]  /*74a0*/  MUFU.EX2 R144, R144 ;  /* 0x0000009000907308 */ /* 0x000fe20000000800 */
        /* <DEDUP_REMOVED lines=17> */
[----:B------:R-:W-:-:S02]  /*75c0*/  LOP3.LUT R9, R111, 0xff, RZ, 0xc0, !PT ;  /* 0x000000ff6f097812 */ /* 0x000fc400078ec0ff */
[----:B--2---:R-:W-:-:S04]  /*75d0*/  F2FP.BF16.F32.PACK_AB R8, R108, R97 ;  /* 0x000000616c08723e */ /* 0x004fc800000010ff */
[C---:B------:R-:W-:Y:S02]  /*75e0*/  LOP3.LUT R5, R114.reuse, 0xffff, RZ, 0xc0, !PT ;  /* 0x0000ffff72057812 */ /* 0x040fe400078ec0ff */
[----:B------:R-:W-:Y:S02]  /*75f0*/  LOP3.LUT R4, R114, 0xff, RZ, 0xc0, !PT ;  /* 0x000000ff72047812 */ /* 0x000fe400078ec0ff */
[----:B------:R-:W-:Y:S02]  /*7600*/  SHF.R.U32.HI R5, RZ, 0x8, R5 ;  /* 0x00000008ff057819 */ /* 0x000fe40000011605 */
[--C-:B------:R-:W-:Y:S02]  /*7610*/  SHF.R.U32.HI R7, RZ, 0x18, R114.reuse ;  /* 0x00000018ff077819 */ /* 0x100fe40000011672 */
[----:B------:R-:W-:Y:S02]  /*7620*/  PRMT R5, R4, 0x5410, R5 ;  /* 0x0000541004057816 */ /* 0x000fe40000000005 */
[----:B------:R-:W-:Y:S01]  /*7630*/  SHF.R.U32.HI R4, RZ, 0x10, R114 ;  /* 0x00000010ff047819 */ /* 0x000fe20000011672 */
[----:B------:R-:W-:Y:S01]  /*7640*/  IMAD.WIDE.U32 R114, R29, -0x326172a9, RZ ;  /* 0xcd9e8d571d727825 */ /* 0x000fe200078e00ff */
[----:B------:R-:W-:-:S02]  /*7650*/  SHF.R.U32.HI R11, RZ, 0x10, R111 ;  /* 0x00000010ff0b7819 */ /* 0x000fc4000001166f */
[----:B------:R-:W-:Y:S02]  /*7660*/  LOP3.LUT R4, R4, 0xff, RZ, 0xc0, !PT ;  /* 0x000000ff04047812 */ /* 0x000fe400078ec0ff */
[----:B------:R-:W-:Y:S02]  /*7670*/  LOP3.LUT R11, R11, 0xff, RZ, 0xc0, !PT ;  /* 0x000000ff0b0b7812 */ /* 0x000fe400078ec0ff */
[----:B------:R-:W-:Y:S02]  /*7680*/  PRMT R7, R4, 0x5410, R7 ;  /* 0x0000541004077816 */ /* 0x000fe40000000007 */
[----:B------:R-:W-:Y:S02]  /*7690*/  LOP3.LUT R4, R111, 0xffff, RZ, 0xc0, !PT ;  /* 0x0000ffff6f047812 */ /* 0x000fe400078ec0ff */
[----:B------:R-:W-:Y:S02]  /*76a0*/  HSET2.LE.AND R5, R5, R2, PT ;  /* 0x0000000205057233 */ /* 0x000fe40003803000 */
[----:B------:R-:W-:-:S02]  /*76b0*/  SHF.R.U32.HI R4, RZ, 0x8, R4 ;  /* 0x00000008ff047819 */ /* 0x000fc40000011604 */
[----:B------:R-:W-:Y:S02]  /*76c0*/  HSET2.LE.AND R7, R7, R2, PT ;  /* 0x0000000207077233 */ /* 0x000fe40003803000 */
[----:B------:R-:W-:Y:S02]  /*76d0*/  PRMT R9, R9, 0x5410, R4 ;  /* 0x0000541009097816 */ /* 0x000fe40000000004 */
[----:B------:R-:W-:Y:S02]  /*76e0*/  SHF.R.U32.HI R4, RZ, 0x18, R111 ;  /* 0x00000018ff047819 */ /* 0x000fe4000001166f */
[----:B------:R-:W-:Y:S02]  /*76f0*/  F2FP.BF16.F32.PACK_AB R6, R92, R99 ;  /* 0x000000635c06723e */ /* 0x000fe400000010ff */
[----:B------:R-:W-:Y:S02]  /*7700*/  PRMT R11, R11, 0x5410, R4 ;  /* 0x000054100b0b7816 */ /* 0x000fe40000000004 */
[----:B------:R-:W-:-:S02]  /*7710*/  F2FP.BF16.F32.PACK_AB R4, R93, R94 ;  /* 0x0000005e5d04723e */ /* 0x000fc400000010ff */
[----:B------:R-:W-:Y:S02]  /*7720*/  LOP3.LUT R6, R5, R6, RZ, 0xc0, !PT ;  /* 0x0000000605067212 */ /* 0x000fe400078ec0ff */
[----:B------:R-:W-:Y:S02]  /*7730*/  LOP3.LUT R7, R7, R4, RZ, 0xc0, !PT ;  /* 0x0000000407077212 */ /* 0x000fe400078ec0ff */
[--C-:B------:R-:W-:Y:S02]  /*7740*/  HSET2.LE.AND R4, R9, R2.reuse, PT ;  /* 0x0000000209047233 */ /* 0x100fe40003803000 */
[----:B------:R-:W-:Y:S01]  /*7750*/  F2FP.BF16.F32.PACK_AB R5, R112, R109 ;  /* 0x0000006d7005723e */ /* 0x000fe200000010ff */
[----:B------:R-:W-:Y:S01]  /*7760*/  FADD.FTZ R109, R109, R98 ;  /* 0x000000626d6d7221 */ /* 0x000fe20000010000 */
[----:B------:R-:W-:Y:S01]  /*7770*/  LOP3.LUT R110, R115, R96, R88, 0x96, !PT ;  /* 0x00000060736e7212 */ /* 0x000fe200078e9658 */
[--C-:B------:R-:W-:Y:S01]  /*7780*/  FFMA.FTZ R96, R12, UR17, -R31.reuse ;  /* 0x000000110c607c23 */ /* 0x100fe2000801081f */
[----:B------:R-:W-:Y:S01]  /*7790*/  LOP3.LUT R4, R4, R5, RZ, 0xc0, !PT ;  /* 0x0000000504047212 */ /* 0x000fe200078ec0ff */
[----:B------:R-:W-:Y:S01]  /*77a0*/  FFMA.FTZ R88, R18, UR17, -R31 ;  /* 0x0000001112587c23 */ /* 0x000fe2000801081f */
[----:B------:R-:W-:Y:S01]  /*77b0*/  HSET2.LE.AND R5, R11, R2, PT ;  /* 0x000000020b057233 */ /* 0x000fe20003803000 */
[----:B------:R-:W-:-:S04]  /*77c0*/  IMAD.WIDE.U32 R110, R110, -0x2daee0ad, RZ ;  /* 0xd2511f536e6e7825 */ /* 0x000fc800078e00ff */
[----:B------:R-:W-:Y:S01]  /*77d0*/  FADD.FTZ R112, R112, R109 ;  /* 0x0000006d70707221 */ /* 0x000fe20000010000 */
[----:B------:R-:W-:Y:S01]  /*77e0*/  MUFU.EX2 R96, R96 ;  /* 0x0000006000607308 */ /* 0x000fe20000000800 */
[----:B------:R-:W-:Y:S02]  /*77f0*/  LOP3.LUT R5, R5, R8, RZ, 0xc0, !PT ;  /* 0x0000000805057212 */ /* 0x000fe400078ec0ff */
[----:B------:R-:W-:Y:S01]  /*7800*/  FADD.FTZ R99, R99, R112 ;  /* 0x0000007063637221 */ /* 0x000fe20000010000 */
[----:B------:R-:W1:Y:S04]  /*7810*/  LDSM.16.MT88.4 R8, [R117+0x6400] ;  /* 0x006400007508783b */ /* 0x000e680000004200 */
        /* <DEDUP_REMOVED lines=18> */
[----:B------:R-:W-:Y:S01]  /*7940*/  FADD.FTZ R9, R97, R106 ;  /* 0x0000006a61097221 */ /* 0x000fe20000010000 */
[----:B------:R-:W-:-:S03]  /*7950*/  FFMA.FTZ R97, R19, UR17, -R0 ;  /* 0x0000001113617c23 */ /* 0x000fc60008010800 */
[----:B------:R-:W-:Y:S02]  /*7960*/  FADD.FTZ R17, R108, R9 ;  /* 0x000000096c117221 */ /* 0x000fe40000010000 */
[----:B------:R-:W-:-:S04]  /*7970*/  IMAD.WIDE.U32 R4, R90, -0x2daee0ad, RZ ;  /* 0xd2511f535a047825 */ /* 0x000fc800078e00ff */
[----:B------:R-:W-:Y:S01]  /*7980*/  FFMA.FTZ R90, R14, UR17, -R31 ;  /* 0x000000110e5a7c23 */ /* 0x000fe2000801081f */
[----:B------:R-:W-:Y:S01]  /*7990*/  MUFU.EX2 R97, R97 ;  /* 0x0000006100617308 */ /* 0x000fe20000000800 */
[----:B------:R-:W-:Y:S01]  /*79a0*/  FADD.FTZ R28, R94, R17 ;  /* 0x000000115e1c7221 */ /* 0x000fe20000010000 */
[----:B------:R-:W-:Y:S01]  /*79b0*/  LOP3.LUT R35, R5, R34, R35, 0x96, !PT ;  /* 0x0000002205237212 */ /* 0x000fe200078e9623 */
[----:B------:R-:W-:Y:S01]  /*79c0*/  FFMA.FTZ R34, R13, UR17, -R0 ;  /* 0x000000110d227c23 */ /* 0x000fe20008010800 */
[----:B------:R-:W-:Y:S01]  /*79d0*/  LOP3.LUT R4, R111, R4, R128, 0x96, !PT ;  /* 0x000000046f047212 */ /* 0x000fe200078e9680 */
[----:B------:R-:W-:Y:S02]  /*79e0*/  FADD.FTZ R93, R93, R28 ;  /* 0x0000001c5d5d7221 */ /* 0x000fe40000010000 */
[----:B------:R-:W-:Y:S01]  /*79f0*/  IMAD.WIDE.U32 R134, R35, -0x326172a9, RZ ;  /* 0xcd9e8d5723867825 */ /* 0x000fe200078e00ff */
[----:B------:R-:W-:Y:S03]  /*7a00*/  MUFU.EX2 R90, R90 ;  /* 0x0000005a005a7308 */ /* 0x000fe60000000800 */
[----:B------:R-:W-:Y:S01]  /*7a10*/  IMAD.WIDE.U32 R6, R4, -0x326172a9, RZ ;  /* 0xcd9e8d5704067825 */ /* 0x000fe200078e00ff */
[----:B------:R-:W-:-:S03]  /*7a20*/  LOP3.LUT R30, R135, R114, R30, 0x96, !PT ;  /* 0x00000072871e7212 */ /* 0x000fc600078e961e */
[----:B------:R-:W-:Y:S01]  /*7a30*/  FFMA.FTZ R135, R21, UR17, -R0 ;  /* 0x0000001115877c23 */ /* 0x000fe20008010800 */
[----:B------:R-:W-:Y:S01]  /*7a40*/  LOP3.LUT R4, R7, R134, R89, 0x96, !PT ;  /* 0x0000008607047212 */ /* 0x000fe200078e9659 */
[----:B------:R-:W-:Y:S01]  /*7a50*/  FFMA.FTZ R89, R16, UR17, -R31 ;  /* 0x0000001110597c23 */ /* 0x000fe2000801081f */
[----:B------:R-:W-:Y:S01]  /*7a60*/  LOP3.LUT R8, R6, 0xffff, RZ, 0xc0, !PT ;  /* 0x0000ffff06087812 */ /* 0x000fe200078ec0ff */
[----:B------:R-:W-:Y:S01]  /*7a70*/  MUFU.EX2 R34, R34 ;  /* 0x0000002200227308 */ /* 0x000fe20000000800 */
[--C-:B------:R-:W-:Y:S01]  /*7a80*/  SHF.R.U32.HI R7, RZ, 0x10, R6.reuse ;  /* 0x00000010ff077819 */ /* 0x100fe20000011606 */
[----:B------:R-:W-:Y:S01]  /*7a90*/  IMAD.WIDE.U32 R30, R30, -0x2daee0ad, RZ ;  /* 0xd2511f531e1e7825 */ /* 0x000fe200078e00ff */
[----:B------:R-:W-:Y:S02]  /*7aa0*/  LOP3.LUT R5, R6, 0xff, RZ, 0xc0, !PT ;  /* 0x000000ff06057812 */ /* 0x000fe400078ec0ff */
[----:B------:R-:W-:Y:S02]  /*7ab0*/  SHF.R.U32.HI R6, RZ, 0x18, R6 ;  /* 0x00000018ff067819 */ /* 0x000fe40000011606 */
[----:B------:R-:W-:Y:S01]  /*7ac0*/  LOP3.LUT R7, R7, 0xff, RZ, 0xc0, !PT ;  /* 0x000000ff07077812 */ /* 0x000fe200078ec0ff */
[----:B------:R-:W1:Y:S01]  /*7ad0*/  MUFU.EX2 R89, R89 ;  /* 0x0000005900597308 */ /* 0x000e620000000800 */
[----:B------:R-:W-:-:S02]  /*7ae0*/  SHF.R.U32.HI R8, RZ, 0x8, R8 ;  /* 0x00000008ff087819 */ /* 0x000fc40000011608 */
[C---:B------:R-:W-:Y:S02]  /*7af0*/  LOP3.LUT R35, R4.reuse, 0xffff, RZ, 0xc0, !PT ;  /* 0x0000ffff04237812 */ /* 0x040fe400078ec0ff */
[----:B------:R-:W-:Y:S02]  /*7b00*/  PRMT R7, R7, 0x5410, R6 ;  /* 0x0000541007077816 */ /* 0x000fe40000000006 */
[----:B------:R-:W-:Y:S01]  /*7b10*/  SHF.R.U32.HI R35, RZ, 0x8, R35 ;  /* 0x00000008ff237819 */ /* 0x000fe20000011623 */
[----:B------:R-:W-:Y:S01]  /*7b20*/  MUFU.EX2 R135, R135 ;  /* 0x0000008700877308 */ /* 0x000fe20000000800 */
[----:B------:R-:W-:Y:S02]  /*7b30*/  LOP3.LUT R6, R4, 0xff, RZ, 0xc0, !PT ;  /* 0x000000ff04067812 */ /* 0x000fe400078ec0ff */
[----:B------:R-:W-:Y:S02]  /*7b40*/  PRMT R5, R5, 0x5410, R8 ;  /* 0x0000541005057816 */ /* 0x000fe40000000008 */
[----:B------:R-:W2:Y:S01]  /*7b50*/  LDSM.16.MT88.4 R8, [R117+0x6800] ;  /* 0x006800007508783b */ /* 0x000ea20000004200 */
[----:B------:R-:W-:-:S02]  /*7b60*/  PRMT R35, R6, 0x5410, R35 ;  /* 0x0000541006237816 */ /* 0x000fc40000000023 */
[--C-:B------:R-:W-:Y:S02]  /*7b70*/  SHF.R.U32.HI R6, RZ, 0x10, R4.reuse ;  /* 0x00000010ff067819 */ /* 0x100fe40000011604 */
[----:B------:R-:W-:Y:S02]  /*7b80*/  SHF.R.U32.HI R29, RZ, 0x18, R4 ;  /* 0x00000018ff1d7819 */ /* 0x000fe40000011604 */
[----:B------:R-:W-:Y:S02]  /*7b90*/  HSET2.LE.AND R4, R35, R2, PT ;  /* 0x0000000223047233 */ /* 0x000fe40003803000 */
[----:B-1----:R-:W-:Y:S01]  /*7ba0*/  F2FP.BF16.F32.PACK_AB R19, R89, R96 ;  /* 0x000000605913723e */ /* 0x002fe200000010ff */
[----:B------:R-:W1:Y:S01]  /*7bb0*/  MUFU.EX2 R35, R15 ;  /* 0x0000000f00237308 */ /* 0x000e620000000800 */
[----:B------:R-:W-:Y:S02]  /*7bc0*/  LOP3.LUT R6, R6, 0xff, RZ, 0xc0, !PT ;  /* 0x000000ff06067812 */ /* 0x000fe400078ec0ff */
[----:B------:R-:W-:-:S02]  /*7bd0*/  LOP3.LUT R4, R4, R19, RZ, 0xc0, !PT ;  /* 0x0000001304047212 */ /* 0x000fc400078ec0ff */
[----:B------:R-:W3:Y:S01]  /*7be0*/  LDSM.16.MT88.4 R16, [R86+0x6800] ;  /* 0x006800005610783b */ /* 0x000ee20000004200 */
[----:B------:R-:W-:Y:S02]  /*7bf0*/  PRMT R29, R6, 0x5410, R29 ;  /* 0x00005410061d7816 */ /* 0x000fe4000000001d */
[--C-:B------:R-:W-:Y:S02]  /*7c00*/  HSET2.LE.AND R6, R5, R2.reuse, PT ;  /* 0x0000000205067233 */ /* 0x100fe40003803000 */
[----:B------:R-:W-:Y:S02]  /*7c10*/  F2FP.BF16.F32.PACK_AB R12, R97, R24 ;  /* 0x00000018610c723e */ /* 0x000fe400000010ff */
[--C-:B------:R-:W-:Y:S02]  /*7c20*/  HSET2.LE.AND R5, R29, R2.reuse, PT ;  /* 0x000000021d057233 */ /* 0x100fe40003803000 */
[----:B------:R-:W-:Y:S02]  /*7c30*/  F2FP.BF16.F32.PACK_AB R13, R33, R90 ;  /* 0x0000005a210d723e */ /* 0x000fe400000010ff */
[----:B------:R-:W-:-:S02]  /*7c40*/  HSET2.LE.AND R7, R7, R2, PT ;  /* 0x0000000207077233 */ /* 0x000fc40003803000 */
[----:B------:R-:W-:Y:S02]  /*7c50*/  LOP3.LUT R5, R5, R12, RZ, 0xc0, !PT ;  /* 0x0000000c05057212 */ /* 0x000fe400078ec0ff */
[----:B------:R-:W-:Y:S02]  /*7c60*/  LOP3.LUT R6, R6, R13, RZ, 0xc0, !PT ;  /* 0x0000000d06067212 */ /* 0x000fe400078ec0ff */
[----:B-1----:R-:W-:Y:S01]  /*7c70*/  F2FP.BF16.F32.PACK_AB R94, R34, R35 ;  /* 0x00000023225e723e */ /* 0x002fe200000010ff */
[----:B------:R-:W1:Y:S01]  /*7c80*/  LDSM.16.MT88.4 R12, [R117+0x7800] ;  /* 0x00780000750c783b */ /* 0x000e620000004200 */
[----:B------:R-:W-:Y:S02]  /*7c90*/  LOP3.LUT R105, R30, 0xff, RZ, 0xc0, !PT ;  /* 0x000000ff1e697812 */ /* 0x000fe400078ec0ff */
[----:B------:R-:W-:Y:S01]  /*7ca0*/  LOP3.LUT R7, R7, R94, RZ, 0xc0, !PT ;  /* 0x0000005e07077212 */ /* 0x000fe200078ec0ff */
[----:B------:R-:W-:Y:S01]  /*7cb0*/  FFMA.FTZ R94, R23, UR17, -R0 ;  /* 0x00000011175e7c23 */ /* 0x000fe20008010800 */
[----:B------:R-:W-:-:S05]  /*7cc0*/  LOP3.LUT R26, R31, R110, R26, 0x96, !PT ;  /* 0x0000006e1f1a7212 */ /* 0x000fca00078e961a */
[C---:B--2---:R-:W-:Y:S01]  /*7cd0*/  HMMA.16816.F32.BF16 R36, R4.reuse, R8, R36 ;  /* 0x000000080424723c */ /* 0x044fe20000041824 */
[----:B------:R-:W-:Y:S05]  /*7ce0*/  MUFU.EX2 R94, R94 ;  /* 0x0000005e005e7308 */ /* 0x000fea0000000800 */
[C---:B------:R-:W-:Y:S01]  /*7cf0*/  HMMA.16816.F32.BF16 R40, R4.reuse, R10, R40 ;  /* 0x0000000a0428723c */ /* 0x040fe20000041828 */
[----:B------:R-:W2:Y:S05]  /*7d00*/  LDSM.16.MT88.4 R8, [R86+0x7800] ;  /* 0x007800005608783b */ /* 0x000eaa0000004200 */
[C---:B---3--:R-:W-:Y:S06]  /*7d10*/  HMMA.16816.F32.BF16 R44, R4.reuse, R16, R44 ;  /* 0x00000010042c723c */ /* 0x048fec000004182c */
[C---:B------:R-:W-:Y:S01]  /*7d20*/  HMMA.16816.F32.BF16 R48, R4.reuse, R18, R48 ;  /* 0x000000120430723c */ /* 0x040fe20000041830 */
[----:B------:R-:W3:Y:S05]  /*7d30*/  LDSM.16.MT88.4 R16, [R117+0x8800] ;  /* 0x008800007510783b */ /* 0x000eea0000004200 */
[C---:B-1----:R-:W-:Y:S06]  /*7d40*/  HMMA.16816.F32.BF16 R52, R4.reuse, R12, R52 ;  /* 0x0000000c0434723c */ /* 0x042fec0000041834 */
[C---:B------:R-:W-:Y:S01]  /*7d50*/  HMMA.16816.F32.BF16 R56, R4.reuse, R14, R56 ;  /* 0x0000000e0438723c */ /* 0x040fe20000041838 */
[----:B------:R-:W1:Y:S05]  /*7d60*/  LDSM.16.MT88.4 R12, [R86+0x8800] ;  /* 0x00880000560c783b */ /* 0x000e6a0000004200 */
[C---:B--2---:R-:W-:Y:S06]  /*7d70*/  HMMA.16816.F32.BF16 R64, R4.reuse, R10, R64 ;  /* 0x0000000a0440723c */ /* 0x044fec0000041840 */
[----:B------:R-:W-:Y:S01]  /*7d80*/  HMMA.16816.F32.BF16 R60, R4, R8, R60 ;  /* 0x00000008043c723c */ /* 0x000fe2000004183c */
[----:B------:R-:W-:-:S02]  /*7d90*/  LOP3.LUT R10, R30, 0xffff, RZ, 0xc0, !PT ;  /* 0x0000ffff1e0a7812 */ /* 0x000fc400078ec0ff */
[----:B------:R-:W-:Y:S02]  /*7da0*/  SHF.R.U32.HI R11, RZ, 0x10, R26 ;  /* 0x00000010ff0b7819 */ /* 0x000fe4000001161a */
[----:B------:R-:W-:Y:S01]  /*7db0*/  SHF.R.U32.HI R10, RZ, 0x8, R10 ;  /* 0x00000008ff0a7819 */ /* 0x000fe2000001160a */
[C---:B---3--:R-:W-:Y:S01]  /*7dc0*/  HMMA.16816.F32.BF16 R68, R4.reuse, R16, R68 ;  /* 0x000000100444723c */ /* 0x048fe20000041844 */
[----:B------:R-:W-:Y:S02]  /*7dd0*/  SHF.R.U32.HI R9, RZ, 0x10, R30 ;  /* 0x00000010ff097819 */ /* 0x000fe4000001161e */
[----:B------:R-:W-:Y:S02]  /*7de0*/  PRMT R105, R105, 0x5410, R10 ;  /* 0x0000541069697816 */ /* 0x000fe4000000000a */
[----:B------:R-:W-:Y:S01]  /*7df0*/  LOP3.LUT R10, R26, 0xffff, RZ, 0xc0, !PT ;  /* 0x0000ffff1a0a7812 */ /* 0x000fe200078ec0ff */
[----:B------:R-:W-:Y:S01]  /*7e00*/  HMMA.16816.F32.BF16 R72, R4, R18, R72 ;  /* 0x000000120448723c */ /* 0x000fe20000041848 */
[----:B------:R-:W-:-:S02]  /*7e10*/  SHF.R.U32.HI R8, RZ, 0x18, R30 ;  /* 0x00000018ff087819 */ /* 0x000fc4000001161e */
[----:B------:R-:W-:Y:S01]  /*7e20*/  LOP3.LUT R17, R26, 0xff, RZ, 0xc0, !PT ;  /* 0x000000ff1a117812 */ /* 0x000fe200078ec0ff */
[----:B------:R-:W2:Y:S01]  /*7e30*/  LDSM.16.MT88.4 R28, [R117+0x6c00] ;  /* 0x006c0000751c783b */ /* 0x000ea20000004200 */
[----:B------:R-:W-:Y:S02]  /*7e40*/  LOP3.LUT R25, R9, 0xff, RZ, 0xc0, !PT ;  /* 0x000000ff09197812 */ /* 0x000fe400078ec0ff */
[----:B------:R-:W-:Y:S02]  /*7e50*/  SHF.R.U32.HI R10, RZ, 0x8, R10 ;  /* 0x00000008ff0a7819 */ /* 0x000fe4000001160a */
[----:B------:R-:W-:Y:S02]  /*7e60*/  SHF.R.U32.HI R26, RZ, 0x18, R26 ;  /* 0x00000018ff1a7819 */ /* 0x000fe4000001161a */
[----:B------:R-:W-:Y:S01]  /*7e70*/  LOP3.LUT R9, R11, 0xff, RZ, 0xc0, !PT ;  /* 0x000000ff0b097812 */ /* 0x000fe200078ec0ff */
[----:B-1----:R-:W-:Y:S01]  /*7e80*/  HMMA.16816.F32.BF16 R76, R4, R12, R76 ;  /* 0x0000000c044c723c */ /* 0x002fe2000004184c */
[----:B------:R-:W-:-:S02]  /*7e90*/  PRMT R11, R25, 0x5410, R8 ;  /* 0x00005410190b7816 */ /* 0x000fc40000000008 */
[----:B------:R-:W-:Y:S02]  /*7ea0*/  PRMT R17, R17, 0x5410, R10 ;  /* 0x0000541011117816 */ /* 0x000fe4000000000a */
[----:B------:R-:W-:Y:S01]  /*7eb0*/  PRMT R9, R9, 0x5410, R26 ;  /* 0x0000541009097816 */ /* 0x000fe2000000001a */
[----:B------:R-:W-:Y:S01]  /*7ec0*/  HMMA.16816.F32.BF16 R80, R4, R14, R80 ;  /* 0x0000000e0450723c */ /* 0x000fe20000041850 */
[--C-:B------:R-:W-:Y:S01]  /*7ed0*/  HSET2.LE.AND R105, R105, R2.reuse, PT ;  /* 0x0000000269697233 */ /* 0x100fe20003803000 */
[----:B------:R-:W-:Y:S01]  /*7ee0*/  LDSM.16.MT88.4 R12, [R117+0x8c00] ;  /* 0x008c0000750c783b */ /* 0x000fe20000004200 */
[--C-:B------:R-:W-:Y:S02]  /*7ef0*/  HSET2.LE.AND R98, R11, R2.reuse, PT ;  /* 0x000000020b627233 */ /* 0x100fe40003803000 */
[--C-:B------:R-:W-:Y:S02]  /*7f00*/  HSET2.LE.AND R106, R17, R2.reuse, PT ;  /* 0x00000002116a7233 */ /* 0x100fe40003803000 */
[----:B------:R-:W-:Y:S01]  /*7f10*/  HSET2.LE.AND R2, R9, R2, PT ;  /* 0x0000000209027233 */ /* 0x000fe20003803000 */
[----:B------:R-:W-:Y:S01]  /*7f20*/  FADD.FTZ R9, R92, R99 ;  /* 0x000000635c097221 */ /* 0x000fe20000010000 */
[----:B------:R-:W-:Y:S01]  /*7f30*/  FFMA.FTZ R92, R20, UR17, -R0 ;  /* 0x00000011145c7c23 */ /* 0x000fe20008010800 */
[----:B------:R1:W3:Y:S01]  /*7f40*/  MUFU.EX2 R99, R22 ;  /* 0x0000001600637308 */ /* 0x0002e20000000800 */
[----:B------:R-:W-:Y:S01]  /*7f50*/  FADD.FTZ R0, R24, R93 ;  /* 0x0000005d18007221 */ /* 0x000fe20000010000 */
[----:B------:R-:W-:Y:S01]  /*7f60*/  FADD.FTZ R96, R96, R9 ;  /* 0x0000000960607221 */ /* 0x000fe20000010000 */
[----:B------:R-:W4:Y:S01]  /*7f70*/  LDSM.16.MT88.4 R24, [R86+0x6c00] ;  /* 0x006c00005618783b */ /* 0x000f220000004200 */
[----:B------:R-:W-:Y:S01]  /*7f80*/  F2FP.BF16.F32.PACK_AB R5, R95, R88 ;  /* 0x000000585f05723e */ /* 0x000fe200000010ff */
[----:B------:R-:W-:Y:S01]  /*7f90*/  FADD.FTZ R0, R97, R0 ;  /* 0x0000000061007221 */ /* 0x000fe20000010000 */
[----:B------:R-:W-:Y:S01]  /*7fa0*/  FADD.FTZ R89, R89, R96 ;  /* 0x0000006059597221 */ /* 0x000fe20000010000 */
[----:B------:R-:W-:Y:S01]  /*7fb0*/  LDSM.16.MT88.4 R16, [R86+0x7c00] ;  /* 0x007c00005610783b */ /* 0x000fe20000004200 */
[----:B------:R-:W5:Y:S01]  /*7fc0*/  MUFU.EX2 R92, R92 ;  /* 0x0000005c005c7308 */ /* 0x000f620000000800 */
[----:B------:R-:W-:Y:S01]  /*7fd0*/  FADD.FTZ R35, R35, R0 ;  /* 0x0000000023237221 */ /* 0x000fe20000010000 */
[----:B------:R-:W-:Y:S01]  /*7fe0*/  FADD.FTZ R90, R90, R89 ;  /* 0x000000595a5a7221 */ /* 0x000fe20000010000 */
[----:B------:R-:W-:Y:S01]  /*7ff0*/  LDSM.16.MT88.4 R8, [R86+0x8c00] ;  /* 0x008c00005608783b */ /* 0x000fe20000004200 */
[----:B------:R-:W-:Y:S01]  /*8000*/  LOP3.LUT R4, R106, R5, RZ, 0xc0, !PT ;  /* 0x000000056a047212 */ /* 0x000fe200078ec0ff */
[----:B------:R-:W-:Y:S01]  /*8010*/  FADD.FTZ R35, R34, R35 ;  /* 0x0000002322237221 */ /* 0x000fe20000010000 */
[----:B------:R-:W-:Y:S01]  /*8020*/  FADD.FTZ R33, R33, R90 ;  /* 0x0000005a21217221 */ /* 0x000fe20000010000 */
[----:B------:R-:W-:Y:S01]  /*8030*/  F2FP.BF16.F32.PACK_AB R6, R144, R91 ;  /* 0x0000005b9006723e */ /* 0x000fe200000010ff */
[----:B------:R-:W-:Y:S01]  /*8040*/  IMAD.MOV.U32 R0, RZ, RZ, R3 ;  /* 0x000000ffff007224 */ /* 0x000fe200078e0003 */
[----:B-1----:R-:W1:Y:S01]  /*8050*/  LDSM.16.MT88.4 R20, [R117+0x7c00] ;  /* 0x007c00007514783b */ /* 0x002e620000004200 */
[----:B---3--:R-:W-:Y:S01]  /*8060*/  F2FP.BF16.F32.PACK_AB R5, R99, R94 ;  /* 0x0000005e6305723e */ /* 0x008fe200000010ff */
[----:B------:R-:W-:Y:S01]  /*8070*/  FADD.FTZ R88, R88, R33 ;  /* 0x0000002158587221 */ /* 0x000fe20000010000 */
[----:B------:R-:W-:Y:S01]  /*8080*/  FADD.FTZ R94, R94, R35 ;  /* 0x000000235e5e7221 */ /* 0x000fe20000010000 */
[----:B------:R-:W-:Y:S01]  /*8090*/  LOP3.LUT R6, R105, R6, RZ, 0xc0, !PT ;  /* 0x0000000669067212 */ /* 0x000fe200078ec0ff */
[----:B------:R-:W-:Y:S01]  /*80a0*/  @P0 IMAD.MOV.U32 R0, RZ, RZ, R3 ;  /* 0x000000ffff000224 */ /* 0x000fe200078e0003 */
[----:B------:R-:W-:Y:S01]  /*80b0*/  LOP3.LUT R5, R2, R5, RZ, 0xc0, !PT ;  /* 0x0000000502057212 */ /* 0x000fe200078ec0ff */
[----:B------:R-:W-:Y:S01]  /*80c0*/  FADD.FTZ R88, R95, R88 ;  /* 0x000000585f587221 */ /* 0x000fe20000010000 */
[----:B-----5:R-:W-:Y:S01]  /*80d0*/  F2FP.BF16.F32.PACK_AB R7, R135, R92 ;  /* 0x0000005c8707723e */ /* 0x020fe200000010ff */
[----:B------:R-:W-:Y:S01]  /*80e0*/  FADD.FTZ R99, R99, R94 ;  /* 0x0000005e63637221 */ /* 0x000fe20000010000 */
[----:B------:R-:W-:-:S02]  /*80f0*/  IMAD.MOV.U32 R2, RZ, RZ, R32 ;  /* 0x000000ffff027224 */ /* 0x000fc400078e0020 */
[----:B------:R-:W-:Y:S01]  /*8100*/  FADD.FTZ R91, R91, R88 ;  /* 0x000000585b5b7221 */ /* 0x000fe20000010000 */
[----:B------:R-:W-:Y:S01]  /*8110*/  LOP3.LUT R7, R98, R7, RZ, 0xc0, !PT ;  /* 0x0000000762077212 */ /* 0x000fe200078ec0ff */
[----:B------:R-:W-:Y:S01]  /*8120*/  FADD.FTZ R92, R92, R99 ;  /* 0x000000635c5c7221 */ /* 0x000fe20000010000 */
[----:B------:R-:W-:Y:S02]  /*8130*/  @P0 IMAD.MOV.U32 R2, RZ, RZ, R32 ;  /* 0x000000ffff020224 */ /* 0x000fe400078e0020 */
[----:B------:R-:W-:Y:S01]  /*8140*/  FADD.FTZ R144, R144, R91 ;  /* 0x0000005b90907221 */ /* 0x000fe20000010000 */
[----:B------:R-:W-:Y:S02]  /*8150*/  FADD.FTZ R135, R135, R92 ;  /* 0x0000005c87877221 */ /* 0x000fe40000010000 */
[C---:B--2---:R-:W-:Y:S06]  /*8160*/  HMMA.16816.F32.BF16 R36, R4.reuse, R28, R36 ;  /* 0x0000001c0424723c */ /* 0x044fec0000041824 */
[C---:B------:R-:W-:Y:S06]  /*8170*/  HMMA.16816.F32.BF16 R40, R4.reuse, R30, R40 ;  /* 0x0000001e0428723c */ /* 0x040fec0000041828 */
[C---:B----4-:R-:W-:Y:S06]  /*8180*/  HMMA.16816.F32.BF16 R44, R4.reuse, R24, R44 ;  /* 0x00000018042c723c */ /* 0x050fec000004182c */
[C---:B------:R-:W-:Y:S06]  /*8190*/  HMMA.16816.F32.BF16 R48, R4.reuse, R26, R48 ;  /* 0x0000001a0430723c */ /* 0x040fec0000041830 */
        /* <DEDUP_REMOVED lines=10> */
.L_x_947:
[----:B------:R-:W-:-:S12]  /*8240*/  UIADD3 UR19, UR18, -0x1, URZ ;  /* 0xffffffff12137890 */ /* 0x000fd8000fffe03f */
.L_x_951:
        /* <DEDUP_REMOVED lines=17> */
.L_x_955:
        /* <DEDUP_REMOVED lines=16> */
[----:B------:R-:W-:Y:S01]  /*8460*/  IMAD.U32 R87, RZ, RZ, UR9 ;  /* 0x00000009ff577e24 */ /* 0x000fe2000f8e00ff */
[----:B------:R-:W5:Y:S04]  /*8470*/  @!P4 LDC.64 R92, c[0x0][0x218] ;  /* 0x00008600ff5ccb82 */ /* 0x000f680000000a00 */
[----:B------:R-:W-:Y:S02]  /*8480*/  LEA.HI.X R2, R2, R127, R87, 0x6, P0 ;  /* 0x0000007f02027211 */ /* 0x000fe400000f3457 */
[C---:B-1----:R-:W-:Y:S04]  /*8490*/  @!P3 LEA R96, P0, R0.reuse, R88, 0x1 ;  /* 0x000000580060b211 */ /* 0x042fe800078008ff */
[C-C-:B------:R-:W-:Y:S02]  /*84a0*/  @!P3 LEA.HI.X R97, R0.reuse, R89, R2.reuse, 0x1, P0 ;  /* 0x000000590061b211 */ /* 0x140fe400000f0c02 */
[----:B------:R-:W1:Y:S01]  /*84b0*/  @!P2 LDC.64 R88, c[0x0][0x218] ;  /* 0x00008600ff58ab82 */ /* 0x000e620000000a00 */
[C---:B------:R-:W-:Y:S02]  /*84c0*/  IADD3 R84, P0, R0.reuse, UR31, RZ ;  /* 0x0000001f00547c10 */ /* 0x040fe4000ff1e0ff */
[C---:B----4-:R-:W-:Y:S04]  /*84d0*/  @!P4 LEA R90, P1, R0.reuse, R90, 0x1 ;  /* 0x0000005a005ac211 */ /* 0x050fe800078208ff */
[C-C-:B------:R-:W-:Y:S02]  /*84e0*/  @!P4 LEA.HI.X R91, R0.reuse, R91, R2.reuse, 0x1, P1 ;  /* 0x0000005b005bc211 */ /* 0x140fe400008f0c02 */
[----:B--2---:R-:W-:Y:S02]  /*84f0*/  @!P2 LEA R94, P1, R0, R94, 0x1 ;  /* 0x0000005e005ea211 */ /* 0x004fe400078208ff */
[----:B-----5:R-:W-:Y:S01]  /*8500*/  @!P4 LEA R92, P6, R84, R92, 0x1 ;  /* 0x0000005c545cc211 */ /* 0x020fe200078c08ff */
[----:B------:R-:W-:Y:S01]  /*8510*/  @!PT LDS RZ, [RZ] ;  /* 0x00000000fffff984 */ /* 0x000fe20000000800 */
[----:B------:R-:W-:Y:S01]  /*8520*/  @!PT LDS RZ, [RZ] ;  /* 0x00000000fffff984 */ /* 0x000fe20000000800 */
[----:B------:R-:W-:Y:S01]  /*8530*/  @!PT LDS RZ, [RZ] ;  /* 0x00000000fffff984 */ /* 0x000fe20000000800 */
[----:B------:R2:W-:Y:S01]  /*8540*/  @!P4 LDGSTS.E.BYPASS.LTC128B.128 [R121+0x3000], desc[UR20][R90.64] ;  /* 0x030000005a79cfae */ /* 0x0005e2000b901d54 */
[----:B------:R-:W-:Y:S02]  /*8550*/  @!P2 LEA.HI.X R95, R0, R95, R2, 0x1, P1 ;  /* 0x0000005f005fa211 */ /* 0x000fe400008f0c02 */
[----:B------:R-:W-:Y:S01]  /*8560*/  IADD3.X R2, R2, UR30, RZ, P0, !PT ;  /* 0x0000001e02027c10 */ /* 0x000fe200087fe4ff */
        /* <DEDUP_REMOVED lines=33> */
.L_x_953:
        /* <DEDUP_REMOVED lines=147> */
.L_x_954:
[----:B------:R-:W-:Y:S01]  /*90b0*/  IADD3 R108, R132, -0x4ab325aa, RZ ;  /* 0xb54cda56846c7810 */ /* 0x000fe20007ffe0ff */
[----:B------:R-:W-:Y:S01]  /*90c0*/  IMAD.U32 R0, RZ, RZ, UR19 ;  /* 0x00000013ff007e24 */ /* 0x000fe2000f8e00ff */
[----:B------:R-:W-:Y:S02]  /*90d0*/  USHF.L.U32 UR9, UR19, 0x1, URZ ;  /* 0x0000000113097899 */ /* 0x000fe4000800063f */
[----:B------:R-:W-:Y:S01]  /*90e0*/  UIADD3 UR19, UR19, -0x1, URZ ;  /* 0xffffffff13137890 */ /* 0x000fe2000fffe03f */
[----:B------:R-:W-:Y:S04]  /*90f0*/  IMAD R0, R0, 0x40, R129 ;  /* 0x0000004000007824 */ /* 0x000fe800078e0281 */
[C---:B------:R-:W-:Y:S01]  /*9100*/  VIADD R84, R0.reuse, 0x1 ;  /* 0x0000000100547836 */ /* 0x040fe20000000000 */
[----:B------:R-:W-:Y:S01]  /*9110*/  I2FP.F32.S32 R87, R0 ;  /* 0x0000000000577245 */ /* 0x000fe20000201400 */
[C---:B---3--:R-:W-:Y:S02]  /*9120*/  VIADD R89, R0.reuse, 0x8 ;  /* 0x0000000800597836 */ /* 0x048fe40000000000 */
[C---:B------:R-:W-:Y:S01]  /*9130*/  VIADD R88, R0.reuse, 0x21 ;  /* 0x0000002100587836 */ /* 0x040fe20000000000 */
[----:B------:R-:W-:Y:S01]  /*9140*/  I2FP.F32.S32 R84, R84 ;  /* 0x0000005400547245 */ /* 0x000fe20000201400 */
[C---:B------:R-:W-:Y:S01]  /*9150*/  VIADD R2, R0.reuse, 0x9 ;  /* 0x0000000900027836 */ /* 0x040fe20000000000 */
[----:B------:R-:W-:Y:S01]  /*9160*/  I2FP.F32.S32 R89, R89 ;  /* 0x0000005900597245 */ /* 0x000fe20000201400 */
[C---:B------:R-:W-:Y:S01]  /*9170*/  FFMA.FTZ R4, R87.reuse, UR5, R4 ;  /* 0x0000000557047c23 */ /* 0x040fe20008010004 */
[----:B------:R-:W-:Y:S01]  /*9180*/  FFMA.FTZ R6, R87, UR5, R6 ;  /* 0x0000000557067c23 */ /* 0x000fe20008010006 */
[----:B------:R-:W-:Y:S01]  /*9190*/  VIADD R87, R0, 0x10 ;  /* 0x0000001000577836 */ /* 0x000fe20000000000 */
[----:B------:R-:W-:Y:S01]  /*91a0*/  I2FP.F32.S32 R2, R2 ;  /* 0x0000000200027245 */ /* 0x000fe20000201400 */
[C---:B------:R-:W-:Y:S01]  /*91b0*/  FFMA.FTZ R7, R84.reuse, UR5, R7 ;  /* 0x0000000554077c23 */ /* 0x040fe20008010007 */
[----:B------:R-:W-:Y:S01]  /*91c0*/  FFMA.FTZ R5, R84, UR5, R5 ;  /* 0x0000000554057c23 */ /* 0x000fe20008010005 */
[C---:B------:R-:W-:Y:S01]  /*91d0*/  IADD3 R84, R0.reuse, 0x11, RZ ;  /* 0x0000001100547810 */ /* 0x040fe20007ffe0ff */
[C---:B------:R-:W-:Y:S01]  /*91e0*/  FFMA.FTZ R10, R89.reuse, UR5, R10 ;  /* 0x00000005590a7c23 */ /* 0x040fe2000801000a */
[----:B------:R-:W-:Y:S01]  /*91f0*/  I2FP.F32.S32 R87, R87 ;  /* 0x0000005700577245 */ /* 0x000fe20000201400 */
[----:B------:R-:W-:Y:S01]  /*9200*/  FFMA.FTZ R8, R89, UR5, R8 ;  /* 0x0000000559087c23 */ /* 0x000fe20008010008 */
[----:B------:R-:W-:Y:S01]  /*9210*/  I2FP.F32.S32 R84, R84 ;  /* 0x0000005400547245 */ /* 0x000fe20000201400 */
[----:B------:R-:W-:Y:S02]  /*9220*/  VIADD R89, R0, 0x18 ;  /* 0x0000001800597836 */ /* 0x000fe40000000000 */
[C---:B------:R-:W-:Y:S01]  /*9230*/  FFMA.FTZ R9, R2.reuse, UR5, R9 ;  /* 0x0000000502097c23 */ /* 0x040fe20008010009 */
[----:B------:R-:W-:Y:S01]  /*9240*/  FFMA.FTZ R11, R2, UR5, R11 ;  /* 0x00000005020b7c23 */ /* 0x000fe2000801000b */
[C---:B------:R-:W-:Y:S02]  /*9250*/  VIADD R2, R0.reuse, 0x19 ;  /* 0x0000001900027836 */ /* 0x040fe40000000000 */
[C---:B------:R-:W-:Y:S01]  /*9260*/  FFMA.FTZ R14, R87.reuse, UR5, R14 ;  /* 0x00000005570e7c23 */ /* 0x040fe2000801000e */
[----:B------:R-:W-:Y:S01]  /*9270*/  I2FP.F32.S32 R89, R89 ;  /* 0x0000005900597245 */ /* 0x000fe20000201400 */
[----:B------:R-:W-:Y:S01]  /*9280*/  FFMA.FTZ R12, R87, UR5, R12 ;  /* 0x00000005570c7c23 */ /* 0x000fe2000801000c */
[----:B------:R-:W-:Y:S01]  /*9290*/  VIADD R87, R0, 0x20 ;  /* 0x0000002000577836 */ /* 0x000fe20000000000 */
[----:B------:R-:W-:Y:S01]  /*92a0*/  I2FP.F32.S32 R2, R2 ;  /* 0x0000000200027245 */ /* 0x000fe20000201400 */
[C---:B------:R-:W-:Y:S01]  /*92b0*/  FFMA.FTZ R15, R84.reuse, UR5, R15 ;  /* 0x00000005540f7c23 */ /* 0x040fe2000801000f */
[----:B------:R-:W-:Y:S01]  /*92c0*/  FFMA.FTZ R13, R84, UR5, R13 ;  /* 0x00000005540d7c23 */ /* 0x000fe2000801000d */
[----:B------:R-:W-:Y:S01]  /*92d0*/  FMNMX.FTZ R84, R6, R85, !PT ;  /* 0x0000005506547209 */ /* 0x000fe20007810000 */
[C---:B------:R-:W-:Y:S01]  /*92e0*/  FFMA.FTZ R18, R89.reuse, UR5, R18 ;  /* 0x0000000559127c23 */ /* 0x040fe20008010012 */
[----:B------:R-:W-:Y:S01]  /*92f0*/  I2FP.F32.S32 R87, R87 ;  /* 0x0000005700577245 */ /* 0x000fe20000201400 */
[----:B------:R-:W-:Y:S01]  /*9300*/  FFMA.FTZ R16, R89, UR5, R16 ;  /* 0x0000000559107c23 */ /* 0x000fe20008010010 */
[----:B------:R-:W-:Y:S01]  /*9310*/  FMNMX.FTZ R89, R7, R84, !PT ;  /* 0x0000005407597209 */ /* 0x000fe20007810000 */
[----:B------:R-:W-:Y:S01]  /*9320*/  FFMA.FTZ R19, R2, UR5, R19 ;  /* 0x0000000502137c23 */ /* 0x000fe20008010013 */
[----:B------:R-:W-:Y:S01]  /*9330*/  FMNMX.FTZ R84, R4, R3, !PT ;  /* 0x0000000304547209 */ /* 0x000fe20007810000 */
[----:B------:R-:W-:Y:S01]  /*9340*/  FFMA.FTZ R17, R2, UR5, R17 ;  /* 0x0000000502117c23 */ /* 0x000fe20008010011 */
[----:B------:R-:W-:Y:S01]  /*9350*/  I2FP.F32.S32 R2, R88 ;  /* 0x0000005800027245 */ /* 0x000fe20000201400 */
[C---:B------:R-:W-:Y:S01]  /*9360*/  FFMA.FTZ R22, R87.reuse, UR5, R22 ;  /* 0x0000000557167c23 */ /* 0x040fe20008010016 */
[----:B------:R-:W-:Y:S01]  /*9370*/  FMNMX.FTZ R88, R10, R89, !PT ;  /* 0x000000590a587209 */ /* 0x000fe20007810000 */
[----:B------:R-:W-:Y:S01]  /*9380*/  FFMA.FTZ R20, R87, UR5, R20 ;  /* 0x0000000557147c23 */ /* 0x000fe20008010014 */
[----:B------:R-:W-:Y:S01]  /*9390*/  FMNMX.FTZ R87, R5, R84, !PT ;  /* 0x0000005405577209 */ /* 0x000fe20007810000 */
[C---:B------:R-:W-:Y:S01]  /*93a0*/  FFMA.FTZ R23, R2.reuse, UR5, R23 ;  /* 0x0000000502177c23 */ /* 0x040fe20008010017 */
[----:B------:R-:W-:Y:S01]  /*93b0*/  FMNMX.FTZ R91, R11, R88, !PT ;  /* 0x000000580b5b7209 */ /* 0x000fe20007810000 */
[----:B------:R-:W-:Y:S01]  /*93c0*/  FFMA.FTZ R21, R2, UR5, R21 ;  /* 0x0000000502157c23 */ /* 0x000fe20008010015 */
[----:B------:R-:W-:Y:S01]  /*93d0*/  FMNMX.FTZ R88, R8, R87, !PT ;  /* 0x0000005708587209 */ /* 0x000fe20007810000 */
[----:B------:R-:W-:Y:S01]  /*93e0*/  VIADD R2, R0, 0x29 ;  /* 0x0000002900027836 */ /* 0x000fe20000000000 */
[----:B------:R-:W-:Y:S01]  /*93f0*/  FMNMX.FTZ R84, R14, R91, !PT ;  /* 0x0000005b0e547209 */ /* 0x000fe20007810000 */
[C---:B------:R-:W-:Y:S01]  /*9400*/  VIADD R87, R0.reuse, 0x30 ;  /* 0x0000003000577836 */ /* 0x040fe20000000000 */
[----:B------:R-:W-:Y:S02]  /*9410*/  FMNMX.FTZ R93, R9, R88, !PT ;  /* 0x00000058095d7209 */ /* 0x000fe40007810000 */
[----:B------:R-:W-:Y:S02]  /*9420*/  IADD3 R89, R0, 0x28, RZ ;  /* 0x0000002800597810 */ /* 0x000fe40007ffe0ff */
[----:B------:R-:W-:Y:S02]  /*9430*/  FMNMX.FTZ R91, R15, R84, !PT ;  /* 0x000000540f5b7209 */ /* 0x000fe40007810000 */
[----:B------:R-:W-:Y:S02]  /*9440*/  FMNMX.FTZ R88, R12, R93, !PT ;  /* 0x0000005d0c587209 */ /* 0x000fe40007810000 */
[----:B------:R-:W-:Y:S02]  /*9450*/  I2FP.F32.S32 R89, R89 ;  /* 0x0000005900597245 */ /* 0x000fe40000201400 */
[----:B------:R-:W-:Y:S02]  /*9460*/  I2FP.F32.S32 R2, R2 ;  /* 0x0000000200027245 */ /* 0x000fe40000201400 */
[----:B------:R-:W-:Y:S01]  /*9470*/  FMNMX.FTZ R84, R18, R91, !PT ;  /* 0x0000005b12547209 */ /* 0x000fe20007810000 */
[----:B------:R-:W-:Y:S01]  /*9480*/  FFMA.FTZ R26, R89, UR5, R26 ;  /* 0x00000005591a7c23 */ /* 0x000fe2000801001a */
[----:B------:R-:W-:Y:S01]  /*9490*/  FMNMX.FTZ R91, R13, R88, !PT ;  /* 0x000000580d5b7209 */ /* 0x000fe20007810000 */
[----:B------:R-:W-:Y:S01]  /*94a0*/  FFMA.FTZ R24, R89, UR5, R24 ;  /* 0x0000000559187c23 */ /* 0x000fe20008010018 */
[----:B------:R-:W-:Y:S01]  /*94b0*/  FMNMX.FTZ R89, R19, R84, !PT ;  /* 0x0000005413597209 */ /* 0x000fe20007810000 */
[C---:B------:R-:W-:Y:S01]  /*94c0*/  FFMA.FTZ R27, R2.reuse, UR5, R27 ;  /* 0x00000005021b7c23 */ /* 0x040fe2000801001b */
[----:B------:R-:W-:Y:S01]  /*94d0*/  I2FP.F32.S32 R87, R87 ;  /* 0x0000005700577245 */ /* 0x000fe20000201400 */
[----:B------:R-:W-:Y:S01]  /*94e0*/  FFMA.FTZ R25, R2, UR5, R25 ;  /* 0x0000000502197c23 */ /* 0x000fe20008010019 */
[----:B------:R-:W-:Y:S02]  /*94f0*/  FMNMX.FTZ R2, R16, R91, !PT ;  /* 0x0000005b10027209 */ /* 0x000fe40007810000 */
[----:B------:R-:W-:Y:S01]  /*9500*/  FMNMX.FTZ R84, R22, R89, !PT ;  /* 0x0000005916547209 */ /* 0x000fe20007810000 */
[----:B------:R-:W-:Y:S01]  /*9510*/  FFMA.FTZ R30, R87, UR5, R30 ;  /* 0x00000005571e7c23 */ /* 0x000fe2000801001e */
[----:B------:R-:W-:Y:S01]  /*9520*/  FMNMX.FTZ R91, R17, R2, !PT ;  /* 0x00000002115b7209 */ /* 0x000fe20007810000 */
[----:B------:R-:W-:Y:S01]  /*9530*/  FFMA.FTZ R28, R87, UR5, R28 ;  /* 0x00000005571c7c23 */ /* 0x000fe2000801001c */
[----:B------:R-:W-:Y:S01]  /*9540*/  FMNMX.FTZ R87, R23, R84, !PT ;  /* 0x0000005417577209 */ /* 0x000fe20007810000 */
[----:B------:R-:W-:Y:S01]  /*9550*/  VIADD R2, R0, 0x31 ;  /* 0x0000003100027836 */ /* 0x000fe20000000000 */
[----:B------:R-:W-:Y:S01]  /*9560*/  FMNMX.FTZ R88, R20, R91, !PT ;  /* 0x0000005b14587209 */ /* 0x000fe20007810000 */
[----:B------:R-:W-:Y:S01]  /*9570*/  VIADD R89, R0, 0x38 ;  /* 0x0000003800597836 */ /* 0x000fe20000000000 */
[----:B------:R-:W-:Y:S02]  /*9580*/  FMNMX.FTZ R84, R26, R87, !PT ;  /* 0x000000571a547209 */ /* 0x000fe40007810000 */
[----:B------:R-:W-:Y:S02]  /*9590*/  FMNMX.FTZ R91, R21, R88, !PT ;  /* 0x00000058155b7209 */ /* 0x000fe40007810000 */
[----:B------:R-:W-:Y:S02]  /*95a0*/  I2FP.F32.S32 R2, R2 ;  /* 0x0000000200027245 */ /* 0x000fe40000201400 */
[----:B------:R-:W-:Y:S02]  /*95b0*/  FMNMX.FTZ R87, R27, R84, !PT ;  /* 0x000000541b577209 */ /* 0x000fe40007810000 */
[----:B------:R-:W-:Y:S01]  /*95c0*/  FMNMX.FTZ R88, R24, R91, !PT ;  /* 0x0000005b18587209 */ /* 0x000fe20007810000 */
[----:B------:R-:W-:Y:S01]  /*95d0*/  FFMA.FTZ R31, R2, UR5, R31 ;  /* 0x00000005021f7c23 */ /* 0x000fe2000801001f */
[----:B------:R-:W-:Y:S01]  /*95e0*/  IADD3 R0, R0, 0x39, RZ ;  /* 0x0000003900007810 */ /* 0x000fe20007ffe0ff */
[----:B------:R-:W-:Y:S01]  /*95f0*/  FFMA.FTZ R29, R2, UR5, R29 ;  /* 0x00000005021d7c23 */ /* 0x000fe2000801001d */
[----:B------:R-:W-:Y:S02]  /*9600*/  I2FP.F32.S32 R89, R89 ;  /* 0x0000005900597245 */ /* 0x000fe40000201400 */
[----:B------:R-:W-:Y:S02]  /*9610*/  FMNMX.FTZ R84, R30, R87, !PT ;  /* 0x000000571e547209 */ /* 0x000fe40007810000 */
        /* <DEDUP_REMOVED lines=9> */
[----:B------:R-:W-:Y:S02]  /*96b0*/  FMNMX.FTZ R91, R29, R84, !PT ;  /* 0x000000541d5b7209 */ /* 0x000fe40007810000 */
[----:B------:R-:W-:Y:S02]  /*96c0*/  FMNMX.FTZ R89, R35, R2, !PT ;  /* 0x0000000223597209 */ /* 0x000fe40007810000 */
[----:B------:R-:W-:Y:S01]  /*96d0*/  FMNMX.FTZ R2, R32, R91, !PT ;  /* 0x0000005b20027209 */ /* 0x000fe20007810000 */
[----:B------:R-:W-:Y:S01]  /*96e0*/  VIADD R91, R133, 0xbb67ae85 ;  /* 0xbb67ae85855b7836 */ /* 0x000fe20000000000 */
[----:B------:R-:W-:Y:S01]  /*96f0*/  LOP3.LUT R84, R141, UR9, R133, 0x96, !PT ;  /* 0x000000098d547c12 */ /* 0x000fe2000f8e9685 */
[----:B------:R-:W-:Y:S01]  /*9700*/  UIADD3 UR9, UR9, 0x1, URZ ;  /* 0x0000000109097890 */ /* 0x000fe2000fffe03f */
[----:B------:R-:W-:Y:S01]  /*9710*/  FMNMX.FTZ R95, R33, R2, !PT ;  /* 0x00000002215f7209 */ /* 0x000fe20007810000 */
[----:B------:R-:W-:Y:S01]  /*9720*/  SHFL.BFLY PT, R0, R89, 0x2, 0x1f ;  /* 0x0c401f0059007f89 */ /* 0x000fe200000e0000 */
[----:B------:R-:W-:Y:S01]  /*9730*/  LOP3.LUT R94, R137, R140, R91, 0x96, !PT ;  /* 0x0000008c895e7212 */ /* 0x000fe200078e965b */
[----:B------:R-:W-:Y:S06]  /*9740*/  VIADD R91, R132, 0x9e3779b9 ;  /* 0x9e3779b9845b7836 */ /* 0x000fec0000000000 */
[----:B------:R-:W1:Y:S01]  /*9750*/  SHFL.BFLY PT, R2, R95, 0x2, 0x1f ;  /* 0x0c401f005f027f89 */ /* 0x000e6200000e0000 */
[----:B------:R-:W-:Y:S01]  /*9760*/  IMAD.WIDE.U32 R96, R84, -0x326172a9, RZ ;  /* 0xcd9e8d5754607825 */ /* 0x000fe200078e00ff */
[----:B------:R-:W-:Y:S04]  /*9770*/  LOP3.LUT R90, R141, UR9, R133, 0x96, !PT ;  /* 0x000000098d5a7c12 */ /* 0x000fe8000f8e9685 */
[-CC-:B------:R-:W-:Y:S01]  /*9780*/  LOP3.LUT R88, R97, R138.reuse, R91.reuse, 0x96, !PT ;  /* 0x0000008a61587212 */ /* 0x180fe200078e965b */
[----:B------:R-:W-:Y:S05]  /*9790*/  IMAD.WIDE.U32 R98, R90, -0x326172a9, RZ ;  /* 0xcd9e8d575a627825 */ /* 0x000fea00078e00ff */
[----:B------:R-:W-:Y:S02]  /*97a0*/  LOP3.LUT R91, R99, R138, R91, 0x96, !PT ;  /* 0x0000008a635b7212 */ /* 0x000fe400078e965b */
[----:B-1----:R-:W-:Y:S01]  /*97b0*/  FMNMX.FTZ R93, R95, R2, !PT ;  /* 0x000000025f5d7209 */ /* 0x002fe20007810000 */
[----:B------:R-:W-:Y:S01]  /*97c0*/  IMAD.WIDE.U32 R94, R94, -0x326172a9, RZ ;  /* 0xcd9e8d575e5e7825 */ /* 0x000fe200078e00ff */
[----:B------:R-:W-:Y:S03]  /*97d0*/  FMNMX.FTZ R87, R89, R0, !PT ;  /* 0x0000000059577209 */ /* 0x000fe60007810000 */
[----:B------:R-:W1:Y:S01]  /*97e0*/  SHFL.BFLY PT, R2, R93, 0x1, 0x1f ;  /* 0x0c201f005d027f89 */ /* 0x000e6200000e0000 */
[----:B------:R-:W-:Y:S07]  /*97f0*/  VIADD R89, R132, 0x3c6ef372 ;  /* 0x3c6ef37284597836 */ /* 0x000fee0000000000 */
[----:B------:R-:W2:Y:S01]  /*9800*/  SHFL.BFLY PT, R0, R87, 0x1, 0x1f ;  /* 0x0c201f0057007f89 */ /* 0x000ea200000e0000 */
[----:B------:R-:W-:Y:S01]  /*9810*/  LOP3.LUT R90, R95, R98, R89, 0x96, !PT ;  /* 0x000000625f5a7212 */ /* 0x000fe200078e9659 */
[----:B------:R-:W-:Y:S01]  /*9820*/  IMAD.WIDE.U32 R98, R88, -0x2daee0ad, RZ ;  /* 0xd2511f5358627825 */ /* 0x000fe200078e00ff */
[----:B-1----:R-:W-:Y:S02]  /*9830*/  FMNMX.FTZ R2, R93, R2, !PT ;  /* 0x000000025d027209 */ /* 0x002fe40007810000 */
[----:B--2---:R-:W-:Y:S03]  /*9840*/  FMNMX.FTZ R0, R87, R0, !PT ;  /* 0x0000000057007209 */ /* 0x004fe60007810000 */
[C---:B------:R-:W-:Y:S01]  /*9850*/  FMUL.FTZ R97, R2.reuse, UR4 ;  /* 0x0000000402617c20 */ /* 0x040fe20008410000 */
[----:B------:R-:W-:Y:S02]  /*9860*/  FSETP.NEU.FTZ.AND P1, PT, R2, -INF , PT ;  /* 0xff8000000200780b */ /* 0x000fe40003f3d000 */
[C---:B------:R-:W-:Y:S01]  /*9870*/  FSETP.NEU.FTZ.AND P0, PT, R0.reuse, -INF , PT ;  /* 0xff8000000000780b */ /* 0x040fe20003f1d000 */
[C---:B------:R-:W-:Y:S01]  /*9880*/  FMUL.FTZ R100, R0.reuse, UR4 ;  /* 0x0000000400647c20 */ /* 0x040fe20008410000 */
[----:B------:R-:W-:Y:S01]  /*9890*/  FADD.FTZ R85, -R0, R85 ;  /* 0x0000005500557221 */ /* 0x000fe20000010100 */
[----:B------:R-:W-:Y:S02]  /*98a0*/  FSEL R97, R97, RZ, P1 ;  /* 0x000000ff61617208 */ /* 0x000fe40000800000 */
[----:B------:R-:W-:Y:S01]  /*98b0*/  LOP3.LUT R87, R95, R96, R89, 0x96, !PT ;  /* 0x000000605f577212 */ /* 0x000fe200078e9659 */
[----:B------:R-:W-:Y:S01]  /*98c0*/  FMUL.FTZ R84, R85, UR4 ;  /* 0x0000000455547c20 */ /* 0x000fe20008410000 */
[----:B------:R-:W-:Y:S01]  /*98d0*/  FSEL R100, R100, RZ, P0 ;  /* 0x000000ff64647208 */ /* 0x000fe20000000000 */
[----:B------:R-:W-:Y:S01]  /*98e0*/  FADD.FTZ R85, -R2, R3 ;  /* 0x0000000302557221 */ /* 0x000fe20000010100 */
[--C-:B------:R-:W-:Y:S01]  /*98f0*/  FFMA.FTZ R92, R4, UR4, -R97.reuse ;  /* 0x00000004045c7c23 */ /* 0x100fe20008010861 */
[----:B------:R-:W-:Y:S04]  /*9900*/  IMAD.WIDE.U32 R110, R87, -0x2daee0ad, RZ ;  /* 0xd2511f53576e7825 */ /* 0x000fe800078e00ff */
[--C-:B------:R-:W-:Y:S01]  /*9910*/  FFMA.FTZ R101, R9, UR4, -R97.reuse ;  /* 0x0000000409657c23 */ /* 0x100fe20008010861 */
[----:B------:R-:W1:Y:S01]  /*9920*/  MUFU.EX2 R84, R84 ;  /* 0x0000005400547308 */ /* 0x000e620000000800 */
[--C-:B------:R-:W-:Y:S01]  /*9930*/  FFMA.FTZ R93, R6, UR4, -R100.reuse ;  /* 0x00000004065d7c23 */ /* 0x100fe20008010864 */
[----:B------:R-:W-:Y:S01]  /*9940*/  FMUL.FTZ R3, R85, UR4 ;  /* 0x0000000455037c20 */ /* 0x000fe20008410000 */
[--C-:B------:R-:W-:Y:S01]  /*9950*/  FFMA.FTZ R145, R25, UR4, -R97.reuse ;  /* 0x0000000419917c23 */ /* 0x100fe20008010861 */
[--C-:B------:R-:W-:Y:S01]  /*9960*/  FFMA.FTZ R153, R12, UR4, -R97.reuse ;  /* 0x000000040c997c23 */ /* 0x100fe20008010861 */
[----:B------:R-:W-:Y:S01]  /*9970*/  FFMA.FTZ R152, R13, UR4, -R97 ;  /* 0x000000040d987c23 */ /* 0x000fe20008010861 */
[----:B------:R-:W-:Y:S02]  /*9980*/  VIADD R96, R133, 0x646e171e ;  /* 0x646e171e85607836 */ /* 0x000fe40000000000 */
[--C-:B------:R-:W-:Y:S02]  /*9990*/  FFMA.FTZ R149, R26, UR4, -R100.reuse ;  /* 0x000000041a957c23 */ /* 0x100fe40008010864 */
[----:B------:R-:W2:Y:S01]  /*99a0*/  MUFU.EX2 R89, R93 ;  /* 0x0000005d00597308 */ /* 0x000ea20000000800 */
[--C-:B------:R-:W-:Y:S01]  /*99b0*/  FFMA.FTZ R148, R27, UR4, -R100.reuse ;  /* 0x000000041b947c23 */ /* 0x100fe20008010864 */
[----:B------:R-:W-:Y:S01]  /*99c0*/  FFMA.FTZ R109, R30, UR4, -R100 ;  /* 0x000000041e6d7c23 */ /* 0x000fe20008010864 */
[----:B------:R-:W-:Y:S07]  /*99d0*/  IMAD.MOV.U32 R85, RZ, RZ, R0 ;  /* 0x000000ffff557224 */ /* 0x000fee00078e0000 */
        /* <DEDUP_REMOVED lines=22> */
[C---:B--2---:R-:W-:Y:S01]  /*9b40*/  FFMA.FTZ R135, R84.reuse, R135, R89 ;  /* 0x0000008754877223 */ /* 0x044fe20000010059 */
[C---:B------:R-:W-:Y:S02]  /*9b50*/  VIADD R93, R133.reuse, 0x76cf5d0a ;  /* 0x76cf5d0a855d7836 */ /* 0x040fe40000000000 */
[C---:B------:R-:W-:Y:S01]  /*9b60*/  FMUL.FTZ R78, R84.reuse, R78 ;  /* 0x0000004e544e7220 */ /* 0x040fe20000410000 */
[C---:B------:R-:W-:Y:S01]  /*9b70*/  FMUL.FTZ R79, R84.reuse, R79 ;  /* 0x0000004f544f7220 */ /* 0x040fe20000410000 */
[C---:B------:R-:W-:Y:S01]  /*9b80*/  FMUL.FTZ R82, R84.reuse, R82 ;  /* 0x0000005254527220 */ /* 0x040fe20000410000 */
[----:B------:R-:W-:Y:S01]  /*9b90*/  FMUL.FTZ R83, R84, R83 ;  /* 0x0000005354537220 */ /* 0x000fe20000410000 */
[----:B------:R-:W-:Y:S01]  /*9ba0*/  IADD3 R84, R133, 0x32370b8f, RZ ;  /* 0x32370b8f85547810 */ /* 0x000fe20007ffe0ff */
[C---:B-1----:R-:W-:Y:S01]  /*9bb0*/  FFMA.FTZ R144, R3.reuse, R144, R92 ;  /* 0x0000009003907223 */ /* 0x042fe2000001005c */
        /* <DEDUP_REMOVED lines=24> */
[--C-:B------:R-:W-:Y:S01]  /*9d40*/  LOP3.LUT R87, R99, R136, R93.reuse, 0x96, !PT ;  /* 0x0000008863577212 */ /* 0x100fe200078e965d */
[----:B------:R-:W-:Y:S01]  /*9d50*/  MUFU.EX2 R101, R101 ;  /* 0x0000006500657308 */ /* 0x000fe20000000800 */
[--C-:B------:R-:W-:Y:S01]  /*9d60*/  LOP3.LUT R3, R111, R98, R84.reuse, 0x96, !PT ;  /* 0x000000626f037212 */ /* 0x100fe200078e9654 */
[----:B------:R-:W-:Y:S04]  /*9d70*/  IMAD.WIDE.U32 R98, R91, -0x2daee0ad, RZ ;  /* 0xd2511f535b627825 */ /* 0x000fe800078e00ff */
[----:B------:R-:W-:Y:S01]  /*9d80*/  IMAD.WIDE.U32 R90, R90, -0x2daee0ad, RZ ;  /* 0xd2511f535a5a7825 */ /* 0x000fe200078e00ff */
[----:B------:R-:W-:Y:S03]  /*9d90*/  LOP3.LUT R93, R99, R136, R93, 0x96, !PT ;  /* 0x00000088635d7212 */ /* 0x000fe600078e965d */
[----:B------:R-:W-:Y:S01]  /*9da0*/  MUFU.EX2 R109, R109 ;  /* 0x0000006d006d7308 */ /* 0x000fe20000000800 */
[----:B------:R-:W-:Y:S01]  /*9db0*/  IMAD.WIDE.U32 R114, R87, -0x326172a9, RZ ;  /* 0xcd9e8d5757727825 */ /* 0x000fe200078e00ff */
[----:B------:R-:W-:Y:S03]  /*9dc0*/  LOP3.LUT R84, R91, R98, R84, 0x96, !PT ;  /* 0x000000625b547212 */ /* 0x000fe600078e9654 */
[C---:B------:R-:W-:Y:S02]  /*9dd0*/  VIADD R87, R132.reuse, 0xdaa66d2b ;  /* 0xdaa66d2b84577836 */ /* 0x040fe40000000000 */
[----:B------:R-:W-:Y:S02]  /*9de0*/  VIADD R98, R132, 0x78dde6e4 ;  /* 0x78dde6e484627836 */ /* 0x000fe40000000000 */
[----:B------:R-:W-:Y:S01]  /*9df0*/  IMAD.WIDE.U32 R150, R3, -0x326172a9, RZ ;  /* 0xcd9e8d5703967825 */ /* 0x000fe200078e00ff */
[--C-:B------:R-:W-:Y:S03]  /*9e00*/  LOP3.LUT R106, R115, R94, R87.reuse, 0x96, !PT ;  /* 0x0000005e736a7212 */ /* 0x100fe600078e9657 */
[----:B------:R-:W-:Y:S01]  /*9e10*/  IMAD.WIDE.U32 R104, R93, -0x326172a9, RZ ;  /* 0xcd9e8d575d687825 */ /* 0x000fe200078e00ff */
[----:B------:R-:W-:Y:S03]  /*9e20*/  LOP3.LUT R114, R151, R114, R98, 0x96, !PT ;  /* 0x0000007297727212 */ /* 0x000fe600078e9662 */
[----:B------:R-:W-:Y:S01]  /*9e30*/  IMAD.WIDE.U32 R106, R106, -0x2daee0ad, RZ ;  /* 0xd2511f536a6a7825 */ /* 0x000fe200078e00ff */
[----:B------:R-:W-:Y:S03]  /*9e40*/  LOP3.LUT R102, R105, R94, R87, 0x96, !PT ;  /* 0x0000005e69667212 */ /* 0x000fe600078e9657 */
[--C-:B------:R-:W-:Y:S01]  /*9e50*/  FFMA.FTZ R105, R28, UR4, -R97.reuse ;  /* 0x000000041c697c23 */ /* 0x100fe20008010861 */
[----:B------:R-:W-:Y:S04]  /*9e60*/  IMAD.WIDE.U32 R114, R114, -0x2daee0ad, RZ ;  /* 0xd2511f5372727825 */ /* 0x000fe800078e00ff */
[----:B------:R-:W-:Y:S01]  /*9e70*/  VIADD R87, R133, 0xed9eba14 ;  /* 0xed9eba1485577836 */ /* 0x000fe20000000000 */
[----:B------:R-:W-:Y:S01]  /*9e80*/  LOP3.LUT R106, R115, R106, R128, 0x96, !PT ;  /* 0x0000006a736a7212 */ /* 0x000fe200078e9680 */
[----:B------:R-:W-:Y:S04]  /*9e90*/  IMAD.WIDE.U32 R102, R102, -0x2daee0ad, RZ ;  /* 0xd2511f5366667825 */ /* 0x000fe800078e00ff */
[----:B------:R-:W-:Y:S01]  /*9ea0*/  FFMA.FTZ R115, R5, UR4, -R97 ;  /* 0x0000000405737c23 */ /* 0x000fe20008010861 */
[----:B------:R-:W-:Y:S01]  /*9eb0*/  MUFU.EX2 R105, R105 ;  /* 0x0000006900697308 */ /* 0x000fe20000000800 */
[--C-:B------:R-:W-:Y:S01]  /*9ec0*/  LOP3.LUT R110, R107, R110, R87.reuse, 0x96, !PT ;  /* 0x0000006e6b6e7212 */ /* 0x100fe200078e9657 */
[----:B------:R-:W-:Y:S01]  /*9ed0*/  IMAD.WIDE.U32 R106, R106, -0x326172a9, RZ ;  /* 0xcd9e8d576a6a7825 */ /* 0x000fe200078e00ff */
[----:B------:R-:W-:Y:S03]  /*9ee0*/  LOP3.LUT R94, R103, R90, R87, 0x96, !PT ;  /* 0x0000005a675e7212 */ /* 0x000fe600078e9657 */
[----:B------:R-:W-:Y:S01]  /*9ef0*/  FFMA.FTZ R103, R11, UR4, -R100 ;  /* 0x000000040b677c23 */ /* 0x000fe20008010864 */
[----:B------:R-:W-:Y:S01]  /*9f00*/  IMAD.WIDE.U32 R90, R84, -0x326172a9, RZ ;  /* 0xcd9e8d57545a7825 */ /* 0x000fe200078e00ff */
[C---:B------:R-:W-:Y:S02]  /*9f10*/  LOP3.LUT R84, R106.reuse, 0xffff, RZ, 0xc0, !PT ;  /* 0x0000ffff6a547812 */ /* 0x040fe400078ec0ff */
[----:B------:R-:W-:Y:S01]  /*9f20*/  MUFU.EX2 R115, R115 ;  /* 0x0000007300737308 */ /* 0x000fe20000000800 */
[----:B------:R-:W-:Y:S01]  /*9f30*/  LOP3.LUT R3, R106, 0xff, RZ, 0xc0, !PT ;  /* 0x000000ff6a037812 */ /* 0x000fe200078ec0ff */
[----:B------:R-:W-:Y:S01]  /*9f40*/  IMAD.WIDE.U32 R110, R110, -0x326172a9, RZ ;  /* 0xcd9e8d576e6e7825 */ /* 0x000fe200078e00ff */
[----:B------:R-:W-:Y:S02]  /*9f50*/  SHF.R.U32.HI R84, RZ, 0x8, R84 ;  /* 0x00000008ff547819 */ /* 0x000fe40000011654 */
[----:B------:R-:W-:Y:S01]  /*9f60*/  LOP3.LUT R98, R91, R104, R98, 0x96, !PT ;  /* 0x000000685b627212 */ /* 0x000fe200078e9662 */
[----:B------:R-:W-:Y:S01]  /*9f70*/  FFMA.FTZ R104, R8, UR4, -R97 ;  /* 0x0000000408687c23 */ /* 0x000fe20008010861 */
[----:B------:R-:W-:Y:S03]  /*9f80*/  PRMT R3, R3, 0x5410, R84 ;  /* 0x0000541003037816 */ /* 0x000fe60000000054 */
[----:B------:R-:W-:Y:S01]  /*9f90*/  MUFU.EX2 R103, R103 ;  /* 0x0000006700677308 */ /* 0x000fe20000000800 */
[--C-:B------:R-:W-:Y:S01]  /*9fa0*/  SHF.R.U32.HI R84, RZ, 0x18, R106.reuse ;  /* 0x00000018ff547819 */ /* 0x100fe2000001166a */
[----:B------:R-:W-:Y:S01]  /*9fb0*/  VIADD R87, R132, 0x1715609d ;  /* 0x1715609d84577836 */ /* 0x000fe20000000000 */
[----:B------:R-:W-:Y:S01]  /*9fc0*/  SHF.R.U32.HI R91, RZ, 0x10, R106 ;  /* 0x00000010ff5b7819 */ /* 0x000fe2000001166a */
[----:B------:R-:W-:Y:S01]  /*9fd0*/  FFMA.FTZ R106, R10, UR4, -R100 ;  /* 0x000000040a6a7c23 */ /* 0x000fe20008010864 */
[----:B------:R-:W-:Y:S01]  /*9fe0*/  LOP3.LUT R93, R107, R110, R108, 0x96, !PT ;  /* 0x0000006e6b5d7212 */ /* 0x000fe200078e966c */
[----:B------:R-:W-:Y:S01]  /*9ff0*/  IMAD.WIDE.U32 R94, R94, -0x326172a9, RZ ;  /* 0xcd9e8d575e5e7825 */ /* 0x000fe200078e00ff */
[----:B------:R-:W-:Y:S03]  /*a000*/  LOP3.LUT R91, R91, 0xff, RZ, 0xc0, !PT ;  /* 0x000000ff5b5b7812 */ /* 0x000fe600078ec0ff */
[----:B------:R-:W1:Y:S01]  /*a010*/  MUFU.EX2 R104, R104 ;  /* 0x0000006800687308 */ /* 0x000e620000000800 */
[--C-:B------:R-:W-:Y:S01]  /*a020*/  LOP3.LUT R150, R111, R150, R87.reuse, 0x96, !PT ;  /* 0x000000966f967212 */ /* 0x100fe200078e9657 */
[----:B------:R-:W-:Y:S01]  /*a030*/  IMAD.WIDE.U32 R98, R98, -0x2daee0ad, RZ ;  /* 0xd2511f5362627825 */ /* 0x000fe200078e00ff */
[----:B------:R-:W-:Y:S02]  /*a040*/  PRMT R91, R91, 0x5410, R84 ;  /* 0x000054105b5b7816 */ /* 0x000fe40000000054 */
[----:B------:R-:W-:Y:S01]  /*a050*/  LOP3.LUT R87, R95, R90, R87, 0x96, !PT ;  /* 0x0000005a5f577212 */ /* 0x000fe200078e9657 */
[----:B------:R-:W-:Y:S01]  /*a060*/  IMAD.WIDE.U32 R150, R150, -0x2daee0ad, RZ ;  /* 0xd2511f5396967825 */ /* 0x000fe200078e00ff */
[----:B------:R-:W-:Y:S03]  /*a070*/  LOP3.LUT R95, R93, 0xff, RZ, 0xc0, !PT ;  /* 0x000000ff5d5f7812 */ /* 0x000fe600078ec0ff */
[----:B------:R-:W2:Y:S01]  /*a080*/  MUFU.EX2 R106, R106 ;  /* 0x0000006a006a7308 */ /* 0x000ea20000000800 */
[--C-:B------:R-:W-:Y:S01]  /*a090*/  HSET2.LE.AND R91, R91, R134.reuse, PT ;  /* 0x000000865b5b7233 */ /* 0x100fe20003803000 */
[----:B------:R-:W-:Y:S01]  /*a0a0*/  FFMA.FTZ R107, R31, UR4, -R100 ;  /* 0x000000041f6b7c23 */ /* 0x000fe20008010864 */
[--C-:B------:R-:W-:Y:S02]  /*a0b0*/  HSET2.LE.AND R90, R3, R134.reuse, PT ;  /* 0x00000086035a7233 */ /* 0x100fe40003803000 */
[----:B------:R-:W-:Y:S01]  /*a0c0*/  LOP3.LUT R102, R99, R102, R128, 0x96, !PT ;  /* 0x0000006663667212 */ /* 0x000fe200078e9680 */
[----:B------:R-:W-:Y:S01]  /*a0d0*/  FFMA.FTZ R99, R33, UR4, -R97 ;  /* 0x0000000421637c23 */ /* 0x000fe20008010861 */
[----:B------:R-:W-:Y:S03]  /*a0e0*/  LOP3.LUT R114, R151, R114, R96, 0x96, !PT ;  /* 0x0000007297727212 */ /* 0x000fe600078e9660 */
[----:B------:R-:W-:Y:S01]  /*a0f0*/  MUFU.EX2 R33, R152 ;  /* 0x0000009800217308 */ /* 0x000fe20000000800 */
[----:B-1----:R-:W-:Y:S01]  /*a100*/  F2FP.BF16.F32.PACK_AB R3, R101, R104 ;  /* 0x000000686503723e */ /* 0x002fe200000010ff */
[----:B------:R-:W-:Y:S04]  /*a110*/  IMAD.WIDE.U32 R146, R102, -0x326172a9, RZ ;  /* 0xcd9e8d5766927825 */ /* 0x000fe800078e00ff */
[----:B------:R-:W-:Y:S01]  /*a120*/  FFMA.FTZ R102, R34, UR4, -R100 ;  /* 0x0000000422667c23 */ /* 0x000fe20008010864 */
[----:B------:R-:W-:Y:S02]  /*a130*/  LOP3.LUT R90, R90, R3, RZ, 0xc0, !PT ;  /* 0x000000035a5a7212 */ /* 0x000fe400078ec0ff */
[----:B------:R-:W-:Y:S01]  /*a140*/  F2FP.BF16.F32.PACK_AB R3, R115, R92 ;  /* 0x0000005c7303723e */ /* 0x000fe200000010ff */
[----:B------:R1:W-:Y:S01]  /*a150*/  MUFU.EX2 R34, R153 ;  /* 0x0000009900227308 */ /* 0x0003e20000000800 */
[----:B--2---:R-:W-:Y:S01]  /*a160*/  F2FP.BF16.F32.PACK_AB R84, R103, R106 ;  /* 0x0000006a6754723e */ /* 0x004fe200000010ff */
[----:B------:R-:W-:Y:S01]  /*a170*/  FADD.FTZ R115, R115, R144 ;  /* 0x0000009073737221 */ /* 0x000fe20000010000 */
[----:B------:R-:W-:Y:S02]  /*a180*/  LOP3.LUT R108, R147, R94, R108, 0x96, !PT ;  /* 0x0000005e936c7212 */ /* 0x000fe400078e966c */
[----:B------:R-:W-:Y:S01]  /*a190*/  LOP3.LUT R91, R91, R84, RZ, 0xc0, !PT ;  /* 0x000000545b5b7212 */ /* 0x000fe200078ec0ff */
[----:B------:R-:W-:Y:S01]  /*a1a0*/  FADD.FTZ R104, R104, R115 ;  /* 0x0000007368687221 */ /* 0x000fe20000010000 */
[----:B------:R-:W-:Y:S03]  /*a1b0*/  LOP3.LUT R84, R93, 0xffff, RZ, 0xc0, !PT ;  /* 0x0000ffff5d547812 */ /* 0x000fe600078ec0ff */
[----:B------:R-:W-:Y:S01]  /*a1c0*/  MUFU.EX2 R102, R102 ;  /* 0x0000006600667308 */ /* 0x000fe20000000800 */
[C---:B------:R-:W-:Y:S02]  /*a1d0*/  LOP3.LUT R113, R146.reuse, 0xff, RZ, 0xc0, !PT ;  /* 0x000000ff92717812 */ /* 0x040fe400078ec0ff */
[----:B------:R-:W-:Y:S02]  /*a1e0*/  SHF.R.U32.HI R84, RZ, 0x8, R84 ;  /* 0x00000008ff547819 */ /* 0x000fe40000011654 */
[----:B------:R-:W-:Y:S02]  /*a1f0*/  SHF.R.U32.HI R111, RZ, 0x18, R146 ;  /* 0x00000018ff6f7819 */ /* 0x000fe40000011692 */
[----:B------:R-:W-:Y:S02]  /*a200*/  PRMT R95, R95, 0x5410, R84 ;  /* 0x000054105f5f7816 */ /* 0x000fe40000000054 */
[----:B------:R-:W-:Y:S01]  /*a210*/  LOP3.LUT R110, R146, 0xffff, RZ, 0xc0, !PT ;  /* 0x0000ffff926e7812 */ /* 0x000fe200078ec0ff */
[----:B------:R-:W-:Y:S01]  /*a220*/  FFMA.FTZ R147, R24, UR4, -R97 ;  /* 0x0000000418937c23 */ /* 0x000fe20008010861 */
[----:B------:R-:W-:Y:S01]  /*a230*/  SHF.R.U32.HI R112, RZ, 0x10, R146 ;  /* 0x00000010ff707819 */ /* 0x000fe20000011692 */
[--C-:B------:R-:W-:Y:S01]  /*a240*/  FFMA.FTZ R146, R7, UR4, -R100.reuse ;  /* 0x0000000407927c23 */ /* 0x100fe20008010864 */
[--C-:B------:R-:W-:Y:S01]  /*a250*/  HSET2.LE.AND R88, R95, R134.reuse, PT ;  /* 0x000000865f587233 */ /* 0x100fe20003803000 */
[----:B------:R-:W-:Y:S01]  /*a260*/  FFMA.FTZ R24, R15, UR4, -R100 ;  /* 0x000000040f187c23 */ /* 0x000fe20008010864 */
[----:B------:R-:W-:Y:S02]  /*a270*/  LOP3.LUT R112, R112, 0xff, RZ, 0xc0, !PT ;  /* 0x000000ff70707812 */ /* 0x000fe400078ec0ff */
[----:B------:R-:W-:Y:S01]  /*a280*/  SHF.R.U32.HI R110, RZ, 0x8, R110 ;  /* 0x00000008ff6e7819 */ /* 0x000fe2000001166e */
[----:B------:R-:W2:Y:S01]  /*a290*/  MUFU.EX2 R146, R146 ;  /* 0x0000009200927308 */ /* 0x000ea20000000800 */
[----:B------:R-:W-:Y:S02]  /*a2a0*/  LOP3.LUT R88, R88, R3, RZ, 0xc0, !PT ;  /* 0x0000000358587212 */ /* 0x000fe400078ec0ff */
[--C-:B------:R-:W-:Y:S02]  /*a2b0*/  SHF.R.U32.HI R3, RZ, 0x10, R93.reuse ;  /* 0x00000010ff037819 */ /* 0x100fe4000001165d */
[----:B------:R-:W-:Y:S02]  /*a2c0*/  SHF.R.U32.HI R93, RZ, 0x18, R93 ;  /* 0x00000018ff5d7819 */ /* 0x000fe4000001165d */
[----:B------:R-:W-:Y:S02]  /*a2d0*/  LOP3.LUT R84, R3, 0xff, RZ, 0xc0, !PT ;  /* 0x000000ff03547812 */ /* 0x000fe400078ec0ff */
[----:B-1----:R-:W-:Y:S02]  /*a2e0*/  SHF.R.U32.HI R153, RZ, 0x10, R108 ;  /* 0x00000010ff997819 */ /* 0x002fe4000001166c */
[----:B------:R-:W-:Y:S02]  /*a2f0*/  PRMT R3, R84, 0x5410, R93 ;  /* 0x0000541054037816 */ /* 0x000fe4000000005d */
[----:B------:R-:W1:Y:S01]  /*a300*/  LDSM.16.MT88.4 R92, [R117+0x6000] ;  /* 0x00600000755c783b */ /* 0x000e620000004200 */
[----:B------:R-:W-:Y:S02]  /*a310*/  LOP3.LUT R153, R153, 0xff, RZ, 0xc0, !PT ;  /* 0x000000ff99997812 */ /* 0x000fe400078ec0ff */
[----:B--2---:R-:W-:Y:S02]  /*a320*/  F2FP.BF16.F32.PACK_AB R84, R146, R89 ;  /* 0x000000599254723e */ /* 0x004fe400000010ff */
[--C-:B------:R-:W-:Y:S02]  /*a330*/  HSET2.LE.AND R89, R3, R134.reuse, PT ;  /* 0x0000008603597233 */ /* 0x100fe40003803000 */
[----:B------:R-:W-:Y:S03]  /*a340*/  LOP3.LUT R3, R150, 0xff, RZ, 0xc0, !PT ;  /* 0x000000ff96037812 */ /* 0x000fe600078ec0ff */
[----:B------:R-:W-:Y:S01]  /*a350*/  LOP3.LUT R89, R89, R84, RZ, 0xc0, !PT ;  /* 0x0000005459597212 */ /* 0x000fe200078ec0ff */
[--C-:B------:R-:W-:Y:S06]  /*a360*/  FFMA.FTZ R84, R17, UR4, -R97.reuse ;  /* 0x0000000411547c23 */ /* 0x100fec0008010861 */
        /* <DEDUP_REMOVED lines=19> */
[--C-:B------:R-:W-:Y:S01]  /*a4a0*/  FFMA.FTZ R92, R32, UR4, -R97.reuse ;  /* 0x00000004205c7c23 */ /* 0x100fe20008010861 */
[--C-:B------:R-:W-:Y:S01]  /*a4b0*/  FFMA.FTZ R91, R20, UR4, -R97.reuse ;  /* 0x00000004145b7c23 */ /* 0x100fe20008010861 */
[--C-:B------:R-:W-:Y:S03]  /*a4c0*/  FFMA.FTZ R90, R21, UR4, -R97.reuse ;  /* 0x00000004155a7c23 */ /* 0x100fe60008010861 */
[----:B------:R-:W-:Y:S01]  /*a4d0*/  FFMA.FTZ R95, R29, UR4, -R97 ;  /* 0x000000041d5f7c23 */ /* 0x000fe20008010861 */
[--C-:B------:R-:W-:Y:S01]  /*a4e0*/  FFMA.FTZ R94, R18, UR4, -R100.reuse ;  /* 0x00000004125e7c23 */ /* 0x100fe20008010864 */
[----:B------:R-:W-:Y:S01]  /*a4f0*/  FFMA.FTZ R97, R19, UR4, -R100 ;  /* 0x0000000413617c23 */ /* 0x000fe20008010864 */
[----:B------:R-:W-:Y:S01]  /*a500*/  LOP3.LUT R20, R150, 0xffff, RZ, 0xc0, !PT ;  /* 0x0000ffff96147812 */ /* 0x000fe200078ec0ff */
[----:B------:R-:W1:Y:S01]  /*a510*/  MUFU.EX2 R93, R93 ;  /* 0x0000005d005d7308 */ /* 0x000e620000000800 */
[----:B------:R-:W-:Y:S01]  /*a520*/  SHF.R.U32.HI R151, RZ, 0x18, R150 ;  /* 0x00000018ff977819 */ /* 0x000fe20000011696 */
[----:B------:R-:W-:Y:S01]  /*a530*/  FFMA.FTZ R88, R23, UR4, -R100 ;  /* 0x0000000417587c23 */ /* 0x000fe20008010864 */
[----:B------:R-:W-:Y:S01]  /*a540*/  SHF.R.U32.HI R20, RZ, 0x8, R20 ;  /* 0x00000008ff147819 */ /* 0x000fe20000011614 */
[--C-:B------:R-:W-:Y:S01]  /*a550*/  FFMA.FTZ R89, R22, UR4, -R100.reuse ;  /* 0x0000000416597c23 */ /* 0x100fe20008010864 */
[--C-:B------:R-:W-:Y:S01]  /*a560*/  FFMA.FTZ R21, R14, UR4, -R100.reuse ;  /* 0x000000040e157c23 */ /* 0x100fe20008010864 */
[----:B------:R-:W-:Y:S01]  /*a570*/  FFMA.FTZ R100, R35, UR4, -R100 ;  /* 0x0000000423647c23 */ /* 0x000fe20008010864 */
[----:B------:R-:W-:Y:S03]  /*a580*/  PRMT R3, R3, 0x5410, R20 ;  /* 0x0000541003037816 */ /* 0x000fe60000000014 */
[----:B------:R-:W-:Y:S01]  /*a590*/  MUFU.EX2 R94, R94 ;  /* 0x0000005e005e7308 */ /* 0x000fe20000000800 */
[----:B------:R-:W-:Y:S01]  /*a5a0*/  SHF.R.U32.HI R20, RZ, 0x10, R150 ;  /* 0x00000010ff147819 */ /* 0x000fe20000011696 */
[----:B------:R-:W-:Y:S01]  /*a5b0*/  FADD.FTZ R29, R146, R135 ;  /* 0x00000087921d7221 */ /* 0x000fe20000010000 */
[----:B------:R-:W-:Y:S02]  /*a5c0*/  PRMT R135, R112, 0x5410, R111 ;  /* 0x0000541070877816 */ /* 0x000fe4000000006f */
[----:B------:R-:W-:Y:S01]  /*a5d0*/  LOP3.LUT R20, R20, 0xff, RZ, 0xc0, !PT ;  /* 0x000000ff14147812 */ /* 0x000fe200078ec0ff */
[----:B------:R-:W-:Y:S01]  /*a5e0*/  FADD.FTZ R106, R106, R29 ;  /* 0x0000001d6a6a7221 */ /* 0x000fe20000010000 */
[--C-:B------:R-:W-:Y:S03]  /*a5f0*/  HSET2.LE.AND R22, R3, R134.reuse, PT ;  /* 0x0000008603167233 */ /* 0x100fe60003803000 */
[----:B------:R-:W2:Y:S01]  /*a600*/  MUFU.EX2 R97, R97 ;  /* 0x0000006100617308 */ /* 0x000ea20000000800 */
[----:B------:R-:W-:Y:S01]  /*a610*/  PRMT R23, R20, 0x5410, R151 ;  /* 0x0000541014177816 */ /* 0x000fe20000000097 */
[----:B------:R-:W-:Y:S01]  /*a620*/  LDSM.16.MT88.4 R28, [R86+0x8400] ;  /* 0x00840000561c783b */ /* 0x000fe20000004200 */
[----:B-1----:R-:W-:Y:S01]  /*a630*/  F2FP.BF16.F32.PACK_AB R3, R84, R93 ;  /* 0x0000005d5403723e */ /* 0x002fe200000010ff */
[----:B------:R-:W-:Y:S01]  /*a640*/  FADD.FTZ R103, R103, R106 ;  /* 0x0000006a67677221 */ /* 0x000fe20000010000 */
[----:B------:R-:W-:Y:S02]  /*a650*/  PRMT R151, R113, 0x5410, R110 ;  /* 0x0000541071977816 */ /* 0x000fe4000000006e */
[--C-:B------:R-:W-:Y:S03]  /*a660*/  HSET2.LE.AND R23, R23, R134.reuse, PT ;  /* 0x0000008617177233 */ /* 0x100fe60003803000 */
[----:B------:R-:W-:Y:S01]  /*a670*/  MUFU.EX2 R150, R21 ;  /* 0x0000001500967308 */ /* 0x000fe20000000800 */
[----:B------:R-:W-:Y:S02]  /*a680*/  LOP3.LUT R22, R22, R3, RZ, 0xc0, !PT ;  /* 0x0000000316167212 */ /* 0x000fe400078ec0ff */
[C---:B------:R-:W-:Y:S04]  /*a690*/  LOP3.LUT R3, R114.reuse, 0xffff, RZ, 0xc0, !PT ;  /* 0x0000ffff72037812 */ /* 0x040fe800078ec0ff */
[----:B------:R-:W-:Y:S03]  /*a6a0*/  SHF.R.U32.HI R3, RZ, 0x8, R3 ;  /* 0x00000008ff037819 */ /* 0x000fe60000011603 */
[----:B------:R-:W1:Y:S01]  /*a6b0*/  MUFU.EX2 R35, R24 ;  /* 0x0000001800237308 */ /* 0x000e620000000800 */
[----:B--2---:R-:W-:Y:S04]  /*a6c0*/  F2FP.BF16.F32.PACK_AB R20, R97, R94 ;  /* 0x0000005e6114723e */ /* 0x004fe800000010ff */
[----:B------:R-:W-:Y:S02]  /*a6d0*/  LOP3.LUT R23, R23, R20, RZ, 0xc0, !PT ;  /* 0x0000001417177212 */ /* 0x000fe400078ec0ff */
[----:B------:R-:W-:Y:S03]  /*a6e0*/  LOP3.LUT R20, R114, 0xff, RZ, 0xc0, !PT ;  /* 0x000000ff72147812 */ /* 0x000fe600078ec0ff */
[----:B------:R-:W-:Y:S01]  /*a6f0*/  MUFU.EX2 R111, R91 ;  /* 0x0000005b006f7308 */ /* 0x000fe20000000800 */
[----:B------:R-:W-:Y:S02]  /*a700*/  PRMT R3, R20, 0x5410, R3 ;  /* 0x0000541014037816 */ /* 0x000fe40000000003 */
[--C-:B------:R-:W-:Y:S02]  /*a710*/  SHF.R.U32.HI R20, RZ, 0x10, R114.reuse ;  /* 0x00000010ff147819 */ /* 0x100fe40000011672 */
[----:B------:R-:W-:Y:S05]  /*a720*/  SHF.R.U32.HI R114, RZ, 0x18, R114 ;  /* 0x00000018ff727819 */ /* 0x000fea0000011672 */
[----:B------:R-:W-:Y:S01]  /*a730*/  MUFU.EX2 R113, R89 ;  /* 0x0000005900717308 */ /* 0x000fe20000000800 */
[----:B------:R-:W-:Y:S02]  /*a740*/  LOP3.LUT R25, R20, 0xff, RZ, 0xc0, !PT ;  /* 0x000000ff14197812 */ /* 0x000fe400078ec0ff */
[----:B-1----:R-:W-:Y:S01]  /*a750*/  F2FP.BF16.F32.PACK_AB R24, R35, R150 ;  /* 0x000000962318723e */ /* 0x002fe200000010ff */
[----:B------:R-:W-:Y:S01]  /*a760*/  FADD.FTZ R150, R150, R103 ;  /* 0x0000006796967221 */ /* 0x000fe20000010000 */
[----:B------:R-:W-:Y:S02]  /*a770*/  PRMT R21, R25, 0x5410, R114 ;  /* 0x0000541019157816 */ /* 0x000fe40000000072 */
[--C-:B------:R-:W-:Y:S03]  /*a780*/  HSET2.LE.AND R20, R3, R134.reuse, PT ;  /* 0x0000008603147233 */ /* 0x100fe60003803000 */
[----:B------:R-:W-:Y:S01]  /*a790*/  MUFU.EX2 R110, R88 ;  /* 0x00000058006e7308 */ /* 0x000fe20000000800 */
[----:B------:R-:W-:Y:S01]  /*a7a0*/  F2FP.BF16.F32.PACK_AB R3, R33, R34 ;  /* 0x000000222103723e */ /* 0x000fe200000010ff */
[----:B------:R-:W-:Y:S01]  /*a7b0*/  FADD.FTZ R115, R35, R150 ;  /* 0x0000009623737221 */ /* 0x000fe20000010000 */
[--C-:B------:R-:W-:Y:S02]  /*a7c0*/  HSET2.LE.AND R21, R21, R134.reuse, PT ;  /* 0x0000008615157233 */ /* 0x100fe40003803000 */
[----:B------:R-:W-:Y:S02]  /*a7d0*/  LOP3.LUT R20, R20, R3, RZ, 0xc0, !PT ;  /* 0x0000000314147212 */ /* 0x000fe400078ec0ff */
[----:B------:R-:W-:Y:S03]  /*a7e0*/  LOP3.LUT R3, R108, 0xffff, RZ, 0xc0, !PT ;  /* 0x0000ffff6c037812 */ /* 0x000fe600078ec0ff */
[----:B------:R-:W-:Y:S01]  /*a7f0*/  MUFU.EX2 R103, R149 ;  /* 0x0000009500677308 */ /* 0x000fe20000000800 */
[----:B------:R-:W-:Y:S02]  /*a800*/  LOP3.LUT R21, R21, R24, RZ, 0xc0, !PT ;  /* 0x0000001815157212 */ /* 0x000fe400078ec0ff */
[----:B------:R-:W1:Y:S01]  /*a810*/  LDSM.16.MT88.4 R24, [R117+0x6400] ;  /* 0x006400007518783b */ /* 0x000e620000004200 */
[----:B------:R-:W-:Y:S02]  /*a820*/  SHF.R.U32.HI R3, RZ, 0x8, R3 ;  /* 0x00000008ff037819 */ /* 0x000fe40000011603 */
[--C-:B------:R-:W-:Y:S04]  /*a830*/  HSET2.LE.AND R35, R135, R134.reuse, PT ;  /* 0x0000008687237233 */ /* 0x100fe80003803000 */
[----:B------:R-:W-:Y:S10]  /*a840*/  MUFU.EX2 R112, R95 ;  /* 0x0000005f00707308 */ /* 0x000ff40000000800 */
[----:B------:R-:W-:Y:S10]  /*a850*/  MUFU.EX2 R106, R148 ;  /* 0x00000094006a7308 */ /* 0x000ff40000000800 */
[----:B------:R-:W2:Y:S10]  /*a860*/  MUFU.EX2 R114, R107 ;  /* 0x0000006b00727308 */ /* 0x000eb40000000800 */
[----:B------:R2:W-:Y:S01]  /*a870*/  MUFU.EX2 R135, R100 ;  /* 0x0000006400877308 */ /* 0x0005e20000000800 */
[C---:B-1----:R-:W-:Y:S06]  /*a880*/  HMMA.16816.F32.BF16 R36, R20.reuse, R24, R36 ;  /* 0x000000181424723c */ /* 0x042fec0000041824 */
[C---:B------:R-:W-:Y:S01]  /*a890*/  HMMA.16816.F32.BF16 R40, R20.reuse, R26, R40 ;  /* 0x0000001a1428723c */ /* 0x040fe20000041828 */
[----:B------:R-:W1:Y:S04]  /*a8a0*/  LDSM.16.MT88.4 R24, [R86+0x6400] ;  /* 0x006400005618783b */ /* 0x000e680000004200 */
[----:B--2---:R-:W-:Y:S01]  /*a8b0*/  F2FP.BF16.F32.PACK_AB R100, R114, R109 ;  /* 0x0000006d7264723e */ /* 0x004fe200000010ff */
[C---:B-1----:R-:W-:Y:S06]  /*a8c0*/  HMMA.16816.F32.BF16 R44, R20.reuse, R24, R44 ;  /* 0x00000018142c723c */ /* 0x042fec000004182c */
[C---:B------:R-:W-:Y:S01]  /*a8d0*/  HMMA.16816.F32.BF16 R48, R20.reuse, R26, R48 ;  /* 0x0000001a1430723c */ /* 0x040fe20000041830 */
[----:B------:R-:W1:Y:S05]  /*a8e0*/  LDSM.16.MT88.4 R24, [R117+0x7400] ;  /* 0x007400007518783b */ /* 0x000e6a0000004200 */
[C---:B-1----:R-:W-:Y:S06]  /*a8f0*/  HMMA.16816.F32.BF16 R52, R20.reuse, R24, R52 ;  /* 0x000000181434723c */ /* 0x042fec0000041834 */
[C---:B------:R-:W-:Y:S05]  /*a900*/  HMMA.16816.F32.BF16 R56, R20.reuse, R26, R56 ;  /* 0x0000001a1438723c */ /* 0x040fea0000041838 */
[----:B------:R-:W-:Y:S02]  /*a910*/  LOP3.LUT R24, R108, 0xff, RZ, 0xc0, !PT ;  /* 0x000000ff6c187812 */ /* 0x000fe400078ec0ff */
[----:B------:R-:W-:Y:S04]  /*a920*/  SHF.R.U32.HI R108, RZ, 0x18, R108 ;  /* 0x00000018ff6c7819 */ /* 0x000fe8000001166c */
[----:B------:R-:W-:Y:S02]  /*a930*/  PRMT R3, R24, 0x5410, R3 ;  /* 0x0000541018037816 */ /* 0x000fe40000000003 */
[----:B------:R-:W1:Y:S01]  /*a940*/  LDSM.16.MT88.4 R24, [R86+0x7400] ;  /* 0x007400005618783b */ /* 0x000e620000004200 */
[----:B------:R-:W-:Y:S02]  /*a950*/  PRMT R153, R153, 0x5410, R108 ;  /* 0x0000541099997816 */ /* 0x000fe4000000006c */
[----:B------:R2:W3:Y:S01]  /*a960*/  MUFU.EX2 R108, R90 ;  /* 0x0000005a006c7308 */ /* 0x0004e20000000800 */
[--C-:B------:R-:W-:Y:S04]  /*a970*/  HSET2.LE.AND R32, R3, R134.reuse, PT ;  /* 0x0000008603207233 */ /* 0x100fe80003803000 */
[----:B--2---:R-:W-:Y:S01]  /*a980*/  LDSM.16.MT88.4 R88, [R86+0x6800] ;  /* 0x006800005658783b */ /* 0x004fe20000004200 */
[----:B---3--:R-:W-:Y:S04]  /*a990*/  F2FP.BF16.F32.PACK_AB R3, R108, R111 ;  /* 0x0000006f6c03723e */ /* 0x008fe800000010ff */
[----:B------:R-:W-:Y:S01]  /*a9a0*/  LOP3.LUT R32, R32, R3, RZ, 0xc0, !PT ;  /* 0x0000000320207212 */ /* 0x000fe200078ec0ff */
[----:B------:R-:W-:Y:S02]  /*a9b0*/  FADD.FTZ R3, R101, R104 ;  /* 0x0000006865037221 */ /* 0x000fe40000010000 */
[----:B------:R-:W-:Y:S02]  /*a9c0*/  MUFU.EX2 R104, R147 ;  /* 0x0000009300687308 */ /* 0x000fe40000000800 */
[----:B------:R-:W-:Y:S01]  /*a9d0*/  FADD.FTZ R144, R34, R3 ;  /* 0x0000000322907221 */ /* 0x000fe20000010000 */
[--C-:B------:R-:W-:Y:S03]  /*a9e0*/  HSET2.LE.AND R34, R151, R134.reuse, PT ;  /* 0x0000008697227233 */ /* 0x100fe60003803000 */
[----:B------:R-:W-:Y:S01]  /*a9f0*/  FADD.FTZ R144, R33, R144 ;  /* 0x0000009021907221 */ /* 0x000fe20000010000 */
[--C-:B------:R-:W-:Y:S03]  /*aa00*/  HSET2.LE.AND R33, R153, R134.reuse, PT ;  /* 0x0000008699217233 */ /* 0x100fe60003803000 */
[----:B------:R-:W2:Y:S01]  /*aa10*/  MUFU.EX2 R101, R145 ;  /* 0x0000009100657308 */ /* 0x000ea20000000800 */
[----:B------:R-:W-:Y:S01]  /*aa20*/  FADD.FTZ R107, R93, R144 ;  /* 0x000000905d6b7221 */ /* 0x000fe20000010000 */
[C---:B-1----:R-:W-:Y:S03]  /*aa30*/  HMMA.16816.F32.BF16 R60, R20.reuse, R24, R60 ;  /* 0x00000018143c723c */ /* 0x042fe6000004183c */
[----:B------:R-:W-:Y:S05]  /*aa40*/  FADD.FTZ R84, R84, R107 ;  /* 0x0000006b54547221 */ /* 0x000fea0000010000 */
[----:B------:R-:W-:Y:S01]  /*aa50*/  MUFU.EX2 R144, R99 ;  /* 0x0000006300907308 */ /* 0x000fe20000000800 */
[C---:B------:R-:W-:Y:S01]  /*aa60*/  HMMA.16816.F32.BF16 R64, R20.reuse, R26, R64 ;  /* 0x0000001a1440723c */ /* 0x040fe20000041840 */
[----:B------:R-:W1:Y:S02]  /*aa70*/  LDSM.16.MT88.4 R24, [R117+0x8400] ;  /* 0x008400007518783b */ /* 0x000e640000004200 */
[----:B------:R-:W-:Y:S01]  /*aa80*/  FADD.FTZ R107, R111, R84 ;  /* 0x000000546f6b7221 */ /* 0x000fe20000010000 */
[----:B------:R-:W-:Y:S02]  /*aa90*/  F2FP.BF16.F32.PACK_AB R84, R135, R102 ;  /* 0x000000668754723e */ /* 0x000fe400000010ff */
[C---:B--2---:R-:W-:Y:S01]  /*aaa0*/  F2FP.BF16.F32.PACK_AB R3, R101.reuse, R104 ;  /* 0x000000686503723e */ /* 0x044fe200000010ff */
[----:B------:R-:W-:Y:S04]  /*aab0*/  FADD.FTZ R107, R108, R107 ;  /* 0x0000006b6c6b7221 */ /* 0x000fe80000010000 */
[----:B------:R-:W-:Y:S01]  /*aac0*/  LOP3.LUT R34, R34, R3, RZ, 0xc0, !PT ;  /* 0x0000000322227212 */ /* 0x000fe200078ec0ff */
[----:B------:R-:W-:Y:S04]  /*aad0*/  FADD.FTZ R104, R104, R107 ;  /* 0x0000006b68687221 */ /* 0x000fe80000010000 */
[----:B------:R-:W-:Y:S01]  /*aae0*/  FADD.FTZ R104, R101, R104 ;  /* 0x0000006865687221 */ /* 0x000fe20000010000 */
[C---:B-1----:R-:W-:Y:S06]  /*aaf0*/  HMMA.16816.F32.BF16 R68, R20.reuse, R24, R68 ;  /* 0x000000181444723c */ /* 0x042fec0000041844 */
[C---:B------:R-:W-:Y:S01]  /*ab00*/  HMMA.16816.F32.BF16 R72, R20.reuse, R26, R72 ;  /* 0x0000001a1448723c */ /* 0x040fe20000041848 */
[----:B------:R-:W1:Y:S05]  /*ab10*/  LDSM.16.MT88.4 R24, [R117+0x6800] ;  /* 0x006800007518783b */ /* 0x000e6a0000004200 */
[C---:B------:R-:W-:Y:S06]  /*ab20*/  HMMA.16816.F32.BF16 R76, R20.reuse, R28, R76 ;  /* 0x0000001c144c723c */ /* 0x040fec000004184c */
[----:B------:R-:W-:Y:S01]  /*ab30*/  HMMA.16816.F32.BF16 R80, R20, R30, R80 ;  /* 0x0000001e1450723c */ /* 0x000fe20000041850 */
[----:B------:R-:W2:Y:S04]  /*ab40*/  LDSM.16.MT88.4 R20, [R117+0x7800] ;  /* 0x007800007514783b */ /* 0x000ea80000004200 */
[----:B------:R-:W-:Y:S02]  /*ab50*/  F2FP.BF16.F32.PACK_AB R28, R106, R103 ;  /* 0x000000676a1c723e */ /* 0x000fe400000010ff */
[----:B------:R-:W-:Y:S04]  /*ab60*/  F2FP.BF16.F32.PACK_AB R30, R110, R113 ;  /* 0x000000716e1e723e */ /* 0x000fe800000010ff */
[----:B------:R-:W-:Y:S02]  /*ab70*/  LOP3.LUT R33, R33, R30, RZ, 0xc0, !PT ;  /* 0x0000001e21217212 */ /* 0x000fe400078ec0ff */
[----:B------:R-:W-:Y:S02]  /*ab80*/  LOP3.LUT R35, R35, R28, RZ, 0xc0, !PT ;  /* 0x0000001c23237212 */ /* 0x000fe400078ec0ff */
[----:B------:R-:W3:Y:S05]  /*ab90*/  LDSM.16.MT88.4 R28, [R86+0x7800] ;  /* 0x00780000561c783b */ /* 0x000eea0000004200 */
[C---:B-1----:R-:W-:Y:S06]  /*aba0*/  HMMA.16816.F32.BF16 R36, R32.reuse, R24, R36 ;  /* 0x000000182024723c */ /* 0x042fec0000041824 */
[C---:B------:R-:W-:Y:S01]  /*abb0*/  HMMA.16816.F32.BF16 R40, R32.reuse, R26, R40 ;  /* 0x0000001a2028723c */ /* 0x040fe20000041828 */
[----:B------:R-:W1:Y:S05]  /*abc0*/  LDSM.16.MT88.4 R24, [R117+0x8800] ;  /* 0x008800007518783b */ /* 0x000e6a0000004200 */
[C---:B------:R-:W-:Y:S06]  /*abd0*/  HMMA.16816.F32.BF16 R44, R32.reuse, R88, R44 ;  /* 0x00000058202c723c */ /* 0x040fec000004182c */
[C---:B------:R-:W-:Y:S01]  /*abe0*/  HMMA.16816.F32.BF16 R48, R32.reuse, R90, R48 ;  /* 0x0000005a2030723c */ /* 0x040fe20000041830 */
[----:B------:R-:W4:Y:S05]  /*abf0*/  LDSM.16.MT88.4 R88, [R86+0x8800] ;  /* 0x008800005658783b */ /* 0x000f2a0000004200 */
[C---:B--2---:R-:W-:Y:S06]  /*ac00*/  HMMA.16816.F32.BF16 R52, R32.reuse, R20, R52 ;  /* 0x000000142034723c */ /* 0x044fec0000041834 */
[C---:B------:R-:W-:Y:S06]  /*ac10*/  HMMA.16816.F32.BF16 R56, R32.reuse, R22, R56 ;  /* 0x000000162038723c */ /* 0x040fec0000041838 */
[C---:B---3--:R-:W-:Y:S05]  /*ac20*/  HMMA.16816.F32.BF16 R60, R32.reuse, R28, R60 ;  /* 0x0000001c203c723c */ /* 0x048fea000004183c */
[----:B------:R-:W-:Y:S01]  /*ac30*/  IMAD.WIDE.U32 R22, R87, -0x2daee0ad, RZ ;  /* 0xd2511f5357167825 */ /* 0x000fe200078e00ff */
[C---:B------:R-:W-:Y:S01]  /*ac40*/  HMMA.16816.F32.BF16 R64, R32.reuse, R30, R64 ;  /* 0x0000001e2040723c */ /* 0x040fe20000041840 */
[----:B------:R-:W-:Y:S01]  /*ac50*/  LDSM.16.MT88.4 R28, [R86+0x6c00] ;  /* 0x006c0000561c783b */ /* 0x000fe20000004200 */
[----:B------:R2:W3:Y:S03]  /*ac60*/  MUFU.EX2 R87, R92 ;  /* 0x0000005c00577308 */ /* 0x0004e60000000800 */
[----:B------:R-:W-:Y:S01]  /*ac70*/  LOP3.LUT R96, R23, R98, R96, 0x96, !PT ;  /* 0x0000006217607212 */ /* 0x000fe200078e9660 */
[C---:B-1----:R-:W-:Y:S05]  /*ac80*/  HMMA.16816.F32.BF16 R68, R32.reuse, R24, R68 ;  /* 0x000000182044723c */ /* 0x042fea0000041844 */
[----:B------:R-:W-:Y:S01]  /*ac90*/  LOP3.LUT R3, R22, 0xffff, RZ, 0xc0, !PT ;  /* 0x0000ffff16037812 */ /* 0x000fe200078ec0ff */
[C---:B------:R-:W-:Y:S05]  /*aca0*/  HMMA.16816.F32.BF16 R72, R32.reuse, R26, R72 ;  /* 0x0000001a2048723c */ /* 0x040fea0000041848 */
[--C-:B------:R-:W-:Y:S01]  /*acb0*/  SHF.R.U32.HI R20, RZ, 0x10, R22.reuse ;  /* 0x00000010ff147819 */ /* 0x100fe20000011616 */
[C---:B----4-:R-:W-:Y:S05]  /*acc0*/  HMMA.16816.F32.BF16 R76, R32.reuse, R88, R76 ;  /* 0x00000058204c723c */ /* 0x050fea000004184c */
[----:B------:R-:W-:Y:S01]  /*acd0*/  LOP3.LUT R25, R96, 0xffff, RZ, 0xc0, !PT ;  /* 0x0000ffff60197812 */ /* 0x000fe200078ec0ff */
[----:B------:R-:W-:Y:S01]  /*ace0*/  HMMA.16816.F32.BF16 R80, R32, R90, R80 ;  /* 0x0000005a2050723c */ /* 0x000fe20000041850 */
[----:B------:R-:W-:Y:S04]  /*acf0*/  LDSM.16.MT88.4 R32, [R86+0x7c00] ;  /* 0x007c00005620783b */ /* 0x000fe80000004200 */
[----:B------:R-:W-:Y:S02]  /*ad00*/  SHF.R.U32.HI R24, RZ, 0x8, R3 ;  /* 0x00000008ff187819 */ /* 0x000fe40000011603 */
[----:B------:R-:W-:Y:S02]  /*ad10*/  LOP3.LUT R21, R22, 0xff, RZ, 0xc0, !PT ;  /* 0x000000ff16157812 */ /* 0x000fe400078ec0ff */
[----:B------:R-:W-:Y:S02]  /*ad20*/  LDSM.16.MT88.4 R88, [R117+0x8c00] ;  /* 0x008c00007558783b */ /* 0x000fe40000004200 */
[----:B------:R-:W-:Y:S02]  /*ad30*/  SHF.R.U32.HI R23, RZ, 0x18, R22 ;  /* 0x00000018ff177819 */ /* 0x000fe40000011616 */
[----:B------:R-:W-:Y:S02]  /*ad40*/  LOP3.LUT R22, R20, 0xff, RZ, 0xc0, !PT ;  /* 0x000000ff14167812 */ /* 0x000fe400078ec0ff */
[----:B------:R-:W-:Y:S02]  /*ad50*/  SHF.R.U32.HI R20, RZ, 0x8, R25 ;  /* 0x00000008ff147819 */ /* 0x000fe40000011619 */
[----:B------:R-:W-:Y:S02]  /*ad60*/  PRMT R21, R21, 0x5410, R24 ;  /* 0x0000541015157816 */ /* 0x000fe40000000018 */
[----:B------:R-:W1:Y:S01]  /*ad70*/  LDSM.16.MT88.4 R24, [R117+0x6c00] ;  /* 0x006c00007518783b */ /* 0x000e620000004200 */
[----:B------:R-:W-:Y:S02]  /*ad80*/  LOP3.LUT R3, R96, 0xff, RZ, 0xc0, !PT ;  /* 0x000000ff60037812 */ /* 0x000fe400078ec0ff */
[----:B------:R-:W-:Y:S02]  /*ad90*/  PRMT R23, R22, 0x5410, R23 ;  /* 0x0000541016177816 */ /* 0x000fe40000000017 */
[----:B------:R-:W-:Y:S01]  /*ada0*/  PRMT R3, R3, 0x5410, R20 ;  /* 0x0000541003037816 */ /* 0x000fe20000000014 */
[----:B------:R-:W-:Y:S01]  /*adb0*/  FADD.FTZ R20, R94, R115 ;  /* 0x000000735e147221 */ /* 0x000fe20000010000 */
[--C-:B------:R-:W-:Y:S01]  /*adc0*/  SHF.R.U32.HI R22, RZ, 0x10, R96.reuse ;  /* 0x00000010ff167819 */ /* 0x100fe20000011660 */
[----:B--2---:R-:W2:Y:S01]  /*add0*/  LDSM.16.MT88.4 R92, [R117+0x7c00] ;  /* 0x007c0000755c783b */ /* 0x004ea20000004200 */
[----:B------:R-:W-:Y:S01]  /*ade0*/  SHF.R.U32.HI R115, RZ, 0x18, R96 ;  /* 0x00000018ff737819 */ /* 0x000fe20000011660 */
[----:B------:R-:W-:Y:S01]  /*adf0*/  FADD.FTZ R20, R97, R20 ;  /* 0x0000001461147221 */ /* 0x000fe20000010000 */
[----:B------:R-:W-:Y:S02]  /*ae00*/  LOP3.LUT R22, R22, 0xff, RZ, 0xc0, !PT ;  /* 0x000000ff16167812 */ /* 0x000fe400078ec0ff */
[--C-:B------:R-:W-:Y:S01]  /*ae10*/  HSET2.LE.AND R23, R23, R134.reuse, PT ;  /* 0x0000008617177233 */ /* 0x100fe20003803000 */
[----:B------:R-:W-:Y:S01]  /*ae20*/  FADD.FTZ R113, R113, R20 ;  /* 0x0000001471717221 */ /* 0x000fe20000010000 */
[----:B------:R-:W-:Y:S01]  /*ae30*/  PRMT R115, R22, 0x5410, R115 ;  /* 0x0000541016737816 */ /* 0x000fe20000000073 */
[----:B------:R-:W4:Y:S01]  /*ae40*/  LDSM.16.MT88.4 R96, [R86+0x8c00] ;  /* 0x008c00005660783b */ /* 0x000f220000004200 */
[--C-:B------:R-:W-:Y:S01]  /*ae50*/  HSET2.LE.AND R20, R3, R134.reuse, PT ;  /* 0x0000008603147233 */ /* 0x100fe20003803000 */
[----:B------:R-:W-:Y:S01]  /*ae60*/  FADD.FTZ R110, R110, R113 ;  /* 0x000000716e6e7221 */ /* 0x000fe20000010000 */
[----:B------:R-:W-:Y:S01]  /*ae70*/  F2FP.BF16.F32.PACK_AB R3, R112, R105 ;  /* 0x000000697003723e */ /* 0x000fe200000010ff */
[----:B------:R-:W-:Y:S01]  /*ae80*/  FADD.FTZ R105, R105, R104 ;  /* 0x0000006869697221 */ /* 0x000fe20000010000 */
[--C-:B------:R-:W-:Y:S01]  /*ae90*/  HSET2.LE.AND R22, R21, R134.reuse, PT ;  /* 0x0000008615167233 */ /* 0x100fe20003803000 */
[----:B------:R-:W-:Y:S01]  /*aea0*/  FADD.FTZ R103, R103, R110 ;  /* 0x0000006e67677221 */ /* 0x000fe20000010000 */
[----:B------:R-:W-:Y:S01]  /*aeb0*/  LOP3.LUT R20, R20, R3, RZ, 0xc0, !PT ;  /* 0x0000000314147212 */ /* 0x000fe200078ec0ff */
[----:B------:R-:W-:Y:S01]  /*aec0*/  FADD.FTZ R112, R112, R105 ;  /* 0x0000006970707221 */ /* 0x000fe20000010000 */
[----:B------:R-:W-:Y:S01]  /*aed0*/  HSET2.LE.AND R21, R115, R134, PT ;  /* 0x0000008673157233 */ /* 0x000fe20003803000 */
[----:B------:R-:W-:Y:S01]  /*aee0*/  FADD.FTZ R106, R106, R103 ;  /* 0x000000676a6a7221 */ /* 0x000fe20000010000 */
[C---:B---3--:R-:W-:Y:S01]  /*aef0*/  F2FP.BF16.F32.PACK_AB R3, R144.reuse, R87 ;  /* 0x000000579003723e */ /* 0x048fe200000010ff */
[----:B------:R-:W-:Y:S01]  /*af00*/  FADD.FTZ R87, R87, R112 ;  /* 0x0000007057577221 */ /* 0x000fe20000010000 */
[----:B------:R-:W-:Y:S01]  /*af10*/  LOP3.LUT R23, R23, R84, RZ, 0xc0, !PT ;  /* 0x0000005417177212 */ /* 0x000fe200078ec0ff */
[----:B------:R-:W-:Y:S01]  /*af20*/  FADD.FTZ R109, R109, R106 ;  /* 0x0000006a6d6d7221 */ /* 0x000fe20000010000 */
[----:B------:R-:W-:Y:S01]  /*af30*/  LOP3.LUT R21, R21, R100, RZ, 0xc0, !PT ;  /* 0x0000006415157212 */ /* 0x000fe200078ec0ff */
[----:B------:R-:W-:Y:S01]  /*af40*/  FADD.FTZ R144, R144, R87 ;  /* 0x0000005790907221 */ /* 0x000fe20000010000 */
[----:B------:R-:W-:Y:S01]  /*af50*/  LOP3.LUT R22, R22, R3, RZ, 0xc0, !PT ;  /* 0x0000000316167212 */ /* 0x000fe200078ec0ff */
[----:B------:R-:W-:Y:S02]  /*af60*/  IMAD.MOV.U32 R3, RZ, RZ, R2 ;  /* 0x000000ffff037224 */ /* 0x000fe400078e0002 */
[----:B------:R-:W-:Y:S04]  /*af70*/  FADD.FTZ R109, R114, R109 ;  /* 0x0000006d726d7221 */ /* 0x000fe80000010000 */
[----:B------:R-:W-:Y:S01]  /*af80*/  FADD.FTZ R102, R102, R109 ;  /* 0x0000006d66667221 */ /* 0x000fe20000010000 */
[C---:B-1----:R-:W-:Y:S05]  /*af90*/  HMMA.16816.F32.BF16 R36, R20.reuse, R24, R36 ;  /* 0x000000181424723c */ /* 0x042fea0000041824 */
[----:B------:R-:W-:Y:S01]  /*afa0*/  FADD.FTZ R135, R135, R102 ;  /* 0x0000006687877221 */ /* 0x000fe20000010000 */
        /* <DEDUP_REMOVED lines=9> */
[C---:B----4-:R-:W-:Y:S06]  /*b040*/  HMMA.16816.F32.BF16 R76, R20.reuse, R96, R76 ;  /* 0x00000060144c723c */ /* 0x050fec000004184c */
[----:B------:R-:W-:Y:S01]  /*b050*/  HMMA.16816.F32.BF16 R80, R20, R98, R80 ;  /* 0x000000621450723c */ /* 0x000fe20000041850 */
[----:B------:R-:W-:Y:S11]  /*b060*/  @!UPT UIADD3 URZ, URZ, URZ, URZ ;  /* 0x0000003f3f3ff290 */ /* 0x000ff6000fffe03f */
[----:B------:R-:W-:Y:S01]  /*b070*/  @!UPT UIADD3 URZ, URZ, URZ, URZ ;  /* 0x0000003f3f3ff290 */ /* 0x000fe2000fffe03f */
[----:B------:R-:W-:Y:S11]  /*b080*/  @P5 BRA `(.L_x_953) ;  /* 0xffffffd400bc5947 */ /* 0x000ff6000383ffff */
.L_x_952:
        /* <DEDUP_REMOVED lines=12> */
[----:B---3--:R-:W-:Y:S01]  /*b150*/  SHF.R.S32.HI R8, RZ, 0x1f, R5 ;  /* 0x0000001fff087819 */ /* 0x008fe20000011405 */
[----:B-1----:R-:W-:-:S03]  /*b160*/  FADD.FTZ R7, R4, R7 ;  /* 0x0000000704077221 */ /* 0x002fc60000010000 */
[CC--:B------:R-:W-:Y:S01]  /*b170*/  LEA.HI R4, R8.reuse, R5.reuse, RZ, 0x2 ;  /* 0x0000000508047211 */ /* 0x0c0fe200078f10ff */
[----:B--2---:R-:W-:Y:S01]  /*b180*/  FADD.FTZ R6, R3, R6 ;  /* 0x0000000603067221 */ /* 0x004fe20000010000 */
[----:B------:R-:W-:Y:S02]  /*b190*/  FSETP.NE.FTZ.AND P4, PT, R7, RZ, PT ;  /* 0x000000ff0700720b */ /* 0x000fe40003f95000 */
[----:B------:R-:W-:Y:S02]  /*b1a0*/  LEA.HI R3, R8, R5, RZ, 0x5 ;  /* 0x0000000508037211 */ /* 0x000fe400078f28ff */
[----:B------:R-:W-:Y:S02]  /*b1b0*/  FSETP.NE.FTZ.AND P3, PT, R6, RZ, PT ;  /* 0x000000ff0600720b */ /* 0x000fe40003f75000 */
[----:B------:R-:W-:Y:S02]  /*b1c0*/  LOP3.LUT R12, R4, 0xfffffffc, RZ, 0xc0, !PT ;  /* 0xfffffffc040c7812 */ /* 0x000fe400078ec0ff */
[----:B------:R-:W-:-:S02]  /*b1d0*/  SHF.R.S32.HI R8, RZ, 0x5, R3 ;  /* 0x00000005ff087819 */ /* 0x000fc40000011403 */
[----:B------:R-:W-:-:S03]  /*b1e0*/  IADD3 R11, -R12, R5, RZ ;  /* 0x000000050c0b7210 */ /* 0x000fc60007ffe1ff */
[----:B------:R-:W1:Y:S02]  /*b1f0*/  @P4 MUFU.RCP R10, R7 ;  /* 0x00000007000a4308 */ /* 0x000e640000001000 */
[----:B------:R-:W-:-:S06]  /*b200*/  IMAD R8, R8, 0x100, R11 ;  /* 0x0000010008087824 */ /* 0x000fcc00078e020b */
[----:B------:R-:W2:Y:S01]  /*b210*/  @P3 MUFU.RCP R9, R6 ;  /* 0x0000000600093308 */ /* 0x000ea20000001000 */
        /* <DEDUP_REMOVED lines=26> */
[----:B--2---:R-:W-:Y:S01]  /*b3c0*/  FMUL.FTZ R9, R9, UR4 ;  /* 0x0000000409097c20 */ /* 0x004fe20008410000 */
[----:B------:R-:W1:Y:S01]  /*b3d0*/  S2UR UR4, SR_CgaCtaId ;  /* 0x00000000000479c3 */ /* 0x000e620000008800 */
[----:B------:R-:W-:-:S02]  /*b3e0*/  F2FP.BF16.F32.PACK_AB R36, R37, R36 ;  /* 0x000000242524723e */ /* 0x000fc400000010ff */
[----:B------:R-:W-:Y:S01]  /*b3f0*/  SHF.R.S32.HI R11, RZ, 0x1f, R10 ;  /* 0x0000001fff0b7819 */ /* 0x000fe2000001140a */
[C---:B------:R-:W-:Y:S01]  /*b400*/  FMUL.FTZ R38, R9.reuse, R38 ;  /* 0x0000002609267220 */ /* 0x040fe20000410000 */
[C---:B------:R-:W-:Y:S01]  /*b410*/  FMUL.FTZ R39, R9.reuse, R39 ;  /* 0x0000002709277220 */ /* 0x040fe20000410000 */
        /* <DEDUP_REMOVED lines=12> */
[----:B------:R-:W-:Y:S01]  /*b4e0*/  FMUL.FTZ R59, R9, R59 ;  /* 0x0000003b093b7220 */ /* 0x000fe20000410000 */
[----:B------:R-:W-:Y:S01]  /*b4f0*/  LEA.HI R12, R11, R11, RZ, 0x1 ;  /* 0x0000000b0b0c7211 */ /* 0x000fe200078f08ff */
        /* <DEDUP_REMOVED lines=13> */
[----:B-1----:R-:W-:Y:S01]  /*b5d0*/  ULEA UR4, UR4, UR5, 0x18 ;  /* 0x0000000504047291 */ /* 0x002fe2000f8ec03f */
[----:B------:R-:W-:-:S02]  /*b5e0*/  LOP3.LUT R12, R12, 0x3fffffe, RZ, 0xc0, !PT ;  /* 0x03fffffe0c0c7812 */ /* 0x000fc400078ec0ff */
[C---:B------:R-:W-:Y:S02]  /*b5f0*/  SHF.L.U32 R13, R9.reuse, 0x6, RZ ;  /* 0x00000006090d7819 */ /* 0x040fe400000006ff */
[----:B------:R-:W-:Y:S01]  /*b600*/  LOP3.LUT P0, RZ, R9, 0x2, RZ, 0xc0, !PT ;  /* 0x0000000209ff7812 */ /* 0x000fe2000780c0ff */
[----:B------:R-:W-:Y:S01]  /*b610*/  IMAD.IADD R11, R11, 0x1, -R12 ;  /* 0x000000010b0b7824 */ /* 0x000fe200078e0a0c */
[----:B------:R-:W-:Y:S01]  /*b620*/  LOP3.LUT R13, R13, 0xc0, RZ, 0xc0, !PT ;  /* 0x000000c00d0d7812 */ /* 0x000fe200078ec0ff */
[----:B------:R-:W1:Y:S01]  /*b630*/  S2R R12, SR_TID.X ;  /* 0x00000000000c7919 */ /* 0x000e620000002100 */
[----:B------:R-:W-:Y:S02]  /*b640*/  F2FP.BF16.F32.PACK_AB R38, R39, R38 ;  /* 0x000000262726723e */ /* 0x000fe400000010ff */
[----:B------:R-:W-:Y:S02]  /*b650*/  LEA R8, R11, R8, 0x4 ;  /* 0x000000080b087211 */ /* 0x000fe400078e20ff */
[----:B------:R-:W-:-:S02]  /*b660*/  LOP3.LUT R11, R9, 0x1, RZ, 0xc0, !PT ;  /* 0x00000001090b7812 */ /* 0x000fc400078ec0ff */
[----:B------:R-:W-:Y:S02]  /*b670*/  LEA.HI R13, R13, R13, RZ, 0x1d ;  /* 0x0000000d0d0d7211 */ /* 0x000fe400078fe8ff */
[----:B------:R-:W-:Y:S02]  /*b680*/  ISETP.NE.U32.AND P1, PT, R11, 0x1, PT ;  /* 0x000000010b00780c */ /* 0x000fe40003f25070 */
[----:B------:R-:W-:Y:S02]  /*b690*/  LEA R8, R8, R13, 0x1 ;  /* 0x0000000d08087211 */ /* 0x000fe400078e08ff */
[----:B------:R-:W-:Y:S02]  /*b6a0*/  F2FP.BF16.F32.PACK_AB R40, R41, R40 ;  /* 0x000000282928723e */ /* 0x000fe400000010ff */
[----:B------:R-:W-:Y:S01]  /*b6b0*/  LEA R11, R8, UR4, 0x1 ;  /* 0x00000004080b7c11 */ /* 0x000fe2000f8e08ff */
[----:B------:R-:W-:Y:S01]  /*b6c0*/  @UP0 ULDC.64 UR4, c[0x0][0x298] ;  /* 0x0000a60000040ab9 */ /* 0x000fe20000000a00 */
[----:B------:R-:W-:Y:S01]  /*b6d0*/  MOV R8, 0x20 ;  /* 0x0000002000087802 */ /* 0x000fe20000000f00 */
[----:B------:R-:W-:Y:S01]  /*b6e0*/  @UP0 UIMAD.WIDE.U32 UR10, UR14, UR4, URZ ;  /* 0x000000040e0a02a5 */ /* 0x000fe2000f8e003f */
[----:B------:R-:W-:Y:S01]  /*b6f0*/  F2FP.BF16.F32.PACK_AB R42, R43, R42 ;  /* 0x0000002a2b2a723e */ /* 0x000fe200000010ff */
[C---:B------:R-:W-:Y:S01]  /*b700*/  VIADD R9, R11.reuse, 0xfffffff0 ;  /* 0xfffffff00b097836 */ /* 0x040fe20000000000 */
[----:B------:R-:W-:Y:S01]  /*b710*/  SEL R8, R8, 0xffffffe0, !P0 ;  /* 0xffffffe008087807 */ /* 0x000fe20004000000 */
[----:B------:R2:W-:Y:S01]  /*b720*/  STS [R11], R36 ;  /* 0x000000240b007388 */ /* 0x0005e20000000800 */
[----:B------:R-:W-:Y:S01]  /*b730*/  @P1 IADD3 R9, R11, 0x10, RZ ;  /* 0x000000100b091810 */ /* 0x000fe20007ffe0ff */
[----:B------:R-:W-:Y:S01]  /*b740*/  @UP0 UIMAD UR6, UR14, UR5, UR11 ;  /* 0x000000050e0602a4 */ /* 0x000fe2000f8e020b */
[----:B------:R-:W-:Y:S01]  /*b750*/  F2FP.BF16.F32.PACK_AB R44, R45, R44 ;  /* 0x0000002c2d2c723e */ /* 0x000fe200000010ff */
[----:B------:R2:W-:Y:S01]  /*b760*/  STS [R11+0x200], R38 ;  /* 0x000200260b007388 */ /* 0x0005e20000000800 */
[----:B------:R-:W-:-:S02]  /*b770*/  F2FP.BF16.F32.PACK_AB R46, R47, R46 ;  /* 0x0000002e2f2e723e */ /* 0x000fc400000010ff */
[----:B------:R-:W-:Y:S01]  /*b780*/  IADD3 R13, R11, R8, RZ ;  /* 0x000000080b0d7210 */ /* 0x000fe20007ffe0ff */
[----:B------:R2:W-:Y:S01]  /*b790*/  STS [R9], R40 ;  /* 0x0000002809007388 */ /* 0x0005e20000000800 */
[----:B------:R-:W-:Y:S02]  /*b7a0*/  F2FP.BF16.F32.PACK_AB R48, R49, R48 ;  /* 0x000000303130723e */ /* 0x000fe400000010ff */
[----:B------:R-:W-:Y:S01]  /*b7b0*/  IADD3 R15, R8, R9, RZ ;  /* 0x00000009080f7210 */ /* 0x000fe20007ffe0ff */
[----:B------:R2:W-:Y:S01]  /*b7c0*/  STS [R9+0x200], R42 ;  /* 0x0002002a09007388 */ /* 0x0005e20000000800 */
[----:B------:R-:W-:Y:S02]  /*b7d0*/  PLOP3.LUT P0, PT, PT, PT, UP0, 0x80, 0x0 ;  /* 0x000000000000781c */ /* 0x000fe40003f0f008 */
        /* <DEDUP_REMOVED lines=28> */
.L_x_956:
[----:B------:R-:W-:Y:S01]  /*b9a0*/  ULDC.U8 UR5, c[0x0][0x3d9] ;  /* 0x0000f64000057ab9 */ /* 0x000fe20000000000 */
[----:B------:R-:W-:Y:S01]  /*b9b0*/  STS [R15+0x200], R50 ;  /* 0x000200320f007388 */ /* 0x000fe20000000800 */
[----:B------:R-:W-:Y:S01]  /*b9c0*/  ISETP.NE.AND P1, PT, RZ, UR5, PT ;  /* 0x00000005ff007c0c */ /* 0x000fe2000bf25270 */
[----:B------:R-:W-:Y:S01]  /*b9d0*/  ULDC.U8 UR8, c[0x0][0x3d8] ;  /* 0x0000f60000087ab9 */ /* 0x000fe20000000000 */
[----:B------:R-:W1:Y:S01]  /*b9e0*/  @P4 MUFU.LG2 R7, R7 ;  /* 0x0000000700074308 */ /* 0x000e620000000c00 */
[----:B------:R-:W-:Y:S01]  /*b9f0*/  STS [R11+0x1000], R52 ;  /* 0x001000340b007388 */ /* 0x000fe20000000800 */
[----:B------:R-:W-:Y:S01]  /*ba00*/  ISETP.NE.AND P2, PT, RZ, UR8, PT ;  /* 0x00000008ff007c0c */ /* 0x000fe2000bf45270 */
[----:B------:R-:W3:Y:S02]  /*ba10*/  S2UR UR4, SR_CTAID.X ;  /* 0x00000000000479c3 */ /* 0x000ee40000002500 */
[----:B------:R-:W-:Y:S01]  /*ba20*/  STS [R11+0x1200], R54 ;  /* 0x001200360b007388 */ /* 0x000fe20000000800 */
[----:B------:R-:W-:-:S03]  /*ba30*/  ISETP.EQ.AND P2, PT, RZ, UR5, P2 ;  /* 0x00000005ff007c0c */ /* 0x000fc60009742270 */
[----:B------:R-:W-:Y:S02]  /*ba40*/  STS [R9+0x1000], R56 ;  /* 0x0010003809007388 */ /* 0x000fe40000000800 */
[----:B------:R-:W4:Y:S02]  /*ba50*/  @P1 LDC.64 R16, c[0x0][0x2c0] ;  /* 0x0000b000ff101b82 */ /* 0x000f240000000a00 */
        /* <DEDUP_REMOVED lines=8> */
[----:B----4-:R-:W-:-:S03]  /*bae0*/  @P1 IMAD R25, R17, R16, RZ ;  /* 0x0000001011191224 */ /* 0x010fc600078e02ff */
[----:B------:R2:W-:Y:S04]  /*baf0*/  STS [R11+0x2200], R70 ;  /* 0x002200460b007388 */ /* 0x0005e80000000800 */
[----:B------:R-:W-:Y:S04]  /*bb00*/  STS [R9+0x2000], R72 ;  /* 0x0020004809007388 */ /* 0x000fe80000000800 */
[----:B------:R4:W-:Y:S01]  /*bb10*/  STS [R9+0x2200], R74 ;  /* 0x0022004a09007388 */ /* 0x0009e20000000800 */
[----:B------:R-:W1:Y:S01]  /*bb20*/  S2R R14, SR_CTAID.Y ;  /* 0x00000000000e7919 */ /* 0x000e620000002600 */
[----:B------:R-:W1:Y:S02]  /*bb30*/  S2R R8, SR_CTAID.Z ;  /* 0x0000000000087919 */ /* 0x000e640000002700 */
[----:B------:R-:W-:Y:S04]  /*bb40*/  STS [R13+0x2000], R76 ;  /* 0x0020004c0d007388 */ /* 0x000fe80000000800 */
[----:B------:R5:W-:Y:S01]  /*bb50*/  STS [R13+0x2200], R78 ;  /* 0x0022004e0d007388 */ /* 0x000be20000000800 */
[----:B--2---:R-:W-:-:S03]  /*bb60*/  SHF.R.S32.HI R11, RZ, 0x1f, R12 ;  /* 0x0000001fff0b7819 */ /* 0x004fc6000001140c */
[----:B------:R-:W-:Y:S01]  /*bb70*/  STS [R15+0x2000], R80 ;  /* 0x002000500f007388 */ /* 0x000fe20000000800 */
[----:B------:R-:W-:-:S03]  /*bb80*/  LEA.HI R24, R11, R12, RZ, 0x5 ;  /* 0x0000000c0b187211 */ /* 0x000fc600078f28ff */
[----:B------:R2:W-:Y:S01]  /*bb90*/  STS [R15+0x2200], R82 ;  /* 0x002200520f007388 */ /* 0x0005e20000000800 */
[----:B----4-:R-:W4:Y:S01]  /*bba0*/  @P1 LDC R9, c[0x0][0x2c0] ;  /* 0x0000b000ff091b82 */ /* 0x010f220000000800 */
[----:B-----5:R-:W-:Y:S01]  /*bbb0*/  LOP3.LUT R13, R24, 0xffffffe0, RZ, 0xc0, !PT ;  /* 0xffffffe0180d7812 */ /* 0x020fe200078ec0ff */
[----:B--2---:R-:W-:Y:S01]  /*bbc0*/  @P1 IMAD.MOV.U32 R15, RZ, RZ, 0x1 ;  /* 0x00000001ff0f1424 */ /* 0x004fe200078e00ff */
[----:B-1-3--:R-:W-:Y:S06]  /*bbd0*/  @!P2 BRA `(.L_x_957) ;  /* 0x000000000020a947 */ /* 0x00afec0003800000 */
        /* <DEDUP_REMOVED lines=8> */
.L_x_957:
[----:B------:R-:W-:Y:S05]  /*bc60*/  @P1 BRA `(.L_x_958) ;  /* 0x0000000000181947 */ /* 0x000fea0003800000 */
[----:B------:R-:W1:Y:S01]  /*bc70*/  LDC R25, c[0x0][0x2c4] ;  /* 0x0000b100ff197b82 */ /* 0x000e620000000800 */
[----:B------:R-:W-:Y:S02]  /*bc80*/  ISETP.NE.AND P1, PT, RZ, UR8, PT ;  /* 0x00000008ff007c0c */ /* 0x000fe4000bf25270 */
[----:B----4-:R-:W-:-:S05]  /*bc90*/  MOV R9, 0x1 ;  /* 0x0000000100097802 */ /* 0x010fca0000000f00 */
[----:B------:R-:W2:Y:S08]  /*bca0*/  LDC R16, c[0x0][0x270] ;  /* 0x00009c00ff107b82 */ /* 0x000eb00000000800 */
[----:B-1----:R-:W2:Y:S02]  /*bcb0*/  @P1 LDC R25, c[0x0][0x2e4] ;  /* 0x0000b900ff191b82 */ /* 0x002ea40000000800 */
[----:B--2---:R-:W-:-:S07]  /*bcc0*/  IMAD R15, R25, R16, RZ ;  /* 0x00000010190f7224 */ /* 0x004fce00078e02ff */
.L_x_958:
[----:B------:R-:W-:Y:S01]  /*bcd0*/  BAR.SYNC.DEFER_BLOCKING 0x0 ;  /* 0x0000000000007b1d */ /* 0x000fe20000010000 */
[----:B------:R-:W-:Y:S01]  /*bce0*/  LEA.HI R11, R11, R12, RZ, 0x2 ;  /* 0x0000000c0b0b7211 */ /* 0x000fe200078f10ff */
[----:B------:R-:W-:Y:S01]  /*bcf0*/  IMAD.IADD R13, R12, 0x1, -R13 ;  /* 0x000000010c0d7824 */ /* 0x000fe200078e0a0d */
[----:B------:R-:W-:Y:S01]  /*bd00*/  LOP3.LUT R12, R3, 0xffffffe0, RZ, 0xc0, !PT ;  /* 0xffffffe0030c7812 */ /* 0x000fe200078ec0ff */
[----:B------:R-:W-:Y:S01]  /*bd10*/  UIMAD UR7, UR4, -0x40, UR16 ;  /* 0xffffffc0040778a4 */ /* 0x000fe2000f8e0210 */
[----:B------:R-:W-:-:S03]  /*bd20*/  SHF.R.S32.HI R24, RZ, 0x5, R24 ;  /* 0x00000005ff187819 */ /* 0x000fc60000011418 */
[----:B------:R-:W1:Y:S01]  /*bd30*/  @P4 LDC R29, c[0x0][0x2e8] ;  /* 0x0000ba00ff1d4b82 */ /* 0x000e620000000800 */
[----:B------:R-:W2:Y:S01]  /*bd40*/  @P3 MUFU.LG2 R6, R6 ;  /* 0x0000000600063308 */ /* 0x000ea20000000c00 */
[----:B------:R-:W-:Y:S01]  /*bd50*/  IMAD R14, R14, R15, RZ ;  /* 0x0000000f0e0e7224 */ /* 0x000fe200078e02ff */
[----:B------:R-:W-:Y:S01]  /*bd60*/  SHF.R.S32.HI R3, RZ, 0x1f, R24 ;  /* 0x0000001fff037819 */ /* 0x000fe20000011418 */
[----:B------:R-:W-:Y:S01]  /*bd70*/  IMAD.IADD R12, R5, 0x1, -R12 ;  /* 0x00000001050c7824 */ /* 0x000fe200078e0a0c */
[----:B------:R-:W-:Y:S01]  /*bd80*/  ISETP.GE.AND P2, PT, R10, UR7, PT ;  /* 0x000000070a007c0c */ /* 0x000fe2000bf46270 */
[----:B----4-:R-:W-:Y:S01]  /*bd90*/  IMAD R5, R9, UR4, RZ ;  /* 0x0000000409057c24 */ /* 0x010fe2000f8e02ff */
[----:B------:R-:W-:Y:S01]  /*bda0*/  SEL R14, R14, RZ, !P0 ;  /* 0x000000ff0e0e7207 */ /* 0x000fe20004000000 */
[----:B------:R-:W3:Y:S01]  /*bdb0*/  @P3 LDC R27, c[0x0][0x2e8] ;  /* 0x0000ba00ff1b3b82 */ /* 0x000ee20000000800 */
[----:B------:R-:W-:Y:S01]  /*bdc0*/  LOP3.LUT P5, RZ, R12, 0x3, RZ, 0xc0, !PT ;  /* 0x000000030cff7812 */ /* 0x000fe200078ac0ff */
[----:B------:R-:W-:Y:S01]  /*bdd0*/  IMAD.SHL.U32 R5, R5, 0x40, RZ ;  /* 0x0000004005057824 */ /* 0x000fe200078e00ff */
[----:B------:R-:W-:Y:S01]  /*bde0*/  LEA.HI R3, R3, R24, RZ, 0x2 ;  /* 0x0000001803037211 */ /* 0x000fe200078f10ff */
[----:B------:R-:W-:Y:S01]  /*bdf0*/  IMAD R25, R8, R25, R14 ;  /* 0x0000001908197224 */ /* 0x000fe200078e020e */
[----:B------:R-:W-:Y:S01]  /*be00*/  SHF.R.S32.HI R10, RZ, 0x1f, R13 ;  /* 0x0000001fff0a7819 */ /* 0x000fe2000001140d */
[----:B------:R-:W-:Y:S01]  /*be10*/  @P4 FMUL.FTZ R7, R7, 0.69314718246459960938 ;  /* 0x3f31721807074820 */ /* 0x000fe20000410000 */
[----:B------:R-:W-:Y:S01]  /*be20*/  LOP3.LUT R3, R3, 0xfffffffc, RZ, 0xc0, !PT ;  /* 0xfffffffc03037812 */ /* 0x000fe200078ec0ff */
[----:B------:R-:W-:Y:S01]  /*be30*/  BSSY B0, `(.L_x_959) ;  /* 0x0000023000007945 */ /* 0x000fe20003800000 */
[----:B------:R-:W-:Y:S01]  /*be40*/  LEA.HI R10, R10, R13, RZ, 0x2 ;  /* 0x0000000d0a0a7211 */ /* 0x000fe200078f10ff */
[----:B------:R4:W4:Y:S01]  /*be50*/  LDS.128 R20, [R121+0x800] ;  /* 0x0008000079147984 */ /* 0x0009220000000c00 */
[----:B------:R-:W-:Y:S01]  /*be60*/  SHF.R.S32.HI R33, RZ, 0x1f, R5 ;  /* 0x0000001fff217819 */ /* 0x000fe20000011405 */
[----:B------:R-:W-:Y:S01]  /*be70*/  IMAD.IADD R3, R24, 0x1, -R3 ;  /* 0x0000000118037824 */ /* 0x000fe200078e0a03 */
[----:B------:R-:W-:Y:S01]  /*be80*/  SHF.R.S32.HI R10, RZ, 0x2, R10 ;  /* 0x00000002ff0a7819 */ /* 0x000fe2000001140a */
[----:B------:R1:W4:Y:S01]  /*be90*/  LDS.128 R16, [R121+0x1800] ;  /* 0x0018000079107984 */ /* 0x0003220000000c00 */
[--C-:B------:R-:W-:Y:S01]  /*bea0*/  IADD3 R5, P1, P0, R5, R30, R25.reuse ;  /* 0x0000001e05057210 */ /* 0x100fe2000783e019 */
[----:B--2---:R-:W-:Y:S01]  /*beb0*/  @P3 FMUL.FTZ R15, R6, 0.69314718246459960938 ;  /* 0x3f317218060f3820 */ /* 0x004fe20000410000 */
[----:B------:R-:W-:Y:S01]  /*bec0*/  SHF.R.S32.HI R30, RZ, 0x1f, R25 ;  /* 0x0000001fff1e7819 */ /* 0x000fe20000011419 */
[----:B------:R-:W-:-:S02]  /*bed0*/  IMAD.MOV.U32 R12, RZ, RZ, 0x7f800000 ;  /* 0x7f800000ff0c7424 */ /* 0x000fc400078e00ff */
[----:B-1----:R-:W-:Y:S01]  /*bee0*/  @P4 FFMA.FTZ R12, R2, R29, R7 ;  /* 0x0000001d020c4223 */ /* 0x002fe20000010007 */
[----:B------:R-:W-:Y:S01]  /*bef0*/  IMAD.MOV.U32 R13, RZ, RZ, 0x7f800000 ;  /* 0x7f800000ff0d7424 */ /* 0x000fe200078e00ff */
[----:B------:R-:W-:Y:S01]  /*bf00*/  IADD3.X R30, R33, R31, R30, P1, P0 ;  /* 0x0000001f211e7210 */ /* 0x000fe20000fe041e */
[----:B------:R-:W-:Y:S02]  /*bf10*/  IMAD R10, R3, 0x10, R10 ;  /* 0x00000010030a7824 */ /* 0x000fe400078e020a */
[----:B---3--:R-:W-:Y:S01]  /*bf20*/  @P3 FFMA.FTZ R13, R0, R27, R15 ;  /* 0x0000001b000d3223 */ /* 0x008fe2000001000f */
[----:B------:R-:W-:Y:S06]  /*bf30*/  @P5 BRA `(.L_x_960) ;  /* 0x0000000000485947 */ /* 0x000fec0003800000 */
[----:B------:R-:W-:Y:S01]  /*bf40*/  UIMAD UR5, UR4, -0x40, UR16 ;  /* 0xffffffc0040578a4 */ /* 0x000fe2000f8e0210 */
[----:B------:R-:W-:-:S05]  /*bf50*/  VIADD R0, R10, 0x8 ;  /* 0x000000080a007836 */ /* 0x000fca0000000000 */
[----:B------:R-:W-:Y:S02]  /*bf60*/  ISETP.GE.AND P4, PT, R10, UR5, PT ;  /* 0x000000050a007c0c */ /* 0x000fe4000bf86270 */
[----:B------:R-:W-:-:S11]  /*bf70*/  ISETP.GE.AND P3, PT, R0, UR5, PT ;  /* 0x0000000500007c0c */ /* 0x000fd6000bf66270 */
[----:B------:R-:W1:Y:S01]  /*bf80*/  @!P4 LDC.64 R6, c[0x0][0x2b0] ;  /* 0x0000ac00ff06cb82 */ /* 0x000e620000000a00 */
[-C--:B------:R-:W-:Y:S02]  /*bf90*/  @!P4 IMAD R10, R10, R9.reuse, RZ ;  /* 0x000000090a0ac224 */ /* 0x080fe400078e02ff */
[----:B------:R-:W-:-:S03]  /*bfa0*/  @!P3 IMAD R9, R0, R9, RZ ;  /* 0x000000090009b224 */ /* 0x000fc600078e02ff */
[CC--:B------:R-:W-:Y:S02]  /*bfb0*/  @!P4 IADD3 R0, P1, R10.reuse, R5.reuse, RZ ;  /* 0x000000050a00c210 */ /* 0x0c0fe40007f3e0ff */
[----:B------:R-:W2:Y:S01]  /*bfc0*/  @!P3 LDC.64 R2, c[0x0][0x2b0] ;  /* 0x0000ac00ff02bb82 */ /* 0x000ea20000000a00 */
[C---:B------:R-:W-:Y:S02]  /*bfd0*/  @!P3 IADD3 R5, P0, R9.reuse, R5, RZ ;  /* 0x000000050905b210 */ /* 0x040fe40007f1e0ff */
        /* <DEDUP_REMOVED lines=8> */
.L_x_960:
[----:B------:R-:W-:Y:S05]  /*c060*/  BSYNC B0 ;  /* 0x0000000000007941 */ /* 0x000fea0003800000 */
.L_x_959:
[----:B-1----:R-:W-:Y:S01]  /*c070*/  SHF.R.S32.HI R2, RZ, 0x1f, R8 ;  /* 0x0000001fff027819 */ /* 0x002fe20000011408 */
[----:B------:R-:W-:Y:S01]  /*c080*/  ULDC.64 UR4, c[0x0][0x2a0] ;  /* 0x0000a80000047ab9 */ /* 0x000fe20000000a00 */
[----:B------:R-:W-:Y:S01]  /*c090*/  SHF.R.S32.HI R0, RZ, 0x1f, R130 ;  /* 0x0000001fff007819 */ /* 0x000fe20000011482 */
[----:B------:R1:W2:Y:S01]  /*c0a0*/  LDS.128 R12, [R121] ;  /* 0x00000000790c7984 */ /* 0x0002a20000000c00 */
[----:B------:R-:W-:Y:S01]  /*c0b0*/  IADD3 R24, P0, R130, UR10, RZ ;  /* 0x0000000a82187c10 */ /* 0x000fe2000ff1e0ff */
[----:B------:R-:W-:Y:S01]  /*c0c0*/  IMAD R3, R2, UR4, RZ ;  /* 0x0000000402037c24 */ /* 0x000fe2000f8e02ff */
[----:B------:R-:W-:Y:S01]  /*c0d0*/  SHF.R.S32.HI R6, RZ, 0x2, R11 ;  /* 0x00000002ff067819 */ /* 0x000fe2000001140b */
[----:B------:R-:W-:Y:S01]  /*c0e0*/  IMAD.U32 R2, RZ, RZ, UR15 ;  /* 0x0000000fff027e24 */ /* 0x000fe2000f8e00ff */
[----:B------:R-:W-:Y:S01]  /*c0f0*/  LEA.HI.SX32 R4, R4, 0x20, 0x1e ;  /* 0x0000002004047811 */ /* 0x000fe200078ff2ff */
[----:B------:R-:W-:Y:S01]  /*c100*/  BSSY B0, `(.L_x_961) ;  /* 0x000001b000007945 */ /* 0x000fe20003800000 */
[----:B------:R-:W-:Y:S01]  /*c110*/  IADD3.X R25, R0, UR6, RZ, P0, !PT ;  /* 0x0000000600197c10 */ /* 0x000fe200087fe4ff */
[----:B------:R-:W-:Y:S01]  /*c120*/  IMAD R0, R8, UR5, R3 ;  /* 0x0000000508007c24 */ /* 0x000fe2000f8e0203 */
[----:B------:R-:W-:-:S02]  /*c130*/  SHF.R.S32.HI R7, RZ, 0x1f, R6 ;  /* 0x0000001fff077819 */ /* 0x000fc40000011406 */
[----:B------:R-:W-:Y:S01]  /*c140*/  ISETP.GE.AND P0, PT, R4, UR7, PT ;  /* 0x0000000704007c0c */ /* 0x000fe2000bf06270 */
[----:B------:R-:W-:Y:S02]  /*c150*/  IMAD.WIDE.U32 R24, R8, UR4, R24 ;  /* 0x0000000408187c25 */ /* 0x000fe4000f8e0018 */
[----:B------:R1:W3:Y:S02]  /*c160*/  LDS.128 R8, [R121+0x1000] ;  /* 0x0010000079087984 */ /* 0x0002e40000000c00 */
[----:B------:R-:W-:Y:S02]  /*c170*/  IMAD.WIDE R2, R2, 0x40, R6 ;  /* 0x0000004002027825 */ /* 0x000fe400078e0206 */
[----:B------:R1:W1:Y:S02]  /*c180*/  LDS.128 R4, [R121+0x2000] ;  /* 0x0020000079047984 */ /* 0x0002640000000c00 */
        /* <DEDUP_REMOVED lines=17> */
[----:B-1----:R2:W-:Y:S02]  /*c2a0*/  @!P2 STG.E.128 desc[UR20][R30.64+0x80], R4 ;  /* 0x000080041e00a986 */ /* 0x0025e4000c101d14 */
.L_x_962:
[----:B------:R-:W-:Y:S05]  /*c2b0*/  BSYNC B0 ;  /* 0x0000000000007941 */ /* 0x000fea0003800000 */
.L_x_961:
[----:B-12---:R1:W2:Y:S01]  /*c2c0*/  LDS.128 R4, [R121+0x2800] ;  /* 0x0028000079047984 */ /* 0x0062a20000000c00 */
        /* <DEDUP_REMOVED lines=17> */
[----:B----4-:R3:W-:Y:S04]  /*c3e0*/  @!P2 STG.E.128 desc[UR20][R2.64], R20 ;  /* 0x000000140200a986 */ /* 0x0107e8000c101d14 */
[----:B------:R3:W-:Y:S01]  /*c3f0*/  @!P1 STG.E.128 desc[UR20][R2.64+0x40], R16 ;  /* 0x0000401002009986 */ /* 0x0007e2000c101d14 */
[----:B------:R-:W-:Y:S05]  /*c400*/  @P0 EXIT ;  /* 0x000000000000094d */ /* 0x000fea0003800000 */
[----:B--2---:R-:W-:Y:S01]  /*c410*/  STG.E.128 desc[UR20][R2.64+0x80], R4 ;  /* 0x0000800402007986 */ /* 0x004fe2000c101d14 */
[----:B------:R-:W-:Y:S05]  /*c420*/  EXIT ;  /* 0x000000000000794d */ /* 0x000fea0003800000 */
.L_x_929:
[----:B------:R-:W-:Y:S01]  /*c430*/  ULDC.U8 UR9, c[0x0][0x3d9] ;  /* 0x0000f64000097ab9 */ /* 0x000fe20000000000 */
[----:B------:R-:W-:Y:S01]  /*c440*/  UISETP.NE.AND UP0, UPT, UR14, -0x1, UPT ;  /* 0xffffffff0e00788c */ /* 0x000fe2000bf05270 */
[----:B------:R-:W-:Y:S01]  /*c450*/  LEA.HI R9, R9, R86, RZ, 0x2 ;  /* 0x0000005609097211 */ /* 0x000fe200078f10ff */
[----:B------:R-:W-:Y:S01]  /*c460*/  UISETP.NE.AND UP3, UPT, UR9, URZ, UPT ;  /* 0x0000003f0900728c */ /* 0x000fe2000bf65270 */
[----:B------:R-:W-:Y:S01]  /*c470*/  IMAD.U32 R11, RZ, RZ, UR15 ;  /* 0x0000000fff0b7e24 */ /* 0x000fe2000f8e00ff */
[----:B------:R-:W-:Y:S01]  /*c480*/  ULDC.U8 UR11, c[0x0][0x3d8] ;  /* 0x0000f600000b7ab9 */ /* 0x000fe20000000000 */
[----:B------:R-:W-:Y:S01]  /*c490*/  LOP3.LUT R3, R9, 0xfffffffc, RZ, 0xc0, !PT ;  /* 0xfffffffc09037812 */ /* 0x000fe200078ec0ff */
[----:B------:R-:W-:Y:S01]  /*c4a0*/  UISETP.NE.AND UP2, UPT, UR11, URZ, UPT ;  /* 0x0000003f0b00728c */ /* 0x000fe2000bf45270 */
[----:B------:R-:W-:Y:S01]  /*c4b0*/  SHF.R.S32.HI R12, RZ, 0x2, R9 ;  /* 0x00000002ff0c7819 */ /* 0x000fe20000011409 */
[----:B------:R-:W-:Y:S01]  /*c4c0*/  UIADD3 UR16, -UR27, UR16, URZ ;  /* 0x000000101b107290 */ /* 0x000fe2000fffe13f */
[----:B------:R-:W-:Y:S01]  /*c4d0*/  BSSY B0, `(.L_x_963) ;  /* 0x000004b000007945 */ /* 0x000fe20003800000 */
        /* <DEDUP_REMOVED lines=12> */
[----:B------:R-:W-:Y:S01]  /*c5a0*/  UISETP.EQ.AND UP2, UPT, UR9, URZ, UP2 ;  /* 0x0000003f0900728c */ /* 0x000fe20009742270 */
[----:B------:R-:W-:Y:S01]  /*c5b0*/  ISETP.GE.OR P6, PT, R12, UR16, P5 ;  /* 0x000000100c007c0c */ /* 0x000fe2000afc6670 */
[----:B------:R-:W-:Y:S01]  /*c5c0*/  @!UP0 UIMAD UR10, UR10, UR4, URZ ;  /* 0x000000040a0a82a4 */ /* 0x000fe2000f8e023f */
[C---:B------:R-:W-:Y:S01]  /*c5d0*/  ISETP.GE.AND P4, PT, R0.reuse, UR16, PT ;  /* 0x0000001000007c0c */ /* 0x040fe2000bf86270 */
[----:B------:R-:W-:Y:S01]  /*c5e0*/  @!UP0 UIMAD.WIDE.U32 UR18, UR26, UR4, URZ ;  /* 0x000000041a1282a5 */ /* 0x000fe2000f8e003f */
[----:B------:R-:W-:Y:S01]  /*c5f0*/  ISETP.GE.OR P5, PT, R0, UR16, P5 ;  /* 0x0000001000007c0c */ /* 0x000fe2000afa6670 */
[----:B------:R-:W-:Y:S01]  /*c600*/  @!UP0 UIMAD UR13, UR26, UR5, UR10 ;  /* 0x000000051a0d82a4 */ /* 0x000fe2000f8e020a */
[----:B------:R-:W-:Y:S01]  /*c610*/  IMAD.WIDE R10, R11, 0x40, R12 ;  /* 0x000000400b0a7825 */ /* 0x000fe200078e020c */
[----:B------:R-:W-:-:S02]  /*c620*/  USHF.R.S32.HI UR10, URZ, 0x1f, UR24 ;  /* 0x0000001f3f0a7899 */ /* 0x000fc40008011418 */
[----:B------:R-:W-:Y:S01]  /*c630*/  @!UP0 UIADD3 UR7, UR19, UR13, URZ ;  /* 0x0000000d13078290 */ /* 0x000fe2000fffe03f */
[----:B------:R-:W-:Y:S01]  /*c640*/  @!UP0 UMOV UR12, UR18 ;  /* 0x00000012000c8c82 */ /* 0x000fe20008000000 */
[----:B------:R-:W-:Y:S01]  /*c650*/  UISETP.NE.AND UP0, UPT, UR11, URZ, !UP3 ;  /* 0x0000003f0b00728c */ /* 0x000fe2000df05270 */
[C---:B------:R-:W-:Y:S01]  /*c660*/  IADD3 R2, P0, R4.reuse, UR12, RZ ;  /* 0x0000000c04027c10 */ /* 0x040fe2000ff1e0ff */
[----:B------:R-:W-:Y:S01]  /*c670*/  ULDC.64 UR4, c[0x0][0x2a0] ;  /* 0x0000a80000047ab9 */ /* 0x000fe20000000a00 */
[----:B------:R-:W-:Y:S01]  /*c680*/  UISETP.NE.OR UP1, UPT, UR14, -0x1, !UP2 ;  /* 0xffffffff0e00788c */ /* 0x000fe2000d725670 */
[----:B------:R-:W-:Y:S01]  /*c690*/  IMAD.U32 R6, RZ, RZ, UR4 ;  /* 0x00000004ff067e24 */ /* 0x000fe2000f8e00ff */
[----:B------:R-:W-:Y:S01]  /*c6a0*/  UIMAD UR10, UR10, UR4, URZ ;  /* 0x000000040a0a72a4 */ /* 0x000fe2000f8e023f */
[----:B------:R-:W-:Y:S01]  /*c6b0*/  LEA.HI.X.SX32 R3, R4, UR7, 0x1, P0 ;  /* 0x0000000704037c11 */ /* 0x000fe200080f0eff */
[----:B------:R-:W-:Y:S01]  /*c6c0*/  @UP3 UMOV UR9, 0x1 ;  /* 0x0000000100093882 */ /* 0x000fe20000000000 */
[----:B------:R-:W-:Y:S01]  /*c6d0*/  @!UP3 ULDC UR4, c[0x0][0x2c4] ;  /* 0x0000b1000004bab9 */ /* 0x000fe20000000800 */
[----:B------:R-:W-:Y:S01]  /*c6e0*/  @UP2 ULDC UR7, c[0x0][0x2c4] ;  /* 0x0000b10000072ab9 */ /* 0x000fe20000000800 */
[----:B------:R-:W-:Y:S01]  /*c6f0*/  UIMAD UR5, UR24, UR5, UR10 ;  /* 0x00000005180572a4 */ /* 0x000fe2000f8e020a */
[----:B------:R-:W-:Y:S01]  /*c700*/  ISETP.GE.AND P0, PT, R12, UR16, PT ;  /* 0x000000100c007c0c */ /* 0x000fe2000bf06270 */
[----:B------:R-:W-:Y:S01]  /*c710*/  @UP0 ULDC UR4, c[0x0][0x2e4] ;  /* 0x0000b90000040ab9 */ /* 0x000fe20000000800 */
[----:B------:R-:W-:Y:S01]  /*c720*/  @UP3 ULDC UR10, c[0x0][0x2c0] ;  /* 0x0000b000000a3ab9 */ /* 0x000fe20000000800 */
[----:B------:R-:W-:Y:S01]  /*c730*/  @!UP3 UIMAD UR9, UR4, UR8, URZ ;  /* 0x000000080409b2a4 */ /* 0x000fe2000f8e023f */
[----:B------:R-:W-:Y:S01]  /*c740*/  IMAD.WIDE.U32 R6, R6, UR24, R2 ;  /* 0x0000001806067c25 */ /* 0x000fe2000f8e0002 */
[----:B------:R-:W-:-:S02]  /*c750*/  @!UP1 UIMAD UR14, UR26, UR7, URZ ;  /* 0x000000071a0e92a4 */ /* 0x000fc4000f8e023f */
[----:B------:R-:W-:Y:S01]  /*c760*/  UIMAD UR9, UR26, UR9, URZ ;  /* 0x000000091a0972a4 */ /* 0x000fe2000f8e023f */
[----:B------:R-:W-:Y:S01]  /*c770*/  VIADD R9, R7, UR5 ;  /* 0x0000000507097c36 */ /* 0x000fe20008000000 */
[----:B------:R-:W-:Y:S01]  /*c780*/  @!UP3 UMOV UR6, UR4 ;  /* 0x000000040006bc82 */ /* 0x000fe20008000000 */
[----:B------:R-:W-:Y:S01]  /*c790*/  @!UP3 UMOV UR10, 0x1 ;  /* 0x00000001000ab882 */ /* 0x000fe20000000000 */
[----:B------:R-:W-:Y:S01]  /*c7a0*/  USEL UR9, UR9, URZ, !UP2 ;  /* 0x0000003f09097287 */ /* 0x000fe2000d000000 */
[C---:B------:R-:W-:Y:S01]  /*c7b0*/  VIADD R3, R4.reuse, 0x20 ;  /* 0x0000002004037836 */ /* 0x040fe20000000000 */
[----:B------:R-:W-:Y:S01]  /*c7c0*/  UIMAD UR27, UR27, UR10, URZ ;  /* 0x0000000a1b1b72a4 */ /* 0x000fe2000f8e023f */
[----:B------:R-:W-:Y:S01]  /*c7d0*/  VIADD R2, R4, 0x40 ;  /* 0x0000004004027836 */ /* 0x000fe20000000000 */
[----:B------:R-:W-:Y:S01]  /*c7e0*/  UIMAD UR6, UR24, UR6, UR9 ;  /* 0x00000006180672a4 */ /* 0x000fe2000f8e0209 */
        /* <DEDUP_REMOVED lines=25> */
.L_x_964:
[----:B------:R-:W-:Y:S05]  /*c980*/  BSYNC B0 ;  /* 0x0000000000007941 */ /* 0x000fea0003800000 */
.L_x_963:
        /* <DEDUP_REMOVED lines=20> */
.L_x_966:
[----:B------:R-:W-:Y:S05]  /*cad0*/  BSYNC B0 ;  /* 0x0000000000007941 */ /* 0x000fea0003800000 */
.L_x_965:
        /* <DEDUP_REMOVED lines=10> */
.L_x_968:
[----:B------:R-:W-:Y:S05]  /*cb80*/  BSYNC B0 ;  /* 0x0000000000007941 */ /* 0x000fea0003800000 */
.L_x_967:
        /* <DEDUP_REMOVED lines=10> */
.L_x_969:
        /* <DEDUP_REMOVED lines=13> */
.L_x_1164:


//--------------------- .text._ZN5flash16flash_fwd_kernelI23Flash_fwd_kernel_traitsILi96ELi64ELi64ELi4ELb0ELb0EN7cutlass10bfloat16_tE19Flash_kernel_traitsILi96ELi64ELi64ELi4ES3_EELb1ELb1ELb0ELb0ELb0ELb0ELb0ELb1EEEvNS_16Flash_fwd_paramsE --------------------------
	.section	.text._ZN5flash16flash_fwd_kernelI23Flash_fwd_kernel_traitsILi96ELi64ELi64ELi4ELb0ELb0EN7cutlass10bfloat16_tE19Flash_kernel_traitsILi96ELi64ELi64ELi4ES3_EELb1ELb1ELb0ELb0ELb0ELb0ELb0ELb1EEEvNS_16Flash_fwd_paramsE,"ax",@progbits
	.align	128
        .global         _ZN5flash16flash_fwd_kernelI23Flash_fwd_kernel_traitsILi96ELi64ELi64ELi4ELb0ELb0EN7cutlass10bfloat16_tE19Flash_kernel_traitsILi96ELi64ELi64ELi4ES3_EELb1ELb1ELb0ELb0ELb0ELb0ELb0ELb1EEEvNS_16Flash_fwd_paramsE
        .type           _ZN5flash16flash_fwd_kernelI23Flash_fwd_kernel_traitsILi96ELi64ELi64ELi4ELb0ELb0EN7cutlass10bfloat16_tE19Flash_kernel_traitsILi96ELi64ELi64ELi4ES3_EELb1ELb1ELb0ELb0ELb0ELb0ELb0ELb1EEEvNS_16Flash_fwd_paramsE,@function
        .size           _ZN5flash16flash_fwd_kernelI23Flash_fwd_kernel_traitsILi96ELi64ELi64ELi4ELb0ELb0EN7cutlass10bfloat16_tE19Flash_kernel_traitsILi96ELi64ELi64ELi4ES3_EELb1ELb1ELb0ELb0ELb0ELb0ELb0ELb1EEEvNS_16Flash_fwd_paramsE,(.L_x_1165 - _ZN5flash16flash_fwd_kernelI23Flash_fwd_kernel_traitsILi96ELi64ELi64ELi4ELb0ELb0EN7cutlass10bfloat16_tE19Flash_kernel_traitsILi96ELi64ELi64ELi4ES3_EELb1ELb1ELb0ELb0ELb0ELb0ELb0ELb1EEEvNS_16Flash_fwd_paramsE)
        .other          _ZN5flash16flash_fwd_kernelI23Flash_fwd_kernel_traitsILi96ELi64ELi64ELi4ELb0ELb0EN7cutlass10bfloat16_tE19Flash_kernel_traitsILi96ELi64ELi64ELi4ES3_EELb1ELb1ELb0ELb0ELb0ELb0ELb0ELb1EEEvNS_16Flash_fwd_paramsE,@"STO_CUDA_ENTRY STV_DEFAULT"
_ZN5flash16flash_fwd_kernelI23Flash_fwd_kernel_traitsILi96ELi64ELi64ELi4ELb0ELb0EN7cutlass10bfloat16_tE19Flash_kernel_traitsILi96ELi64ELi64ELi4ES3_EELb1ELb1ELb0ELb0ELb0ELb0ELb0ELb1EEEvNS_16Flash_fwd_paramsE:
.text._ZN5flash16flash_fwd_kernelI23Flash_fwd_kernel_traitsILi96ELi64ELi64ELi4ELb0ELb0EN7cutlass10bfloat16_tE19Flash_kernel_traitsILi96ELi64ELi64ELi4ES3_EELb1ELb1ELb0ELb0ELb0ELb0ELb0ELb1EEEvNS_16Flash_fwd_paramsE:
        /* <DEDUP_REMOVED lines=9> */
[----:B------:R-:W3:Y:S01]  /*0090*/  S2R R94, SR_TID.X ;  /* 0x00000000005e7919 */ /* 0x000ee20000002100 */
[----:B------:R-:W-:Y:S01]  /*00a0*/  ULDC.64 UR6, c[0x0][0x2f0] ;  /* 0x0000bc0000067ab9 */ /* 0x000fe20000000a00 */
[----:B------:R-:W-:-:S05]  /*00b0*/  ULDC.64 UR8, c[0x0][0x2f0] ;  /* 0x0000bc0000087ab9 */ /* 0x000fca0000000a00 */
[----:B------:R-:W-:Y:S01]  /*00c0*/  S2UR UR14, SR_CTAID.X ;  /* 0x00000000000e79c3 */ /* 0x000fe20000002500 */
[----:B------:R-:W4:Y:S07]  /*00d0*/  @P2 LDG.E.64 R8, desc[UR20][R8.64] ;  /* 0x0000001408082981 */ /* 0x000f2e000c1e1b00 */
[----:B------:R-:W5:Y:S01]  /*00e0*/  S2UR UR23, SR_CTAID.Y ;  /* 0x00000000001779c3 */ /* 0x000f620000002600 */
[----:B-1----:R-:W-:-:S07]  /*00f0*/  @P2 IMAD.MOV.U32 R6, RZ, RZ, R124 ;  /* 0x000000ffff062224 */ /* 0x002fce00078e007c */
[----:B------:R-:W1:Y:S01]  /*0100*/  S2UR UR10, SR_CTAID.Z ;  /* 0x00000000000a79c3 */ /* 0x000e620000002700 */
[----:B--2---:R-:W2:Y:S01]  /*0110*/  @P2 LDG.E.64 R4, desc[UR20][R6.64] ;  /* 0x0000001406042981 */ /* 0x004ea2000c1e1b00 */
[----:B------:R-:W-:Y:S01]  /*0120*/  UISETP.NE.U32.AND UP2, UPT, UR6, URZ, UPT ;  /* 0x0000003f0600728c */ /* 0x000fe2000bf45070 */
[----:B------:R-:W-:Y:S02]  /*0130*/  UMOV UR13, 0xffffffff ;  /* 0xffffffff000d7882 */ /* 0x000fe40000000000 */
[----:B------:R-:W-:Y:S01]  /*0140*/  ULDC.U8 UR6, c[0x0][0x3c2] ;  /* 0x0000f08000067ab9 */ /* 0x000fe20000000000 */
[----:B------:R-:W-:Y:S02]  /*0150*/  UISETP.NE.AND.EX UP2, UPT, UR7, URZ, UPT, UP2 ;  /* 0x0000003f0700728c */ /* 0x000fe4000bf45320 */
[----:B------:R-:W2:Y:S01]  /*0160*/  @P2 LDC R0, c[0x0][0x3b0] ;  /* 0x0000ec00ff002b82 */ /* 0x000ea20000000800 */
[----:B------:R-:W-:Y:S01]  /*0170*/  UISETP.NE.AND UP3, UPT, UR6, URZ, UPT ;  /* 0x0000003f0600728c */ /* 0x000fe2000bf65270 */
[----:B------:R-:W-:-:S02]  /*0180*/  UMOV UR27, URZ ;  /* 0x0000003f001b7c82 */ /* 0x000fc40008000000 */
[----:B------:R-:W-:Y:S01]  /*0190*/  PLOP3.LUT P0, PT, PT, PT, UP2, 0x80, 0x0 ;  /* 0x000000000000781c */ /* 0x000fe20003f0f028 */
[----:B------:R-:W-:Y:S01]  /*01a0*/  ULDC.64 UR6, c[0x0][0x2f8] ;  /* 0x0000be0000067ab9 */ /* 0x000fe20000000a00 */
[----:B------:R-:W-:Y:S01]  /*01b0*/  ULDC.U8 UR12, c[0x0][0x388] ;  /* 0x0000e200000c7ab9 */ /* 0x000fe20000000000 */
[----:B-----5:R-:W-:-:S06]  /*01c0*/  UIMAD.WIDE UR8, UR23, 0x4, UR8 ;  /* 0x00000004170878a5 */ /* 0x020fcc000f8e0208 */
[----:B------:R-:W-:Y:S01]  /*01d0*/  IMAD.U32 R10, RZ, RZ, UR8 ;  /* 0x00000008ff0a7e24 */ /* 0x000fe2000f8e00ff */
[----:B-1----:R-:W-:Y:S01]  /*01e0*/  ULOP3.LUT UR4, UR10, UR14, UR23, 0xfe, !UPT ;  /* 0x0000000e0a047292 */ /* 0x002fe2000f8efe17 */
[----:B------:R-:W-:-:S05]  /*01f0*/  IMAD.U32 R11, RZ, RZ, UR9 ;  /* 0x00000009ff0b7e24 */ /* 0x000fca000f8e00ff */
[----:B---3--:R-:W-:Y:S01]  /*0200*/  LOP3.LUT P3, RZ, R94, UR4, RZ, 0xfc, !PT ;  /* 0x000000045eff7c12 */ /* 0x008fe2000f86fcff */
[----:B------:R-:W-:Y:S02]  /*0210*/  ULDC.64 UR4, c[0x0][0x300] ;  /* 0x0000c00000047ab9 */ /* 0x000fe40000000a00 */
[----:B------:R-:W-:-:S04]  /*0220*/  UISETP.NE.U32.AND UP1, UPT, UR4, URZ, UPT ;  /* 0x0000003f0400728c */ /* 0x000fc8000bf25070 */
[----:B------:R-:W-:-:S03]  /*0230*/  UISETP.NE.AND.EX UP1, UPT, UR5, URZ, UPT, UP1 ;  /* 0x0000003f0500728c */ /* 0x000fc6000bf25310 */
[----:B------:R-:W-:Y:S02]  /*0240*/  ULDC.64 UR4, c[0x0][0x2f8] ;  /* 0x0000be0000047ab9 */ /* 0x000fe40000000a00 */
[----:B------:R-:W-:Y:S01]  /*0250*/  UISETP.EQ.U32.AND UP0, UPT, UR4, URZ, UPT ;  /* 0x0000003f0400728c */ /* 0x000fe2000bf02070 */
[----:B------:R-:W1:Y:S03]  /*0260*/  @!P3 LDC.64 R2, c[0x0][0x3b8] ;  /* 0x0000ee00ff02bb82 */ /* 0x000e660000000a00 */
[----:B------:R-:W-:Y:S02]  /*0270*/  UISETP.EQ.OR.EX UP0, UPT, UR5, URZ, !UP3, UP0 ;  /* 0x0000003f0500728c */ /* 0x000fe4000df02700 */
[----:B------:R-:W-:Y:S01]  /*0280*/  @UP1 ULDC.64 UR8, c[0x0][0x300] ;  /* 0x0000c00000081ab9 */ /* 0x000fe20000000a00 */
[----:B------:R-:W-:Y:S02]  /*0290*/  UIMAD.WIDE UR6, UR23, 0x4, UR6 ;  /* 0x00000004170678a5 */ /* 0x000fe4000f8e0206 */
[----:B------:R-:W-:Y:S01]  /*02a0*/  @UP1 UIMAD.WIDE UR8, UR23, 0x4, UR8 ;  /* 0x00000004170818a5 */ /* 0x000fe2000f8e0208 */
[----:B----4-:R-:W-:-:S02]  /*02b0*/  @P2 R2UR UR24, R8 ;  /* 0x00000000081822ca */ /* 0x010fc400000e0000 */
[----:B------:R-:W-:-:S11]  /*02c0*/  @P2 R2UR UR25, R9 ;  /* 0x00000000091922ca */ /* 0x000fd600000e0000 */
[----:B------:R-:W-:Y:S02]  /*02d0*/  IMAD.U32 R8, RZ, RZ, UR24 ;  /* 0x00000018ff087e24 */ /* 0x000fe4000f8e00ff */
[----:B------:R-:W-:Y:S01]  /*02e0*/  IMAD.U32 R9, RZ, RZ, UR25 ;  /* 0x00000019ff097e24 */ /* 0x000fe2000f8e00ff */
[----:B--2---:R-:W-:-:S04]  /*02f0*/  @P2 IADD3 R124, P1, R4, R0, RZ ;  /* 0x00000000047c2210 */ /* 0x004fc80007f3e0ff */
[----:B-1----:R1:W-:Y:S01]  /*0300*/  @!P3 STG.E.64 desc[UR20][R2.64], R8 ;  /* 0x000000080200b986 */ /* 0x0023e2000c101b14 */
[----:B------:R-:W-:Y:S01]  /*0310*/  @P2 IMAD.X R7, RZ, RZ, R5, P1 ;  /* 0x000000ffff072224 */ /* 0x000fe200008e0605 */
[----:B------:R-:W-:-:S03]  /*0320*/  PLOP3.LUT P1, PT, PT, PT, UP1, 0x80, 0x0 ;  /* 0x000000000000781c */ /* 0x000fc60003f2f018 */
[----:B------:R-:W-:-:S05]  /*0330*/  @!P3 IMAD.MOV.U32 R125, RZ, RZ, R7 ;  /* 0x000000ffff7db224 */ /* 0x000fca00078e0007 */
[----:B------:R2:W-:Y:S04]  /*0340*/  @!P3 STG.E.64 desc[UR20][R2.64+0x8], R124 ;  /* 0x0000087c0200b986 */ /* 0x0005e8000c101b14 */
[----:B------:R-:W3:Y:S04]  /*0350*/  @P0 LDG.E R6, desc[UR20][R10.64] ;  /* 0x000000140a060981 */ /* 0x000ee8000c1e1900 */
[----:B------:R4:W5:Y:S01]  /*0360*/  @P0 LDG.E R0, desc[UR20][R10.64+0x4] ;  /* 0x000004140a000981 */ /* 0x000962000c1e1900 */
[----:B------:R-:W-:Y:S01]  /*0370*/  PLOP3.LUT P2, PT, PT, PT, UP0, 0x80, 0x0 ;  /* 0x000000000000781c */ /* 0x000fe20003f4f008 */
[----:B------:R-:W-:-:S02]  /*0380*/  IMAD.U32 R4, RZ, RZ, UR6 ;  /* 0x00000006ff047e24 */ /* 0x000fc4000f8e00ff */
[----:B------:R-:W-:Y:S02]  /*0390*/  IMAD.U32 R5, RZ, RZ, UR7 ;  /* 0x00000007ff057e24 */ /* 0x000fe4000f8e00ff */
[----:B-1----:R-:W-:Y:S02]  /*03a0*/  IMAD.U32 R8, RZ, RZ, UR8 ;  /* 0x00000008ff087e24 */ /* 0x002fe4000f8e00ff */
[----:B------:R-:W-:-:S05]  /*03b0*/  IMAD.U32 R9, RZ, RZ, UR9 ;  /* 0x00000009ff097e24 */ /* 0x000fca000f8e00ff */
[----:B--2---:R-:W2:Y:S04]  /*03c0*/  @P1 LDG.E R2, desc[UR20][R8.64] ;  /* 0x0000001408021981 */ /* 0x004ea8000c1e1900 */
[----:B------:R-:W2:Y:S01]  /*03d0*/  @!P2 LDG.E R3, desc[UR20][R4.64] ;  /* 0x000000140403a981 */ /* 0x000ea2000c1e1900 */
[----:B------:R-:W-:Y:S01]  /*03e0*/  UMOV UR6, 0xffffffff ;  /* 0xffffffff00067882 */ /* 0x000fe20000000000 */
[----:B----4-:R-:W-:Y:S02]  /*03f0*/  SHF.R.S32.HI R11, RZ, 0x1f, R94 ;  /* 0x0000001fff0b7819 */ /* 0x010fe4000001145e */
[----:B---3--:R-:W-:Y:S02]  /*0400*/  @P0 R2UR UR13, R6 ;  /* 0x00000000060d02ca */ /* 0x008fe400000e0000 */
[----:B-----5:R-:W-:-:S02]  /*0410*/  @P0 R2UR UR15, R0 ;  /* 0x00000000000f02ca */ /* 0x020fc400000e0000 */
[----:B------:R-:W-:-:S04]  /*0420*/  ISETP.NE.U32.AND P0, PT, RZ, UR4, PT ;  /* 0x00000004ff007c0c */ /* 0x000fc8000bf05070 */
[----:B------:R-:W-:-:S07]  /*0430*/  ISETP.NE.AND.EX P0, PT, RZ, UR5, PT, P0 ;  /* 0x00000005ff007c0c */ /* 0x000fce000bf05300 */
[----:B------:R-:W-:-:S07]  /*0440*/  @UP2 UIADD3 UR15, UR15, -UR13, URZ ;  /* 0x8000000d0f0f2290 */ /* 0x000fce000fffe03f */
[----:B------:R-:W-:Y:S01]  /*0450*/  @!UP2 ULDC UR15, c[0x0][0x2c4] ;  /* 0x0000b100000faab9 */ /* 0x000fe20000000800 */
[----:B--2---:R-:W-:Y:S02]  /*0460*/  @P1 R2UR UR27, R2 ;  /* 0x00000000021b12ca */ /* 0x004fe400000e0000 */
[----:B------:R-:W-:Y:S02]  /*0470*/  LEA.HI R2, R11, R94, RZ, 0x5 ;  /* 0x0000005e0b027211 */ /* 0x000fe400078f28ff */
[----:B------:R-:W-:Y:S01]  /*0480*/  @!P2 R2UR UR6, R3 ;  /* 0x000000000306a2ca */ /* 0x000fe200000e0000 */
        /* <DEDUP_REMOVED lines=8> */
.L_x_970:
[----:B------:R-:W-:-:S05]  /*0510*/  ULDC UR7, c[0x0][0x2c8] ;  /* 0x0000b20000077ab9 */ /* 0x000fca0000000800 */
.L_x_971:
        /* <DEDUP_REMOVED lines=38> */
[----:B------:R-:W-:Y:S01]  /*0780*/  ULDC UR7, c[0x0][0x270] ;  /* 0x00009c0000077ab9 */ /* 0x000fe20000000800 */
[----:B------:R-:W-:Y:S01]  /*0790*/  UISETP.NE.AND UP1, UPT, UR13, -0x1, UPT ;  /* 0xffffffff0d00788c */ /* 0x000fe2000bf25270 */
[----:B------:R-:W-:Y:S01]  /*07a0*/  LOP3.LUT R5, R2, 0xffffffe0, RZ, 0xc0, !PT ;  /* 0xffffffe002057812 */ /* 0x000fe200078ec0ff */
[----:B------:R-:W-:Y:S01]  /*07b0*/  UIMAD UR7, UR23, UR7, UR10 ;  /* 0x00000007170772a4 */ /* 0x000fe2000f8e020a */
[----:B------:R-:W-:Y:S01]  /*07c0*/  IMAD.U32 R17, RZ, RZ, UR14 ;  /* 0x0000000eff117e24 */ /* 0x000fe2000f8e00ff */
[----:B------:R-:W-:Y:S02]  /*07d0*/  UISETP.NE.AND UP0, UPT, UR6, -0x1, UPT ;  /* 0xffffffff0600788c */ /* 0x000fe4000bf05270 */
[----:B------:R-:W-:Y:S01]  /*07e0*/  USHF.L.U32 UR9, UR7, 0x5, URZ ;  /* 0x0000000507097899 */ /* 0x000fe2000800063f */
[----:B------:R-:W-:Y:S01]  /*07f0*/  IMAD.IADD R90, R94, 0x1, -R5 ;  /* 0x000000015e5a7824 */ /* 0x000fe200078e0a05 */
[----:B------:R-:W-:Y:S01]  /*0800*/  LEA.HI R5, R11, R94, RZ, 0x2 ;  /* 0x0000005e0b057211 */ /* 0x000fe200078f10ff */
[----:B------:R-:W-:Y:S01]  /*0810*/  ULDC UR17, c[0x0][0x2d8] ;  /* 0x0000b60000117ab9 */ /* 0x000fe20000000800 */
[----:B------:R-:W-:Y:S01]  /*0820*/  USHF.R.S32.HI UR8, URZ, 0x1f, UR9 ;  /* 0x0000001f3f087899 */ /* 0x000fe20008011409 */
[----:B------:R-:W-:Y:S01]  /*0830*/  @UP1 ULDC.64 UR4, c[0x0][0x240] ;  /* 0x0000900000041ab9 */ /* 0x000fe20000000a00 */
[--C-:B------:R-:W-:Y:S01]  /*0840*/  IADD3 R124, P1, P0, R124, UR9, R90.reuse ;  /* 0x000000097c7c7c10 */ /* 0x100fe2000f83e05a */
[----:B------:R-:W-:Y:S01]  /*0850*/  @UP1 UIMAD.WIDE.U32 UR28, UR13, UR4, URZ ;  /* 0x000000040d1c12a5 */ /* 0x000fe2000f8e003f */
[----:B------:R-:W-:Y:S01]  /*0860*/  SHF.R.S32.HI R24, RZ, 0x2, R5 ;  /* 0x00000002ff187819 */ /* 0x000fe20000011405 */
[----:B------:R-:W-:Y:S01]  /*0870*/  @UP0 UIADD3 UR30, UR27, UR6, URZ ;  /* 0x000000061b1e0290 */ /* 0x000fe2000fffe03f */
[----:B------:R-:W-:Y:S01]  /*0880*/  SHF.R.S32.HI R15, RZ, 0x1f, R90 ;  /* 0x0000001fff0f7819 */ /* 0x000fe2000001145a */
[----:B------:R-:W-:Y:S01]  /*0890*/  @UP1 UIMAD UR11, UR13, UR5, UR29 ;  /* 0x000000050d0b12a4 */ /* 0x000fe2000f8e021d */
[----:B------:R-:W-:-:S02]  /*08a0*/  SHF.R.S32.HI R25, RZ, 0x1f, R24 ;  /* 0x0000001fff197819 */ /* 0x000fc40000011418 */
[----:B-1----:R-:W-:Y:S01]  /*08b0*/  IABS R4, R3 ;  /* 0x0000000300047213 */ /* 0x002fe20000000000 */
[----:B------:R-:W-:Y:S02]  /*08c0*/  @!UP1 ULDC.64 UR4, c[0x0][0x228] ;  /* 0x00008a0000049ab9 */ /* 0x000fe40000000a00 */
[----:B------:R-:W-:Y:S01]  /*08d0*/  @!UP1 UIMAD.WIDE.U32 UR34, UR23, UR4, URZ ;  /* 0x00000004172292a5 */ /* 0x000fe2000f8e003f */
[----:B------:R-:W1:Y:S01]  /*08e0*/  I2F.RP R10, R4 ;  /* 0x00000004000a7306 */ /* 0x000e620000209400 */
[----:B------:R-:W-:Y:S01]  /*08f0*/  IMAD.WIDE R16, R17, 0x40, R24 ;  /* 0x0000004011107825 */ /* 0x000fe200078e0218 */
[----:B--2---:R-:W-:-:S04]  /*0900*/  IABS R6, R6 ;  /* 0x0000000600067213 */ /* 0x004fc80000000000 */
[----:B------:R-:W-:Y:S02]  /*0910*/  @!UP1 UMOV UR28, UR34 ;  /* 0x00000022001c9c82 */ /* 0x000fe40008000000 */
[----:B-1----:R-:W1:Y:S02]  /*0920*/  MUFU.RCP R8, R10 ;  /* 0x0000000a00087308 */ /* 0x002e640000001000 */
[----:B-1----:R-:W-:-:S06]  /*0930*/  VIADD R8, R8, 0xffffffe ;  /* 0x0ffffffe08087836 */ /* 0x002fcc0000000000 */
[----:B------:R-:W1:Y:S02]  /*0940*/  F2I.FTZ.U32.TRUNC.NTZ R9, R8 ;  /* 0x0000000800097305 */ /* 0x000e64000021f000 */
[----:B-1----:R-:W-:Y:S02]  /*0950*/  IMAD.MOV R0, RZ, RZ, -R9 ;  /* 0x000000ffff007224 */ /* 0x002fe400078e0a09 */
[----:B------:R-:W-:Y:S02]  /*0960*/  IMAD.MOV.U32 R8, RZ, RZ, RZ ;  /* 0x000000ffff087224 */ /* 0x000fe400078e00ff */
[----:B------:R-:W-:Y:S01]  /*0970*/  IMAD R135, R0, R4, RZ ;  /* 0x0000000400877224 */ /* 0x000fe200078e02ff */
[----:B------:R-:W-:-:S03]  /*0980*/  SHF.R.S32.HI R0, RZ, 0x1f, R90 ;  /* 0x0000001fff007819 */ /* 0x000fc6000001145a */
[----:B------:R-:W-:Y:S01]  /*0990*/  IMAD.HI.U32 R135, R9, R135, R8 ;  /* 0x0000008709877227 */ /* 0x000fe200078e0008 */
[----:B------:R-:W-:Y:S01]  /*09a0*/  IADD3.X R0, R7, UR8, R0, P1, P0 ;  /* 0x0000000807007c10 */ /* 0x000fe20008fe0400 */
[----:B------:R-:W-:Y:S01]  /*09b0*/  @!UP1 USHF.R.S32.HI UR8, URZ, 0x1f, UR23 ;  /* 0x0000001f3f089899 */ /* 0x000fe20008011417 */
[----:B------:R-:W-:Y:S02]  /*09c0*/  LEA.HI R8, R11, R94, RZ, 0x3 ;  /* 0x0000005e0b087211 */ /* 0x000fe400078f18ff */
[----:B------:R-:W-:Y:S01]  /*09d0*/  LOP3.LUT R7, R5, 0xfffffffc, RZ, 0xc0, !PT ;  /* 0xfffffffc05077812 */ /* 0x000fe200078ec0ff */
[----:B------:R-:W-:Y:S01]  /*09e0*/  @!UP1 UIMAD UR8, UR8, UR4, URZ ;  /* 0x00000004080892a4 */ /* 0x000fe2000f8e023f */
[----:B------:R-:W-:Y:S01]  /*09f0*/  SHF.R.S32.HI R9, RZ, 0x3, R8 ;  /* 0x00000003ff097819 */ /* 0x000fe20000011408 */
[----:B------:R-:W-:Y:S01]  /*0a00*/  IMAD.HI.U32 R135, R135, R6, RZ ;  /* 0x0000000687877227 */ /* 0x000fe200078e00ff */
[----:B------:R-:W-:Y:S01]  /*0a10*/  PLOP3.LUT P0, PT, PT, PT, UP0, 0x80, 0x0 ;  /* 0x000000000000781c */ /* 0x000fe20003f0f008 */
[----:B------:R-:W-:-:S02]  /*0a20*/  @!UP1 UIMAD UR5, UR23, UR5, UR8 ;  /* 0x00000005170592a4 */ /* 0x000fc4000f8e0208 */
[----:B------:R-:W-:Y:S01]  /*0a30*/  IMAD.IADD R174, R94, 0x1, -R7 ;  /* 0x000000015eae7824 */ /* 0x000fe200078e0a07 */
[----:B------:R-:W-:Y:S01]  /*0a40*/  @UP0 ULDC.64 UR8, c[0x0][0x248] ;  /* 0x0000920000080ab9 */ /* 0x000fe20000000a00 */
[----:B------:R-:W-:Y:S01]  /*0a50*/  IMAD.SHL.U32 R7, R9, 0x40, RZ ;  /* 0x0000004009077824 */ /* 0x000fe200078e00ff */
[----:B------:R-:W-:Y:S01]  /*0a60*/  ULDC UR4, c[0x0][0x2d4] ;  /* 0x0000b50000047ab9 */ /* 0x000fe20000000800 */
[----:B------:R-:W-:Y:S01]  /*0a70*/  IMAD.MOV R13, RZ, RZ, -R135 ;  /* 0x000000ffff0d7224 */ /* 0x000fe200078e0a87 */
[----:B------:R-:W-:Y:S01]  /*0a80*/  @UP0 UIMAD.WIDE.U32 UR32, UR30, UR8, URZ ;  /* 0x000000081e2002a5 */ /* 0x000fe2000f8e003f */
[----:B------:R-:W-:Y:S01]  /*0a90*/  IMAD.SHL.U32 R174, R174, 0x8, RZ ;  /* 0x00000008aeae7824 */ /* 0x000fe200078e00ff */
[----:B------:R-:W-:Y:S01]  /*0aa0*/  UIMAD UR4, UR7, UR4, UR19 ;  /* 0x00000004070472a4 */ /* 0x000fe2000f8e0213 */
[C---:B------:R-:W-:Y:S01]  /*0ab0*/  IMAD R13, R4.reuse, R13, R6 ;  /* 0x0000000d040d7224 */ /* 0x040fe200078e0206 */
[----:B------:R-:W-:Y:S01]  /*0ac0*/  @UP0 UIMAD UR30, UR30, UR9, URZ ;  /* 0x000000091e1e02a4 */ /* 0x000fe2000f8e023f */
[----:B------:R-:W-:Y:S01]  /*0ad0*/  LOP3.LUT R7, R7, 0xc0, RZ, 0xc0, !PT ;  /* 0x000000c007077812 */ /* 0x000fe200078ec0ff */
[----:B------:R-:W-:Y:S01]  /*0ae0*/  UIMAD UR26, UR4, UR17, URZ ;  /* 0x00000011041a72a4 */ /* 0x000fe2000f8e023f */
[----:B------:R-:W-:Y:S01]  /*0af0*/  LEA.HI R6, R15, R90, RZ, 0x2 ;  /* 0x0000005a0f067211 */ /* 0x000fe200078f10ff */
[----:B------:R-:W-:Y:S01]  /*0b00*/  @UP0 UIADD3 UR30, UR33, UR30, URZ ;  /* 0x0000001e211e0290 */ /* 0x000fe2000fffe03f */
[----:B------:R-:W-:Y:S01]  /*0b10*/  LOP3.LUT R12, R7, 0x18, R174, 0xf8, !PT ;  /* 0x00000018070c7812 */ /* 0x000fe200078ef8ae */
[----:B------:R-:W-:Y:S01]  /*0b20*/  @!UP1 UIADD3 UR11, UR35, UR5, URZ ;  /* 0x00000005230b9290 */ /* 0x000fe2000fffe03f */
[----:B------:R-:W-:-:S02]  /*0b30*/  ISETP.GT.U32.AND P2, PT, R4, R13, PT ;  /* 0x0000000d0400720c */ /* 0x000fc40003f44070 */
[----:B------:R-:W-:Y:S02]  /*0b40*/  SHF.R.U32.HI R7, RZ, 0x3, R7 ;  /* 0x00000003ff077819 */ /* 0x000fe40000011607 */
[----:B------:R-:W-:Y:S01]  /*0b50*/  LOP3.LUT R15, R6, 0x7ffffffc, RZ, 0xc0, !PT ;  /* 0x7ffffffc060f7812 */ /* 0x000fe200078ec0ff */
        /* <DEDUP_REMOVED lines=13> */
.L_x_973:
[----:B------:R-:W-:Y:S01]  /*0c30*/  @UP0 UIADD3 UR31, UR27, UR6, URZ ;  /* 0x000000061b1f0290 */ /* 0x000fe2000fffe03f */
[----:B------:R-:W-:Y:S01]  /*0c40*/  LEA.HI R5, R5, R24, RZ, 0x1 ;  /* 0x0000001805057211 */ /* 0x000fe200078f08ff */
[----:B------:R-:W-:Y:S01]  /*0c50*/  @!P2 IMAD.IADD R13, R13, 0x1, -R4 ;  /* 0x000000010d0da824 */ /* 0x000fe200078e0a04 */
[----:B------:R-:W-:Y:S01]  /*0c60*/  @UP0 ULDC.64 UR6, c[0x0][0x250] ;  /* 0x0000940000060ab9 */ /* 0x000fe20000000a00 */
[----:B------:R-:W-:Y:S01]  /*0c70*/  LOP3.LUT R10, R3, UR10, RZ, 0x3c, !PT ;  /* 0x0000000a030a7c12 */ /* 0x000fe2000f8e3cff */
[----:B------:R-:W-:Y:S01]  /*0c80*/  @UP0 UIMAD.WIDE.U32 UR4, UR31, UR6, URZ ;  /* 0x000000061f0402a5 */ /* 0x000fe2000f8e003f */
[----:B------:R-:W-:Y:S01]  /*0c90*/  LOP3.LUT R5, R5, 0x7fffffe, RZ, 0xc0, !PT ;  /* 0x07fffffe05057812 */ /* 0x000fe200078ec0ff */
[----:B------:R-:W-:Y:S01]  /*0ca0*/  @UP0 UIMAD UR31, UR31, UR7, URZ ;  /* 0x000000071f1f02a4 */ /* 0x000fe2000f8e023f */
[----:B------:R-:W-:Y:S01]  /*0cb0*/  LOP3.LUT R7, R12, R7, RZ, 0x3c, !PT ;  /* 0x000000070c077212 */ /* 0x000fe200078e3cff */
[----:B------:R-:W-:Y:S01]  /*0cc0*/  USHF.R.S32.HI UR29, URZ, 0x1f, UR10 ;  /* 0x0000001f3f1d7899 */ /* 0x000fe2000801140a */
[----:B------:R-:W-:Y:S01]  /*0cd0*/  IMAD.IADD R90, R90, 0x1, -R15 ;  /* 0x000000015a5a7824 */ /* 0x000fe200078e0a0f */
[----:B------:R-:W-:Y:S01]  /*0ce0*/  @UP0 UIADD3 UR31, UR5, UR31, URZ ;  /* 0x0000001f051f0290 */ /* 0x000fe2000fffe03f */
[----:B------:R-:W-:Y:S01]  /*0cf0*/  ISETP.GE.AND P1, PT, R10, RZ, PT ;  /* 0x000000ff0a00720c */ /* 0x000fe20003f26270 */
[----:B------:R-:W-:Y:S01]  /*0d00*/  IMAD.IADD R166, R24, 0x1, -R5 ;  /* 0x0000000118a67824 */ /* 0x000fe200078e0a05 */
[----:B------:R-:W-:-:S02]  /*0d10*/  ISETP.GE.U32.AND P4, PT, R13, R4, PT ;  /* 0x000000040d00720c */ /* 0x000fc40003f86070 */
        /* <DEDUP_REMOVED lines=17> */
.L_x_974:
[----:B------:R-:W-:Y:S01]  /*0e30*/  IMAD R5, R25, UR8, RZ ;  /* 0x0000000819057c24 */ /* 0x000fe2000f8e02ff */
[----:B------:R-:W-:Y:S01]  /*0e40*/  @!P2 IADD3 R135, R135, 0x1, RZ ;  /* 0x000000018787a810 */ /* 0x000fe20007ffe0ff */
[C---:B------:R-:W-:Y:S01]  /*0e50*/  IMAD.WIDE.U32 R14, R24.reuse, UR8, R174 ;  /* 0x00000008180e7c25 */ /* 0x040fe2000f8e00ae */
[----:B------:R-:W-:Y:S01]  /*0e60*/  UIADD3 UR27, -UR19, UR15, URZ ;  /* 0x0000000f131b7290 */ /* 0x000fe2000fffe13f */
[----:B------:R-:W-:Y:S01]  /*0e70*/  SHF.R.S32.HI R2, RZ, 0x1f, R2 ;  /* 0x0000001fff027819 */ /* 0x000fe20000011402 */
[----:B------:R-:W-:Y:S01]  /*0e80*/  UIADD3 UR23, UR16, -0x1, URZ ;  /* 0xffffffff10177890 */ /* 0x000fe2000fffe03f */
[----:B------:R-:W-:Y:S01]  /*0e90*/  IMAD.WIDE.U32 R12, R24, UR6, R174 ;  /* 0x00000006180c7c25 */ /* 0x000fe2000f8e00ae */
[----:B------:R-:W-:Y:S01]  /*0ea0*/  IADD3 R170, P0, R14, UR32, RZ ;  /* 0x000000200eaa7c10 */ /* 0x000fe2000ff1e0ff */
[----:B------:R-:W-:Y:S01]  /*0eb0*/  BSSY B0, `(.L_x_975) ;  /* 0x0000052000007945 */ /* 0x000fe20003800000 */
[----:B------:R-:W-:Y:S01]  /*0ec0*/  LEA.HI R2, R2, R95, RZ, 0x2 ;  /* 0x0000005f02027211 */ /* 0x000fe200078f10ff */
[----:B------:R-:W-:Y:S01]  /*0ed0*/  IMAD R4, R24, UR9, R5 ;  /* 0x0000000918047c24 */ /* 0x000fe2000f8e0205 */
[----:B------:R-:W-:Y:S01]  /*0ee0*/  IADD3 R126, P2, R12, UR4, RZ ;  /* 0x000000040c7e7c10 */ /* 0x000fe2000ff5e0ff */
[----:B------:R-:W-:Y:S01]  /*0ef0*/  ULDC.64 UR4, c[0x0][0x258] ;  /* 0x0000960000047ab9 */ /* 0x000fe20000000a00 */
[----:B------:R-:W-:Y:S01]  /*0f00*/  IMAD R5, R25, UR6, RZ ;  /* 0x0000000619057c24 */ /* 0x000fe2000f8e02ff */
[----:B------:R-:W-:Y:S01]  /*0f10*/  MOV R12, UR4 ;  /* 0x00000004000c7c02 */ /* 0x000fe20008000f00 */
[----:B------:R-:W-:Y:S01]  /*0f20*/  @P4 VIADD R135, R135, 0x1 ;  /* 0x0000000187874836 */ /* 0x000fe20000000000 */
[----:B------:R-:W-:Y:S01]  /*0f30*/  IADD3.X R171, R15, UR30, R4, P0, !PT ;  /* 0x0000001e0fab7c10 */ /* 0x000fe200087fe404 */
[----:B------:R-:W-:Y:S01]  /*0f40*/  IMAD R4, R24, UR7, R5 ;  /* 0x0000000718047c24 */ /* 0x000fe2000f8e0205 */
[----:B------:R-:W-:Y:S01]  /*0f50*/  IADD3 R14, P0, R174, UR28, RZ ;  /* 0x0000001cae0e7c10 */ /* 0x000fe2000ff1e0ff */
[----:B------:R-:W-:Y:S01]  /*0f60*/  UIMAD UR28, UR29, UR4, URZ ;  /* 0x000000041d1c72a4 */ /* 0x000fe2000f8e023f */
[----:B------:R-:W1:Y:S01]  /*0f70*/  S2UR UR29, SR_CgaCtaId ;  /* 0x00000000001d79c3 */ /* 0x000e620000008800 */
[----:B------:R-:W-:Y:S01]  /*0f80*/  @!P1 IMAD.MOV R135, RZ, RZ, -R135 ;  /* 0x000000ffff879224 */ /* 0x000fe200078e0a87 */
[----:B------:R-:W-:Y:S01]  /*0f90*/  @!P3 LOP3.LUT R135, RZ, R3, RZ, 0x33, !PT ;  /* 0x00000003ff87b212 */ /* 0x000fe200078e33ff */
[----:B------:R-:W-:Y:S01]  /*0fa0*/  UIMAD UR28, UR10, UR5, UR28 ;  /* 0x000000050a1c72a4 */ /* 0x000fe2000f8e021c */
[----:B------:R-:W-:Y:S01]  /*0fb0*/  IADD3.X R15, R175, UR11, RZ, P0, !PT ;  /* 0x0000000baf0f7c10 */ /* 0x000fe200087fe4ff */
[----:B------:R-:W-:Y:S01]  /*0fc0*/  IMAD R166, R95, 0x8, R166 ;  /* 0x000000085fa67824 */ /* 0x000fe200078e02a6 */
[----:B------:R-:W-:Y:S01]  /*0fd0*/  IADD3.X R127, R13, UR31, R4, P2, !PT ;  /* 0x0000001f0d7f7c10 */ /* 0x000fe200097fe404 */
[----:B------:R-:W-:Y:S01]  /*0fe0*/  ULDC.64 UR4, c[0x0][0x268] ;  /* 0x00009a0000047ab9 */ /* 0x000fe20000000a00 */
[----:B------:R-:W-:Y:S01]  /*0ff0*/  SHF.R.S32.HI R4, RZ, 0x1f, R135 ;  /* 0x0000001fff047819 */ /* 0x000fe20000011487 */
[----:B------:R-:W-:Y:S01]  /*1000*/  IMAD.WIDE.U32 R12, R12, UR10, R14 ;  /* 0x0000000a0c0c7c25 */ /* 0x000fe2000f8e000e */
[----:B------:R-:W-:Y:S01]  /*1010*/  ISETP.GE.AND P0, PT, R24, UR27, PT ;  /* 0x0000001b18007c0c */ /* 0x000fe2000bf06270 */
[----:B------:R-:W-:Y:S01]  /*1020*/  ULDC.64 UR10, c[0x0][0x260] ;  /* 0x00009800000a7ab9 */ /* 0x000fe20000000a00 */
[----:B------:R-:W-:Y:S01]  /*1030*/  LOP3.LUT R2, R2, 0xffffffc, RZ, 0xc0, !PT ;  /* 0x0ffffffc02027812 */ /* 0x000fe200078ec0ff */
[C---:B------:R-:W-:Y:S01]  /*1040*/  IMAD R10, R4.reuse, UR10, RZ ;  /* 0x0000000a040a7c24 */ /* 0x040fe2000f8e02ff */
[----:B------:R-:W-:Y:S01]  /*1050*/  SHF.R.S32.HI R6, RZ, 0x2, R6 ;  /* 0x00000002ff067819 */ /* 0x000fe20000011406 */
[----:B------:R-:W-:Y:S01]  /*1060*/  IMAD R4, R4, UR4, RZ ;  /* 0x0000000404047c24 */ /* 0x000fe2000f8e02ff */
[----:B------:R-:W-:Y:S01]  /*1070*/  LEA R166, R166, R7, 0x5 ;  /* 0x00000007a6a67211 */ /* 0x000fe200078e28ff */
[----:B------:R-:W-:Y:S01]  /*1080*/  IMAD.WIDE.U32 R126, R135, UR4, R126 ;  /* 0x00000004877e7c25 */ /* 0x000fe2000f8e007e */
[----:B------:R-:W-:Y:S01]  /*1090*/  UMOV UR4, 0x400 ;  /* 0x0000040000047882 */ /* 0x000fe20000000000 */
[----:B------:R-:W-:-:S02]  /*10a0*/  IADD3 R7, R24, 0x20, RZ ;  /* 0x0000002018077810 */ /* 0x000fc40007ffe0ff */
[C---:B------:R-:W-:Y:S01]  /*10b0*/  IMAD.WIDE.U32 R170, R135.reuse, UR10, R170 ;  /* 0x0000000a87aa7c25 */ /* 0x040fe2000f8e00aa */
[----:B------:R-:W-:Y:S01]  /*10c0*/  IADD3 R167, R174, 0x40, RZ ;  /* 0x00000040aea77810 */ /* 0x000fe20007ffe0ff */
[----:B-1----:R-:W-:Y:S02]  /*10d0*/  ULEA UR4, UR29, UR4, 0x18 ;  /* 0x000000041d047291 */ /* 0x002fe4000f8ec03f */
[C---:B------:R-:W-:Y:S01]  /*10e0*/  IMAD R173, R135.reuse, UR11, R10 ;  /* 0x0000000b87ad7c24 */ /* 0x040fe2000f8e020a */
[----:B------:R-:W-:Y:S01]  /*10f0*/  SHF.L.U32 R90, R90, 0x1, RZ ;  /* 0x000000015a5a7819 */ /* 0x000fe200000006ff */
[----:B------:R-:W-:Y:S01]  /*1100*/  IMAD R135, R135, UR5, R4 ;  /* 0x0000000587877c24 */ /* 0x000fe2000f8e0204 */
[----:B------:R-:W-:Y:S01]  /*1110*/  UIMAD UR5, UR23, -0x40, UR22 ;  /* 0xffffffc0170578a4 */ /* 0x000fe2000f8e0216 */
[----:B------:R-:W-:Y:S01]  /*1120*/  IMAD.IADD R19, R95, 0x1, -R2 ;  /* 0x000000015f137824 */ /* 0x000fe200078e0a02 */
[----:B------:R-:W-:Y:S01]  /*1130*/  LEA R166, R166, UR4, 0x1 ;  /* 0x00000004a6a67c11 */ /* 0x000fe2000f8e08ff */
[----:B------:R-:W-:-:S02]  /*1140*/  VIADD R15, R13, UR28 ;  /* 0x0000001c0d0f7c36 */ /* 0x000fc40008000000 */
[----:B------:R-:W-:Y:S02]  /*1150*/  VIADD R168, R174, 0x20 ;  /* 0x00000020aea87836 */ /* 0x000fe40000000000 */
[----:B------:R-:W-:Y:S01]  /*1160*/  IMAD R19, R19, 0x10, R6 ;  /* 0x0000001013137824 */ /* 0x000fe200078e0206 */
        /* <DEDUP_REMOVED lines=38> */
.L_x_976:
[----:B------:R-:W-:Y:S05]  /*13d0*/  BSYNC B0 ;  /* 0x0000000000007941 */ /* 0x000fea0003800000 */
.L_x_975:
[----:B------:R-:W-:Y:S01]  /*13e0*/  ISETP.GE.AND P0, PT, R7, UR27, PT ;  /* 0x0000001b07007c0c */ /* 0x000fe2000bf06270 */
[----:B------:R-:W-:Y:S01]  /*13f0*/  ULEA UR26, UR16, UR26, 0x6 ;  /* 0x0000001a101a7291 */ /* 0x000fe2000f8e303f */
[----:B------:R-:W-:Y:S01]  /*1400*/  IMAD R90, R19, UR17, R90 ;  /* 0x00000011135a7c24 */ /* 0x000fe2000f8e025a */
[----:B------:R-:W-:Y:S01]  /*1410*/  BSSY B0, `(.L_x_977) ;  /* 0x000002d000007945 */ /* 0x000fe20003800000 */
[C---:B------:R-:W-:Y:S01]  /*1420*/  ISETP.GE.AND P1, PT, R24.reuse, UR5, PT ;  /* 0x0000000518007c0c */ /* 0x040fe2000bf26270 */
[----:B------:R-:W-:Y:S01]  /*1430*/  UIADD3 UR26, UR26, -0x40, URZ ;  /* 0xffffffc01a1a7890 */ /* 0x000fe2000fffe03f */
[----:B------:R-:W-:Y:S02]  /*1440*/  ISETP.GE.AND P6, PT, R24, UR5, PT ;  /* 0x0000000518007c0c */ /* 0x000fe4000bfc6270 */
[----:B------:R-:W-:-:S03]  /*1450*/  LEA.HI R10, R11, R94, RZ, 0x4 ;  /* 0x0000005e0b0a7211 */ /* 0x000fc600078f20ff */
[----:B------:R-:W-:Y:S01]  /*1460*/  IADD3 R88, P4, R90, UR26, RZ ;  /* 0x0000001a5a587c10 */ /* 0x000fe2000ff9e0ff */
[----:B------:R-:W-:Y:S01]  /*1470*/  IMAD.U32 R89, RZ, RZ, UR26 ;  /* 0x0000001aff597e24 */ /* 0x000fe2000f8e00ff */
[----:B------:R-:W-:Y:S11]  /*1480*/  @P0 BRA `(.L_x_978) ;  /* 0x0000000000940947 */ /* 0x000ff60003800000 */
        /* <DEDUP_REMOVED lines=37> */
.L_x_978:
[----:B------:R-:W-:Y:S05]  /*16e0*/  BSYNC B0 ;  /* 0x0000000000007941 */ /* 0x000fea0003800000 */
.L_x_977:
[----:B------:R-:W-:Y:S01]  /*16f0*/  USHF.L.U64.HI UR26, UR8, 0x6, UR9 ;  /* 0x00000006081a7899 */ /* 0x000fe20008010209 */
[----:B------:R-:W-:Y:S01]  /*1700*/  SHF.R.S32.HI R17, RZ, 0x4, R10 ;  /* 0x00000004ff117819 */ /* 0x000fe2000001140a */
[----:B------:R-:W-:Y:S01]  /*1710*/  USHF.R.S32.HI UR29, URZ, 0x1f, UR23 ;  /* 0x0000001f3f1d7899 */ /* 0x000fe20008011417 */
[----:B------:R-:W-:Y:S01]  /*1720*/  IMAD.IADD R173, R171, 0x1, R173 ;  /* 0x00000001abad7824 */ /* 0x000fe200078e02ad */
[----:B------:R-:W-:Y:S01]  /*1730*/  USHF.L.U32 UR27, UR8, 0x6, URZ ;  /* 0x00000006081b7899 */ /* 0x000fe2000800063f */
[----:B------:R-:W-:Y:S01]  /*1740*/  IMAD.U32 R11, RZ, RZ, UR23 ;  /* 0x00000017ff0b7e24 */ /* 0x000fe2000f8e00ff */
[----:B------:R-:W-:Y:S01]  /*1750*/  UIMAD UR10, UR26, UR23, URZ ;  /* 0x000000171a0a72a4 */ /* 0x000fe2000f8e023f */
[----:B------:R-:W-:Y:S01]  /*1760*/  IMAD.MOV.U32 R172, RZ, RZ, R170 ;  /* 0x000000ffffac7224 */ /* 0x000fe200078e00aa */
[C---:B------:R-:W-:Y:S01]  /*1770*/  LOP3.LUT R93, R10.reuse, 0xfffffff0, RZ, 0xc0, !PT ;  /* 0xfffffff00a5d7812 */ /* 0x040fe200078ec0ff */
[----:B------:R-:W-:Y:S01]  /*1780*/  BSSY B0, `(.L_x_979) ;  /* 0x0000029000007945 */ /* 0x000fe20003800000 */
[----:B------:R-:W-:Y:S01]  /*1790*/  UIMAD UR10, UR29, UR27, UR10 ;  /* 0x0000001b1d0a72a4 */ /* 0x000fe2000f8e020a */
[----:B------:R-:W-:Y:S01]  /*17a0*/  LEA.HI R10, R10, R17, RZ, 0x1 ;  /* 0x000000110a0a7211 */ /* 0x000fe200078f08ff */
[----:B------:R-:W-:Y:S01]  /*17b0*/  IMAD.WIDE.U32 R12, R11, UR27, R172 ;  /* 0x0000001b0b0c7c25 */ /* 0x000fe2000f8e00ac */
[----:B------:R-:W-:-:S02]  /*17c0*/  LOP3.LUT R19, R8, 0xfffffff8, RZ, 0xc0, !PT ;  /* 0xfffffff808137812 */ /* 0x000fc400078ec0ff */
[----:B------:R-:W-:Y:S01]  /*17d0*/  LOP3.LUT R8, R10, 0xfffffffe, RZ, 0xc0, !PT ;  /* 0xfffffffe0a087812 */ /* 0x000fe200078ec0ff */
[----:B------:R-:W-:Y:S01]  /*17e0*/  VIADD R10, R13, UR10 ;  /* 0x0000000a0d0a7c36 */ /* 0x000fe20008000000 */
[----:B------:R-:W-:Y:S01]  /*17f0*/  ISETP.GE.AND P0, PT, R7, UR5, PT ;  /* 0x0000000507007c0c */ /* 0x000fe2000bf06270 */
[----:B------:R-:W-:Y:S01]  /*1800*/  IMAD.IADD R93, R94, 0x1, -R93 ;  /* 0x000000015e5d7824 */ /* 0x000fe200078e0a5d */
[----:B------:R-:W-:Y:S11]  /*1810*/  @P1 BRA `(.L_x_980) ;  /* 0x00000000007c1947 */ /* 0x000ff60003800000 */
[----:B------:R-:W-:Y:S02]  /*1820*/  ULDC UR10, c[0x0][0x2d0] ;  /* 0x0000b400000a7ab9 */ /* 0x000fe40000000800 */
[----:B------:R-:W-:Y:S02]  /*1830*/  ISETP.GE.AND P5, PT, R174, UR10, PT ;  /* 0x0000000aae007c0c */ /* 0x000fe4000bfa6270 */
[----:B------:R-:W-:Y:S02]  /*1840*/  ISETP.GE.AND P3, PT, R168, UR10, PT ;  /* 0x0000000aa8007c0c */ /* 0x000fe4000bf66270 */
[----:B------:R-:W-:-:S09]  /*1850*/  ISETP.GE.AND P1, PT, R167, UR10, PT ;  /* 0x0000000aa7007c0c */ /* 0x000fd2000bf26270 */
[----:B--2---:R-:W2:Y:S01]  /*1860*/  @!P5 LDC.64 R4, c[0x0][0x218] ;  /* 0x00008600ff04db82 */ /* 0x004ea20000000a00 */
[----:B------:R2:W-:Y:S04]  /*1870*/  @P5 STS [R166+0x3000], RZ ;  /* 0x003000ffa6005388 */ /* 0x0005e80000000800 */
[----:B------:R2:W-:Y:S03]  /*1880*/  @P5 STS [R166+0x3004], RZ ;  /* 0x003004ffa6005388 */ /* 0x0005e60000000800 */
[----:B-1-34-:R-:W1:Y:S01]  /*1890*/  @!P3 LDC.64 R2, c[0x0][0x218] ;  /* 0x00008600ff02bb82 */ /* 0x01ae620000000a00 */
        /* <DEDUP_REMOVED lines=23> */
.L_x_980:
[----:B------:R-:W-:Y:S05]  /*1a10*/  BSYNC B0 ;  /* 0x0000000000007941 */ /* 0x000fea0003800000 */
.L_x_979:
[----:B--23--:R-:W-:Y:S01]  /*1a20*/  LEA.HI R4, R93, R93, RZ, 0x1 ;  /* 0x0000005d5d047211 */ /* 0x00cfe200078f08ff */
[----:B------:R-:W-:Y:S01]  /*1a30*/  IMAD.IADD R19, R94, 0x1, -R19 ;  /* 0x000000015e137824 */ /* 0x000fe200078e0a13 */
[----:B-1--4-:R-:W-:Y:S01]  /*1a40*/  SHF.R.S32.HI R2, RZ, 0x1f, R93 ;  /* 0x0000001fff027819 */ /* 0x012fe2000001145d */
[----:B------:R-:W-:Y:S01]  /*1a50*/  IMAD.IADD R17, R17, 0x1, -R8 ;  /* 0x0000000111117824 */ /* 0x000fe200078e0a08 */
[--C-:B------:R-:W-:Y:S01]  /*1a60*/  SHF.R.S32.HI R8, RZ, 0x1, R4.reuse ;  /* 0x00000001ff087819 */ /* 0x100fe20000011404 */
[----:B------:R-:W-:Y:S01]  /*1a70*/  USHF.L.U64.HI UR10, UR8, 0x5, UR9 ;  /* 0x00000005080a7899 */ /* 0x000fe20008010209 */
[----:B------:R-:W-:Y:S01]  /*1a80*/  SHF.R.S32.HI R5, RZ, 0x1f, R4 ;  /* 0x0000001fff057819 */ /* 0x000fe20000011404 */
[----:B------:R-:W-:Y:S01]  /*1a90*/  USHF.L.U32 UR11, UR8, 0x5, URZ ;  /* 0x00000005080b7899 */ /* 0x000fe2000800063f */
[----:B------:R-:W-:Y:S01]  /*1aa0*/  LEA.HI R3, R19, R19, RZ, 0x1 ;  /* 0x0000001313037211 */ /* 0x000fe200078f08ff */
[----:B------:R-:W-:Y:S01]  /*1ab0*/  BSSY B0, `(.L_x_981) ;  /* 0x000002e000007945 */ /* 0x000fe20003800000 */
[----:B------:R-:W-:-:S02]  /*1ac0*/  LEA.HI R5, R5, R8, RZ, 0x2 ;  /* 0x0000000805057211 */ /* 0x000fc400078f10ff */
[----:B------:R-:W-:Y:S02]  /*1ad0*/  LEA.HI R15, R2, R93, RZ, 0x3 ;  /* 0x0000005d020f7211 */ /* 0x000fe400078f18ff */
[----:B------:R-:W-:Y:S02]  /*1ae0*/  LOP3.LUT R2, R3, 0x7fffffe, RZ, 0xc0, !PT ;  /* 0x07fffffe03027812 */ /* 0x000fe400078ec0ff */
[----:B------:R-:W-:Y:S02]  /*1af0*/  ISETP.GE.AND P5, PT, R7, UR5, PT ;  /* 0x0000000507007c0c */ /* 0x000fe4000bfa6270 */
[----:B------:R-:W-:Y:S01]  /*1b00*/  LOP3.LUT R4, R4, 0x7fffffe, RZ, 0xc0, !PT ;  /* 0x07fffffe04047812 */ /* 0x000fe200078ec0ff */
[----:B------:R-:W-:Y:S01]  /*1b10*/  IMAD.IADD R2, R19, 0x1, -R2 ;  /* 0x0000000113027824 */ /* 0x000fe200078e0a02 */
[----:B------:R-:W-:Y:S02]  /*1b20*/  LOP3.LUT R5, R5, 0xfffffffc, RZ, 0xc0, !PT ;  /* 0xfffffffc05057812 */ /* 0x000fe400078ec0ff */
[----:B------:R-:W-:Y:S01]  /*1b30*/  SHF.R.S32.HI R3, RZ, 0x1, R3 ;  /* 0x00000001ff037819 */ /* 0x000fe20000011403 */
[----:B------:R-:W-:Y:S01]  /*1b40*/  IMAD.IADD R93, R93, 0x1, -R4 ;  /* 0x000000015d5d7824 */ /* 0x000fe200078e0a04 */
[----:B------:R-:W-:Y:S01]  /*1b50*/  LEA R7, R95, UR19, 0x4 ;  /* 0x000000135f077c11 */ /* 0x000fe2000f8e20ff */
[----:B------:R-:W-:-:S02]  /*1b60*/  IMAD.IADD R8, R8, 0x1, -R5 ;  /* 0x0000000108087824 */ /* 0x000fc400078e0a05 */
[----:B------:R-:W-:Y:S01]  /*1b70*/  IMAD.SHL.U32 R16, R3, 0x40, RZ ;  /* 0x0000004003107824 */ /* 0x000fe200078e00ff */
[----:B------:R-:W-:Y:S01]  /*1b80*/  IADD3 R14, R7, 0x1, R6 ;  /* 0x00000001070e7810 */ /* 0x000fe20007ffe006 */
[----:B------:R-:W-:Y:S06]  /*1b90*/  @P0 BRA `(.L_x_982) ;  /* 0x00000000007c0947 */ /* 0x000fec0003800000 */
[----:B------:R-:W-:Y:S01]  /*1ba0*/  ULDC UR8, c[0x0][0x2d0] ;  /* 0x0000b40000087ab9 */ /* 0x000fe20000000800 */
[----:B------:R-:W-:Y:S02]  /*1bb0*/  IADD3 R12, P0, R12, UR11, RZ ;  /* 0x0000000b0c0c7c10 */ /* 0x000fe4000ff1e0ff */
[----:B------:R-:W-:Y:S02]  /*1bc0*/  ISETP.GE.AND P3, PT, R174, UR8, PT ;  /* 0x00000008ae007c0c */ /* 0x000fe4000bf66270 */
[----:B------:R-:W-:Y:S02]  /*1bd0*/  ISETP.GE.AND P2, PT, R168, UR8, PT ;  /* 0x00000008a8007c0c */ /* 0x000fe4000bf46270 */
[----:B------:R-:W-:Y:S02]  /*1be0*/  IADD3.X R13, R10, UR10, RZ, P0, !PT ;  /* 0x0000000a0a0d7c10 */ /* 0x000fe400087fe4ff */
[----:B------:R-:W-:-:S07]  /*1bf0*/  ISETP.GE.AND P0, PT, R167, UR8, PT ;  /* 0x00000008a7007c0c */ /* 0x000fce000bf06270 */
[----:B------:R-:W1:Y:S01]  /*1c00*/  @!P3 LDC.64 R6, c[0x0][0x218] ;  /* 0x00008600ff06bb82 */ /* 0x000e620000000a00 */
        /* <DEDUP_REMOVED lines=24> */
.L_x_982:
[----:B------:R-:W-:Y:S05]  /*1d90*/  BSYNC B0 ;  /* 0x0000000000007941 */ /* 0x000fea0003800000 */
.L_x_981:
[----:B------:R-:W0:Y:S01]  /*1da0*/  LDGDEPBAR ;  /* 0x00000000000079af */ /* 0x000e220000000000 */
[----:B------:R-:W-:Y:S01]  /*1db0*/  IMAD.SHL.U32 R9, R9, 0x8, RZ ;  /* 0x0000000809097824 */ /* 0x000fe200078e00ff */
[----:B------:R-:W-:Y:S01]  /*1dc0*/  LOP3.LUT R16, R16, 0xc0, RZ, 0xc0, !PT ;  /* 0x000000c010107812 */ /* 0x000fe200078ec0ff */
[----:B--2---:R-:W-:Y:S01]  /*1dd0*/  IMAD.SHL.U32 R6, R8, 0x40, RZ ;  /* 0x0000004008067824 */ /* 0x004fe200078e00ff */
[----:B------:R-:W-:Y:S01]  /*1de0*/  USHF.L.U64.HI UR19, UR6, 0x6, UR7 ;  /* 0x0000000606137899 */ /* 0x000fe20008010207 */
[----:B------:R-:W-:Y:S01]  /*1df0*/  IMAD.SHL.U32 R15, R15, 0x20, RZ ;  /* 0x000000200f0f7824 */ /* 0x000fe200078e00ff */
[C---:B------:R-:W-:Y:S01]  /*1e00*/  LEA R2, R17.reuse, R2, 0x3 ;  /* 0x0000000211027211 */ /* 0x040fe200078e18ff */
[----:B------:R-:W-:Y:S01]  /*1e10*/  IMAD.SHL.U32 R17, R17, 0x8, RZ ;  /* 0x0000000811117824 */ /* 0x000fe200078e00ff */
[----:B------:R-:W-:Y:S01]  /*1e20*/  LOP3.LUT R9, R16, 0x8, R9, 0xf8, !PT ;  /* 0x0000000810097812 */ /* 0x000fe200078ef809 */
[----:B------:R-:W-:Y:S01]  /*1e30*/  USHF.L.U32 UR28, UR6, 0x6, URZ ;  /* 0x00000006061c7899 */ /* 0x000fe2000800063f */
[----:B------:R-:W-:Y:S01]  /*1e40*/  SHF.R.U32.HI R16, RZ, 0x3, R16 ;  /* 0x00000003ff107819 */ /* 0x000fe20000011610 */
[----:B------:R-:W-:Y:S01]  /*1e50*/  UIMAD UR8, UR19, UR23, URZ ;  /* 0x00000017130872a4 */ /* 0x000fe2000f8e023f */
[----:B------:R-:W-:Y:S01]  /*1e60*/  LOP3.LUT R6, R6, 0xc0, RZ, 0xc0, !PT ;  /* 0x000000c006067812 */ /* 0x000fe200078ec0ff */
[----:B------:R-:W-:Y:S01]  /*1e70*/  IMAD.IADD R135, R127, 0x1, R135 ;  /* 0x000000017f877824 */ /* 0x000fe200078e0287 */
[----:B------:R-:W-:Y:S01]  /*1e80*/  LOP3.LUT R92, R15, 0xffffff00, RZ, 0xc0, !PT ;  /* 0xffffff000f5c7812 */ /* 0x000fe200078ec0ff */
[----:B------:R-:W-:Y:S01]  /*1e90*/  IMAD.MOV.U32 R134, RZ, RZ, R126 ;  /* 0x000000ffff867224 */ /* 0x000fe200078e007e */
[----:B------:R-:W-:Y:S01]  /*1ea0*/  LOP3.LUT R9, R9, R16, RZ, 0x3c, !PT ;  /* 0x0000001009097212 */ /* 0x000fe200078e3cff */
[----:B-1----:R-:W-:Y:S01]  /*1eb0*/  IMAD.U32 R5, RZ, RZ, UR22 ;  /* 0x00000016ff057e24 */ /* 0x002fe2000f8e00ff */
[----:B------:R-:W-:Y:S01]  /*1ec0*/  LOP3.LUT R17, R6, 0x8, R17, 0xf8, !PT ;  /* 0x0000000806117812 */ /* 0x000fe200078ef811 */
[----:B------:R-:W-:Y:S01]  /*1ed0*/  UIMAD UR8, UR29, UR28, UR8 ;  /* 0x0000001c1d0872a4 */ /* 0x000fe2000f8e0208 */
[----:B------:R-:W-:Y:S01]  /*1ee0*/  LEA R4, R95, R92, 0x9 ;  /* 0x0000005c5f047211 */ /* 0x000fe200078e48ff */
[----:B------:R-:W-:Y:S01]  /*1ef0*/  IMAD.WIDE.U32 R12, R11, UR28, R134 ;  /* 0x0000001c0b0c7c25 */ /* 0x000fe2000f8e0086 */
[----:B------:R-:W-:Y:S01]  /*1f00*/  SHF.R.U32.HI R6, RZ, 0x3, R6 ;  /* 0x00000003ff067819 */ /* 0x000fe20000011606 */
[----:B------:R-:W-:Y:S01]  /*1f10*/  BSSY B0, `(.L_x_983) ;  /* 0x000002f000007945 */ /* 0x000fe20003800000 */
[----:B------:R-:W-:-:S04]  /*1f20*/  DEPBAR.LE SB0, 0x0 ;  /* 0x000080000000791a */ /* 0x000fc80000000000 */
[----:B------:R-:W-:Y:S01]  /*1f30*/  BAR.SYNC.DEFER_BLOCKING 0x0 ;  /* 0x0000000000007b1d */ /* 0x000fe20000010000 */
[----:B------:R-:W-:Y:S01]  /*1f40*/  IADD3 R5, R5, -UR15, R14 ;  /* 0x8000000f05057c10 */ /* 0x000fe2000fffe00e */
[----:B------:R-:W-:Y:S01]  /*1f50*/  IMAD.U32 R132, R2, 0x20, R9 ;  /* 0x0000002002847824 */ /* 0x000fe200078e0009 */
[----:B------:R-:W-:Y:S01]  /*1f60*/  LOP3.LUT R2, R17, R6, RZ, 0x3c, !PT ;  /* 0x0000000611027212 */ /* 0x000fe200078e3cff */
[----:B------:R-:W-:Y:S01]  /*1f70*/  VIADD R10, R13, UR8 ;  /* 0x000000080d0a7c36 */ /* 0x000fe20008000000 */
[----:B------:R-:W-:Y:S01]  /*1f80*/  LEA R133, R93, R4, 0x5 ;  /* 0x000000045d857211 */ /* 0x000fe200078e28ff */
[----:B------:R-:W-:-:S03]  /*1f90*/  VIADD R91, R5, UR18 ;  /* 0x00000012055b7c36 */ /* 0x000fc60008000000 */
        /* <DEDUP_REMOVED lines=38> */
.L_x_984:
[----:B------:R-:W-:Y:S05]  /*2200*/  BSYNC B0 ;  /* 0x0000000000007941 */ /* 0x000fea0003800000 */
.L_x_983:
        /* <DEDUP_REMOVED lines=40> */
.L_x_986:
[----:B------:R-:W-:Y:S05]  /*2490*/  BSYNC B0 ;  /* 0x0000000000007941 */ /* 0x000fea0003800000 */
.L_x_985:
[----:B------:R-:W-:Y:S01]  /*24a0*/  LDSM.16.M88.4 R68, [R133] ;  /* 0x000000008544783b */ /* 0x000fe20000000200 */
[----:B------:R-:W-:Y:S01]  /*24b0*/  LOP3.LUT P0, RZ, R3, 0x2, RZ, 0xc0, !PT ;  /* 0x0000000203ff7812 */ /* 0x000fe2000780c0ff */
[----:B------:R-:W-:Y:S01]  /*24c0*/  IMAD.MOV.U32 R3, RZ, RZ, 0x10 ;  /* 0x00000010ff037424 */ /* 0x000fe200078e00ff */
[----:B------:R-:W-:Y:S01]  /*24d0*/  LOP3.LUT P1, RZ, R8, 0x2, RZ, 0xc0, !PT ;  /* 0x0000000208ff7812 */ /* 0x000fe2000782c0ff */
[----:B------:R-:W5:Y:S01]  /*24e0*/  LDSM.16.M88.4 R20, [R132+0x3000] ;  /* 0x003000008414783b */ /* 0x000f620000000200 */
[----:B------:R-:W-:Y:S01]  /*24f0*/  VIMNMX R140, R91, UR22, PT ;  /* 0x000000165b8c7c48 */ /* 0x000fe2000bfe0100 */
[----:B------:R-:W-:Y:S01]  /*2500*/  UISETP.GE.AND UP0, UPT, UR16, 0x2, UPT ;  /* 0x000000021000788c */ /* 0x000fe2000bf06270 */
[C---:B-123--:R-:W-:Y:S01]  /*2510*/  SEL R5, R3.reuse, 0xfffffff0, !P0 ;  /* 0xfffffff003057807 */ /* 0x04efe20004000000 */
[----:B------:R-:W1:Y:S01]  /*2520*/  LDSM.16.M88.4 R44, [R132+0x3400] ;  /* 0x00340000842c783b */ /* 0x000e620000000200 */
[----:B------:R-:W-:Y:S01]  /*2530*/  SEL R3, R3, 0xfffffff0, !P1 ;  /* 0xfffffff003037807 */ /* 0x000fe20004800000 */
[----:B------:R-:W-:Y:S01]  /*2540*/  IMAD.U32 R136, RZ, RZ, UR14 ;  /* 0x0000000eff887e24 */ /* 0x000fe2000f8e00ff */
[----:B------:R-:W-:Y:S01]  /*2550*/  SHF.R.S32.HI R90, RZ, 0x1f, R90 ;  /* 0x0000001fff5a7819 */ /* 0x000fe2000001145a */
[----:B------:R-:W-:Y:S01]  /*2560*/  IMAD R129, R5, 0x2, R132 ;  /* 0x0000000205817824 */ /* 0x000fe200078e0284 */
[----:B------:R-:W2:Y:S01]  /*2570*/  LDSM.16.M88.4 R36, [R132+0x3800] ;  /* 0x003800008424783b */ /* 0x000ea20000000200 */
[----:B------:R-:W-:Y:S01]  /*2580*/  IMAD R131, R3, 0x2, R133 ;  /* 0x0000000203837824 */ /* 0x000fe200078e0285 */
[----:B------:R-:W-:Y:S01]  /*2590*/  UIADD3 UR18, UR24, -0x4ab325aa, URZ ;  /* 0xb54cda5618127890 */ /* 0x000fe2000fffe03f */
[----:B------:R-:W-:Y:S01]  /*25a0*/  IMAD R93, R93, 0x20, R92 ;  /* 0x000000205d5d7824 */ /* 0x000fe200078e025c */
[----:B------:R-:W-:Y:S01]  /*25b0*/  LDSM.16.M88.4 R4, [R129+0x3000] ;  /* 0x003000008104783b */ /* 0x000fe20000000200 */
[----:B------:R-:W-:-:S03]  /*25c0*/  IMAD R136, R136, 0x4, R95 ;  /* 0x0000000488887824 */ /* 0x000fc600078e025f */
[----:B------:R-:W3:Y:S04]  /*25d0*/  LDSM.16.M88.4 R16, [R131] ;  /* 0x000000008310783b */ /* 0x000ee80000000200 */
[----:B------:R-:W4:Y:S04]  /*25e0*/  LDSM.16.M88.4 R32, [R129+0x3400] ;  /* 0x003400008120783b */ /* 0x000f280000000200 */
[----:B------:R-:W4:Y:S04]  /*25f0*/  LDSM.16.M88.4 R52, [R129+0x3800] ;  /* 0x003800008134783b */ /* 0x000f280000000200 */
[----:B------:R-:W-:Y:S04]  /*2600*/  LDSM.16.M88.4 R80, [R133+0x1000] ;  /* 0x001000008550783b */ /* 0x000fe80000000200 */
[----:B------:R-:W4:Y:S04]  /*2610*/  LDSM.16.M88.4 R8, [R132+0x4000] ;  /* 0x004000008408783b */ /* 0x000f280000000200 */
[----:B------:R-:W4:Y:S01]  /*2620*/  LDSM.16.M88.4 R56, [R132+0x3c00] ;  /* 0x003c00008438783b */ /* 0x000f220000000200 */
[C---:B-----5:R-:W-:Y:S03]  /*2630*/  HMMA.16816.F32.BF16 R24, R68.reuse, R20, RZ ;  /* 0x000000144418723c */ /* 0x060fe600000418ff */
[----:B------:R-:W5:Y:S04]  /*2640*/  LDSM.16.M88.4 R12, [R132+0x4400] ;  /* 0x00440000840c783b */ /* 0x000f680000000200 */
[----:B------:R-:W5:Y:S01]  /*2650*/  LDSM.16.M88.4 R84, [R132+0x4800] ;  /* 0x004800008454783b */ /* 0x000f620000000200 */
[C---:B------:R-:W-:Y:S03]  /*2660*/  HMMA.16816.F32.BF16 R20, R68.reuse, R22, RZ ;  /* 0x000000164414723c */ /* 0x040fe600000418ff */
[----:B------:R-:W-:Y:S03]  /*2670*/  LDSM.16.M88.4 R64, [R131+0x1000] ;  /* 0x001000008340783b */ /* 0x000fe60000000200 */
[C---:B-1----:R-:W-:Y:S01]  /*2680*/  HMMA.16816.F32.BF16 R48, R68.reuse, R44, RZ ;  /* 0x0000002c4430723c */ /* 0x042fe200000418ff */
[----:B------:R-:W-:Y:S04]  /*2690*/  LDSM.16.M88.4 R28, [R129+0x3c00] ;  /* 0x003c0000811c783b */ /* 0x000fe80000000200 */
[----:B------:R-:W-:Y:S01]  /*26a0*/  LDSM.16.M88.4 R60, [R129+0x4400] ;  /* 0x00440000813c783b */ /* 0x000fe20000000200 */
[C---:B------:R-:W-:Y:S03]  /*26b0*/  HMMA.16816.F32.BF16 R44, R68.reuse, R46, RZ ;  /* 0x0000002e442c723c */ /* 0x040fe600000418ff */
[----:B------:R-:W-:Y:S03]  /*26c0*/  LDSM.16.M88.4 R76, [R132+0x4c00] ;  /* 0x004c0000844c783b */ /* 0x000fe60000000200 */
[----:B--2---:R-:W-:Y:S01]  /*26d0*/  HMMA.16816.F32.BF16 R40, R68, R36, RZ ;  /* 0x000000244428723c */ /* 0x004fe200000418ff */
[----:B------:R-:W0:Y:S05]  /*26e0*/  LDGDEPBAR ;  /* 0x00000000000079af */ /* 0x000e2a0000000000 */
[C---:B---3--:R-:W-:Y:S06]  /*26f0*/  HMMA.16816.F32.BF16 R24, R16.reuse, R4, R24 ;  /* 0x000000041018723c */ /* 0x048fec0000041818 */
[C---:B------:R-:W-:Y:S01]  /*2700*/  HMMA.16816.F32.BF16 R20, R16.reuse, R6, R20 ;  /* 0x000000061014723c */ /* 0x040fe20000041814 */
[----:B------:R-:W1:Y:S05]  /*2710*/  LDSM.16.M88.4 R4, [R129+0x4000] ;  /* 0x004000008104783b */ /* 0x000e6a0000000200 */
[C---:B----4-:R-:W-:Y:S06]  /*2720*/  HMMA.16816.F32.BF16 R48, R16.reuse, R32, R48 ;  /* 0x000000201030723c */ /* 0x050fec0000041830 */
[C---:B------:R-:W-:Y:S01]  /*2730*/  HMMA.16816.F32.BF16 R44, R16.reuse, R34, R44 ;  /* 0x00000022102c723c */ /* 0x040fe2000004182c */
[----:B------:R-:W-:Y:S05]  /*2740*/  LDSM.16.M88.4 R32, [R132+0x5000] ;  /* 0x005000008420783b */ /* 0x000fea0000000200 */
[----:B------:R-:W-:Y:S06]  /*2750*/  HMMA.16816.F32.BF16 R40, R16, R52, R40 ;  /* 0x000000341028723c */ /* 0x000fec0000041828 */
[----:B------:R-:W-:Y:S06]  /*2760*/  HMMA.16816.F32.BF16 R24, R80, R8, R24 ;  /* 0x000000085018723c */ /* 0x000fec0000041818 */
[C---:B------:R-:W-:Y:S06]  /*2770*/  HMMA.16816.F32.BF16 R36, R68.reuse, R38, RZ ;  /* 0x000000264424723c */ /* 0x040fec00000418ff */
[C---:B------:R-:W-:Y:S06]  /*2780*/  HMMA.16816.F32.BF16 R72, R68.reuse, R56, RZ ;  /* 0x000000384448723c */ /* 0x040fec00000418ff */
[----:B------:R-:W-:Y:S01]  /*2790*/  HMMA.16816.F32.BF16 R68, R68, R58, RZ ;  /* 0x0000003a4444723c */ /* 0x000fe200000418ff */
[----:B------:R-:W2:Y:S05]  /*27a0*/  LDSM.16.M88.4 R56, [R129+0x4800] ;  /* 0x004800008138783b */ /* 0x000eaa0000000200 */
[C---:B------:R-:W-:Y:S01]  /*27b0*/  HMMA.16816.F32.BF16 R20, R80.reuse, R10, R20 ;  /* 0x0000000a5014723c */ /* 0x040fe20000041814 */
[----:B------:R-:W3:Y:S05]  /*27c0*/  LDSM.16.M88.4 R8, [R133+0x2000] ;  /* 0x002000008508783b */ /* 0x000eea0000000200 */
[C---:B-----5:R-:W-:Y:S06]  /*27d0*/  HMMA.16816.F32.BF16 R48, R80.reuse, R12, R48 ;  /* 0x0000000c5030723c */ /* 0x060fec0000041830 */
[C---:B------:R-:W-:Y:S01]  /*27e0*/  HMMA.16816.F32.BF16 R44, R80.reuse, R14, R44 ;  /* 0x0000000e502c723c */ /* 0x040fe2000004182c */
[----:B------:R-:W4:Y:S05]  /*27f0*/  LDSM.16.M88.4 R12, [R132+0x5800] ;  /* 0x00580000840c783b */ /* 0x000f2a0000000200 */
[----:B------:R-:W-:Y:S06]  /*2800*/  HMMA.16816.F32.BF16 R40, R80, R84, R40 ;  /* 0x000000545028723c */ /* 0x000fec0000041828 */
[----:B-1----:R-:W-:Y:S06]  /*2810*/  HMMA.16816.F32.BF16 R24, R64, R4, R24 ;  /* 0x000000044018723c */ /* 0x002fec0000041818 */
[C---:B------:R-:W-:Y:S01]  /*2820*/  HMMA.16816.F32.BF16 R36, R16.reuse, R54, R36 ;  /* 0x000000361024723c */ /* 0x040fe20000041824 */
[----:B------:R-:W-:Y:S05]  /*2830*/  LDSM.16.M88.4 R52, [R129+0x4c00] ;  /* 0x004c00008134783b */ /* 0x000fea0000000200 */
[C---:B------:R-:W-:Y:S06]  /*2840*/  HMMA.16816.F32.BF16 R72, R16.reuse, R28, R72 ;  /* 0x0000001c1048723c */ /* 0x040fec0000041848 */
[----:B------:R-:W-:Y:S01]  /*2850*/  HMMA.16816.F32.BF16 R68, R16, R30, R68 ;  /* 0x0000001e1044723c */ /* 0x000fe20000041844 */
[----:B------:R-:W-:Y:S04]  /*2860*/  LDSM.16.M88.4 R16, [R129+0x5000] ;  /* 0x005000008110783b */ /* 0x000fe80000000200 */
[----:B------:R-:W-:Y:S01]  /*2870*/  LDSM.16.M88.4 R28, [R132+0x5400] ;  /* 0x00540000841c783b */ /* 0x000fe20000000200 */
[C---:B------:R-:W-:Y:S03]  /*2880*/  HMMA.16816.F32.BF16 R20, R64.reuse, R6, R20 ;  /* 0x000000064014723c */ /* 0x040fe60000041814 */
[----:B------:R-:W1:Y:S03]  /*2890*/  LDSM.16.M88.4 R4, [R131+0x2000] ;  /* 0x002000008304783b */ /* 0x000e660000000200 */
[C---:B------:R-:W-:Y:S06]  /*28a0*/  HMMA.16816.F32.BF16 R48, R64.reuse, R60, R48 ;  /* 0x0000003c4030723c */ /* 0x040fec0000041830 */
[C---:B------:R-:W-:Y:S06]  /*28b0*/  HMMA.16816.F32.BF16 R44, R64.reuse, R62, R44 ;  /* 0x0000003e402c723c */ /* 0x040fec000004182c */
[----:B--2---:R-:W-:Y:S06]  /*28c0*/  HMMA.16816.F32.BF16 R40, R64, R56, R40 ;  /* 0x000000384028723c */ /* 0x004fec0000041828 */
[----:B---3--:R-:W-:Y:S01]  /*28d0*/  HMMA.16816.F32.BF16 R60, R8, R32, R24 ;  /* 0x00000020083c723c */ /* 0x008fe20000041818 */
[----:B------:R-:W2:Y:S05]  /*28e0*/  LDSM.16.M88.4 R24, [R129+0x5400] ;  /* 0x005400008118783b */ /* 0x000eaa0000000200 */
[C---:B------:R-:W-:Y:S06]  /*28f0*/  HMMA.16816.F32.BF16 R36, R80.reuse, R86, R36 ;  /* 0x000000565024723c */ /* 0x040fec0000041824 */
[----:B------:R-:W-:Y:S06]  /*2900*/  HMMA.16816.F32.BF16 R72, R80, R76, R72 ;  /* 0x0000004c5048723c */ /* 0x000fec0000041848 */
[C---:B------:R-:W-:Y:S01]  /*2910*/  HMMA.16816.F32.BF16 R20, R8.reuse, R34, R20 ;  /* 0x000000220814723c */ /* 0x040fe20000041814 */
[----:B------:R-:W-:Y:S05]  /*2920*/  LDSM.16.M88.4 R32, [R129+0x5800] ;  /* 0x005800008120783b */ /* 0x000fea0000000200 */
[----:B----4-:R-:W-:Y:S06]  /*2930*/  HMMA.16816.F32.BF16 R40, R8, R12, R40 ;  /* 0x0000000c0828723c */ /* 0x010fec0000041828 */
[----:B-1----:R-:W-:Y:S01]  /*2940*/  HMMA.16816.F32.BF16 R60, R4, R16, R60 ;  /* 0x00000010043c723c */ /* 0x002fe2000004183c */
[----:B------:R-:W-:-:S05]  /*2950*/  IMAD.SHL.U32 R12, R94, 0x2, RZ ;  /* 0x000000025e0c7824 */ /* 0x000fca00078e00ff */
[----:B------:R-:W-:Y:S01]  /*2960*/  HMMA.16816.F32.BF16 R36, R64, R58, R36 ;  /* 0x0000003a4024723c */ /* 0x000fe20000041824 */
[----:B------:R-:W-:-:S05]  /*2970*/  LOP3.LUT R12, R12, 0x6, RZ, 0xc0, !PT ;  /* 0x000000060c0c7812 */ /* 0x000fca00078ec0ff */
[C---:B------:R-:W-:Y:S06]  /*2980*/  HMMA.16816.F32.BF16 R48, R8.reuse, R28, R48 ;  /* 0x0000001c0830723c */ /* 0x040fec0000041830 */
[----:B------:R-:W-:Y:S01]  /*2990*/  HMMA.16816.F32.BF16 R44, R8, R30, R44 ;  /* 0x0000001e082c723c */ /* 0x000fe2000004182c */
[----:B------:R-:W1:Y:S05]  /*29a0*/  LDSM.16.M88.4 R28, [R132+0x5c00] ;  /* 0x005c0000841c783b */ /* 0x000e6a0000000200 */
[----:B------:R-:W-:Y:S06]  /*29b0*/  HMMA.16816.F32.BF16 R72, R64, R52, R72 ;  /* 0x000000344048723c */ /* 0x000fec0000041848 */
[----:B------:R-:W-:Y:S01]  /*29c0*/  HMMA.16816.F32.BF16 R16, R4, R18, R20 ;  /* 0x000000120410723c */ /* 0x000fe20000041814 */
[----:B------:R-:W-:-:S04]  /*29d0*/  IMAD.U32 R53, RZ, RZ, UR23 ;  /* 0x00000017ff357e24 */ /* 0x000fc8000f8e00ff */
[----:B------:R-:W-:Y:S01]  /*29e0*/  IMAD R53, R53, 0x40, R12 ;  /* 0x0000004035357824 */ /* 0x000fe200078e020c */
[----:B------:R-:W-:Y:S01]  /*29f0*/  HMMA.16816.F32.BF16 R68, R80, R78, R68 ;  /* 0x0000004e5044723c */ /* 0x000fe20000041844 */
[----:B------:R-:W-:Y:S01]  /*2a00*/  IMAD.U32 R20, RZ, RZ, UR22 ;  /* 0x00000016ff147e24 */ /* 0x000fe2000f8e00ff */
[----:B------:R-:W-:Y:S01]  /*2a10*/  LEA.HI.X.SX32 R21, R89, R90, 0x1, P4 ;  /* 0x0000005a59157211 */ /* 0x000fe200020f0eff */
[C---:B------:R-:W-:Y:S01]  /*2a20*/  VIADD R12, R53.reuse, 0x1 ;  /* 0x00000001350c7836 */ /* 0x040fe20000000000 */
[----:B------:R-:W-:Y:S01]  /*2a30*/  UIADD3 UR22, UR25, 0x646e171e, URZ ;  /* 0x646e171e19167890 */ /* 0x000fe2000fffe03f */
[----:B------:R-:W-:Y:S01]  /*2a40*/  VIADD R13, R53, 0x8 ;  /* 0x00000008350d7836 */ /* 0x000fe20000000000 */
[----:B------:R-:W-:Y:S01]  /*2a50*/  VIADDMNMX R137, R91, 0x8, R20, PT ;  /* 0x000000085b897846 */ /* 0x000fe20003800114 */
[----:B------:R-:W-:Y:S01]  /*2a60*/  HMMA.16816.F32.BF16 R36, R8, R14, R36 ;  /* 0x0000000e0824723c */ /* 0x000fe20000041824 */
[CC--:B------:R-:W-:Y:S01]  /*2a70*/  ISETP.GE.AND P6, PT, R12.reuse, R140.reuse, PT ;  /* 0x0000008c0c00720c */ /* 0x0c0fe20003fc6270 */
[C---:B------:R-:W-:Y:S01]  /*2a80*/  VIADD R20, R53.reuse, 0x18 ;  /* 0x0000001835147836 */ /* 0x040fe20000000000 */
[-C--:B------:R-:W-:Y:S01]  /*2a90*/  ISETP.GE.AND P2, PT, R12, R137.reuse, PT ;  /* 0x000000890c00720c */ /* 0x080fe20003f46270 */
[----:B------:R-:W-:Y:S01]  /*2aa0*/  VIADD R12, R53, 0x9 ;  /* 0x00000009350c7836 */ /* 0x000fe20000000000 */
[CC--:B------:R-:W-:Y:S01]  /*2ab0*/  ISETP.GE.AND P5, PT, R13.reuse, R140.reuse, PT ;  /* 0x0000008c0d00720c */ /* 0x0c0fe20003fa6270 */
[C---:B--2---:R-:W-:Y:S01]  /*2ac0*/  HMMA.16816.F32.BF16 R44, R4.reuse, R26, R44 ;  /* 0x0000001a042c723c */ /* 0x044fe2000004182c */
[-C--:B------:R-:W-:Y:S01]  /*2ad0*/  ISETP.GE.AND P1, PT, R13, R137.reuse, PT ;  /* 0x000000890d00720c */ /* 0x080fe20003f26270 */
[----:B------:R-:W-:Y:S01]  /*2ae0*/  VIADD R13, R53, 0x10 ;  /* 0x00000010350d7836 */ /* 0x000fe20000000000 */
[----:B------:R-:W-:Y:S01]  /*2af0*/  FSEL R58, R61, -INF , !P6 ;  /* 0xff8000003d3a7808 */ /* 0x000fe20007000000 */
[----:B------:R-:W-:Y:S01]  /*2b00*/  VIADD R22, R53, 0x11 ;  /* 0x0000001135167836 */ /* 0x000fe20000000000 */
[C---:B------:R-:W-:Y:S01]  /*2b10*/  ISETP.GE.AND P3, PT, R12.reuse, R140, PT ;  /* 0x0000008c0c00720c */ /* 0x040fe20003f66270 */
[----:B------:R-:W-:Y:S01]  /*2b20*/  HMMA.16816.F32.BF16 R48, R4, R24, R48 ;  /* 0x000000180430723c */ /* 0x000fe20000041830 */
[----:B------:R-:W-:-:S02]  /*2b30*/  ISETP.GE.AND P0, PT, R12, R137, PT ;  /* 0x000000890c00720c */ /* 0x000fc40003f06270 */
[C---:B------:R-:W-:Y:S02]  /*2b40*/  ISETP.GE.AND P4, PT, R13.reuse, R140, PT ;  /* 0x0000008c0d00720c */ /* 0x040fe40003f86270 */
[----:B------:R-:W-:Y:S01]  /*2b50*/  ISETP.GE.AND P6, PT, R13, R137, PT ;  /* 0x000000890d00720c */ /* 0x000fe20003fc6270 */
[----:B------:R-:W-:Y:S01]  /*2b60*/  HMMA.16816.F32.BF16 R68, R64, R54, R68 ;  /* 0x000000364044723c */ /* 0x000fe20000041844 */
[----:B------:R-:W2:Y:S01]  /*2b70*/  LDSM.16.M88.4 R12, [R129+0x5c00] ;  /* 0x005c0000810c783b */ /* 0x000ea20000000200 */
[----:B------:R-:W-:Y:S01]  /*2b80*/  FSEL R78, R17, -INF , !P3 ;  /* 0xff800000114e7808 */ /* 0x000fe20005800000 */
[----:B------:R-:W-:Y:S01]  /*2b90*/  VIADD R17, R53, 0x19 ;  /* 0x0000001935117836 */ /* 0x000fe20000000000 */
[----:B------:R-:W-:Y:S01]  /*2ba0*/  FSEL R76, R16, -INF , !P5 ;  /* 0xff800000104c7808 */ /* 0x000fe20006800000 */
[----:B------:R-:W-:-:S04]  /*2bb0*/  DEPBAR.LE SB0, 0x0 ;  /* 0x000080000000791a */ /* 0x000fc80000000000 */
[----:B-1----:R-:W-:Y:S01]  /*2bc0*/  HMMA.16816.F32.BF16 R72, R8, R28, R72 ;  /* 0x0000001c0848723c */ /* 0x002fe20000041848 */
[----:B------:R-:W-:Y:S01]  /*2bd0*/  FSEL R16, R19, -INF , !P0 ;  /* 0xff80000013107808 */ /* 0x000fe20004000000 */
[----:B------:R-:W-:Y:S01]  /*2be0*/  VIADD R19, R53, 0x20 ;  /* 0x0000002035137836 */ /* 0x000fe20000000000 */
[----:B------:R-:W-:Y:S02]  /*2bf0*/  FSEL R18, R18, -INF , !P1 ;  /* 0xff80000012127808 */ /* 0x000fe40004800000 */
[CC--:B------:R-:W-:Y:S01]  /*2c00*/  ISETP.GE.AND P3, PT, R20.reuse, R137.reuse, PT ;  /* 0x000000891400720c */ /* 0x0c0fe20003f66270 */
[C---:B------:R-:W-:Y:S01]  /*2c10*/  HMMA.16816.F32.BF16 R40, R4.reuse, R32, R40 ;  /* 0x000000200428723c */ /* 0x040fe20000041828 */
[-C--:B------:R-:W-:Y:S02]  /*2c20*/  ISETP.GE.AND P0, PT, R17, R140.reuse, PT ;  /* 0x0000008c1100720c */ /* 0x080fe40003f06270 */
[----:B------:R-:W-:Y:S02]  /*2c30*/  ISETP.GE.AND P1, PT, R20, R140, PT ;  /* 0x0000008c1400720c */ /* 0x000fe40003f26270 */
[----:B------:R-:W-:Y:S01]  /*2c40*/  ISETP.GE.AND P5, PT, R22, R137, PT ;  /* 0x000000891600720c */ /* 0x000fe20003fa6270 */
[----:B------:R-:W-:Y:S01]  /*2c50*/  HMMA.16816.F32.BF16 R36, R4, R34, R36 ;  /* 0x000000220424723c */ /* 0x000fe20000041824 */
[----:B------:R-:W-:-:S02]  /*2c60*/  FSEL R32, R45, -INF , !P0 ;  /* 0xff8000002d207808 */ /* 0x000fc40004000000 */
[----:B------:R-:W-:Y:S02]  /*2c70*/  FSEL R84, R44, -INF , !P1 ;  /* 0xff8000002c547808 */ /* 0x000fe40004800000 */
[----:B------:R-:W-:Y:S01]  /*2c80*/  FSEL R80, R48, -INF , !P4 ;  /* 0xff80000030507808 */ /* 0x000fe20006000000 */
[----:B------:R-:W-:Y:S01]  /*2c90*/  HMMA.16816.F32.BF16 R68, R8, R30, R68 ;  /* 0x0000001e0844723c */ /* 0x000fe20000041844 */
[----:B------:R-:W-:Y:S02]  /*2ca0*/  FSEL R28, R50, -INF , !P6 ;  /* 0xff800000321c7808 */ /* 0x000fe40007000000 */
[----:B------:R-:W-:Y:S02]  /*2cb0*/  FSEL R56, R63, -INF , !P2 ;  /* 0xff8000003f387808 */ /* 0x000fe40005000000 */
[-C--:B------:R-:W-:Y:S02]  /*2cc0*/  ISETP.GE.AND P4, PT, R17, R137.reuse, PT ;  /* 0x000000891100720c */ /* 0x080fe40003f86270 */
[C---:B------:R-:W-:Y:S01]  /*2cd0*/  VIADD R11, R53.reuse, 0x28 ;  /* 0x00000028350b7836 */ /* 0x040fe20000000000 */
[----:B------:R-:W-:Y:S01]  /*2ce0*/  FSEL R10, R46, -INF , !P3 ;  /* 0xff8000002e0a7808 */ /* 0x000fe20005800000 */
[----:B------:R-:W-:Y:S01]  /*2cf0*/  VIADD R8, R53, 0x21 ;  /* 0x0000002135087836 */ /* 0x000fe20000000000 */
[-C--:B------:R-:W-:Y:S01]  /*2d00*/  ISETP.GE.AND P6, PT, R19, R140.reuse, PT ;  /* 0x0000008c1300720c */ /* 0x080fe20003fc6270 */
[----:B------:R-:W-:Y:S01]  /*2d10*/  VIADD R9, R53, 0x29 ;  /* 0x0000002935097836 */ /* 0x000fe20000000000 */
[C---:B------:R-:W-:Y:S01]  /*2d20*/  ISETP.GE.AND P3, PT, R11.reuse, R140, PT ;  /* 0x0000008c0b00720c */ /* 0x040fe20003f66270 */
[----:B--2---:R-:W-:Y:S01]  /*2d30*/  HMMA.16816.F32.BF16 R72, R4, R12, R72 ;  /* 0x0000000c0448723c */ /* 0x004fe20000041848 */
[----:B------:R-:W-:Y:S01]  /*2d40*/  BAR.SYNC.DEFER_BLOCKING 0x0 ;  /* 0x0000000000007b1d */ /* 0x000fe20000010000 */
[-C--:B------:R-:W-:Y:S01]  /*2d50*/  ISETP.GE.AND P0, PT, R11, R137.reuse, PT ;  /* 0x000000890b00720c */ /* 0x080fe20003f06270 */
[----:B------:R-:W-:Y:S01]  /*2d60*/  VIADD R11, R53, 0x31 ;  /* 0x00000031350b7836 */ /* 0x000fe20000000000 */
[----:B------:R-:W-:-:S02]  /*2d70*/  ISETP.GE.AND P1, PT, R8, R137, PT ;  /* 0x000000890800720c */ /* 0x000fc40003f26270 */
[----:B------:R-:W-:Y:S02]  /*2d80*/  ISETP.GE.AND P2, PT, R22, R140, PT ;  /* 0x0000008c1600720c */ /* 0x000fe40003f46270 */
[----:B------:R-:W-:-:S03]  /*2d90*/  FSEL R112, R43, -INF , !P1 ;  /* 0xff8000002b707808 */ /* 0x000fc60004800000 */
[----:B------:R-:W-:Y:S01]  /*2da0*/  HMMA.16816.F32.BF16 R68, R4, R14, R68 ;  /* 0x0000000e0444723c */ /* 0x000fe20000041844 */
[-C--:B------:R-:W-:Y:S02]  /*2db0*/  ISETP.GE.AND P1, PT, R11, R140.reuse, PT ;  /* 0x0000008c0b00720c */ /* 0x080fe40003f26270 */
[----:B------:R-:W-:Y:S02]  /*2dc0*/  FSEL R30, R51, -INF , !P5 ;  /* 0xff800000331e7808 */ /* 0x000fe40006800000 */
[----:B------:R-:W-:Y:S02]  /*2dd0*/  ISETP.GE.AND P5, PT, R8, R140, PT ;  /* 0x0000008c0800720c */ /* 0x000fe40003fa6270 */
[----:B------:R-:W-:Y:S01]  /*2de0*/  FSEL R8, R47, -INF , !P4 ;  /* 0xff8000002f087808 */ /* 0x000fe20006000000 */
[----:B------:R-:W-:Y:S01]  /*2df0*/  VIADD R4, R53, 0x39 ;  /* 0x0000003935047836 */ /* 0x000fe20000000000 */
[----:B------:R-:W-:Y:S02]  /*2e00*/  FSEL R102, R40, -INF , !P6 ;  /* 0xff80000028667808 */ /* 0x000fe40007000000 */
[----:B------:R-:W-:-:S02]  /*2e10*/  FSEL R82, R49, -INF , !P2 ;  /* 0xff80000031527808 */ /* 0x000fc40005000000 */
[C---:B------:R-:W-:Y:S02]  /*2e20*/  ISETP.GE.AND P4, PT, R9.reuse, R140, PT ;  /* 0x0000008c0900720c */ /* 0x040fe40003f86270 */
[-C--:B------:R-:W-:Y:S01]  /*2e30*/  ISETP.GE.AND P6, PT, R9, R137.reuse, PT ;  /* 0x000000890900720c */ /* 0x080fe20003fc6270 */
[----:B------:R-:W-:Y:S01]  /*2e40*/  VIADD R9, R53, 0x30 ;  /* 0x0000003035097836 */ /* 0x000fe20000000000 */
[----:B------:R-:W-:Y:S02]  /*2e50*/  FSEL R50, R73, -INF , !P1 ;  /* 0xff80000049327808 */ /* 0x000fe40004800000 */
[----:B------:R-:W-:Y:S02]  /*2e60*/  ISETP.GE.AND P2, PT, R19, R137, PT ;  /* 0x000000891300720c */ /* 0x000fe40003f46270 */
[----:B------:R-:W-:Y:S02]  /*2e70*/  PLOP3.LUT P1, PT, PT, PT, UP0, 0x80, 0x0 ;  /* 0x000000000000781c */ /* 0x000fe40003f2f008 */
[----:B------:R-:W-:-:S02]  /*2e80*/  FSEL R110, R42, -INF , !P2 ;  /* 0xff8000002a6e7808 */ /* 0x000fc40005000000 */
[----:B------:R-:W-:Y:S02]  /*2e90*/  FSEL R114, R41, -INF , !P5 ;  /* 0xff80000029727808 */ /* 0x000fe40006800000 */
[CC--:B------:R-:W-:Y:S02]  /*2ea0*/  ISETP.GE.AND P2, PT, R9.reuse, R140.reuse, PT ;  /* 0x0000008c0900720c */ /* 0x0c0fe40003f46270 */
[----:B------:R-:W-:Y:S01]  /*2eb0*/  ISETP.GE.AND P5, PT, R9, R137, PT ;  /* 0x000000890900720c */ /* 0x000fe20003fa6270 */
[----:B------:R-:W-:Y:S01]  /*2ec0*/  VIADD R9, R53, 0x38 ;  /* 0x0000003835097836 */ /* 0x000fe20000000000 */
[----:B------:R-:W-:Y:S02]  /*2ed0*/  FSEL R52, R39, -INF , !P6 ;  /* 0xff80000027347808 */ /* 0x000fe40007000000 */
[----:B------:R-:W-:Y:S02]  /*2ee0*/  ISETP.GE.AND P6, PT, R53, R140, PT ;  /* 0x0000008c3500720c */ /* 0x000fe40003fc6270 */
[----:B------:R-:W-:-:S02]  /*2ef0*/  FSEL R64, R36, -INF , !P3 ;  /* 0xff80000024407808 */ /* 0x000fc40005800000 */
[----:B------:R-:W-:Y:S02]  /*2f00*/  FSEL R54, R38, -INF , !P0 ;  /* 0xff80000026367808 */ /* 0x000fe40004000000 */
[----:B------:R-:W-:Y:S02]  /*2f10*/  FSEL R66, R37, -INF , !P4 ;  /* 0xff80000025427808 */ /* 0x000fe40006000000 */
[----:B------:R-:W-:Y:S02]  /*2f20*/  FSEL R48, R72, -INF , !P2 ;  /* 0xff80000048307808 */ /* 0x000fe40005000000 */
[----:B------:R-:W-:Y:S02]  /*2f30*/  FSEL R44, R74, -INF , !P5 ;  /* 0xff8000004a2c7808 */ /* 0x000fe40006800000 */
[----:B------:R-:W-:Y:S02]  /*2f40*/  FSEL R60, R60, -INF , !P6 ;  /* 0xff8000003c3c7808 */ /* 0x000fe40007000000 */
[----:B------:R-:W-:-:S02]  /*2f50*/  ISETP.GE.AND P3, PT, R11, R137, PT ;  /* 0x000000890b00720c */ /* 0x000fc40003f66270 */
[CC--:B------:R-:W-:Y:S02]  /*2f60*/  ISETP.GE.AND P0, PT, R9.reuse, R140.reuse, PT ;  /* 0x0000008c0900720c */ /* 0x0c0fe40003f06270 */
[-C--:B------:R-:W-:Y:S02]  /*2f70*/  ISETP.GE.AND P4, PT, R9, R137.reuse, PT ;  /* 0x000000890900720c */ /* 0x080fe40003f86270 */
[-C--:B------:R-:W-:Y:S02]  /*2f80*/  ISETP.GE.AND P2, PT, R53, R137.reuse, PT ;  /* 0x000000893500720c */ /* 0x080fe40003f46270 */
[C---:B------:R-:W-:Y:S02]  /*2f90*/  ISETP.GE.AND P5, PT, R4.reuse, R140, PT ;  /* 0x0000008c0400720c */ /* 0x040fe40003fa6270 */
[----:B------:R-:W-:Y:S01]  /*2fa0*/  ISETP.GE.AND P6, PT, R4, R137, PT ;  /* 0x000000890400720c */ /* 0x000fe20003fc6270 */
[----:B------:R-:W-:Y:S01]  /*2fb0*/  IMAD.IADD R4, R2, 0x1, R93 ;  /* 0x0000000102047824 */ /* 0x000fe200078e025d */
        /* <DEDUP_REMOVED lines=72> */
.L_x_989:
[----:B------:R-:W-:Y:S05]  /*3440*/  BSYNC B0 ;  /* 0x0000000000007941 */ /* 0x000fea0003800000 */
.L_x_988:
[----:B------:R-:W0:Y:S02]  /*3450*/  LDGDEPBAR ;  /* 0x00000000000079af */ /* 0x000e240000000000 */
.L_x_987:
[----:B-12---:R-:W-:Y:S01]  /*3460*/  FMNMX.FTZ R7, R60, R58, !PT ;  /* 0x0000003a3c077209 */ /* 0x006fe20007810000 */
[----:B------:R-:W-:Y:S01]  /*3470*/  USHF.L.U32 UR5, UR23, 0x1, URZ ;  /* 0x0000000117057899 */ /* 0x000fe2000800063f */
[----:B------:R-:W-:Y:S01]  /*3480*/  FMNMX.FTZ R5, R62, R56, !PT ;  /* 0x000000383e057209 */ /* 0x000fe20007810000 */
[----:B------:R-:W-:Y:S01]  /*3490*/  IMAD.WIDE.U32 R138, R124, -0x2daee0ad, RZ ;  /* 0xd2511f537c8a7825 */ /* 0x000fe200078e00ff */
[----:B------:R-:W-:Y:S01]  /*34a0*/  FMNMX.FTZ R7, R76, R7, !PT ;  /* 0x000000074c077209 */ /* 0x000fe20007810000 */
[----:B------:R-:W-:Y:S01]  /*34b0*/  ULOP3.LUT UR29, UR5, UR25, URZ, 0x3c, !UPT ;  /* 0x00000019051d7292 */ /* 0x000fe2000f8e3c3f */
[----:B------:R-:W-:Y:S01]  /*34c0*/  FMNMX.FTZ R5, R18, R5, !PT ;  /* 0x0000000512057209 */ /* 0x000fe20007810000 */
[----:B------:R-:W-:Y:S01]  /*34d0*/  UIADD3 UR6, UR24, -0x61c88647, URZ ;  /* 0x9e3779b918067890 */ /* 0x000fe2000fffe03f */
[----:B------:R-:W-:Y:S01]  /*34e0*/  FMNMX.FTZ R7, R78, R7, !PT ;  /* 0x000000074e077209 */ /* 0x000fe20007810000 */
[----:B------:R-:W-:Y:S01]  /*34f0*/  UIADD3 UR7, UR25, -0x4498517b, URZ ;  /* 0xbb67ae8519077890 */ /* 0x000fe2000fffe03f */
[----:B------:R-:W-:Y:S01]  /*3500*/  FMNMX.FTZ R5, R16, R5, !PT ;  /* 0x0000000510057209 */ /* 0x000fe20007810000 */
[----:B------:R-:W-:Y:S01]  /*3510*/  UIADD3 UR33, UR24, 0x3c6ef372, URZ ;  /* 0x3c6ef37218217890 */ /* 0x000fe2000fffe03f */
[----:B------:R-:W-:Y:S01]  /*3520*/  FMNMX.FTZ R7, R80, R7, !PT ;  /* 0x0000000750077209 */ /* 0x000fe20007810000 */
[----:B------:R-:W-:Y:S01]  /*3530*/  UIADD3 UR32, UR25, 0x76cf5d0a, URZ ;  /* 0x76cf5d0a19207890 */ /* 0x000fe2000fffe03f */
[----:B------:R-:W-:Y:S01]  /*3540*/  FMNMX.FTZ R5, R28, R5, !PT ;  /* 0x000000051c057209 */ /* 0x000fe20007810000 */
[----:B------:R-:W-:Y:S01]  /*3550*/  UIADD3 UR30, UR25, 0x32370b8f, URZ ;  /* 0x32370b8f191e7890 */ /* 0x000fe2000fffe03f */
[----:B------:R-:W-:Y:S01]  /*3560*/  FMNMX.FTZ R7, R82, R7, !PT ;  /* 0x0000000752077209 */ /* 0x000fe20007810000 */
[----:B------:R-:W-:Y:S01]  /*3570*/  UIADD3 UR5, UR5, 0x1, URZ ;  /* 0x0000000105057890 */ /* 0x000fe2000fffe03f */
[----:B------:R-:W-:Y:S01]  /*3580*/  FMNMX.FTZ R5, R30, R5, !PT ;  /* 0x000000051e057209 */ /* 0x000fe20007810000 */
[----:B------:R-:W-:Y:S01]  /*3590*/  ULDC UR34, c[0x0][0x2ec] ;  /* 0x0000bb0000227ab9 */ /* 0x000fe20000000800 */
[----:B------:R-:W-:Y:S01]  /*35a0*/  FMNMX.FTZ R7, R84, R7, !PT ;  /* 0x0000000754077209 */ /* 0x000fe20007810000 */
[----:B------:R-:W-:Y:S01]  /*35b0*/  UIADD3 UR31, UR24, -0x255992d5, URZ ;  /* 0xdaa66d2b181f7890 */ /* 0x000fe2000fffe03f */
[----:B------:R-:W-:Y:S01]  /*35c0*/  FMNMX.FTZ R5, R10, R5, !PT ;  /* 0x000000050a057209 */ /* 0x000fe20007810000 */
[----:B------:R-:W-:Y:S01]  /*35d0*/  ULOP3.LUT UR5, UR5, UR25, URZ, 0x3c, !UPT ;  /* 0x0000001905057292 */ /* 0x000fe2000f8e3c3f */
[----:B------:R-:W-:Y:S01]  /*35e0*/  FMNMX.FTZ R7, R32, R7, !PT ;  /* 0x0000000720077209 */ /* 0x000fe20007810000 */
[----:B------:R-:W-:Y:S01]  /*35f0*/  IMAD.U32 R152, RZ, RZ, UR12 ;  /* 0x0000000cff987e24 */ /* 0x000fe2000f8e00ff */
[----:B------:R-:W-:Y:S01]  /*3600*/  FMNMX.FTZ R5, R8, R5, !PT ;  /* 0x0000000508057209 */ /* 0x000fe20007810000 */
[----:B------:R-:W-:Y:S01]  /*3610*/  USHF.L.U32 UR17, UR17, 0x3, URZ ;  /* 0x0000000311117899 */ /* 0x000fe2000800063f */
        /* <DEDUP_REMOVED lines=16> */
[----:B------:R-:W-:Y:S01]  /*3720*/  LOP3.LUT R125, R0, UR24, RZ, 0x3c, !PT ;  /* 0x00000018007d7c12 */ /* 0x000fe2000f8e3cff */
[----:B------:R-:W1:Y:S01]  /*3730*/  SHFL.BFLY PT, R9, R6, 0x2, 0x1f ;  /* 0x0c401f0006097f89 */ /* 0x000e6200000e0000 */
[----:B------:R-:W-:Y:S02]  /*3740*/  LEA R130, R4, UR4, 0x1 ;  /* 0x0000000404827c11 */ /* 0x000fe4000f8e08ff */
[----:B------:R-:W-:Y:S01]  /*3750*/  LEA R152, R152, UR12, 0x10 ;  /* 0x0000000c98987c11 */ /* 0x000fe2000f8e80ff */
[----:B------:R-:W2:Y:S02]  /*3760*/  SHFL.BFLY PT, R0, R5, 0x2, 0x1f ;  /* 0x0c401f0005007f89 */ /* 0x000ea400000e0000 */
[----:B------:R-:W-:-:S05]  /*3770*/  IMAD R128, R3, 0x2, R130 ;  /* 0x0000000203807824 */ /* 0x000fca00078e0282 */
[----:B------:R-:W-:Y:S01]  /*3780*/  LDSM.16.MT88.4 R40, [R128+0x6000] ;  /* 0x006000008028783b */ /* 0x000fe20000004200 */
[----:B-1----:R-:W-:Y:S01]  /*3790*/  FMNMX.FTZ R9, R6, R9, !PT ;  /* 0x0000000906097209 */ /* 0x002fe20007810000 */
[----:B------:R-:W-:Y:S01]  /*37a0*/  IMAD.WIDE.U32 R6, R136, -0x326172a9, RZ ;  /* 0xcd9e8d5788067825 */ /* 0x000fe200078e00ff */
[----:B--2---:R-:W-:-:S03]  /*37b0*/  FMNMX.FTZ R0, R5, R0, !PT ;  /* 0x0000000005007209 */ /* 0x004fc60007810000 */
[----:B------:R-:W1:Y:S01]  /*37c0*/  SHFL.BFLY PT, R2, R9, 0x1, 0x1f ;  /* 0x0c201f0009027f89 */ /* 0x000e6200000e0000 */
[----:B------:R-:W-:Y:S02]  /*37d0*/  LOP3.LUT R70, R7, R125, RZ, 0x3c, !PT ;  /* 0x0000007d07467212 */ /* 0x000fe400078e3cff */
[----:B------:R-:W-:Y:S01]  /*37e0*/  LOP3.LUT R7, R139, UR29, RZ, 0x3c, !PT ;  /* 0x0000001d8b077c12 */ /* 0x000fe2000f8e3cff */
[----:B------:R-:W-:Y:S02]  /*37f0*/  UIADD3 UR29, UR24, 0x78dde6e4, URZ ;  /* 0x78dde6e4181d7890 */ /* 0x000fe4000fffe03f */
[----:B------:R-:W-:-:S04]  /*3800*/  IMAD.WIDE.U32 R70, R70, -0x2daee0ad, RZ ;  /* 0xd2511f5346467825 */ /* 0x000fc800078e00ff */
[----:B------:R-:W-:Y:S01]  /*3810*/  IMAD.WIDE.U32 R72, R7, -0x326172a9, RZ ;  /* 0xcd9e8d5707487825 */ /* 0x000fe200078e00ff */
[----:B------:R-:W-:Y:S01]  /*3820*/  LOP3.LUT R68, R71, UR7, R138, 0x96, !PT ;  /* 0x0000000747447c12 */ /* 0x000fe2000f8e968a */
[----:B------:R-:W-:Y:S01]  /*3830*/  UIADD3 UR7, UR25, -0x126145ec, URZ ;  /* 0xed9eba1419077890 */ /* 0x000fe2000fffe03f */
[----:B------:R-:W-:Y:S01]  /*3840*/  LOP3.LUT R138, R139, UR5, RZ, 0x3c, !PT ;  /* 0x000000058b8a7c12 */ /* 0x000fe2000f8e3cff */
[----:B------:R-:W-:Y:S01]  /*3850*/  UIADD3 UR5, UR25, -0x56f99767, URZ ;  /* 0xa906689919057890 */ /* 0x000fe2000fffe03f */
[----:B------:R-:W-:Y:S01]  /*3860*/  LOP3.LUT R7, R73, UR6, R6, 0x96, !PT ;  /* 0x0000000649077c12 */ /* 0x000fe2000f8e9606 */
[----:B------:R-:W-:-:S04]  /*3870*/  IMAD.WIDE.U32 R68, R68, -0x326172a9, RZ ;  /* 0xcd9e8d5744447825 */ /* 0x000fc800078e00ff */
[----:B------:R-:W-:Y:S01]  /*3880*/  IMAD.WIDE.U32 R118, R7, -0x2daee0ad, RZ ;  /* 0xd2511f5307767825 */ /* 0x000fe200078e00ff */
[----:B------:R-:W-:Y:S01]  /*3890*/  LOP3.LUT R72, R69, UR33, R72, 0x96, !PT ;  /* 0x0000002145487c12 */ /* 0x000fe2000f8e9648 */
[----:B------:R-:W2:Y:S01]  /*38a0*/  SHFL.BFLY PT, R7, R0, 0x1, 0x1f ;  /* 0x0c201f0000077f89 */ /* 0x000ea200000e0000 */
[----:B-1----:R-:W-:Y:S01]  /*38b0*/  FMNMX.FTZ R2, R9, R2, !PT ;  /* 0x0000000209027209 */ /* 0x002fe20007810000 */
[----:B------:R-:W-:Y:S01]  /*38c0*/  IMAD.WIDE.U32 R138, R138, -0x326172a9, RZ ;  /* 0xcd9e8d578a8a7825 */ /* 0x000fe200078e00ff */
[----:B------:R-:W-:Y:S02]  /*38d0*/  LOP3.LUT R5, R119, UR32, R70, 0x96, !PT ;  /* 0x0000002077057c12 */ /* 0x000fe4000f8e9646 */
[----:B------:R-:W-:Y:S01]  /*38e0*/  FSETP.NEU.FTZ.AND P0, PT, R2, -INF , PT ;  /* 0xff8000000200780b */ /* 0x000fe20003f1d000 */
[----:B------:R-:W-:-:S04]  /*38f0*/  IMAD.WIDE.U32 R72, R72, -0x2daee0ad, RZ ;  /* 0xd2511f5348487825 */ /* 0x000fc800078e00ff */
[----:B------:R-:W-:Y:S01]  /*3900*/  FMUL.FTZ R151, R2, UR34 ;  /* 0x0000002202977c20 */ /* 0x000fe20008410000 */
[----:B------:R-:W-:Y:S01]  /*3910*/  LOP3.LUT R138, R69, UR33, R138, 0x96, !PT ;  /* 0x00000021458a7c12 */ /* 0x000fe2000f8e968a */
[----:B------:R-:W-:Y:S01]  /*3920*/  IMAD.WIDE.U32 R120, R5, -0x326172a9, RZ ;  /* 0xcd9e8d5705787825 */ /* 0x000fe200078e00ff */
[----:B------:R-:W-:Y:S02]  /*3930*/  LOP3.LUT R118, R73, UR30, R118, 0x96, !PT ;  /* 0x0000001e49767c12 */ /* 0x000fe4000f8e9676 */
[----:B------:R-:W-:Y:S02]  /*3940*/  FSEL R151, R151, RZ, P0 ;  /* 0x000000ff97977208 */ /* 0x000fe40000000000 */
[----:B------:R-:W-:Y:S01]  /*3950*/  LOP3.LUT R5, R121, UR31, R68, 0x96, !PT ;  /* 0x0000001f79057c12 */ /* 0x000fe2000f8e9644 */
[----:B------:R-:W-:-:S04]  /*3960*/  IMAD.WIDE.U32 R118, R118, -0x326172a9, RZ ;  /* 0xcd9e8d5776767825 */ /* 0x000fc800078e00ff */
[--C-:B------:R-:W-:Y:S01]  /*3970*/  FFMA.FTZ R109, R60, UR34, -R151.reuse ;  /* 0x000000223c6d7c23 */ /* 0x100fe20008010897 */
[----:B------:R-:W-:Y:S01]  /*3980*/  FFMA.FTZ R108, R58, UR34, -R151 ;  /* 0x000000223a6c7c23 */ /* 0x000fe20008010897 */
[----:B------:R-:W-:Y:S01]  /*3990*/  IMAD.WIDE.U32 R12, R5, -0x2daee0ad, RZ ;  /* 0xd2511f53050c7825 */ /* 0x000fe200078e00ff */
[----:B------:R-:W-:-:S03]  /*39a0*/  LOP3.LUT R120, R119, UR29, R120, 0x96, !PT ;  /* 0x0000001d77787c12 */ /* 0x000fc6000f8e9678 */
[----:B------:R-:W-:Y:S01]  /*39b0*/  FFMA.FTZ R104, R76, UR34, -R151 ;  /* 0x000000224c687c23 */ /* 0x000fe20008010897 */
[----:B--2---:R-:W-:Y:S01]  /*39c0*/  FMNMX.FTZ R0, R0, R7, !PT ;  /* 0x0000000700007209 */ /* 0x004fe20007810000 */
[----:B------:R-:W-:Y:S01]  /*39d0*/  MUFU.EX2 R109, R109 ;  /* 0x0000006d006d7308 */ /* 0x000fe20000000800 */
[----:B------:R-:W-:Y:S01]  /*39e0*/  LOP3.LUT R72, R13, UR7, R72, 0x96, !PT ;  /* 0x000000070d487c12 */ /* 0x000fe2000f8e9648 */
[----:B------:R-:W-:Y:S01]  /*39f0*/  IMAD.WIDE.U32 R120, R120, -0x2daee0ad, RZ ;  /* 0xd2511f5378787825 */ /* 0x000fe200078e00ff */
[----:B------:R-:W-:-:S03]  /*3a00*/  FSETP.NEU.FTZ.AND P0, PT, R0, -INF , PT ;  /* 0xff8000000000780b */ /* 0x000fc60003f1d000 */
[----:B------:R-:W-:Y:S01]  /*3a10*/  FMUL.FTZ R149, R0, UR34 ;  /* 0x0000002200957c20 */ /* 0x000fe20008410000 */
[----:B------:R-:W-:Y:S01]  /*3a20*/  LOP3.LUT R5, R139, UR6, R6, 0x96, !PT ;  /* 0x000000068b057c12 */ /* 0x000fe2000f8e9606 */
[----:B------:R-:W-:Y:S01]  /*3a30*/  UIADD3 UR6, UR24, 0x1715609d, URZ ;  /* 0x1715609d18067890 */ /* 0x000fe2000fffe03f */
[----:B------:R-:W-:Y:S01]  /*3a40*/  LOP3.LUT R122, R121, UR5, R12, 0x96, !PT ;  /* 0x00000005797a7c12 */ /* 0x000fe2000f8e960c */
[----:B------:R-:W-:Y:S01]  /*3a50*/  IMAD.WIDE.U32 R72, R72, -0x326172a9, RZ ;  /* 0xcd9e8d5748487825 */ /* 0x000fe200078e00ff */
[----:B------:R-:W-:Y:S01]  /*3a60*/  FSEL R149, R149, RZ, P0 ;  /* 0x000000ff95957208 */ /* 0x000fe20000000000 */
[----:B------:R-:W1:Y:S02]  /*3a70*/  MUFU.EX2 R108, R108 ;  /* 0x0000006c006c7308 */ /* 0x000e640000000800 */
[----:B------:R-:W-:Y:S01]  /*3a80*/  FFMA.FTZ R101, R78, UR34, -R151 ;  /* 0x000000224e657c23 */ /* 0x000fe20008010897 */
[----:B------:R-:W-:Y:S01]  /*3a90*/  IMAD.WIDE.U32 R122, R122, -0x326172a9, RZ ;  /* 0xcd9e8d577a7a7825 */ /* 0x000fe200078e00ff */
[----:B------:R-:W-:-:S03]  /*3aa0*/  LOP3.LUT R118, R73, UR6, R118, 0x96, !PT ;  /* 0x0000000649767c12 */ /* 0x000fc6000f8e9676 */
[--C-:B------:R-:W-:Y:S01]  /*3ab0*/  FFMA.FTZ R107, R62, UR34, -R149.reuse ;  /* 0x000000223e6b7c23 */ /* 0x100fe20008010895 */
[--C-:B------:R-:W-:Y:S01]  /*3ac0*/  FFMA.FTZ R106, R56, UR34, -R149.reuse ;  /* 0x00000022386a7c23 */ /* 0x100fe20008010895 */
[--C-:B------:R-:W-:Y:S01]  /*3ad0*/  FFMA.FTZ R105, R18, UR34, -R149.reuse ;  /* 0x0000002212697c23 */ /* 0x100fe20008010895 */
[----:B------:R-:W-:Y:S01]  /*3ae0*/  LOP3.LUT R6, R122, 0xffff, RZ, 0xc0, !PT ;  /* 0x0000ffff7a067812 */ /* 0x000fe200078ec0ff */
[----:B------:R-:W-:Y:S01]  /*3af0*/  FFMA.FTZ R100, R16, UR34, -R149 ;  /* 0x0000002210647c23 */ /* 0x000fe20008010895 */
[----:B------:R-:W2:Y:S01]  /*3b00*/  LDSM.16.MT88.4 R76, [R130+0x6000] ;  /* 0x00600000824c783b */ /* 0x000ea20000004200 */
[----:B------:R-:W-:Y:S01]  /*3b10*/  MUFU.EX2 R107, R107 ;  /* 0x0000006b006b7308 */ /* 0x000fe20000000800 */
[----:B------:R-:W-:Y:S01]  /*3b20*/  LOP3.LUT R12, R123, UR18, R72, 0x96, !PT ;  /* 0x000000127b0c7c12 */ /* 0x000fe2000f8e9648 */
[----:B------:R-:W-:Y:S01]  /*3b30*/  IMAD.WIDE.U32 R118, R118, -0x2daee0ad, RZ ;  /* 0xd2511f5376767825 */ /* 0x000fe200078e00ff */
[----:B------:R-:W-:-:S03]  /*3b40*/  LOP3.LUT R13, R122, 0xff, RZ, 0xc0, !PT ;  /* 0x000000ff7a0d7812 */ /* 0x000fc600078ec0ff */
[--C-:B------:R-:W-:Y:S01]  /*3b50*/  FFMA.FTZ R98, R80, UR34, -R151.reuse ;  /* 0x0000002250627c23 */ /* 0x100fe20008010897 */
[----:B------:R-:W-:Y:S01]  /*3b60*/  SHF.R.U32.HI R6, RZ, 0x8, R6 ;  /* 0x00000008ff067819 */ /* 0x000fe20000011606 */
[----:B------:R-:W-:Y:S01]  /*3b70*/  FFMA.FTZ R97, R82, UR34, -R151 ;  /* 0x0000002252617c23 */ /* 0x000fe20008010897 */
[--C-:B------:R-:W-:Y:S01]  /*3b80*/  FFMA.FTZ R99, R28, UR34, -R149.reuse ;  /* 0x000000221c637c23 */ /* 0x100fe20008010895 */
[----:B------:R-:W3:Y:S01]  /*3b90*/  MUFU.EX2 R106, R106 ;  /* 0x0000006a006a7308 */ /* 0x000ee20000000800 */
[----:B------:R-:W-:Y:S01]  /*3ba0*/  FFMA.FTZ R96, R30, UR34, -R149 ;  /* 0x000000221e607c23 */ /* 0x000fe20008010895 */
[----:B------:R-:W-:Y:S01]  /*3bb0*/  LOP3.LUT R14, R12, 0xffff, RZ, 0xc0, !PT ;  /* 0x0000ffff0c0e7812 */ /* 0x000fe200078ec0ff */
[--C-:B------:R-:W-:Y:S01]  /*3bc0*/  FFMA.FTZ R92, R84, UR34, -R151.reuse ;  /* 0x00000022545c7c23 */ /* 0x100fe20008010897 */
[----:B------:R-:W-:Y:S01]  /*3bd0*/  SHF.R.U32.HI R17, RZ, 0x10, R12 ;  /* 0x00000010ff117819 */ /* 0x000fe2000001160c */
[----:B------:R-:W-:Y:S01]  /*3be0*/  FFMA.FTZ R89, R32, UR34, -R151 ;  /* 0x0000002220597c23 */ /* 0x000fe20008010897 */
[----:B------:R-:W-:Y:S01]  /*3bf0*/  PRMT R13, R13, 0x5410, R6 ;  /* 0x000054100d0d7816 */ /* 0x000fe20000000006 */
[--C-:B------:R-:W-:Y:S01]  /*3c00*/  FFMA.FTZ R95, R10, UR34, -R149.reuse ;  /* 0x000000220a5f7c23 */ /* 0x100fe20008010895 */
[----:B------:R-:W-:Y:S01]  /*3c10*/  MUFU.EX2 R104, R104 ;  /* 0x0000006800687308 */ /* 0x000fe20000000800 */
[----:B------:R-:W-:Y:S01]  /*3c20*/  LOP3.LUT R6, R118, 0xffff, RZ, 0xc0, !PT ;  /* 0x0000ffff76067812 */ /* 0x000fe200078ec0ff */
[----:B------:R-:W-:Y:S01]  /*3c30*/  FFMA.FTZ R90, R8, UR34, -R149 ;  /* 0x00000022085a7c23 */ /* 0x000fe20008010895 */
[----:B------:R-:W-:Y:S01]  /*3c40*/  LOP3.LUT R19, R12, 0xff, RZ, 0xc0, !PT ;  /* 0x000000ff0c137812 */ /* 0x000fe200078ec0ff */
[----:B------:R-:W-:Y:S01]  /*3c50*/  IMAD.WIDE.U32 R142, R5, -0x2daee0ad, RZ ;  /* 0xd2511f53058e7825 */ /* 0x000fe200078e00ff */
[----:B------:R-:W-:-:S03]  /*3c60*/  SHF.R.U32.HI R12, RZ, 0x18, R12 ;  /* 0x00000018ff0c7819 */ /* 0x000fc6000001160c */
[----:B------:R-:W-:Y:S01]  /*3c70*/  FFMA.FTZ R110, R110, UR34, -R149 ;  /* 0x000000226e6e7c23 */ /* 0x000fe20008010895 */
[----:B------:R-:W-:Y:S01]  /*3c80*/  SHF.R.U32.HI R14, RZ, 0x8, R14 ;  /* 0x00000008ff0e7819 */ /* 0x000fe2000001160e */
[----:B------:R-:W4:Y:S01]  /*3c90*/  MUFU.EX2 R101, R101 ;  /* 0x0000006500657308 */ /* 0x000f220000000800 */
[----:B------:R-:W-:Y:S01]  /*3ca0*/  LOP3.LUT R17, R17, 0xff, RZ, 0xc0, !PT ;  /* 0x000000ff11117812 */ /* 0x000fe200078ec0ff */
[----:B------:R-:W-:Y:S01]  /*3cb0*/  IMAD.WIDE.U32 R138, R138, -0x2daee0ad, RZ ;  /* 0xd2511f538a8a7825 */ /* 0x000fe200078e00ff */
[----:B------:R-:W-:-:S03]  /*3cc0*/  LOP3.LUT R37, R118, 0xff, RZ, 0xc0, !PT ;  /* 0x000000ff76257812 */ /* 0x000fc600078ec0ff */
[----:B------:R-:W-:Y:S01]  /*3cd0*/  FFMA.FTZ R147, R66, UR34, -R151 ;  /* 0x0000002242937c23 */ /* 0x000fe20008010897 */
[----:B------:R-:W-:Y:S01]  /*3ce0*/  SHF.R.U32.HI R6, RZ, 0x8, R6 ;  /* 0x00000008ff067819 */ /* 0x000fe20000011606 */
[----:B------:R-:W-:Y:S01]  /*3cf0*/  FFMA.FTZ R148, R54, UR34, -R149 ;  /* 0x0000002236947c23 */ /* 0x000fe20008010895 */
[----:B-1----:R-:W-:Y:S01]  /*3d00*/  F2FP.BF16.F32.PACK_AB R93, R108, R109 ;  /* 0x0000006d6c5d723e */ /* 0x002fe200000010ff */
[----:B------:R-:W-:Y:S01]  /*3d10*/  MUFU.EX2 R105, R105 ;  /* 0x0000006900697308 */ /* 0x000fe20000000800 */
[----:B---3--:R-:W-:Y:S01]  /*3d20*/  F2FP.BF16.F32.PACK_AB R94, R106, R107 ;  /* 0x0000006b6a5e723e */ /* 0x008fe200000010ff */
[--C-:B------:R-:W-:Y:S01]  /*3d30*/  FFMA.FTZ R150, R48, UR34, -R151.reuse ;  /* 0x0000002230967c23 */ /* 0x100fe20008010897 */
[----:B------:R-:W-:Y:S01]  /*3d40*/  PRMT R19, R19, 0x5410, R14 ;  /* 0x0000541013137816 */ /* 0x000fe2000000000e */
[----:B------:R-:W-:Y:S01]  /*3d50*/  FFMA.FTZ R145, R50, UR34, -R151 ;  /* 0x0000002232917c23 */ /* 0x000fe20008010897 */
[----:B------:R-:W-:Y:S01]  /*3d60*/  PRMT R17, R17, 0x5410, R12 ;  /* 0x0000541011117816 */ /* 0x000fe2000000000c */
[--C-:B------:R-:W-:Y:S01]  /*3d70*/  FFMA.FTZ R146, R44, UR34, -R149.reuse ;  /* 0x000000222c927c23 */ /* 0x100fe20008010895 */
[----:B------:R-:W-:Y:S01]  /*3d80*/  SHF.R.U32.HI R34, RZ, 0x10, R122 ;  /* 0x00000010ff227819 */ /* 0x000fe2000001167a */
[----:B------:R-:W1:Y:S01]  /*3d90*/  MUFU.EX2 R100, R100 ;  /* 0x0000006400647308 */ /* 0x000e620000000800 */
[----:B------:R-:W-:Y:S01]  /*3da0*/  PRMT R37, R37, 0x5410, R6 ;  /* 0x0000541025257816 */ /* 0x000fe20000000006 */
[----:B------:R-:W-:Y:S01]  /*3db0*/  FFMA.FTZ R141, R46, UR34, -R149 ;  /* 0x000000222e8d7c23 */ /* 0x000fe20008010895 */
[----:B------:R-:W-:Y:S01]  /*3dc0*/  PRMT R91, R93, 0x7632, R91 ;  /* 0x000076325d5b7816 */ /* 0x000fe2000000005b */
[----:B------:R-:W-:Y:S01]  /*3dd0*/  FFMA.FTZ R188, R24, UR34, -R151 ;  /* 0x0000002218bc7c23 */ /* 0x000fe20008010897 */
[----:B------:R-:W-:Y:S01]  /*3de0*/  PRMT R87, R94, 0x7632, R87 ;  /* 0x000076325e577816 */ /* 0x000fe20000000057 */
[----:B------:R-:W-:Y:S01]  /*3df0*/  FFMA.FTZ R186, R20, UR34, -R149 ;  /* 0x0000002214ba7c23 */ /* 0x000fe20008010895 */
[----:B------:R-:W-:Y:S01]  /*3e00*/  LOP3.LUT R6, R119, UR22, R120, 0x96, !PT ;  /* 0x0000001677067c12 */ /* 0x000fe2000f8e9678 */
[----:B------:R-:W-:Y:S01]  /*3e10*/  MUFU.EX2 R98, R98 ;  /* 0x0000006200627308 */ /* 0x000fe20000000800 */
[--C-:B------:R-:W-:Y:S01]  /*3e20*/  HSET2.LE.AND R19, R19, R152.reuse, PT ;  /* 0x0000009813137233 */ /* 0x100fe20003803000 */
[----:B------:R-:W-:Y:S01]  /*3e30*/  FADD.FTZ R109, R109, R108 ;  /* 0x0000006c6d6d7221 */ /* 0x000fe20000010000 */
[----:B------:R-:W-:Y:S01]  /*3e40*/  HSET2.LE.AND R17, R17, R152, PT ;  /* 0x0000009811117233 */ /* 0x000fe20003803000 */
[----:B------:R-:W-:Y:S01]  /*3e50*/  FADD.FTZ R106, R107, R106 ;  /* 0x0000006a6b6a7221 */ /* 0x000fe20000010000 */
[----:B------:R-:W-:-:S02]  /*3e60*/  SHF.R.U32.HI R11, RZ, 0x18, R122 ;  /* 0x00000018ff0b7819 */ /* 0x000fc4000001167a */
[----:B------:R-:W-:Y:S01]  /*3e70*/  LOP3.LUT R34, R34, 0xff, RZ, 0xc0, !PT ;  /* 0x000000ff22227812 */ /* 0x000fe200078ec0ff */
[----:B------:R-:W3:Y:S01]  /*3e80*/  MUFU.EX2 R97, R97 ;  /* 0x0000006100617308 */ /* 0x000ee20000000800 */
[----:B------:R-:W-:Y:S02]  /*3e90*/  PRMT R56, R93, 0x5410, R91 ;  /* 0x000054105d387816 */ /* 0x000fe4000000005b */
[----:B------:R-:W-:Y:S02]  /*3ea0*/  PRMT R4, R94, 0x5410, R87 ;  /* 0x000054105e047816 */ /* 0x000fe40000000057 */
[----:B------:R-:W-:Y:S02]  /*3eb0*/  LOP3.LUT R12, R6, 0xffff, RZ, 0xc0, !PT ;  /* 0x0000ffff060c7812 */ /* 0x000fe400078ec0ff */
[----:B----4-:R-:W-:Y:S01]  /*3ec0*/  F2FP.BF16.F32.PACK_AB R86, R101, R104 ;  /* 0x000000686556723e */ /* 0x010fe200000010ff */
[----:B------:R-:W-:Y:S01]  /*3ed0*/  MUFU.EX2 R99, R99 ;  /* 0x0000006300637308 */ /* 0x000fe20000000800 */
[----:B-1----:R-:W-:Y:S01]  /*3ee0*/  F2FP.BF16.F32.PACK_AB R84, R100, R105 ;  /* 0x000000696454723e */ /* 0x002fe200000010ff */
[----:B------:R-:W-:Y:S01]  /*3ef0*/  FADD.FTZ R104, R104, R109 ;  /* 0x0000006d68687221 */ /* 0x000fe20000010000 */
[----:B------:R-:W-:Y:S01]  /*3f00*/  SHF.R.U32.HI R7, RZ, 0x10, R6 ;  /* 0x00000010ff077819 */ /* 0x000fe20000011606 */
[----:B------:R-:W-:Y:S01]  /*3f10*/  FADD.FTZ R105, R105, R106 ;  /* 0x0000006a69697221 */ /* 0x000fe20000010000 */
[----:B------:R-:W-:Y:S01]  /*3f20*/  PRMT R11, R34, 0x5410, R11 ;  /* 0x00005410220b7816 */ /* 0x000fe2000000000b */
[----:B------:R-:W-:Y:S01]  /*3f30*/  FADD.FTZ R101, R101, R104 ;  /* 0x0000006865657221 */ /* 0x000fe20000010000 */
[----:B------:R-:W-:Y:S01]  /*3f40*/  LOP3.LUT R56, R19, R56, RZ, 0xc0, !PT ;  /* 0x0000003813387212 */ /* 0x000fe200078ec0ff */
[----:B------:R-:W1:Y:S01]  /*3f50*/  MUFU.EX2 R96, R96 ;  /* 0x0000006000607308 */ /* 0x000e620000000800 */
[----:B------:R-:W-:Y:S01]  /*3f60*/  LOP3.LUT R57, R17, R4, RZ, 0xc0, !PT ;  /* 0x0000000411397212 */ /* 0x000fe200078ec0ff */
[----:B------:R-:W-:Y:S01]  /*3f70*/  FADD.FTZ R100, R100, R105 ;  /* 0x0000006964647221 */ /* 0x000fe20000010000 */
[----:B------:R-:W-:Y:S01]  /*3f80*/  LOP3.LUT R9, R6, 0xff, RZ, 0xc0, !PT ;  /* 0x000000ff06097812 */ /* 0x000fe200078ec0ff */
[----:B------:R-:W4:Y:S01]  /*3f90*/  LDSM.16.MT88.4 R16, [R130+0x6400] ;  /* 0x006400008210783b */ /* 0x000f220000004200 */
[----:B------:R-:W-:-:S02]  /*3fa0*/  SHF.R.U32.HI R12, RZ, 0x8, R12 ;  /* 0x00000008ff0c7819 */ /* 0x000fc4000001160c */
[----:B------:R-:W-:Y:S01]  /*3fb0*/  PRMT R85, R86, 0x7632, R85 ;  /* 0x0000763256557816 */ /* 0x000fe20000000055 */
[----:B------:R-:W-:Y:S01]  /*3fc0*/  MUFU.EX2 R92, R92 ;  /* 0x0000005c005c7308 */ /* 0x000fe20000000800 */
[----:B------:R-:W-:Y:S02]  /*3fd0*/  PRMT R35, R84, 0x7632, R35 ;  /* 0x0000763254237816 */ /* 0x000fe40000000023 */
[----:B------:R-:W-:Y:S02]  /*3fe0*/  SHF.R.U32.HI R6, RZ, 0x18, R6 ;  /* 0x00000018ff067819 */ /* 0x000fe40000011606 */
[----:B------:R-:W-:Y:S02]  /*3ff0*/  LOP3.LUT R7, R7, 0xff, RZ, 0xc0, !PT ;  /* 0x000000ff07077812 */ /* 0x000fe400078ec0ff */
[----:B---3--:R-:W-:Y:S01]  /*4000*/  F2FP.BF16.F32.PACK_AB R28, R97, R98 ;  /* 0x00000062611c723e */ /* 0x008fe200000010ff */
[----:B------:R-:W3:Y:S01]  /*4010*/  MUFU.EX2 R89, R89 ;  /* 0x0000005900597308 */ /* 0x000ee20000000800 */
[----:B-1----:R-:W-:Y:S01]  /*4020*/  F2FP.BF16.F32.PACK_AB R30, R96, R99 ;  /* 0x00000063601e723e */ /* 0x002fe200000010ff */
[----:B------:R-:W-:Y:S01]  /*4030*/  FADD.FTZ R98, R98, R101 ;  /* 0x0000006562627221 */ /* 0x000fe20000010000 */
[----:B------:R-:W-:Y:S01]  /*4040*/  PRMT R9, R9, 0x5410, R12 ;  /* 0x0000541009097816 */ /* 0x000fe2000000000c */
[----:B------:R-:W-:Y:S01]  /*4050*/  FADD.FTZ R99, R99, R100 ;  /* 0x0000006463637221 */ /* 0x000fe20000010000 */
[--C-:B------:R-:W-:Y:S01]  /*4060*/  HSET2.LE.AND R13, R13, R152.reuse, PT ;  /* 0x000000980d0d7233 */ /* 0x100fe20003803000 */
[----:B------:R-:W-:Y:S01]  /*4070*/  FADD.FTZ R97, R97, R98 ;  /* 0x0000006261617221 */ /* 0x000fe20000010000 */
[----:B------:R-:W-:Y:S01]  /*4080*/  HSET2.LE.AND R4, R11, R152, PT ;  /* 0x000000980b047233 */ /* 0x000fe20003803000 */
[----:B------:R-:W-:Y:S01]  /*4090*/  MUFU.EX2 R95, R95 ;  /* 0x0000005f005f7308 */ /* 0x000fe20000000800 */
[----:B------:R-:W-:Y:S01]  /*40a0*/  PRMT R58, R86, 0x5410, R85 ;  /* 0x00005410563a7816 */ /* 0x000fe20000000055 */
[----:B------:R-:W-:Y:S01]  /*40b0*/  FADD.FTZ R96, R96, R99 ;  /* 0x0000006360607221 */ /* 0x000fe20000010000 */
[----:B------:R-:W-:-:S02]  /*40c0*/  PRMT R59, R84, 0x5410, R35 ;  /* 0x00005410543b7816 */ /* 0x000fc40000000023 */
[----:B------:R-:W-:Y:S02]  /*40d0*/  PRMT R7, R7, 0x5410, R6 ;  /* 0x0000541007077816 */ /* 0x000fe40000000006 */
[----:B------:R-:W-:Y:S01]  /*40e0*/  PRMT R27, R28, 0x7632, R27 ;  /* 0x000076321c1b7816 */ /* 0x000fe2000000001b */
[----:B------:R-:W1:Y:S01]  /*40f0*/  MUFU.EX2 R90, R90 ;  /* 0x0000005a005a7308 */ /* 0x000e620000000800 */
[----:B------:R-:W-:Y:S02]  /*4100*/  SHF.R.U32.HI R15, RZ, 0x10, R118 ;  /* 0x00000010ff0f7819 */ /* 0x000fe40000011676 */
[----:B------:R-:W-:Y:S02]  /*4110*/  PRMT R29, R30, 0x7632, R29 ;  /* 0x000076321e1d7816 */ /* 0x000fe4000000001d */
[----:B------:R-:W-:Y:S02]  /*4120*/  LOP3.LUT R58, R13, R58, RZ, 0xc0, !PT ;  /* 0x0000003a0d3a7212 */ /* 0x000fe400078ec0ff */
[----:B------:R-:W-:Y:S01]  /*4130*/  LOP3.LUT R59, R4, R59, RZ, 0xc0, !PT ;  /* 0x0000003b043b7212 */ /* 0x000fe200078ec0ff */
[----:B------:R-:W-:Y:S01]  /*4140*/  MUFU.EX2 R110, R110 ;  /* 0x0000006e006e7308 */ /* 0x000fe20000000800 */
[----:B------:R-:W-:-:S02]  /*4150*/  HSET2.LE.AND R9, R9, R152, PT ;  /* 0x0000009809097233 */ /* 0x000fc40003803000 */
[----:B------:R-:W-:Y:S02]  /*4160*/  PRMT R12, R28, 0x5410, R27 ;  /* 0x000054101c0c7816 */ /* 0x000fe4000000001b */
[----:B------:R-:W-:Y:S01]  /*4170*/  SHF.R.U32.HI R14, RZ, 0x18, R118 ;  /* 0x00000018ff0e7819 */ /* 0x000fe20000011676 */
[C---:B--2---:R-:W-:Y:S01]  /*4180*/  HMMA.16816.F32.BF16 R80, R56.reuse, R76, RZ ;  /* 0x0000004c3850723c */ /* 0x044fe200000418ff */
[----:B------:R-:W-:Y:S01]  /*4190*/  LOP3.LUT R15, R15, 0xff, RZ, 0xc0, !PT ;  /* 0x000000ff0f0f7812 */ /* 0x000fe200078ec0ff */
[----:B------:R-:W-:Y:S01]  /*41a0*/  MUFU.EX2 R147, R147 ;  /* 0x0000009300937308 */ /* 0x000fe20000000800 */
[--C-:B------:R-:W-:Y:S02]  /*41b0*/  HSET2.LE.AND R7, R7, R152.reuse, PT ;  /* 0x0000009807077233 */ /* 0x100fe40003803000 */
[----:B------:R-:W-:Y:S01]  /*41c0*/  PRMT R4, R30, 0x5410, R29 ;  /* 0x000054101e047816 */ /* 0x000fe2000000001d */
[----:B------:R-:W-:Y:S01]  /*41d0*/  HMMA.16816.F32.BF16 R76, R56, R78, RZ ;  /* 0x0000004e384c723c */ /* 0x000fe200000418ff */
[----:B---3--:R-:W-:Y:S01]  /*41e0*/  F2FP.BF16.F32.PACK_AB R32, R89, R92 ;  /* 0x0000005c5920723e */ /* 0x008fe200000010ff */
[----:B------:R-:W-:Y:S01]  /*41f0*/  FADD.FTZ R92, R92, R97 ;  /* 0x000000615c5c7221 */ /* 0x000fe20000010000 */
[----:B------:R-:W-:Y:S01]  /*4200*/  LOP3.LUT R12, R9, R12, RZ, 0xc0, !PT ;  /* 0x0000000c090c7212 */ /* 0x000fe200078ec0ff */
[----:B------:R-:W-:Y:S01]  /*4210*/  MUFU.EX2 R148, R148 ;  /* 0x0000009400947308 */ /* 0x000fe20000000800 */
[----:B------:R-:W-:Y:S01]  /*4220*/  PRMT R15, R15, 0x5410, R14 ;  /* 0x000054100f0f7816 */ /* 0x000fe2000000000e */
[----:B------:R-:W2:Y:S01]  /*4230*/  LDSM.16.MT88.4 R8, [R128+0x6400] ;  /* 0x006400008008783b */ /* 0x000ea20000004200 */
[----:B------:R-:W-:Y:S01]  /*4240*/  LOP3.LUT R13, R7, R4, RZ, 0xc0, !PT ;  /* 0x00000004070d7212 */ /* 0x000fe200078ec0ff */
[----:B------:R-:W-:Y:S01]  /*4250*/  FADD.FTZ R92, R89, R92 ;  /* 0x0000005c595c7221 */ /* 0x000fe20000010000 */
[----:B------:R-:W-:Y:S01]  /*4260*/  PRMT R31, R32, 0x7632, R31 ;  /* 0x00007632201f7816 */ /* 0x000fe2000000001f */
[----:B------:R-:W3:Y:S01]  /*4270*/  LDSM.16.MT88.4 R4, [R130+0x7000] ;  /* 0x007000008204783b */ /* 0x000ee20000004200 */
[----:B-1----:R-:W-:Y:S01]  /*4280*/  F2FP.BF16.F32.PACK_AB R34, R90, R95 ;  /* 0x0000005f5a22723e */ /* 0x002fe200000010ff */
[----:B------:R-:W-:Y:S01]  /*4290*/  MUFU.EX2 R150, R150 ;  /* 0x0000009600967308 */ /* 0x000fe20000000800 */
[--C-:B------:R-:W-:Y:S01]  /*42a0*/  HSET2.LE.AND R14, R37, R152.reuse, PT ;  /* 0x00000098250e7233 */ /* 0x100fe20003803000 */
[----:B------:R-:W-:Y:S01]  /*42b0*/  FADD.FTZ R95, R95, R96 ;  /* 0x000000605f5f7221 */ /* 0x000fe20000010000 */
[----:B------:R-:W-:-:S02]  /*42c0*/  HSET2.LE.AND R38, R15, R152, PT ;  /* 0x000000980f267233 */ /* 0x000fc40003803000 */
[----:B------:R-:W-:Y:S01]  /*42d0*/  PRMT R15, R32, 0x5410, R31 ;  /* 0x00005410200f7816 */ /* 0x000fe2000000001f */
[----:B------:R-:W-:Y:S01]  /*42e0*/  FADD.FTZ R95, R90, R95 ;  /* 0x0000005f5a5f7221 */ /* 0x000fe20000010000 */
[----:B------:R-:W-:Y:S01]  /*42f0*/  PRMT R33, R34, 0x7632, R33 ;  /* 0x0000763222217816 */ /* 0x000fe20000000021 */
[----:B------:R-:W-:Y:S01]  /*4300*/  MUFU.EX2 R145, R145 ;  /* 0x0000009100917308 */ /* 0x000fe20000000800 */
[----:B------:R-:W-:Y:S02]  /*4310*/  LOP3.LUT R36, R143, UR32, R70, 0x96, !PT ;  /* 0x000000208f247c12 */ /* 0x000fe4000f8e9646 */
[----:B------:R-:W-:Y:S02]  /*4320*/  LOP3.LUT R14, R14, R15, RZ, 0xc0, !PT ;  /* 0x0000000f0e0e7212 */ /* 0x000fe400078ec0ff */
[----:B------:R-:W-:Y:S01]  /*4330*/  LOP3.LUT R164, R139, UR30, R142, 0x96, !PT ;  /* 0x0000001e8ba47c12 */ /* 0x000fe2000f8e968e */
[----:B------:R-:W-:Y:S01]  /*4340*/  IMAD.WIDE.U32 R74, R36, -0x326172a9, RZ ;  /* 0xcd9e8d57244a7825 */ /* 0x000fe200078e00ff */
[----:B------:R-:W-:Y:S01]  /*4350*/  PRMT R15, R34, 0x5410, R33 ;  /* 0x00005410220f7816 */ /* 0x000fe20000000021 */
[----:B------:R-:W-:Y:S01]  /*4360*/  MUFU.EX2 R146, R146 ;  /* 0x0000009200927308 */ /* 0x000fe20000000800 */
[----:B------:R-:W-:Y:S01]  /*4370*/  LOP3.LUT R70, R143, UR32, R70, 0x96, !PT ;  /* 0x000000208f467c12 */ /* 0x000fe2000f8e9646 */
[----:B------:R-:W-:Y:S01]  /*4380*/  IMAD.WIDE.U32 R164, R164, -0x326172a9, RZ ;  /* 0xcd9e8d57a4a47825 */ /* 0x000fe200078e00ff */
[----:B------:R-:W-:-:S02]  /*4390*/  LOP3.LUT R15, R38, R15, RZ, 0xc0, !PT ;  /* 0x0000000f260f7212 */ /* 0x000fc400078ec0ff */
[----:B------:R-:W-:Y:S01]  /*43a0*/  HMMA.16816.F32.BF16 R36, R56, R40, RZ ;  /* 0x000000283824723c */ /* 0x000fe200000418ff */
[----:B------:R-:W-:Y:S01]  /*43b0*/  IMAD.WIDE.U32 R156, R70, -0x326172a9, RZ ;  /* 0xcd9e8d57469c7825 */ /* 0x000fe200078e00ff */
[----:B------:R-:W-:Y:S01]  /*43c0*/  LOP3.LUT R142, R139, UR30, R142, 0x96, !PT ;  /* 0x0000001e8b8e7c12 */ /* 0x000fe2000f8e968e */
[----:B------:R-:W1:Y:S01]  /*43d0*/  MUFU.EX2 R141, R141 ;  /* 0x0000008d008d7308 */ /* 0x000e620000000800 */
[----:B------:R-:W-:Y:S02]  /*43e0*/  LOP3.LUT R162, R118, 0xff, RZ, 0xc0, !PT ;  /* 0x000000ff76a27812 */ /* 0x000fe400078ec0ff */
[C---:B----4-:R-:W-:Y:S01]  /*43f0*/  HMMA.16816.F32.BF16 R80, R12.reuse, R16, R80 ;  /* 0x000000100c50723c */ /* 0x050fe20000041850 */
[----:B------:R-:W-:Y:S01]  /*4400*/  LOP3.LUT R41, R75, UR31, R68, 0x96, !PT ;  /* 0x0000001f4b297c12 */ /* 0x000fe2000f8e9644 */
[----:B------:R-:W-:Y:S01]  /*4410*/  IMAD.WIDE.U32 R142, R142, -0x326172a9, RZ ;  /* 0xcd9e8d578e8e7825 */ /* 0x000fe200078e00ff */
[----:B------:R-:W-:Y:S02]  /*4420*/  LOP3.LUT R40, R165, UR29, R74, 0x96, !PT ;  /* 0x0000001da5287c12 */ /* 0x000fe4000f8e964a */
[----:B------:R-:W-:Y:S01]  /*4430*/  LOP3.LUT R103, R157, UR31, R68, 0x96, !PT ;  /* 0x0000001f9d677c12 */ /* 0x000fe2000f8e9644 */
[----:B------:R-:W-:Y:S01]  /*4440*/  IMAD.WIDE.U32 R70, R41, -0x2daee0ad, RZ ;  /* 0xd2511f5329467825 */ /* 0x000fe200078e00ff */
[----:B------:R-:W-:Y:S01]  /*4450*/  HMMA.16816.F32.BF16 R76, R12, R18, R76 ;  /* 0x000000120c4c723c */ /* 0x000fe2000004184c */
[----:B------:R-:W-:-:S02]  /*4460*/  LOP3.LUT R156, R143, UR29, R156, 0x96, !PT ;  /* 0x0000001d8f9c7c12 */ /* 0x000fc4000f8e969c */
[----:B------:R-:W-:Y:S01]  /*4470*/  FFMA.FTZ R143, R52, UR34, -R149 ;  /* 0x00000022348f7c23 */ /* 0x000fe20008010895 */
[----:B------:R-:W-:Y:S01]  /*4480*/  IMAD.WIDE.U32 R16, R40, -0x2daee0ad, RZ ;  /* 0xd2511f5328107825 */ /* 0x000fe200078e00ff */
[----:B------:R-:W-:Y:S01]  /*4490*/  SHF.R.U32.HI R160, RZ, 0x10, R118 ;  /* 0x00000010ffa07819 */ /* 0x000fe20000011676 */
[----:B------:R-:W-:Y:S01]  /*44a0*/  MUFU.EX2 R188, R188 ;  /* 0x000000bc00bc7308 */ /* 0x000fe20000000800 */
[----:B------:R-:W-:Y:S01]  /*44b0*/  HMMA.16816.F32.BF16 R40, R56, R42, RZ ;  /* 0x0000002a3828723c */ /* 0x000fe200000418ff */
[----:B------:R-:W-:Y:S01]  /*44c0*/  LOP3.LUT R18, R71, UR7, R138, 0x96, !PT ;  /* 0x0000000747127c12 */ /* 0x000fe2000f8e968a */
[----:B------:R-:W-:Y:S01]  /*44d0*/  IMAD.WIDE.U32 R156, R156, -0x2daee0ad, RZ ;  /* 0xd2511f539c9c7825 */ /* 0x000fe200078e00ff */
[----:B------:R-:W-:Y:S02]  /*44e0*/  LOP3.LUT R17, R17, UR5, R70, 0x96, !PT ;  /* 0x0000000511117c12 */ /* 0x000fe4000f8e9646 */
[----:B------:R-:W4:Y:S01]  /*44f0*/  LDSM.16.MT88.4 R68, [R130+0x7400] ;  /* 0x007400008244783b */ /* 0x000f220000004200 */
[----:B------:R-:W-:Y:S01]  /*4500*/  IMAD.WIDE.U32 R18, R18, -0x326172a9, RZ ;  /* 0xcd9e8d5712127825 */ /* 0x000fe200078e00ff */
[----:B--2---:R-:W-:Y:S01]  /*4510*/  HMMA.16816.F32.BF16 R36, R12, R8, R36 ;  /* 0x000000080c24723c */ /* 0x004fe20000041824 */
[----:B------:R-:W-:Y:S01]  /*4520*/  MUFU.EX2 R143, R143 ;  /* 0x0000008f008f7308 */ /* 0x000fe20000000800 */
[----:B------:R-:W-:Y:S01]  /*4530*/  SHF.R.U32.HI R161, RZ, 0x18, R118 ;  /* 0x00000018ffa17819 */ /* 0x000fe20000011676 */
[----:B------:R-:W-:Y:S01]  /*4540*/  IMAD.WIDE.U32 R74, R17, -0x326172a9, RZ ;  /* 0xcd9e8d57114a7825 */ /* 0x000fe200078e00ff */
[----:B------:R-:W-:-:S02]  /*4550*/  LOP3.LUT R164, R19, UR6, R164, 0x96, !PT ;  /* 0x0000000613a47c12 */ /* 0x000fc4000f8e96a4 */
[----:B------:R-:W-:Y:S02]  /*4560*/  LOP3.LUT R19, R123, UR18, R72, 0x96, !PT ;  /* 0x000000127b137c12 */ /* 0x000fe4000f8e9648 */
[----:B------:R-:W-:Y:S01]  /*4570*/  LOP3.LUT R18, R75, UR18, R18, 0x96, !PT ;  /* 0x000000124b127c12 */ /* 0x000fe2000f8e9612 */
[----:B------:R-:W-:Y:S01]  /*4580*/  IMAD.WIDE.U32 R164, R164, -0x2daee0ad, RZ ;  /* 0xd2511f53a4a47825 */ /* 0x000fe200078e00ff */
[C---:B------:R-:W-:Y:S01]  /*4590*/  LOP3.LUT R115, R74.reuse, 0xff, RZ, 0xc0, !PT ;  /* 0x000000ff4a737812 */ /* 0x040fe200078ec0ff */
[----:B------:R-:W-:Y:S01]  /*45a0*/  MUFU.EX2 R186, R186 ;  /* 0x000000ba00ba7308 */ /* 0x000fe20000000800 */
[----:B------:R-:W-:Y:S02]  /*45b0*/  LOP3.LUT R121, R74, 0xffff, RZ, 0xc0, !PT ;  /* 0x0000ffff4a797812 */ /* 0x000fe400078ec0ff */
[--C-:B------:R-:W-:Y:S02]  /*45c0*/  SHF.R.U32.HI R9, RZ, 0x10, R74.reuse ;  /* 0x00000010ff097819 */ /* 0x100fe4000001164a */
[----:B------:R-:W-:Y:S01]  /*45d0*/  SHF.R.U32.HI R111, RZ, 0x18, R74 ;  /* 0x00000018ff6f7819 */ /* 0x000fe2000001164a */
[----:B------:R-:W-:Y:S01]  /*45e0*/  HMMA.16816.F32.BF16 R40, R12, R10, R40 ;  /* 0x0000000a0c28723c */ /* 0x000fe20000041828 */
[----:B------:R-:W-:Y:S01]  /*45f0*/  ISETP.LE.U32.AND P5, PT, R115, UR12, PT ;  /* 0x0000000c73007c0c */ /* 0x000fe2000bfa3070 */
[----:B------:R-:W-:Y:S01]  /*4600*/  FFMA.FTZ R115, R112, UR34, -R149 ;  /* 0x0000002270737c23 */ /* 0x000fe20008010895 */
[----:B------:R-:W-:-:S02]  /*4610*/  ISETP.LE.U32.AND P3, PT, R111, UR12, PT ;  /* 0x0000000c6f007c0c */ /* 0x000fc4000bf63070 */
[----:B------:R-:W-:Y:S01]  /*4620*/  LOP3.LUT R8, R122, 0xff, RZ, 0xc0, !PT ;  /* 0x000000ff7a087812 */ /* 0x000fe200078ec0ff */
[----:B---3--:R-:W-:Y:S01]  /*4630*/  HMMA.16816.F32.BF16 R72, R56, R4, RZ ;  /* 0x000000043848723c */ /* 0x008fe200000418ff */
[----:B------:R-:W-:Y:S01]  /*4640*/  LOP3.LUT R16, R165, UR22, R16, 0x96, !PT ;  /* 0x00000016a5107c12 */ /* 0x000fe2000f8e9610 */
[----:B------:R-:W2:Y:S01]  /*4650*/  MUFU.EX2 R115, R115 ;  /* 0x0000007300737308 */ /* 0x000ea20000000800 */
[----:B------:R-:W-:Y:S02]  /*4660*/  ISETP.LE.U32.AND P0, PT, R8, UR12, PT ;  /* 0x0000000c08007c0c */ /* 0x000fe4000bf03070 */
[----:B------:R-:W-:Y:S02]  /*4670*/  LOP3.LUT R163, R119, UR22, R120, 0x96, !PT ;  /* 0x0000001677a37c12 */ /* 0x000fe4000f8e9678 */
[----:B------:R-:W-:-:S04]  /*4680*/  IMAD.WIDE.U32 R4, R103, -0x2daee0ad, RZ ;  /* 0xd2511f5367047825 */ /* 0x000fc800078e00ff */
[--C-:B------:R-:W-:Y:S01]  /*4690*/  FFMA.FTZ R103, R102, UR34, -R151.reuse ;  /* 0x0000002266677c23 */ /* 0x100fe20008010897 */
[----:B------:R-:W-:Y:S01]  /*46a0*/  FFMA.FTZ R102, R114, UR34, -R151 ;  /* 0x0000002272667c23 */ /* 0x000fe20008010897 */
[----:B-1----:R-:W-:Y:S02]  /*46b0*/  F2FP.BF16.F32.PACK_AB R120, R141, R146 ;  /* 0x000000928d78723e */ /* 0x002fe400000010ff */
[----:B------:R-:W-:Y:S02]  /*46c0*/  LOP3.LUT R139, R5, UR7, R138, 0x96, !PT ;  /* 0x00000007058b7c12 */ /* 0x000fe4000f8e968a */
[----:B------:R-:W-:Y:S01]  /*46d0*/  LOP3.LUT R4, R157, UR5, R4, 0x96, !PT ;  /* 0x000000059d047c12 */ /* 0x000fe2000f8e9604 */
[----:B------:R-:W-:Y:S01]  /*46e0*/  MUFU.EX2 R103, R103 ;  /* 0x0000006700677308 */ /* 0x000fe20000000800 */
[----:B------:R-:W-:Y:S01]  /*46f0*/  LOP3.LUT R157, R122, 0xffff, RZ, 0xc0, !PT ;  /* 0x0000ffff7a9d7812 */ /* 0x000fe200078ec0ff */
[----:B------:R-:W-:Y:S01]  /*4700*/  IMAD.WIDE.U32 R10, R139, -0x326172a9, RZ ;  /* 0xcd9e8d578b0a7825 */ /* 0x000fe200078e00ff */
[----:B------:R-:W-:-:S03]  /*4710*/  SHF.R.U32.HI R138, RZ, 0x10, R122 ;  /* 0x00000010ff8a7819 */ /* 0x000fc6000001167a */
[----:B------:R-:W-:Y:S01]  /*4720*/  @!P0 HFMA2.BF16_V2 R49, -RZ.H0_H0, RZ.H0_H0, -R86.H0_H0 ;  /* 0x200000ffff318231 */ /* 0x000fe20000340956 */
[----:B--2---:R-:W-:Y:S01]  /*4730*/  F2FP.BF16.F32.PACK_AB R144, R115, R110 ;  /* 0x0000006e7390723e */ /* 0x004fe200000010ff */
[----:B------:R-:W-:Y:S01]  /*4740*/  IMAD.WIDE.U32 R4, R4, -0x326172a9, RZ ;  /* 0xcd9e8d5704047825 */ /* 0x000fe200078e00ff */
[----:B------:R-:W-:Y:S01]  /*4750*/  SHF.R.U32.HI R122, RZ, 0x18, R122 ;  /* 0x00000018ff7a7819 */ /* 0x000fe2000001167a */
[----:B------:R-:W1:Y:S01]  /*4760*/  MUFU.EX2 R102, R102 ;  /* 0x0000006600667308 */ /* 0x000e620000000800 */
[----:B----4-:R-:W-:Y:S01]  /*4770*/  HMMA.16816.F32.BF16 R72, R12, R68, R72 ;  /* 0x000000440c48723c */ /* 0x010fe20000041848 */
[----:B------:R-:W-:Y:S01]  /*4780*/  LOP3.LUT R155, R11, UR6, R142, 0x96, !PT ;  /* 0x000000060b9b7c12 */ /* 0x000fe2000f8e968e */
[----:B------:R-:W-:Y:S01]  /*4790*/  ULDC.64 UR4, c[0x0][0x2a8] ;  /* 0x0000aa0000047ab9 */ /* 0x000fe20000000a00 */
[----:B------:R-:W-:Y:S01]  /*47a0*/  LOP3.LUT R17, R5, UR18, R10, 0x96, !PT ;  /* 0x0000001205117c12 */ /* 0x000fe2000f8e960a */
[----:B------:R-:W-:Y:S01]  /*47b0*/  FADD.FTZ R110, R110, R95 ;  /* 0x0000005f6e6e7221 */ /* 0x000fe20000010000 */
[----:B------:R-:W-:-:S02]  /*47c0*/  LOP3.LUT R139, R4, 0xffff, RZ, 0xc0, !PT ;  /* 0x0000ffff048b7812 */ /* 0x000fc400078ec0ff */
[----:B------:R-:W-:Y:S01]  /*47d0*/  LOP3.LUT R159, R4, 0xff, RZ, 0xc0, !PT ;  /* 0x000000ff049f7812 */ /* 0x000fe200078ec0ff */
[----:B------:R-:W-:Y:S01]  /*47e0*/  FADD.FTZ R115, R115, R110 ;  /* 0x0000006e73737221 */ /* 0x000fe20000010000 */
[--C-:B------:R-:W-:Y:S02]  /*47f0*/  SHF.R.U32.HI R154, RZ, 0x10, R4.reuse ;  /* 0x00000010ff9a7819 */ /* 0x100fe40000011604 */
[----:B------:R-:W-:Y:S02]  /*4800*/  SHF.R.U32.HI R158, RZ, 0x18, R4 ;  /* 0x00000018ff9e7819 */ /* 0x000fe40000011604 */
[C---:B------:R-:W-:Y:S02]  /*4810*/  LOP3.LUT R4, R18.reuse, 0xffff, RZ, 0xc0, !PT ;  /* 0x0000ffff12047812 */ /* 0x040fe400078ec0ff */
[----:B------:R-:W-:Y:S02]  /*4820*/  LOP3.LUT R5, R18, 0xff, RZ, 0xc0, !PT ;  /* 0x000000ff12057812 */ /* 0x000fe400078ec0ff */
[----:B------:R-:W-:-:S02]  /*4830*/  SHF.R.U32.HI R4, RZ, 0x8, R4 ;  /* 0x00000008ff047819 */ /* 0x000fc40000011604 */
[----:B------:R-:W-:Y:S02]  /*4840*/  ISETP.LE.U32.AND P4, PT, R5, UR12, PT ;  /* 0x0000000c05007c0c */ /* 0x000fe4000bf83070 */
[----:B------:R-:W-:Y:S02]  /*4850*/  LOP3.LUT R4, R4, 0xffff, RZ, 0xc0, !PT ;  /* 0x0000ffff04047812 */ /* 0x000fe400078ec0ff */
[----:B-1----:R-:W-:Y:S01]  /*4860*/  F2FP.BF16.F32.PACK_AB R111, R102, R103 ;  /* 0x00000067666f723e */ /* 0x002fe200000010ff */
[----:B------:R-:W-:Y:S01]  /*4870*/  FADD.FTZ R103, R103, R92 ;  /* 0x0000005c67677221 */ /* 0x000fe20000010000 */
[----:B------:R-:W-:Y:S02]  /*4880*/  ISETP.LE.U32.AND P6, PT, R4, UR12, PT ;  /* 0x0000000c04007c0c */ /* 0x000fe4000bfc3070 */
[----:B------:R-:W-:Y:S01]  /*4890*/  HMMA.16816.F32.BF16 R4, R56, R6, RZ ;  /* 0x000000063804723c */ /* 0x000fe200000418ff */
[----:B------:R-:W-:Y:S01]  /*48a0*/  PRMT R112, R111, 0x7632, R112 ;  /* 0x000076326f707816 */ /* 0x000fe20000000070 */
[----:B------:R-:W-:Y:S01]  /*48b0*/  FADD.FTZ R103, R102, R103 ;  /* 0x0000006766677221 */ /* 0x000fe20000010000 */
[----:B------:R-:W-:-:S02]  /*48c0*/  SHF.R.U32.HI R10, RZ, 0x18, R18 ;  /* 0x00000018ff0a7819 */ /* 0x000fc40000011612 */
[----:B------:R-:W-:Y:S01]  /*48d0*/  @!P4 HFMA2.BF16_V2 R116, -RZ.H0_H0, RZ.H0_H0, -R111.H0_H0 ;  /* 0x200000ffff74c231 */ /* 0x000fe2000034096f */
[----:B------:R-:W-:Y:S02]  /*48e0*/  PRMT R8, R111, 0x5410, R112 ;  /* 0x000054106f087816 */ /* 0x000fe40000000070 */
[----:B------:R-:W-:Y:S02]  /*48f0*/  ISETP.LE.U32.AND P2, PT, R122, UR12, PT ;  /* 0x0000000c7a007c0c */ /* 0x000fe4000bf43070 */
[----:B------:R-:W-:Y:S01]  /*4900*/  @!P4 PRMT R111, R116, 0x5410, RZ ;  /* 0x00005410746fc816 */ /* 0x000fe200000000ff */
[----:B------:R-:W-:Y:S01]  /*4910*/  @!P6 HFMA2.BF16_V2 R113, -RZ.H0_H0, RZ.H0_H0, -R112.H0_H0 ;  /* 0x200000ffff71e231 */ /* 0x000fe20000340970 */
[----:B------:R-:W-:Y:S01]  /*4920*/  ISETP.LE.U32.AND P4, PT, R10, UR12, PT ;  /* 0x0000000c0a007c0c */ /* 0x000fe2000bf83070 */
[----:B------:R-:W-:Y:S01]  /*4930*/  FFMA.FTZ R116, R64, UR34, -R151 ;  /* 0x0000002240747c23 */ /* 0x000fe20008010897 */
[----:B------:R-:W-:Y:S02]  /*4940*/  SHF.R.U32.HI R10, RZ, 0x10, R18 ;  /* 0x00000010ff0a7819 */ /* 0x000fe40000011612 */
[----:B------:R-:W-:-:S02]  /*4950*/  @!P6 PRMT R112, R113, 0x5410, RZ ;  /* 0x000054107170e816 */ /* 0x000fc400000000ff */
[----:B------:R-:W-:Y:S01]  /*4960*/  LOP3.LUT R10, R10, 0xff, RZ, 0xc0, !PT ;  /* 0x000000ff0a0a7812 */ /* 0x000fe200078ec0ff */
[----:B------:R-:W1:Y:S01]  /*4970*/  MUFU.EX2 R116, R116 ;  /* 0x0000007400747308 */ /* 0x000e620000000800 */
[----:B------:R-:W-:Y:S01]  /*4980*/  PRMT R113, R144, 0x7632, R113 ;  /* 0x0000763290717816 */ /* 0x000fe20000000071 */
[----:B------:R-:W-:Y:S01]  /*4990*/  @!P2 HFMA2.BF16_V2 R114, -RZ.H0_H0, RZ.H0_H0, -R35.H0_H0 ;  /* 0x200000ffff72a231 */ /* 0x000fe20000340923 */
[----:B------:R-:W-:Y:S02]  /*49a0*/  ISETP.LE.U32.AND P6, PT, R10, UR12, PT ;  /* 0x0000000c0a007c0c */ /* 0x000fe4000bfc3070 */
[----:B------:R-:W-:Y:S01]  /*49b0*/  HMMA.16816.F32.BF16 R68, R12, R70, R4 ;  /* 0x000000460c44723c */ /* 0x000fe20000041804 */
[----:B------:R-:W-:Y:S01]  /*49c0*/  @!P4 HFMA2.BF16_V2 R117, -RZ.H0_H0, RZ.H0_H0, -R113.H0_H0 ;  /* 0x200000ffff75c231 */ /* 0x000fe20000340971 */
[----:B------:R-:W-:Y:S01]  /*49d0*/  F2FP.BF16.F32.PACK_AB R142, R143, R148 ;  /* 0x000000948f8e723e */ /* 0x000fe200000010ff */
[----:B------:R-:W-:Y:S01]  /*49e0*/  FADD.FTZ R148, R148, R115 ;  /* 0x0000007394947221 */ /* 0x000fe20000010000 */
[----:B------:R-:W-:-:S02]  /*49f0*/  LOP3.LUT R18, R118, 0xffff, RZ, 0xc0, !PT ;  /* 0x0000ffff76127812 */ /* 0x000fc400078ec0ff */
[----:B------:R-:W-:Y:S01]  /*4a00*/  PRMT R123, R142, 0x7632, R123 ;  /* 0x000076328e7b7816 */ /* 0x000fe2000000007b */
[----:B------:R-:W-:Y:S01]  /*4a10*/  FADD.FTZ R143, R143, R148 ;  /* 0x000000948f8f7221 */ /* 0x000fe20000010000 */
[----:B------:R-:W-:Y:S02]  /*4a20*/  LOP3.LUT R4, R9, 0xff, RZ, 0xc0, !PT ;  /* 0x000000ff09047812 */ /* 0x000fe400078ec0ff */
[----:B------:R-:W-:Y:S01]  /*4a30*/  PRMT R9, R144, 0x5410, R113 ;  /* 0x0000541090097816 */ /* 0x000fe20000000071 */
[----:B------:R-:W-:Y:S01]  /*4a40*/  @!P6 HFMA2.BF16_V2 R67, -RZ.H0_H0, RZ.H0_H0, -R144.H0_H0 ;  /* 0x200000ffff43e231 */ /* 0x000fe20000340990 */
[----:B------:R-:W-:Y:S01]  /*4a50*/  @!P4 PRMT R113, R117, 0x5410, RZ ;  /* 0x000054107571c816 */ /* 0x000fe200000000ff */
[----:B------:R-:W-:Y:S01]  /*4a60*/  @!P3 HFMA2.BF16_V2 R63, -RZ.H0_H0, RZ.H0_H0, -R123.H0_H0 ;  /* 0x200000ffff3fb231 */ /* 0x000fe2000034097b */
[----:B------:R-:W-:Y:S01]  /*4a70*/  ISETP.LE.U32.AND P4, PT, R4, UR12, PT ;  /* 0x0000000c04007c0c */ /* 0x000fe2000bf83070 */
[----:B------:R-:W-:Y:S01]  /*4a80*/  FADD.FTZ R146, R146, R143 ;  /* 0x0000008f92927221 */ /* 0x000fe20000010000 */
[----:B------:R-:W-:-:S02]  /*4a90*/  SHF.R.U32.HI R4, RZ, 0x8, R121 ;  /* 0x00000008ff047819 */ /* 0x000fc40000011679 */
[----:B-1----:R-:W-:Y:S01]  /*4aa0*/  F2FP.BF16.F32.PACK_AB R122, R147, R116 ;  /* 0x00000074937a723e */ /* 0x002fe200000010ff */
[----:B------:R-:W-:Y:S01]  /*4ab0*/  FADD.FTZ R116, R116, R103 ;  /* 0x0000006774747221 */ /* 0x000fe20000010000 */
[----:B------:R-:W-:Y:S01]  /*4ac0*/  LOP3.LUT R4, R4, 0xffff, RZ, 0xc0, !PT ;  /* 0x0000ffff04047812 */ /* 0x000fe200078ec0ff */
[----:B------:R-:W-:Y:S01]  /*4ad0*/  FADD.FTZ R146, R141, R146 ;  /* 0x000000928d927221 */ /* 0x000fe20000010000 */
[----:B------:R-:W-:Y:S01]  /*4ae0*/  @!P6 PRMT R144, R67, 0x5410, RZ ;  /* 0x000054104390e816 */ /* 0x000fe200000000ff */
[----:B------:R-:W-:Y:S01]  /*4af0*/  @!P5 HFMA2.BF16_V2 R66, -RZ.H0_H0, RZ.H0_H0, -R122.H0_H0 ;  /* 0x200000ffff42d231 */ /* 0x000fe2000034097a */
[----:B------:R-:W-:Y:S01]  /*4b00*/  ISETP.LE.U32.AND P6, PT, R4, UR12, PT ;  /* 0x0000000c04007c0c */ /* 0x000fe2000bfc3070 */
[----:B------:R-:W-:Y:S01]  /*4b10*/  FADD.FTZ R147, R147, R116 ;  /* 0x0000007493937221 */ /* 0x000fe20000010000 */
        /* <DEDUP_REMOVED lines=8> */
[----:B------:R-:W-:Y:S02]  /*4ba0*/  LOP3.LUT R4, R16, 0xff, RZ, 0xc0, !PT ;  /* 0x000000ff10047812 */ /* 0x000fe400078ec0ff */
[----:B------:R-:W-:-:S02]  /*4bb0*/  PRMT R11, R142, 0x5410, R123 ;  /* 0x000054108e0b7816 */ /* 0x000fc4000000007b */
[----:B------:R-:W-:Y:S02]  /*4bc0*/  @!P4 PRMT R142, R64, 0x5410, RZ ;  /* 0x00005410408ec816 */ /* 0x000fe400000000ff */
[----:B------:R-:W-:Y:S02]  /*4bd0*/  ISETP.LE.U32.AND P4, PT, R4, UR12, PT ;  /* 0x0000000c04007c0c */ /* 0x000fe4000bf83070 */
[----:B------:R-:W-:Y:S02]  /*4be0*/  SHF.R.U32.HI R4, RZ, 0x18, R16 ;  /* 0x00000018ff047819 */ /* 0x000fe40000011610 */
[----:B------:R-:W-:Y:S01]  /*4bf0*/  LOP3.LUT R16, R16, 0xffff, RZ, 0xc0, !PT ;  /* 0x0000ffff10107812 */ /* 0x000fe200078ec0ff */
[----:B------:R-:W-:Y:S01]  /*4c00*/  @!P5 HFMA2.BF16_V2 R55, -RZ.H0_H0, RZ.H0_H0, -R120.H0_H0 ;  /* 0x200000ffff37d231 */ /* 0x000fe20000340978 */
[----:B------:R-:W-:Y:S02]  /*4c10*/  @!P6 PRMT R121, R65, 0x5410, RZ ;  /* 0x000054104179e816 */ /* 0x000fe400000000ff */
[----:B------:R-:W-:Y:S01]  /*4c20*/  SHF.R.U32.HI R16, RZ, 0x8, R16 ;  /* 0x00000008ff107819 */ /* 0x000fe20000011610 */
[----:B------:R-:W1:Y:S01]  /*4c30*/  LDSM.16.MT88.4 R64, [R128+0x7000] ;  /* 0x007000008040783b */ /* 0x000e620000004200 */
[----:B------:R-:W-:Y:S01]  /*4c40*/  F2FP.BF16.F32.PACK_AB R118, R145, R150 ;  /* 0x000000969176723e */ /* 0x000fe200000010ff */
[----:B------:R-:W-:Y:S01]  /*4c50*/  FADD.FTZ R150, R150, R147 ;  /* 0x0000009396967221 */ /* 0x000fe20000010000 */
[----:B------:R-:W-:-:S02]  /*4c60*/  LOP3.LUT R16, R16, 0xffff, RZ, 0xc0, !PT ;  /* 0x0000ffff10107812 */ /* 0x000fc400078ec0ff */
[----:B------:R-:W-:Y:S01]  /*4c70*/  @!P3 PRMT R123, R63, 0x5410, RZ ;  /* 0x000054103f7bb816 */ /* 0x000fe200000000ff */
[----:B------:R-:W-:Y:S01]  /*4c80*/  @!P4 HFMA2.BF16_V2 R62, -RZ.H0_H0, RZ.H0_H0, -R118.H0_H0 ;  /* 0x200000ffff3ec231 */ /* 0x000fe20000340976 */
[----:B------:R-:W-:Y:S01]  /*4c90*/  ISETP.LE.U32.AND P6, PT, R16, UR12, PT ;  /* 0x0000000c10007c0c */ /* 0x000fe2000bfc3070 */
[----:B------:R-:W-:Y:S01]  /*4ca0*/  FADD.FTZ R150, R145, R150 ;  /* 0x0000009691967221 */ /* 0x000fe20000010000 */
[----:B------:R-:W-:Y:S02]  /*4cb0*/  PRMT R117, R118, 0x7632, R117 ;  /* 0x0000763276757816 */ /* 0x000fe40000000075 */
[----:B------:R-:W-:Y:S02]  /*4cc0*/  ISETP.LE.U32.AND P3, PT, R4, UR12, PT ;  /* 0x0000000c04007c0c */ /* 0x000fe4000bf63070 */
[----:B------:R-:W-:Y:S02]  /*4cd0*/  LOP3.LUT R4, R163, 0xff, RZ, 0xc0, !PT ;  /* 0x000000ffa3047812 */ /* 0x000fe400078ec0ff */
[----:B------:R-:W-:-:S02]  /*4ce0*/  PRMT R16, R118, 0x5410, R117 ;  /* 0x0000541076107816 */ /* 0x000fc40000000075 */
[----:B------:R-:W-:Y:S02]  /*4cf0*/  @!P4 PRMT R118, R62, 0x5410, RZ ;  /* 0x000054103e76c816 */ /* 0x000fe400000000ff */
[----:B------:R-:W-:Y:S01]  /*4d00*/  ISETP.LE.U32.AND P4, PT, R4, UR12, PT ;  /* 0x0000000c04007c0c */ /* 0x000fe2000bf83070 */
[----:B------:R-:W-:Y:S01]  /*4d10*/  @!P6 HFMA2.BF16_V2 R60, -RZ.H0_H0, RZ.H0_H0, -R117.H0_H0 ;  /* 0x200000ffff3ce231 */ /* 0x000fe20000340975 */
[----:B------:R-:W-:Y:S02]  /*4d20*/  SHF.R.U32.HI R4, RZ, 0x10, R19 ;  /* 0x00000010ff047819 */ /* 0x000fe40000011613 */
[----:B------:R-:W-:Y:S02]  /*4d30*/  PRMT R119, R120, 0x7632, R119 ;  /* 0x0000763278777816 */ /* 0x000fe40000000077 */
[----:B------:R-:W-:Y:S02]  /*4d40*/  LOP3.LUT R4, R4, 0xff, RZ, 0xc0, !PT ;  /* 0x000000ff04047812 */ /* 0x000fe400078ec0ff */
[----:B------:R-:W-:Y:S01]  /*4d50*/  @!P6 PRMT R117, R60, 0x5410, RZ ;  /* 0x000054103c75e816 */ /* 0x000fe200000000ff */
[----:B------:R-:W-:Y:S01]  /*4d60*/  @!P3 HFMA2.BF16_V2 R54, -RZ.H0_H0, RZ.H0_H0, -R119.H0_H0 ;  /* 0x200000ffff36b231 */ /* 0x000fe20000340977 */
[----:B------:R-:W-:-:S02]  /*4d70*/  ISETP.LE.U32.AND P6, PT, R4, UR12, PT ;  /* 0x0000000c04007c0c */ /* 0x000fc4000bfc3070 */
[----:B------:R-:W-:Y:S01]  /*4d80*/  LOP3.LUT R4, R163, 0xffff, RZ, 0xc0, !PT ;  /* 0x0000ffffa3047812 */ /* 0x000fe200078ec0ff */
[----:B------:R-:W-:Y:S01]  /*4d90*/  @!P4 HFMA2.BF16_V2 R61, -RZ.H0_H0, RZ.H0_H0, -R28.H0_H0 ;  /* 0x200000ffff3dc231 */ /* 0x000fe2000034091c */
[----:B------:R-:W-:Y:S02]  /*4da0*/  SHF.R.U32.HI R5, RZ, 0x18, R163 ;  /* 0x00000018ff057819 */ /* 0x000fe400000116a3 */
[----:B------:R-:W-:Y:S02]  /*4db0*/  SHF.R.U32.HI R4, RZ, 0x8, R4 ;  /* 0x00000008ff047819 */ /* 0x000fe40000011604 */
[----:B------:R-:W-:Y:S02]  /*4dc0*/  PRMT R153, R120, 0x5410, R119 ;  /* 0x0000541078997816 */ /* 0x000fe40000000077 */
[----:B------:R-:W-:Y:S02]  /*4dd0*/  LOP3.LUT R4, R4, 0xffff, RZ, 0xc0, !PT ;  /* 0x0000ffff04047812 */ /* 0x000fe400078ec0ff */
[----:B------:R-:W-:Y:S01]  /*4de0*/  SHF.R.U32.HI R163, RZ, 0x10, R163 ;  /* 0x00000010ffa37819 */ /* 0x000fe200000116a3 */
[----:B------:R-:W-:Y:S01]  /*4df0*/  @!P6 HFMA2.BF16_V2 R45, -RZ.H0_H0, RZ.H0_H0, -R94.H0_H0 ;  /* 0x200000ffff2de231 */ /* 0x000fe2000034095e */
[----:B------:R-:W-:-:S02]  /*4e00*/  @!P3 PRMT R119, R54, 0x5410, RZ ;  /* 0x000054103677b816 */ /* 0x000fc400000000ff */
[----:B------:R-:W-:Y:S02]  /*4e10*/  ISETP.LE.U32.AND P3, PT, R4, UR12, PT ;  /* 0x0000000c04007c0c */ /* 0x000fe4000bf63070 */
[----:B------:R-:W-:Y:S02]  /*4e20*/  LOP3.LUT R163, R163, 0xff, RZ, 0xc0, !PT ;  /* 0x000000ffa3a37812 */ /* 0x000fe400078ec0ff */
[----:B------:R-:W-:Y:S02]  /*4e30*/  @!P4 PRMT R28, R61, 0x5410, RZ ;  /* 0x000054103d1cc816 */ /* 0x000fe400000000ff */
[----:B------:R-:W-:Y:S01]  /*4e40*/  ISETP.LE.U32.AND P4, PT, R163, UR12, PT ;  /* 0x0000000ca3007c0c */ /* 0x000fe2000bf83070 */
[----:B-1----:R-:W-:Y:S01]  /*4e50*/  HMMA.16816.F32.BF16 R60, R56, R64, RZ ;  /* 0x00000040383c723c */ /* 0x002fe200000418ff */
[----:B------:R-:W-:Y:S02]  /*4e60*/  LOP3.LUT R4, R19, 0xffff, RZ, 0xc0, !PT ;  /* 0x0000ffff13047812 */ /* 0x000fe400078ec0ff */
[----:B------:R-:W-:Y:S01]  /*4e70*/  @!P5 PRMT R120, R55, 0x5410, RZ ;  /* 0x000054103778d816 */ /* 0x000fe200000000ff */
[----:B------:R-:W-:Y:S01]  /*4e80*/  IMAD.WIDE.U32 R54, R155, -0x2daee0ad, RZ ;  /* 0xd2511f539b367825 */ /* 0x000fe200078e00ff */
[----:B------:R-:W-:-:S03]  /*4e90*/  SHF.R.U32.HI R4, RZ, 0x8, R4 ;  /* 0x00000008ff047819 */ /* 0x000fc60000011604 */
[----:B------:R-:W-:Y:S01]  /*4ea0*/  @!P3 HFMA2.BF16_V2 R53, -RZ.H0_H0, RZ.H0_H0, -R27.H0_H0 ;  /* 0x200000ffff35b231 */ /* 0x000fe2000034091b */
[----:B------:R-:W-:Y:S01]  /*4eb0*/  ISETP.LE.U32.AND P5, PT, R5, UR12, PT ;  /* 0x0000000c05007c0c */ /* 0x000fe2000bfa3070 */
[----:B------:R-:W-:Y:S01]  /*4ec0*/  HMMA.16816.F32.BF16 R64, R56, R66, RZ ;  /* 0x000000423840723c */ /* 0x000fe200000418ff */
[----:B------:R-:W-:Y:S02]  /*4ed0*/  LOP3.LUT R4, R4, 0xffff, RZ, 0xc0, !PT ;  /* 0x0000ffff04047812 */ /* 0x000fe400078ec0ff */
[----:B------:R-:W-:Y:S01]  /*4ee0*/  @!P3 PRMT R27, R53, 0x5410, RZ ;  /* 0x00005410351bb816 */ /* 0x000fe200000000ff */
[----:B------:R-:W-:Y:S01]  /*4ef0*/  @!P4 HFMA2.BF16_V2 R51, -RZ.H0_H0, RZ.H0_H0, -R30.H0_H0 ;  /* 0x200000ffff33c231 */ /* 0x000fe2000034091e */
[----:B------:R-:W-:Y:S02]  /*4f00*/  ISETP.LE.U32.AND P3, PT, R4, UR12, PT ;  /* 0x0000000c04007c0c */ /* 0x000fe4000bf63070 */
[----:B------:R-:W-:Y:S02]  /*4f10*/  LOP3.LUT R4, R19, 0xff, RZ, 0xc0, !PT ;  /* 0x000000ff13047812 */ /* 0x000fe400078ec0ff */
[----:B------:R-:W-:-:S02]  /*4f20*/  @!P4 PRMT R30, R51, 0x5410, RZ ;  /* 0x00005410331ec816 */ /* 0x000fc400000000ff */
[----:B------:R-:W-:Y:S01]  /*4f30*/  ISETP.LE.U32.AND P4, PT, R4, UR12, PT ;  /* 0x0000000c04007c0c */ /* 0x000fe2000bf83070 */
[----:B------:R-:W-:Y:S01]  /*4f40*/  @!P5 HFMA2.BF16_V2 R48, -RZ.H0_H0, RZ.H0_H0, -R29.H0_H0 ;  /* 0x200000ffff30d231 */ /* 0x000fe2000034091d */
[----:B------:R-:W1:Y:S01]  /*4f50*/  LDSM.16.MT88.4 R4, [R128+0x7400] ;  /* 0x007400008004783b */ /* 0x000e620000004200 */
[----:B------:R-:W-:Y:S02]  /*4f60*/  SHF.R.U32.HI R19, RZ, 0x18, R19 ;  /* 0x00000018ff137819 */ /* 0x000fe40000011613 */
[----:B------:R-:W-:Y:S02]  /*4f70*/  SHF.R.U32.HI R157, RZ, 0x8, R157 ;  /* 0x00000008ff9d7819 */ /* 0x000fe4000001169d */
[----:B------:R-:W-:Y:S01]  /*4f80*/  @!P5 PRMT R29, R48, 0x5410, RZ ;  /* 0x00005410301dd816 */ /* 0x000fe200000000ff */
[----:B------:R-:W-:Y:S01]  /*4f90*/  @!P3 HFMA2.BF16_V2 R46, -RZ.H0_H0, RZ.H0_H0, -R91.H0_H0 ;  /* 0x200000ffff2eb231 */ /* 0x000fe2000034095b */
[----:B------:R-:W-:Y:S02]  /*4fa0*/  ISETP.LE.U32.AND P5, PT, R19, UR12, PT ;  /* 0x0000000c13007c0c */ /* 0x000fe4000bfa3070 */
[----:B------:R-:W-:-:S02]  /*4fb0*/  @!P0 PRMT R86, R49, 0x5410, RZ ;  /* 0x0000541031568816 */ /* 0x000fc400000000ff */
[----:B------:R-:W-:Y:S01]  /*4fc0*/  LOP3.LUT R157, R157, 0xffff, RZ, 0xc0, !PT ;  /* 0x0000ffff9d9d7812 */ /* 0x000fe200078ec0ff */
[----:B------:R-:W-:Y:S01]  /*4fd0*/  @!P4 HFMA2.BF16_V2 R47, -RZ.H0_H0, RZ.H0_H0, -R93.H0_H0 ;  /* 0x200000ffff2fc231 */ /* 0x000fe2000034095d */
[----:B------:R-:W-:Y:S02]  /*4fe0*/  LOP3.LUT R155, R17, 0xff, RZ, 0xc0, !PT ;  /* 0x000000ff119b7812 */ /* 0x000fe400078ec0ff */
[----:B------:R-:W-:Y:S02]  /*4ff0*/  @!P3 PRMT R91, R46, 0x5410, RZ ;  /* 0x000054102e5bb816 */ /* 0x000fe400000000ff */
[----:B------:R-:W-:Y:S02]  /*5000*/  @!P4 PRMT R93, R47, 0x5410, RZ ;  /* 0x000054102f5dc816 */ /* 0x000fe400000000ff */
[----:B------:R-:W-:Y:S01]  /*5010*/  @!P6 PRMT R94, R45, 0x5410, RZ ;  /* 0x000054102d5ee816 */ /* 0x000fe200000000ff */
[----:B------:R-:W-:Y:S01]  /*5020*/  @!P5 HFMA2.BF16_V2 R50, -RZ.H0_H0, RZ.H0_H0, -R87.H0_H0 ;  /* 0x200000ffff32d231 */ /* 0x000fe20000340957 */
[----:B------:R-:W-:-:S02]  /*5030*/  LOP3.LUT R138, R138, 0xff, RZ, 0xc0, !PT ;  /* 0x000000ff8a8a7812 */ /* 0x000fc400078ec0ff */
[----:B------:R-:W-:Y:S02]  /*5040*/  LOP3.LUT R53, R54, 0xffff, RZ, 0xc0, !PT ;  /* 0x0000ffff36357812 */ /* 0x000fe400078ec0ff */
[----:B------:R-:W-:Y:S02]  /*5050*/  @!P5 PRMT R87, R50, 0x5410, RZ ;  /* 0x000054103257d816 */ /* 0x000fe400000000ff */
[----:B------:R-:W2:Y:S01]  /*5060*/  LDSM.16.MT88.4 R48, [R130+0x8000] ;  /* 0x008000008230783b */ /* 0x000ea20000004200 */
[----:B------:R-:W-:Y:S02]  /*5070*/  ISETP.LE.U32.AND P5, PT, R157, UR12, PT ;  /* 0x0000000c9d007c0c */ /* 0x000fe4000bfa3070 */
[----:B------:R-:W-:Y:S02]  /*5080*/  ISETP.LE.U32.AND P4, PT, R138, UR12, PT ;  /* 0x0000000c8a007c0c */ /* 0x000fe4000bf83070 */
[----:B------:R-:W-:Y:S02]  /*5090*/  LOP3.LUT R156, R55, UR22, R156, 0x96, !PT ;  /* 0x00000016379c7c12 */ /* 0x000fe4000f8e969c */
[----:B------:R-:W-:-:S02]  /*50a0*/  LOP3.LUT R157, R54, 0xff, RZ, 0xc0, !PT ;  /* 0x000000ff369d7812 */ /* 0x000fc400078ec0ff */
[----:B------:R-:W-:Y:S02]  /*50b0*/  LOP3.LUT R138, R164, 0xffff, RZ, 0xc0, !PT ;  /* 0x0000ffffa48a7812 */ /* 0x000fe400078ec0ff */
[----:B------:R-:W-:Y:S01]  /*50c0*/  LOP3.LUT R165, R156, 0xff, RZ, 0xc0, !PT ;  /* 0x000000ff9ca57812 */ /* 0x000fe200078ec0ff */
[C---:B-1----:R-:W-:Y:S02]  /*50d0*/  HMMA.16816.F32.BF16 R64, R12.reuse, R6, R64 ;  /* 0x000000060c40723c */ /* 0x042fe40000041840 */
[----:B------:R-:W-:Y:S01]  /*50e0*/  @!P5 HFMA2.BF16_V2 R44, -RZ.H0_H0, RZ.H0_H0, -R85.H0_H0 ;  /* 0x200000ffff2cd231 */ /* 0x000fe20000340955 */
[----:B------:R-:W-:Y:S01]  /*50f0*/  SHF.R.U32.HI R163, RZ, 0x18, R156 ;  /* 0x00000018ffa37819 */ /* 0x000fe2000001169c */
[----:B------:R-:W-:Y:S01]  /*5100*/  @!P4 HFMA2.BF16_V2 R52, -RZ.H0_H0, RZ.H0_H0, -R84.H0_H0 ;  /* 0x200000ffff34c231 */ /* 0x000fe20000340954 */
[----:B------:R-:W-:Y:S01]  /*5110*/  SHF.R.U32.HI R55, RZ, 0x10, R54 ;  /* 0x00000010ff377819 */ /* 0x000fe20000011636 */
[----:B------:R-:W-:Y:S01]  /*5120*/  HMMA.16816.F32.BF16 R60, R12, R4, R60 ;  /* 0x000000040c3c723c */ /* 0x000fe2000004183c */
[----:B------:R-:W-:-:S02]  /*5130*/  SHF.R.U32.HI R6, RZ, 0x8, R139 ;  /* 0x00000008ff067819 */ /* 0x000fc4000001168b */
[----:B------:R-:W-:Y:S02]  /*5140*/  @!P5 PRMT R85, R44, 0x5410, RZ ;  /* 0x000054102c55d816 */ /* 0x000fe400000000ff */
[----:B------:R-:W-:Y:S02]  /*5150*/  PRMT R159, R159, 0x5410, R6 ;  /* 0x000054109f9f7816 */ /* 0x000fe40000000006 */
[----:B------:R-:W-:Y:S02]  /*5160*/  SHF.R.U32.HI R6, RZ, 0x10, R17 ;  /* 0x00000010ff067819 */ /* 0x000fe40000011611 */
[----:B------:R-:W-:Y:S02]  /*5170*/  LOP3.LUT R4, R164, 0xff, RZ, 0xc0, !PT ;  /* 0x000000ffa4047812 */ /* 0x000fe400078ec0ff */
[----:B------:R-:W-:Y:S02]  /*5180*/  LOP3.LUT R5, R17, 0xffff, RZ, 0xc0, !PT ;  /* 0x0000ffff11057812 */ /* 0x000fe400078ec0ff */
[----:B------:R-:W-:-:S02]  /*5190*/  LOP3.LUT R6, R6, 0xff, RZ, 0xc0, !PT ;  /* 0x000000ff06067812 */ /* 0x000fc400078ec0ff */
[----:B------:R-:W-:Y:S02]  /*51a0*/  SHF.R.U32.HI R17, RZ, 0x18, R17 ;  /* 0x00000018ff117819 */ /* 0x000fe40000011611 */
[----:B------:R-:W-:Y:S02]  /*51b0*/  SHF.R.U32.HI R44, RZ, 0x8, R5 ;  /* 0x00000008ff2c7819 */ /* 0x000fe40000011605 */
[----:B------:R-:W-:Y:S02]  /*51c0*/  ISETP.LE.U32.AND P5, PT, R4, UR12, PT ;  /* 0x0000000c04007c0c */ /* 0x000fe4000bfa3070 */
[----:B------:R-:W-:Y:S02]  /*51d0*/  PRMT R17, R6, 0x5410, R17 ;  /* 0x0000541006117816 */ /* 0x000fe40000000011 */
[----:B------:R-:W1:Y:S01]  /*51e0*/  LDSM.16.MT88.4 R4, [R130+0x8400] ;  /* 0x008400008204783b */ /* 0x000e620000004200 */
[----:B------:R-:W-:Y:S02]  /*51f0*/  PRMT R155, R155, 0x5410, R44 ;  /* 0x000054109b9b7816 */ /* 0x000fe4000000002c */
[----:B--2---:R-:W-:Y:S01]  /*5200*/  HMMA.16816.F32.BF16 R44, R56, R48, RZ ;  /* 0x00000030382c723c */ /* 0x004fe200000418ff */
[----:B------:R-:W-:-:S02]  /*5210*/  @!P4 PRMT R84, R52, 0x5410, RZ ;  /* 0x000054103454c816 */ /* 0x000fc400000000ff */
[----:B------:R-:W-:Y:S02]  /*5220*/  LOP3.LUT R19, R154, 0xff, RZ, 0xc0, !PT ;  /* 0x000000ff9a137812 */ /* 0x000fe400078ec0ff */
[----:B------:R-:W-:Y:S01]  /*5230*/  SHF.R.U32.HI R54, RZ, 0x18, R54 ;  /* 0x00000018ff367819 */ /* 0x000fe20000011636 */
[----:B------:R-:W-:Y:S01]  /*5240*/  HMMA.16816.F32.BF16 R48, R56, R50, RZ ;  /* 0x000000323830723c */ /* 0x000fe200000418ff */
[----:B------:R-:W-:Y:S02]  /*5250*/  LOP3.LUT R55, R55, 0xff, RZ, 0xc0, !PT ;  /* 0x000000ff37377812 */ /* 0x000fe400078ec0ff */
[----:B------:R-:W-:Y:S02]  /*5260*/  ISETP.LE.U32.AND P6, PT, R161, UR12, PT ;  /* 0x0000000ca1007c0c */ /* 0x000fe4000bfc3070 */
[----:B------:R-:W-:Y:S02]  /*5270*/  PRMT R19, R19, 0x5410, R158 ;  /* 0x0000541013137816 */ /* 0x000fe4000000009e */
[----:B------:R-:W-:-:S02]  /*5280*/  PRMT R161, R55, 0x5410, R54 ;  /* 0x0000541037a17816 */ /* 0x000fc40000000036 */
[--C-:B------:R-:W-:Y:S02]  /*5290*/  HSET2.LE.AND R155, R155, R152.reuse, PT ;  /* 0x000000989b9b7233 */ /* 0x100fe40003803000 */
[----:B------:R-:W-:Y:S02]  /*52a0*/  HSET2.LE.AND R159, R159, R152, PT ;  /* 0x000000989f9f7233 */ /* 0x000fe40003803000 */
[----:B------:R-:W-:Y:S02]  /*52b0*/  @!P2 PRMT R35, R114, 0x5410, RZ ;  /* 0x000054107223a816 */ /* 0x000fe400000000ff */
[----:B------:R-:W-:Y:S01]  /*52c0*/  LOP3.LUT R8, R155, R8, RZ, 0xc0, !PT ;  /* 0x000000089b087212 */ /* 0x000fe200078ec0ff */
[----:B------:R-:W-:Y:S01]  /*52d0*/  @!P6 HFMA2.BF16_V2 R23, -RZ.H0_H0, RZ.H0_H0, -R33.H0_H0 ;  /* 0x200000ffff17e231 */ /* 0x000fe20000340921 */
[----:B------:R-:W-:Y:S02]  /*52e0*/  LOP3.LUT R10, R159, R10, RZ, 0xc0, !PT ;  /* 0x0000000a9f0a7212 */ /* 0x000fe400078ec0ff */
[----:B------:R-:W-:-:S02]  /*52f0*/  LOP3.LUT R160, R160, 0xff, RZ, 0xc0, !PT ;  /* 0x000000ffa0a07812 */ /* 0x000fc400078ec0ff */
[----:B------:R-:W-:Y:S02]  /*5300*/  SHF.R.U32.HI R139, RZ, 0x18, R164 ;  /* 0x00000018ff8b7819 */ /* 0x000fe400000116a4 */
[----:B------:R-:W-:Y:S02]  /*5310*/  ISETP.LE.U32.AND P0, PT, R160, UR12, PT ;  /* 0x0000000ca0007c0c */ /* 0x000fe4000bf03070 */
[----:B------:R-:W-:Y:S02]  /*5320*/  ISETP.LE.U32.AND P3, PT, R162, UR12, PT ;  /* 0x0000000ca2007c0c */ /* 0x000fe4000bf63070 */
[----:B------:R-:W-:Y:S02]  /*5330*/  ISETP.LE.U32.AND P2, PT, R139, UR12, PT ;  /* 0x0000000c8b007c0c */ /* 0x000fe4000bf43070 */
[----:B------:R-:W-:Y:S01]  /*5340*/  SHF.R.U32.HI R138, RZ, 0x8, R138 ;  /* 0x00000008ff8a7819 */ /* 0x000fe2000001168a */
[----:B-1----:R-:W-:Y:S01]  /*5350*/  HMMA.16816.F32.BF16 R44, R12, R4, R44 ;  /* 0x000000040c2c723c */ /* 0x002fe2000004182c */
[----:B------:R-:W-:-:S02]  /*5360*/  SHF.R.U32.HI R154, RZ, 0x10, R164 ;  /* 0x00000010ff9a7819 */ /* 0x000fc400000116a4 */
[----:B------:R-:W-:-:S03]  /*5370*/  LOP3.LUT R138, R138, 0xffff, RZ, 0xc0, !PT ;  /* 0x0000ffff8a8a7812 */ /* 0x000fc600078ec0ff */
[----:B------:R-:W-:Y:S01]  /*5380*/  @!P0 HFMA2.BF16_V2 R24, -RZ.H0_H0, RZ.H0_H0, -R34.H0_H0 ;  /* 0x200000ffff188231 */ /* 0x000fe20000340922 */
[----:B------:R-:W-:Y:S01]  /*5390*/  HMMA.16816.F32.BF16 R48, R12, R6, R48 ;  /* 0x000000060c30723c */ /* 0x000fe20000041830 */
[----:B------:R-:W-:Y:S01]  /*53a0*/  SHF.R.U32.HI R4, RZ, 0x8, R18 ;  /* 0x00000008ff047819 */ /* 0x000fe20000011612 */
[----:B------:R-:W-:Y:S01]  /*53b0*/  FFMA.FTZ R18, R26, UR34, -R151 ;  /* 0x000000221a127c23 */ /* 0x000fe20008010897 */
[----:B------:R-:W-:Y:S01]  /*53c0*/  SHF.R.U32.HI R5, RZ, 0x10, R156 ;  /* 0x00000010ff057819 */ /* 0x000fe2000001169c */
[----:B------:R-:W-:Y:S01]  /*53d0*/  @!P3 HFMA2.BF16_V2 R26, -RZ.H0_H0, RZ.H0_H0, -R32.H0_H0 ;  /* 0x200000ffff1ab231 */ /* 0x000fe20000340920 */
[----:B------:R-:W-:Y:S01]  /*53e0*/  LOP3.LUT R4, R4, 0xffff, RZ, 0xc0, !PT ;  /* 0x0000ffff04047812 */ /* 0x000fe200078ec0ff */
[----:B------:R1:W2:Y:S01]  /*53f0*/  MUFU.EX2 R151, R18 ;  /* 0x0000001200977308 */ /* 0x0002a20000000800 */
[----:B------:R-:W-:Y:S02]  /*5400*/  SHF.R.U32.HI R6, RZ, 0x8, R53 ;  /* 0x00000008ff067819 */ /* 0x000fe40000011635 */
[----:B------:R-:W-:-:S02]  /*5410*/  ISETP.LE.U32.AND P4, PT, R4, UR12, PT ;  /* 0x0000000c04007c0c */ /* 0x000fc4000bf83070 */
[----:B------:R-:W-:Y:S01]  /*5420*/  LOP3.LUT R4, R156, 0xffff, RZ, 0xc0, !PT ;  /* 0x0000ffff9c047812 */ /* 0x000fe200078ec0ff */
[----:B------:R-:W-:Y:S01]  /*5430*/  FFMA.FTZ R156, R22, UR34, -R149 ;  /* 0x00000022169c7c23 */ /* 0x000fe20008010895 */
[----:B------:R-:W-:Y:S02]  /*5440*/  PRMT R157, R157, 0x5410, R6 ;  /* 0x000054109d9d7816 */ /* 0x000fe40000000006 */
[----:B------:R-:W-:Y:S01]  /*5450*/  SHF.R.U32.HI R6, RZ, 0x8, R4 ;  /* 0x00000008ff067819 */ /* 0x000fe20000011604 */
[----:B------:R-:W3:Y:S01]  /*5460*/  MUFU.EX2 R149, R156 ;  /* 0x0000009c00957308 */ /* 0x000ee20000000800 */
[----:B------:R-:W-:Y:S02]  /*5470*/  LOP3.LUT R4, R5, 0xff, RZ, 0xc0, !PT ;  /* 0x000000ff05047812 */ /* 0x000fe400078ec0ff */
[----:B------:R-:W-:Y:S02]  /*5480*/  PRMT R165, R165, 0x5410, R6 ;  /* 0x00005410a5a57816 */ /* 0x000fe40000000006 */
[----:B------:R-:W-:Y:S01]  /*5490*/  PRMT R163, R4, 0x5410, R163 ;  /* 0x0000541004a37816 */ /* 0x000fe200000000a3 */
[----:B------:R-:W-:Y:S01]  /*54a0*/  @!P4 HFMA2.BF16_V2 R25, -RZ.H0_H0, RZ.H0_H0, -R31.H0_H0 ;  /* 0x200000ffff19c231 */ /* 0x000fe2000034091f */
[----:B------:R-:W4:Y:S01]  /*54b0*/  LDSM.16.MT88.4 R4, [R128+0x8000] ;  /* 0x008000008004783b */ /* 0x000f220000004200 */
[----:B-1----:R-:W-:-:S02]  /*54c0*/  HSET2.LE.AND R18, R17, R152, PT ;  /* 0x0000009811127233 */ /* 0x002fc40003803000 */
[----:B------:R-:W-:Y:S02]  /*54d0*/  HSET2.LE.AND R165, R165, R152, PT ;  /* 0x00000098a5a57233 */ /* 0x000fe40003803000 */
[----:B--2---:R-:W-:Y:S01]  /*54e0*/  F2FP.BF16.F32.PACK_AB R114, R188, R151 ;  /* 0x00000097bc72723e */ /* 0x004fe200000010ff */
[----:B------:R-:W-:Y:S01]  /*54f0*/  FADD.FTZ R151, R151, R150 ;  /* 0x0000009697977221 */ /* 0x000fe20000010000 */
[----:B------:R-:W-:Y:S02]  /*5500*/  LOP3.LUT R9, R18, R9, RZ, 0xc0, !PT ;  /* 0x0000000912097212 */ /* 0x000fe400078ec0ff */
[----:B------:R-:W-:Y:S01]  /*5510*/  @!P4 PRMT R31, R25, 0x5410, RZ ;  /* 0x00005410191fc816 */ /* 0x000fe200000000ff */
[----:B------:R-:W-:Y:S01]  /*5520*/  @!P5 HFMA2.BF16_V2 R22, -RZ.H0_H0, RZ.H0_H0, -R114.H0_H0 ;  /* 0x200000ffff16d231 */ /* 0x000fe20000340972 */
[----:B---3--:R-:W-:Y:S01]  /*5530*/  F2FP.BF16.F32.PACK_AB R155, R186, R149 ;  /* 0x00000095ba9b723e */ /* 0x008fe200000010ff */
[----:B------:R-:W-:Y:S01]  /*5540*/  FADD.FTZ R149, R149, R146 ;  /* 0x0000009295957221 */ /* 0x000fe20000010000 */
[----:B------:R-:W-:Y:S01]  /*5550*/  ISETP.LE.U32.AND P4, PT, R138, UR12, PT ;  /* 0x0000000c8a007c0c */ /* 0x000fe2000bf83070 */
[----:B------:R-:W-:Y:S01]  /*5560*/  FADD.FTZ R188, R188, R151 ;  /* 0x00000097bcbc7221 */ /* 0x000fe20000010000 */
[----:B------:R-:W-:Y:S01]  /*5570*/  @!P0 PRMT R34, R24, 0x5410, RZ ;  /* 0x0000541018228816 */ /* 0x000fe200000000ff */
[----:B------:R-:W-:Y:S01]  /*5580*/  FADD.FTZ R186, R186, R149 ;  /* 0x00000095baba7221 */ /* 0x000fe20000010000 */
[----:B------:R-:W-:-:S02]  /*5590*/  LEA R138, P0, R88, UR4, 0x1 ;  /* 0x00000004588a7c11 */ /* 0x000fc4000f8008ff */
[----:B------:R-:W-:Y:S02]  /*55a0*/  LOP3.LUT R154, R154, 0xff, RZ, 0xc0, !PT ;  /* 0x000000ff9a9a7812 */ /* 0x000fe400078ec0ff */
[----:B------:R-:W-:Y:S02]  /*55b0*/  @!P3 PRMT R32, R26, 0x5410, RZ ;  /* 0x000054101a20b816 */ /* 0x000fe400000000ff */
[----:B------:R-:W-:Y:S02]  /*55c0*/  LEA.HI.X R139, R88, UR5, R21, 0x1, P0 ;  /* 0x00000005588b7c11 */ /* 0x000fe400080f0c15 */
[----:B------:R-:W-:Y:S02]  /*55d0*/  ISETP.LE.U32.AND P3, PT, R154, UR12, PT ;  /* 0x0000000c9a007c0c */ /* 0x000fe4000bf63070 */
[----:B------:R-:W-:Y:S01]  /*55e0*/  @!P6 PRMT R33, R23, 0x5410, RZ ;  /* 0x000054101721e816 */ /* 0x000fe200000000ff */
[----:B------:R-:W-:Y:S04]  /*55f0*/  STG.E.U16 desc[UR20][R138.64], R93 ;  /* 0x0000005d8a007986 */ /* 0x000fe8000c101514 */
[----:B------:R-:W-:Y:S06]  /*5600*/  STG.E.U16 desc[UR20][R138.64+0x2], R91 ;  /* 0x0000025b8a007986 */ /* 0x000fec000c101514 */
[----:B------:R-:W-:Y:S01]  /*5610*/  @!P3 HFMA2.BF16_V2 R20, -RZ.H0_H0, RZ.H0_H0, -R155.H0_H0 ;  /* 0x200000ffff14b231 */ /* 0x000fe2000034099b */
[C---:B----4-:R-:W-:Y:S06]  /*5620*/  HMMA.16816.F32.BF16 R52, R56.reuse, R4, RZ ;  /* 0x000000043834723c */ /* 0x050fec00000418ff */
[----:B------:R-:W-:Y:S01]  /*5630*/  HMMA.16816.F32.BF16 R56, R56, R6, RZ ;  /* 0x000000063838723c */ /* 0x000fe200000418ff */
[----:B------:R-:W-:-:S05]  /*5640*/  HSET2.LE.AND R4, R19, R152, PT ;  /* 0x0000009813047233 */ /* 0x000fca0003803000 */
[----:B------:R-:W-:Y:S02]  /*5650*/  LOP3.LUT R11, R4, R11, RZ, 0xc0, !PT ;  /* 0x0000000b040b7212 */ /* 0x000fe400078ec0ff */
[--C-:B------:R-:W-:Y:S02]  /*5660*/  HSET2.LE.AND R6, R157, R152.reuse, PT ;  /* 0x000000989d067233 */ /* 0x100fe40003803000 */
[--C-:B------:R-:W-:Y:S02]  /*5670*/  HSET2.LE.AND R7, R161, R152.reuse, PT ;  /* 0x00000098a1077233 */ /* 0x100fe40003803000 */
[----:B------:R-:W-:Y:S02]  /*5680*/  HSET2.LE.AND R152, R163, R152, PT ;  /* 0x00000098a3987233 */ /* 0x000fe40003803000 */
[----:B------:R-:W-:-:S03]  /*5690*/  LOP3.LUT R4, R165, R16, RZ, 0xc0, !PT ;  /* 0x00000010a5047212 */ /* 0x000fc600078ec0ff */
[----:B------:R-:W-:Y:S02]  /*56a0*/  LOP3.LUT R5, R152, R153, RZ, 0xc0, !PT ;  /* 0x0000009998057212 */ /* 0x000fe400078ec0ff */
[C---:B------:R-:W-:Y:S02]  /*56b0*/  PRMT R153, R114.reuse, 0x7632, R153 ;  /* 0x0000763272997816 */ /* 0x040fe40000000099 */
[C---:B------:R-:W-:Y:S02]  /*56c0*/  PRMT R152, R155.reuse, 0x7632, R152 ;  /* 0x000076329b987816 */ /* 0x040fe40000000098 */
[----:B------:R-:W-:Y:S01]  /*56d0*/  PRMT R17, R114, 0x5410, R153 ;  /* 0x0000541072117816 */ /* 0x000fe20000000099 */
[----:B------:R-:W-:Y:S01]  /*56e0*/  @!P4 HFMA2.BF16_V2 R21, -RZ.H0_H0, RZ.H0_H0, -R153.H0_H0 ;  /* 0x200000ffff15c231 */ /* 0x000fe20000340999 */
[----:B------:R-:W-:Y:S01]  /*56f0*/  PRMT R16, R155, 0x5410, R152 ;  /* 0x000054109b107816 */ /* 0x000fe20000000098 */
[----:B------:R-:W-:Y:S01]  /*5700*/  @!P2 HFMA2.BF16_V2 R3, -RZ.H0_H0, RZ.H0_H0, -R152.H0_H0 ;  /* 0x200000ffff03a231 */ /* 0x000fe20000340998 */
[----:B------:R-:W-:-:S02]  /*5710*/  LOP3.LUT R6, R6, R17, RZ, 0xc0, !PT ;  /* 0x0000001106067212 */ /* 0x000fc400078ec0ff */
[----:B------:R-:W-:Y:S02]  /*5720*/  LOP3.LUT R7, R7, R16, RZ, 0xc0, !PT ;  /* 0x0000001007077212 */ /* 0x000fe400078ec0ff */
[----:B------:R-:W1:Y:S01]  /*5730*/  LDSM.16.MT88.4 R16, [R128+0x8400] ;  /* 0x008400008010783b */ /* 0x000e620000004200 */
[----:B------:R-:W-:Y:S01]  /*5740*/  @!P2 PRMT R152, R3, 0x5410, RZ ;  /* 0x000054100398a816 */ /* 0x000fe200000000ff */
[----:B------:R-:W-:Y:S01]  /*5750*/  IMAD.U32 R3, RZ, RZ, UR17 ;  /* 0x00000011ff037e24 */ /* 0x000fe2000f8e00ff */
[----:B------:R-:W-:Y:S02]  /*5760*/  @!P5 PRMT R114, R22, 0x5410, RZ ;  /* 0x000054101672d816 */ /* 0x000fe400000000ff */
[----:B------:R-:W-:Y:S02]  /*5770*/  @!P4 PRMT R153, R21, 0x5410, RZ ;  /* 0x000054101599c816 */ /* 0x000fe400000000ff */
[----:B------:R-:W-:Y:S01]  /*5780*/  @!P3 PRMT R155, R20, 0x5410, RZ ;  /* 0x00005410149bb816 */ /* 0x000fe200000000ff */
        /* <DEDUP_REMOVED lines=34> */
[----:B------:R-:W-:-:S05]  /*59b0*/  IMAD.WIDE R12, R3, 0x2, R138 ;  /* 0x00000002030c7825 */ /* 0x000fca00078e028a */
[----:B------:R-:W-:Y:S01]  /*59c0*/  STG.E.U16 desc[UR20][R12.64], R94 ;  /* 0x0000005e0c007986 */ /* 0x000fe2000c101514 */
[C---:B--2---:R-:W-:Y:S03]  /*59d0*/  HMMA.16816.F32.BF16 R60, R4.reuse, R16, R60 ;  /* 0x00000010043c723c */ /* 0x044fe6000004183c */
[----:B------:R-:W-:Y:S03]  /*59e0*/  STG.E.U16 desc[UR20][R12.64+0x2], R87 ;  /* 0x000002570c007986 */ /* 0x000fe6000c101514 */
[C---:B------:R-:W-:Y:S01]  /*59f0*/  HMMA.16816.F32.BF16 R64, R4.reuse, R18, R64 ;  /* 0x000000120440723c */ /* 0x040fe20000041840 */
[----:B------:R-:W-:Y:S04]  /*5a00*/  STG.E.U16 desc[UR20][R138.64+0x10], R86 ;  /* 0x000010568a007986 */ /* 0x000fe8000c101514 */
[----:B------:R-:W-:Y:S01]  /*5a10*/  STG.E.U16 desc[UR20][R138.64+0x12], R85 ;  /* 0x000012558a007986 */ /* 0x000fe2000c101514 */
[C---:B---3--:R-:W-:Y:S03]  /*5a20*/  HMMA.16816.F32.BF16 R52, R4.reuse, R8, R52 ;  /* 0x000000080434723c */ /* 0x048fe60000041834 */
[----:B------:R1:W-:Y:S03]  /*5a30*/  STG.E.U16 desc[UR20][R12.64+0x10], R84 ;  /* 0x000010540c007986 */ /* 0x0003e6000c101514 */
[----:B------:R-:W-:Y:S01]  /*5a40*/  HMMA.16816.F32.BF16 R56, R4, R10, R56 ;  /* 0x0000000a0438723c */ /* 0x000fe20000041838 */
[----:B------:R2:W-:Y:S04]  /*5a50*/  STG.E.U16 desc[UR20][R12.64+0x12], R35 ;  /* 0x000012230c007986 */ /* 0x0005e8000c101514 */
[----:B------:R2:W-:Y:S04]  /*5a60*/  STG.E.U16 desc[UR20][R138.64+0x20], R28 ;  /* 0x0000201c8a007986 */ /* 0x0005e8000c101514 */
[----:B------:R2:W-:Y:S04]  /*5a70*/  STG.E.U16 desc[UR20][R138.64+0x22], R27 ;  /* 0x0000221b8a007986 */ /* 0x0005e8000c101514 */
[----:B------:R2:W-:Y:S04]  /*5a80*/  STG.E.U16 desc[UR20][R12.64+0x20], R30 ;  /* 0x0000201e0c007986 */ /* 0x0005e8000c101514 */
[----:B------:R2:W-:Y:S04]  /*5a90*/  STG.E.U16 desc[UR20][R12.64+0x22], R29 ;  /* 0x0000221d0c007986 */ /* 0x0005e8000c101514 */
[----:B------:R2:W-:Y:S01]  /*5aa0*/  STG.E.U16 desc[UR20][R138.64+0x30], R32 ;  /* 0x000030208a007986 */ /* 0x0005e2000c101514 */
[----:B-1----:R-:W-:-:S03]  /*5ab0*/  IADD3 R84, P0, R138, -0x80, RZ ;  /* 0xffffff808a547810 */ /* 0x002fc60007f1e0ff */
[----:B------:R2:W-:Y:S01]  /*5ac0*/  STG.E.U16 desc[UR20][R138.64+0x32], R31 ;  /* 0x0000321f8a007986 */ /* 0x0005e2000c101514 */
[----:B------:R-:W-:-:S03]  /*5ad0*/  IADD3.X R87, R139, -0x1, RZ, P0, !PT ;  /* 0xffffffff8b577810 */ /* 0x000fc600007fe4ff */
        /* <DEDUP_REMOVED lines=18> */
[----:B------:R-:W-:Y:S05]  /*5c00*/  @!P1 BRA `(.L_x_990) ;  /* 0x0000003c00f09947 */ /* 0x000fea0003800000 */
        /* <DEDUP_REMOVED lines=17> */
[----:B--2---:R-:W2:Y:S01]  /*5d20*/  @!P4 LDC.64 R12, c[0x0][0x220] ;  /* 0x00008800ff0ccb82 */ /* 0x004ea20000000a00 */
        /* <DEDUP_REMOVED lines=54> */
[----:B------:R-:W5:Y:S04]  /*6090*/  LDSM.16.M88.4 R16, [R132+0x3800] ;  /* 0x003800008410783b */ /* 0x000f680000000200 */
[----:B------:R-:W5:Y:S04]  /*60a0*/  LDSM.16.M88.4 R96, [R132+0x3c00] ;  /* 0x003c00008460783b */ /* 0x000f680000000200 */
[----:B---3--:R-:W-:Y:S04]  /*60b0*/  LDSM.16.M88.4 R8, [R131] ;  /* 0x000000008308783b */ /* 0x008fe80000000200 */
[----:B------:R-:W3:Y:S04]  /*60c0*/  LDSM.16.M88.4 R92, [R129+0x3000] ;  /* 0x00300000815c783b */ /* 0x000ee80000000200 */
[----:B------:R-:W3:Y:S04]  /*60d0*/  LDSM.16.M88.4 R116, [R129+0x3400] ;  /* 0x003400008174783b */ /* 0x000ee80000000200 */
[----:B------:R-:W3:Y:S04]  /*60e0*/  LDSM.16.M88.4 R12, [R129+0x3800] ;  /* 0x00380000810c783b */ /* 0x000ee80000000200 */
[----:B------:R-:W3:Y:S04]  /*60f0*/  LDSM.16.M88.4 R104, [R129+0x3c00] ;  /* 0x003c00008168783b */ /* 0x000ee80000000200 */
[----:B------:R-:W-:Y:S01]  /*6100*/  LDSM.16.M88.4 R88, [R133+0x1000] ;  /* 0x001000008558783b */ /* 0x000fe20000000200 */
[C---:B--2---:R-:W-:Y:S03]  /*6110*/  HMMA.16816.F32.BF16 R84, R108.reuse, R32, RZ ;  /* 0x000000206c54723c */ /* 0x044fe600000418ff */
[----:B-1----:R-:W1:Y:S04]  /*6120*/  LDSM.16.M88.4 R4, [R132+0x4000] ;  /* 0x004000008404783b */ /* 0x002e680000000200 */
[----:B------:R-:W2:Y:S01]  /*6130*/  LDSM.16.M88.4 R100, [R132+0x4400] ;  /* 0x004400008464783b */ /* 0x000ea20000000200 */
[C---:B------:R-:W-:Y:S03]  /*6140*/  HMMA.16816.F32.BF16 R32, R108.reuse, R34, RZ ;  /* 0x000000226c20723c */ /* 0x040fe600000418ff */
[----:B------:R-:W-:Y:S03]  /*6150*/  LDSM.16.M88.4 R120, [R131+0x1000] ;  /* 0x001000008378783b */ /* 0x000fe60000000200 */
[C---:B----4-:R-:W-:Y:S01]  /*6160*/  HMMA.16816.F32.BF16 R28, R108.reuse, R24, RZ ;  /* 0x000000186c1c723c */ /* 0x050fe200000418ff */
[----:B------:R-:W4:Y:S01]  /*6170*/  S2R R3, SR_TID.X ;  /* 0x0000000000037919 */ /* 0x000f220000002100 */
[----:B------:R-:W0:Y:S04]  /*6180*/  LDGDEPBAR ;  /* 0x00000000000079af */ /* 0x000e280000000000 */
[C---:B-----5:R-:W-:Y:S06]  /*6190*/  HMMA.16816.F32.BF16 R20, R108.reuse, R16, RZ ;  /* 0x000000106c14723c */ /* 0x060fec00000418ff */
[C---:B------:R-:W-:Y:S06]  /*61a0*/  HMMA.16816.F32.BF16 R24, R108.reuse, R26, RZ ;  /* 0x0000001a6c18723c */ /* 0x040fec00000418ff */
[C---:B------:R-:W-:Y:S06]  /*61b0*/  HMMA.16816.F32.BF16 R16, R108.reuse, R18, RZ ;  /* 0x000000126c10723c */ /* 0x040fec00000418ff */
[C---:B------:R-:W-:Y:S06]  /*61c0*/  HMMA.16816.F32.BF16 R112, R108.reuse, R96, RZ ;  /* 0x000000606c70723c */ /* 0x040fec00000418ff */
[----:B------:R-:W-:Y:S01]  /*61d0*/  HMMA.16816.F32.BF16 R108, R108, R98, RZ ;  /* 0x000000626c6c723c */ /* 0x000fe200000418ff */
[----:B------:R-:W5:Y:S01]  /*61e0*/  LDSM.16.M88.4 R96, [R132+0x4800] ;  /* 0x004800008460783b */ /* 0x000f620000000200 */
[----:B----4-:R-:W-:-:S04]  /*61f0*/  IMAD.SHL.U32 R3, R3, 0x2, RZ ;  /* 0x0000000203037824 */ /* 0x010fc800078e00ff */
[C---:B---3--:R-:W-:Y:S06]  /*6200*/  HMMA.16816.F32.BF16 R84, R8.reuse, R92, R84 ;  /* 0x0000005c0854723c */ /* 0x048fec0000041854 */
[C---:B------:R-:W-:Y:S01]  /*6210*/  HMMA.16816.F32.BF16 R32, R8.reuse, R94, R32 ;  /* 0x0000005e0820723c */ /* 0x040fe20000041820 */
[----:B------:R-:W3:Y:S05]  /*6220*/  LDSM.16.M88.4 R92, [R132+0x4c00] ;  /* 0x004c0000845c783b */ /* 0x000eea0000000200 */
[C---:B------:R-:W-:Y:S06]  /*6230*/  HMMA.16816.F32.BF16 R28, R8.reuse, R116, R28 ;  /* 0x00000074081c723c */ /* 0x040fec000004181c */
[C---:B------:R-:W-:Y:S01]  /*6240*/  HMMA.16816.F32.BF16 R24, R8.reuse, R118, R24 ;  /* 0x000000760818723c */ /* 0x040fe20000041818 */
[----:B------:R-:W-:Y:S05]  /*6250*/  LDSM.16.M88.4 R116, [R129+0x4c00] ;  /* 0x004c00008174783b */ /* 0x000fea0000000200 */
[C---:B------:R-:W-:Y:S06]  /*6260*/  HMMA.16816.F32.BF16 R20, R8.reuse, R12, R20 ;  /* 0x0000000c0814723c */ /* 0x040fec0000041814 */
[C---:B------:R-:W-:Y:S01]  /*6270*/  HMMA.16816.F32.BF16 R16, R8.reuse, R14, R16 ;  /* 0x0000000e0810723c */ /* 0x040fe20000041810 */
[----:B------:R-:W4:Y:S05]  /*6280*/  LDSM.16.M88.4 R12, [R129+0x4000] ;  /* 0x00400000810c783b */ /* 0x000f2a0000000200 */
[C---:B------:R-:W-:Y:S06]  /*6290*/  HMMA.16816.F32.BF16 R112, R8.reuse, R104, R112 ;  /* 0x000000680870723c */ /* 0x040fec0000041870 */
[----:B------:R-:W-:Y:S01]  /*62a0*/  HMMA.16816.F32.BF16 R108, R8, R106, R108 ;  /* 0x0000006a086c723c */ /* 0x000fe2000004186c */
[----:B------:R-:W4:Y:S04]  /*62b0*/  LDSM.16.M88.4 R8, [R129+0x4400] ;  /* 0x004400008108783b */ /* 0x000f280000000200 */
[----:B------:R-:W-:Y:S01]  /*62c0*/  LDSM.16.M88.4 R104, [R133+0x2000] ;  /* 0x002000008568783b */ /* 0x000fe20000000200 */
[C---:B-1----:R-:W-:Y:S06]  /*62d0*/  HMMA.16816.F32.BF16 R84, R88.reuse, R4, R84 ;  /* 0x000000045854723c */ /* 0x042fec0000041854 */
[C---:B------:R-:W-:Y:S01]  /*62e0*/  HMMA.16816.F32.BF16 R32, R88.reuse, R6, R32 ;  /* 0x000000065820723c */ /* 0x040fe20000041820 */
[----:B------:R-:W1:Y:S05]  /*62f0*/  LDSM.16.M88.4 R4, [R129+0x4800] ;  /* 0x004800008104783b */ /* 0x000e6a0000000200 */
[C---:B--2---:R-:W-:Y:S06]  /*6300*/  HMMA.16816.F32.BF16 R28, R88.reuse, R100, R28 ;  /* 0x00000064581c723c */ /* 0x044fec000004181c */
[C---:B------:R-:W-:Y:S01]  /*6310*/  HMMA.16816.F32.BF16 R24, R88.reuse, R102, R24 ;  /* 0x000000665818723c */ /* 0x040fe20000041818 */
[----:B------:R-:W2:Y:S05]  /*6320*/  LDSM.16.M88.4 R100, [R132+0x5000] ;  /* 0x005000008464783b */ /* 0x000eaa0000000200 */
[C---:B-----5:R-:W-:Y:S06]  /*6330*/  HMMA.16816.F32.BF16 R20, R88.reuse, R96, R20 ;  /* 0x000000605814723c */ /* 0x060fec0000041814 */
[C---:B------:R-:W-:Y:S01]  /*6340*/  HMMA.16816.F32.BF16 R16, R88.reuse, R98, R16 ;  /* 0x000000625810723c */ /* 0x040fe20000041810 */
[----:B------:R-:W5:Y:S05]  /*6350*/  LDSM.16.M88.4 R96, [R132+0x5400] ;  /* 0x005400008460783b */ /* 0x000f6a0000000200 */
[C---:B---3--:R-:W-:Y:S06]  /*6360*/  HMMA.16816.F32.BF16 R112, R88.reuse, R92, R112 ;  /* 0x0000005c5870723c */ /* 0x048fec0000041870 */
[----:B------:R-:W-:Y:S01]  /*6370*/  HMMA.16816.F32.BF16 R108, R88, R94, R108 ;  /* 0x0000005e586c723c */ /* 0x000fe2000004186c */
[----:B------:R-:W3:Y:S04]  /*6380*/  LDSM.16.M88.4 R92, [R132+0x5800] ;  /* 0x00580000845c783b */ /* 0x000ee80000000200 */
[----:B------:R-:W-:Y:S01]  /*6390*/  LDSM.16.M88.4 R88, [R132+0x5c00] ;  /* 0x005c00008458783b */ /* 0x000fe20000000200 */
[C---:B----4-:R-:W-:Y:S06]  /*63a0*/  HMMA.16816.F32.BF16 R84, R120.reuse, R12, R84 ;  /* 0x0000000c7854723c */ /* 0x050fec0000041854 */
[C---:B------:R-:W-:Y:S01]  /*63b0*/  HMMA.16816.F32.BF16 R32, R120.reuse, R14, R32 ;  /* 0x0000000e7820723c */ /* 0x040fe20000041820 */
[----:B------:R-:W-:Y:S05]  /*63c0*/  LDSM.16.M88.4 R12, [R131+0x2000] ;  /* 0x00200000830c783b */ /* 0x000fea0000000200 */
[C---:B------:R-:W-:Y:S06]  /*63d0*/  HMMA.16816.F32.BF16 R28, R120.reuse, R8, R28 ;  /* 0x00000008781c723c */ /* 0x040fec000004181c */
[C---:B------:R-:W-:Y:S01]  /*63e0*/  HMMA.16816.F32.BF16 R24, R120.reuse, R10, R24 ;  /* 0x0000000a7818723c */ /* 0x040fe20000041818 */
[----:B------:R-:W4:Y:S05]  /*63f0*/  LDSM.16.M88.4 R8, [R129+0x5000] ;  /* 0x005000008108783b */ /* 0x000f2a0000000200 */
[C---:B-1----:R-:W-:Y:S06]  /*6400*/  HMMA.16816.F32.BF16 R20, R120.reuse, R4, R20 ;  /* 0x000000047814723c */ /* 0x042fec0000041814 */
[----:B------:R-:W-:Y:S01]  /*6410*/  HMMA.16816.F32.BF16 R16, R120, R6, R16 ;  /* 0x000000067810723c */ /* 0x000fe20000041810 */
[----:B------:R-:W1:Y:S05]  /*6420*/  LDSM.16.M88.4 R4, [R129+0x5400] ;  /* 0x005400008104783b */ /* 0x000e6a0000000200 */
[C---:B--2---:R-:W-:Y:S06]  /*6430*/  HMMA.16816.F32.BF16 R32, R104.reuse, R102, R32 ;  /* 0x000000666820723c */ /* 0x044fec0000041820 */
[C---:B------:R-:W-:Y:S01]  /*6440*/  HMMA.16816.F32.BF16 R84, R104.reuse, R100, R84 ;  /* 0x000000646854723c */ /* 0x040fe20000041854 */
[----:B------:R-:W2:Y:S05]  /*6450*/  LDSM.16.M88.4 R100, [R129+0x5800] ;  /* 0x005800008164783b */ /* 0x000eaa0000000200 */
[----:B-----5:R-:W-:Y:S06]  /*6460*/  HMMA.16816.F32.BF16 R28, R104, R96, R28 ;  /* 0x00000060681c723c */ /* 0x020fec000004181c */
[----:B------:R-:W-:Y:S06]  /*6470*/  HMMA.16816.F32.BF16 R112, R120, R116, R112 ;  /* 0x000000747870723c */ /* 0x000fec0000041870 */
[C---:B------:R-:W-:Y:S06]  /*6480*/  HMMA.16816.F32.BF16 R24, R104.reuse, R98, R24 ;  /* 0x000000626818723c */ /* 0x040fec0000041818 */
[C---:B---3--:R-:W-:Y:S06]  /*6490*/  HMMA.16816.F32.BF16 R20, R104.reuse, R92, R20 ;  /* 0x0000005c6814723c */ /* 0x048fec0000041814 */
[----:B------:R-:W-:Y:S01]  /*64a0*/  HMMA.16816.F32.BF16 R16, R104, R94, R16 ;  /* 0x0000005e6810723c */ /* 0x000fe20000041810 */
[----:B------:R-:W3:Y:S01]  /*64b0*/  LDSM.16.M88.4 R92, [R129+0x5c00] ;  /* 0x005c0000815c783b */ /* 0x000ee20000000200 */
[----:B------:R-:W-:-:S04]  /*64c0*/  DEPBAR.LE SB0, 0x0 ;  /* 0x000080000000791a */ /* 0x000fc80000000000 */
[----:B------:R-:W-:Y:S06]  /*64d0*/  HMMA.16816.F32.BF16 R108, R120, R118, R108 ;  /* 0x00000076786c723c */ /* 0x000fec000004186c */
[C---:B----4-:R-:W-:Y:S06]  /*64e0*/  HMMA.16816.F32.BF16 R32, R12.reuse, R10, R32 ;  /* 0x0000000a0c20723c */ /* 0x050fec0000041820 */
[----:B-1----:R-:W-:Y:S01]  /*64f0*/  HMMA.16816.F32.BF16 R28, R12, R4, R28 ;  /* 0x000000040c1c723c */ /* 0x002fe2000004181c */
[----:B------:R-:W-:Y:S01]  /*6500*/  LOP3.LUT R10, R3, 0x6, RZ, 0xc0, !PT ;  /* 0x00000006030a7812 */ /* 0x000fe200078ec0ff */
[----:B------:R-:W-:-:S04]  /*6510*/  IMAD.U32 R11, RZ, RZ, UR23 ;  /* 0x00000017ff0b7e24 */ /* 0x000fc8000f8e00ff */
[----:B------:R-:W-:Y:S01]  /*6520*/  HMMA.16816.F32.BF16 R112, R104, R88, R112 ;  /* 0x000000586870723c */ /* 0x000fe20000041870 */
[----:B------:R-:W-:-:S04]  /*6530*/  IMAD R11, R11, 0x40, R10 ;  /* 0x000000400b0b7824 */ /* 0x000fc800078e020a */
[C---:B------:R-:W-:Y:S01]  /*6540*/  VIADD R4, R11.reuse, 0x8 ;  /* 0x000000080b047836 */ /* 0x040fe20000000000 */
[C---:B------:R-:W-:Y:S01]  /*6550*/  HMMA.16816.F32.BF16 R24, R12.reuse, R6, R24 ;  /* 0x000000060c18723c */ /* 0x040fe20000041818 */
[C---:B------:R-:W-:Y:S02]  /*6560*/  VIADD R3, R11.reuse, 0x9 ;  /* 0x000000090b037836 */ /* 0x040fe40000000000 */
[C---:B------:R-:W-:Y:S01]  /*6570*/  VIADD R5, R11.reuse, 0x31 ;  /* 0x000000310b057836 */ /* 0x040fe20000000000 */
[CC--:B------:R-:W-:Y:S02]  /*6580*/  ISETP.GE.AND P2, PT, R4.reuse, R140.reuse, PT ;  /* 0x0000008c0400720c */ /* 0x0c0fe40003f46270 */
[----:B--2---:R-:W-:Y:S01]  /*6590*/  HMMA.16816.F32.BF16 R20, R12, R100, R20 ;  /* 0x000000640c14723c */ /* 0x004fe20000041814 */
[-C--:B------:R-:W-:Y:S01]  /*65a0*/  ISETP.GE.AND P1, PT, R4, R137.reuse, PT ;  /* 0x000000890400720c */ /* 0x080fe20003f26270 */
[----:B------:R-:W-:Y:S01]  /*65b0*/  VIADD R4, R11, 0x10 ;  /* 0x000000100b047836 */ /* 0x000fe20000000000 */
[----:B------:R-:W-:Y:S01]  /*65c0*/  BAR.SYNC.DEFER_BLOCKING 0x0 ;  /* 0x0000000000007b1d */ /* 0x000fe20000010000 */
[----:B------:R-:W-:Y:S01]  /*65d0*/  ISETP.GE.AND P6, PT, R3, R140, PT ;  /* 0x0000008c0300720c */ /* 0x000fe20003fc6270 */
[----:B------:R-:W-:Y:S01]  /*65e0*/  VIADD R7, R11, 0x1 ;  /* 0x000000010b077836 */ /* 0x000fe20000000000 */
[----:B------:R-:W-:Y:S01]  /*65f0*/  HMMA.16816.F32.BF16 R108, R104, R90, R108 ;  /* 0x0000005a686c723c */ /* 0x000fe2000004186c */
[----:B------:R-:W-:Y:S01]  /*6600*/  ISETP.GE.AND P0, PT, R3, R137, PT ;  /* 0x000000890300720c */ /* 0x000fe20003f06270 */
[----:B------:R-:W-:-:S03]  /*6610*/  VIADD R3, R11, 0x18 ;  /* 0x000000180b037836 */ /* 0x000fc60000000000 */
[----:B------:R-:W-:Y:S01]  /*6620*/  FSEL R35, R35, -INF , !P0 ;  /* 0xff80000023237808 */ /* 0x000fe20004000000 */
[C---:B------:R-:W-:Y:S01]  /*6630*/  HMMA.16816.F32.BF16 R16, R12.reuse, R102, R16 ;  /* 0x000000660c10723c */ /* 0x040fe20000041810 */
[----:B------:R-:W-:Y:S02]  /*6640*/  FSEL R90, R32, -INF , !P2 ;  /* 0xff800000205a7808 */ /* 0x000fe40005000000 */
[----:B------:R-:W-:Y:S02]  /*6650*/  FSEL R91, R34, -INF , !P1 ;  /* 0xff800000225b7808 */ /* 0x000fe40004800000 */
[C---:B------:R-:W-:Y:S01]  /*6660*/  ISETP.GE.AND P2, PT, R4.reuse, R140, PT ;  /* 0x0000008c0400720c */ /* 0x040fe20003f46270 */
[----:B---3--:R-:W-:Y:S01]  /*6670*/  HMMA.16816.F32.BF16 R112, R12, R92, R112 ;  /* 0x0000005c0c70723c */ /* 0x008fe20000041870 */
[----:B------:R-:W-:Y:S01]  /*6680*/  ISETP.GE.AND P1, PT, R4, R137, PT ;  /* 0x000000890400720c */ /* 0x000fe20003f26270 */
[----:B------:R-:W-:Y:S01]  /*6690*/  VIADD R4, R11, 0x11 ;  /* 0x000000110b047836 */ /* 0x000fe20000000000 */
[----:B------:R-:W-:-:S02]  /*66a0*/  FSEL R88, R28, -INF , !P2 ;  /* 0xff8000001c587808 */ /* 0x000fc40005000000 */
[----:B------:R-:W-:Y:S01]  /*66b0*/  FSEL R89, R30, -INF , !P1 ;  /* 0xff8000001e597808 */ /* 0x000fe20004800000 */
[C---:B------:R-:W-:Y:S01]  /*66c0*/  HMMA.16816.F32.BF16 R84, R12.reuse, R8, R84 ;  /* 0x000000080c54723c */ /* 0x040fe20000041854 */
[----:B------:R-:W-:Y:S02]  /*66d0*/  FSEL R34, R33, -INF , !P6 ;  /* 0xff80000021227808 */ /* 0x000fe40007000000 */
[CC--:B------:R-:W-:Y:S02]  /*66e0*/  ISETP.GE.AND P2, PT, R3.reuse, R140.reuse, PT ;  /* 0x0000008c0300720c */ /* 0x0c0fe40003f46270 */
[-C--:B------:R-:W-:Y:S01]  /*66f0*/  ISETP.GE.AND P1, PT, R3, R137.reuse, PT ;  /* 0x000000890300720c */ /* 0x080fe20003f26270 */
[C---:B------:R-:W-:Y:S01]  /*6700*/  VIADD R3, R11.reuse, 0x20 ;  /* 0x000000200b037836 */ /* 0x040fe20000000000 */
[C---:B------:R-:W-:Y:S01]  /*6710*/  ISETP.GE.AND P6, PT, R4.reuse, R140, PT ;  /* 0x0000008c0400720c */ /* 0x040fe20003fc6270 */
[----:B------:R-:W-:Y:S01]  /*6720*/  HMMA.16816.F32.BF16 R108, R12, R94, R108 ;  /* 0x0000005e0c6c723c */ /* 0x000fe2000004186c */
[----:B------:R-:W-:Y:S01]  /*6730*/  ISETP.GE.AND P0, PT, R4, R137, PT ;  /* 0x000000890400720c */ /* 0x000fe20003f06270 */
[----:B------:R-:W-:Y:S01]  /*6740*/  VIADD R4, R11, 0x19 ;  /* 0x000000190b047836 */ /* 0x000fe20000000000 */
[----:B------:R-:W-:-:S02]  /*6750*/  FSEL R30, R29, -INF , !P6 ;  /* 0xff8000001d1e7808 */ /* 0x000fc40007000000 */
[----:B------:R-:W-:Y:S02]  /*6760*/  FSEL R28, R24, -INF , !P2 ;  /* 0xff800000181c7808 */ /* 0x000fe40005000000 */
[----:B------:R-:W-:Y:S01]  /*6770*/  FSEL R99, R26, -INF , !P1 ;  /* 0xff8000001a637808 */ /* 0x000fe20004800000 */
[----:B------:R-:W-:Y:S01]  /*6780*/  VIADD R13, R11, 0x38 ;  /* 0x000000380b0d7836 */ /* 0x000fe20000000000 */
[----:B------:R-:W-:Y:S01]  /*6790*/  FSEL R29, R31, -INF , !P0 ;  /* 0xff8000001f1d7808 */ /* 0x000fe20004000000 */
[----:B------:R-:W-:Y:S01]  /*67a0*/  VIADD R12, R11, 0x39 ;  /* 0x000000390b0c7836 */ /* 0x000fe20000000000 */
        /* <DEDUP_REMOVED lines=8> */
[----:B------:R-:W-:Y:S02]  /*6830*/  FSEL R107, R27, -INF , !P0 ;  /* 0xff8000001b6b7808 */ /* 0x000fe40004000000 */
[C---:B------:R-:W-:Y:S02]  /*6840*/  ISETP.GE.AND P2, PT, R3.reuse, R140, PT ;  /* 0x0000008c0300720c */ /* 0x040fe40003f46270 */
[----:B------:R-:W-:Y:S01]  /*6850*/  ISETP.GE.AND P1, PT, R3, R137, PT ;  /* 0x000000890300720c */ /* 0x000fe20003f26270 */
[----:B------:R-:W-:Y:S01]  /*6860*/  VIADD R3, R11, 0x29 ;  /* 0x000000290b037836 */ /* 0x000fe20000000000 */
[----:B------:R-:W-:-:S02]  /*6870*/  FSEL R96, R25, -INF , !P6 ;  /* 0xff80000019607808 */ /* 0x000fc40007000000 */
[CC--:B------:R-:W-:Y:S02]  /*6880*/  ISETP.GE.AND P0, PT, R4.reuse, R137.reuse, PT ;  /* 0x000000890400720c */ /* 0x0c0fe40003f06270 */
[-C--:B------:R-:W-:Y:S01]  /*6890*/  ISETP.GE.AND P6, PT, R4, R140.reuse, PT ;  /* 0x0000008c0400720c */ /* 0x080fe20003fc6270 */
[----:B------:R-:W-:Y:S01]  /*68a0*/  VIADD R4, R11, 0x30 ;  /* 0x000000300b047836 */ /* 0x000fe20000000000 */
        /* <DEDUP_REMOVED lines=19> */
[----:B------:R-:W-:Y:S02]  /*69e0*/  FSEL R84, R84, -INF , !P0 ;  /* 0xff80000054547808 */ /* 0x000fe40004000000 */
[----:B------:R-:W-:Y:S02]  /*69f0*/  PLOP3.LUT P0, PT, PT, PT, UP0, 0x80, 0x0 ;  /* 0x000000000000781c */ /* 0x000fe40003f0f008 */
[----:B------:R-:W-:-:S02]  /*6a00*/  FSEL R115, R87, -INF , !P1 ;  /* 0xff80000057737808 */ /* 0x000fc40004800000 */
[C---:B------:R-:W-:Y:S02]  /*6a10*/  ISETP.GE.AND P6, PT, R13.reuse, R140, PT ;  /* 0x0000008c0d00720c */ /* 0x040fe40003fc6270 */
[-C--:B------:R-:W-:Y:S02]  /*6a20*/  ISETP.GE.AND P1, PT, R13, R137.reuse, PT ;  /* 0x000000890d00720c */ /* 0x080fe40003f26270 */
[----:B------:R-:W-:Y:S02]  /*6a30*/  FSEL R116, R85, -INF , !P2 ;  /* 0xff80000055747808 */ /* 0x000fe40005000000 */
[----:B------:R-:W-:Y:S02]  /*6a40*/  ISETP.GE.AND P2, PT, R11, R137, PT ;  /* 0x000000890b00720c */ /* 0x000fe40003f46270 */
[----:B------:R-:W-:Y:S02]  /*6a50*/  FSEL R108, R108, -INF , !P6 ;  /* 0xff8000006c6c7808 */ /* 0x000fe40007000000 */
[----:B------:R-:W-:-:S02]  /*6a60*/  FSEL R11, R110, -INF , !P1 ;  /* 0xff8000006e0b7808 */ /* 0x000fc40004800000 */
[C---:B------:R-:W-:Y:S02]  /*6a70*/  ISETP.GE.AND P6, PT, R12.reuse, R140, PT ;  /* 0x0000008c0c00720c */ /* 0x040fe40003fc6270 */
[----:B------:R-:W-:Y:S02]  /*6a80*/  ISETP.GE.AND P1, PT, R12, R137, PT ;  /* 0x000000890c00720c */ /* 0x000fe40003f26270 */
[----:B------:R-:W-:Y:S02]  /*6a90*/  FSEL R117, R86, -INF , !P2 ;  /* 0xff80000056757808 */ /* 0x000fe40005000000 */
[----:B------:R-:W-:Y:S02]  /*6aa0*/  FSEL R146, R109, -INF , !P6 ;  /* 0xff8000006d927808 */ /* 0x000fe40007000000 */
[----:B------:R-:W-:Y:S01]  /*6ab0*/  FSEL R13, R111, -INF , !P1 ;  /* 0xff8000006f0d7808 */ /* 0x000fe20004800000 */
[----:B------:R-:W-:Y:S06]  /*6ac0*/  @!P0 BRA `(.L_x_991) ;  /* 0x0000000400048947 */ /* 0x000fec0003800000 */
[----:B------:R-:W1:Y:S01]  /*6ad0*/  @!P4 LDC.64 R24, c[0x0][0x218] ;  /* 0x00008600ff18cb82 */ /* 0x000e620000000a00 */
[----:B------:R-:W-:Y:S01]  /*6ae0*/  UIADD3 UR5, UR16, -0x3, URZ ;  /* 0xfffffffd10057890 */ /* 0x000fe2000fffe03f */
[----:B------:R-:W-:Y:S01]  /*6af0*/  IMAD.MOV.U32 R32, RZ, RZ, R170 ;  /* 0x000000ffff207224 */ /* 0x000fe200078e00aa */
[----:B------:R2:W-:Y:S01]  /*6b00*/  @P5 STS [R166+0x3000], RZ ;  /* 0x003000ffa6005388 */ /* 0x0005e20000000800 */
[----:B------:R-:W-:Y:S01]  /*6b10*/  IMAD.MOV.U32 R33, RZ, RZ, R173 ;  /* 0x000000ffff217224 */ /* 0x000fe200078e00ad */
[----:B------:R-:W-:Y:S01]  /*6b20*/  USHF.R.S32.HI UR4, URZ, 0x1f, UR5 ;  /* 0x0000001f3f047899 */ /* 0x000fe20008011405 */
[----:B------:R-:W-:Y:S01]  /*6b30*/  BSSY B0, `(.L_x_992) ;  /* 0x0000039000007945 */ /* 0x000fe20003800000 */
[----:B------:R-:W-:Y:S01]  /*6b40*/  UIMAD UR26, UR26, UR5, URZ ;  /* 0x000000051a1a72a4 */ /* 0x000fe2000f8e023f */
[----:B------:R-:W3:Y:S01]  /*6b50*/  @!P5 LDC.64 R26, c[0x0][0x218] ;  /* 0x00008600ff1adb82 */ /* 0x000ee20000000a00 */
[----:B------:R-:W-:Y:S01]  /*6b60*/  IMAD.U32 R12, RZ, RZ, UR5 ;  /* 0x00000005ff0c7e24 */ /* 0x000fe2000f8e00ff */
[----:B------:R2:W-:Y:S01]  /*6b70*/  @P5 STS [R166+0x3004], RZ ;  /* 0x003004ffa6005388 */ /* 0x0005e20000000800 */
[----:B------:R-:W-:-:S02]  /*6b80*/  UIMAD UR4, UR4, UR27, UR26 ;  /* 0x0000001b040472a4 */ /* 0x000fc4000f8e021a */
[----:B------:R-:W-:Y:S01]  /*6b90*/  IMAD.WIDE.U32 R32, R12, UR27, R32 ;  /* 0x0000001b0c207c25 */ /* 0x000fe2000f8e0020 */
[----:B------:R2:W-:Y:S02]  /*6ba0*/  @P5 STS.64 [R166+0x3008], RZ ;  /* 0x003008ffa6005388 */ /* 0x0005e40000000a00 */
[----:B------:R-:W4:Y:S01]  /*6bb0*/  @!P3 LDC.64 R22, c[0x0][0x218] ;  /* 0x00008600ff16bb82 */ /* 0x000f220000000a00 */
[----:B------:R-:W-:-:S07]  /*6bc0*/  VIADD R12, R33, UR4 ;  /* 0x00000004210c7c36 */ /* 0x000fce0008000000 */
        /* <DEDUP_REMOVED lines=47> */
.L_x_993:
[----:B------:R-:W-:Y:S05]  /*6ec0*/  BSYNC B0 ;  /* 0x0000000000007941 */ /* 0x000fea0003800000 */
.L_x_992:
[----:B------:R-:W0:Y:S02]  /*6ed0*/  LDGDEPBAR ;  /* 0x00000000000079af */ /* 0x000e240000000000 */
.L_x_991:
[----:B--2---:R-:W-:Y:S01]  /*6ee0*/  FMNMX.FTZ R25, R2, R84, !PT ;  /* 0x0000005402197209 */ /* 0x004fe20007810000 */
[----:B------:R-:W-:Y:S01]  /*6ef0*/  USHF.L.U32 UR4, UR23, 0x1, URZ ;  /* 0x0000000117047899 */ /* 0x000fe2000800063f */
[----:B------:R-:W-:Y:S01]  /*6f00*/  FMNMX.FTZ R20, R0, R117, !PT ;  /* 0x0000007500147209 */ /* 0x000fe20007810000 */
[----:B------:R-:W-:Y:S01]  /*6f10*/  IMAD.WIDE.U32 R140, R124, -0x2daee0ad, RZ ;  /* 0xd2511f537c8c7825 */ /* 0x000fe200078e00ff */
        /* <DEDUP_REMOVED lines=11> */
[----:B------:R-:W-:Y:S01]  /*6fd0*/  UIADD3 UR26, UR24, -0x255992d5, URZ ;  /* 0xdaa66d2b181a7890 */ /* 0x000fe2000fffe03f */
[----:B------:R-:W-:Y:S01]  /*6fe0*/  FMNMX.FTZ R25, R88, R25, !PT ;  /* 0x0000001958197209 */ /* 0x000fe20007810000 */
[----:B------:R-:W-:Y:S01]  /*6ff0*/  UIADD3 UR6, UR24, 0x78dde6e4, URZ ;  /* 0x78dde6e418067890 */ /* 0x000fe2000fffe03f */
[----:B------:R-:W-:Y:S01]  /*7000*/  FMNMX.FTZ R20, R89, R20, !PT ;  /* 0x0000001459147209 */ /* 0x000fe20007810000 */
[----:B------:R-:W-:Y:S01]  /*7010*/  UIADD3 UR27, UR25, -0x56f99767, URZ ;  /* 0xa9066899191b7890 */ /* 0x000fe2000fffe03f */
[----:B------:R-:W-:Y:S01]  /*7020*/  FMNMX.FTZ R25, R30, R25, !PT ;  /* 0x000000191e197209 */ /* 0x000fe20007810000 */
[----:B------:R-:W-:Y:S01]  /*7030*/  UIADD3 UR5, UR25, -0x126145ec, URZ ;  /* 0xed9eba1419057890 */ /* 0x000fe2000fffe03f */
[----:B------:R-:W-:Y:S01]  /*7040*/  FMNMX.FTZ R20, R29, R20, !PT ;  /* 0x000000141d147209 */ /* 0x000fe20007810000 */
[----:B------:R-:W-:Y:S01]  /*7050*/  ULDC UR33, c[0x0][0x2ec] ;  /* 0x0000bb0000217ab9 */ /* 0x000fe20000000800 */
[----:B------:R-:W-:Y:S01]  /*7060*/  FMNMX.FTZ R25, R28, R25, !PT ;  /* 0x000000191c197209 */ /* 0x000fe20007810000 */
[----:B------:R-:W-:Y:S01]  /*7070*/  @UP0 UIADD3 UR36, UR16, -0x3, URZ ;  /* 0xfffffffd10240890 */ /* 0x000fe2000fffe03f */
[----:B------:R-:W-:-:S02]  /*7080*/  FMNMX.FTZ R20, R99, R20, !PT ;  /* 0x0000001463147209 */ /* 0x000fc40007810000 */
        /* <DEDUP_REMOVED lines=11> */
[----:B------:R-:W-:Y:S01]  /*7140*/  IMAD.WIDE.U32 R24, R136, -0x326172a9, RZ ;  /* 0xcd9e8d5788187825 */ /* 0x000fe200078e00ff */
[----:B------:R-:W-:Y:S02]  /*7150*/  FMNMX.FTZ R33, R104, R33, !PT ;  /* 0x0000002168217209 */ /* 0x000fe40007810000 */
[----:B------:R-:W-:-:S02]  /*7160*/  FMNMX.FTZ R32, R5, R32, !PT ;  /* 0x0000002005207209 */ /* 0x000fc40007810000 */
[----:B------:R-:W-:Y:S02]  /*7170*/  FMNMX.FTZ R33, R108, R33, !PT ;  /* 0x000000216c217209 */ /* 0x000fe40007810000 */
[----:B------:R-:W-:Y:S02]  /*7180*/  FMNMX.FTZ R32, R7, R32, !PT ;  /* 0x0000002007207209 */ /* 0x000fe40007810000 */
[----:B------:R-:W-:Y:S02]  /*7190*/  FMNMX.FTZ R33, R146, R33, !PT ;  /* 0x0000002192217209 */ /* 0x000fe40007810000 */
[----:B------:R-:W-:Y:S01]  /*71a0*/  LOP3.LUT R113, R25, R125, RZ, 0x3c, !PT ;  /* 0x0000007d19717212 */ /* 0x000fe200078e3cff */
[----:B------:R-:W-:Y:S01]  /*71b0*/  IMAD.U32 R25, RZ, RZ, UR25 ;  /* 0x00000019ff197e24 */ /* 0x000fe2000f8e00ff */
[----:B------:R-:W-:Y:S01]  /*71c0*/  FMNMX.FTZ R32, R11, R32, !PT ;  /* 0x000000200b207209 */ /* 0x000fe20007810000 */
[----:B------:R-:W2:Y:S02]  /*71d0*/  SHFL.BFLY PT, R20, R33, 0x2, 0x1f ;  /* 0x0c401f0021147f89 */ /* 0x000ea400000e0000 */
[----:B------:R-:W-:Y:S01]  /*71e0*/  IMAD.WIDE.U32 R102, R113, -0x2daee0ad, RZ ;  /* 0xd2511f5371667825 */ /* 0x000fe200078e00ff */
[----:B------:R-:W-:Y:S01]  /*71f0*/  LOP3.LUT R25, R141, UR4, R25, 0x96, !PT ;  /* 0x000000048d197c12 */ /* 0x000fe2000f8e9619 */
[----:B------:R-:W-:Y:S01]  /*7200*/  ULEA UR4, UR23, 0x1, 0x1 ;  /* 0x0000000117047891 */ /* 0x000fe2000f8e083f */
[----:B------:R-:W-:-:S02]  /*7210*/  FMNMX.FTZ R32, R13, R32, !PT ;  /* 0x000000200d207209 */ /* 0x000fc40007810000 */
[----:B------:R-:W-:Y:S01]  /*7220*/  LOP3.LUT R110, R103, UR32, R140, 0x96, !PT ;  /* 0x00000020676e7c12 */ /* 0x000fe2000f8e968c */
[----:B------:R-:W-:Y:S01]  /*7230*/  IMAD.WIDE.U32 R118, R25, -0x326172a9, RZ ;  /* 0xcd9e8d5719767825 */ /* 0x000fe200078e00ff */
[----:B------:R-:W-:Y:S01]  /*7240*/  ULOP3.LUT UR4, UR4, UR25, URZ, 0x3c, !UPT ;  /* 0x0000001904047292 */ /* 0x000fe2000f8e3c3f */
[----:B------:R-:W3:Y:S02]  /*7250*/  SHFL.BFLY PT, R25, R32, 0x2, 0x1f ;  /* 0x0c401f0020197f89 */ /* 0x000ee400000e0000 */
[----:B------:R-:W-:Y:S01]  /*7260*/  IMAD.WIDE.U32 R110, R110, -0x326172a9, RZ ;  /* 0xcd9e8d576e6e7825 */ /* 0x000fe200078e00ff */
[----:B------:R-:W-:Y:S02]  /*7270*/  LOP3.LUT R154, R119, UR31, R24, 0x96, !PT ;  /* 0x0000001f779a7c12 */ /* 0x000fe4000f8e9618 */
[----:B------:R-:W-:Y:S01]  /*7280*/  LOP3.LUT R140, R141, UR4, RZ, 0x3c, !PT ;  /* 0x000000048d8c7c12 */ /* 0x000fe2000f8e3cff */
[----:B------:R-:W-:Y:S01]  /*7290*/  UIADD3 UR4, UR24, 0x1715609d, URZ ;  /* 0x1715609d18047890 */ /* 0x000fe2000fffe03f */
[----:B------:R-:W-:Y:S01]  /*72a0*/  LOP3.LUT R118, R111, UR30, R118, 0x96, !PT ;  /* 0x0000001e6f767c12 */ /* 0x000fe2000f8e9676 */
[----:B------:R-:W-:-:S04]  /*72b0*/  IMAD.WIDE.U32 R154, R154, -0x2daee0ad, RZ ;  /* 0xd2511f539a9a7825 */ /* 0x000fc800078e00ff */
[----:B------:R-:W-:Y:S01]  /*72c0*/  IMAD.WIDE.U32 R118, R118, -0x2daee0ad, RZ ;  /* 0xd2511f5376767825 */ /* 0x000fe200078e00ff */
[----:B------:R-:W-:Y:S02]  /*72d0*/  LOP3.LUT R86, R155, UR29, R102, 0x96, !PT ;  /* 0x0000001d9b567c12 */ /* 0x000fe4000f8e9666 */
[----:B--2---:R-:W-:Y:S01]  /*72e0*/  FMNMX.FTZ R20, R33, R20, !PT ;  /* 0x0000001421147209 */ /* 0x004fe20007810000 */
[----:B------:R-:W-:Y:S01]  /*72f0*/  IMAD.WIDE.U32 R140, R140, -0x326172a9, RZ ;  /* 0xcd9e8d578c8c7825 */ /* 0x000fe200078e00ff */
[----:B------:R-:W-:-:S03]  /*7300*/  LOP3.LUT R122, R119, UR7, R154, 0x96, !PT ;  /* 0x00000007777a7c12 */ /* 0x000fc6000f8e969a */
[----:B------:R-:W2:Y:S01]  /*7310*/  SHFL.BFLY PT, R33, R20, 0x1, 0x1f ;  /* 0x0c201f0014217f89 */ /* 0x000ea200000e0000 */
[----:B------:R-:W-:Y:S01]  /*7320*/  IMAD.WIDE.U32 R100, R86, -0x326172a9, RZ ;  /* 0xcd9e8d5756647825 */ /* 0x000fe200078e00ff */
[----:B---3--:R-:W-:-:S03]  /*7330*/  FMNMX.FTZ R25, R32, R25, !PT ;  /* 0x0000001920197209 */ /* 0x008fc60007810000 */
[----:B------:R-:W-:Y:S01]  /*7340*/  IMAD.WIDE.U32 R122, R122, -0x326172a9, RZ ;  /* 0xcd9e8d577a7a7825 */ /* 0x000fe200078e00ff */
[----:B------:R-:W-:Y:S01]  /*7350*/  LOP3.LUT R86, R101, UR26, R110, 0x96, !PT ;  /* 0x0000001a65567c12 */ /* 0x000fe2000f8e966e */
[----:B------:R-:W3:Y:S03]  /*7360*/  SHFL.BFLY PT, R32, R25, 0x1, 0x1f ;  /* 0x0c201f0019207f89 */ /* 0x000ee600000e0000 */
[----:B------:R-:W-:Y:S01]  /*7370*/  LOP3.LUT R100, R123, UR6, R100, 0x96, !PT ;  /* 0x000000067b647c12 */ /* 0x000fe2000f8e9664 */
[----:B------:R-:W-:-:S04]  /*7380*/  IMAD.WIDE.U32 R86, R86, -0x2daee0ad, RZ ;  /* 0xd2511f5356567825 */ /* 0x000fc800078e00ff */
[----:B------:R-:W-:-:S05]  /*7390*/  IMAD.WIDE.U32 R100, R100, -0x2daee0ad, RZ ;  /* 0xd2511f5364647825 */ /* 0x000fca00078e00ff */
[----:B------:R-:W-:Y:S02]  /*73a0*/  LOP3.LUT R92, R101, UR27, R86, 0x96, !PT ;  /* 0x0000001b655c7c12 */ /* 0x000fe4000f8e9656 */
[----:B------:R-:W-:Y:S02]  /*73b0*/  LOP3.LUT R86, R141, UR31, R24, 0x96, !PT ;  /* 0x0000001f8d567c12 */ /* 0x000fe4000f8e9618 */
[----:B--2---:R-:W-:Y:S01]  /*73c0*/  FMNMX.FTZ R33, R20, R33, !PT ;  /* 0x0000002114217209 */ /* 0x004fe20007810000 */
[----:B------:R-:W-:Y:S01]  /*73d0*/  IMAD.WIDE.U32 R92, R92, -0x326172a9, RZ ;  /* 0xcd9e8d575c5c7825 */ /* 0x000fe200078e00ff */
[----:B------:R-:W-:Y:S02]  /*73e0*/  LOP3.LUT R20, R87, UR5, R118, 0x96, !PT ;  /* 0x0000000557147c12 */ /* 0x000fe4000f8e9676 */
[C---:B------:R-:W-:Y:S01]  /*73f0*/  FSETP.NEU.FTZ.AND P2, PT, R33.reuse, -INF , PT ;  /* 0xff8000002100780b */ /* 0x040fe20003f5d000 */
[----:B------:R-:W-:Y:S01]  /*7400*/  FMUL.FTZ R105, R33, UR33 ;  /* 0x0000002121697c20 */ /* 0x000fe20008410000 */
[----:B------:R-:W-:Y:S01]  /*7410*/  LOP3.LUT R98, R92, 0xffff, RZ, 0xc0, !PT ;  /* 0x0000ffff5c627812 */ /* 0x000fe200078ec0ff */
[----:B------:R-:W-:Y:S01]  /*7420*/  IMAD.WIDE.U32 R94, R20, -0x326172a9, RZ ;  /* 0xcd9e8d57145e7825 */ /* 0x000fe200078e00ff */
[----:B------:R-:W-:-:S02]  /*7430*/  LOP3.LUT R20, R141, UR31, R24, 0x96, !PT ;  /* 0x0000001f8d147c12 */ /* 0x000fc4000f8e9618 */
[----:B---3--:R-:W-:Y:S02]  /*7440*/  FMNMX.FTZ R32, R25, R32, !PT ;  /* 0x0000002019207209 */ /* 0x008fe40007810000 */
[----:B------:R-:W-:Y:S02]  /*7450*/  FSEL R105, R105, RZ, P2 ;  /* 0x000000ff69697208 */ /* 0x000fe40001000000 */
[C---:B------:R-:W-:Y:S01]  /*7460*/  FSETP.NEU.FTZ.AND P6, PT, R32.reuse, -INF , PT ;  /* 0xff8000002000780b */ /* 0x040fe20003fdd000 */
[----:B------:R-:W-:Y:S01]  /*7470*/  FMUL.FTZ R120, R32, UR33 ;  /* 0x0000002120787c20 */ /* 0x000fe20008410000 */
[----:B------:R-:W-:Y:S01]  /*7480*/  LOP3.LUT R97, R93, UR18, R94, 0x96, !PT ;  /* 0x000000125d617c12 */ /* 0x000fe2000f8e965e */
[--C-:B------:R-:W-:Y:S01]  /*7490*/  FFMA.FTZ R121, R84, UR33, -R105.reuse ;  /* 0x0000002154797c23 */ /* 0x100fe20008010869 */
[--C-:B------:R-:W-:Y:S01]  /*74a0*/  FFMA.FTZ R116, R116, UR33, -R105.reuse ;  /* 0x0000002174747c23 */ /* 0x100fe20008010869 */
[----:B------:R-:W-:Y:S01]  /*74b0*/  SHF.R.U32.HI R24, RZ, 0x18, R92 ;  /* 0x00000018ff187819 */ /* 0x000fe2000001165c */
[--C-:B------:R-:W-:Y:S01]  /*74c0*/  FFMA.FTZ R152, R90, UR33, -R105.reuse ;  /* 0x000000215a987c23 */ /* 0x100fe20008010869 */
[----:B------:R-:W-:Y:S01]  /*74d0*/  FSEL R120, R120, RZ, P6 ;  /* 0x000000ff78787208 */ /* 0x000fe20003000000 */
[--C-:B------:R-:W-:Y:S01]  /*74e0*/  FFMA.FTZ R114, R88, UR33, -R105.reuse ;  /* 0x0000002158727c23 */ /* 0x100fe20008010869 */
[----:B------:R-:W-:Y:S01]  /*74f0*/  MUFU.EX2 R121, R121 ;  /* 0x0000007900797308 */ /* 0x000fe20000000800 */
[----:B------:R-:W-:Y:S01]  /*7500*/  LOP3.LUT R101, R97, 0xffff, RZ, 0xc0, !PT ;  /* 0x0000ffff61657812 */ /* 0x000fe200078ec0ff */
[----:B------:R-:W-:Y:S01]  /*7510*/  FFMA.FTZ R145, R112, UR33, -R105 ;  /* 0x0000002170917c23 */ /* 0x000fe20008010869 */
[--C-:B------:R-:W-:Y:S01]  /*7520*/  FFMA.FTZ R117, R117, UR33, -R120.reuse ;  /* 0x0000002175757c23 */ /* 0x100fe20008010878 */
[--C-:B------:R-:W-:Y:S01]  /*7530*/  FFMA.FTZ R115, R115, UR33, -R120.reuse ;  /* 0x0000002173737c23 */ /* 0x100fe20008010878 */
[----:B------:R-:W-:Y:S01]  /*7540*/  SHF.R.U32.HI R101, RZ, 0x8, R101 ;  /* 0x00000008ff657819 */ /* 0x000fe20000011665 */
[--C-:B------:R-:W-:Y:S01]  /*7550*/  FFMA.FTZ R151, R91, UR33, -R120.reuse ;  /* 0x000000215b977c23 */ /* 0x100fe20008010878 */
[----:B------:R-:W-:Y:S01]  /*7560*/  LOP3.LUT R103, R97, 0xff, RZ, 0xc0, !PT ;  /* 0x000000ff61677812 */ /* 0x000fe200078ec0ff */
[----:B------:R-:W2:Y:S01]  /*7570*/  MUFU.EX2 R116, R116 ;  /* 0x0000007400747308 */ /* 0x000ea20000000800 */
[----:B------:R-:W-:Y:S01]  /*7580*/  ISETP.LE.U32.AND P5, PT, R24, UR12, PT ;  /* 0x0000000c18007c0c */ /* 0x000fe2000bfa3070 */
[----:B------:R-:W-:Y:S01]  /*7590*/  FFMA.FTZ R106, R9, UR33, -R120 ;  /* 0x00000021096a7c23 */ /* 0x000fe20008010878 */
[----:B------:R-:W-:Y:S01]  /*75a0*/  LOP3.LUT R24, R101, 0xffff, RZ, 0xc0, !PT ;  /* 0x0000ffff65187812 */ /* 0x000fe200078ec0ff */
[--C-:B------:R-:W-:Y:S01]  /*75b0*/  FFMA.FTZ R142, R104, UR33, -R105.reuse ;  /* 0x00000021688e7c23 */ /* 0x100fe20008010869 */
[----:B------:R-:W-:Y:S01]  /*75c0*/  ISETP.LE.U32.AND P1, PT, R103, UR12, PT ;  /* 0x0000000c67007c0c */ /* 0x000fe2000bf23070 */
[----:B------:R-:W-:Y:S01]  /*75d0*/  FFMA.FTZ R103, R30, UR33, -R105 ;  /* 0x000000211e677c23 */ /* 0x000fe20008010869 */
[----:B------:R-:W-:Y:S01]  /*75e0*/  SHF.R.U32.HI R101, RZ, 0x10, R97 ;  /* 0x00000010ff657819 */ /* 0x000fe20000011661 */
[----:B------:R-:W-:Y:S01]  /*75f0*/  MUFU.EX2 R117, R117 ;  /* 0x0000007500757308 */ /* 0x000fe20000000800 */
[----:B------:R-:W-:Y:S01]  /*7600*/  LOP3.LUT R25, R92, 0xff, RZ, 0xc0, !PT ;  /* 0x000000ff5c197812 */ /* 0x000fe200078ec0ff */
[--C-:B------:R-:W-:Y:S01]  /*7610*/  FFMA.FTZ R148, R108, UR33, -R105.reuse ;  /* 0x000000216c947c23 */ /* 0x100fe20008010869 */
[----:B------:R-:W-:Y:S01]  /*7620*/  LOP3.LUT R101, R101, 0xff, RZ, 0xc0, !PT ;  /* 0x000000ff65657812 */ /* 0x000fe200078ec0ff */
[----:B------:R-:W-:Y:S01]  /*7630*/  FFMA.FTZ R146, R146, UR33, -R105 ;  /* 0x0000002192927c23 */ /* 0x000fe20008010869 */
[----:B------:R-:W-:Y:S01]  /*7640*/  LOP3.LUT R122, R95, UR4, R122, 0x96, !PT ;  /* 0x000000045f7a7c12 */ /* 0x000fe2000f8e967a */
[----:B------:R-:W-:Y:S01]  /*7650*/  FFMA.FTZ R143, R4, UR33, -R120 ;  /* 0x00000021048f7c23 */ /* 0x000fe20008010878 */
[----:B------:R-:W-:Y:S01]  /*7660*/  ISETP.LE.U32.AND P4, PT, R25, UR12, PT ;  /* 0x0000000c19007c0c */ /* 0x000fe2000bf83070 */
[----:B------:R-:W3:Y:S01]  /*7670*/  MUFU.EX2 R115, R115 ;  /* 0x0000007300737308 */ /* 0x000ee20000000800 */
[----:B------:R-:W-:Y:S01]  /*7680*/  FSEL R109, R33, RZ, P2 ;  /* 0x000000ff216d7208 */ /* 0x000fe20001000000 */
[----:B------:R-:W-:Y:S01]  /*7690*/  IMAD.WIDE.U32 R122, R122, -0x2daee0ad, RZ ;  /* 0xd2511f537a7a7825 */ /* 0x000fe200078e00ff */
[----:B--2---:R-:W-:-:S03]  /*76a0*/  F2FP.BF16.F32.PACK_AB R25, R116, R121 ;  /* 0x000000797419723e */ /* 0x004fc600000010ff */
[--C-:B------:R-:W-:Y:S01]  /*76b0*/  FFMA.FTZ R141, R5, UR33, -R120.reuse ;  /* 0x00000021058d7c23 */ /* 0x100fe20008010878 */
[----:B------:R-:W-:Y:S01]  /*76c0*/  ISETP.LE.U32.AND P2, PT, R101, UR12, PT ;  /* 0x0000000c65007c0c */ /* 0x000fe2000bf43070 */
[----:B------:R-:W-:Y:S01]  /*76d0*/  FFMA.FTZ R137, R11, UR33, -R120 ;  /* 0x000000210b897c23 */ /* 0x000fe20008010878 */
[----:B------:R-:W-:Y:S01]  /*76e0*/  ISETP.LE.U32.AND P3, PT, R24, UR12, PT ;  /* 0x0000000c18007c0c */ /* 0x000fe2000bf63070 */
[----:B------:R-:W-:Y:S01]  /*76f0*/  @!P1 HFMA2.BF16_V2 R27, -RZ.H0_H0, RZ.H0_H0, -R25.H0_H0 ;  /* 0x200000ffff1b9231 */ /* 0x000fe20000340919 */
[C---:B------:R-:W-:Y:S01]  /*7700*/  PRMT R24, R25.reuse, 0x7632, R24 ;  /* 0x0000763219187816 */ /* 0x040fe20000000018 */
[----:B------:R-:W-:Y:S01]  /*7710*/  MUFU.EX2 R152, R152 ;  /* 0x0000009800987308 */ /* 0x000fe20000000800 */
[----:B------:R-:W-:Y:S02]  /*7720*/  LOP3.LUT R94, R122, 0xff, RZ, 0xc0, !PT ;  /* 0x000000ff7a5e7812 */ /* 0x000fe400078ec0ff */
[----:B------:R-:W-:Y:S02]  /*7730*/  PRMT R158, R25, 0x5410, R24 ;  /* 0x00005410199e7816 */ /* 0x000fe40000000018 */
[----:B------:R-:W-:Y:S01]  /*7740*/  @!P1 PRMT R25, R27, 0x5410, RZ ;  /* 0x000054101b199816 */ /* 0x000fe200000000ff */
[----:B------:R-:W-:Y:S01]  /*7750*/  FFMA.FTZ R27, R34, UR33, -R105 ;  /* 0x00000021221b7c23 */ /* 0x000fe20008010869 */
[----:B---3--:R-:W-:Y:S01]  /*7760*/  F2FP.BF16.F32.PACK_AB R147, R115, R117 ;  /* 0x000000757393723e */ /* 0x008fe200000010ff */
[----:B------:R-:W-:Y:S01]  /*7770*/  MUFU.EX2 R151, R151 ;  /* 0x0000009700977308 */ /* 0x000fe20000000800 */
[----:B------:R-:W-:Y:S01]  /*7780*/  ISETP.LE.U32.AND P1, PT, R94, UR12, PT ;  /* 0x0000000c5e007c0c */ /* 0x000fe2000bf23070 */
[----:B------:R-:W-:Y:S01]  /*7790*/  @!P3 HFMA2.BF16_V2 R85, -RZ.H0_H0, RZ.H0_H0, -R24.H0_H0 ;  /* 0x200000ffff55b231 */ /* 0x000fe20000340918 */
[C---:B------:R-:W-:Y:S01]  /*77a0*/  PRMT R94, R147.reuse, 0x7632, R94 ;  /* 0x00007632935e7816 */ /* 0x040fe2000000005e */
[----:B------:R-:W-:Y:S01]  /*77b0*/  @!P2 HFMA2.BF16_V2 R26, -RZ.H0_H0, RZ.H0_H0, -R147.H0_H0 ;  /* 0x200000ffff1aa231 */ /* 0x000fe20000340993 */
[----:B------:R-:W-:Y:S01]  /*77c0*/  SHF.R.U32.HI R97, RZ, 0x18, R97 ;  /* 0x00000018ff617819 */ /* 0x000fe20000011661 */
[----:B------:R-:W-:Y:S01]  /*77d0*/  STG.E.U16 desc[UR20][R138.64+-0x80], R25 ;  /* 0xffff80198a007986 */ /* 0x000fe2000c101514 */
[----:B------:R-:W-:Y:S01]  /*77e0*/  PRMT R157, R147, 0x5410, R94 ;  /* 0x00005410939d7816 */ /* 0x000fe2000000005e */
[----:B------:R-:W2:Y:S01]  /*77f0*/  MUFU.EX2 R27, R27 ;  /* 0x0000001b001b7308 */ /* 0x000ea20000000800 */
[----:B------:R-:W-:Y:S01]  /*7800*/  @!P2 PRMT R147, R26, 0x5410, RZ ;  /* 0x000054101a93a816 */ /* 0x000fe200000000ff */
[----:B------:R-:W-:Y:S01]  /*7810*/  FFMA.FTZ R26, R35, UR33, -R120 ;  /* 0x00000021231a7c23 */ /* 0x000fe20008010878 */
[----:B------:R-:W-:-:S02]  /*7820*/  @!P3 PRMT R24, R85, 0x5410, RZ ;  /* 0x000054105518b816 */ /* 0x000fc400000000ff */
[----:B------:R-:W-:Y:S01]  /*7830*/  SHF.R.U32.HI R85, RZ, 0x8, R98 ;  /* 0x00000008ff557819 */ /* 0x000fe20000011662 */
[--C-:B------:R-:W-:Y:S01]  /*7840*/  FFMA.FTZ R98, R89, UR33, -R120.reuse ;  /* 0x0000002159627c23 */ /* 0x100fe20008010878 */
[----:B------:R-:W-:Y:S01]  /*7850*/  ISETP.LE.U32.AND P3, PT, R97, UR12, PT ;  /* 0x0000000c61007c0c */ /* 0x000fe2000bf63070 */
[----:B------:R-:W3:Y:S01]  /*7860*/  MUFU.EX2 R26, R26 ;  /* 0x0000001a001a7308 */ /* 0x000ee20000000800 */
[----:B------:R-:W-:Y:S01]  /*7870*/  LOP3.LUT R85, R85, 0xffff, RZ, 0xc0, !PT ;  /* 0x0000ffff55557812 */ /* 0x000fe200078ec0ff */
[----:B------:R-:W-:Y:S01]  /*7880*/  FFMA.FTZ R97, R29, UR33, -R120 ;  /* 0x000000211d617c23 */ /* 0x000fe20008010878 */
[----:B------:R-:W-:Y:S01]  /*7890*/  SHF.R.U32.HI R93, RZ, 0x10, R92 ;  /* 0x00000010ff5d7819 */ /* 0x000fe2000001165c */
[----:B------:R-:W-:Y:S01]  /*78a0*/  STG.E.U16 desc[UR20][R138.64+-0x7e], R24 ;  /* 0xffff82188a007986 */ /* 0x000fe2000c101514 */
[----:B------:R-:W-:Y:S02]  /*78b0*/  ISETP.LE.U32.AND P2, PT, R85, UR12, PT ;  /* 0x0000000c55007c0c */ /* 0x000fe4000bf43070 */
[----:B------:R-:W-:Y:S01]  /*78c0*/  LOP3.LUT R93, R93, 0xff, RZ, 0xc0, !PT ;  /* 0x000000ff5d5d7812 */ /* 0x000fe200078ec0ff */
[----:B------:R-:W-:Y:S01]  /*78d0*/  MUFU.EX2 R114, R114 ;  /* 0x0000007200727308 */ /* 0x000fe20000000800 */
[----:B--2---:R-:W-:-:S02]  /*78e0*/  F2FP.BF16.F32.PACK_AB R91, R27, R152 ;  /* 0x000000981b5b723e */ /* 0x004fc400000010ff */
[----:B------:R-:W-:Y:S01]  /*78f0*/  SHF.R.U32.HI R92, RZ, 0x18, R122 ;  /* 0x00000018ff5c7819 */ /* 0x000fe2000001167a */
[----:B------:R-:W-:Y:S01]  /*7900*/  @!P3 HFMA2.BF16_V2 R84, -RZ.H0_H0, RZ.H0_H0, -R94.H0_H0 ;  /* 0x200000ffff54b231 */ /* 0x000fe2000034095e */
[----:B------:R-:W-:Y:S01]  /*7910*/  PRMT R90, R91, 0x7632, R90 ;  /* 0x000076325b5a7816 */ /* 0x000fe2000000005a */
[----:B------:R-:W-:Y:S01]  /*7920*/  @!P4 HFMA2.BF16_V2 R35, -RZ.H0_H0, RZ.H0_H0, -R91.H0_H0 ;  /* 0x200000ffff23c231 */ /* 0x000fe2000034095b */
[----:B------:R-:W-:Y:S01]  /*7930*/  LOP3.LUT R100, R123, UR22, R100, 0x96, !PT ;  /* 0x000000167b647c12 */ /* 0x000fe2000f8e9664 */
[----:B------:R-:W2:Y:S01]  /*7940*/  MUFU.EX2 R103, R103 ;  /* 0x0000006700677308 */ /* 0x000ea20000000800 */
[----:B------:R-:W-:Y:S01]  /*7950*/  @!P3 PRMT R94, R84, 0x5410, RZ ;  /* 0x00005410545eb816 */ /* 0x000fe200000000ff */
[----:B------:R-:W-:Y:S01]  /*7960*/  @!P2 HFMA2.BF16_V2 R34, -RZ.H0_H0, RZ.H0_H0, -R90.H0_H0 ;  /* 0x200000ffff22a231 */ /* 0x000fe2000034095a */
[----:B------:R-:W-:Y:S02]  /*7970*/  ISETP.LE.U32.AND P3, PT, R93, UR12, PT ;  /* 0x0000000c5d007c0c */ /* 0x000fe4000bf63070 */
[----:B---3--:R-:W-:-:S02]  /*7980*/  F2FP.BF16.F32.PACK_AB R93, R26, R151 ;  /* 0x000000971a5d723e */ /* 0x008fc400000010ff */
[----:B------:R-:W-:Y:S01]  /*7990*/  PRMT R156, R91, 0x5410, R90 ;  /* 0x000054105b9c7816 */ /* 0x000fe2000000005a */
[----:B------:R-:W-:Y:S01]  /*79a0*/  MUFU.EX2 R98, R98 ;  /* 0x0000006200627308 */ /* 0x000fe20000000800 */
[----:B------:R-:W-:Y:S02]  /*79b0*/  @!P4 PRMT R91, R35, 0x5410, RZ ;  /* 0x00005410235bc816 */ /* 0x000fe400000000ff */
[----:B------:R-:W-:Y:S02]  /*79c0*/  ISETP.LE.U32.AND P4, PT, R92, UR12, PT ;  /* 0x0000000c5c007c0c */ /* 0x000fe4000bf83070 */
[----:B------:R-:W-:Y:S02]  /*79d0*/  PRMT R92, R93, 0x7632, R92 ;  /* 0x000076325d5c7816 */ /* 0x000fe4000000005c */
[----:B------:R-:W-:Y:S01]  /*79e0*/  @!P2 PRMT R90, R34, 0x5410, RZ ;  /* 0x00005410225aa816 */ /* 0x000fe200000000ff */
[----:B------:R-:W-:Y:S01]  /*79f0*/  @!P3 HFMA2.BF16_V2 R31, -RZ.H0_H0, RZ.H0_H0, -R93.H0_H0 ;  /* 0x200000ffff1fb231 */ /* 0x000fe2000034095d */
[----:B------:R-:W-:Y:S01]  /*7a00*/  LOP3.LUT R34, R100, 0xffff, RZ, 0xc0, !PT ;  /* 0x0000ffff64227812 */ /* 0x000fe200078ec0ff */
[----:B------:R-:W-:Y:S01]  /*7a10*/  @!P5 HFMA2.BF16_V2 R12, -RZ.H0_H0, RZ.H0_H0, -R92.H0_H0 ;  /* 0x200000ffff0cd231 */ /* 0x000fe2000034095c */
[----:B------:R-:W-:Y:S01]  /*7a20*/  SHF.R.U32.HI R87, RZ, 0x10, R122 ;  /* 0x00000010ff577819 */ /* 0x000fe2000001167a */
[----:B------:R-:W3:Y:S01]  /*7a30*/  MUFU.EX2 R97, R97 ;  /* 0x0000006100617308 */ /* 0x000ee20000000800 */
[----:B------:R-:W-:-:S02]  /*7a40*/  SHF.R.U32.HI R34, RZ, 0x8, R34 ;  /* 0x00000008ff227819 */ /* 0x000fc40000011622 */
[----:B------:R-:W-:Y:S02]  /*7a50*/  LOP3.LUT R87, R87, 0xff, RZ, 0xc0, !PT ;  /* 0x000000ff57577812 */ /* 0x000fe400078ec0ff */
[----:B------:R-:W-:Y:S02]  /*7a60*/  PRMT R153, R93, 0x5410, R92 ;  /* 0x000054105d997816 */ /* 0x000fe4000000005c */
[----:B------:R-:W-:Y:S01]  /*7a70*/  @!P5 PRMT R92, R12, 0x5410, RZ ;  /* 0x000054100c5cd816 */ /* 0x000fe200000000ff */
[----:B------:R-:W-:Y:S01]  /*7a80*/  MUFU.EX2 R106, R106 ;  /* 0x0000006a006a7308 */ /* 0x000fe20000000800 */
[----:B------:R-:W-:Y:S02]  /*7a90*/  LOP3.LUT R34, R34, 0xffff, RZ, 0xc0, !PT ;  /* 0x0000ffff22227812 */ /* 0x000fe400078ec0ff */
[----:B------:R-:W-:Y:S02]  /*7aa0*/  LOP3.LUT R12, R100, 0xff, RZ, 0xc0, !PT ;  /* 0x000000ff640c7812 */ /* 0x000fe400078ec0ff */
[----:B------:R-:W-:Y:S01]  /*7ab0*/  ISETP.LE.U32.AND P2, PT, R87, UR12, PT ;  /* 0x0000000c57007c0c */ /* 0x000fe2000bf43070 */
[----:B------:R-:W-:Y:S01]  /*7ac0*/  IMAD.WIDE.U32 R86, R86, -0x2daee0ad, RZ ;  /* 0xd2511f5356567825 */ /* 0x000fe200078e00ff */
[----:B------:R-:W-:Y:S01]  /*7ad0*/  LOP3.LUT R84, R111, UR30, R140, 0x96, !PT ;  /* 0x0000001e6f547c12 */ /* 0x000fe2000f8e968c */
[----:B------:R-:W-:Y:S01]  /*7ae0*/  MUFU.EX2 R143, R143 ;  /* 0x0000008f008f7308 */ /* 0x000fe20000000800 */
[----:B------:R-:W-:-:S02]  /*7af0*/  @!P3 PRMT R93, R31, 0x5410, RZ ;  /* 0x000054101f5db816 */ /* 0x000fc400000000ff */
[----:B------:R-:W-:Y:S01]  /*7b00*/  ISETP.LE.U32.AND P3, PT, R34, UR12, PT ;  /* 0x0000000c22007c0c */ /* 0x000fe2000bf63070 */
[----:B------:R-:W-:Y:S01]  /*7b10*/  IMAD.WIDE.U32 R84, R84, -0x2daee0ad, RZ ;  /* 0xd2511f5354547825 */ /* 0x000fe200078e00ff */
[----:B------:R-:W-:Y:S02]  /*7b20*/  ISETP.LE.U32.AND P5, PT, R12, UR12, PT ;  /* 0x0000000c0c007c0c */ /* 0x000fe4000bfa3070 */
[----:B------:R-:W-:Y:S01]  /*7b30*/  LOP3.LUT R102, R87, UR29, R102, 0x96, !PT ;  /* 0x0000001d57667c12 */ /* 0x000fe2000f8e9666 */
[----:B------:R-:W-:Y:S01]  /*7b40*/  MUFU.EX2 R145, R145 ;  /* 0x0000009100917308 */ /* 0x000fe20000000800 */
[----:B--2---:R-:W-:Y:S02]  /*7b50*/  F2FP.BF16.F32.PACK_AB R87, R103, R114 ;  /* 0x000000726757723e */ /* 0x004fe400000010ff */
[--C-:B------:R-:W-:Y:S02]  /*7b60*/  LOP3.LUT R31, R85, UR7, R86.reuse, 0x96, !PT ;  /* 0x00000007551f7c12 */ /* 0x100fe4000f8e9656 */
[----:B------:R-:W-:-:S02]  /*7b70*/  PRMT R86, R87, 0x7632, R86 ;  /* 0x0000763257567816 */ /* 0x000fc40000000056 */
[--C-:B------:R-:W-:Y:S01]  /*7b80*/  SHF.R.U32.HI R34, RZ, 0x18, R100.reuse ;  /* 0x00000018ff227819 */ /* 0x100fe20000011664 */
[----:B------:R-:W-:Y:S01]  /*7b90*/  MUFU.EX2 R142, R142 ;  /* 0x0000008e008e7308 */ /* 0x000fe20000000800 */
[----:B------:R-:W-:Y:S01]  /*7ba0*/  SHF.R.U32.HI R100, RZ, 0x10, R100 ;  /* 0x00000010ff647819 */ /* 0x000fe20000011664 */
[----:B------:R-:W-:Y:S01]  /*7bb0*/  @!P5 HFMA2.BF16_V2 R30, -RZ.H0_H0, RZ.H0_H0, -R87.H0_H0 ;  /* 0x200000ffff1ed231 */ /* 0x000fe20000340957 */
[----:B------:R-:W-:Y:S01]  /*7bc0*/  PRMT R12, R87, 0x5410, R86 ;  /* 0x00005410570c7816 */ /* 0x000fe20000000056 */
[----:B------:R-:W-:Y:S01]  /*7bd0*/  @!P3 HFMA2.BF16_V2 R18, -RZ.H0_H0, RZ.H0_H0, -R86.H0_H0 ;  /* 0x200000ffff12b231 */ /* 0x000fe20000340956 */
[----:B------:R-:W-:Y:S02]  /*7be0*/  LOP3.LUT R100, R100, 0xff, RZ, 0xc0, !PT ;  /* 0x000000ff64647812 */ /* 0x000fe400078ec0ff */
[----:B------:R-:W-:Y:S01]  /*7bf0*/  @!P5 PRMT R87, R30, 0x5410, RZ ;  /* 0x000054101e57d816 */ /* 0x000fe200000000ff */
[----:B------:R-:W-:Y:S01]  /*7c00*/  MUFU.EX2 R137, R137 ;  /* 0x0000008900897308 */ /* 0x000fe20000000800 */
[----:B------:R-:W-:-:S02]  /*7c10*/  @!P3 PRMT R86, R18, 0x5410, RZ ;  /* 0x000054101256b816 */ /* 0x000fc400000000ff */
[----:B------:R-:W-:Y:S01]  /*7c20*/  ISETP.LE.U32.AND P5, PT, R34, UR12, PT ;  /* 0x0000000c22007c0c */ /* 0x000fe2000bfa3070 */
[----:B------:R-:W-:Y:S01]  /*7c30*/  IMAD.WIDE.U32 R34, R102, -0x326172a9, RZ ;  /* 0xcd9e8d5766227825 */ /* 0x000fe200078e00ff */
[----:B------:R-:W-:-:S03]  /*7c40*/  ISETP.LE.U32.AND P3, PT, R100, UR12, PT ;  /* 0x0000000c64007c0c */ /* 0x000fc6000bf63070 */
[--C-:B------:R-:W-:Y:S01]  /*7c50*/  FFMA.FTZ R102, R28, UR33, -R105.reuse ;  /* 0x000000211c667c23 */ /* 0x100fe20008010869 */
[----:B------:R-:W-:Y:S01]  /*7c60*/  LOP3.LUT R95, R122, 0xffff, RZ, 0xc0, !PT ;  /* 0x0000ffff7a5f7812 */ /* 0x000fe200078ec0ff */
[----:B------:R-:W-:Y:S01]  /*7c70*/  IMAD.WIDE.U32 R100, R31, -0x326172a9, RZ ;  /* 0xcd9e8d571f647825 */ /* 0x000fe200078e00ff */
[----:B------:R-:W-:Y:S01]  /*7c80*/  LOP3.LUT R110, R35, UR26, R110, 0x96, !PT ;  /* 0x0000001a236e7c12 */ /* 0x000fe2000f8e966e */
[----:B------:R-:W-:Y:S01]  /*7c90*/  MUFU.EX2 R141, R141 ;  /* 0x0000008d008d7308 */ /* 0x000fe20000000800 */
[----:B---3--:R-:W-:Y:S02]  /*7ca0*/  F2FP.BF16.F32.PACK_AB R89, R97, R98 ;  /* 0x000000626159723e */ /* 0x008fe400000010ff */
[----:B------:R-:W-:Y:S01]  /*7cb0*/  LOP3.LUT R30, R101, UR6, R34, 0x96, !PT ;  /* 0x00000006651e7c12 */ /* 0x000fe2000f8e9622 */
[----:B------:R-:W-:Y:S01]  /*7cc0*/  FFMA.FTZ R101, R96, UR33, -R105 ;  /* 0x0000002160657c23 */ /* 0x000fe20008010869 */
[----:B------:R-:W-:Y:S01]  /*7cd0*/  IMAD.WIDE.U32 R110, R110, -0x2daee0ad, RZ ;  /* 0xd2511f536e6e7825 */ /* 0x000fe200078e00ff */
[----:B------:R-:W-:-:S03]  /*7ce0*/  SHF.R.U32.HI R95, RZ, 0x8, R95 ;  /* 0x00000008ff5f7819 */ /* 0x000fc6000001165f */
[----:B------:R-:W-:Y:S01]  /*7cf0*/  FFMA.FTZ R96, R99, UR33, -R120 ;  /* 0x0000002163607c23 */ /* 0x000fe20008010878 */
[----:B------:R-:W-:Y:S01]  /*7d00*/  MUFU.EX2 R102, R102 ;  /* 0x0000006600667308 */ /* 0x000fe20000000800 */
[----:B------:R-:W-:Y:S01]  /*7d10*/  IMAD.WIDE.U32 R30, R30, -0x2daee0ad, RZ ;  /* 0xd2511f531e1e7825 */ /* 0x000fe200078e00ff */
[----:B------:R-:W-:-:S03]  /*7d20*/  LOP3.LUT R34, R111, UR5, R84, 0x96, !PT ;  /* 0x000000056f227c12 */ /* 0x000fc6000f8e9654 */
[----:B------:R-:W-:Y:S01]  /*7d30*/  @!P3 HFMA2.BF16_V2 R29, -RZ.H0_H0, RZ.H0_H0, -R89.H0_H0 ;  /* 0x200000ffff1db231 */ /* 0x000fe20000340959 */
[----:B------:R-:W-:Y:S01]  /*7d40*/  PRMT R88, R89, 0x7632, R88 ;  /* 0x0000763259587816 */ /* 0x000fe20000000058 */
[----:B------:R-:W-:Y:S01]  /*7d50*/  FFMA.FTZ R99, R21, UR33, -R105 ;  /* 0x0000002115637c23 */ /* 0x000fe20008010869 */
[----:B------:R-:W-:Y:S01]  /*7d60*/  LOP3.LUT R110, R31, UR27, R110, 0x96, !PT ;  /* 0x0000001b1f6e7c12 */ /* 0x000fe2000f8e966e */
[----:B------:R-:W-:Y:S01]  /*7d70*/  IMAD.WIDE.U32 R34, R34, -0x326172a9, RZ ;  /* 0xcd9e8d5722227825 */ /* 0x000fe200078e00ff */
[----:B------:R-:W2:Y:S01]  /*7d80*/  MUFU.EX2 R101, R101 ;  /* 0x0000006500657308 */ /* 0x000ea20000000800 */
[----:B------:R-:W-:Y:S02]  /*7d90*/  LOP3.LUT R31, R95, 0xffff, RZ, 0xc0, !PT ;  /* 0x0000ffff5f1f7812 */ /* 0x000fe400078ec0ff */
[----:B------:R-:W-:Y:S01]  /*7da0*/  FFMA.FTZ R95, R107, UR33, -R120 ;  /* 0x000000216b5f7c23 */ /* 0x000fe20008010878 */
[----:B------:R-:W-:Y:S01]  /*7db0*/  PRMT R18, R89, 0x5410, R88 ;  /* 0x0000541059127816 */ /* 0x000fe20000000058 */
[----:B------:R-:W-:Y:S01]  /*7dc0*/  IMAD.WIDE.U32 R110, R110, -0x326172a9, RZ ;  /* 0xcd9e8d576e6e7825 */ /* 0x000fe200078e00ff */
[----:B------:R-:W-:-:S03]  /*7dd0*/  @!P3 PRMT R89, R29, 0x5410, RZ ;  /* 0x000054101d59b816 */ /* 0x000fc600000000ff */
[----:B-1----:R-:W-:Y:S01]  /*7de0*/  @!P5 HFMA2.BF16_V2 R17, -RZ.H0_H0, RZ.H0_H0, -R88.H0_H0 ;  /* 0x200000ffff11d231 */ /* 0x002fe20000340958 */
[----:B------:R-:W-:Y:S01]  /*7df0*/  ISETP.LE.U32.AND P3, PT, R31, UR12, PT ;  /* 0x0000000c1f007c0c */ /* 0x000fe2000bf63070 */
[----:B------:R-:W-:Y:S01]  /*7e00*/  MUFU.EX2 R96, R96 ;  /* 0x0000006000607308 */ /* 0x000fe20000000800 */
[----:B------:R-:W-:Y:S01]  /*7e10*/  LOP3.LUT R29, R35, UR4, R100, 0x96, !PT ;  /* 0x00000004231d7c12 */ /* 0x000fe2000f8e9664 */
[----:B------:R-:W-:Y:S01]  /*7e20*/  FFMA.FTZ R100, R10, UR33, -R105 ;  /* 0x000000210a647c23 */ /* 0x000fe20008010869 */
[----:B------:R-:W-:Y:S01]  /*7e30*/  LOP3.LUT R31, R111, UR18, R34, 0x96, !PT ;  /* 0x000000126f1f7c12 */ /* 0x000fe2000f8e9622 */
[----:B------:R-:W-:Y:S01]  /*7e40*/  FFMA.FTZ R107, R6, UR33, -R120 ;  /* 0x00000021066b7c23 */ /* 0x000fe20008010878 */
[----:B------:R-:W-:Y:S01]  /*7e50*/  @!P5 PRMT R88, R17, 0x5410, RZ ;  /* 0x000054101158d816 */ /* 0x000fe200000000ff */
[----:B------:R-:W-:Y:S01]  /*7e60*/  IMAD.WIDE.U32 R160, R29, -0x2daee0ad, RZ ;  /* 0xd2511f531da07825 */ /* 0x000fe200078e00ff */
[----:B------:R-:W-:Y:S01]  /*7e70*/  SHF.R.U32.HI R84, RZ, 0x10, R31 ;  /* 0x00000010ff547819 */ /* 0x000fe2000001161f */
[----:B------:R-:W1:Y:S01]  /*7e80*/  MUFU.EX2 R95, R95 ;  /* 0x0000005f005f7308 */ /* 0x000e620000000800 */
[----:B--2---:R-:W-:-:S02]  /*7e90*/  F2FP.BF16.F32.PACK_AB R35, R101, R102 ;  /* 0x000000666523723e */ /* 0x004fc400000010ff */
[----:B------:R-:W-:Y:S02]  /*7ea0*/  LOP3.LUT R84, R84, 0xff, RZ, 0xc0, !PT ;  /* 0x000000ff54547812 */ /* 0x000fe400078ec0ff */
[C---:B------:R-:W-:Y:S01]  /*7eb0*/  PRMT R34, R35.reuse, 0x7632, R34 ;  /* 0x0000763223227816 */ /* 0x040fe20000000022 */
[----:B------:R-:W-:Y:S01]  /*7ec0*/  @!P1 HFMA2.BF16_V2 R28, -RZ.H0_H0, RZ.H0_H0, -R35.H0_H0 ;  /* 0x200000ffff1c9231 */ /* 0x000fe20000340923 */
[----:B------:R-:W-:Y:S01]  /*7ed0*/  ISETP.LE.U32.AND P5, PT, R84, UR12, PT ;  /* 0x0000000c54007c0c */ /* 0x000fe2000bfa3070 */
[----:B------:R-:W-:Y:S01]  /*7ee0*/  MUFU.EX2 R100, R100 ;  /* 0x0000006400647308 */ /* 0x000fe20000000800 */
[----:B------:R-:W-:Y:S01]  /*7ef0*/  PRMT R17, R35, 0x5410, R34 ;  /* 0x0000541023117816 */ /* 0x000fe20000000022 */
[----:B------:R-:W-:Y:S01]  /*7f00*/  @!P3 HFMA2.BF16_V2 R16, -RZ.H0_H0, RZ.H0_H0, -R34.H0_H0 ;  /* 0x200000ffff10b231 */ /* 0x000fe20000340922 */
[----:B------:R-:W-:Y:S02]  /*7f10*/  @!P1 PRMT R35, R28, 0x5410, RZ ;  /* 0x000054101c239816 */ /* 0x000fe400000000ff */
[----:B------:R-:W-:-:S02]  /*7f20*/  LOP3.LUT R28, R110, 0xff, RZ, 0xc0, !PT ;  /* 0x000000ff6e1c7812 */ /* 0x000fc400078ec0ff */
[----:B------:R-:W-:Y:S01]  /*7f30*/  @!P3 PRMT R34, R16, 0x5410, RZ ;  /* 0x000054101022b816 */ /* 0x000fe200000000ff */
[----:B------:R-:W2:Y:S01]  /*7f40*/  MUFU.EX2 R99, R99 ;  /* 0x0000006300637308 */ /* 0x000ea20000000800 */
[----:B-1----:R-:W-:Y:S02]  /*7f50*/  F2FP.BF16.F32.PACK_AB R85, R95, R96 ;  /* 0x000000605f55723e */ /* 0x002fe400000010ff */
[----:B------:R-:W-:Y:S02]  /*7f60*/  ISETP.LE.U32.AND P1, PT, R28, UR12, PT ;  /* 0x0000000c1c007c0c */ /* 0x000fe4000bf23070 */
[C---:B------:R-:W-:Y:S01]  /*7f70*/  LOP3.LUT R16, R31.reuse, 0xff, RZ, 0xc0, !PT ;  /* 0x000000ff1f107812 */ /* 0x040fe200078ec0ff */
[----:B------:R-:W-:Y:S01]  /*7f80*/  @!P2 HFMA2.BF16_V2 R23, -RZ.H0_H0, RZ.H0_H0, -R85.H0_H0 ;  /* 0x200000ffff17a231 */ /* 0x000fe20000340955 */
[----:B------:R-:W-:Y:S01]  /*7f90*/  SHF.R.U32.HI R28, RZ, 0x18, R31 ;  /* 0x00000018ff1c7819 */ /* 0x000fe2000001161f */
[----:B------:R-:W1:Y:S01]  /*7fa0*/  MUFU.EX2 R107, R107 ;  /* 0x0000006b006b7308 */ /* 0x000e620000000800 */
[----:B------:R-:W-:-:S02]  /*7fb0*/  LOP3.LUT R31, R31, 0xffff, RZ, 0xc0, !PT ;  /* 0x0000ffff1f1f7812 */ /* 0x000fc400078ec0ff */
[----:B------:R-:W-:Y:S02]  /*7fc0*/  PRMT R84, R85, 0x7632, R84 ;  /* 0x0000763255547816 */ /* 0x000fe40000000054 */
[----:B------:R-:W-:Y:S02]  /*7fd0*/  SHF.R.U32.HI R31, RZ, 0x8, R31 ;  /* 0x00000008ff1f7819 */ /* 0x000fe4000001161f */
[----:B------:R-:W-:Y:S01]  /*7fe0*/  ISETP.LE.U32.AND P3, PT, R16, UR12, PT ;  /* 0x0000000c10007c0c */ /* 0x000fe2000bf63070 */
[----:B------:R-:W-:Y:S01]  /*7ff0*/  @!P4 HFMA2.BF16_V2 R22, -RZ.H0_H0, RZ.H0_H0, -R84.H0_H0 ;  /* 0x200000ffff16c231 */ /* 0x000fe20000340954 */
[----:B------:R-:W-:Y:S01]  /*8000*/  LOP3.LUT R31, R31, 0xffff, RZ, 0xc0, !PT ;  /* 0x0000ffff1f1f7812 */ /* 0x000fe200078ec0ff */
[----:B------:R-:W-:Y:S01]  /*8010*/  MUFU.EX2 R148, R148 ;  /* 0x0000009400947308 */ /* 0x000fe20000000800 */
[----:B------:R-:W-:Y:S02]  /*8020*/  PRMT R16, R85, 0x5410, R84 ;  /* 0x0000541055107816 */ /* 0x000fe40000000054 */
[----:B------:R-:W-:-:S02]  /*8030*/  @!P2 PRMT R85, R23, 0x5410, RZ ;  /* 0x000054101755a816 */ /* 0x000fc400000000ff */
[----:B------:R-:W-:Y:S02]  /*8040*/  @!P4 PRMT R84, R22, 0x5410, RZ ;  /* 0x000054101654c816 */ /* 0x000fe400000000ff */
[----:B------:R-:W-:Y:S01]  /*8050*/  LOP3.LUT R23, R110, 0xffff, RZ, 0xc0, !PT ;  /* 0x0000ffff6e177812 */ /* 0x000fe200078ec0ff */
[--C-:B------:R-:W-:Y:S01]  /*8060*/  FFMA.FTZ R111, R14, UR33, -R105.reuse ;  /* 0x000000210e6f7c23 */ /* 0x100fe20008010869 */
[----:B------:R-:W-:Y:S01]  /*8070*/  ISETP.LE.U32.AND P4, PT, R31, UR12, PT ;  /* 0x0000000c1f007c0c */ /* 0x000fe2000bf83070 */
[----:B------:R-:W-:Y:S01]  /*8080*/  FFMA.FTZ R31, R8, UR33, -R105 ;  /* 0x00000021081f7c23 */ /* 0x000fe20008010869 */
[----:B------:R-:W-:Y:S02]  /*8090*/  ISETP.LE.U32.AND P2, PT, R28, UR12, PT ;  /* 0x0000000c1c007c0c */ /* 0x000fe4000bf43070 */
[----:B--2---:R-:W-:Y:S01]  /*80a0*/  F2FP.BF16.F32.PACK_AB R105, R99, R100 ;  /* 0x000000646369723e */ /* 0x004fe200000010ff */
[----:B------:R-:W-:Y:S01]  /*80b0*/  MUFU.EX2 R112, R31 ;  /* 0x0000001f00707308 */ /* 0x000fe20000000800 */
[----:B------:R-:W-:-:S02]  /*80c0*/  SHF.R.U32.HI R28, RZ, 0x10, R110 ;  /* 0x00000010ff1c7819 */ /* 0x000fc4000001166e */
[----:B------:R-:W-:Y:S01]  /*80d0*/  SHF.R.U32.HI R110, RZ, 0x18, R110 ;  /* 0x00000018ff6e7819 */ /* 0x000fe2000001166e */
[----:B------:R-:W-:Y:S01]  /*80e0*/  @!P3 HFMA2.BF16_V2 R21, -RZ.H0_H0, RZ.H0_H0, -R105.H0_H0 ;  /* 0x200000ffff15b231 */ /* 0x000fe20000340969 */
[----:B------:R-:W-:Y:S02]  /*80f0*/  FSEL R123, R32, RZ, P6 ;  /* 0x000000ff207b7208 */ /* 0x000fe40003000000 */
[C---:B------:R-:W-:Y:S01]  /*8100*/  PRMT R104, R105.reuse, 0x7632, R104 ;  /* 0x0000763269687816 */ /* 0x040fe20000000068 */
[----:B------:R-:W-:Y:S01]  /*8110*/  MUFU.EX2 R111, R111 ;  /* 0x0000006f006f7308 */ /* 0x000fe20000000800 */
[----:B------:R-:W-:Y:S01]  /*8120*/  ISETP.LE.U32.AND P6, PT, R110, UR12, PT ;  /* 0x0000000c6e007c0c */ /* 0x000fe2000bfc3070 */
[----:B------:R-:W-:Y:S01]  /*8130*/  FADD.FTZ R110, R2, -R109 ;  /* 0x8000006d026e7221 */ /* 0x000fe20000010000 */
[----:B------:R-:W-:Y:S01]  /*8140*/  PRMT R150, R105, 0x5410, R104 ;  /* 0x0000541069967816 */ /* 0x000fe20000000068 */
[----:B------:R-:W-:Y:S01]  /*8150*/  @!P4 HFMA2.BF16_V2 R19, -RZ.H0_H0, RZ.H0_H0, -R104.H0_H0 ;  /* 0x200000ffff13c231 */ /* 0x000fe20000340968 */
[----:B------:R-:W-:Y:S01]  /*8160*/  @!P3 PRMT R105, R21, 0x5410, RZ ;  /* 0x000054101569b816 */ /* 0x000fe200000000ff */
[----:B------:R-:W-:Y:S01]  /*8170*/  FMUL.FTZ R21, R110, UR33 ;  /* 0x000000216e157c20 */ /* 0x000fe20008410000 */
[----:B-1----:R-:W-:Y:S01]  /*8180*/  F2FP.BF16.F32.PACK_AB R109, R106, R107 ;  /* 0x0000006b6a6d723e */ /* 0x002fe200000010ff */
[----:B------:R-:W-:Y:S01]  /*8190*/  FADD.FTZ R123, R0, -R123 ;  /* 0x8000007b007b7221 */ /* 0x000fe20000010000 */
[----:B------:R-:W-:Y:S01]  /*81a0*/  @!P4 PRMT R104, R19, 0x5410, RZ ;  /* 0x000054101368c816 */ /* 0x000fe200000000ff */
[----:B------:R-:W-:Y:S01]  /*81b0*/  FFMA.FTZ R110, R3, UR33, -R120 ;  /* 0x00000021036e7c23 */ /* 0x000fe20008010878 */
[----:B------:R-:W-:Y:S01]  /*81c0*/  PRMT R108, R109, 0x7632, R108 ;  /* 0x000076326d6c7816 */ /* 0x000fe2000000006c */
[----:B------:R-:W1:Y:S01]  /*81d0*/  MUFU.EX2 R21, R21 ;  /* 0x0000001500157308 */ /* 0x000e620000000800 */
[----:B------:R-:W-:Y:S01]  /*81e0*/  @!P5 HFMA2.BF16_V2 R14, -RZ.H0_H0, RZ.H0_H0, -R109.H0_H0 ;  /* 0x200000ffff0ed231 */ /* 0x000fe2000034096d */
[----:B------:R-:W-:-:S02]  /*81f0*/  LOP3.LUT R22, R161, UR22, R30, 0x96, !PT ;  /* 0x00000016a1167c12 */ /* 0x000fc4000f8e961e */
[----:B------:R-:W-:Y:S01]  /*8200*/  @!P2 HFMA2.BF16_V2 R15, -RZ.H0_H0, RZ.H0_H0, -R108.H0_H0 ;  /* 0x200000ffff0fa231 */ /* 0x000fe2000034096c */
[----:B------:R-:W-:Y:S02]  /*8210*/  SHF.R.U32.HI R19, RZ, 0x10, R160 ;  /* 0x00000010ff137819 */ /* 0x000fe400000116a0 */
[----:B------:R-:W-:Y:S01]  /*8220*/  PRMT R30, R109, 0x5410, R108 ;  /* 0x000054106d1e7816 */ /* 0x000fe2000000006c */
[----:B------:R-:W-:Y:S01]  /*8230*/  MUFU.EX2 R110, R110 ;  /* 0x0000006e006e7308 */ /* 0x000fe20000000800 */
[----:B------:R-:W-:Y:S01]  /*8240*/  @!P2 PRMT R108, R15, 0x5410, RZ ;  /* 0x000054100f6ca816 */ /* 0x000fe200000000ff */
[----:B------:R-:W-:Y:S01]  /*8250*/  FMUL.FTZ R15, R123, UR33 ;  /* 0x000000217b0f7c20 */ /* 0x000fe20008410000 */
[----:B------:R-:W-:Y:S02]  /*8260*/  LOP3.LUT R19, R19, 0xff, RZ, 0xc0, !PT ;  /* 0x000000ff13137812 */ /* 0x000fe400078ec0ff */
[----:B------:R-:W-:Y:S02]  /*8270*/  @!P5 PRMT R109, R14, 0x5410, RZ ;  /* 0x000054100e6dd816 */ /* 0x000fe400000000ff */
[----:B------:R-:W-:Y:S01]  /*8280*/  SHF.R.U32.HI R23, RZ, 0x8, R23 ;  /* 0x00000008ff177819 */ /* 0x000fe20000011617 */
[----:B------:R-:W2:Y:S01]  /*8290*/  MUFU.EX2 R15, R15 ;  /* 0x0000000f000f7308 */ /* 0x000ea20000000800 */
[----:B------:R-:W-:Y:S01]  /*82a0*/  SHF.R.U32.HI R14, RZ, 0x10, R22 ;  /* 0x00000010ff0e7819 */ /* 0x000fe20000011616 */
[-C--:B-1----:R-:W-:Y:S01]  /*82b0*/  FMUL.FTZ R80, R80, R21.reuse ;  /* 0x0000001550507220 */ /* 0x082fe20000410000 */
[----:B------:R-:W-:Y:S01]  /*82c0*/  ISETP.LE.U32.AND P2, PT, R19, UR12, PT ;  /* 0x0000000c13007c0c */ /* 0x000fe2000bf43070 */
[-C--:B------:R-:W-:Y:S01]  /*82d0*/  FFMA.FTZ R19, R188, R21.reuse, R121 ;  /* 0x00000015bc137223 */ /* 0x080fe20000010079 */
[----:B------:R-:W-:Y:S01]  /*82e0*/  LOP3.LUT R23, R23, 0xffff, RZ, 0xc0, !PT ;  /* 0x0000ffff17177812 */ /* 0x000fe200078ec0ff */
[-C--:B------:R-:W-:Y:S01]  /*82f0*/  FMUL.FTZ R81, R81, R21.reuse ;  /* 0x0000001551517220 */ /* 0x080fe20000410000 */
[----:B------:R-:W-:Y:S01]  /*8300*/  LOP3.LUT R14, R14, 0xff, RZ, 0xc0, !PT ;  /* 0x000000ff0e0e7812 */ /* 0x000fe200078ec0ff */
[----:B------:R-:W-:Y:S01]  /*8310*/  FADD.FTZ R19, R116, R19 ;  /* 0x0000001374137221 */ /* 0x000fe20000010000 */
[----:B------:R-:W-:Y:S01]  /*8320*/  F2FP.BF16.F32.PACK_AB R121, R111, R112 ;  /* 0x000000706f79723e */ /* 0x000fe200000010ff */
[-C--:B------:R-:W-:Y:S01]  /*8330*/  FMUL.FTZ R76, R76, R21.reuse ;  /* 0x000000154c4c7220 */ /* 0x080fe20000410000 */
[----:B------:R-:W-:Y:S01]  /*8340*/  ISETP.LE.U32.AND P4, PT, R23, UR12, PT ;  /* 0x0000000c17007c0c */ /* 0x000fe2000bf83070 */
[--C-:B------:R-:W-:Y:S01]  /*8350*/  FFMA.FTZ R23, R13, UR33, -R120.reuse ;  /* 0x000000210d177c23 */ /* 0x100fe20008010878 */
[----:B------:R-:W-:Y:S01]  /*8360*/  ISETP.LE.U32.AND P5, PT, R14, UR12, PT ;  /* 0x0000000c0e007c0c */ /* 0x000fe2000bfa3070 */
[--C-:B------:R-:W-:Y:S01]  /*8370*/  FFMA.FTZ R14, R7, UR33, -R120.reuse ;  /* 0x00000021070e7c23 */ /* 0x100fe20008010878 */
[----:B------:R-:W-:Y:S01]  /*8380*/  @!P1 HFMA2.BF16_V2 R13, -RZ.H0_H0, RZ.H0_H0, -R121.H0_H0 ;  /* 0x200000ffff0d9231 */ /* 0x000fe20000340979 */
[----:B------:R-:W-:Y:S01]  /*8390*/  PRMT R120, R121, 0x7632, R120 ;  /* 0x0000763279787816 */ /* 0x000fe20000000078 */
[-C--:B------:R-:W-:Y:S01]  /*83a0*/  FMUL.FTZ R77, R77, R21.reuse ;  /* 0x000000154d4d7220 */ /* 0x080fe20000410000 */
[----:B------:R-:W-:Y:S01]  /*83b0*/  LOP3.LUT R28, R28, 0xff, RZ, 0xc0, !PT ;  /* 0x000000ff1c1c7812 */ /* 0x000fe200078ec0ff */
[-C--:B------:R-:W-:Y:S01]  /*83c0*/  FMUL.FTZ R36, R36, R21.reuse ;  /* 0x0000001524247220 */ /* 0x080fe20000410000 */
[----:B------:R-:W-:Y:S01]  /*83d0*/  PRMT R31, R121, 0x5410, R120 ;  /* 0x00005410791f7816 */ /* 0x000fe20000000078 */
[-C--:B------:R-:W-:Y:S01]  /*83e0*/  FMUL.FTZ R37, R37, R21.reuse ;  /* 0x0000001525257220 */ /* 0x080fe20000410000 */
[----:B------:R-:W-:Y:S01]  /*83f0*/  @!P1 PRMT R121, R13, 0x5410, RZ ;  /* 0x000054100d799816 */ /* 0x000fe200000000ff */
[----:B------:R-:W-:Y:S01]  /*8400*/  FMUL.FTZ R40, R40, R21 ;  /* 0x0000001528287220 */ /* 0x000fe20000410000 */
[----:B------:R-:W-:Y:S01]  /*8410*/  LOP3.LUT R13, R22, 0xff, RZ, 0xc0, !PT ;  /* 0x000000ff160d7812 */ /* 0x000fe200078ec0ff */
[----:B------:R-:W-:Y:S01]  /*8420*/  @!P4 HFMA2.BF16_V2 R11, -RZ.H0_H0, RZ.H0_H0, -R120.H0_H0 ;  /* 0x200000ffff0bc231 */ /* 0x000fe20000340978 */
[----:B------:R-:W-:Y:S01]  /*8430*/  ISETP.LE.U32.AND P3, PT, R28, UR12, PT ;  /* 0x0000000c1c007c0c */ /* 0x000fe2000bf63070 */
[----:B--2---:R-:W-:Y:S01]  /*8440*/  FFMA.FTZ R28, R186, R15, R117 ;  /* 0x0000000fba1c7223 */ /* 0x004fe20000010075 */
[----:B------:R-:W-:Y:S01]  /*8450*/  ISETP.LE.U32.AND P1, PT, R13, UR12, PT ;  /* 0x0000000c0d007c0c */ /* 0x000fe2000bf23070 */
[----:B------:R-:W1:Y:S01]  /*8460*/  MUFU.EX2 R186, R23 ;  /* 0x0000001700ba7308 */ /* 0x000e620000000800 */
[----:B------:R-:W-:Y:S01]  /*8470*/  F2FP.BF16.F32.PACK_AB R123, R143, R110 ;  /* 0x0000006e8f7b723e */ /* 0x000fe200000010ff */
[----:B------:R-:W-:Y:S01]  /*8480*/  FMUL.FTZ R41, R41, R21 ;  /* 0x0000001529297220 */ /* 0x000fe20000410000 */
[----:B------:R-:W-:Y:S01]  /*8490*/  F2FP.BF16.F32.PACK_AB R117, R142, R145 ;  /* 0x000000918e75723e */ /* 0x000fe200000010ff */
[-C--:B------:R-:W-:Y:S01]  /*84a0*/  FMUL.FTZ R72, R72, R21.reuse ;  /* 0x0000001548487220 */ /* 0x080fe20000410000 */
[----:B------:R-:W-:Y:S01]  /*84b0*/  @!P4 PRMT R120, R11, 0x5410, RZ ;  /* 0x000054100b78c816 */ /* 0x000fe200000000ff */
[-C--:B------:R-:W-:Y:S01]  /*84c0*/  FMUL.FTZ R73, R73, R21.reuse ;  /* 0x0000001549497220 */ /* 0x080fe20000410000 */
[----:B------:R-:W-:Y:S01]  /*84d0*/  PRMT R122, R123, 0x7632, R122 ;  /* 0x000076327b7a7816 */ /* 0x000fe2000000007a */
[-C--:B------:R-:W-:Y:S01]  /*84e0*/  FMUL.FTZ R68, R68, R21.reuse ;  /* 0x0000001544447220 */ /* 0x080fe20000410000 */
[----:B------:R-:W-:Y:S01]  /*84f0*/  SHF.R.U32.HI R11, RZ, 0x18, R22 ;  /* 0x00000018ff0b7819 */ /* 0x000fe20000011616 */
[----:B------:R-:W-:Y:S01]  /*8500*/  @!P3 HFMA2.BF16_V2 R10, -RZ.H0_H0, RZ.H0_H0, -R123.H0_H0 ;  /* 0x200000ffff0ab231 */ /* 0x000fe2000034097b */
[----:B------:R-:W-:Y:S01]  /*8510*/  LOP3.LUT R22, R22, 0xffff, RZ, 0xc0, !PT ;  /* 0x0000ffff16167812 */ /* 0x000fe200078ec0ff */
[----:B------:R-:W-:Y:S01]  /*8520*/  @!P1 HFMA2.BF16_V2 R0, -RZ.H0_H0, RZ.H0_H0, -R117.H0_H0 ;  /* 0x200000ffff009231 */ /* 0x000fe20000340975 */
[----:B------:R-:W-:Y:S01]  /*8530*/  PRMT R116, R117, 0x7632, R116 ;  /* 0x0000763275747816 */ /* 0x000fe20000000074 */
[----:B------:R-:W-:Y:S01]  /*8540*/  @!P6 HFMA2.BF16_V2 R9, -RZ.H0_H0, RZ.H0_H0, -R122.H0_H0 ;  /* 0x200000ffff09e231 */ /* 0x000fe2000034097a */
[----:B------:R-:W-:Y:S01]  /*8550*/  SHF.R.U32.HI R22, RZ, 0x8, R22 ;  /* 0x00000008ff167819 */ /* 0x000fe20000011616 */
[-C--:B------:R-:W-:Y:S01]  /*8560*/  FMUL.FTZ R69, R69, R21.reuse ;  /* 0x0000001545457220 */ /* 0x080fe20000410000 */
[----:B------:R-:W-:Y:S01]  /*8570*/  PRMT R144, R117, 0x5410, R116 ;  /* 0x0000541075907816 */ /* 0x000fe20000000074 */
[-C--:B------:R-:W-:Y:S01]  /*8580*/  FMUL.FTZ R60, R60, R21.reuse ;  /* 0x000000153c3c7220 */ /* 0x080fe20000410000 */
[----:B------:R-:W-:Y:S01]  /*8590*/  @!P1 PRMT R117, R0, 0x5410, RZ ;  /* 0x0000541000759816 */ /* 0x000fe200000000ff */
[----:B------:R-:W-:Y:S01]  /*85a0*/  FMUL.FTZ R61, R61, R21 ;  /* 0x000000153d3d7220 */ /* 0x000fe20000410000 */
[----:B-1----:R-:W-:Y:S01]  /*85b0*/  F2FP.BF16.F32.PACK_AB R0, R186, R137 ;  /* 0x00000089ba00723e */ /* 0x002fe200000010ff */
[-C--:B------:R-:W-:Y:S01]  /*85c0*/  FMUL.FTZ R64, R64, R21.reuse ;  /* 0x0000001540407220 */ /* 0x080fe20000410000 */
[----:B------:R-:W-:Y:S01]  /*85d0*/  PRMT R29, R123, 0x5410, R122 ;  /* 0x000054107b1d7816 */ /* 0x000fe2000000007a */
[-C--:B------:R-:W-:Y:S01]  /*85e0*/  FMUL.FTZ R65, R65, R21.reuse ;  /* 0x0000001541417220 */ /* 0x080fe20000410000 */
[----:B------:R-:W-:Y:S01]  /*85f0*/  @!P3 PRMT R123, R10, 0x5410, RZ ;  /* 0x000054100a7bb816 */ /* 0x000fe200000000ff */
[----:B------:R-:W-:Y:S01]  /*8600*/  @!P2 HFMA2.BF16_V2 R8, -RZ.H0_H0, RZ.H0_H0, -R0.H0_H0 ;  /* 0x200000ffff08a231 */ /* 0x000fe20000340900 */
[----:B------:R-:W-:Y:S01]  /*8610*/  @!P6 PRMT R122, R9, 0x5410, RZ ;  /* 0x00005410097ae816 */ /* 0x000fe200000000ff */
[-C--:B------:R-:W-:Y:S01]  /*8620*/  FMUL.FTZ R44, R44, R21.reuse ;  /* 0x000000152c2c7220 */ /* 0x080fe20000410000 */
[----:B------:R-:W-:Y:S01]  /*8630*/  LOP3.LUT R22, R22, 0xffff, RZ, 0xc0, !PT ;  /* 0x0000ffff16167812 */ /* 0x000fe200078ec0ff */
[-C--:B------:R-:W-:Y:S01]  /*8640*/  FMUL.FTZ R45, R45, R21.reuse ;  /* 0x000000152d2d7220 */ /* 0x080fe20000410000 */
[----:B------:R-:W-:Y:S01]  /*8650*/  LOP3.LUT R10, R160, 0xff, RZ, 0xc0, !PT ;  /* 0x000000ffa00a7812 */ /* 0x000fe200078ec0ff */
[-C--:B------:R-:W-:Y:S01]  /*8660*/  FMUL.FTZ R48, R48, R21.reuse ;  /* 0x0000001530307220 */ /* 0x080fe20000410000 */
[----:B------:R-:W-:Y:S01]  /*8670*/  LOP3.LUT R9, R160, 0xffff, RZ, 0xc0, !PT ;  /* 0x0000ffffa0097812 */ /* 0x000fe200078ec0ff */
[----:B------:R-:W-:Y:S01]  /*8680*/  FMUL.FTZ R49, R49, R21 ;  /* 0x0000001531317220 */ /* 0x000fe20000410000 */
[----:B------:R-:W-:Y:S01]  /*8690*/  ISETP.LE.U32.AND P4, PT, R11, UR12, PT ;  /* 0x0000000c0b007c0c */ /* 0x000fe2000bf83070 */
[----:B------:R-:W-:Y:S01]  /*86a0*/  IMAD R11, R124, -0x2daee0ad, RZ ;  /* 0xd2511f537c0b7824 */ /* 0x000fe200078e02ff */
[----:B------:R-:W-:Y:S01]  /*86b0*/  ISETP.LE.U32.AND P6, PT, R22, UR12, PT ;  /* 0x0000000c16007c0c */ /* 0x000fe2000bfc3070 */
[----:B------:R-:W-:Y:S01]  /*86c0*/  IMAD.WIDE.U32 R22, R113, -0x2daee0ad, RZ ;  /* 0xd2511f5371167825 */ /* 0x000fe200078e00ff */
[----:B------:R-:W-:-:S03]  /*86d0*/  ISETP.LE.U32.AND P3, PT, R10, UR12, PT ;  /* 0x0000000c0a007c0c */ /* 0x000fc6000bf63070 */
[----:B------:R-:W-:Y:S01]  /*86e0*/  FADD.FTZ R10, R115, R28 ;  /* 0x0000001c730a7221 */ /* 0x000fe20000010000 */
[----:B------:R-:W-:Y:S01]  /*86f0*/  SHF.R.U32.HI R9, RZ, 0x8, R9 ;  /* 0x00000008ff097819 */ /* 0x000fe20000011609 */
[-C--:B------:R-:W-:Y:S01]  /*8700*/  FMUL.FTZ R52, R52, R21.reuse ;  /* 0x0000001534347220 */ /* 0x080fe20000410000 */
[----:B------:R-:W-:Y:S01]  /*8710*/  @P2 PRMT R115, R0, 0x7610, R115 ;  /* 0x0000761000732816 */ /* 0x000fe20000000073 */
[-C--:B------:R-:W-:Y:S01]  /*8720*/  FMUL.FTZ R53, R53, R21.reuse ;  /* 0x0000001535357220 */ /* 0x080fe20000410000 */
[----:B------:R-:W-:Y:S01]  /*8730*/  @!P2 PRMT R115, R8, 0x5410, RZ ;  /* 0x000054100873a816 */ /* 0x000fe200000000ff */
[-C--:B------:R-:W-:Y:S01]  /*8740*/  FMUL.FTZ R56, R56, R21.reuse ;  /* 0x0000001538387220 */ /* 0x080fe20000410000 */
[----:B------:R-:W-:Y:S01]  /*8750*/  LOP3.LUT R9, R9, 0xffff, RZ, 0xc0, !PT ;  /* 0x0000ffff09097812 */ /* 0x000fe200078ec0ff */
[----:B------:R-:W-:Y:S01]  /*8760*/  FMUL.FTZ R57, R57, R21 ;  /* 0x0000001539397220 */ /* 0x000fe20000410000 */
[----:B------:R-:W-:Y:S01]  /*8770*/  LOP3.LUT R8, R119, UR7, R154, 0x96, !PT ;  /* 0x0000000777087c12 */ /* 0x000fe2000f8e969a */
[-C--:B------:R-:W-:Y:S01]  /*8780*/  FMUL.FTZ R82, R82, R15.reuse ;  /* 0x0000000f52527220 */ /* 0x080fe20000410000 */
[----:B------:R-:W-:Y:S01]  /*8790*/  LOP3.LUT R154, R23, UR32, R11, 0x96, !PT ;  /* 0x00000020179a7c12 */ /* 0x000fe2000f8e960b */
[-C--:B------:R-:W-:Y:S01]  /*87a0*/  FMUL.FTZ R83, R83, R15.reuse ;  /* 0x0000000f53537220 */ /* 0x080fe20000410000 */
[----:B------:R-:W-:Y:S01]  /*87b0*/  ISETP.LE.U32.AND P2, PT, R9, UR12, PT ;  /* 0x0000000c09007c0c */ /* 0x000fe2000bf43070 */
[----:B------:R-:W-:Y:S01]  /*87c0*/  FMUL.FTZ R78, R78, R15 ;  /* 0x0000000f4e4e7220 */ /* 0x000fe20000410000 */
[----:B------:R-:W-:Y:S01]  /*87d0*/  LOP3.LUT R9, R155, UR29, R22, 0x96, !PT ;  /* 0x0000001d9b097c12 */ /* 0x000fe2000f8e9616 */
[----:B------:R-:W-:Y:S01]  /*87e0*/  IMAD.WIDE.U32 R154, R154, -0x326172a9, RZ ;  /* 0xcd9e8d579a9a7825 */ /* 0x000fe200078e00ff */
[----:B------:R-:W-:-:S03]  /*87f0*/  SHF.R.U32.HI R160, RZ, 0x18, R160 ;  /* 0x00000018ffa07819 */ /* 0x000fc600000116a0 */
[-C--:B------:R-:W-:Y:S01]  /*8800*/  FMUL.FTZ R79, R79, R15.reuse ;  /* 0x0000000f4f4f7220 */ /* 0x080fe20000410000 */
[----:B------:R-:W-:Y:S01]  /*8810*/  FMUL.FTZ R38, R38, R15 ;  /* 0x0000000f26267220 */ /* 0x000fe20000410000 */
[----:B------:R-:W-:Y:S01]  /*8820*/  IMAD.WIDE.U32 R162, R9, -0x326172a9, RZ ;  /* 0xcd9e8d5709a27825 */ /* 0x000fe200078e00ff */
[----:B------:R-:W-:-:S03]  /*8830*/  LOP3.LUT R21, R155, UR30, R140, 0x96, !PT ;  /* 0x0000001e9b157c12 */ /* 0x000fc6000f8e968c */
[----:B------:R-:W-:Y:S01]  /*8840*/  FMUL.FTZ R39, R39, R15 ;  /* 0x0000000f27277220 */ /* 0x000fe20000410000 */
[----:B------:R-:W1:Y:S01]  /*8850*/  MUFU.EX2 R140, R14 ;  /* 0x0000000e008c7308 */ /* 0x000e620000000800 */
[----:B------:R-:W-:Y:S01]  /*8860*/  ISETP.LE.U32.AND P1, PT, R160, UR12, PT ;  /* 0x0000000ca0007c0c */ /* 0x000fe2000bf23070 */
[----:B------:R-:W-:Y:S01]  /*8870*/  IMAD.WIDE.U32 R160, R8, -0x326172a9, RZ ;  /* 0xcd9e8d5708a07825 */ /* 0x000fe200078e00ff */
[----:B------:R-:W-:-:S03]  /*8880*/  LOP3.LUT R9, R163, UR26, R154, 0x96, !PT ;  /* 0x0000001aa3097c12 */ /* 0x000fc6000f8e969a */
[-C--:B------:R-:W-:Y:S01]  /*8890*/  FMUL.FTZ R42, R42, R15.reuse ;  /* 0x0000000f2a2a7220 */ /* 0x080fe20000410000 */
[-C--:B------:R-:W-:Y:S01]  /*88a0*/  FMUL.FTZ R43, R43, R15.reuse ;  /* 0x0000000f2b2b7220 */ /* 0x080fe20000410000 */
[-C--:B------:R-:W-:Y:S01]  /*88b0*/  FMUL.FTZ R74, R74, R15.reuse ;  /* 0x0000000f4a4a7220 */ /* 0x080fe20000410000 */
[----:B------:R-:W-:Y:S01]  /*88c0*/  LOP3.LUT R8, R161, UR6, R162, 0x96, !PT ;  /* 0x00000006a1087c12 */ /* 0x000fe2000f8e96a2 */
        /* <DEDUP_REMOVED lines=16> */
[----:B------:R-:W-:-:S04]  /*89d0*/  IMAD.WIDE.U32 R10, R9, -0x2daee0ad, RZ ;  /* 0xd2511f53090a7825 */ /* 0x000fc800078e00ff */
[----:B------:R-:W-:Y:S01]  /*89e0*/  @!P1 HFMA2.BF16_V2 R7, -RZ.H0_H0, RZ.H0_H0, -R0.H1_H1 ;  /* 0x200000ffff079231 */ /* 0x000fe20000360900 */
[----:B-1----:R-:W-:Y:S01]  /*89f0*/  F2FP.BF16.F32.PACK_AB R119, R140, R141 ;  /* 0x0000008d8c77723e */ /* 0x002fe200000010ff */
[----:B------:R-:W-:Y:S02]  /*8a00*/  @!P6 HFMA2.BF16_V2 R6, -RZ.H0_H0, RZ.H0_H0, -R116.H0_H0 ;  /* 0x200000ffff06e231 */ /* 0x000fe40000340974 */
[----:B------:R-:W-:Y:S01]  /*8a10*/  IMAD.WIDE.U32 R14, R8, -0x2daee0ad, RZ ;  /* 0xd2511f53080e7825 */ /* 0x000fe200078e00ff */
[----:B------:R-:W-:-:S03]  /*8a20*/  LOP3.LUT R9, R11, UR5, R118, 0x96, !PT ;  /* 0x000000050b097c12 */ /* 0x000fc6000f8e9676 */
[----:B------:R-:W-:Y:S01]  /*8a30*/  FADD.FTZ R152, R152, R19 ;  /* 0x0000001398987221 */ /* 0x000fe20000010000 */
[----:B------:R-:W-:Y:S01]  /*8a40*/  @P1 PRMT R113, R0, 0x7632, R113 ;  /* 0x0000763200711816 */ /* 0x000fe20000000071 */
[----:B------:R-:W-:Y:S01]  /*8a50*/  @!P5 HFMA2.BF16_V2 R5, -RZ.H0_H0, RZ.H0_H0, -R119.H0_H0 ;  /* 0x200000ffff05d231 */ /* 0x000fe20000340977 */
[----:B------:R-:W-:Y:S01]  /*8a60*/  LOP3.LUT R8, R15, UR27, R10, 0x96, !PT ;  /* 0x0000001b0f087c12 */ /* 0x000fe2000f8e960a */
[----:B------:R-:W-:Y:S01]  /*8a70*/  IMAD.MOV.U32 R28, RZ, RZ, 0x7054 ;  /* 0x00007054ff1c7424 */ /* 0x000fe200078e00ff */
[----:B------:R-:W-:Y:S01]  /*8a80*/  PRMT R118, R119, 0x7632, R118 ;  /* 0x0000763277767816 */ /* 0x000fe20000000076 */
[----:B------:R-:W-:Y:S01]  /*8a90*/  FADD.FTZ R151, R26, R151 ;  /* 0x000000971a977221 */ /* 0x000fe20000010000 */
[----:B------:R-:W-:Y:S01]  /*8aa0*/  @!P1 PRMT R113, R7, 0x5410, RZ ;  /* 0x0000541007719816 */ /* 0x000fe200000000ff */
[----:B------:R-:W-:Y:S01]  /*8ab0*/  IMAD.WIDE.U32 R10, R8, -0x326172a9, RZ ;  /* 0xcd9e8d57080a7825 */ /* 0x000fe200078e00ff */
[----:B------:R-:W-:-:S03]  /*8ac0*/  @!P6 PRMT R116, R6, 0x5410, RZ ;  /* 0x000054100674e816 */ /* 0x000fc600000000ff */
[----:B------:R-:W-:Y:S01]  /*8ad0*/  @!P4 HFMA2.BF16_V2 R4, -RZ.H0_H0, RZ.H0_H0, -R118.H0_H0 ;  /* 0x200000ffff04c231 */ /* 0x000fe20000340976 */
[----:B------:R-:W-:Y:S01]  /*8ae0*/  PRMT R149, R119, 0x5410, R118 ;  /* 0x0000541077957816 */ /* 0x000fe20000000076 */
[----:B------:R-:W-:Y:S01]  /*8af0*/  IMAD.WIDE.U32 R6, R9, -0x326172a9, RZ ;  /* 0xcd9e8d5709067825 */ /* 0x000fe200078e00ff */
[----:B------:R-:W-:-:S03]  /*8b00*/  @!P5 PRMT R119, R5, 0x5410, RZ ;  /* 0x000054100577d816 */ /* 0x000fc600000000ff */
[----:B------:R-:W-:Y:S01]  /*8b10*/  FADD.FTZ R98, R98, R151 ;  /* 0x0000009762627221 */ /* 0x000fe20000010000 */
[----:B------:R-:W-:Y:S01]  /*8b20*/  @!P4 PRMT R118, R4, 0x5410, RZ ;  /* 0x000054100476c816 */ /* 0x000fe200000000ff */
[----:B------:R-:W-:Y:S01]  /*8b30*/  IMAD.U32 R5, RZ, RZ, UR12 ;  /* 0x0000000cff057e24 */ /* 0x000fe2000f8e00ff */
[----:B------:R-:W-:Y:S01]  /*8b40*/  LOP3.LUT R6, R11, UR18, R6, 0x96, !PT ;  /* 0x000000120b067c12 */ /* 0x000fe2000f8e9606 */
[----:B------:R-:W-:Y:S01]  /*8b50*/  FADD.FTZ R97, R97, R98 ;  /* 0x0000006261617221 */ /* 0x000fe20000010000 */
[----:B------:R-:W-:Y:S02]  /*8b60*/  LOP3.LUT R13, R7, UR4, R160, 0x96, !PT ;  /* 0x00000004070d7c12 */ /* 0x000fe4000f8e96a0 */
[----:B------:R-:W-:Y:S01]  /*8b70*/  LOP3.LUT R4, R6, 0xffff, RZ, 0xc0, !PT ;  /* 0x0000ffff06047812 */ /* 0x000fe200078ec0ff */
[----:B------:R-:W-:Y:S01]  /*8b80*/  FADD.FTZ R96, R96, R97 ;  /* 0x0000006160607221 */ /* 0x000fe20000010000 */
[----:B------:R-:W-:Y:S02]  /*8b90*/  LOP3.LUT R9, R6, 0xff, RZ, 0xc0, !PT ;  /* 0x000000ff06097812 */ /* 0x000fe400078ec0ff */
[----:B------:R-:W-:Y:S01]  /*8ba0*/  SHF.R.U32.HI R4, RZ, 0x8, R4 ;  /* 0x00000008ff047819 */ /* 0x000fe20000011604 */
[----:B------:R-:W-:Y:S01]  /*8bb0*/  FADD.FTZ R96, R95, R96 ;  /* 0x000000605f607221 */ /* 0x000fe20000010000 */
[----:B------:R-:W-:-:S02]  /*8bc0*/  SHF.R.U32.HI R8, RZ, 0x10, R6 ;  /* 0x00000010ff087819 */ /* 0x000fc40000011606 */
[----:B------:R-:W-:Y:S01]  /*8bd0*/  PRMT R9, R9, 0x5410, R4 ;  /* 0x0000541009097816 */ /* 0x000fe20000000004 */
[----:B------:R-:W-:Y:S01]  /*8be0*/  FADD.FTZ R107, R107, R96 ;  /* 0x000000606b6b7221 */ /* 0x000fe20000010000 */
[----:B------:R-:W-:Y:S02]  /*8bf0*/  LOP3.LUT R4, R10, 0xffff, RZ, 0xc0, !PT ;  /* 0x0000ffff0a047812 */ /* 0x000fe400078ec0ff */
[----:B------:R-:W-:Y:S01]  /*8c00*/  PRMT R28, R5, R28, UR12 ;  /* 0x0000000c051c7e16 */ /* 0x000fe2000800001c */
[----:B------:R-:W-:Y:S01]  /*8c10*/  FADD.FTZ R107, R106, R107 ;  /* 0x0000006b6a6b7221 */ /* 0x000fe20000010000 */
[----:B------:R-:W-:Y:S02]  /*8c20*/  SHF.R.U32.HI R6, RZ, 0x18, R6 ;  /* 0x00000018ff067819 */ /* 0x000fe40000011606 */
[----:B------:R-:W-:Y:S01]  /*8c30*/  LOP3.LUT R11, R8, 0xff, RZ, 0xc0, !PT ;  /* 0x000000ff080b7812 */ /* 0x000fe200078ec0ff */
[----:B------:R-:W-:Y:S01]  /*8c40*/  FADD.FTZ R110, R110, R107 ;  /* 0x0000006b6e6e7221 */ /* 0x000fe20000010000 */
[----:B------:R-:W-:-:S02]  /*8c50*/  SHF.R.U32.HI R4, RZ, 0x8, R4 ;  /* 0x00000008ff047819 */ /* 0x000fc40000011604 */
[----:B------:R-:W-:Y:S01]  /*8c60*/  LOP3.LUT R5, R10, 0xff, RZ, 0xc0, !PT ;  /* 0x000000ff0a057812 */ /* 0x000fe200078ec0ff */
[----:B------:R-:W-:Y:S01]  /*8c70*/  FADD.FTZ R110, R143, R110 ;  /* 0x0000006e8f6e7221 */ /* 0x000fe20000010000 */
[----:B------:R-:W-:Y:S02]  /*8c80*/  PRMT R15, R11, 0x5410, R6 ;  /* 0x000054100b0f7816 */ /* 0x000fe40000000006 */
[----:B------:R-:W-:Y:S01]  /*8c90*/  PRMT R5, R5, 0x5410, R4 ;  /* 0x0000541005057816 */ /* 0x000fe20000000004 */
[----:B------:R-:W-:Y:S01]  /*8ca0*/  FADD.FTZ R141, R141, R110 ;  /* 0x0000006e8d8d7221 */ /* 0x000fe20000010000 */
[----:B------:R-:W-:Y:S02]  /*8cb0*/  SHF.R.U32.HI R4, RZ, 0x10, R10 ;  /* 0x00000010ff047819 */ /* 0x000fe4000001160a */
[--C-:B------:R-:W-:Y:S01]  /*8cc0*/  HSET2.LE.AND R11, R9, R28.reuse, PT ;  /* 0x0000001c090b7233 */ /* 0x100fe20003803000 */
[----:B------:R-:W-:Y:S01]  /*8cd0*/  FADD.FTZ R140, R140, R141 ;  /* 0x0000008d8c8c7221 */ /* 0x000fe20000010000 */
[----:B------:R-:W-:-:S02]  /*8ce0*/  HSET2.LE.AND R6, R15, R28, PT ;  /* 0x0000001c0f067233 */ /* 0x000fc40003803000 */
[----:B------:R-:W-:Y:S01]  /*8cf0*/  SHF.R.U32.HI R7, RZ, 0x18, R10 ;  /* 0x00000018ff077819 */ /* 0x000fe2000001160a */
[----:B------:R-:W-:Y:S01]  /*8d00*/  FADD.FTZ R137, R137, R140 ;  /* 0x0000008c89897221 */ /* 0x000fe20000010000 */
[----:B------:R-:W-:Y:S02]  /*8d10*/  LOP3.LUT R4, R4, 0xff, RZ, 0xc0, !PT ;  /* 0x000000ff04047812 */ /* 0x000fe400078ec0ff */
[----:B------:R-:W-:Y:S01]  /*8d20*/  HSET2.LE.AND R9, R5, R28, PT ;  /* 0x0000001c05097233 */ /* 0x000fe20003803000 */
[----:B------:R-:W-:Y:S01]  /*8d30*/  FADD.FTZ R186, R186, R137 ;  /* 0x00000089baba7221 */ /* 0x000fe20000010000 */
[----:B------:R-:W-:Y:S02]  /*8d40*/  PRMT R7, R4, 0x5410, R7 ;  /* 0x0000541004077816 */ /* 0x000fe40000000007 */
[----:B------:R-:W-:Y:S02]  /*8d50*/  LOP3.LUT R5, R6, R157, RZ, 0xc0, !PT ;  /* 0x0000009d06057212 */ /* 0x000fe400078ec0ff */
[----:B------:R-:W-:-:S02]  /*8d60*/  LOP3.LUT R4, R11, R158, RZ, 0xc0, !PT ;  /* 0x0000009e0b047212 */ /* 0x000fc400078ec0ff */
[----:B------:R-:W-:Y:S02]  /*8d70*/  LOP3.LUT R6, R9, R156, RZ, 0xc0, !PT ;  /* 0x0000009c09067212 */ /* 0x000fe400078ec0ff */
[----:B------:R-:W1:Y:S01]  /*8d80*/  LDSM.16.MT88.4 R8, [R130+0x6000] ;  /* 0x006000008208783b */ /* 0x000e620000004200 */
[----:B------:R-:W-:-:S05]  /*8d90*/  HSET2.LE.AND R156, R7, R28, PT ;  /* 0x0000001c079c7233 */ /* 0x000fca0003803000 */
[----:B------:R-:W-:-:S07]  /*8da0*/  LOP3.LUT R7, R156, R153, RZ, 0xc0, !PT ;  /* 0x000000999c077212 */ /* 0x000fce00078ec0ff */
        /* <DEDUP_REMOVED lines=17> */
[----:B------:R-:W-:-:S03]  /*8ec0*/  IMAD.WIDE.U32 R6, R13, -0x2daee0ad, RZ ;  /* 0xd2511f530d067825 */ /* 0x000fc600078e00ff */
[C---:B------:R-:W-:Y:S02]  /*8ed0*/  LOP3.LUT R8, R6.reuse, 0xffff, RZ, 0xc0, !PT ;  /* 0x0000ffff06087812 */ /* 0x040fe400078ec0ff */
[----:B------:R-:W-:Y:S02]  /*8ee0*/  LOP3.LUT R13, R6, 0xff, RZ, 0xc0, !PT ;  /* 0x000000ff060d7812 */ /* 0x000fe400078ec0ff */
[----:B------:R-:W-:Y:S02]  /*8ef0*/  SHF.R.U32.HI R8, RZ, 0x8, R8 ;  /* 0x00000008ff087819 */ /* 0x000fe40000011608 */
[----:B------:R-:W-:Y:S02]  /*8f00*/  LOP3.LUT R4, R7, UR22, R14, 0x96, !PT ;  /* 0x0000001607047c12 */ /* 0x000fe4000f8e960e */
[----:B------:R-:W-:Y:S02]  /*8f10*/  PRMT R13, R13, 0x5410, R8 ;  /* 0x000054100d0d7816 */ /* 0x000fe40000000008 */
[----:B------:R-:W-:-:S02]  /*8f20*/  LOP3.LUT R8, R4, 0xffff, RZ, 0xc0, !PT ;  /* 0x0000ffff04087812 */ /* 0x000fc400078ec0ff */
[----:B------:R-:W-:Y:S02]  /*8f30*/  LOP3.LUT R15, R4, 0xff, RZ, 0xc0, !PT ;  /* 0x000000ff040f7812 */ /* 0x000fe400078ec0ff */
[----:B------:R-:W-:Y:S02]  /*8f40*/  SHF.R.U32.HI R8, RZ, 0x8, R8 ;  /* 0x00000008ff087819 */ /* 0x000fe40000011608 */
[----:B------:R-:W-:Y:S02]  /*8f50*/  SHF.R.U32.HI R7, RZ, 0x10, R6 ;  /* 0x00000010ff077819 */ /* 0x000fe40000011606 */
[----:B------:R-:W-:Y:S02]  /*8f60*/  PRMT R15, R15, 0x5410, R8 ;  /* 0x000054100f0f7816 */ /* 0x000fe40000000008 */
[----:B------:R-:W1:Y:S01]  /*8f70*/  LDSM.16.MT88.4 R8, [R130+0x6400] ;  /* 0x006400008208783b */ /* 0x000e620000004200 */
[----:B------:R-:W-:Y:S02]  /*8f80*/  SHF.R.U32.HI R5, RZ, 0x10, R4 ;  /* 0x00000010ff057819 */ /* 0x000fe40000011604 */
[----:B------:R-:W-:-:S02]  /*8f90*/  SHF.R.U32.HI R6, RZ, 0x18, R6 ;  /* 0x00000018ff067819 */ /* 0x000fc40000011606 */
[----:B------:R-:W-:Y:S02]  /*8fa0*/  SHF.R.U32.HI R4, RZ, 0x18, R4 ;  /* 0x00000018ff047819 */ /* 0x000fe40000011604 */
[----:B------:R-:W-:Y:S02]  /*8fb0*/  LOP3.LUT R7, R7, 0xff, RZ, 0xc0, !PT ;  /* 0x000000ff07077812 */ /* 0x000fe400078ec0ff */
[----:B------:R-:W-:Y:S02]  /*8fc0*/  LOP3.LUT R5, R5, 0xff, RZ, 0xc0, !PT ;  /* 0x000000ff05057812 */ /* 0x000fe400078ec0ff */
[----:B------:R-:W-:Y:S02]  /*8fd0*/  HSET2.LE.AND R15, R15, R28, PT ;  /* 0x0000001c0f0f7233 */ /* 0x000fe40003803000 */
[----:B------:R-:W-:Y:S02]  /*8fe0*/  PRMT R7, R7, 0x5410, R6 ;  /* 0x0000541007077816 */ /* 0x000fe40000000006 */
[----:B------:R-:W-:-:S02]  /*8ff0*/  PRMT R5, R5, 0x5410, R4 ;  /* 0x0000541005057816 */ /* 0x000fc40000000004 */
[----:B------:R-:W-:Y:S02]  /*9000*/  LOP3.LUT R4, R15, R12, RZ, 0xc0, !PT ;  /* 0x0000000c0f047212 */ /* 0x000fe400078ec0ff */
[--C-:B------:R-:W-:Y:S02]  /*9010*/  HSET2.LE.AND R6, R13, R28.reuse, PT ;  /* 0x0000001c0d067233 */ /* 0x100fe40003803000 */
[----:B------:R-:W2:Y:S01]  /*9020*/  LDSM.16.MT88.4 R12, [R128+0x6400] ;  /* 0x00640000800c783b */ /* 0x000ea20000004200 */
[--C-:B------:R-:W-:Y:S02]  /*9030*/  HSET2.LE.AND R5, R5, R28.reuse, PT ;  /* 0x0000001c05057233 */ /* 0x100fe40003803000 */
[----:B------:R-:W-:Y:S02]  /*9040*/  HSET2.LE.AND R7, R7, R28, PT ;  /* 0x0000001c07077233 */ /* 0x000fe40003803000 */
[----:B------:R-:W-:Y:S02]  /*9050*/  LOP3.LUT R6, R6, R17, RZ, 0xc0, !PT ;  /* 0x0000001106067212 */ /* 0x000fe400078ec0ff */
[----:B------:R-:W-:-:S02]  /*9060*/  LOP3.LUT R5, R5, R18, RZ, 0xc0, !PT ;  /* 0x0000001205057212 */ /* 0x000fc400078ec0ff */
[----:B------:R-:W-:Y:S02]  /*9070*/  LOP3.LUT R7, R7, R16, RZ, 0xc0, !PT ;  /* 0x0000001007077212 */ /* 0x000fe400078ec0ff */
[----:B------:R-:W3:Y:S05]  /*9080*/  LDSM.16.MT88.4 R16, [R128+0x7400] ;  /* 0x007400008010783b */ /* 0x000eea0000004200 */
[C---:B-1----:R-:W-:Y:S06]  /*9090*/  HMMA.16816.F32.BF16 R80, R4.reuse, R8, R80 ;  /* 0x000000080450723c */ /* 0x042fec0000041850 */
[C---:B------:R-:W-:Y:S01]  /*90a0*/  HMMA.16816.F32.BF16 R76, R4.reuse, R10, R76 ;  /* 0x0000000a044c723c */ /* 0x040fe2000004184c */
[----:B------:R-:W1:Y:S05]  /*90b0*/  LDSM.16.MT88.4 R8, [R130+0x7400] ;  /* 0x007400008208783b */ /* 0x000e6a0000004200 */
[C---:B--2---:R-:W-:Y:S06]  /*90c0*/  HMMA.16816.F32.BF16 R36, R4.reuse, R12, R36 ;  /* 0x0000000c0424723c */ /* 0x044fec0000041824 */
[C---:B------:R-:W-:Y:S01]  /*90d0*/  HMMA.16816.F32.BF16 R40, R4.reuse, R14, R40 ;  /* 0x0000000e0428723c */ /* 0x040fe20000041828 */
[----:B------:R-:W2:Y:S05]  /*90e0*/  LDSM.16.MT88.4 R12, [R130+0x8400] ;  /* 0x00840000820c783b */ /* 0x000eaa0000004200 */
[C---:B---3--:R-:W-:Y:S06]  /*90f0*/  HMMA.16816.F32.BF16 R60, R4.reuse, R16, R60 ;  /* 0x00000010043c723c */ /* 0x048fec000004183c */
[----:B------:R-:W-:Y:S01]  /*9100*/  HMMA.16816.F32.BF16 R64, R4, R18, R64 ;  /* 0x000000120440723c */ /* 0x000fe20000041840 */
[----:B------:R-:W-:-:S05]  /*9110*/  IMAD.WIDE.U32 R16, R21, -0x2daee0ad, RZ ;  /* 0xd2511f5315107825 */ /* 0x000fca00078e00ff */
[C---:B-1----:R-:W-:Y:S06]  /*9120*/  HMMA.16816.F32.BF16 R72, R4.reuse, R8, R72 ;  /* 0x000000080448723c */ /* 0x042fec0000041848 */
[C---:B------:R-:W-:Y:S01]  /*9130*/  HMMA.16816.F32.BF16 R68, R4.reuse, R10, R68 ;  /* 0x0000000a0444723c */ /* 0x040fe20000041844 */
[----:B------:R-:W1:Y:S05]  /*9140*/  LDSM.16.MT88.4 R8, [R128+0x8400] ;  /* 0x008400008008783b */ /* 0x000e6a0000004200 */
[C---:B--2---:R-:W-:Y:S06]  /*9150*/  HMMA.16816.F32.BF16 R44, R4.reuse, R12, R44 ;  /* 0x0000000c042c723c */ /* 0x044fec000004182c */
[----:B------:R-:W-:Y:S01]  /*9160*/  HMMA.16816.F32.BF16 R48, R4, R14, R48 ;  /* 0x0000000e0430723c */ /* 0x000fe20000041830 */
[----:B------:R-:W-:-:S05]  /*9170*/  IMAD.WIDE.U32 R12, R20, -0x2daee0ad, RZ ;  /* 0xd2511f53140c7825 */ /* 0x000fca00078e00ff */
[----:B------:R-:W-:Y:S02]  /*9180*/  LOP3.LUT R22, R13, UR29, R22, 0x96, !PT ;  /* 0x0000001d0d167c12 */ /* 0x000fe4000f8e9616 */
[----:B------:R-:W-:-:S03]  /*9190*/  LOP3.LUT R12, R17, UR7, R12, 0x96, !PT ;  /* 0x00000007110c7c12 */ /* 0x000fc6000f8e960c */
[----:B------:R-:W-:-:S04]  /*91a0*/  IMAD.WIDE.U32 R22, R22, -0x326172a9, RZ ;  /* 0xcd9e8d5716167825 */ /* 0x000fc800078e00ff */
[----:B------:R-:W-:Y:S01]  /*91b0*/  IMAD.WIDE.U32 R12, R12, -0x326172a9, RZ ;  /* 0xcd9e8d570c0c7825 */ /* 0x000fe200078e00ff */
[----:B------:R-:W-:-:S04]  /*91c0*/  LOP3.LUT R155, R23, UR26, R154, 0x96, !PT ;  /* 0x0000001a179b7c12 */ /* 0x000fc8000f8e969a */
[----:B------:R-:W-:Y:S01]  /*91d0*/  LOP3.LUT R154, R13, UR6, R22, 0x96, !PT ;  /* 0x000000060d9a7c12 */ /* 0x000fe2000f8e9616 */
[C---:B-1----:R-:W-:Y:S01]  /*91e0*/  HMMA.16816.F32.BF16 R52, R4.reuse, R8, R52 ;  /* 0x000000080434723c */ /* 0x042fe20000041834 */
[----:B------:R-:W-:Y:S05]  /*91f0*/  LDSM.16.MT88.4 R20, [R130+0x6800] ;  /* 0x006800008214783b */ /* 0x000fea0000004200 */
[----:B------:R-:W-:Y:S01]  /*9200*/  HMMA.16816.F32.BF16 R56, R4, R10, R56 ;  /* 0x0000000a0438723c */ /* 0x000fe20000041838 */
[----:B------:R-:W-:-:S04]  /*9210*/  IMAD.WIDE.U32 R8, R155, -0x2daee0ad, RZ ;  /* 0xd2511f539b087825 */ /* 0x000fc800078e00ff */
[----:B------:R-:W-:Y:S01]  /*9220*/  IMAD.WIDE.U32 R154, R154, -0x2daee0ad, RZ ;  /* 0xd2511f539a9a7825 */ /* 0x000fe200078e00ff */
[----:B------:R-:W-:-:S04]  /*9230*/  LOP3.LUT R16, R9, UR5, R16, 0x96, !PT ;  /* 0x0000000509107c12 */ /* 0x000fc8000f8e9610 */
[----:B------:R-:W-:Y:S01]  /*9240*/  LOP3.LUT R8, R155, UR27, R8, 0x96, !PT ;  /* 0x0000001b9b087c12 */ /* 0x000fe2000f8e9608 */
[----:B------:R-:W-:-:S04]  /*9250*/  IMAD.WIDE.U32 R16, R16, -0x326172a9, RZ ;  /* 0xcd9e8d5710107825 */ /* 0x000fc800078e00ff */
[----:B------:R-:W-:Y:S01]  /*9260*/  IMAD.WIDE.U32 R8, R8, -0x326172a9, RZ ;  /* 0xcd9e8d5708087825 */ /* 0x000fe200078e00ff */
[----:B------:R-:W-:Y:S02]  /*9270*/  LOP3.LUT R153, R17, UR4, R12, 0x96, !PT ;  /* 0x0000000411997c12 */ /* 0x000fe4000f8e960c */
[----:B------:R-:W1:Y:S02]  /*9280*/  LDSM.16.MT88.4 R12, [R130+0x7800] ;  /* 0x00780000820c783b */ /* 0x000e640000004200 */
[----:B------:R-:W-:Y:S02]  /*9290*/  LOP3.LUT R4, R9, UR18, R16, 0x96, !PT ;  /* 0x0000001209047c12 */ /* 0x000fe4000f8e9610 */
[----:B------:R-:W2:Y:S01]  /*92a0*/  LDSM.16.MT88.4 R16, [R128+0x6800] ;  /* 0x006800008010783b */ /* 0x000ea20000004200 */
[----:B------:R-:W-:Y:S02]  /*92b0*/  LOP3.LUT R10, R8, 0xffff, RZ, 0xc0, !PT ;  /* 0x0000ffff080a7812 */ /* 0x000fe400078ec0ff */
[----:B------:R-:W-:-:S02]  /*92c0*/  LOP3.LUT R6, R4, 0xffff, RZ, 0xc0, !PT ;  /* 0x0000ffff04067812 */ /* 0x000fc400078ec0ff */
[----:B------:R-:W-:Y:S02]  /*92d0*/  LOP3.LUT R5, R4, 0xff, RZ, 0xc0, !PT ;  /* 0x000000ff04057812 */ /* 0x000fe400078ec0ff */
[----:B------:R-:W-:Y:S02]  /*92e0*/  SHF.R.U32.HI R6, RZ, 0x8, R6 ;  /* 0x00000008ff067819 */ /* 0x000fe40000011606 */
[----:B------:R-:W-:Y:S02]  /*92f0*/  SHF.R.U32.HI R11, RZ, 0x10, R4 ;  /* 0x00000010ff0b7819 */ /* 0x000fe40000011604 */
[----:B------:R-:W-:Y:S02]  /*9300*/  SHF.R.U32.HI R9, RZ, 0x10, R8 ;  /* 0x00000010ff097819 */ /* 0x000fe40000011608 */
[----:B------:R-:W-:Y:S02]  /*9310*/  PRMT R5, R5, 0x5410, R6 ;  /* 0x0000541005057816 */ /* 0x000fe40000000006 */
[----:B------:R-:W-:-:S02]  /*9320*/  LOP3.LUT R155, R8, 0xff, RZ, 0xc0, !PT ;  /* 0x000000ff089b7812 */ /* 0x000fc400078ec0ff */
[----:B------:R-:W-:Y:S02]  /*9330*/  SHF.R.U32.HI R4, RZ, 0x18, R4 ;  /* 0x00000018ff047819 */ /* 0x000fe40000011604 */
[----:B------:R-:W-:Y:S02]  /*9340*/  LOP3.LUT R11, R11, 0xff, RZ, 0xc0, !PT ;  /* 0x000000ff0b0b7812 */ /* 0x000fe400078ec0ff */
[----:B------:R-:W-:Y:S02]  /*9350*/  SHF.R.U32.HI R8, RZ, 0x18, R8 ;  /* 0x00000018ff087819 */ /* 0x000fe40000011608 */
[----:B------:R-:W-:Y:S02]  /*9360*/  SHF.R.U32.HI R10, RZ, 0x8, R10 ;  /* 0x00000008ff0a7819 */ /* 0x000fe4000001160a */
[----:B------:R-:W-:Y:S02]  /*9370*/  LOP3.LUT R9, R9, 0xff, RZ, 0xc0, !PT ;  /* 0x000000ff09097812 */ /* 0x000fe400078ec0ff */
[----:B------:R-:W-:-:S02]  /*9380*/  PRMT R11, R11, 0x5410, R4 ;  /* 0x000054100b0b7816 */ /* 0x000fc40000000004 */
[--C-:B------:R-:W-:Y:S02]  /*9390*/  HSET2.LE.AND R5, R5, R28.reuse, PT ;  /* 0x0000001c05057233 */ /* 0x100fe40003803000 */
[----:B------:R-:W-:Y:S02]  /*93a0*/  PRMT R155, R155, 0x5410, R10 ;  /* 0x000054109b9b7816 */ /* 0x000fe4000000000a */
[----:B------:R-:W-:Y:S02]  /*93b0*/  PRMT R9, R9, 0x5410, R8 ;  /* 0x0000541009097816 */ /* 0x000fe40000000008 */
[----:B------:R-:W-:Y:S02]  /*93c0*/  LOP3.LUT R8, R5, R150, RZ, 0xc0, !PT ;  /* 0x0000009605087212 */ /* 0x000fe400078ec0ff */
[--C-:B------:R-:W-:Y:S01]  /*93d0*/  HSET2.LE.AND R11, R11, R28.reuse, PT ;  /* 0x0000001c0b0b7233 */ /* 0x100fe20003803000 */
[----:B------:R-:W3:Y:S01]  /*93e0*/  LDSM.16.MT88.4 R4, [R128+0x7800] ;  /* 0x007800008004783b */ /* 0x000ee20000004200 */
[----:B------:R-:W-:-:S02]  /*93f0*/  HSET2.LE.AND R10, R155, R28, PT ;  /* 0x0000001c9b0a7233 */ /* 0x000fc40003803000 */
[----:B------:R-:W-:Y:S01]  /*9400*/  HSET2.LE.AND R150, R9, R28, PT ;  /* 0x0000001c09967233 */ /* 0x000fe20003803000 */
[----:B------:R-:W4:Y:S01]  /*9410*/  MUFU.EX2 R155, R146 ;  /* 0x00000092009b7308 */ /* 0x000f220000000800 */
[----:B------:R-:W-:Y:S02]  /*9420*/  LOP3.LUT R9, R11, R30, RZ, 0xc0, !PT ;  /* 0x0000001e0b097212 */ /* 0x000fe400078ec0ff */
[----:B------:R-:W-:Y:S02]  /*9430*/  LOP3.LUT R10, R10, R31, RZ, 0xc0, !PT ;  /* 0x0000001f0a0a7212 */ /* 0x000fe400078ec0ff */
[----:B------:R-:W-:-:S07]  /*9440*/  LOP3.LUT R11, R150, R29, RZ, 0xc0, !PT ;  /* 0x0000001d960b7212 */ /* 0x000fce00078ec0ff */
        /* <DEDUP_REMOVED lines=8> */
[----:B------:R-:W-:-:S04]  /*94d0*/  IMAD.WIDE.U32 R4, R153, -0x2daee0ad, RZ ;  /* 0xd2511f5399047825 */ /* 0x000fc800078e00ff */
[----:B------:R-:W-:Y:S02]  /*94e0*/  FADD.FTZ R153, R27, R152 ;  /* 0x000000981b997221 */ /* 0x000fe40000010000 */
[----:B------:R-:W-:Y:S01]  /*94f0*/  LDSM.16.MT88.4 R24, [R128+0x6c00] ;  /* 0x006c00008018783b */ /* 0x000fe20000004200 */
[----:B------:R-:W-:Y:S01]  /*9500*/  LOP3.LUT R154, R5, UR22, R154, 0x96, !PT ;  /* 0x00000016059a7c12 */ /* 0x000fe2000f8e969a */
[C---:B------:R-:W-:Y:S01]  /*9510*/  HMMA.16816.F32.BF16 R80, R8.reuse, R20, R80 ;  /* 0x000000140850723c */ /* 0x040fe20000041850 */
[----:B------:R-:W-:Y:S01]  /*9520*/  LOP3.LUT R5, R4, 0xffff, RZ, 0xc0, !PT ;  /* 0x0000ffff04057812 */ /* 0x000fe200078ec0ff */
[----:B------:R-:W-:Y:S01]  /*9530*/  FADD.FTZ R114, R114, R153 ;  /* 0x0000009972727221 */ /* 0x000fe20000010000 */
[----:B------:R-:W-:Y:S02]  /*9540*/  SHF.R.U32.HI R6, RZ, 0x10, R4 ;  /* 0x00000010ff067819 */ /* 0x000fe40000011604 */
[----:B------:R-:W-:Y:S01]  /*9550*/  LOP3.LUT R7, R4, 0xff, RZ, 0xc0, !PT ;  /* 0x000000ff04077812 */ /* 0x000fe200078ec0ff */
[----:B------:R-:W-:Y:S01]  /*9560*/  HMMA.16816.F32.BF16 R76, R8, R22, R76 ;  /* 0x00000016084c723c */ /* 0x000fe2000004184c */
[----:B------:R-:W-:Y:S01]  /*9570*/  SHF.R.U32.HI R20, RZ, 0x8, R5 ;  /* 0x00000008ff147819 */ /* 0x000fe20000011605 */
[----:B------:R-:W-:Y:S01]  /*9580*/  FADD.FTZ R103, R103, R114 ;  /* 0x0000007267677221 */ /* 0x000fe20000010000 */
[----:B------:R-:W-:-:S02]  /*9590*/  LOP3.LUT R5, R6, 0xff, RZ, 0xc0, !PT ;  /* 0x000000ff06057812 */ /* 0x000fc400078ec0ff */
[----:B------:R-:W-:Y:S01]  /*95a0*/  SHF.R.U32.HI R4, RZ, 0x18, R4 ;  /* 0x00000018ff047819 */ /* 0x000fe20000011604 */
[C---:B-1----:R-:W-:Y:S01]  /*95b0*/  HMMA.16816.F32.BF16 R52, R8.reuse, R12, R52 ;  /* 0x0000000c0834723c */ /* 0x042fe20000041834 */
[----:B------:R-:W-:Y:S01]  /*95c0*/  LOP3.LUT R6, R154, 0xffff, RZ, 0xc0, !PT ;  /* 0x0000ffff9a067812 */ /* 0x000fe200078ec0ff */
[----:B------:R-:W-:Y:S01]  /*95d0*/  IMAD.U32 R23, RZ, RZ, UR17 ;  /* 0x00000011ff177e24 */ /* 0x000fe2000f8e00ff */
[----:B------:R-:W-:Y:S01]  /*95e0*/  PRMT R7, R7, 0x5410, R20 ;  /* 0x0000541007077816 */ /* 0x000fe20000000014 */
[----:B------:R-:W-:Y:S01]  /*95f0*/  FADD.FTZ R102, R102, R103 ;  /* 0x0000006766667221 */ /* 0x000fe20000010000 */
[----:B------:R-:W-:Y:S01]  /*9600*/  PRMT R5, R5, 0x5410, R4 ;  /* 0x0000541005057816 */ /* 0x000fe20000000004 */
[----:B------:R-:W-:Y:S01]  /*9610*/  HMMA.16816.F32.BF16 R56, R8, R14, R56 ;  /* 0x0000000e0838723c */ /* 0x000fe20000041838 */
[----:B------:R-:W1:Y:S01]  /*9620*/  LDSM.16.MT88.4 R12, [R130+0x8c00] ;  /* 0x008c0000820c783b */ /* 0x000e620000004200 */
[----:B------:R-:W-:Y:S01]  /*9630*/  SHF.R.U32.HI R6, RZ, 0x8, R6 ;  /* 0x00000008ff067819 */ /* 0x000fe20000011606 */
[----:B------:R-:W-:Y:S01]  /*9640*/  IMAD.WIDE R156, R23, 0x2, R138 ;  /* 0x00000002179c7825 */ /* 0x000fe200078e028a */
[----:B------:R-:W-:-:S03]  /*9650*/  LOP3.LUT R21, R154, 0xff, RZ, 0xc0, !PT ;  /* 0x000000ff9a157812 */ /* 0x000fc600078ec0ff */
[----:B------:R-:W-:Y:S01]  /*9660*/  FADD.FTZ R101, R101, R102 ;  /* 0x0000006665657221 */ /* 0x000fe20000010000 */
[C---:B--2---:R-:W-:Y:S01]  /*9670*/  HMMA.16816.F32.BF16 R44, R8.reuse, R16, R44 ;  /* 0x00000010082c723c */ /* 0x044fe2000004182c */
[----:B------:R-:W-:Y:S01]  /*9680*/  SHF.R.U32.HI R4, RZ, 0x10, R154 ;  /* 0x00000010ff047819 */ /* 0x000fe2000001169a */
[----:B------:R2:W-:Y:S01]  /*9690*/  STG.E.U16 desc[UR20][R156.64+-0x80], R147 ;  /* 0xffff80939c007986 */ /* 0x0005e2000c101514 */
[----:B------:R-:W-:Y:S01]  /*96a0*/  PRMT R21, R21, 0x5410, R6 ;  /* 0x0000541015157816 */ /* 0x000fe20000000006 */
[----:B------:R-:W-:Y:S01]  /*96b0*/  FADD.FTZ R100, R100, R101 ;  /* 0x0000006564647221 */ /* 0x000fe20000010000 */
[----:B------:R-:W-:Y:S01]  /*96c0*/  LOP3.LUT R4, R4, 0xff, RZ, 0xc0, !PT ;  /* 0x000000ff04047812 */ /* 0x000fe200078ec0ff */
[----:B------:R-:W-:Y:S01]  /*96d0*/  HMMA.16816.F32.BF16 R48, R8, R18, R48 ;  /* 0x000000120830723c */ /* 0x000fe20000041830 */
[----:B------:R-:W3:Y:S01]  /*96e0*/  LDSM.16.MT88.4 R8, [R128+0x8c00] ;  /* 0x008c00008008783b */ /* 0x000ee20000004200 */
[----:B------:R-:W-:Y:S01]  /*96f0*/  SHF.R.U32.HI R17, RZ, 0x18, R154 ;  /* 0x00000018ff117819 */ /* 0x000fe2000001169a */
[----:B------:R-:W-:Y:S01]  /*9700*/  FADD.FTZ R99, R99, R100 ;  /* 0x0000006463637221 */ /* 0x000fe20000010000 */
[----:B------:R-:W-:-:S02]  /*9710*/  HSET2.LE.AND R6, R7, R28, PT ;  /* 0x0000001c07067233 */ /* 0x000fc40003803000 */
[--C-:B------:R-:W-:Y:S01]  /*9720*/  HSET2.LE.AND R7, R5, R28.reuse, PT ;  /* 0x0000001c05077233 */ /* 0x100fe20003803000 */
[----:B------:R-:W-:Y:S01]  /*9730*/  FADD.FTZ R112, R112, R99 ;  /* 0x0000006370707221 */ /* 0x000fe20000010000 */
[----:B------:R-:W-:Y:S02]  /*9740*/  PRMT R17, R4, 0x5410, R17 ;  /* 0x0000541004117816 */ /* 0x000fe40000000011 */
[--C-:B------:R-:W-:Y:S01]  /*9750*/  HSET2.LE.AND R5, R21, R28.reuse, PT ;  /* 0x0000001c15057233 */ /* 0x100fe20003803000 */
[----:B------:R-:W-:Y:S01]  /*9760*/  FADD.FTZ R112, R111, R112 ;  /* 0x000000706f707221 */ /* 0x000fe20000010000 */
[----:B------:R-:W-:Y:S01]  /*9770*/  LOP3.LUT R7, R7, R0, RZ, 0xc0, !PT ;  /* 0x0000000007077212 */ /* 0x000fe200078ec0ff */
[----:B------:R-:W-:Y:S01]  /*9780*/  LDSM.16.MT88.4 R20, [R130+0x7c00] ;  /* 0x007c00008214783b */ /* 0x000fe20000004200 */
[----:B----4-:R-:W-:Y:S01]  /*9790*/  F2FP.BF16.F32.PACK_AB R0, R155, R148 ;  /* 0x000000949b00723e */ /* 0x010fe200000010ff */
[----:B------:R-:W-:Y:S01]  /*97a0*/  FADD.FTZ R145, R145, R112 ;  /* 0x0000007091917221 */ /* 0x000fe20000010000 */
[----:B------:R-:W-:-:S02]  /*97b0*/  HSET2.LE.AND R152, R17, R28, PT ;  /* 0x0000001c11987233 */ /* 0x000fc40003803000 */
[----:B------:R-:W-:Y:S01]  /*97c0*/  PRMT R150, R0, 0x7632, R150 ;  /* 0x0000763200967816 */ /* 0x000fe20000000096 */
[----:B------:R-:W4:Y:S01]  /*97d0*/  LDSM.16.MT88.4 R28, [R130+0x6c00] ;  /* 0x006c0000821c783b */ /* 0x000f220000004200 */
[----:B------:R-:W-:Y:S01]  /*97e0*/  LOP3.LUT R4, R5, R144, RZ, 0xc0, !PT ;  /* 0x0000009005047212 */ /* 0x000fe200078ec0ff */
[----:B------:R-:W-:Y:S01]  /*97f0*/  FADD.FTZ R145, R142, R145 ;  /* 0x000000918e917221 */ /* 0x000fe20000010000 */
[----:B------:R-:W-:Y:S01]  /*9800*/  LOP3.LUT R5, R152, R149, RZ, 0xc0, !PT ;  /* 0x0000009598057212 */ /* 0x000fe200078ec0ff */
[----:B------:R-:W5:Y:S01]  /*9810*/  LDSM.16.MT88.4 R16, [R128+0x7c00] ;  /* 0x007c00008010783b */ /* 0x000f620000004200 */
[----:B--2---:R-:W-:Y:S01]  /*9820*/  PRMT R147, R0, 0x7610, R147 ;  /* 0x0000761000937816 */ /* 0x004fe20000000093 */
[----:B------:R-:W-:Y:S02]  /*9830*/  @!P2 HFMA2.BF16_V2 R2, -RZ.H0_H0, RZ.H0_H0, -R150.H0_H0 ;  /* 0x200000ffff02a231 */ /* 0x000fe40000340996 */
[----:B------:R-:W-:Y:S01]  /*9840*/  FADD.FTZ R148, R148, R145 ;  /* 0x0000009194947221 */ /* 0x000fe20000010000 */
[----:B------:R-:W-:Y:S01]  /*9850*/  IMAD.MOV.U32 R0, RZ, RZ, R32 ;  /* 0x000000ffff007224 */ /* 0x000fe200078e0020 */
[----:B------:R-:W-:Y:S01]  /*9860*/  PRMT R149, R147, 0x5410, R150 ;  /* 0x0000541093957816 */ /* 0x000fe20000000096 */
[----:B------:R-:W-:Y:S01]  /*9870*/  @!P3 HFMA2.BF16_V2 R3, -RZ.H0_H0, RZ.H0_H0, -R147.H0_H0 ;  /* 0x200000ffff03b231 */ /* 0x000fe20000340993 */
[----:B------:R-:W-:Y:S01]  /*9880*/  @!P2 PRMT R150, R2, 0x5410, RZ ;  /* 0x000054100296a816 */ /* 0x000fe200000000ff */
[--C-:B------:R-:W-:Y:S01]  /*9890*/  IMAD.MOV.U32 R2, RZ, RZ, R33.reuse ;  /* 0x000000ffff027224 */ /* 0x100fe200078e0021 */
[----:B------:R-:W-:Y:S01]  /*98a0*/  LOP3.LUT R6, R6, R149, RZ, 0xc0, !PT ;  /* 0x0000009506067212 */ /* 0x000fe200078ec0ff */
[----:B------:R-:W-:Y:S01]  /*98b0*/  @P0 IMAD.MOV.U32 R0, RZ, RZ, R32 ;  /* 0x000000ffff000224 */ /* 0x000fe200078e0020 */
[----:B------:R-:W-:Y:S01]  /*98c0*/  @!P3 PRMT R147, R3, 0x5410, RZ ;  /* 0x000054100393b816 */ /* 0x000fe200000000ff */
[----:B------:R-:W-:-:S02]  /*98d0*/  @P0 IMAD.MOV.U32 R2, RZ, RZ, R33 ;  /* 0x000000ffff020224 */ /* 0x000fc400078e0021 */
[----:B------:R-:W-:Y:S02]  /*98e0*/  FADD.FTZ R188, R155, R148 ;  /* 0x000000949bbc7221 */ /* 0x000fe40000010000 */
[C---:B-1----:R-:W-:Y:S06]  /*98f0*/  HMMA.16816.F32.BF16 R44, R4.reuse, R12, R44 ;  /* 0x0000000c042c723c */ /* 0x042fec000004182c */
[----:B---3--:R-:W-:Y:S01]  /*9900*/  HMMA.16816.F32.BF16 R52, R4, R8, R52 ;  /* 0x000000080434723c */ /* 0x008fe20000041834 */
[----:B------:R-:W-:-:S05]  /*9910*/  IMAD.U32 R13, RZ, RZ, UR17 ;  /* 0x00000011ff0d7e24 */ /* 0x000fca000f8e00ff */
[----:B------:R-:W-:Y:S01]  /*9920*/  HMMA.16816.F32.BF16 R36, R4, R24, R36 ;  /* 0x000000180424723c */ /* 0x000fe20000041824 */
[----:B------:R-:W-:-:S05]  /*9930*/  IMAD.WIDE R8, R13, 0x2, R138 ;  /* 0x000000020d087825 */ /* 0x000fca00078e028a */
[----:B------:R-:W-:Y:S01]  /*9940*/  STG.E.U16 desc[UR20][R8.64+-0x7e], R94 ;  /* 0xffff825e08007986 */ /* 0x000fe2000c101514 */
[C---:B------:R-:W-:Y:S03]  /*9950*/  HMMA.16816.F32.BF16 R40, R4.reuse, R26, R40 ;  /* 0x0000001a0428723c */ /* 0x040fe60000041828 */
[----:B------:R-:W-:Y:S03]  /*9960*/  STG.E.U16 desc[UR20][R138.64+-0x70], R91 ;  /* 0xffff905b8a007986 */ /* 0x000fe6000c101514 */
[C---:B----4-:R-:W-:Y:S01]  /*9970*/  HMMA.16816.F32.BF16 R80, R4.reuse, R28, R80 ;  /* 0x0000001c0450723c */ /* 0x050fe20000041850 */
[----:B------:R-:W-:Y:S04]  /*9980*/  STG.E.U16 desc[UR20][R138.64+-0x6e], R90 ;  /* 0xffff925a8a007986 */ /* 0x000fe8000c101514 */
[----:B------:R-:W-:Y:S01]  /*9990*/  STG.E.U16 desc[UR20][R8.64+-0x70], R93 ;  /* 0xffff905d08007986 */ /* 0x000fe2000c101514 */
[C---:B------:R-:W-:Y:S03]  /*99a0*/  HMMA.16816.F32.BF16 R76, R4.reuse, R30, R76 ;  /* 0x0000001e044c723c */ /* 0x040fe6000004184c */
[----:B------:R-:W-:Y:S03]  /*99b0*/  STG.E.U16 desc[UR20][R8.64+-0x6e], R92 ;  /* 0xffff925c08007986 */ /* 0x000fe6000c101514 */
[C---:B------:R-:W-:Y:S01]  /*99c0*/  HMMA.16816.F32.BF16 R72, R4.reuse, R20, R72 ;  /* 0x000000140448723c */ /* 0x040fe20000041848 */
[----:B------:R-:W-:Y:S04]  /*99d0*/  STG.E.U16 desc[UR20][R138.64+-0x60], R87 ;  /* 0xffffa0578a007986 */ /* 0x000fe8000c101514 */
[----:B------:R-:W-:Y:S01]  /*99e0*/  STG.E.U16 desc[UR20][R138.64+-0x5e], R86 ;  /* 0xffffa2568a007986 */ /* 0x000fe2000c101514 */
[C---:B------:R-:W-:Y:S03]  /*99f0*/  HMMA.16816.F32.BF16 R68, R4.reuse, R22, R68 ;  /* 0x000000160444723c */ /* 0x040fe60000041844 */
[----:B------:R-:W-:Y:S03]  /*9a00*/  STG.E.U16 desc[UR20][R8.64+-0x60], R89 ;  /* 0xffffa05908007986 */ /* 0x000fe6000c101514 */
[C---:B-----5:R-:W-:Y:S01]  /*9a10*/  HMMA.16816.F32.BF16 R60, R4.reuse, R16, R60 ;  /* 0x00000010043c723c */ /* 0x060fe2000004183c */
[----:B------:R-:W-:Y:S04]  /*9a20*/  STG.E.U16 desc[UR20][R8.64+-0x5e], R88 ;  /* 0xffffa25808007986 */ /* 0x000fe8000c101514 */
[----:B------:R-:W-:Y:S01]  /*9a30*/  STG.E.U16 desc[UR20][R138.64+-0x50], R35 ;  /* 0xffffb0238a007986 */ /* 0x000fe2000c101514 */
[C---:B------:R-:W-:Y:S03]  /*9a40*/  HMMA.16816.F32.BF16 R64, R4.reuse, R18, R64 ;  /* 0x000000120440723c */ /* 0x040fe60000041840 */
[----:B------:R-:W-:Y:S03]  /*9a50*/  STG.E.U16 desc[UR20][R138.64+-0x4e], R34 ;  /* 0xffffb2228a007986 */ /* 0x000fe6000c101514 */
[C---:B------:R-:W-:Y:S01]  /*9a60*/  HMMA.16816.F32.BF16 R48, R4.reuse, R14, R48 ;  /* 0x0000000e0430723c */ /* 0x040fe20000041830 */
[----:B------:R-:W-:Y:S04]  /*9a70*/  STG.E.U16 desc[UR20][R8.64+-0x50], R85 ;  /* 0xffffb05508007986 */ /* 0x000fe8000c101514 */
[----:B------:R1:W-:Y:S01]  /*9a80*/  STG.E.U16 desc[UR20][R8.64+-0x4e], R84 ;  /* 0xffffb25408007986 */ /* 0x0003e2000c101514 */
[----:B------:R-:W-:Y:S03]  /*9a90*/  HMMA.16816.F32.BF16 R56, R4, R10, R56 ;  /* 0x0000000a0438723c */ /* 0x000fe60000041838 */
        /* <DEDUP_REMOVED lines=18> */
[----:B------:R-:W-:Y:S05]  /*9bc0*/  @P0 BRA `(.L_x_994) ;  /* 0x0000000000040947 */ /* 0x000fea0003800000 */
.L_x_990:
[----:B------:R-:W-:-:S12]  /*9bd0*/  UIADD3 UR36, UR23, -0x1, URZ ;  /* 0xffffffff17247890 */ /* 0x000fd8000fffe03f */
.L_x_994:
[----:B------:R-:W-:-:S13]  /*9be0*/  ISETP.LE.AND P0, PT, RZ, UR36, PT ;  /* 0x00000024ff007c0c */ /* 0x000fda000bf03270 */
[----:B------:R-:W-:Y:S05]  /*9bf0*/  @!P0 BRA `(.L_x_995) ;  /* 0x0000003800248947 */ /* 0x000fea0003800000 */
[C---:B------:R-:W-:Y:S01]  /*9c00*/  IMAD.WIDE.U32 R180, R136.reuse, -0x326172a9, RZ ;  /* 0xcd9e8d5788b47825 */ /* 0x040fe200078e00ff */
[----:B------:R-:W-:Y:S01]  /*9c10*/  USHF.R.S32.HI UR34, URZ, 0x1f, UR17 ;  /* 0x0000001f3f227899 */ /* 0x000fe20008011411 */
[----:B------:R-:W-:Y:S01]  /*9c20*/  MOV R85, R0 ;  /* 0x0000000000557202 */ /* 0x000fe20000000f00 */
[----:B------:R-:W-:Y:S01]  /*9c30*/  ULDC UR4, c[0x0][0x2d0] ;  /* 0x0000b40000047ab9 */ /* 0x000fe20000000800 */
[----:B------:R-:W-:Y:S01]  /*9c40*/  MOV R3, R2 ;  /* 0x0000000200037202 */ /* 0x000fe20000000f00 */
[----:B------:R-:W-:Y:S01]  /*9c50*/  IMAD R176, R136, -0x326172a9, RZ ;  /* 0xcd9e8d5788b07824 */ /* 0x000fe200078e02ff */
[----:B------:R-:W-:Y:S01]  /*9c60*/  LOP3.LUT R178, R181, R125, RZ, 0x3c, !PT ;  /* 0x0000007db5b27212 */ /* 0x000fe200078e3cff */
[----:B------:R-:W-:Y:S01]  /*9c70*/  IMAD.WIDE.U32 R182, R124, -0x2daee0ad, RZ ;  /* 0xd2511f537cb67825 */ /* 0x000fe200078e00ff */
[----:B------:R-:W-:Y:S01]  /*9c80*/  MOV R169, 0x7054 ;  /* 0x0000705400a97802 */ /* 0x000fe20000000f00 */
[----:B------:R-:W-:Y:S01]  /*9c90*/  USHF.L.U32 UR35, UR17, 0x1, URZ ;  /* 0x0000000111237899 */ /* 0x000fe2000800063f */
[----:B------:R-:W-:Y:S01]  /*9ca0*/  MOV R184, R126 ;  /* 0x0000007e00b87202 */ /* 0x000fe20000000f00 */
[----:B------:R-:W-:Y:S01]  /*9cb0*/  IMAD.WIDE.U32 R178, R178, -0x2daee0ad, RZ ;  /* 0xd2511f53b2b27825 */ /* 0x000fe200078e00ff */
[----:B------:R-:W-:Y:S01]  /*9cc0*/  MOV R185, R135 ;  /* 0x0000008700b97202 */ /* 0x000fe20000000f00 */
[----:B------:R-:W-:Y:S01]  /*9cd0*/  ULDC UR32, c[0x0][0x2d0] ;  /* 0x0000b40000207ab9 */ /* 0x000fe20000000800 */
[----:B------:R-:W-:Y:S01]  /*9ce0*/  ISETP.GE.AND P4, PT, R174, UR4, PT ;  /* 0x00000004ae007c0c */ /* 0x000fe2000bf86270 */
[----:B------:R-:W-:Y:S01]  /*9cf0*/  USHF.L.U64.HI UR34, UR17, 0x1, UR34 ;  /* 0x0000000111227899 */ /* 0x000fe20008010222 */
[----:B------:R-:W-:Y:S01]  /*9d00*/  ULDC UR4, c[0x0][0x2ec] ;  /* 0x0000bb0000047ab9 */ /* 0x000fe20000000800 */
[----:B------:R-:W-:Y:S01]  /*9d10*/  ULDC.64 UR6, c[0x0][0x248] ;  /* 0x0000920000067ab9 */ /* 0x000fe20000000a00 */
[----:B------:R-:W-:Y:S09]  /*9d20*/  BRA `(.L_x_996) ;  /* 0x0000000400087947 */ /* 0x000ff20003800000 */
.L_x_998:
        /* <DEDUP_REMOVED lines=15> */
[----:B------:R-:W-:Y:S02]  /*9e20*/  IMAD.U32 R0, RZ, RZ, UR26 ;  /* 0x0000001aff007e24 */ /* 0x000fe4000f8e00ff */
[----:B------:R-:W-:Y:S01]  /*9e30*/  IADD3 R100, P6, R2, UR11, RZ ;  /* 0x0000000b02647c10 */ /* 0x000fe2000ffde0ff */
[----:B------:R-:W-:Y:S01]  /*9e40*/  IMAD.U32 R101, RZ, RZ, UR5 ;  /* 0x00000005ff657e24 */ /* 0x000fe2000f8e00ff */
[----:B------:R-:W5:Y:S04]  /*9e50*/  @!P4 LDC.64 R92, c[0x0][0x218] ;  /* 0x00008600ff5ccb82 */ /* 0x000f680000000a00 */
[----:B------:R-:W-:Y:S04]  /*9e60*/  LEA.HI.X R0, R0, R173, R101, 0x6, P0 ;  /* 0x000000ad00007211 */ /* 0x000fe800000f3465 */
        /* <DEDUP_REMOVED lines=11> */
[----:B-----5:R-:W-:Y:S02]  /*9f20*/  @!P4 LEA R92, P5, R100, R92, 0x1 ;  /* 0x0000005c645cc211 */ /* 0x020fe400078a08ff */
[----:B------:R-:W-:Y:S01]  /*9f30*/  @!P2 LEA.HI.X R95, R2, R95, R0, 0x1, P0 ;  /* 0x0000005f025fa211 */ /* 0x000fe200000f0c00 */
[----:B------:R1:W-:Y:S01]  /*9f40*/  @P3 STS.128 [R166+0x4000], RZ ;  /* 0x004000ffa6003388 */ /* 0x0003e20000000c00 */
[----:B------:R-:W-:Y:S02]  /*9f50*/  IADD3.X R0, R0, UR10, RZ, P6, !PT ;  /* 0x0000000a00007c10 */ /* 0x000fe4000b7fe4ff */
[C---:B---3--:R-:W-:Y:S01]  /*9f60*/  @!P3 LEA R90, P1, R100.reuse, R90, 0x1 ;  /* 0x0000005a645ab211 */ /* 0x048fe200078208ff */
[----:B------:R-:W-:Y:S01]  /*9f70*/  @!PT LDS RZ, [RZ] ;  /* 0x00000000fffff984 */ /* 0x000fe20000000800 */
[----:B------:R-:W-:Y:S01]  /*9f80*/  @!PT LDS RZ, [RZ] ;  /* 0x00000000fffff984 */ /* 0x000fe20000000800 */
[----:B------:R-:W-:Y:S01]  /*9f90*/  @!PT LDS RZ, [RZ] ;  /* 0x00000000fffff984 */ /* 0x000fe20000000800 */
[----:B------:R1:W-:Y:S01]  /*9fa0*/  @!P3 LDGSTS.E.BYPASS.LTC128B.128 [R166+0x4000], desc[UR20][R96.64+0x40] ;  /* 0x0400004060a6bfae */ /* 0x0003e2000b901d54 */
[C-C-:B------:R-:W-:Y:S02]  /*9fb0*/  @!P4 LEA.HI.X R93, R100.reuse, R93, R0.reuse, 0x1, P5 ;  /* 0x0000005d645dc211 */ /* 0x140fe400028f0c00 */
[C-C-:B------:R-:W-:Y:S01]  /*9fc0*/  @!P3 LEA.HI.X R91, R100.reuse, R91, R0.reuse, 0x1, P1 ;  /* 0x0000005b645bb211 */ /* 0x140fe200008f0c00 */
[----:B------:R1:W-:Y:S01]  /*9fd0*/  @P2 STS.128 [R166+0x5000], RZ ;  /* 0x005000ffa6002388 */ /* 0x0003e20000000c00 */
[C---:B------:R-:W-:Y:S03]  /*9fe0*/  @!P2 LEA R88, P0, R100.reuse, R88, 0x1 ;  /* 0x000000586458a211 */ /* 0x040fe600078008ff */
[----:B------:R-:W-:Y:S01]  /*9ff0*/  @!PT LDS RZ, [RZ] ;  /* 0x00000000fffff984 */ /* 0x000fe20000000800 */
[----:B------:R-:W-:Y:S01]  /*a000*/  @!PT LDS RZ, [RZ] ;  /* 0x00000000fffff984 */ /* 0x000fe20000000800 */
[----:B------:R-:W-:Y:S01]  /*a010*/  @!PT LDS RZ, [RZ] ;  /* 0x00000000fffff984 */ /* 0x000fe20000000800 */
[----:B------:R1:W-:Y:S01]  /*a020*/  @!P2 LDGSTS.E.BYPASS.LTC128B.128 [R166+0x5000], desc[UR20][R94.64+0x80] ;  /* 0x050000805ea6afae */ /* 0x0003e2000b901d54 */
[----:B------:R-:W-:Y:S03]  /*a030*/  @!P2 LEA.HI.X R89, R100, R89, R0, 0x1, P0 ;  /* 0x000000596459a211 */ /* 0x000fe600000f0c00 */
        /* <DEDUP_REMOVED lines=17> */
.L_x_996:
[----:B------:R-:W-:Y:S01]  /*a150*/  ISETP.GE.AND P3, PT, R168, UR32, PT ;  /* 0x00000020a8007c0c */ /* 0x000fe2000bf66270 */
[----:B-1----:R-:W1:Y:S01]  /*a160*/  @!P4 LDC.64 R200, c[0x0][0x220] ;  /* 0x00008800ffc8cb82 */ /* 0x002e620000000a00 */
[----:B------:R-:W-:Y:S01]  /*a170*/  ISETP.GE.AND P2, PT, R167, UR32, PT ;  /* 0x00000020a7007c0c */ /* 0x000fe2000bf46270 */
[----:B------:R-:W-:Y:S04]  /*a180*/  DEPBAR.LE SB0, 0x0 ;  /* 0x000080000000791a */ /* 0x000fe80000000000 */
[----:B------:R-:W-:Y:S01]  /*a190*/  USHF.R.S32.HI UR16, URZ, 0x1f, UR36 ;  /* 0x0000001f3f107899 */ /* 0x000fe20008011424 */
[----:B------:R-:W-:Y:S01]  /*a1a0*/  IMAD.U32 R203, RZ, RZ, UR36 ;  /* 0x00000024ffcb7e24 */ /* 0x000fe2000f8e00ff */
[----:B------:R-:W-:Y:S01]  /*a1b0*/  UIMAD UR5, UR19, UR36, URZ ;  /* 0x00000024130572a4 */ /* 0x000fe2000f8e023f */
[----:B------:R-:W4:Y:S08]  /*a1c0*/  @!P4 LDC.64 R194, c[0x0][0x220] ;  /* 0x00008800ffc2cb82 */ /* 0x000f300000000a00 */
[----:B------:R-:W-:Y:S01]  /*a1d0*/  BAR.SYNC.DEFER_BLOCKING 0x0 ;  /* 0x0000000000007b1d */ /* 0x000fe20000010000 */
[----:B------:R-:W-:Y:S01]  /*a1e0*/  IMAD.WIDE.U32 R202, R203, UR28, R184 ;  /* 0x0000001ccbca7c25 */ /* 0x000fe2000f8e00b8 */
[----:B------:R-:W-:Y:S02]  /*a1f0*/  UIMAD UR5, UR16, UR28, UR5 ;  /* 0x0000001c100572a4 */ /* 0x000fe4000f8e0205 */
[----:B------:R-:W-:Y:S01]  /*a200*/  UISETP.GE.AND UP0, UPT, UR36, 0x1, UPT ;  /* 0x000000012400788c */ /* 0x000fe2000bf06270 */
[C---:B------:R-:W-:Y:S03]  /*a210*/  IADD3 R2, P5, R202.reuse, UR9, RZ ;  /* 0x00000009ca027c10 */ /* 0x040fe6000ffbe0ff */
[----:B------:R-:W-:Y:S01]  /*a220*/  VIADD R0, R203, UR5 ;  /* 0x00000005cb007c36 */ /* 0x000fe20008000000 */
[----:B------:R-:W-:Y:S01]  /*a230*/  @P4 STS [R166+0x6000], RZ ;  /* 0x006000ffa6004388 */ /* 0x000fe20000000800 */
[----:B------:R-:W5:Y:S03]  /*a240*/  @!P3 LDC.64 R198, c[0x0][0x220] ;  /* 0x00008800ffc6bb82 */ /* 0x000f660000000a00 */
[----:B------:R-:W-:Y:S04]  /*a250*/  @P4 STS [R166+0x6004], RZ ;  /* 0x006004ffa6004388 */ /* 0x000fe80000000800 */
[----:B------:R-:W-:Y:S01]  /*a260*/  @P4 STS.64 [R166+0x6008], RZ ;  /* 0x006008ffa6004388 */ /* 0x000fe20000000a00 */
[----:B------:R-:W2:Y:S08]  /*a270*/  @!P2 LDC.64 R196, c[0x0][0x220] ;  /* 0x00008800ffc4ab82 */ /* 0x000eb00000000a00 */
[----:B------:R-:W3:Y:S08]  /*a280*/  @!P3 LDC.64 R192, c[0x0][0x220] ;  /* 0x00008800ffc0bb82 */ /* 0x000ef00000000a00 */
[----:B------:R-:W3:Y:S01]  /*a290*/  @!P2 LDC.64 R190, c[0x0][0x220] ;  /* 0x00008800ffbeab82 */ /* 0x000ee20000000a00 */
[C---:B-1----:R-:W-:Y:S02]  /*a2a0*/  @!P4 LEA R200, P0, R202.reuse, R200, 0x1 ;  /* 0x000000c8cac8c211 */ /* 0x042fe400078008ff */
[C---:B-----5:R-:W-:Y:S02]  /*a2b0*/  @!P3 LEA R198, P1, R202.reuse, R198, 0x1 ;  /* 0x000000c6cac6b211 */ /* 0x060fe400078208ff */
[C-C-:B------:R-:W-:Y:S02]  /*a2c0*/  @!P4 LEA.HI.X R201, R202.reuse, R201, R0.reuse, 0x1, P0 ;  /* 0x000000c9cac9c211 */ /* 0x140fe400000f0c00 */
[C-C-:B------:R-:W-:Y:S02]  /*a2d0*/  @!P3 LEA.HI.X R199, R202.reuse, R199, R0.reuse, 0x1, P1 ;  /* 0x000000c7cac7b211 */ /* 0x140fe400008f0c00 */
[C---:B--2---:R-:W-:Y:S01]  /*a2e0*/  @!P2 LEA R196, P0, R202.reuse, R196, 0x1 ;  /* 0x000000c4cac4a211 */ /* 0x044fe200078008ff */
[----:B------:R-:W-:Y:S01]  /*a2f0*/  @!PT LDS RZ, [RZ] ;  /* 0x00000000fffff984 */ /* 0x000fe20000000800 */
[----:B------:R-:W-:Y:S01]  /*a300*/  @!PT LDS RZ, [RZ] ;  /* 0x00000000fffff984 */ /* 0x000fe20000000800 */
[----:B------:R-:W-:Y:S01]  /*a310*/  @!PT LDS RZ, [RZ] ;  /* 0x00000000fffff984 */ /* 0x000fe20000000800 */
[----:B------:R1:W-:Y:S03]  /*a320*/  @!P4 LDGSTS.E.BYPASS.LTC128B.128 [R166+0x6000], desc[UR20][R200.64] ;  /* 0x06000000c8a6cfae */ /* 0x0003e6000b901d54 */
[----:B------:R-:W-:Y:S01]  /*a330*/  @!P2 LEA.HI.X R197, R202, R197, R0, 0x1, P0 ;  /* 0x000000c5cac5a211 */ /* 0x000fe200000f0c00 */
[----:B------:R-:W-:Y:S01]  /*a340*/  @P3 STS.128 [R166+0x7000], RZ ;  /* 0x007000ffa6003388 */ /* 0x000fe20000000c00 */
[----:B------:R-:W-:Y:S02]  /*a350*/  IADD3.X R0, R0, UR8, RZ, P5, !PT ;  /* 0x0000000800007c10 */ /* 0x000fe4000affe4ff */
[C---:B----4-:R-:W-:Y:S01]  /*a360*/  @!P4 LEA R194, P5, R2.reuse, R194, 0x1 ;  /* 0x000000c202c2c211 */ /* 0x050fe200078a08ff */
[----:B------:R-:W-:Y:S01]  /*a370*/  @!PT LDS RZ, [RZ] ;  /* 0x00000000fffff984 */ /* 0x000fe20000000800 */
[----:B------:R-:W-:Y:S01]  /*a380*/  @!PT LDS RZ, [RZ] ;  /* 0x00000000fffff984 */ /* 0x000fe20000000800 */
[----:B------:R-:W-:Y:S01]  /*a390*/  @!PT LDS RZ, [RZ] ;  /* 0x00000000fffff984 */ /* 0x000fe20000000800 */
[----:B------:R1:W-:Y:S01]  /*a3a0*/  @!P3 LDGSTS.E.BYPASS.LTC128B.128 [R166+0x7000], desc[UR20][R198.64+0x40] ;  /* 0x07000040c6a6bfae */ /* 0x0003e2000b901d54 */
[C---:B---3--:R-:W-:Y:S02]  /*a3b0*/  @!P3 LEA R192, P1, R2.reuse, R192, 0x1 ;  /* 0x000000c002c0b211 */ /* 0x048fe400078208ff */
[C-C-:B------:R-:W-:Y:S01]  /*a3c0*/  @!P4 LEA.HI.X R195, R2.reuse, R195, R0.reuse, 0x1, P5 ;  /* 0x000000c302c3c211 */ /* 0x140fe200028f0c00 */
[----:B------:R-:W-:Y:S01]  /*a3d0*/  @P2 STS.128 [R166+0x8000], RZ ;  /* 0x008000ffa6002388 */ /* 0x000fe20000000c00 */
[C-C-:B------:R-:W-:Y:S02]  /*a3e0*/  @!P3 LEA.HI.X R193, R2.reuse, R193, R0.reuse, 0x1, P1 ;  /* 0x000000c102c1b211 */ /* 0x140fe400008f0c00 */
[C---:B------:R-:W-:Y:S01]  /*a3f0*/  @!P2 LEA R190, P0, R2.reuse, R190, 0x1 ;  /* 0x000000be02bea211 */ /* 0x040fe200078008ff */
[----:B------:R-:W-:Y:S01]  /*a400*/  @!PT LDS RZ, [RZ] ;  /* 0x00000000fffff984 */ /* 0x000fe20000000800 */
[----:B------:R-:W-:Y:S01]  /*a410*/  @!PT LDS RZ, [RZ] ;  /* 0x00000000fffff984 */ /* 0x000fe20000000800 */
[----:B------:R-:W-:Y:S01]  /*a420*/  @!PT LDS RZ, [RZ] ;  /* 0x00000000fffff984 */ /* 0x000fe20000000800 */
[----:B------:R1:W-:Y:S03]  /*a430*/  @!P2 LDGSTS.E.BYPASS.LTC128B.128 [R166+0x8000], desc[UR20][R196.64+0x80] ;  /* 0x08000080c4a6afae */ /* 0x0003e6000b901d54 */
[----:B------:R-:W-:Y:S01]  /*a440*/  @!P2 LEA.HI.X R191, R2, R191, R0, 0x1, P0 ;  /* 0x000000bf02bfa211 */ /* 0x000fe200000f0c00 */
[----:B------:R-:W-:Y:S01]  /*a450*/  @P4 STS.128 [R166+0x6800], RZ ;  /* 0x006800ffa6004388 */ /* 0x000fe20000000c00 */
[----:B------:R-:W-:Y:S03]  /*a460*/  PLOP3.LUT P0, PT, PT, PT, UP0, 0x80, 0x0 ;  /* 0x000000000000781c */ /* 0x000fe60003f0f008 */
        /* <DEDUP_REMOVED lines=21> */
[----:B------:R-:W1:Y:S04]  /*a5c0*/  LDSM.16.M88.4 R112, [R129+0x3000] ;  /* 0x003000008170783b */ /* 0x000e680000000200 */
[----:B------:R-:W1:Y:S04]  /*a5d0*/  LDSM.16.M88.4 R116, [R129+0x3400] ;  /* 0x003400008174783b */ /* 0x000e680000000200 */
[----:B------:R-:W1:Y:S04]  /*a5e0*/  LDSM.16.M88.4 R120, [R129+0x3800] ;  /* 0x003800008178783b */ /* 0x000e680000000200 */
[----:B------:R-:W-:Y:S01]  /*a5f0*/  LDSM.16.M88.4 R124, [R132+0x4000] ;  /* 0x00400000847c783b */ /* 0x000fe20000000200 */
[C---:B--2---:R-:W-:Y:S06]  /*a600*/  HMMA.16816.F32.BF16 R4, R88.reuse, R92, RZ ;  /* 0x0000005c5804723c */ /* 0x044fec00000418ff */
[C---:B------:R-:W-:Y:S01]  /*a610*/  HMMA.16816.F32.BF16 R8, R88.reuse, R94, RZ ;  /* 0x0000005e5808723c */ /* 0x040fe200000418ff */
[----:B------:R-:W2:Y:S05]  /*a620*/  LDSM.16.M88.4 R92, [R129+0x3c00] ;  /* 0x003c0000815c783b */ /* 0x000eaa0000000200 */
[C---:B---3--:R-:W-:Y:S06]  /*a630*/  HMMA.16816.F32.BF16 R12, R88.reuse, R96, RZ ;  /* 0x00000060580c723c */ /* 0x048fec00000418ff */
[C---:B------:R-:W-:Y:S01]  /*a640*/  HMMA.16816.F32.BF16 R16, R88.reuse, R98, RZ ;  /* 0x000000625810723c */ /* 0x040fe200000418ff */
[----:B------:R-:W3:Y:S05]  /*a650*/  LDSM.16.M88.4 R96, [R133+0x1000] ;  /* 0x001000008560783b */ /* 0x000eea0000000200 */
[C---:B----4-:R-:W-:Y:S06]  /*a660*/  HMMA.16816.F32.BF16 R20, R88.reuse, R100, RZ ;  /* 0x000000645814723c */ /* 0x050fec00000418ff */
[C---:B------:R-:W-:Y:S01]  /*a670*/  HMMA.16816.F32.BF16 R24, R88.reuse, R102, RZ ;  /* 0x000000665818723c */ /* 0x040fe200000418ff */
[----:B------:R-:W-:Y:S05]  /*a680*/  LDSM.16.M88.4 R100, [R132+0x4800] ;  /* 0x004800008464783b */ /* 0x000fea0000000200 */
[C---:B-----5:R-:W-:Y:S06]  /*a690*/  HMMA.16816.F32.BF16 R28, R88.reuse, R104, RZ ;  /* 0x00000068581c723c */ /* 0x060fec00000418ff */
[----:B------:R-:W-:Y:S01]  /*a6a0*/  HMMA.16816.F32.BF16 R32, R88, R106, RZ ;  /* 0x0000006a5820723c */ /* 0x000fe200000418ff */
[----:B------:R-:W4:Y:S04]  /*a6b0*/  LDSM.16.M88.4 R88, [R132+0x4400] ;  /* 0x004400008458783b */ /* 0x000f280000000200 */
[----:B------:R-:W5:Y:S01]  /*a6c0*/  LDSM.16.M88.4 R104, [R132+0x4c00] ;  /* 0x004c00008468783b */ /* 0x000f620000000200 */
        /* <DEDUP_REMOVED lines=9> */
[C---:B--2---:R-:W-:Y:S06]  /*a760*/  HMMA.16816.F32.BF16 R28, R108.reuse, R92, R28 ;  /* 0x0000005c6c1c723c */ /* 0x044fec000004181c */
[----:B------:R-:W-:Y:S01]  /*a770*/  HMMA.16816.F32.BF16 R32, R108, R94, R32 ;  /* 0x0000005e6c20723c */ /* 0x000fe20000041820 */
[----:B------:R-:W-:Y:S04]  /*a780*/  LDSM.16.M88.4 R92, [R131+0x1000] ;  /* 0x00100000835c783b */ /* 0x000fe80000000200 */
[----:B------:R-:W1:Y:S01]  /*a790*/  LDSM.16.M88.4 R108, [R129+0x4000] ;  /* 0x00400000816c783b */ /* 0x000e620000000200 */
[C---:B---3--:R-:W-:Y:S06]  /*a7a0*/  HMMA.16816.F32.BF16 R4, R96.reuse, R124, R4 ;  /* 0x0000007c6004723c */ /* 0x048fec0000041804 */
[C---:B------:R-:W-:Y:S06]  /*a7b0*/  HMMA.16816.F32.BF16 R8, R96.reuse, R126, R8 ;  /* 0x0000007e6008723c */ /* 0x040fec0000041808 */
[C---:B----4-:R-:W-:Y:S06]  /*a7c0*/  HMMA.16816.F32.BF16 R12, R96.reuse, R88, R12 ;  /* 0x00000058600c723c */ /* 0x050fec000004180c */
[C---:B------:R-:W-:Y:S01]  /*a7d0*/  HMMA.16816.F32.BF16 R16, R96.reuse, R90, R16 ;  /* 0x0000005a6010723c */ /* 0x040fe20000041810 */
[----:B------:R-:W2:Y:S05]  /*a7e0*/  LDSM.16.M88.4 R88, [R129+0x4c00] ;  /* 0x004c00008158783b */ /* 0x000eaa0000000200 */
[C---:B------:R-:W-:Y:S06]  /*a7f0*/  HMMA.16816.F32.BF16 R20, R96.reuse, R100, R20 ;  /* 0x000000646014723c */ /* 0x040fec0000041814 */
[C---:B------:R-:W-:Y:S01]  /*a800*/  HMMA.16816.F32.BF16 R24, R96.reuse, R102, R24 ;  /* 0x000000666018723c */ /* 0x040fe20000041818 */
[----:B------:R-:W3:Y:S05]  /*a810*/  LDSM.16.M88.4 R100, [R133+0x2000] ;  /* 0x002000008564783b */ /* 0x000eea0000000200 */
[C---:B-----5:R-:W-:Y:S06]  /*a820*/  HMMA.16816.F32.BF16 R28, R96.reuse, R104, R28 ;  /* 0x00000068601c723c */ /* 0x060fec000004181c */
[----:B------:R-:W-:Y:S01]  /*a830*/  HMMA.16816.F32.BF16 R32, R96, R106, R32 ;  /* 0x0000006a6020723c */ /* 0x000fe20000041820 */
[----:B------:R-:W4:Y:S04]  /*a840*/  LDSM.16.M88.4 R96, [R132+0x5400] ;  /* 0x005400008460783b */ /* 0x000f280000000200 */
[----:B------:R-:W5:Y:S01]  /*a850*/  LDSM.16.M88.4 R104, [R132+0x5800] ;  /* 0x005800008468783b */ /* 0x000f620000000200 */
[C---:B-1----:R-:W-:Y:S06]  /*a860*/  HMMA.16816.F32.BF16 R4, R92.reuse, R108, R4 ;  /* 0x0000006c5c04723c */ /* 0x042fec0000041804 */
[C---:B------:R-:W-:Y:S01]  /*a870*/  HMMA.16816.F32.BF16 R8, R92.reuse, R110, R8 ;  /* 0x0000006e5c08723c */ /* 0x040fe20000041808 */
[----:B------:R-:W1:Y:S05]  /*a880*/  LDSM.16.M88.4 R108, [R132+0x5c00] ;  /* 0x005c0000846c783b */ /* 0x000e6a0000000200 */
        /* <DEDUP_REMOVED lines=9> */
[----:B------:R-:W2:Y:S01]  /*a920*/  LDSM.16.M88.4 R92, [R129+0x5800] ;  /* 0x00580000815c783b */ /* 0x000ea20000000200 */
[C---:B---3--:R-:W-:Y:S06]  /*a930*/  HMMA.16816.F32.BF16 R4, R100.reuse, R120, R4 ;  /* 0x000000786404723c */ /* 0x048fec0000041804 */
[C---:B------:R-:W-:Y:S06]  /*a940*/  HMMA.16816.F32.BF16 R8, R100.reuse, R122, R8 ;  /* 0x0000007a6408723c */ /* 0x040fec0000041808 */
[C---:B----4-:R-:W-:Y:S06]  /*a950*/  HMMA.16816.F32.BF16 R12, R100.reuse, R96, R12 ;  /* 0x00000060640c723c */ /* 0x050fec000004180c */
[C---:B------:R-:W-:Y:S01]  /*a960*/  HMMA.16816.F32.BF16 R16, R100.reuse, R98, R16 ;  /* 0x000000626410723c */ /* 0x040fe20000041810 */
[----:B------:R-:W3:Y:S01]  /*a970*/  LDSM.16.M88.4 R96, [R129+0x5c00] ;  /* 0x005c00008160783b */ /* 0x000ee20000000200 */
[----:B------:R-:W-:Y:S04]  /*a980*/  DEPBAR.LE SB0, 0x0 ;  /* 0x000080000000791a */ /* 0x000fe80000000000 */
[C---:B-----5:R-:W-:Y:S01]  /*a990*/  HMMA.16816.F32.BF16 R20, R100.reuse, R104, R20 ;  /* 0x000000686414723c */ /* 0x060fe20000041814 */
[----:B------:R-:W-:Y:S05]  /*a9a0*/  BAR.SYNC.DEFER_BLOCKING 0x0 ;  /* 0x0000000000007b1d */ /* 0x000fea0000010000 */
[C---:B------:R-:W-:Y:S06]  /*a9b0*/  HMMA.16816.F32.BF16 R24, R100.reuse, R106, R24 ;  /* 0x0000006a6418723c */ /* 0x040fec0000041818 */
[C---:B-1----:R-:W-:Y:S06]  /*a9c0*/  HMMA.16816.F32.BF16 R28, R100.reuse, R108, R28 ;  /* 0x0000006c641c723c */ /* 0x042fec000004181c */
[----:B------:R-:W-:Y:S06]  /*a9d0*/  HMMA.16816.F32.BF16 R32, R100, R110, R32 ;  /* 0x0000006e6420723c */ /* 0x000fec0000041820 */
[C---:B------:R-:W-:Y:S06]  /*a9e0*/  HMMA.16816.F32.BF16 R4, R112.reuse, R116, R4 ;  /* 0x000000747004723c */ /* 0x040fec0000041804 */
[C---:B------:R-:W-:Y:S06]  /*a9f0*/  HMMA.16816.F32.BF16 R8, R112.reuse, R118, R8 ;  /* 0x000000767008723c */ /* 0x040fec0000041808 */
[C---:B--2---:R-:W-:Y:S06]  /*aa00*/  HMMA.16816.F32.BF16 R12, R112.reuse, R88, R12 ;  /* 0x00000058700c723c */ /* 0x044fec000004180c */
[C---:B------:R-:W-:Y:S06]  /*aa10*/  HMMA.16816.F32.BF16 R16, R112.reuse, R90, R16 ;  /* 0x0000005a7010723c */ /* 0x040fec0000041810 */
[----:B------:R-:W-:Y:S01]  /*aa20*/  FMNMX.FTZ R0, R4, R3, !PT ;  /* 0x0000000304007209 */ /* 0x000fe20007810000 */
[C---:B------:R-:W-:Y:S04]  /*aa30*/  HMMA.16816.F32.BF16 R20, R112.reuse, R92, R20 ;  /* 0x0000005c7014723c */ /* 0x040fe80000041814 */
[----:B------:R-:W-:Y:S02]  /*aa40*/  FMNMX.FTZ R177, R5, R0, !PT ;  /* 0x0000000005b17209 */ /* 0x000fe40007810000 */
        /* <DEDUP_REMOVED lines=29> */
.L_x_997:
[----:B-1----:R-:W-:Y:S01]  /*ac20*/  FMNMX.FTZ R89, R27, R86, !PT ;  /* 0x000000561b597209 */ /* 0x002fe20007810000 */
[----:B------:R-:W1:Y:S01]  /*ac30*/  SHFL.BFLY PT, R2, R177, 0x2, 0x1f ;  /* 0x0c401f00b1027f89 */ /* 0x000e6200000e0000 */
[----:B------:R-:W-:Y:S01]  /*ac40*/  IMAD.MOV.U32 R114, RZ, RZ, R84 ;  /* 0x000000ffff727224 */ /* 0x000fe200078e0054 */
[----:B------:R-:W-:Y:S01]  /*ac50*/  UIADD3 UR30, UR25, -0x126145ec, URZ ;  /* 0xed9eba14191e7890 */ /* 0x000fe2000fffe03f */
[----:B------:R-:W-:Y:S01]  /*ac60*/  FMNMX.FTZ R86, R30, R89, !PT ;  /* 0x000000591e567209 */ /* 0x000fe20007810000 */
[----:B------:R-:W-:Y:S01]  /*ac70*/  IMAD.MOV.U32 R115, RZ, RZ, R87 ;  /* 0x000000ffff737224 */ /* 0x000fe200078e0057 */
[----:B------:R-:W-:Y:S02]  /*ac80*/  UIADD3 UR5, UR25, -0x4498517b, URZ ;  /* 0xbb67ae8519057890 */ /* 0x000fe4000fffe03f */
[----:B------:R-:W-:Y:S01]  /*ac90*/  FMNMX.FTZ R89, R31, R86, !PT ;  /* 0x000000561f597209 */ /* 0x000fe20007810000 */
[----:B------:R-:W-:Y:S02]  /*aca0*/  UIADD3 UR17, UR24, 0x3c6ef372, URZ ;  /* 0x3c6ef37218117890 */ /* 0x000fe4000fffe03f */
[----:B------:R-:W-:Y:S01]  /*acb0*/  UIADD3 UR31, UR25, 0x76cf5d0a, URZ ;  /* 0x76cf5d0a191f7890 */ /* 0x000fe2000fffe03f */
[----:B------:R-:W-:Y:S01]  /*acc0*/  FMNMX.FTZ R86, R34, R89, !PT ;  /* 0x0000005922567209 */ /* 0x000fe20007810000 */
[----:B------:R-:W-:Y:S01]  /*acd0*/  UIADD3 UR29, UR24, -0x255992d5, URZ ;  /* 0xdaa66d2b181d7890 */ /* 0x000fe2000fffe03f */
[----:B------:R-:W-:Y:S01]  /*ace0*/  LOP3.LUT R94, R179, UR5, R182, 0x96, !PT ;  /* 0x00000005b35e7c12 */ /* 0x000fe2000f8e96b6 */
[----:B------:R-:W-:Y:S01]  /*acf0*/  UIADD3 UR5, UR25, -0x56f99767, URZ ;  /* 0xa906689919057890 */ /* 0x000fe2000fffe03f */
[----:B------:R-:W-:Y:S01]  /*ad00*/  FMNMX.FTZ R0, R35, R86, !PT ;  /* 0x0000005623007209 */ /* 0x000fe20007810000 */
[----:B------:R-:W-:Y:S02]  /*ad10*/  USHF.L.U32 UR33, UR36, 0x1, URZ ;  /* 0x0000000124217899 */ /* 0x000fe4000800063f */
[----:B------:R-:W-:Y:S01]  /*ad20*/  IMAD.WIDE.U32 R94, R94, -0x326172a9, RZ ;  /* 0xcd9e8d575e5e7825 */ /* 0x000fe200078e00ff */
[----:B------:R-:W-:Y:S01]  /*ad30*/  UIADD3 UR23, UR24, -0x61c88647, URZ ;  /* 0x9e3779b918177890 */ /* 0x000fe2000fffe03f */
[----:B------:R-:W2:Y:S01]  /*ad40*/  SHFL.BFLY PT, R89, R0, 0x2, 0x1f ;  /* 0x0c401f0000597f89 */ /* 0x000ea200000e0000 */
[----:B------:R-:W-:Y:S02]  /*ad50*/  ULOP3.LUT UR16, UR33, UR25, URZ, 0x3c, !UPT ;  /* 0x0000001921107292 */ /* 0x000fe4000f8e3c3f */
[----:B------:R-:W-:Y:S01]  /*ad60*/  UIADD3 UR27, UR25, 0x32370b8f, URZ ;  /* 0x32370b8f191b7890 */ /* 0x000fe2000fffe03f */
[----:B-1----:R-:W-:Y:S01]  /*ad70*/  FMNMX.FTZ R93, R177, R2, !PT ;  /* 0x00000002b15d7209 */ /* 0x002fe20007810000 */
[----:B------:R-:W-:Y:S02]  /*ad80*/  UIADD3 UR26, UR24, 0x1715609d, URZ ;  /* 0x1715609d181a7890 */ /* 0x000fe4000fffe03f */
[----:B------:R-:W-:Y:S01]  /*ad90*/  LOP3.LUT R86, R183, UR16, RZ, 0x3c, !PT ;  /* 0x00000010b7567c12 */ /* 0x000fe2000f8e3cff */
[----:B------:R-:W-:Y:S01]  /*ada0*/  UIADD3 UR16, UR24, 0x78dde6e4, URZ ;  /* 0x78dde6e418107890 */ /* 0x000fe2000fffe03f */
[----:B------:R-:W1:Y:S01]  /*adb0*/  SHFL.BFLY PT, R2, R93, 0x1, 0x1f ;  /* 0x0c201f005d027f89 */ /* 0x000e6200000e0000 */
[----:B------:R-:W-:Y:S02]  /*adc0*/  UIADD3 UR33, UR33, 0x1, URZ ;  /* 0x0000000121217890 */ /* 0x000fe4000fffe03f */
[----:B------:R-:W-:Y:S02]  /*add0*/  IMAD.WIDE.U32 R90, R86, -0x326172a9, RZ ;  /* 0xcd9e8d57565a7825 */ /* 0x000fe400078e00ff */
[----:B------:R-:W-:Y:S03]  /*ade0*/  ULOP3.LUT UR33, UR33, UR25, URZ, 0x3c, !UPT ;  /* 0x0000001921217292 */ /* 0x000fe6000f8e3c3f */
[----:B------:R-:W-:Y:S02]  /*adf0*/  LOP3.LUT R86, R91, UR23, R180, 0x96, !PT ;  /* 0x000000175b567c12 */ /* 0x000fe4000f8e96b4 */
[----:B------:R-:W-:Y:S03]  /*ae00*/  LOP3.LUT R90, R95, UR17, R90, 0x96, !PT ;  /* 0x000000115f5a7c12 */ /* 0x000fe6000f8e965a */
[----:B------:R-:W-:Y:S01]  /*ae10*/  IMAD.WIDE.U32 R190, R86, -0x2daee0ad, RZ ;  /* 0xd2511f5356be7825 */ /* 0x000fe200078e00ff */
[----:B--2---:R-:W-:Y:S03]  /*ae20*/  FMNMX.FTZ R89, R0, R89, !PT ;  /* 0x0000005900597209 */ /* 0x004fe60007810000 */
[----:B------:R-:W-:Y:S01]  /*ae30*/  IMAD.WIDE.U32 R90, R90, -0x2daee0ad, RZ ;  /* 0xd2511f535a5a7825 */ /* 0x000fe200078e00ff */
[----:B------:R-:W-:Y:S01]  /*ae40*/  LOP3.LUT R86, R191, UR31, R178, 0x96, !PT ;  /* 0x0000001fbf567c12 */ /* 0x000fe2000f8e96b2 */
[----:B------:R-:W2:Y:S03]  /*ae50*/  SHFL.BFLY PT, R0, R89, 0x1, 0x1f ;  /* 0x0c201f0059007f89 */ /* 0x000ea600000e0000 */
[----:B------:R-:W-:Y:S01]  /*ae60*/  LOP3.LUT R190, R91, UR27, R190, 0x96, !PT ;  /* 0x0000001b5bbe7c12 */ /* 0x000fe2000f8e96be */
[----:B------:R-:W-:Y:S01]  /*ae70*/  IMAD.WIDE.U32 R194, R86, -0x326172a9, RZ ;  /* 0xcd9e8d5756c27825 */ /* 0x000fe200078e00ff */
[----:B-1----:R-:W-:Y:S03]  /*ae80*/  FMNMX.FTZ R2, R93, R2, !PT ;  /* 0x000000025d027209 */ /* 0x002fe60007810000 */
[----:B------:R-:W-:Y:S01]  /*ae90*/  IMAD.WIDE.U32 R190, R190, -0x326172a9, RZ ;  /* 0xcd9e8d57bebe7825 */ /* 0x000fe200078e00ff */
[C---:B------:R-:W-:Y:S02]  /*aea0*/  FSETP.NEU.FTZ.AND P0, PT, R2.reuse, -INF , PT ;  /* 0xff8000000200780b */ /* 0x040fe40003f1d000 */
[----:B------:R-:W-:Y:S01]  /*aeb0*/  LOP3.LUT R86, R195, UR29, R94, 0x96, !PT ;  /* 0x0000001dc3567c12 */ /* 0x000fe2000f8e965e */
[C---:B------:R-:W-:Y:S01]  /*aec0*/  FMUL.FTZ R106, R2.reuse, UR4 ;  /* 0x00000004026a7c20 */ /* 0x040fe20008410000 */
[----:B------:R-:W-:Y:S01]  /*aed0*/  LOP3.LUT R194, R191, UR16, R194, 0x96, !PT ;  /* 0x00000010bfc27c12 */ /* 0x000fe2000f8e96c2 */
[----:B------:R-:W-:Y:S02]  /*aee0*/  FADD.FTZ R3, -R2, R3 ;  /* 0x0000000302037221 */ /* 0x000fe40000010100 */
[----:B------:R-:W-:Y:S01]  /*aef0*/  IMAD.WIDE.U32 R92, R86, -0x2daee0ad, RZ ;  /* 0xd2511f53565c7825 */ /* 0x000fe200078e00ff */
[----:B------:R-:W-:Y:S03]  /*af00*/  FSEL R106, R106, RZ, P0 ;  /* 0x000000ff6a6a7208 */ /* 0x000fe60000000000 */
[----:B------:R-:W-:Y:S04]  /*af10*/  IMAD.WIDE.U32 R194, R194, -0x2daee0ad, RZ ;  /* 0xd2511f53c2c27825 */ /* 0x000fe800078e00ff */
[----:B------:R-:W-:Y:S01]  /*af20*/  FFMA.FTZ R196, R4, UR4, -R106 ;  /* 0x0000000404c47c23 */ /* 0x000fe2000801086a */
[----:B------:R-:W-:Y:S01]  /*af30*/  LOP3.LUT R4, R93, UR30, R90, 0x96, !PT ;  /* 0x0000001e5d047c12 */ /* 0x000fe2000f8e965a */
[----:B------:R-:W-:Y:S01]  /*af40*/  FFMA.FTZ R123, R20, UR4, -R106 ;  /* 0x00000004147b7c23 */ /* 0x000fe2000801086a */
[----:B------:R-:W-:Y:S01]  /*af50*/  LOP3.LUT R92, R195, UR5, R92, 0x96, !PT ;  /* 0x00000005c35c7c12 */ /* 0x000fe2000f8e965c */
[----:B------:R-:W-:Y:S01]  /*af60*/  FFMA.FTZ R177, R5, UR4, -R106 ;  /* 0x0000000405b17c23 */ /* 0x000fe2000801086a */
[----:B--2---:R-:W-:Y:S01]  /*af70*/  FMNMX.FTZ R0, R89, R0, !PT ;  /* 0x0000000059007209 */ /* 0x004fe20007810000 */
[----:B------:R-:W-:Y:S01]  /*af80*/  IMAD.WIDE.U32 R4, R4, -0x326172a9, RZ ;  /* 0xcd9e8d5704047825 */ /* 0x000fe200078e00ff */
[----:B------:R-:W-:Y:S02]  /*af90*/  MUFU.EX2 R196, R196 ;  /* 0x000000c400c47308 */ /* 0x000fe40000000800 */
[----:B------:R-:W-:Y:S01]  /*afa0*/  FSETP.NEU.FTZ.AND P0, PT, R0, -INF , PT ;  /* 0xff8000000000780b */ /* 0x000fe20003f1d000 */
[----:B------:R-:W-:Y:S01]  /*afb0*/  IMAD.WIDE.U32 R92, R92, -0x326172a9, RZ ;  /* 0xcd9e8d575c5c7825 */ /* 0x000fe200078e00ff */
[----:B------:R-:W-:Y:S03]  /*afc0*/  LOP3.LUT R190, R5, UR26, R190, 0x96, !PT ;  /* 0x0000001a05be7c12 */ /* 0x000fe6000f8e96be */
[--C-:B------:R-:W-:Y:S01]  /*afd0*/  FFMA.FTZ R187, R16, UR4, -R106.reuse ;  /* 0x0000000410bb7c23 */ /* 0x100fe2000801086a */
[----:B------:R-:W-:Y:S01]  /*afe0*/  FFMA.FTZ R127, R17, UR4, -R106 ;  /* 0x00000004117f7c23 */ /* 0x000fe2000801086a */
[----:B------:R-:W-:Y:S01]  /*aff0*/  LOP3.LUT R86, R93, UR18, R4, 0x96, !PT ;  /* 0x000000125d567c12 */ /* 0x000fe2000f8e9604 */
[----:B------:R-:W1:Y:S01]  /*b000*/  MUFU.EX2 R177, R177 ;  /* 0x000000b100b17308 */ /* 0x000e620000000800 */
[----:B------:R-:W-:Y:S01]  /*b010*/  LOP3.LUT R88, R92, 0xff, RZ, 0xc0, !PT ;  /* 0x000000ff5c587812 */ /* 0x000fe200078ec0ff */
[----:B------:R-:W-:Y:S01]  /*b020*/  FMUL.FTZ R189, R0, UR4 ;  /* 0x0000000400bd7c20 */ /* 0x000fe20008410000 */
[----:B------:R-:W-:Y:S01]  /*b030*/  LOP3.LUT R89, R86, 0xff, RZ, 0xc0, !PT ;  /* 0x000000ff56597812 */ /* 0x000fe200078ec0ff */
[----:B------:R-:W-:Y:S01]  /*b040*/  IMAD.WIDE.U32 R190, R190, -0x2daee0ad, RZ ;  /* 0xd2511f53bebe7825 */ /* 0x000fe200078e00ff */
[----:B------:R-:W-:Y:S02]  /*b050*/  LOP3.LUT R5, R86, 0xffff, RZ, 0xc0, !PT ;  /* 0x0000ffff56057812 */ /* 0x000fe400078ec0ff */
[----:B------:R-:W-:Y:S01]  /*b060*/  FSEL R189, R189, RZ, P0 ;  /* 0x000000ffbdbd7208 */ /* 0x000fe20000000000 */
[--C-:B------:R-:W-:Y:S01]  /*b070*/  FFMA.FTZ R118, R21, UR4, -R106.reuse ;  /* 0x0000000415767c23 */ /* 0x100fe2000801086a */
[----:B------:R-:W-:Y:S01]  /*b080*/  ISETP.LE.U32.AND P6, PT, R89, UR12, PT ;  /* 0x0000000c59007c0c */ /* 0x000fe2000bfc3070 */
[----:B------:R-:W-:Y:S01]  /*b090*/  FFMA.FTZ R110, R24, UR4, -R106 ;  /* 0x00000004186e7c23 */ /* 0x000fe2000801086a */
[----:B------:R-:W-:Y:S01]  /*b0a0*/  SHF.R.U32.HI R5, RZ, 0x8, R5 ;  /* 0x00000008ff057819 */ /* 0x000fe20000011605 */
[--C-:B------:R-:W-:Y:S01]  /*b0b0*/  FFMA.FTZ R192, R6, UR4, -R189.reuse ;  /* 0x0000000406c07c23 */ /* 0x100fe200080108bd */
[--C-:B------:R-:W-:Y:S01]  /*b0c0*/  SHF.R.U32.HI R6, RZ, 0x18, R86.reuse ;  /* 0x00000018ff067819 */ /* 0x100fe20000011656 */
[--C-:B------:R-:W-:Y:S01]  /*b0d0*/  FFMA.FTZ R126, R7, UR4, -R189.reuse ;  /* 0x00000004077e7c23 */ /* 0x100fe200080108bd */
[----:B------:R-:W-:Y:S01]  /*b0e0*/  LOP3.LUT R5, R5, 0xffff, RZ, 0xc0, !PT ;  /* 0x0000ffff05057812 */ /* 0x000fe200078ec0ff */
[--C-:B------:R-:W-:Y:S01]  /*b0f0*/  FFMA.FTZ R124, R10, UR4, -R189.reuse ;  /* 0x000000040a7c7c23 */ /* 0x100fe200080108bd */
[----:B-1----:R-:W-:Y:S01]  /*b100*/  F2FP.BF16.F32.PACK_AB R103, R177, R196 ;  /* 0x000000c4b167723e */ /* 0x002fe200000010ff */
[----:B------:R-:W-:Y:S01]  /*b110*/  MUFU.EX2 R192, R192 ;  /* 0x000000c000c07308 */ /* 0x000fe20000000800 */
[----:B------:R-:W-:Y:S01]  /*b120*/  ISETP.LE.U32.AND P2, PT, R88, UR12, PT ;  /* 0x0000000c58007c0c */ /* 0x000fe2000bf43070 */
[--C-:B------:R-:W-:Y:S01]  /*b130*/  FFMA.FTZ R111, R11, UR4, -R189.reuse ;  /* 0x000000040b6f7c23 */ /* 0x100fe200080108bd */
[----:B------:R-:W-:Y:S01]  /*b140*/  ISETP.LE.U32.AND P5, PT, R5, UR12, PT ;  /* 0x0000000c05007c0c */ /* 0x000fe2000bfa3070 */
[----:B------:R-:W-:Y:S01]  /*b150*/  @!P6 HFMA2.BF16_V2 R155, -RZ.H0_H0, RZ.H0_H0, -R103.H0_H0 ;  /* 0x200000ffff9be231 */ /* 0x000fe20000340967 */
[----:B------:R-:W-:Y:S01]  /*b160*/  SHF.R.U32.HI R86, RZ, 0x10, R86 ;  /* 0x00000010ff567819 */ /* 0x000fe20000011656 */
[--C-:B------:R-:W-:Y:S01]  /*b170*/  FFMA.FTZ R193, R18, UR4, -R189.reuse ;  /* 0x0000000412c17c23 */ /* 0x100fe200080108bd */
[--C-:B------:R-:W-:Y:S03]  /*b180*/  SHF.R.U32.HI R88, RZ, 0x18, R92.reuse ;  /* 0x00000018ff587819 */ /* 0x100fe6000001165c */
[----:B------:R-:W1:Y:S01]  /*b190*/  MUFU.EX2 R126, R126 ;  /* 0x0000007e007e7308 */ /* 0x000e620000000800 */
[----:B------:R-:W-:Y:S01]  /*b1a0*/  SHF.R.U32.HI R5, RZ, 0x10, R92 ;  /* 0x00000010ff057819 */ /* 0x000fe2000001165c */
[----:B------:R-:W-:Y:S01]  /*b1b0*/  FFMA.FTZ R104, R13, UR4, -R106 ;  /* 0x000000040d687c23 */ /* 0x000fe2000801086a */
[----:B------:R-:W-:Y:S01]  /*b1c0*/  PRMT R100, R103, 0x7632, R100 ;  /* 0x0000763267647816 */ /* 0x000fe20000000064 */
[--C-:B------:R-:W-:Y:S01]  /*b1d0*/  FFMA.FTZ R112, R25, UR4, -R106.reuse ;  /* 0x0000000419707c23 */ /* 0x100fe2000801086a */
[----:B------:R-:W-:Y:S01]  /*b1e0*/  IADD3 R116, P0, R114, UR35, RZ ;  /* 0x0000002372747c10 */ /* 0x000fe2000ff1e0ff */
[--C-:B------:R-:W-:Y:S01]  /*b1f0*/  FFMA.FTZ R108, R29, UR4, -R106.reuse ;  /* 0x000000041d6c7c23 */ /* 0x100fe2000801086a */
[----:B------:R-:W-:Y:S01]  /*b200*/  LOP3.LUT R86, R86, 0xff, RZ, 0xc0, !PT ;  /* 0x000000ff56567812 */ /* 0x000fe200078ec0ff */
[----:B------:R-:W-:Y:S01]  /*b210*/  @!P5 HFMA2.BF16_V2 R159, -RZ.H0_H0, RZ.H0_H0, -R100.H0_H0 ;  /* 0x200000ffff9fd231 */ /* 0x000fe20000340964 */
[----:B------:R-:W-:Y:S01]  /*b220*/  ISETP.LE.U32.AND P1, PT, R88, UR12, PT ;  /* 0x0000000c58007c0c */ /* 0x000fe2000bf23070 */
[----:B------:R-:W-:Y:S01]  /*b230*/  MUFU.EX2 R124, R124 ;  /* 0x0000007c007c7308 */ /* 0x000fe20000000800 */
[----:B------:R-:W-:Y:S01]  /*b240*/  LOP3.LUT R5, R5, 0xff, RZ, 0xc0, !PT ;  /* 0x000000ff05057812 */ /* 0x000fe200078ec0ff */
[----:B------:R-:W-:Y:S01]  /*b250*/  FFMA.FTZ R107, R32, UR4, -R106 ;  /* 0x00000004206b7c23 */ /* 0x000fe2000801086a */
[----:B------:R-:W-:Y:S01]  /*b260*/  PRMT R88, R103, 0x5410, R100 ;  /* 0x0000541067587816 */ /* 0x000fe20000000064 */
[--C-:B------:R-:W-:Y:S01]  /*b270*/  FFMA.FTZ R125, R8, UR4, -R106.reuse ;  /* 0x00000004087d7c23 */ /* 0x100fe2000801086a */
[----:B------:R-:W-:Y:S01]  /*b280*/  @!P6 PRMT R103, R155, 0x5410, RZ ;  /* 0x000054109b67e816 */ /* 0x000fe200000000ff */
[--C-:B------:R-:W-:Y:S01]  /*b290*/  FFMA.FTZ R122, R9, UR4, -R106.reuse ;  /* 0x00000004097a7c23 */ /* 0x100fe2000801086a */
[----:B------:R-:W-:Y:S03]  /*b2a0*/  IADD3.X R117, R115, UR34, RZ, P0, !PT ;  /* 0x0000002273757c10 */ /* 0x000fe600087fe4ff */
[----:B------:R-:W-:Y:S01]  /*b2b0*/  MUFU.EX2 R104, R104 ;  /* 0x0000006800687308 */ /* 0x000fe20000000800 */
[----:B------:R-:W-:Y:S01]  /*b2c0*/  ISETP.LE.U32.AND P6, PT, R86, UR12, PT ;  /* 0x0000000c56007c0c */ /* 0x000fe2000bfc3070 */
[----:B------:R-:W-:Y:S01]  /*b2d0*/  STG.E.U16 desc[UR20][R114.64], R103 ;  /* 0x0000006772007986 */ /* 0x000fe2000c101514 */
[----:B------:R-:W-:Y:S01]  /*b2e0*/  ISETP.LE.U32.AND P0, PT, R5, UR12, PT ;  /* 0x0000000c05007c0c */ /* 0x000fe2000bf03070 */
[----:B------:R-:W-:Y:S01]  /*b2f0*/  FFMA.FTZ R32, R15, UR4, -R189 ;  /* 0x000000040f207c23 */ /* 0x000fe200080108bd */
[----:B------:R-:W-:Y:S01]  /*b300*/  LOP3.LUT R5, R92, 0xffff, RZ, 0xc0, !PT ;  /* 0x0000ffff5c057812 */ /* 0x000fe200078ec0ff */
[----:B------:R-:W-:Y:S01]  /*b310*/  FFMA.FTZ R119, R12, UR4, -R106 ;  /* 0x000000040c777c23 */ /* 0x000fe2000801086a */
[----:B------:R-:W-:Y:S03]  /*b320*/  ISETP.LE.U32.AND P3, PT, R6, UR12, PT ;  /* 0x0000000c06007c0c */ /* 0x000fe6000bf63070 */
[----:B------:R-:W-:Y:S01]  /*b330*/  MUFU.EX2 R125, R125 ;  /* 0x0000007d007d7308 */ /* 0x000fe20000000800 */
[----:B------:R-:W-:Y:S01]  /*b340*/  SHF.R.U32.HI R5, RZ, 0x8, R5 ;  /* 0x00000008ff057819 */ /* 0x000fe20000011605 */
[----:B------:R-:W-:Y:S01]  /*b350*/  FMUL.FTZ R12, R3, UR4 ;  /* 0x00000004030c7c20 */ /* 0x000fe20008410000 */
[----:B-1----:R-:W-:Y:S01]  /*b360*/  F2FP.BF16.F32.PACK_AB R101, R126, R192 ;  /* 0x000000c07e65723e */ /* 0x002fe200000010ff */
[----:B------:R-:W-:Y:S01]  /*b370*/  FADD.FTZ R3, -R0, R85 ;  /* 0x0000005500037221 */ /* 0x000fe20000010100 */
[----:B------:R-:W-:Y:S01]  /*b380*/  LOP3.LUT R5, R5, 0xffff, RZ, 0xc0, !PT ;  /* 0x0000ffff05057812 */ /* 0x000fe200078ec0ff */
[----:B------:R-:W-:Y:S01]  /*b390*/  FFMA.FTZ R85, R27, UR4, -R189 ;  /* 0x000000041b557c23 */ /* 0x000fe200080108bd */
[----:B------:R-:W-:Y:S03]  /*b3a0*/  PRMT R98, R101, 0x7632, R98 ;  /* 0x0000763265627816 */ /* 0x000fe60000000062 */
[----:B------:R-:W1:Y:S01]  /*b3b0*/  MUFU.EX2 R122, R122 ;  /* 0x0000007a007a7308 */ /* 0x000e620000000800 */
[----:B------:R-:W-:Y:S01]  /*b3c0*/  @!P5 PRMT R100, R159, 0x5410, RZ ;  /* 0x000054109f64d816 */ /* 0x000fe200000000ff */
[----:B------:R-:W-:Y:S01]  /*b3d0*/  @!P6 HFMA2.BF16_V2 R156, -RZ.H0_H0, RZ.H0_H0, -R101.H0_H0 ;  /* 0x200000ffff9ce231 */ /* 0x000fe20000340965 */
[----:B------:R-:W-:Y:S01]  /*b3e0*/  ISETP.LE.U32.AND P5, PT, R5, UR12, PT ;  /* 0x0000000c05007c0c */ /* 0x000fe2000bfa3070 */
[----:B------:R-:W-:Y:S01]  /*b3f0*/  @!P3 HFMA2.BF16_V2 R154, -RZ.H0_H0, RZ.H0_H0, -R98.H0_H0 ;  /* 0x200000ffff9ab231 */ /* 0x000fe20000340962 */
[----:B------:R-:W-:Y:S01]  /*b400*/  LOP3.LUT R5, R190, 0xff, RZ, 0xc0, !PT ;  /* 0x000000ffbe057812 */ /* 0x000fe200078ec0ff */
[----:B------:R-:W-:Y:S01]  /*b410*/  STG.E.U16 desc[UR20][R114.64+0x2], R100 ;  /* 0x0000026472007986 */ /* 0x000fe2000c101514 */
[----:B------:R-:W-:Y:S03]  /*b420*/  PRMT R89, R101, 0x5410, R98 ;  /* 0x0000541065597816 */ /* 0x000fe60000000062 */
[----:B------:R-:W2:Y:S01]  /*b430*/  MUFU.EX2 R111, R111 ;  /* 0x0000006f006f7308 */ /* 0x000ea20000000800 */
[----:B------:R-:W-:Y:S01]  /*b440*/  @!P6 PRMT R101, R156, 0x5410, RZ ;  /* 0x000054109c65e816 */ /* 0x000fe200000000ff */
[----:B------:R-:W-:Y:S01]  /*b450*/  FMUL.FTZ R13, R3, UR4 ;  /* 0x00000004030d7c20 */ /* 0x000fe20008410000 */
[----:B------:R-:W-:Y:S01]  /*b460*/  ISETP.LE.U32.AND P6, PT, R5, UR12, PT ;  /* 0x0000000c05007c0c */ /* 0x000fe2000bfc3070 */
[----:B------:R-:W-:Y:S01]  /*b470*/  FFMA.FTZ R109, R28, UR4, -R106 ;  /* 0x000000041c6d7c23 */ /* 0x000fe2000801086a */
[----:B------:R-:W-:Y:S01]  /*b480*/  SHF.R.U32.HI R6, RZ, 0x18, R190 ;  /* 0x00000018ff067819 */ /* 0x000fe200000116be */
[----:B------:R-:W-:Y:S01]  /*b490*/  STG.E.U16 desc[UR20][R116.64], R101 ;  /* 0x0000006574007986 */ /* 0x000fe2000c101514 */
[----:B------:R-:W-:Y:S03]  /*b4a0*/  LOP3.LUT R5, R191, UR22, R194, 0x96, !PT ;  /* 0x00000016bf057c12 */ /* 0x000fe6000f8e96c2 */
[----:B------:R-:W3:Y:S01]  /*b4b0*/  MUFU.EX2 R25, R12 ;  /* 0x0000000c00197308 */ /* 0x000ee20000000800 */
[----:B-1----:R-:W-:Y:S01]  /*b4c0*/  F2FP.BF16.F32.PACK_AB R99, R122, R125 ;  /* 0x0000007d7a63723e */ /* 0x002fe200000010ff */
[----:B------:R-:W-:Y:S01]  /*b4d0*/  FFMA.FTZ R106, R33, UR4, -R106 ;  /* 0x00000004216a7c23 */ /* 0x000fe2000801086a */
[----:B------:R-:W-:Y:S02]  /*b4e0*/  @!P3 PRMT R98, R154, 0x5410, RZ ;  /* 0x000054109a62b816 */ /* 0x000fe400000000ff */
[----:B------:R-:W-:Y:S01]  /*b4f0*/  ISETP.LE.U32.AND P3, PT, R6, UR12, PT ;  /* 0x0000000c06007c0c */ /* 0x000fe2000bf63070 */
[----:B------:R-:W-:Y:S01]  /*b500*/  @!P2 HFMA2.BF16_V2 R150, -RZ.H0_H0, RZ.H0_H0, -R99.H0_H0 ;  /* 0x200000ffff96a231 */ /* 0x000fe20000340963 */
[----:B------:R-:W-:Y:S01]  /*b510*/  LOP3.LUT R6, R5, 0xffff, RZ, 0xc0, !PT ;  /* 0x0000ffff05067812 */ /* 0x000fe200078ec0ff */
[----:B------:R-:W-:Y:S01]  /*b520*/  STG.E.U16 desc[UR20][R116.64+0x2], R98 ;  /* 0x0000026274007986 */ /* 0x000fe2000c101514 */
[----:B------:R-:W-:Y:S01]  /*b530*/  PRMT R86, R99, 0x7632, R86 ;  /* 0x0000763263567816 */ /* 0x000fe20000000056 */
[----:B------:R-:W1:Y:S01]  /*b540*/  MUFU.EX2 R3, R13 ;  /* 0x0000000d00037308 */ /* 0x000e620000000800 */
[----:B------:R-:W-:Y:S02]  /*b550*/  SHF.R.U32.HI R6, RZ, 0x8, R6 ;  /* 0x00000008ff067819 */ /* 0x000fe40000011606 */
[----:B--2---:R-:W-:Y:S01]  /*b560*/  F2FP.BF16.F32.PACK_AB R97, R111, R124 ;  /* 0x0000007c6f61723e */ /* 0x004fe200000010ff */
[----:B------:R-:W-:Y:S01]  /*b570*/  @!P5 HFMA2.BF16_V2 R153, -RZ.H0_H0, RZ.H0_H0, -R86.H0_H0 ;  /* 0x200000ffff99d231 */ /* 0x000fe20000340956 */
[----:B------:R-:W-:Y:S02]  /*b580*/  LOP3.LUT R6, R6, 0xffff, RZ, 0xc0, !PT ;  /* 0x0000ffff06067812 */ /* 0x000fe400078ec0ff */
[----:B------:R-:W-:Y:S03]  /*b590*/  PRMT R90, R99, 0x5410, R86 ;  /* 0x00005410635a7816 */ /* 0x000fe60000000056 */
[----:B------:R-:W2:Y:S01]  /*b5a0*/  MUFU.EX2 R119, R119 ;  /* 0x0000007700777308 */ /* 0x000ea20000000800 */
[----:B------:R-:W-:Y:S01]  /*b5b0*/  PRMT R84, R97, 0x7632, R84 ;  /* 0x0000763261547816 */ /* 0x000fe20000000054 */
[----:B---3--:R-:W-:Y:S01]  /*b5c0*/  FMUL.FTZ R16, R25, R68 ;  /* 0x0000004419107220 */ /* 0x008fe20000410000 */
[----:B------:R-:W-:Y:S01]  /*b5d0*/  LOP3.LUT R7, R5, 0xff, RZ, 0xc0, !PT ;  /* 0x000000ff05077812 */ /* 0x000fe200078ec0ff */
[----:B------:R-:W-:Y:S01]  /*b5e0*/  FMUL.FTZ R17, R25, R69 ;  /* 0x0000004519117220 */ /* 0x000fe20000410000 */
[----:B------:R-:W-:Y:S01]  /*b5f0*/  @!P5 PRMT R86, R153, 0x5410, RZ ;  /* 0x000054109956d816 */ /* 0x000fe200000000ff */
[----:B------:R-:W-:Y:S01]  /*b600*/  FMUL.FTZ R21, R25, R61 ;  /* 0x0000003d19157220 */ /* 0x000fe20000410000 */
[----:B------:R-:W-:Y:S01]  /*b610*/  ISETP.LE.U32.AND P5, PT, R6, UR12, PT ;  /* 0x0000000c06007c0c */ /* 0x000fe2000bfa3070 */
[----:B------:R-:W-:Y:S01]  /*b620*/  @!P1 HFMA2.BF16_V2 R146, -RZ.H0_H0, RZ.H0_H0, -R84.H0_H0 ;  /* 0x200000ffff929231 */ /* 0x000fe20000340954 */
[----:B------:R-:W-:Y:S01]  /*b630*/  SHF.R.U32.HI R6, RZ, 0x10, R190 ;  /* 0x00000010ff067819 */ /* 0x000fe200000116be */
[----:B------:R-:W-:Y:S01]  /*b640*/  STG.E.U16 desc[UR20][R114.64+0x12], R86 ;  /* 0x0000125672007986 */ /* 0x000fe2000c101514 */
[----:B------:R-:W-:Y:S01]  /*b650*/  @!P2 PRMT R99, R150, 0x5410, RZ ;  /* 0x000054109663a816 */ /* 0x000fe200000000ff */
[----:B-1----:R-:W-:Y:S01]  /*b660*/  FMUL.FTZ R10, R3, R78 ;  /* 0x0000004e030a7220 */ /* 0x002fe20000410000 */
[----:B------:R-:W-:Y:S01]  /*b670*/  ISETP.LE.U32.AND P2, PT, R7, UR12, PT ;  /* 0x0000000c07007c0c */ /* 0x000fe2000bf43070 */
[----:B------:R-:W-:Y:S01]  /*b680*/  FMUL.FTZ R11, R3, R79 ;  /* 0x0000004f030b7220 */ /* 0x000fe20000410000 */
[----:B------:R-:W-:Y:S01]  /*b690*/  LOP3.LUT R6, R6, 0xff, RZ, 0xc0, !PT ;  /* 0x000000ff06067812 */ /* 0x000fe200078ec0ff */
[----:B------:R-:W-:Y:S01]  /*b6a0*/  STG.E.U16 desc[UR20][R114.64+0x10], R99 ;  /* 0x0000106372007986 */ /* 0x000fe2000c101514 */
[----:B------:R-:W-:Y:S01]  /*b6b0*/  PRMT R91, R97, 0x5410, R84 ;  /* 0x00005410615b7816 */ /* 0x000fe20000000054 */
[----:B------:R-:W-:Y:S01]  /*b6c0*/  @!P0 HFMA2.BF16_V2 R147, -RZ.H0_H0, RZ.H0_H0, -R97.H0_H0 ;  /* 0x200000ffff938231 */ /* 0x000fe20000340961 */
[----:B------:R-:W-:Y:S01]  /*b6d0*/  @!P1 PRMT R84, R146, 0x5410, RZ ;  /* 0x0000541092549816 */ /* 0x000fe200000000ff */
[C---:B------:R-:W-:Y:S01]  /*b6e0*/  FMUL.FTZ R15, R3.reuse, R75 ;  /* 0x0000004b030f7220 */ /* 0x040fe20000410000 */
[--C-:B------:R-:W-:Y:S01]  /*b6f0*/  SHF.R.U32.HI R7, RZ, 0x18, R5.reuse ;  /* 0x00000018ff077819 */ /* 0x100fe20000011605 */
[----:B------:R-:W-:Y:S01]  /*b700*/  FMUL.FTZ R18, R3, R70 ;  /* 0x0000004603127220 */ /* 0x000fe20000410000 */
[----:B------:R-:W-:Y:S01]  /*b710*/  ISETP.LE.U32.AND P1, PT, R6, UR12, PT ;  /* 0x0000000c06007c0c */ /* 0x000fe2000bf23070 */
[----:B------:R-:W-:Y:S01]  /*b720*/  STG.E.U16 desc[UR20][R116.64+0x12], R84 ;  /* 0x0000125474007986 */ /* 0x000fe2000c101514 */
[----:B------:R-:W-:Y:S01]  /*b730*/  LOP3.LUT R6, R183, UR33, RZ, 0x3c, !PT ;  /* 0x00000021b7067c12 */ /* 0x000fe2000f8e3cff */
[C---:B------:R-:W-:Y:S01]  /*b740*/  FMUL.FTZ R36, R25.reuse, R36 ;  /* 0x0000002419247220 */ /* 0x040fe20000410000 */
[----:B--2---:R-:W-:Y:S01]  /*b750*/  F2FP.BF16.F32.PACK_AB R87, R104, R119 ;  /* 0x000000776857723e */ /* 0x004fe200000010ff */
[----:B------:R-:W-:Y:S01]  /*b760*/  FMUL.FTZ R37, R25, R37 ;  /* 0x0000002519257220 */ /* 0x000fe20000410000 */
[----:B------:R-:W-:Y:S01]  /*b770*/  @!P0 PRMT R97, R147, 0x5410, RZ ;  /* 0x0000541093618816 */ /* 0x000fe200000000ff */
[----:B------:R-:W-:Y:S01]  /*b780*/  FMUL.FTZ R38, R3, R38 ;  /* 0x0000002603267220 */ /* 0x000fe20000410000 */
[----:B------:R-:W-:Y:S01]  /*b790*/  ISETP.LE.U32.AND P0, PT, R7, UR12, PT ;  /* 0x0000000c07007c0c */ /* 0x000fe2000bf03070 */
[----:B------:R-:W-:Y:S01]  /*b7a0*/  @!P2 HFMA2.BF16_V2 R145, -RZ.H0_H0, RZ.H0_H0, -R87.H0_H0 ;  /* 0x200000ffff91a231 */ /* 0x000fe20000340957 */
[----:B------:R-:W-:Y:S01]  /*b7b0*/  SHF.R.U32.HI R7, RZ, 0x10, R5 ;  /* 0x00000010ff077819 */ /* 0x000fe20000011605 */
[----:B------:R-:W-:Y:S01]  /*b7c0*/  STG.E.U16 desc[UR20][R116.64+0x10], R97 ;  /* 0x0000106174007986 */ /* 0x000fe2000c101514 */
[----:B------:R-:W-:Y:S01]  /*b7d0*/  LOP3.LUT R5, R190, 0xffff, RZ, 0xc0, !PT ;  /* 0x0000ffffbe057812 */ /* 0x000fe200078ec0ff */
[----:B------:R-:W-:Y:S01]  /*b7e0*/  IMAD.WIDE.U32 R8, R6, -0x326172a9, RZ ;  /* 0xcd9e8d5706087825 */ /* 0x000fe200078e00ff */
[----:B------:R-:W-:Y:S01]  /*b7f0*/  PRMT R96, R87, 0x7632, R96 ;  /* 0x0000763257607816 */ /* 0x000fe20000000060 */
[----:B------:R-:W-:Y:S01]  /*b800*/  MUFU.EX2 R127, R127 ;  /* 0x0000007f007f7308 */ /* 0x000fe20000000800 */
[----:B------:R-:W-:Y:S01]  /*b810*/  LOP3.LUT R6, R7, 0xff, RZ, 0xc0, !PT ;  /* 0x000000ff07067812 */ /* 0x000fe200078ec0ff */
[----:B------:R-:W-:Y:S01]  /*b820*/  FMUL.FTZ R39, R3, R39 ;  /* 0x0000002703277220 */ /* 0x000fe20000410000 */
[----:B------:R-:W-:Y:S01]  /*b830*/  SHF.R.U32.HI R5, RZ, 0x8, R5 ;  /* 0x00000008ff057819 */ /* 0x000fe20000011605 */
[----:B------:R-:W-:Y:S01]  /*b840*/  @!P5 HFMA2.BF16_V2 R144, -RZ.H0_H0, RZ.H0_H0, -R96.H0_H0 ;  /* 0x200000ffff90d231 */ /* 0x000fe20000340960 */
[----:B------:R-:W-:Y:S01]  /*b850*/  PRMT R102, R87, 0x5410, R96 ;  /* 0x0000541057667816 */ /* 0x000fe20000000060 */
[----:B------:R-:W-:Y:S01]  /*b860*/  FMUL.FTZ R40, R25, R40 ;  /* 0x0000002819287220 */ /* 0x000fe20000410000 */
[----:B------:R-:W-:Y:S01]  /*b870*/  LOP3.LUT R7, R9, UR23, R176, 0x96, !PT ;  /* 0x0000001709077c12 */ /* 0x000fe2000f8e96b0 */
[----:B------:R-:W-:Y:S01]  /*b880*/  FMUL.FTZ R41, R25, R41 ;  /* 0x0000002919297220 */ /* 0x000fe20000410000 */
[----:B------:R-:W-:Y:S01]  /*b890*/  @!P2 PRMT R87, R145, 0x5410, RZ ;  /* 0x000054109157a816 */ /* 0x000fe200000000ff */
[C---:B------:R-:W-:Y:S01]  /*b8a0*/  FMUL.FTZ R42, R3.reuse, R42 ;  /* 0x0000002a032a7220 */ /* 0x040fe20000410000 */
[----:B------:R-:W-:Y:S01]  /*b8b0*/  ISETP.LE.U32.AND P2, PT, R6, UR12, PT ;  /* 0x0000000c06007c0c */ /* 0x000fe2000bf43070 */
[----:B------:R-:W-:Y:S01]  /*b8c0*/  FMUL.FTZ R43, R3, R43 ;  /* 0x0000002b032b7220 */ /* 0x000fe20000410000 */
[----:B------:R-:W-:Y:S01]  /*b8d0*/  LOP3.LUT R6, R5, 0xffff, RZ, 0xc0, !PT ;  /* 0x0000ffff05067812 */ /* 0x000fe200078ec0ff */
[----:B------:R-:W-:Y:S01]  /*b8e0*/  STG.E.U16 desc[UR20][R114.64+0x20], R87 ;  /* 0x0000205772007986 */ /* 0x000fe2000c101514 */
[----:B------:R-:W-:Y:S01]  /*b8f0*/  LOP3.LUT R5, R95, UR17, R8, 0x96, !PT ;  /* 0x000000115f057c12 */ /* 0x000fe2000f8e9608 */
[----:B------:R-:W-:Y:S01]  /*b900*/  IMAD.WIDE.U32 R8, R7, -0x2daee0ad, RZ ;  /* 0xd2511f5307087825 */ /* 0x000fe200078e00ff */
[----:B------:R-:W-:Y:S01]  /*b910*/  @!P5 PRMT R96, R144, 0x5410, RZ ;  /* 0x000054109060d816 */ /* 0x000fe200000000ff */
[----:B------:R-:W-:Y:S01]  /*b920*/  MUFU.EX2 R107, R107 ;  /* 0x0000006b006b7308 */ /* 0x000fe20000000800 */
[----:B------:R-:W-:Y:S01]  /*b930*/  ISETP.LE.U32.AND P5, PT, R6, UR12, PT ;  /* 0x0000000c06007c0c */ /* 0x000fe2000bfa3070 */
[----:B------:R-:W-:Y:S01]  /*b940*/  IMAD.WIDE.U32 R198, R5, -0x2daee0ad, RZ ;  /* 0xd2511f5305c67825 */ /* 0x000fe200078e00ff */
[----:B------:R-:W-:Y:S01]  /*b950*/  LOP3.LUT R6, R9, UR31, R178, 0x96, !PT ;  /* 0x0000001f09067c12 */ /* 0x000fe2000f8e96b2 */
[----:B------:R-:W-:Y:S01]  /*b960*/  STG.E.U16 desc[UR20][R114.64+0x22], R96 ;  /* 0x0000226072007986 */ /* 0x000fe2000c101514 */
[----:B------:R-:W-:Y:S01]  /*b970*/  LOP3.LUT R4, R93, UR18, R4, 0x96, !PT ;  /* 0x000000125d047c12 */ /* 0x000fe2000f8e9604 */
[----:B------:R-:W-:Y:S01]  /*b980*/  FMUL.FTZ R9, R25, R77 ;  /* 0x0000004d19097220 */ /* 0x000fe20000410000 */
[----:B------:R-:W-:Y:S01]  /*b990*/  LOP3.LUT R5, R199, UR27, R8, 0x96, !PT ;  /* 0x0000001bc7057c12 */ /* 0x000fe2000f8e9608 */
[----:B------:R-:W-:Y:S01]  /*b9a0*/  IMAD.WIDE.U32 R120, R6, -0x326172a9, RZ ;  /* 0xcd9e8d5706787825 */ /* 0x000fe200078e00ff */
[----:B------:R-:W-:Y:S03]  /*b9b0*/  LOP3.LUT R29, R191, UR22, R194, 0x96, !PT ;  /* 0x00000016bf1d7c12 */ /* 0x000fe6000f8e96c2 */
[----:B------:R-:W-:Y:S01]  /*b9c0*/  FMUL.FTZ R13, R25, R73 ;  /* 0x00000049190d7220 */ /* 0x000fe20000410000 */
[----:B------:R-:W-:Y:S01]  /*b9d0*/  FFMA.FTZ R73, R19, UR4, -R189 ;  /* 0x0000000413497c23 */ /* 0x000fe200080108bd */
[----:B------:R-:W-:Y:S01]  /*b9e0*/  LOP3.LUT R94, R121, UR29, R94, 0x96, !PT ;  /* 0x0000001d795e7c12 */ /* 0x000fe2000f8e965e */
[----:B------:R-:W-:Y:S01]  /*b9f0*/  IMAD.WIDE.U32 R6, R5, -0x326172a9, RZ ;  /* 0xcd9e8d5705067825 */ /* 0x000fe200078e00ff */
[----:B------:R-:W-:Y:S03]  /*ba00*/  LOP3.LUT R5, R4, 0xffff, RZ, 0xc0, !PT ;  /* 0x0000ffff04057812 */ /* 0x000fe600078ec0ff */
[----:B------:R-:W-:Y:S01]  /*ba10*/  FMUL.FTZ R19, R3, R71 ;  /* 0x0000004703137220 */ /* 0x000fe20000410000 */
[----:B------:R-:W-:Y:S01]  /*ba20*/  IMAD.WIDE.U32 R94, R94, -0x2daee0ad, RZ ;  /* 0xd2511f535e5e7825 */ /* 0x000fe200078e00ff */
[----:B------:R-:W-:Y:S01]  /*ba30*/  SHF.R.U32.HI R5, RZ, 0x8, R5 ;  /* 0x00000008ff057819 */ /* 0x000fe20000011605 */
[----:B------:R-:W-:Y:S01]  /*ba40*/  LDSM.16.MT88.4 R68, [R128+0x7000] ;  /* 0x007000008044783b */ /* 0x000fe20000004200 */
[----:B------:R-:W-:Y:S01]  /*ba50*/  LOP3.LUT R120, R7, UR16, R120, 0x96, !PT ;  /* 0x0000001007787c12 */ /* 0x000fe2000f8e9678 */
[----:B------:R-:W-:Y:S01]  /*ba60*/  IMAD.U32 R8, RZ, RZ, UR12 ;  /* 0x0000000cff087e24 */ /* 0x000fe2000f8e00ff */
[----:B------:R-:W-:Y:S01]  /*ba70*/  LOP3.LUT R198, R95, UR30, R198, 0x96, !PT ;  /* 0x0000001e5fc67c12 */ /* 0x000fe2000f8e96c6 */
[C---:B------:R-:W-:Y:S01]  /*ba80*/  FMUL.FTZ R33, R25.reuse, R65 ;  /* 0x0000004119217220 */ /* 0x040fe20000410000 */
[C---:B------:R-:W-:Y:S01]  /*ba90*/  FMUL.FTZ R44, R25.reuse, R44 ;  /* 0x0000002c192c7220 */ /* 0x040fe20000410000 */
[----:B------:R-:W-:Y:S01]  /*baa0*/  IMAD.WIDE.U32 R120, R120, -0x2daee0ad, RZ ;  /* 0xd2511f5378787825 */ /* 0x000fe200078e00ff */
[----:B------:R-:W-:Y:S03]  /*bab0*/  PRMT R105, R8, R169, UR12 ;  /* 0x0000000c08697e16 */ /* 0x000fe600080000a9 */
[----:B------:R-:W-:Y:S01]  /*bac0*/  FMUL.FTZ R8, R25, R76 ;  /* 0x0000004c19087220 */ /* 0x000fe20000410000 */
[----:B------:R-:W-:Y:S01]  /*bad0*/  IMAD.WIDE.U32 R198, R198, -0x326172a9, RZ ;  /* 0xcd9e8d57c6c67825 */ /* 0x000fe200078e00ff */
[----:B------:R-:W-:Y:S01]  /*bae0*/  LOP3.LUT R20, R121, UR5, R94, 0x96, !PT ;  /* 0x0000000579147c12 */ /* 0x000fe2000f8e965e */
[----:B------:R-:W-:Y:S02]  /*baf0*/  LDSM.16.MT88.4 R76, [R128+0x6000] ;  /* 0x00600000804c783b */ /* 0x000fe40000004200 */
[----:B------:R-:W-:Y:S01]  /*bb00*/  FFMA.FTZ R121, R26, UR4, -R189 ;  /* 0x000000041a797c23 */ /* 0x000fe200080108bd */
[----:B------:R-:W-:Y:S01]  /*bb10*/  FMUL.FTZ R45, R25, R45 ;  /* 0x0000002d192d7220 */ /* 0x000fe20000410000 */
[----:B------:R-:W-:Y:S01]  /*bb20*/  LOP3.LUT R113, R199, UR26, R6, 0x96, !PT ;  /* 0x0000001ac7717c12 */ /* 0x000fe2000f8e9606 */
[C---:B------:R-:W-:Y:S01]  /*bb30*/  FMUL.FTZ R48, R25.reuse, R48 ;  /* 0x0000003019307220 */ /* 0x040fe20000410000 */
[----:B------:R-:W-:Y:S01]  /*bb40*/  LOP3.LUT R6, R4, 0xff, RZ, 0xc0, !PT ;  /* 0x000000ff04067812 */ /* 0x000fe200078ec0ff */
[----:B------:R-:W-:Y:S01]  /*bb50*/  FMUL.FTZ R49, R25, R49 ;  /* 0x0000003119317220 */ /* 0x000fe20000410000 */
[C---:B------:R-:W-:Y:S01]  /*bb60*/  FFMA.FTZ R192, R3.reuse, R186, R192 ;  /* 0x000000ba03c07223 */ /* 0x040fe200000100c0 */
[C---:B------:R-:W-:Y:S01]  /*bb70*/  FMUL.FTZ R46, R3.reuse, R46 ;  /* 0x0000002e032e7220 */ /* 0x040fe20000410000 */
[----:B------:R-:W-:Y:S01]  /*bb80*/  PRMT R6, R6, 0x5410, R5 ;  /* 0x0000541006067816 */ /* 0x000fe20000000005 */
[C---:B------:R-:W-:Y:S01]  /*bb90*/  FMUL.FTZ R47, R3.reuse, R47 ;  /* 0x0000002f032f7220 */ /* 0x040fe20000410000 */
[----:B------:R-:W-:Y:S01]  /*bba0*/  FADD.FTZ R65, R126, R192 ;  /* 0x000000c07e417221 */ /* 0x000fe20000010000 */
[----:B------:R-:W-:Y:S01]  /*bbb0*/  SHF.R.U32.HI R192, RZ, 0x10, R29 ;  /* 0x00000010ffc07819 */ /* 0x000fe2000001161d */
[----:B------:R-:W-:Y:S01]  /*bbc0*/  MUFU.EX2 R126, R73 ;  /* 0x00000049007e7308 */ /* 0x000fe20000000800 */
[--C-:B------:R-:W-:Y:S01]  /*bbd0*/  HSET2.LE.AND R5, R6, R105.reuse, PT ;  /* 0x0000006906057233 */ /* 0x100fe20003803000 */
[----:B------:R-:W-:Y:S01]  /*bbe0*/  FADD.FTZ R124, R124, R65 ;  /* 0x000000417c7c7221 */ /* 0x000fe20000010000 */
[----:B------:R-:W-:Y:S01]  /*bbf0*/  LOP3.LUT R6, R92, 0xff, RZ, 0xc0, !PT ;  /* 0x000000ff5c067812 */ /* 0x000fe200078ec0ff */
[C---:B------:R-:W-:Y:S01]  /*bc00*/  FMUL.FTZ R50, R3.reuse, R50 ;  /* 0x0000003203327220 */ /* 0x040fe20000410000 */
[----:B------:R-:W-:Y:S01]  /*bc10*/  LOP3.LUT R192, R192, 0xff, RZ, 0xc0, !PT ;  /* 0x000000ffc0c07812 */ /* 0x000fe200078ec0ff */
[----:B------:R-:W-:Y:S01]  /*bc20*/  FMUL.FTZ R51, R3, R51 ;  /* 0x0000003303337220 */ /* 0x000fe20000410000 */
[----:B------:R-:W-:Y:S01]  /*bc30*/  LOP3.LUT R88, R5, R88, RZ, 0xc0, !PT ;  /* 0x0000005805587212 */ /* 0x000fe200078ec0ff */
[C---:B------:R-:W-:Y:S01]  /*bc40*/  FMUL.FTZ R54, R3.reuse, R54 ;  /* 0x0000003603367220 */ /* 0x040fe20000410000 */
[--C-:B------:R-:W-:Y:S01]  /*bc50*/  SHF.R.U32.HI R5, RZ, 0x10, R4.reuse ;  /* 0x00000010ff057819 */ /* 0x100fe20000011604 */
[C---:B------:R-:W-:Y:S01]  /*bc60*/  FMUL.FTZ R55, R3.reuse, R55 ;  /* 0x0000003703377220 */ /* 0x040fe20000410000 */
[----:B------:R-:W-:Y:S01]  /*bc70*/  SHF.R.U32.HI R4, RZ, 0x18, R4 ;  /* 0x00000018ff047819 */ /* 0x000fe20000011604 */
[----:B------:R-:W-:Y:S01]  /*bc80*/  FMUL.FTZ R58, R3, R58 ;  /* 0x0000003a033a7220 */ /* 0x000fe20000410000 */
[----:B------:R-:W-:Y:S01]  /*bc90*/  LOP3.LUT R5, R5, 0xff, RZ, 0xc0, !PT ;  /* 0x000000ff05057812 */ /* 0x000fe200078ec0ff */
[C---:B------:R-:W-:Y:S01]  /*bca0*/  FMUL.FTZ R59, R3.reuse, R59 ;  /* 0x0000003b033b7220 */ /* 0x040fe20000410000 */
[----:B------:R-:W-:Y:S01]  /*bcb0*/  FFMA.FTZ R194, R14, UR4, -R189 ;  /* 0x000000040ec27c23 */ /* 0x000fe200080108bd */
[----:B------:R-:W-:Y:S01]  /*bcc0*/  FMUL.FTZ R14, R3, R74 ;  /* 0x0000004a030e7220 */ /* 0x000fe20000410000 */
[----:B------:R-:W-:Y:S01]  /*bcd0*/  PRMT R4, R5, 0x5410, R4 ;  /* 0x0000541005047816 */ /* 0x000fe20000000004 */
[C---:B------:R-:W-:Y:S01]  /*bce0*/  FMUL.FTZ R12, R25.reuse, R72 ;  /* 0x00000048190c7220 */ /* 0x040fe20000410000 */
[----:B------:R-:W-:Y:S01]  /*bcf0*/  SHF.R.U32.HI R5, RZ, 0x10, R92 ;  /* 0x00000010ff057819 */ /* 0x000fe2000001165c */
[C---:B------:R-:W-:Y:S01]  /*bd00*/  FFMA.FTZ R196, R25.reuse, R188, R196 ;  /* 0x000000bc19c47223 */ /* 0x040fe200000100c4 */
[----:B------:R-:W-:Y:S01]  /*bd10*/  MUFU.EX2 R194, R194 ;  /* 0x000000c200c27308 */ /* 0x000fe20000000800 */
[--C-:B------:R-:W-:Y:S01]  /*bd20*/  HSET2.LE.AND R4, R4, R105.reuse, PT ;  /* 0x0000006904047233 */ /* 0x100fe20003803000 */
[----:B------:R-:W-:Y:S01]  /*bd30*/  FMUL.FTZ R52, R25, R52 ;  /* 0x0000003419347220 */ /* 0x000fe20000410000 */
[----:B------:R-:W-:Y:S01]  /*bd40*/  LOP3.LUT R5, R5, 0xff, RZ, 0xc0, !PT ;  /* 0x000000ff05057812 */ /* 0x000fe200078ec0ff */
[C---:B------:R-:W-:Y:S01]  /*bd50*/  FMUL.FTZ R53, R25.reuse, R53 ;  /* 0x0000003519357220 */ /* 0x040fe20000410000 */
[C---:B------:R-:W-:Y:S01]  /*bd60*/  FMUL.FTZ R56, R25.reuse, R56 ;  /* 0x0000003819387220 */ /* 0x040fe20000410000 */
[----:B------:R-:W-:Y:S01]  /*bd70*/  LOP3.LUT R89, R4, R89, RZ, 0xc0, !PT ;  /* 0x0000005904597212 */ /* 0x000fe200078ec0ff */
[----:B------:R-:W-:Y:S01]  /*bd80*/  FMUL.FTZ R57, R25, R57 ;  /* 0x0000003919397220 */ /* 0x000fe20000410000 */
[----:B------:R-:W-:Y:S01]  /*bd90*/  LOP3.LUT R4, R92, 0xffff, RZ, 0xc0, !PT ;  /* 0x0000ffff5c047812 */ /* 0x000fe200078ec0ff */
[----:B------:R-:W-:Y:S01]  /*bda0*/  FADD.FTZ R196, R177, R196 ;  /* 0x000000c4b1c47221 */ /* 0x000fe20000010000 */
[----:B------:R-:W-:Y:S01]  /*bdb0*/  SHF.R.U32.HI R92, RZ, 0x18, R92 ;  /* 0x00000018ff5c7819 */ /* 0x000fe2000001165c */
[----:B------:R-:W-:Y:S01]  /*bdc0*/  MUFU.EX2 R121, R121 ;  /* 0x0000007900797308 */ /* 0x000fe20000000800 */
[----:B------:R-:W-:Y:S01]  /*bdd0*/  SHF.R.U32.HI R7, RZ, 0x8, R4 ;  /* 0x00000008ff077819 */ /* 0x000fe20000011604 */
[----:B------:R-:W-:Y:S01]  /*bde0*/  FADD.FTZ R125, R125, R196 ;  /* 0x000000c47d7d7221 */ /* 0x000fe20000010000 */
[----:B------:R-:W-:Y:S02]  /*bdf0*/  PRMT R4, R5, 0x5410, R92 ;  /* 0x0000541005047816 */ /* 0x000fe4000000005c */
[----:B------:R-:W-:Y:S01]  /*be00*/  PRMT R6, R6, 0x5410, R7 ;  /* 0x0000541006067816 */ /* 0x000fe20000000007 */
[----:B------:R-:W1:Y:S01]  /*be10*/  LDSM.16.MT88.4 R92, [R130+0x6000] ;  /* 0x00600000825c783b */ /* 0x000e620000004200 */
[C---:B------:R-:W-:Y:S01]  /*be20*/  FMUL.FTZ R7, R3.reuse, R83 ;  /* 0x0000005303077220 */ /* 0x040fe20000410000 */
[--C-:B------:R-:W-:Y:S01]  /*be30*/  HSET2.LE.AND R4, R4, R105.reuse, PT ;  /* 0x0000006904047233 */ /* 0x100fe20003803000 */
[--C-:B------:R-:W-:Y:S01]  /*be40*/  FFMA.FTZ R83, R34, UR4, -R189.reuse ;  /* 0x0000000422537c23 */ /* 0x100fe200080108bd */
[----:B------:R-:W-:Y:S01]  /*be50*/  HSET2.LE.AND R5, R6, R105, PT ;  /* 0x0000006906057233 */ /* 0x000fe20003803000 */
[----:B------:R-:W-:Y:S01]  /*be60*/  FMUL.FTZ R6, R3, R82 ;  /* 0x0000005203067220 */ /* 0x000fe20000410000 */
[--C-:B------:R-:W-:Y:S01]  /*be70*/  FFMA.FTZ R82, R35, UR4, -R189.reuse ;  /* 0x0000000423527c23 */ /* 0x100fe200080108bd */
[----:B------:R-:W-:Y:S01]  /*be80*/  LOP3.LUT R91, R4, R91, RZ, 0xc0, !PT ;  /* 0x0000005b045b7212 */ /* 0x000fe200078ec0ff */
[----:B------:R-:W-:Y:S01]  /*be90*/  FMUL.FTZ R34, R3, R66 ;  /* 0x0000004203227220 */ /* 0x000fe20000410000 */
[----:B------:R-:W-:Y:S01]  /*bea0*/  LOP3.LUT R90, R5, R90, RZ, 0xc0, !PT ;  /* 0x0000005a055a7212 */ /* 0x000fe200078ec0ff */
[C---:B------:R-:W-:Y:S01]  /*beb0*/  FMUL.FTZ R4, R25.reuse, R80 ;  /* 0x0000005019047220 */ /* 0x040fe20000410000 */
[----:B------:R-:W-:Y:S01]  /*bec0*/  SHF.R.U32.HI R66, RZ, 0x10, R190 ;  /* 0x00000010ff427819 */ /* 0x000fe200000116be */
[----:B------:R-:W-:Y:S01]  /*bed0*/  FMUL.FTZ R5, R25, R81 ;  /* 0x0000005119057220 */ /* 0x000fe20000410000 */
[--C-:B------:R-:W-:Y:S01]  /*bee0*/  FFMA.FTZ R80, R31, UR4, -R189.reuse ;  /* 0x000000041f507c23 */ /* 0x100fe200080108bd */
[----:B------:R-:W-:Y:S01]  /*bef0*/  FFMA.FTZ R81, R30, UR4, -R189 ;  /* 0x000000041e517c23 */ /* 0x000fe200080108bd */
[----:B------:R-:W-:Y:S01]  /*bf00*/  FMUL.FTZ R35, R3, R67 ;  /* 0x0000004303237220 */ /* 0x000fe20000410000 */
[----:B------:R-:W-:Y:S01]  /*bf10*/  LOP3.LUT R67, R66, 0xff, RZ, 0xc0, !PT ;  /* 0x000000ff42437812 */ /* 0x000fe200078ec0ff */
[----:B------:R-:W-:Y:S02]  /*bf20*/  FADD.FTZ R122, R122, R125 ;  /* 0x0000007d7a7a7221 */ /* 0x000fe40000010000 */
[C---:B-1----:R-:W-:Y:S06]  /*bf30*/  HMMA.16816.F32.BF16 R4, R88.reuse, R92, R4 ;  /* 0x0000005c5804723c */ /* 0x042fec0000041804 */
[C---:B------:R-:W-:Y:S05]  /*bf40*/  HMMA.16816.F32.BF16 R8, R88.reuse, R94, R8 ;  /* 0x0000005e5808723c */ /* 0x040fea0000041808 */
[--C-:B------:R-:W-:Y:S01]  /*bf50*/  FFMA.FTZ R93, R22, UR4, -R189.reuse ;  /* 0x00000004165d7c23 */ /* 0x100fe200080108bd */
[C---:B------:R-:W-:Y:S05]  /*bf60*/  HMMA.16816.F32.BF16 R36, R88.reuse, R76, R36 ;  /* 0x0000004c5824723c */ /* 0x040fea0000041824 */
[----:B------:R-:W-:Y:S01]  /*bf70*/  FFMA.FTZ R95, R23, UR4, -R189 ;  /* 0x00000004175f7c23 */ /* 0x000fe200080108bd */
[C---:B------:R-:W-:Y:S01]  /*bf80*/  HMMA.16816.F32.BF16 R40, R88.reuse, R78, R40 ;  /* 0x0000004e5828723c */ /* 0x040fe20000041828 */
[----:B------:R-:W1:Y:S04]  /*bf90*/  LDSM.16.MT88.4 R76, [R130+0x7000] ;  /* 0x00700000824c783b */ /* 0x000e680000004200 */
[----:B------:R-:W-:Y:S06]  /*bfa0*/  IMAD.WIDE.U32 R188, R20, -0x326172a9, RZ ;  /* 0xcd9e8d5714bc7825 */ /* 0x000fec00078e00ff */
[C---:B------:R-:W-:Y:S01]  /*bfb0*/  FMUL.FTZ R22, R3.reuse, R62 ;  /* 0x0000003e03167220 */ /* 0x040fe20000410000 */
[----:B------:R-:W-:Y:S01]  /*bfc0*/  FMUL.FTZ R23, R3, R63 ;  /* 0x0000003f03177220 */ /* 0x000fe20000410000 */
[--C-:B------:R-:W-:Y:S01]  /*bfd0*/  LOP3.LUT R74, R189, UR18, R198.reuse, 0x96, !PT ;  /* 0x00000012bd4a7c12 */ /* 0x100fe2000f8e96c6 */
[----:B------:R-:W-:Y:S01]  /*bfe0*/  FMUL.FTZ R20, R25, R60 ;  /* 0x0000003c19147220 */ /* 0x000fe20000410000 */
[----:B------:R-:W-:Y:S02]  /*bff0*/  LOP3.LUT R186, R189, UR18, R198, 0x96, !PT ;  /* 0x00000012bdba7c12 */ /* 0x000fe4000f8e96c6 */
[C---:B------:R-:W-:Y:S02]  /*c000*/  LOP3.LUT R60, R74.reuse, 0xff, RZ, 0xc0, !PT ;  /* 0x000000ff4a3c7812 */ /* 0x040fe400078ec0ff */
[----:B------:R-:W-:Y:S04]  /*c010*/  LOP3.LUT R3, R74, 0xffff, RZ, 0xc0, !PT ;  /* 0x0000ffff4a037812 */ /* 0x000fe800078ec0ff */
[----:B------:R-:W-:Y:S04]  /*c020*/  SHF.R.U32.HI R3, RZ, 0x8, R3 ;  /* 0x00000008ff037819 */ /* 0x000fe80000011603 */
[----:B------:R-:W-:Y:S01]  /*c030*/  LOP3.LUT R3, R3, 0xffff, RZ, 0xc0, !PT ;  /* 0x0000ffff03037812 */ /* 0x000fe200078ec0ff */
[C---:B-1----:R-:W-:Y:S01]  /*c040*/  HMMA.16816.F32.BF16 R12, R88.reuse, R76, R12 ;  /* 0x0000004c580c723c */ /* 0x042fe2000004180c */
[----:B------:R-:W1:Y:S05]  /*c050*/  MUFU.EX2 R77, R32 ;  /* 0x00000020004d7308 */ /* 0x000e6a0000000800 */
[C---:B------:R-:W-:Y:S05]  /*c060*/  HMMA.16816.F32.BF16 R16, R88.reuse, R78, R16 ;  /* 0x0000004e5810723c */ /* 0x040fea0000041810 */
[----:B------:R2:W3:Y:S01]  /*c070*/  MUFU.EX2 R78, R187 ;  /* 0x000000bb004e7308 */ /* 0x0004e20000000800 */
[----:B------:R-:W-:Y:S01]  /*c080*/  SHF.R.U32.HI R76, RZ, 0x18, R190 ;  /* 0x00000018ff4c7819 */ /* 0x000fe200000116be */
[C---:B------:R-:W-:Y:S04]  /*c090*/  HMMA.16816.F32.BF16 R20, R88.reuse, R68, R20 ;  /* 0x000000445814723c */ /* 0x040fe80000041814 */
[----:B------:R-:W-:Y:S04]  /*c0a0*/  PRMT R76, R67, 0x5410, R76 ;  /* 0x00005410434c7816 */ /* 0x000fe8000000004c */
[----:B------:R-:W4:Y:S03]  /*c0b0*/  MUFU.EX2 R79, R193 ;  /* 0x000000c1004f7308 */ /* 0x000f260000000800 */
[----:B-1----:R-:W-:Y:S01]  /*c0c0*/  F2FP.BF16.F32.PACK_AB R26, R77, R194 ;  /* 0x000000c24d1a723e */ /* 0x002fe200000010ff */
[----:B------:R-:W-:Y:S03]  /*c0d0*/  FMUL.FTZ R32, R25, R64 ;  /* 0x0000004019207220 */ /* 0x000fe60000410000 */
[C---:B------:R-:W-:Y:S01]  /*c0e0*/  PRMT R25, R26.reuse, 0x7632, R25 ;  /* 0x000076321a197816 */ /* 0x040fe20000000019 */
[----:B------:R-:W-:Y:S01]  /*c0f0*/  @!P2 HFMA2.BF16_V2 R165, -RZ.H0_H0, RZ.H0_H0, -R26.H0_H0 ;  /* 0x200000ffffa5a231 */ /* 0x000fe2000034091a */
[----:B------:R-:W-:Y:S01]  /*c100*/  SHF.R.U32.HI R64, RZ, 0x18, R74 ;  /* 0x00000018ff407819 */ /* 0x000fe2000001164a */
[----:B--2---:R-:W-:Y:S01]  /*c110*/  FADD.FTZ R187, R119, R122 ;  /* 0x0000007a77bb7221 */ /* 0x004fe20000010000 */
[----:B------:R-:W-:Y:S01]  /*c120*/  PRMT R31, R26, 0x5410, R25 ;  /* 0x000054101a1f7816 */ /* 0x000fe20000000019 */
[C---:B------:R-:W-:Y:S01]  /*c130*/  HMMA.16816.F32.BF16 R32, R88.reuse, R70, R32 ;  /* 0x000000465820723c */ /* 0x040fe20000041820 */
[----:B------:R1:W-:Y:S02]  /*c140*/  MUFU.EX2 R119, R110 ;  /* 0x0000006e00777308 */ /* 0x0003e40000000800 */
[----:B------:R-:W-:Y:S01]  /*c150*/  @!P2 PRMT R26, R165, 0x5410, RZ ;  /* 0x00005410a51aa816 */ /* 0x000fe200000000ff */
[----:B------:R-:W-:Y:S01]  /*c160*/  @!P0 HFMA2.BF16_V2 R164, -RZ.H0_H0, RZ.H0_H0, -R25.H0_H0 ;  /* 0x200000ffffa48231 */ /* 0x000fe20000340919 */
[----:B------:R-:W-:Y:S01]  /*c170*/  ISETP.LE.U32.AND P2, PT, R60, UR12, PT ;  /* 0x0000000c3c007c0c */ /* 0x000fe2000bf43070 */
[----:B------:R-:W-:Y:S01]  /*c180*/  FADD.FTZ R187, R104, R187 ;  /* 0x000000bb68bb7221 */ /* 0x000fe20000010000 */
[----:B---3--:R-:W-:Y:S01]  /*c190*/  F2FP.BF16.F32.PACK_AB R92, R127, R78 ;  /* 0x0000004e7f5c723e */ /* 0x008fe200000010ff */
[----:B------:R-:W2:Y:S03]  /*c1a0*/  LDSM.16.MT88.4 R60, [R130+0x8000] ;  /* 0x00800000823c783b */ /* 0x000ea60000004200 */
[----:B------:R-:W-:Y:S01]  /*c1b0*/  @!P0 PRMT R25, R164, 0x5410, RZ ;  /* 0x00005410a4198816 */ /* 0x000fe200000000ff */
[----:B------:R-:W-:Y:S01]  /*c1c0*/  @!P6 HFMA2.BF16_V2 R163, -RZ.H0_H0, RZ.H0_H0, -R92.H0_H0 ;  /* 0x200000ffffa3e231 */ /* 0x000fe2000034095c */
[----:B------:R-:W-:Y:S02]  /*c1d0*/  ISETP.LE.U32.AND P0, PT, R3, UR12, PT ;  /* 0x0000000c03007c0c */ /* 0x000fe4000bf03070 */
[----:B------:R-:W-:Y:S01]  /*c1e0*/  PRMT R3, R92, 0x7632, R3 ;  /* 0x000076325c037816 */ /* 0x000fe20000000003 */
[----:B------:R-:W-:Y:S01]  /*c1f0*/  STG.E.U16 desc[UR20][R116.64+0x20], R26 ;  /* 0x0000201a74007986 */ /* 0x000fe2000c101514 */
[----:B------:R-:W-:Y:S01]  /*c200*/  LOP3.LUT R68, R190, 0xff, RZ, 0xc0, !PT ;  /* 0x000000ffbe447812 */ /* 0x000fe200078ec0ff */
[----:B-1----:R-:W-:Y:S01]  /*c210*/  FADD.FTZ R110, R78, R187 ;  /* 0x000000bb4e6e7221 */ /* 0x002fe20000010000 */
[----:B------:R-:W-:Y:S01]  /*c220*/  PRMT R72, R92, 0x5410, R3 ;  /* 0x000054105c487816 */ /* 0x000fe20000000003 */
[----:B------:R-:W-:Y:S01]  /*c230*/  @!P5 HFMA2.BF16_V2 R162, -RZ.H0_H0, RZ.H0_H0, -R3.H0_H0 ;  /* 0x200000ffffa2d231 */ /* 0x000fe20000340903 */
[----:B------:R-:W-:Y:S01]  /*c240*/  @!P6 PRMT R92, R163, 0x5410, RZ ;  /* 0x00005410a35ce816 */ /* 0x000fe200000000ff */
[----:B------:R-:W-:Y:S01]  /*c250*/  STG.E.U16 desc[UR20][R116.64+0x22], R25 ;  /* 0x0000221974007986 */ /* 0x000fe2000c101514 */
[----:B------:R-:W-:Y:S01]  /*c260*/  ISETP.LE.U32.AND P6, PT, R64, UR12, PT ;  /* 0x0000000c40007c0c */ /* 0x000fe2000bfc3070 */
[----:B------:R-:W-:Y:S01]  /*c270*/  FADD.FTZ R187, R127, R110 ;  /* 0x0000006e7fbb7221 */ /* 0x000fe20000010000 */
[----:B------:R-:W-:Y:S01]  /*c280*/  @!P5 PRMT R3, R162, 0x5410, RZ ;  /* 0x00005410a203d816 */ /* 0x000fe200000000ff */
[----:B------:R-:W-:Y:S01]  /*c290*/  STG.E.U16 desc[UR20][R114.64+0x30], R92 ;  /* 0x0000305c72007986 */ /* 0x000fe2000c101514 */
[----:B------:R-:W-:Y:S01]  /*c2a0*/  LOP3.LUT R64, R190, 0xffff, RZ, 0xc0, !PT ;  /* 0x0000ffffbe407812 */ /* 0x000fe200078ec0ff */
[----:B------:R-:W-:Y:S01]  /*c2b0*/  MUFU.EX2 R127, R108 ;  /* 0x0000006c007f7308 */ /* 0x000fe20000000800 */
[C---:B------:R-:W-:Y:S01]  /*c2c0*/  LOP3.LUT R190, R29.reuse, 0xff, RZ, 0xc0, !PT ;  /* 0x000000ff1dbe7812 */ /* 0x040fe200078ec0ff */
[----:B------:R1:W-:Y:S01]  /*c2d0*/  STG.E.U16 desc[UR20][R114.64+0x32], R3 ;  /* 0x0000320372007986 */ /* 0x0003e2000c101514 */
[----:B------:R-:W-:Y:S02]  /*c2e0*/  SHF.R.U32.HI R69, RZ, 0x8, R64 ;  /* 0x00000008ff457819 */ /* 0x000fe40000011640 */
[----:B------:R-:W-:Y:S02]  /*c2f0*/  LOP3.LUT R64, R29, 0xffff, RZ, 0xc0, !PT ;  /* 0x0000ffff1d407812 */ /* 0x000fe400078ec0ff */
[----:B------:R-:W-:Y:S02]  /*c300*/  SHF.R.U32.HI R29, RZ, 0x18, R29 ;  /* 0x00000018ff1d7819 */ /* 0x000fe4000001161d */
[----:B------:R-:W-:Y:S02]  /*c310*/  SHF.R.U32.HI R67, RZ, 0x8, R64 ;  /* 0x00000008ff437819 */ /* 0x000fe40000011640 */
[----:B------:R-:W-:Y:S02]  /*c320*/  PRMT R68, R68, 0x5410, R69 ;  /* 0x0000541044447816 */ /* 0x000fe40000000045 */
[----:B------:R-:W-:Y:S02]  /*c330*/  PRMT R190, R190, 0x5410, R67 ;  /* 0x00005410bebe7816 */ /* 0x000fe40000000043 */
[--C-:B------:R-:W-:Y:S01]  /*c340*/  PRMT R192, R192, 0x5410, R29.reuse ;  /* 0x00005410c0c07816 */ /* 0x100fe2000000001d */
[----:B------:R-:W-:Y:S01]  /*c350*/  LDSM.16.MT88.4 R64, [R130+0x6400] ;  /* 0x006400008240783b */ /* 0x000fe20000004200 */
[----:B----4-:R-:W-:Y:S01]  /*c360*/  F2FP.BF16.F32.PACK_AB R94, R126, R79 ;  /* 0x0000004f7e5e723e */ /* 0x010fe200000010ff */
[C---:B--2---:R-:W-:Y:S03]  /*c370*/  HMMA.16816.F32.BF16 R44, R88.reuse, R60, R44 ;  /* 0x0000003c582c723c */ /* 0x044fe6000004182c */
[----:B------:R-:W-:Y:S01]  /*c380*/  PRMT R29, R94, 0x7632, R29 ;  /* 0x000076325e1d7816 */ /* 0x000fe2000000001d */
[----:B------:R-:W-:Y:S02]  /*c390*/  @!P1 HFMA2.BF16_V2 R161, -RZ.H0_H0, RZ.H0_H0, -R94.H0_H0 ;  /* 0x200000ffffa19231 */ /* 0x000fe4000034095e */
[C---:B------:R-:W-:Y:S05]  /*c3a0*/  HMMA.16816.F32.BF16 R48, R88.reuse, R62, R48 ;  /* 0x0000003e5830723c */ /* 0x040fea0000041830 */
[----:B------:R-:W-:Y:S01]  /*c3b0*/  LOP3.LUT R60, R188, 0xff, RZ, 0xc0, !PT ;  /* 0x000000ffbc3c7812 */ /* 0x000fe200078ec0ff */
[----:B------:R-:W-:Y:S02]  /*c3c0*/  @!P3 HFMA2.BF16_V2 R160, -RZ.H0_H0, RZ.H0_H0, -R29.H0_H0 ;  /* 0x200000ffffa0b231 */ /* 0x000fe4000034091d */
[----:B-1----:R-:W-:Y:S01]  /*c3d0*/  IMAD.MOV.U32 R3, RZ, RZ, R2 ;  /* 0x000000ffff037224 */ /* 0x002fe200078e0002 */
[----:B------:R-:W-:Y:S02]  /*c3e0*/  ISETP.LE.U32.AND P5, PT, R60, UR12, PT ;  /* 0x0000000c3c007c0c */ /* 0x000fe4000bfa3070 */
[----:B------:R-:W1:Y:S02]  /*c3f0*/  LDSM.16.MT88.4 R60, [R128+0x8000] ;  /* 0x00800000803c783b */ /* 0x000e640000004200 */
[C---:B-1----:R-:W-:Y:S06]  /*c400*/  HMMA.16816.F32.BF16 R52, R88.reuse, R60, R52 ;  /* 0x0000003c5834723c */ /* 0x042fec0000041834 */
[----:B------:R-:W-:Y:S01]  /*c410*/  HMMA.16816.F32.BF16 R56, R88, R62, R56 ;  /* 0x0000003e5838723c */ /* 0x000fe20000041838 */
[----:B------:R-:W-:Y:S04]  /*c420*/  MUFU.EX2 R88, R123 ;  /* 0x0000007b00587308 */ /* 0x000fe80000000800 */
[--C-:B------:R-:W-:Y:S02]  /*c430*/  HSET2.LE.AND R61, R190, R105.reuse, PT ;  /* 0x00000069be3d7233 */ /* 0x100fe40003803000 */
[--C-:B------:R-:W-:Y:S01]  /*c440*/  HSET2.LE.AND R63, R68, R105.reuse, PT ;  /* 0x00000069443f7233 */ /* 0x100fe20003803000 */
[----:B------:R-:W-:Y:S01]  /*c450*/  FADD.FTZ R89, R111, R124 ;  /* 0x0000007c6f597221 */ /* 0x000fe20000010000 */
[----:B------:R-:W1:Y:S02]  /*c460*/  LDSM.16.MT88.4 R68, [R128+0x6400] ;  /* 0x006400008044783b */ /* 0x000e640000004200 */
[----:B------:R-:W2:Y:S01]  /*c470*/  MUFU.EX2 R111, R118 ;  /* 0x00000076006f7308 */ /* 0x000ea20000000800 */
[--C-:B------:R-:W-:Y:S01]  /*c480*/  HSET2.LE.AND R62, R192, R105.reuse, PT ;  /* 0x00000069c03e7233 */ /* 0x100fe20003803000 */
[----:B------:R-:W-:Y:S01]  /*c490*/  FADD.FTZ R194, R194, R89 ;  /* 0x00000059c2c27221 */ /* 0x000fe20000010000 */
[----:B------:R-:W-:Y:S02]  /*c4a0*/  LOP3.LUT R60, R61, R102, RZ, 0xc0, !PT ;  /* 0x000000663d3c7212 */ /* 0x000fe400078ec0ff */
[----:B------:R-:W-:Y:S01]  /*c4b0*/  SHF.R.U32.HI R91, RZ, 0x18, R188 ;  /* 0x00000018ff5b7819 */ /* 0x000fe200000116bc */
[----:B------:R-:W-:Y:S01]  /*c4c0*/  FADD.FTZ R194, R77, R194 ;  /* 0x000000c24dc27221 */ /* 0x000fe20000010000 */
[----:B------:R-:W-:Y:S03]  /*c4d0*/  LOP3.LUT R61, R62, R31, RZ, 0xc0, !PT ;  /* 0x0000001f3e3d7212 */ /* 0x000fe600078ec0ff */
[----:B------:R-:W-:Y:S01]  /*c4e0*/  MUFU.EX2 R124, R85 ;  /* 0x00000055007c7308 */ /* 0x000fe20000000800 */
[----:B------:R-:W-:Y:S01]  /*c4f0*/  HSET2.LE.AND R31, R76, R105, PT ;  /* 0x000000694c1f7233 */ /* 0x000fe20003803000 */
[----:B------:R-:W-:Y:S01]  /*c500*/  FADD.FTZ R191, R79, R194 ;  /* 0x000000c24fbf7221 */ /* 0x000fe20000010000 */
[----:B------:R-:W-:Y:S02]  /*c510*/  LOP3.LUT R62, R63, R72, RZ, 0xc0, !PT ;  /* 0x000000483f3e7212 */ /* 0x000fe400078ec0ff */
[----:B------:R-:W-:Y:S01]  /*c520*/  PRMT R72, R94, 0x5410, R29 ;  /* 0x000054105e487816 */ /* 0x000fe2000000001d */
[----:B------:R-:W-:Y:S01]  /*c530*/  FADD.FTZ R191, R126, R191 ;  /* 0x000000bf7ebf7221 */ /* 0x000fe20000010000 */
[----:B------:R-:W-:Y:S03]  /*c540*/  SHF.R.U32.HI R76, RZ, 0x10, R74 ;  /* 0x00000010ff4c7819 */ /* 0x000fe6000001164a */
[----:B------:R-:W-:Y:S01]  /*c550*/  MUFU.EX2 R126, R82 ;  /* 0x00000052007e7308 */ /* 0x000fe20000000800 */
[----:B------:R-:W-:Y:S02]  /*c560*/  LOP3.LUT R63, R31, R72, RZ, 0xc0, !PT ;  /* 0x000000481f3f7212 */ /* 0x000fe400078ec0ff */
[----:B------:R-:W-:Y:S01]  /*c570*/  SHF.R.U32.HI R31, RZ, 0x10, R188 ;  /* 0x00000010ff1f7819 */ /* 0x000fe200000116bc */
[----:B------:R-:W3:Y:S01]  /*c580*/  LDSM.16.MT88.4 R72, [R130+0x7400] ;  /* 0x007400008248783b */ /* 0x000ee20000004200 */
[----:B------:R-:W-:Y:S02]  /*c590*/  LOP3.LUT R76, R76, 0xff, RZ, 0xc0, !PT ;  /* 0x000000ff4c4c7812 */ /* 0x000fe400078ec0ff */
[----:B------:R-:W-:Y:S01]  /*c5a0*/  LOP3.LUT R31, R31, 0xff, RZ, 0xc0, !PT ;  /* 0x000000ff1f1f7812 */ /* 0x000fe200078ec0ff */
[C---:B------:R-:W-:Y:S02]  /*c5b0*/  HMMA.16816.F32.BF16 R4, R60.reuse, R64, R4 ;  /* 0x000000403c04723c */ /* 0x040fe40000041804 */
[----:B------:R-:W4:Y:S03]  /*c5c0*/  MUFU.EX2 R118, R112 ;  /* 0x0000007000767308 */ /* 0x000f260000000800 */
[----:B--2---:R-:W-:Y:S01]  /*c5d0*/  F2FP.BF16.F32.PACK_AB R102, R111, R88 ;  /* 0x000000586f66723e */ /* 0x004fe200000010ff */
[C---:B------:R-:W-:Y:S01]  /*c5e0*/  HMMA.16816.F32.BF16 R8, R60.reuse, R66, R8 ;  /* 0x000000423c08723c */ /* 0x040fe20000041808 */
[----:B------:R-:W2:Y:S04]  /*c5f0*/  LDSM.16.MT88.4 R64, [R128+0x7400] ;  /* 0x007400008040783b */ /* 0x000ea80000004200 */
[----:B------:R-:W-:Y:S01]  /*c600*/  @!P3 PRMT R29, R160, 0x5410, RZ ;  /* 0x00005410a01db816 */ /* 0x000fe200000000ff */
[----:B------:R-:W-:Y:S01]  /*c610*/  @!P2 HFMA2.BF16_V2 R158, -RZ.H0_H0, RZ.H0_H0, -R102.H0_H0 ;  /* 0x200000ffff9ea231 */ /* 0x000fe20000340966 */
[----:B------:R-:W-:Y:S02]  /*c620*/  @!P1 PRMT R94, R161, 0x5410, RZ ;  /* 0x00005410a15e9816 */ /* 0x000fe400000000ff */
[----:B------:R-:W-:Y:S01]  /*c630*/  ISETP.LE.U32.AND P3, PT, R76, UR12, PT ;  /* 0x0000000c4c007c0c */ /* 0x000fe2000bf63070 */
[C---:B-1----:R-:W-:Y:S01]  /*c640*/  HMMA.16816.F32.BF16 R36, R60.reuse, R68, R36 ;  /* 0x000000443c24723c */ /* 0x042fe20000041824 */
[----:B------:R-:W-:Y:S02]  /*c650*/  STG.E.U16 desc[UR20][R116.64+0x32], R29 ;  /* 0x0000321d74007986 */ /* 0x000fe4000c101514 */
[----:B------:R-:W-:Y:S02]  /*c660*/  ISETP.LE.U32.AND P1, PT, R31, UR12, PT ;  /* 0x0000000c1f007c0c */ /* 0x000fe4000bf23070 */
[----:B------:R-:W-:Y:S01]  /*c670*/  LOP3.LUT R76, R188, 0xffff, RZ, 0xc0, !PT ;  /* 0x0000ffffbc4c7812 */ /* 0x000fe200078ec0ff */
[----:B------:R-:W-:Y:S01]  /*c680*/  STG.E.U16 desc[UR20][R116.64+0x30], R94 ;  /* 0x0000305e74007986 */ /* 0x000fe2000c101514 */
[----:B------:R-:W-:Y:S01]  /*c690*/  PRMT R31, R102, 0x7632, R31 ;  /* 0x00007632661f7816 */ /* 0x000fe2000000001f */
[C---:B------:R-:W-:Y:S03]  /*c6a0*/  HMMA.16816.F32.BF16 R40, R60.reuse, R70, R40 ;  /* 0x000000463c28723c */ /* 0x040fe60000041828 */
[C---:B------:R-:W-:Y:S01]  /*c6b0*/  LOP3.LUT R89, R188.reuse, 0xffff, RZ, 0xc0, !PT ;  /* 0x0000ffffbc597812 */ /* 0x040fe200078ec0ff */
[----:B------:R-:W-:Y:S01]  /*c6c0*/  @!P0 HFMA2.BF16_V2 R152, -RZ.H0_H0, RZ.H0_H0, -R31.H0_H0 ;  /* 0x200000ffff988231 */ /* 0x000fe2000034091f */
[----:B------:R-:W-:Y:S02]  /*c6d0*/  LOP3.LUT R192, R188, 0xff, RZ, 0xc0, !PT ;  /* 0x000000ffbcc07812 */ /* 0x000fe400078ec0ff */
[----:B------:R-:W-:Y:S04]  /*c6e0*/  SHF.R.U32.HI R69, RZ, 0x8, R76 ;  /* 0x00000008ff457819 */ /* 0x000fe8000001164c */
[--C-:B------:R-:W-:Y:S01]  /*c6f0*/  SHF.R.U32.HI R90, RZ, 0x10, R188.reuse ;  /* 0x00000010ff5a7819 */ /* 0x100fe200000116bc */
[C---:B---3--:R-:W-:Y:S03]  /*c700*/  HMMA.16816.F32.BF16 R12, R60.reuse, R72, R12 ;  /* 0x000000483c0c723c */ /* 0x048fe6000004180c */
[----:B------:R-:W-:Y:S02]  /*c710*/  PRMT R76, R102, 0x5410, R31 ;  /* 0x00005410664c7816 */ /* 0x000fe4000000001f */
[----:B------:R-:W-:Y:S01]  /*c720*/  @!P2 PRMT R102, R158, 0x5410, RZ ;  /* 0x000054109e66a816 */ /* 0x000fe200000000ff */
[C---:B------:R-:W-:Y:S03]  /*c730*/  HMMA.16816.F32.BF16 R16, R60.reuse, R74, R16 ;  /* 0x0000004a3c10723c */ /* 0x040fe60000041810 */
[----:B------:R-:W-:Y:S01]  /*c740*/  ISETP.LE.U32.AND P2, PT, R91, UR12, PT ;  /* 0x0000000c5b007c0c */ /* 0x000fe2000bf43070 */
[----:B------:R-:W-:Y:S01]  /*c750*/  STG.E.U16 desc[UR20][R114.64+0x40], R102 ;  /* 0x0000406672007986 */ /* 0x000fe2000c101514 */
[----:B------:R-:W-:Y:S01]  /*c760*/  SHF.R.U32.HI R91, RZ, 0x8, R89 ;  /* 0x00000008ff5b7819 */ /* 0x000fe20000011659 */
[C---:B--2---:R-:W-:Y:S05]  /*c770*/  HMMA.16816.F32.BF16 R20, R60.reuse, R64, R20 ;  /* 0x000000403c14723c */ /* 0x044fea0000041814 */
[----:B------:R-:W-:Y:S01]  /*c780*/  PRMT R192, R192, 0x5410, R69 ;  /* 0x00005410c0c07816 */ /* 0x000fe20000000045 */
[C---:B------:R-:W-:Y:S05]  /*c790*/  HMMA.16816.F32.BF16 R32, R60.reuse, R66, R32 ;  /* 0x000000423c20723c */ /* 0x040fea0000041820 */
[----:B------:R-:W-:Y:S01]  /*c7a0*/  SHF.R.U32.HI R188, RZ, 0x18, R188 ;  /* 0x00000018ffbc7819 */ /* 0x000fe200000116bc */
[----:B------:R-:W-:Y:S01]  /*c7b0*/  IMAD.WIDE.U32 R68, R113, -0x2daee0ad, RZ ;  /* 0xd2511f5371447825 */ /* 0x000fe200078e00ff */
[----:B------:R-:W-:Y:S01]  /*c7c0*/  LOP3.LUT R89, R90, 0xff, RZ, 0xc0, !PT ;  /* 0x000000ff5a597812 */ /* 0x000fe200078ec0ff */
[----:B------:R1:W-:Y:S03]  /*c7d0*/  MUFU.EX2 R113, R95 ;  /* 0x0000005f00717308 */ /* 0x0003e60000000800 */
[----:B------:R-:W-:Y:S02]  /*c7e0*/  LOP3.LUT R90, R91, 0xffff, RZ, 0xc0, !PT ;  /* 0x0000ffff5b5a7812 */ /* 0x000fe400078ec0ff */
[----:B------:R-:W-:Y:S02]  /*c7f0*/  PRMT R188, R89, 0x5410, R188 ;  /* 0x0000541059bc7816 */ /* 0x000fe400000000bc */
[C-C-:B------:R-:W-:Y:S02]  /*c800*/  LOP3.LUT R89, R69.reuse, UR22, R120.reuse, 0x96, !PT ;  /* 0x0000001645597c12 */ /* 0x140fe4000f8e9678 */
[----:B------:R-:W-:Y:S02]  /*c810*/  LOP3.LUT R91, R69, UR22, R120, 0x96, !PT ;  /* 0x00000016455b7c12 */ /* 0x000fe4000f8e9678 */
[C---:B------:R-:W-:Y:S02]  /*c820*/  LOP3.LUT R190, R68.reuse, 0xffff, RZ, 0xc0, !PT ;  /* 0x0000ffff44be7812 */ /* 0x040fe400078ec0ff */
[C---:B------:R-:W-:Y:S02]  /*c830*/  LOP3.LUT R189, R68.reuse, 0xff, RZ, 0xc0, !PT ;  /* 0x000000ff44bd7812 */ /* 0x040fe400078ec0ff */
[--C-:B------:R-:W-:Y:S02]  /*c840*/  SHF.R.U32.HI R177, RZ, 0x10, R68.reuse ;  /* 0x00000010ffb17819 */ /* 0x100fe40000011644 */
[--C-:B------:R-:W-:Y:S02]  /*c850*/  SHF.R.U32.HI R103, RZ, 0x18, R68.reuse ;  /* 0x00000018ff677819 */ /* 0x100fe40000011644 */
[C---:B------:R-:W-:Y:S02]  /*c860*/  LOP3.LUT R125, R68.reuse, 0xff, RZ, 0xc0, !PT ;  /* 0x000000ff447d7812 */ /* 0x040fe400078ec0ff */
[----:B------:R-:W-:Y:S02]  /*c870*/  LOP3.LUT R123, R68, 0xffff, RZ, 0xc0, !PT ;  /* 0x0000ffff447b7812 */ /* 0x000fe400078ec0ff */
[--C-:B------:R-:W-:Y:S02]  /*c880*/  SHF.R.U32.HI R122, RZ, 0x10, R68.reuse ;  /* 0x00000010ff7a7819 */ /* 0x100fe40000011644 */
[----:B------:R-:W-:Y:S02]  /*c890*/  SHF.R.U32.HI R120, RZ, 0x18, R68 ;  /* 0x00000018ff787819 */ /* 0x000fe40000011644 */
[C---:B------:R-:W-:Y:S02]  /*c8a0*/  LOP3.LUT R68, R186.reuse, 0xffff, RZ, 0xc0, !PT ;  /* 0x0000ffffba447812 */ /* 0x040fe400078ec0ff */
[--C-:B------:R-:W-:Y:S02]  /*c8b0*/  SHF.R.U32.HI R69, RZ, 0x10, R186.reuse ;  /* 0x00000010ff457819 */ /* 0x100fe400000116ba */
[----:B------:R-:W-:Y:S02]  /*c8c0*/  LOP3.LUT R72, R186, 0xff, RZ, 0xc0, !PT ;  /* 0x000000ffba487812 */ /* 0x000fe400078ec0ff */
[----:B------:R-:W-:Y:S02]  /*c8d0*/  SHF.R.U32.HI R74, RZ, 0x18, R186 ;  /* 0x00000018ff4a7819 */ /* 0x000fe400000116ba */
[----:B------:R-:W-:Y:S01]  /*c8e0*/  SHF.R.U32.HI R71, RZ, 0x8, R68 ;  /* 0x00000008ff477819 */ /* 0x000fe20000011644 */
[----:B------:R-:W-:Y:S01]  /*c8f0*/  MUFU.EX2 R186, R109 ;  /* 0x0000006d00ba7308 */ /* 0x000fe20000000800 */
[----:B------:R-:W-:Y:S02]  /*c900*/  LOP3.LUT R69, R69, 0xff, RZ, 0xc0, !PT ;  /* 0x000000ff45457812 */ /* 0x000fe400078ec0ff */
[----:B------:R-:W-:Y:S02]  /*c910*/  PRMT R72, R72, 0x5410, R71 ;  /* 0x0000541048487816 */ /* 0x000fe40000000047 */
[----:B------:R-:W-:Y:S02]  /*c920*/  PRMT R74, R69, 0x5410, R74 ;  /* 0x00005410454a7816 */ /* 0x000fe4000000004a */
[----:B------:R-:W2:Y:S01]  /*c930*/  LDSM.16.MT88.4 R68, [R130+0x8400] ;  /* 0x008400008244783b */ /* 0x000ea20000004200 */
[----:B------:R-:W-:Y:S02]  /*c940*/  @!P0 PRMT R31, R152, 0x5410, RZ ;  /* 0x00005410981f8816 */ /* 0x000fe400000000ff */
[----:B------:R-:W-:Y:S01]  /*c950*/  MUFU.EX2 R109, R81 ;  /* 0x00000051006d7308 */ /* 0x000fe20000000800 */
[----:B------:R-:W-:Y:S02]  /*c960*/  ISETP.LE.U32.AND P0, PT, R90, UR12, PT ;  /* 0x0000000c5a007c0c */ /* 0x000fe4000bf03070 */
[--C-:B------:R-:W-:Y:S02]  /*c970*/  HSET2.LE.AND R65, R72, R105.reuse, PT ;  /* 0x0000006948417233 */ /* 0x100fe40003803000 */
[--C-:B------:R-:W-:Y:S01]  /*c980*/  HSET2.LE.AND R73, R74, R105.reuse, PT ;  /* 0x000000694a497233 */ /* 0x100fe20003803000 */
[----:B------:R-:W-:Y:S01]  /*c990*/  STG.E.U16 desc[UR20][R114.64+0x42], R31 ;  /* 0x0000421f72007986 */ /* 0x000fe2000c101514 */
[----:B----4-:R-:W-:Y:S03]  /*c9a0*/  F2FP.BF16.F32.PACK_AB R100, R118, R119 ;  /* 0x000000777664723e */ /* 0x010fe600000010ff */
[----:B------:R-:W3:Y:S01]  /*c9b0*/  MUFU.EX2 R90, R93 ;  /* 0x0000005d005a7308 */ /* 0x000ee20000000800 */
[----:B------:R-:W-:Y:S02]  /*c9c0*/  LOP3.LUT R72, R65, R76, RZ, 0xc0, !PT ;  /* 0x0000004c41487212 */ /* 0x000fe400078ec0ff */
[----:B------:R-:W4:Y:S01]  /*c9d0*/  LDSM.16.MT88.4 R64, [R128+0x8400] ;  /* 0x008400008040783b */ /* 0x000f220000004200 */
[----:B-1----:R-:W-:Y:S01]  /*c9e0*/  PRMT R95, R100, 0x7632, R95 ;  /* 0x00007632645f7816 */ /* 0x002fe2000000005f */
[----:B------:R-:W-:Y:S01]  /*c9f0*/  @!P5 HFMA2.BF16_V2 R149, -RZ.H0_H0, RZ.H0_H0, -R100.H0_H0 ;  /* 0x200000ffff95d231 */ /* 0x000fe20000340964 */
[----:B------:R-:W-:Y:S02]  /*ca00*/  F2FP.BF16.F32.PACK_AB R101, R124, R121 ;  /* 0x000000797c65723e */ /* 0x000fe400000010ff */
[----:B------:R-:W-:Y:S01]  /*ca10*/  HSET2.LE.AND R75, R192, R105, PT ;  /* 0x00000069c04b7233 */ /* 0x000fe20003803000 */
[----:B------:R-:W-:Y:S01]  /*ca20*/  FADD.FTZ R192, R88, R187 ;  /* 0x000000bb58c07221 */ /* 0x000fe20000010000 */
[----:B------:R-:W-:Y:S01]  /*ca30*/  PRMT R74, R100, 0x5410, R95 ;  /* 0x00005410644a7816 */ /* 0x000fe2000000005f */
[----:B------:R-:W-:Y:S01]  /*ca40*/  LDSM.16.MT88.4 R76, [R128+0x6800] ;  /* 0x00680000804c783b */ /* 0x000fe20000004200 */
[----:B------:R-:W-:Y:S01]  /*ca50*/  @!P5 PRMT R100, R149, 0x5410, RZ ;  /* 0x000054109564d816 */ /* 0x000fe200000000ff */
[----:B------:R-:W-:Y:S01]  /*ca60*/  @!P0 HFMA2.BF16_V2 R148, -RZ.H0_H0, RZ.H0_H0, -R95.H0_H0 ;  /* 0x200000ffff948231 */ /* 0x000fe2000034095f */
[----:B------:R-:W-:Y:S01]  /*ca70*/  PRMT R98, R101, 0x7632, R98 ;  /* 0x0000763265627816 */ /* 0x000fe20000000062 */
[----:B------:R-:W-:Y:S01]  /*ca80*/  @!P1 HFMA2.BF16_V2 R134, -RZ.H0_H0, RZ.H0_H0, -R101.H0_H0 ;  /* 0x200000ffff869231 */ /* 0x000fe20000340965 */
[----:B------:R-:W-:Y:S01]  /*ca90*/  LOP3.LUT R74, R75, R74, RZ, 0xc0, !PT ;  /* 0x0000004a4b4a7212 */ /* 0x000fe200078ec0ff */
[----:B---3--:R-:W-:Y:S01]  /*caa0*/  FADD.FTZ R194, R90, R191 ;  /* 0x000000bf5ac27221 */ /* 0x008fe20000010000 */
[----:B------:R-:W-:Y:S01]  /*cab0*/  F2FP.BF16.F32.PACK_AB R104, R113, R90 ;  /* 0x0000005a7168723e */ /* 0x000fe200000010ff */
[----:B------:R-:W-:Y:S01]  /*cac0*/  @!P2 HFMA2.BF16_V2 R139, -RZ.H0_H0, RZ.H0_H0, -R98.H0_H0 ;  /* 0x200000ffff8ba231 */ /* 0x000fe20000340962 */
[----:B------:R-:W-:Y:S01]  /*cad0*/  @!P0 PRMT R95, R148, 0x5410, RZ ;  /* 0x00005410945f8816 */ /* 0x000fe200000000ff */
[----:B------:R-:W-:Y:S01]  /*cae0*/  FADD.FTZ R192, R111, R192 ;  /* 0x000000c06fc07221 */ /* 0x000fe20000010000 */
[----:B------:R-:W-:Y:S01]  /*caf0*/  PRMT R93, R104, 0x7632, R93 ;  /* 0x00007632685d7816 */ /* 0x000fe2000000005d */
[----:B------:R-:W-:Y:S01]  /*cb00*/  @!P3 HFMA2.BF16_V2 R157, -RZ.H0_H0, RZ.H0_H0, -R104.H0_H0 ;  /* 0x200000ffff9db231 */ /* 0x000fe20000340968 */
[----:B------:R-:W-:Y:S01]  /*cb10*/  PRMT R75, R101, 0x5410, R98 ;  /* 0x00005410654b7816 */ /* 0x000fe20000000062 */
[----:B------:R-:W-:Y:S01]  /*cb20*/  FADD.FTZ R194, R113, R194 ;  /* 0x000000c271c27221 */ /* 0x000fe20000010000 */
[----:B------:R-:W-:Y:S01]  /*cb30*/  @!P1 PRMT R101, R134, 0x5410, RZ ;  /* 0x0000541086659816 */ /* 0x000fe200000000ff */
[----:B------:R-:W-:Y:S01]  /*cb40*/  @!P6 HFMA2.BF16_V2 R151, -RZ.H0_H0, RZ.H0_H0, -R93.H0_H0 ;  /* 0x200000ffff97e231 */ /* 0x000fe2000034095d */
[----:B------:R-:W-:Y:S01]  /*cb50*/  @!P2 PRMT R98, R139, 0x5410, RZ ;  /* 0x000054108b62a816 */ /* 0x000fe200000000ff */
[----:B------:R-:W-:Y:S01]  /*cb60*/  FADD.FTZ R119, R119, R192 ;  /* 0x000000c077777221 */ /* 0x000fe20000010000 */
[C---:B--2---:R-:W-:Y:S03]  /*cb70*/  HMMA.16816.F32.BF16 R44, R60.reuse, R68, R44 ;  /* 0x000000443c2c723c */ /* 0x044fe6000004182c */
[----:B------:R-:W-:Y:S01]  /*cb80*/  ISETP.LE.U32.AND P1, PT, R125, UR12, PT ;  /* 0x0000000c7d007c0c */ /* 0x000fe2000bf23070 */
[----:B------:R-:W-:Y:S01]  /*cb90*/  FADD.FTZ R121, R121, R194 ;  /* 0x000000c279797221 */ /* 0x000fe20000010000 */
[----:B------:R-:W-:Y:S01]  /*cba0*/  LOP3.LUT R110, R177, 0xff, RZ, 0xc0, !PT ;  /* 0x000000ffb16e7812 */ /* 0x000fe200078ec0ff */
[C---:B------:R-:W-:Y:S01]  /*cbb0*/  HMMA.16816.F32.BF16 R48, R60.reuse, R70, R48 ;  /* 0x000000463c30723c */ /* 0x040fe20000041830 */
[----:B------:R-:W1:Y:S04]  /*cbc0*/  MUFU.EX2 R177, R83 ;  /* 0x0000005300b17308 */ /* 0x000e680000000800 */
[----:B------:R-:W-:Y:S01]  /*cbd0*/  PRMT R68, R104, 0x5410, R93 ;  /* 0x0000541068447816 */ /* 0x000fe2000000005d */
[----:B------:R-:W-:Y:S01]  /*cbe0*/  FADD.FTZ R119, R118, R119 ;  /* 0x0000007776777221 */ /* 0x000fe20000010000 */
[C---:B----4-:R-:W-:Y:S04]  /*cbf0*/  HMMA.16816.F32.BF16 R52, R60.reuse, R64, R52 ;  /* 0x000000403c34723c */ /* 0x050fe80000041834 */
[----:B------:R-:W-:Y:S01]  /*cc00*/  LOP3.LUT R73, R73, R68, RZ, 0xc0, !PT ;  /* 0x0000004449497212 */ /* 0x000fe200078ec0ff */
[----:B------:R-:W-:Y:S01]  /*cc10*/  FADD.FTZ R124, R124, R121 ;  /* 0x000000797c7c7221 */ /* 0x000fe20000010000 */
[----:B------:R-:W-:Y:S01]  /*cc20*/  HMMA.16816.F32.BF16 R56, R60, R66, R56 ;  /* 0x000000423c38723c */ /* 0x000fe20000041838 */
[----:B------:R-:W2:Y:S04]  /*cc30*/  LDSM.16.MT88.4 R68, [R130+0x6800] ;  /* 0x006800008244783b */ /* 0x000ea80000004200 */
[--C-:B------:R-:W-:Y:S02]  /*cc40*/  HSET2.LE.AND R64, R188, R105.reuse, PT ;  /* 0x00000069bc407233 */ /* 0x100fe40003803000 */
[C---:B------:R-:W-:Y:S01]  /*cc50*/  LOP3.LUT R65, R89.reuse, 0xff, RZ, 0xc0, !PT ;  /* 0x000000ff59417812 */ /* 0x040fe200078ec0ff */
[----:B------:R3:W4:Y:S01]  /*cc60*/  MUFU.EX2 R188, R80 ;  /* 0x0000005000bc7308 */ /* 0x0007220000000800 */
[----:B------:R-:W5:Y:S02]  /*cc70*/  LDSM.16.MT88.4 R60, [R130+0x7800] ;  /* 0x00780000823c783b */ /* 0x000f640000004200 */
[----:B------:R-:W-:Y:S02]  /*cc80*/  LOP3.LUT R75, R64, R75, RZ, 0xc0, !PT ;  /* 0x0000004b404b7212 */ /* 0x000fe400078ec0ff */
[----:B------:R-:W-:Y:S02]  /*cc90*/  LOP3.LUT R64, R89, 0xffff, RZ, 0xc0, !PT ;  /* 0x0000ffff59407812 */ /* 0x000fe400078ec0ff */
[----:B------:R-:W-:Y:S02]  /*cca0*/  @!P3 PRMT R104, R157, 0x5410, RZ ;  /* 0x000054109d68b816 */ /* 0x000fe400000000ff */
[----:B------:R-:W-:Y:S02]  /*ccb0*/  ISETP.LE.U32.AND P3, PT, R65, UR12, PT ;  /* 0x0000000c41007c0c */ /* 0x000fe4000bf63070 */
[----:B------:R-:W-:Y:S01]  /*ccc0*/  @!P6 PRMT R93, R151, 0x5410, RZ ;  /* 0x00005410975de816 */ /* 0x000fe200000000ff */
[----:B------:R-:W-:Y:S01]  /*ccd0*/  STG.E.U16 desc[UR20][R116.64+0x40], R104 ;  /* 0x0000406874007986 */ /* 0x000fe2000c101514 */
[----:B-1----:R-:W-:Y:S02]  /*cce0*/  F2FP.BF16.F32.PACK_AB R112, R126, R177 ;  /* 0x000000b17e70723e */ /* 0x002fe400000010ff */
[----:B------:R-:W-:Y:S01]  /*ccf0*/  PRMT R108, R110, 0x5410, R103 ;  /* 0x000054106e6c7816 */ /* 0x000fe20000000067 */
[----:B------:R-:W-:Y:S01]  /*cd00*/  STG.E.U16 desc[UR20][R116.64+0x42], R93 ;  /* 0x0000425d74007986 */ /* 0x000fe2000c101514 */
[----:B------:R-:W-:Y:S02]  /*cd10*/  LOP3.LUT R110, R91, 0xff, RZ, 0xc0, !PT ;  /* 0x000000ff5b6e7812 */ /* 0x000fe400078ec0ff */
[----:B------:R-:W-:Y:S01]  /*cd20*/  LOP3.LUT R122, R122, 0xff, RZ, 0xc0, !PT ;  /* 0x000000ff7a7a7812 */ /* 0x000fe200078ec0ff */
[----:B------:R-:W-:Y:S01]  /*cd30*/  STG.E.U16 desc[UR20][R114.64+0x50], R100 ;  /* 0x0000506472007986 */ /* 0x000fe2000c101514 */
[----:B------:R-:W-:Y:S02]  /*cd40*/  SHF.R.U32.HI R190, RZ, 0x8, R190 ;  /* 0x00000008ffbe7819 */ /* 0x000fe400000116be */
[----:B------:R-:W-:Y:S01]  /*cd50*/  ISETP.LE.U32.AND P2, PT, R122, UR12, PT ;  /* 0x0000000c7a007c0c */ /* 0x000fe2000bf43070 */
[----:B------:R-:W-:Y:S01]  /*cd60*/  STG.E.U16 desc[UR20][R114.64+0x52], R95 ;  /* 0x0000525f72007986 */ /* 0x000fe2000c101514 */
[----:B------:R-:W-:Y:S02]  /*cd70*/  PRMT R86, R189, 0x5410, R190 ;  /* 0x00005410bd567816 */ /* 0x000fe400000000be */
[----:B------:R4:W1:Y:S01]  /*cd80*/  MUFU.EX2 R190, R106 ;  /* 0x0000006a00be7308 */ /* 0x0008620000000800 */
[----:B------:R-:W-:Y:S01]  /*cd90*/  STG.E.U16 desc[UR20][R116.64+0x50], R101 ;  /* 0x0000506574007986 */ /* 0x000fe2000c101514 */
[----:B------:R-:W-:Y:S02]  /*cda0*/  SHF.R.U32.HI R123, RZ, 0x8, R123 ;  /* 0x00000008ff7b7819 */ /* 0x000fe4000001167b */
[--C-:B------:R-:W-:Y:S01]  /*cdb0*/  HSET2.LE.AND R86, R86, R105.reuse, PT ;  /* 0x0000006956567233 */ /* 0x100fe20003803000 */
[----:B------:R-:W-:Y:S01]  /*cdc0*/  STG.E.U16 desc[UR20][R116.64+0x52], R98 ;  /* 0x0000526274007986 */ /* 0x000fe2000c101514 */
[C---:B--2---:R-:W-:Y:S05]  /*cdd0*/  HMMA.16816.F32.BF16 R4, R72.reuse, R68, R4 ;  /* 0x000000444804723c */ /* 0x044fea0000041804 */
[----:B------:R-:W-:Y:S01]  /*cde0*/  @!P2 HFMA2.BF16_V2 R135, -RZ.H0_H0, RZ.H0_H0, -R112.H0_H0 ;  /* 0x200000ffff87a231 */ /* 0x000fe20000340970 */
[C---:B------:R-:W-:Y:S05]  /*cdf0*/  HMMA.16816.F32.BF16 R8, R72.reuse, R70, R8 ;  /* 0x000000464808723c */ /* 0x040fea0000041808 */
[----:B------:R-:W-:Y:S01]  /*ce00*/  SHF.R.U32.HI R68, RZ, 0x8, R64 ;  /* 0x00000008ff447819 */ /* 0x000fe20000011640 */
[C---:B------:R-:W-:Y:S01]  /*ce10*/  HMMA.16816.F32.BF16 R36, R72.reuse, R76, R36 ;  /* 0x0000004c4824723c */ /* 0x040fe20000041824 */
[----:B------:R-:W2:Y:S04]  /*ce20*/  LDSM.16.MT88.4 R64, [R128+0x7800] ;  /* 0x007800008040783b */ /* 0x000ea80000004200 */
[----:B------:R-:W-:Y:S01]  /*ce30*/  LOP3.LUT R68, R68, 0xffff, RZ, 0xc0, !PT ;  /* 0x0000ffff44447812 */ /* 0x000fe200078ec0ff */
[C---:B------:R-:W-:Y:S03]  /*ce40*/  HMMA.16816.F32.BF16 R40, R72.reuse, R78, R40 ;  /* 0x0000004e4828723c */ /* 0x040fe60000041828 */
[----:B------:R-:W-:Y:S02]  /*ce50*/  ISETP.LE.U32.AND P6, PT, R68, UR12, PT ;  /* 0x0000000c44007c0c */ /* 0x000fe4000bfc3070 */
[----:B------:R-:W-:Y:S01]  /*ce60*/  LOP3.LUT R68, R91, 0xffff, RZ, 0xc0, !PT ;  /* 0x0000ffff5b447812 */ /* 0x000fe200078ec0ff */
[C---:B-----5:R-:W-:Y:S05]  /*ce70*/  HMMA.16816.F32.BF16 R12, R72.reuse, R60, R12 ;  /* 0x0000003c480c723c */ /* 0x060fea000004180c */
[----:B------:R-:W-:Y:S01]  /*ce80*/  SHF.R.U32.HI R77, RZ, 0x8, R68 ;  /* 0x00000008ff4d7819 */ /* 0x000fe20000011644 */
[C---:B------:R-:W-:Y:S01]  /*ce90*/  HMMA.16816.F32.BF16 R16, R72.reuse, R62, R16 ;  /* 0x0000003e4810723c */ /* 0x040fe20000041810 */
[----:B------:R-:W5:Y:S04]  /*cea0*/  LDSM.16.MT88.4 R68, [R130+0x8800] ;  /* 0x008800008244783b */ /* 0x000f680000004200 */
[----:B------:R-:W-:Y:S02]  /*ceb0*/  SHF.R.U32.HI R76, RZ, 0x18, R89 ;  /* 0x00000018ff4c7819 */ /* 0x000fe40000011659 */
[----:B------:R-:W-:Y:S02]  /*cec0*/  PRMT R110, R110, 0x5410, R77 ;  /* 0x000054106e6e7816 */ /* 0x000fe4000000004d */
[----:B------:R-:W-:Y:S02]  /*ced0*/  ISETP.LE.U32.AND P5, PT, R76, UR12, PT ;  /* 0x0000000c4c007c0c */ /* 0x000fe4000bfa3070 */
[--C-:B------:R-:W-:Y:S02]  /*cee0*/  SHF.R.U32.HI R76, RZ, 0x10, R91.reuse ;  /* 0x00000010ff4c7819 */ /* 0x100fe4000001165b */
[----:B------:R-:W-:Y:S02]  /*cef0*/  SHF.R.U32.HI R91, RZ, 0x18, R91 ;  /* 0x00000018ff5b7819 */ /* 0x000fe4000001165b */
[----:B---3--:R-:W-:Y:S02]  /*cf00*/  LOP3.LUT R80, R76, 0xff, RZ, 0xc0, !PT ;  /* 0x000000ff4c507812 */ /* 0x008fe400078ec0ff */
[----:B------:R-:W3:Y:S01]  /*cf10*/  LDSM.16.MT88.4 R76, [R128+0x8800] ;  /* 0x00880000804c783b */ /* 0x000ee20000004200 */
[--C-:B------:R-:W-:Y:S02]  /*cf20*/  HSET2.LE.AND R81, R110, R105.reuse, PT ;  /* 0x000000696e517233 */ /* 0x100fe40003803000 */
[----:B------:R-:W-:Y:S02]  /*cf30*/  PRMT R60, R80, 0x5410, R91 ;  /* 0x00005410503c7816 */ /* 0x000fe4000000005b */
[--C-:B------:R-:W-:Y:S01]  /*cf40*/  HSET2.LE.AND R80, R108, R105.reuse, PT ;  /* 0x000000696c507233 */ /* 0x100fe20003803000 */
[C---:B--2---:R-:W-:Y:S03]  /*cf50*/  HMMA.16816.F32.BF16 R20, R72.reuse, R64, R20 ;  /* 0x000000404814723c */ /* 0x044fe60000041814 */
[----:B------:R-:W-:Y:S02]  /*cf60*/  HSET2.LE.AND R85, R60, R105, PT ;  /* 0x000000693c557233 */ /* 0x000fe40003803000 */
[----:B------:R-:W2:Y:S01]  /*cf70*/  LDSM.16.MT88.4 R60, [R130+0x6c00] ;  /* 0x006c0000823c783b */ /* 0x000ea20000004200 */
[C---:B------:R-:W-:Y:S05]  /*cf80*/  HMMA.16816.F32.BF16 R32, R72.reuse, R66, R32 ;  /* 0x000000424820723c */ /* 0x040fea0000041820 */
[----:B------:R-:W-:Y:S01]  /*cf90*/  F2FP.BF16.F32.PACK_AB R108, R127, R186 ;  /* 0x000000ba7f6c723e */ /* 0x000fe200000010ff */
[----:B------:R-:W-:Y:S01]  /*cfa0*/  FADD.FTZ R186, R186, R119 ;  /* 0x00000077baba7221 */ /* 0x000fe20000010000 */
[----:B------:R-:W2:Y:S01]  /*cfb0*/  LDSM.16.MT88.4 R64, [R128+0x6c00] ;  /* 0x006c00008040783b */ /* 0x000ea20000004200 */
[----:B----4-:R-:W-:Y:S03]  /*cfc0*/  F2FP.BF16.F32.PACK_AB R106, R188, R109 ;  /* 0x0000006dbc6a723e */ /* 0x010fe600000010ff */
[----:B-1----:R-:W-:Y:S01]  /*cfd0*/  F2FP.BF16.F32.PACK_AB R110, R190, R107 ;  /* 0x0000006bbe6e723e */ /* 0x002fe200000010ff */
[C---:B-----5:R-:W-:Y:S03]  /*cfe0*/  HMMA.16816.F32.BF16 R44, R72.reuse, R68, R44 ;  /* 0x00000044482c723c */ /* 0x060fe6000004182c */
[----:B------:R-:W-:Y:S01]  /*cff0*/  PRMT R103, R108, 0x7632, R103 ;  /* 0x000076326c677816 */ /* 0x000fe20000000067 */
[----:B------:R-:W-:Y:S01]  /*d000*/  @!P3 HFMA2.BF16_V2 R138, -RZ.H0_H0, RZ.H0_H0, -R108.H0_H0 ;  /* 0x200000ffff8ab231 */ /* 0x000fe2000034096c */
[----:B------:R-:W-:Y:S01]  /*d010*/  PRMT R97, R106, 0x7632, R97 ;  /* 0x000076326a617816 */ /* 0x000fe20000000061 */
[C---:B------:R-:W-:Y:S01]  /*d020*/  HMMA.16816.F32.BF16 R48, R72.reuse, R70, R48 ;  /* 0x000000464830723c */ /* 0x040fe20000041830 */
[----:B------:R-:W1:Y:S04]  /*d030*/  LDSM.16.MT88.4 R68, [R130+0x7c00] ;  /* 0x007c00008244783b */ /* 0x000e680000004200 */
[----:B------:R-:W-:Y:S01]  /*d040*/  PRMT R99, R110, 0x7632, R99 ;  /* 0x000076326e637816 */ /* 0x000fe20000000063 */
[----:B------:R-:W-:Y:S01]  /*d050*/  @!P6 HFMA2.BF16_V2 R137, -RZ.H0_H0, RZ.H0_H0, -R103.H0_H0 ;  /* 0x200000ffff89e231 */ /* 0x000fe20000340967 */
[----:B------:R-:W-:Y:S01]  /*d060*/  PRMT R105, R112, 0x7632, R105 ;  /* 0x0000763270697816 */ /* 0x000fe20000000069 */
[----:B------:R-:W-:Y:S01]  /*d070*/  @!P5 HFMA2.BF16_V2 R143, -RZ.H0_H0, RZ.H0_H0, -R97.H0_H0 ;  /* 0x200000ffff8fd231 */ /* 0x000fe20000340961 */
[C---:B---3--:R-:W-:Y:S03]  /*d080*/  HMMA.16816.F32.BF16 R52, R72.reuse, R76, R52 ;  /* 0x0000004c4834723c */ /* 0x048fe60000041834 */
[----:B------:R-:W-:Y:S01]  /*d090*/  SHF.R.U32.HI R89, RZ, 0x10, R89 ;  /* 0x00000010ff597819 */ /* 0x000fe20000011659 */
[----:B------:R-:W-:Y:S01]  /*d0a0*/  @!P1 HFMA2.BF16_V2 R142, -RZ.H0_H0, RZ.H0_H0, -R110.H0_H0 ;  /* 0x200000ffff8e9231 */ /* 0x000fe2000034096e */
[----:B------:R-:W-:Y:S01]  /*d0b0*/  PRMT R84, R108, 0x5410, R103 ;  /* 0x000054106c547816 */ /* 0x000fe20000000067 */
[----:B------:R-:W-:Y:S05]  /*d0c0*/  HMMA.16816.F32.BF16 R56, R72, R78, R56 ;  /* 0x0000004e4838723c */ /* 0x000fea0000041838 */
[----:B------:R-:W-:Y:S01]  /*d0d0*/  PRMT R76, R106, 0x5410, R97 ;  /* 0x000054106a4c7816 */ /* 0x000fe20000000061 */
[----:B------:R-:W-:Y:S01]  /*d0e0*/  FADD.FTZ R109, R109, R124 ;  /* 0x0000007c6d6d7221 */ /* 0x000fe20000010000 */
[----:B------:R-:W-:Y:S01]  /*d0f0*/  PRMT R77, R110, 0x5410, R99 ;  /* 0x000054106e4d7816 */ /* 0x000fe20000000063 */
[----:B------:R-:W-:Y:S03]  /*d100*/  FADD.FTZ R186, R127, R186 ;  /* 0x000000ba7fba7221 */ /* 0x000fe60000010000 */
[----:B------:R-:W-:Y:S01]  /*d110*/  PRMT R87, R112, 0x5410, R105 ;  /* 0x0000541070577816 */ /* 0x000fe20000000069 */
[----:B------:R-:W-:Y:S01]  /*d120*/  FADD.FTZ R188, R188, R109 ;  /* 0x0000006dbcbc7221 */ /* 0x000fe20000010000 */
[----:B------:R-:W-:Y:S01]  /*d130*/  LOP3.LUT R89, R89, 0xff, RZ, 0xc0, !PT ;  /* 0x000000ff59597812 */ /* 0x000fe200078ec0ff */
[----:B------:R-:W-:Y:S01]  /*d140*/  FADD.FTZ R107, R107, R186 ;  /* 0x000000ba6b6b7221 */ /* 0x000fe20000010000 */
[----:B------:R-:W-:Y:S01]  /*d150*/  LOP3.LUT R84, R81, R84, RZ, 0xc0, !PT ;  /* 0x0000005451547212 */ /* 0x000fe200078ec0ff */
[----:B------:R-:W-:Y:S01]  /*d160*/  FADD.FTZ R177, R177, R188 ;  /* 0x000000bcb1b17221 */ /* 0x000fe20000010000 */
[----:B------:R-:W-:Y:S01]  /*d170*/  LOP3.LUT R85, R85, R76, RZ, 0xc0, !PT ;  /* 0x0000004c55557212 */ /* 0x000fe200078ec0ff */
[----:B------:R-:W-:Y:S01]  /*d180*/  FADD.FTZ R188, R190, R107 ;  /* 0x0000006bbebc7221 */ /* 0x000fe20000010000 */
[----:B------:R-:W-:Y:S01]  /*d190*/  LOP3.LUT R86, R86, R77, RZ, 0xc0, !PT ;  /* 0x0000004d56567212 */ /* 0x000fe200078ec0ff */
[----:B------:R-:W-:Y:S01]  /*d1a0*/  FADD.FTZ R186, R126, R177 ;  /* 0x000000b17eba7221 */ /* 0x000fe20000010000 */
[----:B------:R-:W-:Y:S02]  /*d1b0*/  LOP3.LUT R87, R80, R87, RZ, 0xc0, !PT ;  /* 0x0000005750577212 */ /* 0x000fe400078ec0ff */
[----:B------:R-:W-:Y:S02]  /*d1c0*/  ISETP.LE.U32.AND P0, PT, R89, UR12, PT ;  /* 0x0000000c59007c0c */ /* 0x000fe4000bf03070 */
[----:B------:R-:W3:Y:S01]  /*d1d0*/  LDSM.16.MT88.4 R88, [R128+0x7c00] ;  /* 0x007c00008058783b */ /* 0x000ee20000004200 */
[----:B------:R-:W-:Y:S02]  /*d1e0*/  @!P3 PRMT R108, R138, 0x5410, RZ ;  /* 0x000054108a6cb816 */ /* 0x000fe400000000ff */
[C---:B--2---:R-:W-:Y:S05]  /*d1f0*/  HMMA.16816.F32.BF16 R80, R84.reuse, R60, R4 ;  /* 0x0000003c5450723c */ /* 0x044fea0000041804 */
[----:B------:R-:W2:Y:S01]  /*d200*/  LDSM.16.MT88.4 R4, [R130+0x8c00] ;  /* 0x008c00008204783b */ /* 0x000ea20000004200 */
[C---:B------:R-:W-:Y:S05]  /*d210*/  HMMA.16816.F32.BF16 R76, R84.reuse, R62, R8 ;  /* 0x0000003e544c723c */ /* 0x040fea0000041808 */
[----:B------:R-:W-:Y:S01]  /*d220*/  @!P6 PRMT R103, R137, 0x5410, RZ ;  /* 0x000054108967e816 */ /* 0x000fe200000000ff */
[C---:B------:R-:W-:Y:S01]  /*d230*/  HMMA.16816.F32.BF16 R36, R84.reuse, R64, R36 ;  /* 0x000000405424723c */ /* 0x040fe20000041824 */
[----:B------:R-:W4:Y:S02]  /*d240*/  LDSM.16.MT88.4 R8, [R128+0x8c00] ;  /* 0x008c00008008783b */ /* 0x000f240000004200 */
[----:B------:R-:W-:Y:S02]  /*d250*/  ISETP.LE.U32.AND P6, PT, R120, UR12, PT ;  /* 0x0000000c78007c0c */ /* 0x000fe4000bfc3070 */
[----:B------:R-:W-:Y:S01]  /*d260*/  @!P5 PRMT R97, R143, 0x5410, RZ ;  /* 0x000054108f61d816 */ /* 0x000fe200000000ff */
[C---:B------:R-:W-:Y:S03]  /*d270*/  HMMA.16816.F32.BF16 R40, R84.reuse, R66, R40 ;  /* 0x000000425428723c */ /* 0x040fe60000041828 */
[----:B------:R2:W-:Y:S02]  /*d280*/  STG.E.U16 desc[UR20][R114.64+0x60], R108 ;  /* 0x0000606c72007986 */ /* 0x0005e4000c101514 */
[----:B------:R-:W-:Y:S01]  /*d290*/  @!P1 PRMT R110, R142, 0x5410, RZ ;  /* 0x000054108e6e9816 */ /* 0x000fe200000000ff */
[C---:B-1----:R-:W-:Y:S01]  /*d2a0*/  HMMA.16816.F32.BF16 R72, R84.reuse, R68, R12 ;  /* 0x000000445448723c */ /* 0x042fe2000004180c */
[----:B------:R1:W-:Y:S01]  /*d2b0*/  STG.E.U16 desc[UR20][R114.64+0x62], R103 ;  /* 0x0000626772007986 */ /* 0x0003e2000c101514 */
[----:B------:R-:W-:Y:S01]  /*d2c0*/  ISETP.LT.AND P1, PT, RZ, UR36, PT ;  /* 0x00000024ff007c0c */ /* 0x000fe2000bf21270 */
[----:B------:R-:W-:Y:S02]  /*d2d0*/  UIADD3 UR36, UR36, -0x1, URZ ;  /* 0xffffffff24247890 */ /* 0x000fe4000fffe03f */
[----:B------:R1:W-:Y:S01]  /*d2e0*/  STG.E.U16 desc[UR20][R116.64+0x62], R97 ;  /* 0x0000626174007986 */ /* 0x0003e2000c101514 */
[C---:B------:R-:W-:Y:S05]  /*d2f0*/  HMMA.16816.F32.BF16 R68, R84.reuse, R70, R16 ;  /* 0x000000465444723c */ /* 0x040fea0000041810 */
[----:B------:R-:W-:Y:S01]  /*d300*/  LOP3.LUT R123, R123, 0xffff, RZ, 0xc0, !PT ;  /* 0x0000ffff7b7b7812 */ /* 0x000fe200078ec0ff */
[----:B------:R-:W-:Y:S01]  /*d310*/  @!P0 HFMA2.BF16_V2 R141, -RZ.H0_H0, RZ.H0_H0, -R106.H0_H0 ;  /* 0x200000ffff8d8231 */ /* 0x000fe2000034096a */
[C---:B---3--:R-:W-:Y:S03]  /*d320*/  HMMA.16816.F32.BF16 R60, R84.reuse, R88, R20 ;  /* 0x00000058543c723c */ /* 0x048fe60000041814 */
[----:B------:R-:W-:Y:S01]  /*d330*/  ISETP.LE.U32.AND P3, PT, R123, UR12, PT ;  /* 0x0000000c7b007c0c */ /* 0x000fe2000bf63070 */
[----:B------:R-:W-:Y:S01]  /*d340*/  @!P6 HFMA2.BF16_V2 R140, -RZ.H0_H0, RZ.H0_H0, -R105.H0_H0 ;  /* 0x200000ffff8ce231 */ /* 0x000fe20000340969 */
[----:B------:R-:W-:Y:S01]  /*d350*/  @!P0 PRMT R106, R141, 0x5410, RZ ;  /* 0x000054108d6a8816 */ /* 0x000fe200000000ff */
[C---:B------:R-:W-:Y:S04]  /*d360*/  HMMA.16816.F32.BF16 R64, R84.reuse, R90, R32 ;  /* 0x0000005a5440723c */ /* 0x040fe80000041820 */
[----:B------:R1:W-:Y:S01]  /*d370*/  STG.E.U16 desc[UR20][R116.64+0x60], R106 ;  /* 0x0000606a74007986 */ /* 0x0003e2000c101514 */
[----:B------:R-:W-:Y:S01]  /*d380*/  @!P2 PRMT R112, R135, 0x5410, RZ ;  /* 0x000054108770a816 */ /* 0x000fe200000000ff */
[C---:B--2---:R-:W-:Y:S02]  /*d390*/  HMMA.16816.F32.BF16 R44, R84.reuse, R4, R44 ;  /* 0x00000004542c723c */ /* 0x044fe4000004182c */
[----:B------:R1:W-:Y:S03]  /*d3a0*/  STG.E.U16 desc[UR20][R114.64+0x70], R110 ;  /* 0x0000706e72007986 */ /* 0x0003e6000c101514 */
[----:B------:R-:W-:Y:S01]  /*d3b0*/  @!P3 HFMA2.BF16_V2 R136, -RZ.H0_H0, RZ.H0_H0, -R99.H0_H0 ;  /* 0x200000ffff88b231 */ /* 0x000fe20000340963 */
[C---:B------:R-:W-:Y:S05]  /*d3c0*/  HMMA.16816.F32.BF16 R48, R84.reuse, R6, R48 ;  /* 0x000000065430723c */ /* 0x040fea0000041830 */
[----:B------:R-:W-:Y:S01]  /*d3d0*/  @!P3 PRMT R99, R136, 0x5410, RZ ;  /* 0x000054108863b816 */ /* 0x000fe200000000ff */
[C---:B----4-:R-:W-:Y:S04]  /*d3e0*/  HMMA.16816.F32.BF16 R52, R84.reuse, R8, R52 ;  /* 0x000000085434723c */ /* 0x050fe80000041834 */
[----:B------:R1:W-:Y:S01]  /*d3f0*/  STG.E.U16 desc[UR20][R114.64+0x72], R99 ;  /* 0x0000726372007986 */ /* 0x0003e2000c101514 */
[----:B------:R-:W-:Y:S01]  /*d400*/  @!P6 PRMT R105, R140, 0x5410, RZ ;  /* 0x000054108c69e816 */ /* 0x000fe200000000ff */
[----:B------:R-:W-:Y:S02]  /*d410*/  HMMA.16816.F32.BF16 R56, R84, R10, R56 ;  /* 0x0000000a5438723c */ /* 0x000fe40000041838 */
[----:B------:R1:W-:Y:S04]  /*d420*/  STG.E.U16 desc[UR20][R116.64+0x70], R112 ;  /* 0x0000707074007986 */ /* 0x0003e8000c101514 */
[----:B------:R1:W-:Y:S01]  /*d430*/  STG.E.U16 desc[UR20][R116.64+0x72], R105 ;  /* 0x0000726974007986 */ /* 0x0003e2000c101514 */
[----:B------:R-:W-:Y:S01]  /*d440*/  IADD3 R84, P0, R114, -0x80, RZ ;  /* 0xffffff8072547810 */ /* 0x000fe20007f1e0ff */
[----:B------:R-:W-:Y:S03]  /*d450*/  IMAD.MOV.U32 R85, RZ, RZ, R0 ;  /* 0x000000ffff557224 */ /* 0x000fe600078e0000 */
[----:B------:R-:W-:Y:S01]  /*d460*/  IADD3.X R87, R115, -0x1, RZ, P0, !PT ;  /* 0xffffffff73577810 */ /* 0x000fe200007fe4ff */
[----:B------:R-:W-:Y:S01]  /*d470*/  @!UPT UIADD3 URZ, URZ, URZ, URZ ;  /* 0x0000003f3f3ff290 */ /* 0x000fe2000fffe03f */
[----:B------:R-:W-:Y:S11]  /*d480*/  @P1 BRA `(.L_x_996) ;  /* 0xffffffcc00301947 */ /* 0x000ff6000383ffff */
.L_x_995:
[----:B------:R-:W4:Y:S01]  /*d490*/  SHFL.BFLY PT, R5, R188, 0x2, 0x1f ;  /* 0x0c401f00bc057f89 */ /* 0x000f2200000e0000 */
[----:B------:R-:W-:Y:S01]  /*d4a0*/  MOV R10, 0x3f800000 ;  /* 0x3f800000000a7802 */ /* 0x000fe20000000f00 */
[----:B------:R-:W-:Y:S01]  /*d4b0*/  ULDC UR4, c[0x0][0x38c] ;  /* 0x0000e30000047ab9 */ /* 0x000fe20000000800 */
[----:B---3--:R-:W-:Y:S01]  /*d4c0*/  MOV R9, 0x3f800000 ;  /* 0x3f80000000097802 */ /* 0x008fe20000000f00 */
[----:B------:R-:W3:Y:S01]  /*d4d0*/  SHFL.BFLY PT, R3, R186, 0x2, 0x1f ;  /* 0x0c401f00ba037f89 */ /* 0x000ee200000e0000 */
[----:B------:R-:W5:Y:S01]  /*d4e0*/  S2UR UR6, SR_CgaCtaId ;  /* 0x00000000000679c3 */ /* 0x000f620000008800 */
[----:B------:R-:W-:Y:S01]  /*d4f0*/  UISETP.NE.AND UP0, UPT, UR13, -0x1, UPT ;  /* 0xffffffff0d00788c */ /* 0x000fe2000bf05270 */
[----:B------:R-:W-:-:S05]  /*d500*/  UMOV UR7, 0x400 ;  /* 0x0000040000077882 */ /* 0x000fca0000000000 */
[----:B------:R-:W-:Y:S01]  /*d510*/  PLOP3.LUT P0, PT, PT, PT, UP0, 0x80, 0x0 ;  /* 0x000000000000781c */ /* 0x000fe20003f0f008 */
[----:B----4-:R-:W-:Y:S02]  /*d520*/  FADD.FTZ R4, R5, R188 ;  /* 0x000000bc05047221 */ /* 0x010fe40000010000 */
[----:B------:R-:W4:Y:S01]  /*d530*/  S2R R5, SR_TID.X ;  /* 0x0000000000057919 */ /* 0x000f220000002100 */
[----:B---3--:R-:W-:Y:S02]  /*d540*/  FADD.FTZ R3, R3, R186 ;  /* 0x000000ba03037221 */ /* 0x008fe40000010000 */
[----:B------:R-:W3:Y:S04]  /*d550*/  SHFL.BFLY PT, R7, R4, 0x1, 0x1f ;  /* 0x0c201f0004077f89 */ /* 0x000ee800000e0000 */
[----:B------:R-:W2:Y:S01]  /*d560*/  SHFL.BFLY PT, R6, R3, 0x1, 0x1f ;  /* 0x0c201f0003067f89 */ /* 0x000ea200000e0000 */
[----:B---3--:R-:W-:Y:S01]  /*d570*/  FADD.FTZ R7, R4, R7 ;  /* 0x0000000704077221 */ /* 0x008fe20000010000 */
[----:B----4-:R-:W-:Y:S01]  /*d580*/  SHF.R.S32.HI R8, RZ, 0x1f, R5 ;  /* 0x0000001fff087819 */ /* 0x010fe20000011405 */
[----:B--2---:R-:W-:-:S03]  /*d590*/  FADD.FTZ R6, R3, R6 ;  /* 0x0000000603067221 */ /* 0x004fc60000010000 */
[----:B------:R-:W-:Y:S02]  /*d5a0*/  FSETP.NE.FTZ.AND P5, PT, R7, RZ, PT ;  /* 0x000000ff0700720b */ /* 0x000fe40003fb5000 */
[CC--:B------:R-:W-:Y:S02]  /*d5b0*/  LEA.HI R4, R8.reuse, R5.reuse, RZ, 0x2 ;  /* 0x0000000508047211 */ /* 0x0c0fe400078f10ff */
[-C--:B------:R-:W-:Y:S02]  /*d5c0*/  LEA.HI R3, R8, R5.reuse, RZ, 0x5 ;  /* 0x0000000508037211 */ /* 0x080fe400078f28ff */
[----:B------:R-:W-:Y:S02]  /*d5d0*/  LOP3.LUT R12, R4, 0xfffffffc, RZ, 0xc0, !PT ;  /* 0xfffffffc040c7812 */ /* 0x000fe400078ec0ff */
[----:B------:R-:W-:Y:S02]  /*d5e0*/  SHF.R.S32.HI R8, RZ, 0x5, R3 ;  /* 0x00000005ff087819 */ /* 0x000fe40000011403 */
[----:B------:R-:W-:-:S02]  /*d5f0*/  IADD3 R11, -R12, R5, RZ ;  /* 0x000000050c0b7210 */ /* 0x000fc40007ffe1ff */
[----:B------:R-:W-:Y:S01]  /*d600*/  FSETP.NE.FTZ.AND P4, PT, R6, RZ, PT ;  /* 0x000000ff0600720b */ /* 0x000fe20003f95000 */
[----:B------:R-:W2:Y:S01]  /*d610*/  @P5 MUFU.RCP R10, R7 ;  /* 0x00000007000a5308 */ /* 0x000ea20000001000 */
[----:B------:R-:W-:-:S11]  /*d620*/  LEA R8, R8, R11, 0x8 ;  /* 0x0000000b08087211 */ /* 0x000fd600078e40ff */
[----:B------:R-:W3:Y:S01]  /*d630*/  @P4 MUFU.RCP R9, R6 ;  /* 0x0000000600094308 */ /* 0x000ee20000001000 */
[----:B--2---:R-:W-:-:S04]  /*d640*/  FMUL.FTZ R10, R10, UR4 ;  /* 0x000000040a0a7c20 */ /* 0x004fc80008410000 */
        /* <DEDUP_REMOVED lines=25> */
[----:B---3--:R-:W-:Y:S01]  /*d7e0*/  FMUL.FTZ R9, R9, UR4 ;  /* 0x0000000409097c20 */ /* 0x008fe20008410000 */
[----:B------:R-:W-:Y:S01]  /*d7f0*/  @UP0 ULDC.64 UR4, c[0x0][0x298] ;  /* 0x0000a60000040ab9 */ /* 0x000fe20000000a00 */
[----:B------:R-:W-:Y:S01]  /*d800*/  F2FP.BF16.F32.PACK_AB R80, R81, R80 ;  /* 0x000000505150723e */ /* 0x000fe200000010ff */
[----:B------:R-:W-:Y:S01]  /*d810*/  @UP0 UIMAD.WIDE.U32 UR8, UR13, UR4, URZ ;  /* 0x000000040d0802a5 */ /* 0x000fe2000f8e003f */
[----:B------:R-:W-:Y:S01]  /*d820*/  SHF.R.S32.HI R11, RZ, 0x1f, R10 ;  /* 0x0000001fff0b7819 */ /* 0x000fe2000001140a */
[----:B-----5:R-:W-:Y:S01]  /*d830*/  ULEA UR4, UR6, UR7, 0x18 ;  /* 0x0000000706047291 */ /* 0x020fe2000f8ec03f */
        /* <DEDUP_REMOVED lines=8> */
[----:B------:R-:W-:Y:S01]  /*d8c0*/  @UP0 UIMAD UR6, UR13, UR5, UR9 ;  /* 0x000000050d0602a4 */ /* 0x000fe2000f8e0209 */
        /* <DEDUP_REMOVED lines=9> */
[----:B------:R-:W-:Y:S01]  /*d960*/  LOP3.LUT R14, R12, 0x3fffffe, RZ, 0xc0, !PT ;  /* 0x03fffffe0c0e7812 */ /* 0x000fe200078ec0ff */
[C---:B------:R-:W-:Y:S01]  /*d970*/  FMUL.FTZ R63, R9.reuse, R63 ;  /* 0x0000003f093f7220 */ /* 0x040fe20000410000 */
[----:B------:R-:W-:Y:S01]  /*d980*/  SHF.R.S32.HI R12, RZ, 0x1, R12 ;  /* 0x00000001ff0c7819 */ /* 0x000fe2000001140c */
[----:B------:R-:W-:Y:S01]  /*d990*/  FMUL.FTZ R66, R9, R66 ;  /* 0x0000004209427220 */ /* 0x000fe20000410000 */
[----:B------:R-:W-:Y:S01]  /*d9a0*/  IADD3 R11, R11, -R14, RZ ;  /* 0x8000000e0b0b7210 */ /* 0x000fe20007ffe0ff */
[C---:B------:R-:W-:Y:S01]  /*d9b0*/  FMUL.FTZ R67, R9.reuse, R67 ;  /* 0x0000004309437220 */ /* 0x040fe20000410000 */
[----:B------:R-:W-:Y:S01]  /*d9c0*/  SHF.L.U32 R13, R12, 0x6, RZ ;  /* 0x000000060c0d7819 */ /* 0x000fe200000006ff */
[----:B------:R-:W-:Y:S01]  /*d9d0*/  FMUL.FTZ R46, R9, R46 ;  /* 0x0000002e092e7220 */ /* 0x000fe20000410000 */
[----:B------:R-:W-:Y:S01]  /*d9e0*/  LEA R8, R11, R8, 0x4 ;  /* 0x000000080b087211 */ /* 0x000fe200078e20ff */
[----:B------:R-:W-:Y:S01]  /*d9f0*/  FMUL.FTZ R47, R9, R47 ;  /* 0x0000002f092f7220 */ /* 0x000fe20000410000 */
[----:B------:R-:W-:Y:S01]  /*da00*/  LOP3.LUT R13, R13, 0xc0, RZ, 0xc0, !PT ;  /* 0x000000c00d0d7812 */ /* 0x000fe200078ec0ff */
[C---:B------:R-:W-:Y:S01]  /*da10*/  FMUL.FTZ R50, R9.reuse, R50 ;  /* 0x0000003209327220 */ /* 0x040fe20000410000 */
[C---:B------:R-:W-:Y:S01]  /*da20*/  FMUL.FTZ R51, R9.reuse, R51 ;  /* 0x0000003309337220 */ /* 0x040fe20000410000 */
[----:B------:R-:W-:Y:S01]  /*da30*/  FMUL.FTZ R54, R9, R54 ;  /* 0x0000003609367220 */ /* 0x000fe20000410000 */
[----:B------:R-:W-:Y:S01]  /*da40*/  LEA.HI R11, R13, R13, RZ, 0x1d ;  /* 0x0000000d0d0b7211 */ /* 0x000fe200078fe8ff */
[C---:B------:R-:W-:Y:S01]  /*da50*/  FMUL.FTZ R55, R9.reuse, R55 ;  /* 0x0000003709377220 */ /* 0x040fe20000410000 */
[C---:B------:R-:W-:Y:S01]  /*da60*/  FMUL.FTZ R58, R9.reuse, R58 ;  /* 0x0000003a093a7220 */ /* 0x040fe20000410000 */
[----:B------:R-:W-:Y:S01]  /*da70*/  FMUL.FTZ R9, R9, R59 ;  /* 0x0000003b09097220 */ /* 0x000fe20000410000 */
[----:B------:R-:W-:-:S02]  /*da80*/  LEA R8, R8, R11, 0x1 ;  /* 0x0000000b08087211 */ /* 0x000fc400078e08ff */
[----:B------:R-:W-:Y:S02]  /*da90*/  F2FP.BF16.F32.PACK_AB R82, R83, R82 ;  /* 0x000000525352723e */ /* 0x000fe400000010ff */
[----:B------:R-:W-:Y:S02]  /*daa0*/  LEA R11, R8, UR4, 0x1 ;  /* 0x00000004080b7c11 */ /* 0x000fe4000f8e08ff */
[----:B------:R-:W-:Y:S02]  /*dab0*/  F2FP.BF16.F32.PACK_AB R76, R77, R76 ;  /* 0x0000004c4d4c723e */ /* 0x000fe400000010ff */
[----:B------:R-:W-:Y:S02]  /*dac0*/  F2FP.BF16.F32.PACK_AB R78, R79, R78 ;  /* 0x0000004e4f4e723e */ /* 0x000fe400000010ff */
[----:B------:R-:W-:Y:S02]  /*dad0*/  F2FP.BF16.F32.PACK_AB R36, R37, R36 ;  /* 0x000000242524723e */ /* 0x000fe400000010ff */
[----:B------:R-:W-:-:S02]  /*dae0*/  F2FP.BF16.F32.PACK_AB R38, R39, R38 ;  /* 0x000000262726723e */ /* 0x000fc400000010ff */
[----:B------:R-:W-:Y:S01]  /*daf0*/  F2FP.BF16.F32.PACK_AB R40, R41, R40 ;  /* 0x000000282928723e */ /* 0x000fe200000010ff */
[----:B------:R-:W-:Y:S06]  /*db00*/  @P0 BRA `(.L_x_999) ;  /* 0x00000000001c0947 */ /* 0x000fec0003800000 */
[----:B------:R-:W2:Y:S01]  /*db10*/  S2UR UR7, SR_CTAID.Y ;  /* 0x00000000000779c3 */ /* 0x000ea20000002600 */
[----:B------:R-:W-:Y:S01]  /*db20*/  ULDC.64 UR4, c[0x0][0x290] ;  /* 0x0000a40000047ab9 */ /* 0x000fe20000000a00 */
[----:B--2---:R-:W-:Y:S02]  /*db30*/  USHF.R.S32.HI UR6, URZ, 0x1f, UR7 ;  /* 0x0000001f3f067899 */ /* 0x004fe40008011407 */
[----:B------:R-:W-:Y:S02]  /*db40*/  UIMAD.WIDE.U32 UR8, UR7, UR4, URZ ;  /* 0x00000004070872a5 */ /* 0x000fe4000f8e003f */
[----:B------:R-:W-:-:S04]  /*db50*/  UIMAD UR6, UR6, UR4, URZ ;  /* 0x00000004060672a4 */ /* 0x000fc8000f8e023f */
[----:B------:R-:W-:-:S04]  /*db60*/  UIMAD UR6, UR7, UR5, UR6 ;  /* 0x00000005070672a4 */ /* 0x000fc8000f8e0206 */
[----:B------:R-:W-:-:S12]  /*db70*/  UIADD3 UR6, UR9, UR6, URZ ;  /* 0x0000000609067290 */ /* 0x000fd8000fffe03f */
.L_x_999:
[----:B------:R-:W-:Y:S01]  /*db80*/  ULDC.U8 UR4, c[0x0][0x3d8] ;  /* 0x0000f60000047ab9 */ /* 0x000fe20000000000 */
[----:B------:R-:W-:Y:S01]  /*db90*/  ULDC.U8 UR7, c[0x0][0x3d9] ;  /* 0x0000f64000077ab9 */ /* 0x000fe20000000000 */
[----:B------:R-:W-:Y:S02]  /*dba0*/  ISETP.NE.AND P1, PT, RZ, UR4, PT ;  /* 0x00000004ff007c0c */ /* 0x000fe4000bf25270 */
[----:B------:R-:W-:Y:S02]  /*dbb0*/  CS2R R14, SRZ ;  /* 0x00000000000e7805 */ /* 0x000fe4000001ff00 */
        /* <DEDUP_REMOVED lines=9> */
[----:B------:R-:W-:Y:S02]  /*dc50*/  PLOP3.LUT P6, PT, PT, PT, PT, 0x8, 0x0 ;  /* 0x000000000000781c */ /* 0x000fe40003fce170 */
[----:B------:R-:W-:Y:S01]  /*dc60*/  LOP3.LUT R8, R12, 0x1, RZ, 0xc0, !PT ;  /* 0x000000010c087812 */ /* 0x000fe200078ec0ff */
[----:B------:R-:W-:Y:S10]  /*dc70*/  @P0 BRA `(.L_x_1000) ;  /* 0x0000000000200947 */ /* 0x000ff40003800000 */
        /* <DEDUP_REMOVED lines=8> */
.L_x_1000:
[----:B------:R-:W-:Y:S01]  /*dd00*/  ISETP.NE.U32.AND P3, PT, R8, 0x1, PT ;  /* 0x000000010800780c */ /* 0x000fe20003f65070 */
[----:B------:R-:W-:Y:S01]  /*dd10*/  IMAD.MOV.U32 R8, RZ, RZ, 0x20 ;  /* 0x00000020ff087424 */ /* 0x000fe200078e00ff */
[----:B------:R-:W-:Y:S01]  /*dd20*/  ISETP.NE.AND P0, PT, RZ, UR7, PT ;  /* 0x00000007ff007c0c */ /* 0x000fe2000bf05270 */
[----:B------:R-:W-:Y:S01]  /*dd30*/  VIADD R13, R11, 0xfffffff0 ;  /* 0xfffffff00b0d7836 */ /* 0x000fe20000000000 */
[----:B------:R-:W-:Y:S01]  /*dd40*/  LOP3.LUT P2, RZ, R12, 0x2, RZ, 0xc0, !PT ;  /* 0x000000020cff7812 */ /* 0x000fe2000784c0ff */
[----:B------:R-:W-:Y:S01]  /*dd50*/  STS [R11], R80 ;  /* 0x000000500b007388 */ /* 0x000fe20000000800 */
[----:B------:R-:W-:Y:S01]  /*dd60*/  F2FP.BF16.F32.PACK_AB R66, R67, R66 ;  /* 0x000000424342723e */ /* 0x000fe200000010ff */
[----:B------:R-:W2:Y:S01]  /*dd70*/  S2UR UR4, SR_CTAID.X ;  /* 0x00000000000479c3 */ /* 0x000ea20000002500 */
[----:B------:R-:W-:Y:S01]  /*dd80*/  SEL R8, R8, 0xffffffe0, !P2 ;  /* 0xffffffe008087807 */ /* 0x000fe20005000000 */
[----:B------:R-:W-:Y:S01]  /*dd90*/  STS [R11+0x200], R82 ;  /* 0x000200520b007388 */ /* 0x000fe20000000800 */
[----:B------:R-:W-:Y:S01]  /*dda0*/  F2FP.BF16.F32.PACK_AB R44, R45, R44 ;  /* 0x0000002c2d2c723e */ /* 0x000fe200000010ff */
[----:B------:R-:W3:Y:S01]  /*ddb0*/  @P5 MUFU.LG2 R7, R7 ;  /* 0x0000000700075308 */ /* 0x000ee20000000c00 */
[----:B------:R-:W-:Y:S01]  /*ddc0*/  F2FP.BF16.F32.PACK_AB R46, R47, R46 ;  /* 0x0000002e2f2e723e */ /* 0x000fe200000010ff */
[----:B------:R-:W-:Y:S01]  /*ddd0*/  @P3 VIADD R13, R11, 0x10 ;  /* 0x000000100b0d3836 */ /* 0x000fe20000000000 */
[----:B------:R-:W-:Y:S01]  /*dde0*/  F2FP.BF16.F32.PACK_AB R48, R49, R48 ;  /* 0x000000303130723e */ /* 0x000fe200000010ff */
[----:B------:R-:W-:Y:S01]  /*ddf0*/  IMAD.IADD R17, R11, 0x1, R8 ;  /* 0x000000010b117824 */ /* 0x000fe200078e0208 */
[----:B------:R-:W4:Y:S01]  /*de00*/  @!P0 LDC R12, c[0x0][0x2c4] ;  /* 0x0000b100ff0c8b82 */ /* 0x000f220000000800 */
[----:B------:R-:W-:Y:S01]  /*de10*/  IMAD.IADD R19, R8, 0x1, R13 ;  /* 0x0000000108137824 */ /* 0x000fe200078e020d */
[----:B------:R-:W-:Y:S01]  /*de20*/  STS [R13], R76 ;  /* 0x0000004c0d007388 */ /* 0x000fe20000000800 */
[----:B------:R-:W-:Y:S01]  /*de30*/  F2FP.BF16.F32.PACK_AB R50, R51, R50 ;  /* 0x000000323332723e */ /* 0x000fe200000010ff */
[----:B------:R-:W5:Y:S01]  /*de40*/  @P4 MUFU.LG2 R6, R6 ;  /* 0x0000000600064308 */ /* 0x000f620000000c00 */
[----:B------:R-:W-:Y:S01]  /*de50*/  F2FP.BF16.F32.PACK_AB R52, R53, R52 ;  /* 0x000000343534723e */ /* 0x000fe200000010ff */
[----:B------:R-:W-:Y:S01]  /*de60*/  STS [R13+0x200], R78 ;  /* 0x0002004e0d007388 */ /* 0x000fe20000000800 */
[----:B------:R-:W-:Y:S01]  /*de70*/  F2FP.BF16.F32.PACK_AB R54, R55, R54 ;  /* 0x000000363736723e */ /* 0x000fe200000010ff */
[----:B------:R-:W1:Y:S01]  /*de80*/  @!P0 LDC R29, c[0x0][0x270] ;  /* 0x00009c00ff1d8b82 */ /* 0x000e620000000800 */
[----:B------:R-:W-:Y:S01]  /*de90*/  F2FP.BF16.F32.PACK_AB R56, R57, R56 ;  /* 0x000000383938723e */ /* 0x000fe200000010ff */
[----:B------:R-:W-:Y:S01]  /*dea0*/  STS [R17], R36 ;  /* 0x0000002411007388 */ /* 0x000fe20000000800 */
[----:B------:R-:W-:Y:S01]  /*deb0*/  F2FP.BF16.F32.PACK_AB R58, R9, R58 ;  /* 0x0000003a093a723e */ /* 0x000fe200000010ff */
[----:B---3--:R-:W-:Y:S01]  /*dec0*/  @P5 FMUL.FTZ R7, R7, 0.69314718246459960938 ;  /* 0x3f31721807075820 */ /* 0x008fe20000410000 */
[----:B------:R-:W-:Y:S01]  /*ded0*/  PLOP3.LUT P2, PT, PT, PT, PT, 0x8, 0x0 ;  /* 0x000000000000781c */ /* 0x000fe20003f4e170 */
[----:B------:R-:W-:Y:S01]  /*dee0*/  STS [R17+0x200], R38 ;  /* 0x0002002611007388 */ /* 0x000fe20000000800 */
[----:B------:R-:W-:Y:S01]  /*def0*/  @!P0 PLOP3.LUT P2, PT, P1, PT, PT, 0x80, 0x0 ;  /* 0x000000000000881c */ /* 0x000fe20000f4f070 */
[----:B------:R-:W3:Y:S01]  /*df00*/  @P0 LDC.64 R8, c[0x0][0x2c0] ;  /* 0x0000b000ff080b82 */ /* 0x000ee20000000a00 */
[----:B--2---:R-:W-:Y:S01]  /*df10*/  UIMAD UR7, UR4, -0x40, UR15 ;  /* 0xffffffc0040778a4 */ /* 0x004fe2000f8e020f */
[----:B------:R-:W-:Y:S01]  /*df20*/  STS [R19], R40 ;  /* 0x0000002813007388 */ /* 0x000fe20000000800 */
[----:B------:R-:W-:Y:S03]  /*df30*/  BSSY B0, `(.L_x_1001) ;  /* 0x0000056000007945 */ /* 0x000fe60003800000 */
[----:B------:R-:W-:Y:S02]  /*df40*/  STS [R19+0x200], R42 ;  /* 0x0002002a13007388 */ /* 0x000fe40000000800 */
[----:B------:R-:W2:Y:S02]  /*df50*/  @P0 LDC R28, c[0x0][0x2c0] ;  /* 0x0000b000ff1c0b82 */ /* 0x000ea40000000800 */
[----:B------:R-:W-:Y:S04]  /*df60*/  STS [R11+0x1000], R72 ;  /* 0x001000480b007388 */ /* 0x000fe80000000800 */
[----:B------:R-:W-:Y:S02]  /*df70*/  STS [R11+0x1200], R74 ;  /* 0x0012004a0b007388 */ /* 0x000fe40000000800 */
[----:B----4-:R-:W4:Y:S01]  /*df80*/  @P2 LDC R12, c[0x0][0x2e4] ;  /* 0x0000b900ff0c2b82 */ /* 0x010f220000000800 */
[----:B------:R-:W-:Y:S01]  /*df90*/  ISETP.GE.AND P2, PT, R10, UR7, PT ;  /* 0x000000070a007c0c */ /* 0x000fe2000bf46270 */
[----:B------:R-:W-:Y:S04]  /*dfa0*/  STS [R13+0x1000], R68 ;  /* 0x001000440d007388 */ /* 0x000fe80000000800 */
[----:B------:R-:W-:Y:S01]  /*dfb0*/  STS [R13+0x1200], R70 ;  /* 0x001200460d007388 */ /* 0x000fe20000000800 */
[----:B---3--:R-:W-:Y:S01]  /*dfc0*/  @P0 IMAD R9, R9, R8, RZ ;  /* 0x0000000809090224 */ /* 0x008fe200078e02ff */
[----:B------:R-:W-:-:S02]  /*dfd0*/  LOP3.LUT R8, R3, 0xffffffe0, RZ, 0xc0, !PT ;  /* 0xffffffe003087812 */ /* 0x000fc400078ec0ff */
[----:B------:R-:W-:Y:S01]  /*dfe0*/  STS [R17+0x1000], R60 ;  /* 0x0010003c11007388 */ /* 0x000fe20000000800 */
[----:B------:R-:W3:Y:S03]  /*dff0*/  @P4 LDC R3, c[0x0][0x2e8] ;  /* 0x0000ba00ff034b82 */ /* 0x000ee60000000800 */
[----:B------:R-:W-:Y:S01]  /*e000*/  STS [R17+0x1200], R62 ;  /* 0x0012003e11007388 */ /* 0x000fe20000000800 */
[----:B------:R-:W-:Y:S02]  /*e010*/  IMAD.IADD R8, R5, 0x1, -R8 ;  /* 0x0000000105087824 */ /* 0x000fe400078e0a08 */
[----:B------:R-:W-:Y:S01]  /*e020*/  @!P0 IMAD.MOV.U32 R28, RZ, RZ, 0x1 ;  /* 0x00000001ff1c8424 */ /* 0x000fe200078e00ff */
[----:B------:R-:W-:Y:S01]  /*e030*/  STS [R19+0x1000], R64 ;  /* 0x0010004013007388 */ /* 0x000fe20000000800 */
[----:B------:R-:W-:Y:S01]  /*e040*/  IMAD.MOV.U32 R5, RZ, RZ, 0x7f800000 ;  /* 0x7f800000ff057424 */ /* 0x000fe200078e00ff */
[----:B------:R-:W-:Y:S01]  /*e050*/  LOP3.LUT P3, RZ, R8, 0x3, RZ, 0xc0, !PT ;  /* 0x0000000308ff7812 */ /* 0x000fe2000786c0ff */
[----:B--2---:R-:W-:Y:S01]  /*e060*/  IMAD R10, R28, UR4, RZ ;  /* 0x000000041c0a7c24 */ /* 0x004fe2000f8e02ff */
[----:B------:R-:W-:Y:S01]  /*e070*/  STS [R19+0x1200], R66 ;  /* 0x0012004213007388 */ /* 0x000fe20000000800 */
[----:B------:R-:W-:-:S02]  /*e080*/  IMAD.MOV.U32 R8, RZ, RZ, 0x7f800000 ;  /* 0x7f800000ff087424 */ /* 0x000fc400078e00ff */
[----:B----4-:R-:W-:Y:S01]  /*e090*/  @!P0 IMAD.MOV.U32 R9, RZ, RZ, R12 ;  /* 0x000000ffff098224 */ /* 0x010fe200078e000c */
[----:B------:R-:W-:Y:S04]  /*e0a0*/  STS [R11+0x2000], R44 ;  /* 0x0020002c0b007388 */ /* 0x000fe80000000800 */
[----:B------:R2:W-:Y:S04]  /*e0b0*/  STS [R11+0x2200], R46 ;  /* 0x0022002e0b007388 */ /* 0x0005e80000000800 */
[----:B------:R-:W-:Y:S04]  /*e0c0*/  STS [R13+0x2000], R48 ;  /* 0x002000300d007388 */ /* 0x000fe80000000800 */
[----:B------:R4:W-:Y:S04]  /*e0d0*/  STS [R13+0x2200], R50 ;  /* 0x002200320d007388 */ /* 0x0009e80000000800 */
[----:B------:R-:W-:Y:S04]  /*e0e0*/  STS [R17+0x2000], R52 ;  /* 0x0020003411007388 */ /* 0x000fe80000000800 */
[----:B------:R4:W-:Y:S04]  /*e0f0*/  STS [R17+0x2200], R54 ;  /* 0x0022003611007388 */ /* 0x0009e80000000800 */
[----:B------:R-:W-:Y:S04]  /*e100*/  STS [R19+0x2000], R56 ;  /* 0x0020003813007388 */ /* 0x000fe80000000800 */
[----:B------:R4:W-:Y:S01]  /*e110*/  STS [R19+0x2200], R58 ;  /* 0x0022003a13007388 */ /* 0x0009e20000000800 */
[----:B--2---:R-:W-:-:S02]  /*e120*/  @P0 IMAD.MOV.U32 R11, RZ, RZ, 0x1 ;  /* 0x00000001ff0b0424 */ /* 0x004fc400078e00ff */
[----:B-1----:R-:W-:Y:S01]  /*e130*/  @!P0 IMAD R11, R12, R29, RZ ;  /* 0x0000001d0c0b8224 */ /* 0x002fe200078e02ff */
[----:B------:R-:W-:Y:S01]  /*e140*/  BAR.SYNC.DEFER_BLOCKING 0x0 ;  /* 0x0000000000007b1d */ /* 0x000fe20000010000 */
[----:B-----5:R-:W-:-:S04]  /*e150*/  @P4 FMUL.FTZ R29, R6, 0.69314718246459960938 ;  /* 0x3f317218061d4820 */ /* 0x020fc80000410000 */
[----:B---3--:R-:W-:-:S03]  /*e160*/  @P4 FFMA.FTZ R8, R0, R3, R29 ;  /* 0x0000000300084223 */ /* 0x008fc6000001001d */
[----:B----4-:R-:W1:Y:S01]  /*e170*/  @P5 LDC R13, c[0x0][0x2e8] ;  /* 0x0000ba00ff0d5b82 */ /* 0x010e620000000800 */
[----:B------:R-:W2:Y:S01]  /*e180*/  S2R R16, SR_CTAID.Y ;  /* 0x0000000000107919 */ /* 0x000ea20000002600 */
[----:B------:R-:W3:Y:S01]  /*e190*/  S2R R18, SR_CTAID.Z ;  /* 0x0000000000127919 */ /* 0x000ee20000002700 */
[----:B------:R-:W4:Y:S01]  /*e1a0*/  S2R R30, SR_TID.X ;  /* 0x00000000001e7919 */ /* 0x000f220000002100 */
[----:B------:R1:W1:Y:S04]  /*e1b0*/  LDS.128 R24, [R166+0x800] ;  /* 0x00080000a6187984 */ /* 0x0002680000000c00 */
[----:B------:R1:W1:Y:S02]  /*e1c0*/  LDS.128 R20, [R166+0x1800] ;  /* 0x00180000a6147984 */ /* 0x0002640000000c00 */
[----:B-1----:R-:W-:Y:S01]  /*e1d0*/  @P5 FFMA.FTZ R5, R2, R13, R7 ;  /* 0x0000000d02055223 */ /* 0x002fe20000010007 */
[----:B--2---:R-:W-:-:S05]  /*e1e0*/  IMAD R11, R16, R11, RZ ;  /* 0x0000000b100b7224 */ /* 0x004fca00078e02ff */
[----:B------:R-:W-:-:S05]  /*e1f0*/  SEL R11, R11, RZ, !P6 ;  /* 0x000000ff0b0b7207 */ /* 0x000fca0007000000 */
[----:B---3--:R-:W-:Y:S01]  /*e200*/  IMAD R17, R18, R9, R11 ;  /* 0x0000000912117224 */ /* 0x008fe200078e020b */
[----:B----4-:R-:W-:Y:S01]  /*e210*/  SHF.R.S32.HI R11, RZ, 0x1f, R30 ;  /* 0x0000001fff0b7819 */ /* 0x010fe2000001141e */
[----:B------:R-:W-:-:S03]  /*e220*/  IMAD.SHL.U32 R9, R10, 0x40, RZ ;  /* 0x000000400a097824 */ /* 0x000fc600078e00ff */
[----:B------:R-:W-:Y:S02]  /*e230*/  LEA.HI R30, R11, R30, RZ, 0x2 ;  /* 0x0000001e0b1e7211 */ /* 0x000fe400078f10ff */
[----:B------:R-:W-:Y:S02]  /*e240*/  SHF.R.S32.HI R19, RZ, 0x1f, R9 ;  /* 0x0000001fff137819 */ /* 0x000fe40000011409 */
[--C-:B------:R-:W-:Y:S02]  /*e250*/  IADD3 R9, P1, P0, R9, R14, R17.reuse ;  /* 0x0000000e09097210 */ /* 0x100fe4000783e011 */
[----:B------:R-:W-:-:S04]  /*e260*/  SHF.R.S32.HI R14, RZ, 0x1f, R17 ;  /* 0x0000001fff0e7819 */ /* 0x000fc80000011411 */
[----:B------:R-:W-:Y:S01]  /*e270*/  IADD3.X R14, R19, R15, R14, P1, P0 ;  /* 0x0000000f130e7210 */ /* 0x000fe20000fe040e */
[----:B------:R-:W-:Y:S06]  /*e280*/  @P3 BRA `(.L_x_1002) ;  /* 0x0000000000803947 */ /* 0x000fec0003800000 */
[----:B------:R-:W1:Y:S01]  /*e290*/  S2R R0, SR_TID.X ;  /* 0x0000000000007919 */ /* 0x000e620000002100 */
[----:B------:R-:W-:Y:S01]  /*e2a0*/  UIMAD UR5, UR4, -0x40, UR15 ;  /* 0xffffffc0040578a4 */ /* 0x000fe2000f8e020f */
        /* <DEDUP_REMOVED lines=14> */
[----:B------:R-:W-:-:S04]  /*e390*/  ISETP.GE.AND P4, PT, R11, UR5, PT ;  /* 0x000000050b007c0c */ /* 0x000fc8000bf86270 */
[----:B------:R-:W-:-:S09]  /*e3a0*/  ISETP.GE.AND P3, PT, R13, UR5, PT ;  /* 0x000000050d007c0c */ /* 0x000fd2000bf66270 */
[----:B------:R-:W1:Y:S01]  /*e3b0*/  @!P4 LDC.64 R6, c[0x0][0x2b0] ;  /* 0x0000ac00ff06cb82 */ /* 0x000e620000000a00 */
[----:B------:R-:W-:-:S03]  /*e3c0*/  @!P4 IMAD R11, R11, R28, RZ ;  /* 0x0000001c0b0bc224 */ /* 0x000fc600078e02ff */
[----:B------:R-:W-:Y:S02]  /*e3d0*/  @!P3 IMAD R13, R13, R28, RZ ;  /* 0x0000001c0d0db224 */ /* 0x000fe400078e02ff */
        /* <DEDUP_REMOVED lines=11> */
.L_x_1002:
[----:B------:R-:W-:Y:S05]  /*e490*/  BSYNC B0 ;  /* 0x0000000000007941 */ /* 0x000fea0003800000 */
.L_x_1001:
[----:B-1----:R-:W-:Y:S01]  /*e4a0*/  SHF.R.S32.HI R2, RZ, 0x1f, R18 ;  /* 0x0000001fff027819 */ /* 0x002fe20000011412 */
[----:B------:R-:W-:Y:S01]  /*e4b0*/  ULDC.64 UR4, c[0x0][0x2a0] ;  /* 0x0000a80000047ab9 */ /* 0x000fe20000000a00 */
[----:B------:R-:W-:Y:S01]  /*e4c0*/  SHF.R.S32.HI R0, RZ, 0x1f, R174 ;  /* 0x0000001fff007819 */ /* 0x000fe200000114ae */
[----:B------:R1:W2:Y:S01]  /*e4d0*/  LDS.128 R12, [R166] ;  /* 0x00000000a60c7984 */ /* 0x0002a20000000c00 */
[----:B------:R-:W-:Y:S01]  /*e4e0*/  IADD3 R6, P0, R174, UR8, RZ ;  /* 0x00000008ae067c10 */ /* 0x000fe2000ff1e0ff */
[----:B------:R-:W-:Y:S01]  /*e4f0*/  IMAD R3, R2, UR4, RZ ;  /* 0x0000000402037c24 */ /* 0x000fe2000f8e02ff */
[----:B------:R-:W-:Y:S01]  /*e500*/  LEA.HI.SX32 R4, R4, 0x20, 0x1e ;  /* 0x0000002004047811 */ /* 0x000fe200078ff2ff */
[----:B------:R1:W3:Y:S01]  /*e510*/  LDS.128 R8, [R166+0x1000] ;  /* 0x00100000a6087984 */ /* 0x0002e20000000c00 */
[----:B------:R-:W-:Y:S01]  /*e520*/  IADD3.X R7, R0, UR6, RZ, P0, !PT ;  /* 0x0000000600077c10 */ /* 0x000fe200087fe4ff */
[----:B------:R-:W-:Y:S01]  /*e530*/  IMAD R0, R18, UR5, R3 ;  /* 0x0000000512007c24 */ /* 0x000fe2000f8e0203 */
[----:B------:R-:W-:Y:S01]  /*e540*/  ISETP.GE.AND P0, PT, R4, UR7, PT ;  /* 0x0000000704007c0c */ /* 0x000fe2000bf06270 */
[----:B------:R-:W-:Y:S01]  /*e550*/  IMAD.U32 R2, RZ, RZ, UR14 ;  /* 0x0000000eff027e24 */ /* 0x000fe2000f8e00ff */
[----:B------:R-:W-:Y:S01]  /*e560*/  SHF.R.S32.HI R30, RZ, 0x2, R30 ;  /* 0x00000002ff1e7819 */ /* 0x000fe2000001141e */
[----:B------:R-:W-:Y:S01]  /*e570*/  IMAD.WIDE.U32 R18, R18, UR4, R6 ;  /* 0x0000000412127c25 */ /* 0x000fe2000f8e0006 */
[----:B------:R-:W-:Y:S01]  /*e580*/  BSSY B0, `(.L_x_1003) ;  /* 0x0000016000007945 */ /* 0x000fe20003800000 */
[----:B------:R1:W4:Y:S01]  /*e590*/  LDS.128 R4, [R166+0x2000] ;  /* 0x00200000a6047984 */ /* 0x0003220000000c00 */
[----:B------:R-:W-:Y:S01]  /*e5a0*/  SHF.R.S32.HI R31, RZ, 0x1f, R30 ;  /* 0x0000001fff1f7819 */ /* 0x000fe2000001141e */
[----:B------:R-:W-:-:S02]  /*e5b0*/  IMAD.IADD R17, R19, 0x1, R0 ;  /* 0x0000000113117824 */ /* 0x000fc400078e0200 */
        /* <DEDUP_REMOVED lines=18> */
.L_x_1004:
[----:B------:R-:W-:Y:S05]  /*e6e0*/  BSYNC B0 ;  /* 0x0000000000007941 */ /* 0x000fea0003800000 */
.L_x_1003:
        /* <DEDUP_REMOVED lines=23> */
.L_x_972:
[----:B------:R-:W-:Y:S01]  /*e860*/  UISETP.NE.AND UP2, UPT, UR13, -0x1, UPT ;  /* 0xffffffff0d00788c */ /* 0x000fe2000bf45270 */
[----:B------:R-:W-:Y:S01]  /*e870*/  LEA.HI R11, R11, R94, RZ, 0x2 ;  /* 0x0000005e0b0b7211 */ /* 0x000fe200078f10ff */
[----:B------:R-:W-:Y:S01]  /*e880*/  ULDC.U8 UR8, c[0x0][0x3d8] ;  /* 0x0000f60000087ab9 */ /* 0x000fe20000000000 */
[----:B------:R-:W-:Y:S01]  /*e890*/  ULDC.U8 UR11, c[0x0][0x3d9] ;  /* 0x0000f640000b7ab9 */ /* 0x000fe20000000000 */
[----:B------:R-:W-:Y:S01]  /*e8a0*/  UISETP.NE.AND UP3, UPT, UR8, URZ, UPT ;  /* 0x0000003f0800728c */ /* 0x000fe2000bf65270 */
[----:B------:R-:W-:Y:S01]  /*e8b0*/  LOP3.LUT R3, R11, 0xfffffffc, RZ, 0xc0, !PT ;  /* 0xfffffffc0b037812 */ /* 0x000fe200078ec0ff */
[----:B------:R-:W-:Y:S02]  /*e8c0*/  UISETP.NE.AND UP1, UPT, UR11, URZ, UPT ;  /* 0x0000003f0b00728c */ /* 0x000fe4000bf25270 */
[----:B------:R-:W-:Y:S02]  /*e8d0*/  UISETP.EQ.AND UP3, UPT, UR11, URZ, UP3 ;  /* 0x0000003f0b00728c */ /* 0x000fe40009f62270 */
[----:B------:R-:W-:Y:S01]  /*e8e0*/  IMAD.IADD R94, R94, 0x1, -R3 ;  /* 0x000000015e5e7824 */ /* 0x000fe200078e0a03 */
[----:B------:R-:W-:Y:S01]  /*e8f0*/  @!UP2 USHF.R.S32.HI UR9, URZ, 0x1f, UR23 ;  /* 0x0000001f3f09a899 */ /* 0x000fe20008011417 */
[----:B------:R-:W-:Y:S01]  /*e900*/  PLOP3.LUT P0, PT, PT, PT, UP1, 0x80, 0x0 ;  /* 0x000000000000781c */ /* 0x000fe20003f0f018 */
[----:B------:R-:W-:Y:S01]  /*e910*/  @UP2 ULDC.64 UR6, c[0x0][0x298] ;  /* 0x0000a60000062ab9 */ /* 0x000fe20000000a00 */
[----:B------:R-:W-:Y:S01]  /*e920*/  @!UP2 ULDC.64 UR4, c[0x0][0x290] ;  /* 0x0000a4000004aab9 */ /* 0x000fe20000000a00 */
[----:B------:R-:W-:Y:S01]  /*e930*/  @UP2 UIMAD.WIDE.U32 UR16, UR13, UR6, URZ ;  /* 0x000000060d1022a5 */ /* 0x000fe2000f8e003f */
[----:B------:R-:W-:Y:S01]  /*e940*/  IMAD.SHL.U32 R4, R94, 0x8, RZ ;  /* 0x000000085e047824 */ /* 0x000fe200078e00ff */
[----:B------:R-:W-:-:S02]  /*e950*/  UISETP.NE.OR UP0, UPT, UR13, -0x1, !UP3 ;  /* 0xffffffff0d00788c */ /* 0x000fc4000df05670 */
[----:B------:R-:W-:Y:S02]  /*e960*/  @!UP2 UIMAD UR6, UR9, UR4, URZ ;  /* 0x000000040906a2a4 */ /* 0x000fe4000f8e023f */
[----:B------:R-:W-:Y:S02]  /*e970*/  @!UP2 UIMAD.WIDE.U32 UR24, UR23, UR4, URZ ;  /* 0x000000041718a2a5 */ /* 0x000fe4000f8e003f */
[----:B------:R-:W-:Y:S02]  /*e980*/  @!UP2 UIMAD UR6, UR23, UR5, UR6 ;  /* 0x000000051706a2a4 */ /* 0x000fe4000f8e0206 */
[----:B------:R-:W-:Y:S01]  /*e990*/  @UP2 UIMAD UR7, UR13, UR7, UR17 ;  /* 0x000000070d0722a4 */ /* 0x000fe2000f8e0211 */
[----:B------:R-:W-:Y:S01]  /*e9a0*/  @UP1 ULDC.64 UR4, c[0x0][0x2c0] ;  /* 0x0000b00000041ab9 */ /* 0x000fe20000000a00 */
[----:B------:R-:W-:Y:S01]  /*e9b0*/  @!UP3 UMOV UR26, URZ ;  /* 0x0000003f001abc82 */ /* 0x000fe20008000000 */
[----:B------:R-:W-:Y:S01]  /*e9c0*/  @UP1 UIMAD UR11, UR5, UR4, URZ ;  /* 0x00000004050b12a4 */ /* 0x000fe2000f8e023f */
[----:B------:R-:W-:-:S02]  /*e9d0*/  @!UP3 UMOV UR27, URZ ;  /* 0x0000003f001bbc82 */ /* 0x000fc40008000000 */
[----:B------:R-:W-:Y:S01]  /*e9e0*/  @UP3 ULDC UR4, c[0x0][0x2c4] ;  /* 0x0000b10000043ab9 */ /* 0x000fe20000000800 */
[----:B------:R-:W-:Y:S01]  /*e9f0*/  @UP1 ULDC UR12, c[0x0][0x2c0] ;  /* 0x0000b000000c1ab9 */ /* 0x000fe20000000800 */
[----:B------:R-:W-:Y:S01]  /*ea00*/  @!UP0 UIMAD UR13, UR23, UR4, URZ ;  /* 0x00000004170d82a4 */ /* 0x000fe2000f8e023f */
[----:B------:R-:W-:Y:S01]  /*ea10*/  @UP1 UMOV UR9, 0x1 ;  /* 0x0000000100091882 */ /* 0x000fe20000000000 */
[----:B------:R-:W-:Y:S02]  /*ea20*/  @!UP2 UIADD3 UR7, UR25, UR6, URZ ;  /* 0x000000061907a290 */ /* 0x000fe4000fffe03f */
[----:B------:R-:W-:Y:S01]  /*ea30*/  @UP3 USHF.R.S32.HI UR4, URZ, 0x1f, UR13 ;  /* 0x0000001f3f043899 */ /* 0x000fe2000801140d */
[----:B------:R-:W-:Y:S02]  /*ea40*/  @!UP2 UMOV UR16, UR24 ;  /* 0x000000180010ac82 */ /* 0x000fe40008000000 */
        /* <DEDUP_REMOVED lines=9> */
.L_x_1005:
[----:B------:R-:W-:Y:S01]  /*eae0*/  USHF.R.S32.HI UR6, URZ, 0x1f, UR10 ;  /* 0x0000001f3f067899 */ /* 0x000fe2000801140a */
[C---:B------:R-:W-:Y:S01]  /*eaf0*/  IADD3 R2, P0, R4.reuse, UR16, RZ ;  /* 0x0000001004027c10 */ /* 0x040fe2000ff1e0ff */
[----:B------:R-:W-:Y:S01]  /*eb00*/  UIADD3 UR15, -UR19, UR15, URZ ;  /* 0x0000000f130f7290 */ /* 0x000fe2000fffe13f */
[----:B------:R-:W-:Y:S01]  /*eb10*/  SHF.R.S32.HI R12, RZ, 0x2, R11 ;  /* 0x00000002ff0c7819 */ /* 0x000fe2000001140b */
[----:B------:R-:W-:Y:S01]  /*eb20*/  ULDC.64 UR4, c[0x0][0x2a0] ;  /* 0x0000a80000047ab9 */ /* 0x000fe20000000a00 */
[----:B------:R-:W-:Y:S01]  /*eb30*/  UIMAD UR9, UR23, UR9, URZ ;  /* 0x00000009170972a4 */ /* 0x000fe2000f8e023f */
[----:B------:R-:W-:Y:S01]  /*eb40*/  LEA.HI.X.SX32 R3, R4, UR7, 0x1, P0 ;  /* 0x0000000704037c11 */ /* 0x000fe200080f0eff */
[----:B------:R-:W-:Y:S01]  /*eb50*/  UIMAD UR6, UR6, UR4, URZ ;  /* 0x00000004060672a4 */ /* 0x000fe2000f8e023f */
[----:B------:R-:W-:Y:S01]  /*eb60*/  ISETP.GE.AND P0, PT, R12, UR15, PT ;  /* 0x0000000f0c007c0c */ /* 0x000fe2000bf06270 */
[----:B------:R-:W-:Y:S01]  /*eb70*/  USEL UR9, UR9, URZ, !UP3 ;  /* 0x0000003f09097287 */ /* 0x000fe2000d800000 */
[----:B------:R-:W-:Y:S01]  /*eb80*/  IMAD.U32 R6, RZ, RZ, UR4 ;  /* 0x00000004ff067e24 */ /* 0x000fe2000f8e00ff */
[----:B------:R-:W-:Y:S01]  /*eb90*/  UIMAD UR5, UR10, UR5, UR6 ;  /* 0x000000050a0572a4 */ /* 0x000fe2000f8e0206 */
[----:B------:R-:W-:Y:S01]  /*eba0*/  ISETP.NE.AND P5, PT, R94, RZ, PT ;  /* 0x000000ff5e00720c */ /* 0x000fe20003fa5270 */
[----:B------:R-:W-:Y:S01]  /*ebb0*/  UIMAD UR6, UR19, UR12, URZ ;  /* 0x0000000c130672a4 */ /* 0x000fe2000f8e023f */
[----:B------:R-:W-:Y:S01]  /*ebc0*/  IMAD.WIDE.U32 R6, R6, UR10, R2 ;  /* 0x0000000a06067c25 */ /* 0x000fe2000f8e0002 */
[----:B------:R-:W-:Y:S01]  /*ebd0*/  UIMAD UR9, UR10, UR11, UR9 ;  /* 0x0000000b0a0972a4 */ /* 0x000fe2000f8e0209 */
[--C-:B------:R-:W-:Y:S01]  /*ebe0*/  SHF.R.S32.HI R13, RZ, 0x1f, R12.reuse ;  /* 0x0000001fff0d7819 */ /* 0x100fe2000001140c */
[----:B------:R-:W-:Y:S01]  /*ebf0*/  USHF.R.S32.HI UR4, URZ, 0x1f, UR6 ;  /* 0x0000001f3f047899 */ /* 0x000fe20008011406 */
[C---:B------:R-:W-:Y:S01]  /*ec00*/  VIADD R0, R12.reuse, 0x20 ;  /* 0x000000200c007836 */ /* 0x040fe20000000000 */
[----:B------:R-:W-:Y:S01]  /*ec10*/  USHF.R.S32.HI UR7, URZ, 0x1f, UR9 ;  /* 0x0000001f3f077899 */ /* 0x000fe20008011409 */
[----:B------:R-:W-:Y:S01]  /*ec20*/  IMAD.U32 R11, RZ, RZ, UR14 ;  /* 0x0000000eff0b7e24 */ /* 0x000fe2000f8e00ff */
[----:B------:R-:W-:Y:S01]  /*ec30*/  UIADD3 UR6, UP1, UP0, UR6, UR26, UR9 ;  /* 0x0000001a06067290 */ /* 0x000fe2000f83e009 */
[----:B------:R-:W-:Y:S01]  /*ec40*/  VIADD R9, R7, UR5 ;  /* 0x0000000507097c36 */ /* 0x000fe20008000000 */
[----:B------:R-:W-:Y:S01]  /*ec50*/  BSSY B0, `(.L_x_1006) ;  /* 0x0000019000007945 */ /* 0x000fe20003800000 */
[----:B------:R-:W-:Y:S01]  /*ec60*/  ISETP.GE.OR P6, PT, R12, UR15, P5 ;  /* 0x0000000f0c007c0c */ /* 0x000fe2000afc6670 */
[----:B------:R-:W-:Y:S01]  /*ec70*/  UIADD3.X UR26, UR4, UR27, UR7, UP1, UP0 ;  /* 0x0000001b041a7290 */ /* 0x000fe20008fe0407 */
[C---:B------:R-:W-:Y:S01]  /*ec80*/  ISETP.GE.AND P4, PT, R0.reuse, UR15, PT ;  /* 0x0000000f00007c0c */ /* 0x040fe2000bf86270 */
[----:B------:R-:W-:Y:S01]  /*ec90*/  IMAD.WIDE R10, R11, 0x40, R12 ;  /* 0x000000400b0a7825 */ /* 0x000fe200078e020c */
[----:B------:R-:W-:-:S03]  /*eca0*/  ISETP.GE.OR P5, PT, R0, UR15, P5 ;  /* 0x0000000f00007c0c */ /* 0x000fc6000afa6670 */
[C---:B------:R-:W-:Y:S02]  /*ecb0*/  VIADD R3, R4.reuse, 0x20 ;  /* 0x0000002004037836 */ /* 0x040fe40000000000 */
[----:B------:R-:W-:Y:S01]  /*ecc0*/  VIADD R2, R4, 0x40 ;  /* 0x0000004004027836 */ /* 0x000fe20000000000 */
[----:B------:R-:W-:Y:S07]  /*ecd0*/  @P0 BRA `(.L_x_1007) ;  /* 0x0000000000400947 */ /* 0x000fee0003800000 */
        /* <DEDUP_REMOVED lines=16> */
.L_x_1007:
[----:B------:R-:W-:Y:S05]  /*ede0*/  BSYNC B0 ;  /* 0x0000000000007941 */ /* 0x000fea0003800000 */
.L_x_1006:
        /* <DEDUP_REMOVED lines=20> */
.L_x_1009:
[----:B------:R-:W-:Y:S05]  /*ef30*/  BSYNC B0 ;  /* 0x0000000000007941 */ /* 0x000fea0003800000 */
.L_x_1008:
        /* <DEDUP_REMOVED lines=10> */
.L_x_1011:
[----:B------:R-:W-:Y:S05]  /*efe0*/  BSYNC B0 ;  /* 0x0000000000007941 */ /* 0x000fea0003800000 */
.L_x_1010:
        /* <DEDUP_REMOVED lines=10> */
.L_x_1012:
        /* <DEDUP_REMOVED lines=15> */
.L_x_1165:


//--------------------- .text._ZN5flash16flash_fwd_kernelI23Flash_fwd_kernel_traitsILi96ELi64ELi64ELi4ELb0ELb0EN7cutlass10bfloat16_tE19Flash_kernel_traitsILi96ELi64ELi64ELi4ES3_EELb0ELb1ELb0ELb0ELb0ELb0ELb1ELb0EEEvNS_16Flash_fwd_paramsE --------------------------
	.section	.text._ZN5flash16flash_fwd_kernelI23Flash_fwd_kernel_traitsILi96ELi64ELi64ELi4ELb0ELb0EN7cutlass10bfloat16_tE19Flash_kernel_traitsILi96ELi64ELi64ELi4ES3_EELb0ELb1ELb0ELb0ELb0ELb0ELb1ELb0EEEvNS_16Flash_fwd_paramsE,"ax",@progbits
	.align	128
        .global         _ZN5flash16flash_fwd_kernelI23Flash_fwd_kernel_traitsILi96ELi64ELi64ELi4ELb0ELb0EN7cutlass10bfloat16_tE19Flash_kernel_traitsILi96ELi64ELi64ELi4ES3_EELb0ELb1ELb0ELb0ELb0ELb0ELb1ELb0EEEvNS_16Flash_fwd_paramsE
        .type           _ZN5flash16flash_fwd_kernelI23Flash_fwd_kernel_traitsILi96ELi64ELi64ELi4ELb0ELb0EN7cutlass10bfloat16_tE19Flash_kernel_traitsILi96ELi64ELi64ELi4ES3_EELb0ELb1ELb0ELb0ELb0ELb0ELb1ELb0EEEvNS_16Flash_fwd_paramsE,@function
        .size           _ZN5flash16flash_fwd_kernelI23Flash_fwd_kernel_traitsILi96ELi64ELi64ELi4ELb0ELb0EN7cutlass10bfloat16_tE19Flash_kernel_traitsILi96ELi64ELi64ELi4ES3_EELb0ELb1ELb0ELb0ELb0ELb0ELb1ELb0EEEvNS_16Flash_fwd_paramsE,(.L_x_1166 - _ZN5flash16flash_fwd_kernelI23Flash_fwd_kernel_traitsILi96ELi64ELi64ELi4ELb0ELb0EN7cutlass10bfloat16_tE19Flash_kernel_traitsILi96ELi64ELi64ELi4ES3_EELb0ELb1ELb0ELb0ELb0ELb0ELb1ELb0EEEvNS_16Flash_fwd_paramsE)
        .other          _ZN5flash16flash_fwd_kernelI23Flash_fwd_kernel_traitsILi96ELi64ELi64ELi4ELb0ELb0EN7cutlass10bfloat16_tE19Flash_kernel_traitsILi96ELi64ELi64ELi4ES3_EELb0ELb1ELb0ELb0ELb0ELb0ELb1ELb0EEEvNS_16Flash_fwd_paramsE,@"STO_CUDA_ENTRY STV_DEFAULT"
_ZN5flash16flash_fwd_kernelI23Flash_fwd_kernel_traitsILi96ELi64ELi64ELi4ELb0ELb0EN7cutlass10bfloat16_tE19Flash_kernel_traitsILi96ELi64ELi64ELi4ES3_EELb0ELb1ELb0ELb0ELb0ELb0ELb1ELb0EEEvNS_16Flash_fwd_paramsE:
.text._ZN5flash16flash_fwd_kernelI23Flash_fwd_kernel_traitsILi96ELi64ELi64ELi4ELb0ELb0EN7cutlass10bfloat16_tE19Flash_kernel_traitsILi96ELi64ELi64ELi4ES3_EELb0ELb1ELb0ELb0ELb0ELb0ELb1ELb0EEEvNS_16Flash_fwd_paramsE:
        /* <DEDUP_REMOVED lines=38> */
.L_x_1013:
[----:B------:R-:W1:Y:S02]  /*0260*/  LDC R5, c[0x0][0x2c8] ;  /* 0x0000b200ff057b82 */ /* 0x000e640000000800 */
.L_x_1014:
        /* <DEDUP_REMOVED lines=36> */
[----:B------:R-:W-:Y:S02]  /*04b0*/  LOP3.LUT R7, R23, 0xfffffffc, RZ, 0xc0, !PT ;  /* 0xfffffffc17077812 */ /* 0x000fe400078ec0ff */
[----:B------:R-:W-:-:S02]  /*04c0*/  SHF.R.S32.HI R18, RZ, 0x2, R23 ;  /* 0x00000002ff127819 */ /* 0x000fc40000011417 */
[----:B------:R-:W-:Y:S01]  /*04d0*/  SHF.R.S32.HI R15, RZ, 0x3, R5 ;  /* 0x00000003ff0f7819 */ /* 0x000fe20000011405 */
[----:B------:R-:W-:Y:S01]  /*04e0*/  IMAD.IADD R138, R84, 0x1, -R7 ;  /* 0x00000001548a7824 */ /* 0x000fe200078e0a07 */
[----:B------:R-:W-:Y:S01]  /*04f0*/  ISETP.NE.AND P1, PT, R17, -0x1, PT ;  /* 0xffffffff1100780c */ /* 0x000fe20003f25270 */
[----:B------:R-:W-:Y:S01]  /*0500*/  VIADD R9, R18, 0x20 ;  /* 0x0000002012097836 */ /* 0x000fe20000000000 */
[----:B------:R-:W-:Y:S01]  /*0510*/  LOP3.LUT R5, R5, 0xfffffff8, RZ, 0xc0, !PT ;  /* 0xfffffff805057812 */ /* 0x000fe200078ec0ff */
[----:B------:R-:W-:Y:S01]  /*0520*/  IMAD.SHL.U32 R7, R15, 0x40, RZ ;  /* 0x000000400f077824 */ /* 0x000fe200078e00ff */
[----:B------:R-:W-:Y:S02]  /*0530*/  SHF.L.U32 R138, R138, 0x3, RZ ;  /* 0x000000038a8a7819 */ /* 0x000fe400000006ff */
[----:B------:R-:W-:Y:S01]  /*0540*/  LEA.HI R23, R23, R18, RZ, 0x1 ;  /* 0x0000001217177211 */ /* 0x000fe200078f08ff */
        /* <DEDUP_REMOVED lines=10> */
[----:B------:R-:W-:-:S02]  /*05f0*/  SHF.R.S32.HI R89, RZ, 0x5, R86 ;  /* 0x00000005ff597819 */ /* 0x000fc40000011456 */
[----:B------:R-:W-:Y:S01]  /*0600*/  IMAD.IADD R24, R18, 0x1, -R23 ;  /* 0x0000000112187824 */ /* 0x000fe200078e0a17 */
[----:B------:R-:W-:Y:S02]  /*0610*/  LOP3.LUT R22, R27, R22, RZ, 0x3c, !PT ;  /* 0x000000161b167212 */ /* 0x000fe400078e3cff */
[----:B------:R-:W-:Y:S01]  /*0620*/  SHF.R.S32.HI R19, RZ, 0x1f, R18 ;  /* 0x0000001fff137819 */ /* 0x000fe20000011412 */
[----:B------:R-:W-:Y:S01]  /*0630*/  IMAD R129, R89, 0x8, R24 ;  /* 0x0000000859817824 */ /* 0x000fe200078e0218 */
[----:B--2---:R-:W2:Y:S01]  /*0640*/  MUFU.RCP R2, R4 ;  /* 0x0000000400027308 */ /* 0x004ea20000001000 */
[----:B------:R-:W-:Y:S01]  /*0650*/  SHF.R.S32.HI R139, RZ, 0x1f, R138 ;  /* 0x0000001fff8b7819 */ /* 0x000fe2000001148a */
[----:B------:R-:W-:Y:S02]  /*0660*/  IMAD.WIDE R140, R141, 0x40, R18 ;  /* 0x000000408d8c7825 */ /* 0x000fe400078e0212 */
[----:B------:R-:W-:Y:S02]  /*0670*/  LEA R129, R129, R22, 0x5 ;  /* 0x0000001681817211 */ /* 0x000fe400078e28ff */
[----:B---3--:R-:W-:-:S04]  /*0680*/  @P4 IMAD.WIDE.U32 R22, R128, R6, RZ ;  /* 0x0000000680164225 */ /* 0x008fc800078e00ff */
[----:B--2---:R-:W-:Y:S02]  /*0690*/  VIADD R2, R2, 0xffffffe ;  /* 0x0ffffffe02027836 */ /* 0x004fe40000000000 */
[----:B------:R-:W-:Y:S02]  /*06a0*/  IMAD.IADD R4, R132, 0x1, -R91 ;  /* 0x0000000184047824 */ /* 0x000fe400078e0a5b */
[----:B------:R-:W2:Y:S01]  /*06b0*/  F2I.FTZ.U32.TRUNC.NTZ R3, R2 ;  /* 0x0000000200037305 */ /* 0x000ea2000021f000 */
[----:B------:R-:W-:Y:S01]  /*06c0*/  @P4 IMAD.MOV.U32 R6, RZ, RZ, R22 ;  /* 0x000000ffff064224 */ /* 0x000fe200078e0016 */
[----:B------:R-:W-:Y:S01]  /*06d0*/  @P1 IADD3 R22, R12, R17, RZ ;  /* 0x000000110c161210 */ /* 0x000fe20007ffe0ff */
[----:B------:R-:W-:Y:S01]  /*06e0*/  @P4 IMAD R7, R128, R7, R23 ;  /* 0x0000000780074224 */ /* 0x000fe200078e0217 */
        /* <DEDUP_REMOVED lines=8> */
[----:B------:R-:W-:Y:S02]  /*0770*/  LEA.HI R11, R20, R20, RZ, 0x1 ;  /* 0x00000014140b7211 */ /* 0x000fe400078f08ff */
        /* <DEDUP_REMOVED lines=14> */
[----:B------:R-:W-:Y:S02]  /*0860*/  LEA.HI R14, R21, R4, RZ, 0x3 ;  /* 0x00000004150e7211 */ /* 0x000fe400078f18ff */
[----:B------:R-:W-:Y:S01]  /*0870*/  @!P4 SHF.R.S32.HI R21, RZ, 0x1f, R10 ;  /* 0x0000001fff15c819 */ /* 0x000fe2000001140a */
[----:B------:R-:W-:Y:S02]  /*0880*/  IMAD.IADD R85, R4, 0x1, -R85 ;  /* 0x0000000104557824 */ /* 0x000fe400078e0a55 */
[----:B------:R-:W-:Y:S01]  /*0890*/  @!P3 IMAD.IADD R26, R26, 0x1, -R13 ;  /* 0x000000011a1ab824 */ /* 0x000fe200078e0a0d */
[----:B------:R-:W3:Y:S01]  /*08a0*/  @P1 LDC.64 R4, c[0x0][0x250] ;  /* 0x00009400ff041b82 */ /* 0x000ee20000000a00 */
[----:B------:R-:W-:Y:S01]  /*08b0*/  @!P3 VIADD R99, R99, 0x1 ;  /* 0x000000016363b836 */ /* 0x000fe20000000000 */
[----:B------:R-:W-:-:S02]  /*08c0*/  ISETP.NE.AND P3, PT, R8, RZ, PT ;  /* 0x000000ff0800720c */ /* 0x000fc40003f65270 */
[----:B------:R-:W-:Y:S02]  /*08d0*/  ISETP.GE.U32.AND P5, PT, R26, R13, PT ;  /* 0x0000000d1a00720c */ /* 0x000fe40003fa6070 */
[----:B------:R-:W-:-:S05]  /*08e0*/  LOP3.LUT R13, R11, 0x7fffffe, RZ, 0xc0, !PT ;  /* 0x07fffffe0b0d7812 */ /* 0x000fca00078ec0ff */
[----:B------:R-:W-:Y:S01]  /*08f0*/  IMAD.IADD R13, R20, 0x1, -R13 ;  /* 0x00000001140d7824 */ /* 0x000fe200078e0a0d */
[----:B------:R-:W-:Y:S01]  /*0900*/  LOP3.LUT R20, R25, R8, RZ, 0x3c, !PT ;  /* 0x0000000819147212 */ /* 0x000fe200078e3cff */
[----:B--2---:R-:W-:-:S03]  /*0910*/  @!P4 IMAD R21, R21, R2, RZ ;  /* 0x000000021515c224 */ /* 0x004fc600078e02ff */
[----:B------:R-:W-:Y:S01]  /*0920*/  ISETP.GE.AND P2, PT, R20, RZ, PT ;  /* 0x000000ff1400720c */ /* 0x000fe20003f46270 */
[C---:B------:R-:W-:Y:S02]  /*0930*/  @!P4 IMAD R3, R10.reuse, R3, R21 ;  /* 0x000000030a03c224 */ /* 0x040fe400078e0215 */
[----:B------:R-:W-:-:S04]  /*0940*/  @!P4 IMAD.WIDE.U32 R20, R10, R2, RZ ;  /* 0x000000020a14c225 */ /* 0x000fc800078e00ff */
[----:B------:R-:W-:Y:S02]  /*0950*/  @P1 IMAD.IADD R2, R12, 0x1, R17 ;  /* 0x000000010c021824 */ /* 0x000fe400078e0211 */
[----:B------:R-:W-:Y:S02]  /*0960*/  @P5 VIADD R99, R99, 0x1 ;  /* 0x0000000163635836 */ /* 0x000fe40000000000 */
[----:B------:R-:W-:Y:S02]  /*0970*/  @!P4 IMAD.IADD R7, R21, 0x1, R3 ;  /* 0x000000011507c824 */ /* 0x000fe400078e0203 */
[----:B---3--:R-:W-:Y:S02]  /*0980*/  @P1 IMAD R17, R2, R5, RZ ;  /* 0x0000000502111224 */ /* 0x008fe400078e02ff */
[----:B-1----:R-:W-:Y:S02]  /*0990*/  @P1 IMAD R21, R22, R93, RZ ;  /* 0x0000005d16151224 */ /* 0x002fe400078e02ff */
        /* <DEDUP_REMOVED lines=22> */
.L_x_1016:
        /* <DEDUP_REMOVED lines=14> */
.L_x_1017:
        /* <DEDUP_REMOVED lines=21> */
[C---:B------:R-:W-:Y:S01]  /*0d30*/  IADD3 R131, R138.reuse, 0x20, RZ ;  /* 0x000000208a837810 */ /* 0x040fe20007ffe0ff */
        /* <DEDUP_REMOVED lines=12> */
[----:B------:R-:W-:-:S02]  /*0e00*/  SHF.R.S32.HI R3, RZ, 0x1f, R0 ;  /* 0x0000001fff037819 */ /* 0x000fc40000011400 */
[----:B------:R-:W-:Y:S01]  /*0e10*/  LEA R129, R129, UR4, 0x1 ;  /* 0x0000000481817c11 */ /* 0x000fe2000f8e08ff */
[----:B------:R-:W-:Y:S01]  /*0e20*/  IMAD R99, R99, UR7, R2 ;  /* 0x0000000763637c24 */ /* 0x000fe2000f8e0202 */
[----:B------:R-:W-:Y:S02]  /*0e30*/  LEA.HI R12, R3, R10, RZ, 0x2 ;  /* 0x0000000a030c7211 */ /* 0x000fe400078f10ff */
        /* <DEDUP_REMOVED lines=39> */
.L_x_1019:
[----:B------:R-:W-:Y:S05]  /*10b0*/  BSYNC B0 ;  /* 0x0000000000007941 */ /* 0x000fea0003800000 */
.L_x_1018:
        /* <DEDUP_REMOVED lines=9> */
[----:B------:R-:W-:Y:S01]  /*1150*/  IMAD R17, R12, R81, R17 ;  /* 0x000000510c117224 */ /* 0x000fe200078e0211 */
        /* <DEDUP_REMOVED lines=40> */
.L_x_1021:
[----:B------:R-:W-:Y:S05]  /*13e0*/  BSYNC B0 ;  /* 0x0000000000007941 */ /* 0x000fea0003800000 */
.L_x_1020:
        /* <DEDUP_REMOVED lines=35> */
.L_x_1023:
[----:B------:R-:W-:Y:S05]  /*1620*/  BSYNC B0 ;  /* 0x0000000000007941 */ /* 0x000fea0003800000 */
.L_x_1022:
        /* <DEDUP_REMOVED lines=35> */
.L_x_1025:
[----:B------:R-:W-:Y:S05]  /*1860*/  BSYNC B0 ;  /* 0x0000000000007941 */ /* 0x000fea0003800000 */
.L_x_1024:
        /* <DEDUP_REMOVED lines=69> */
.L_x_1027:
[----:B------:R-:W-:Y:S05]  /*1cc0*/  BSYNC B0 ;  /* 0x0000000000007941 */ /* 0x000fea0003800000 */
.L_x_1026:
        /* <DEDUP_REMOVED lines=40> */
.L_x_1029:
[----:B------:R-:W-:Y:S05]  /*1f50*/  BSYNC B0 ;  /* 0x0000000000007941 */ /* 0x000fea0003800000 */
.L_x_1028:
[----:B------:R-:W-:Y:S01]  /*1f60*/  LDSM.16.M88.4 R60, [R121] ;  /* 0x00000000793c783b */ /* 0x000fe20000000200 */
[----:B--23--:R-:W-:Y:S01]  /*1f70*/  IMAD.MOV.U32 R5, RZ, RZ, 0x10 ;  /* 0x00000010ff057424 */ /* 0x00cfe200078e00ff */
[----:B------:R-:W-:Y:S01]  /*1f80*/  LOP3.LUT P1, RZ, R10, 0x2, RZ, 0xc0, !PT ;  /* 0x000000020aff7812 */ /* 0x000fe2000782c0ff */
[----:B------:R-:W-:Y:S01]  /*1f90*/  ULDC UR5, c[0x0][0x39c] ;  /* 0x0000e70000057ab9 */ /* 0x000fe20000000800 */
[----:B------:R-:W2:Y:S01]  /*1fa0*/  LDSM.16.M88.4 R24, [R120+0x3000] ;  /* 0x003000007818783b */ /* 0x000ea20000000200 */
[----:B------:R-:W-:Y:S02]  /*1fb0*/  LOP3.LUT P0, RZ, R11, 0x2, RZ, 0xc0, !PT ;  /* 0x000000020bff7812 */ /* 0x000fe4000780c0ff */
[C---:B------:R-:W-:Y:S01]  /*1fc0*/  SEL R3, R5.reuse, 0xfffffff0, !P1 ;  /* 0xfffffff005037807 */ /* 0x040fe20004800000 */
[----:B------:R-:W3:Y:S01]  /*1fd0*/  LDSM.16.M88.4 R32, [R120+0x3400] ;  /* 0x003400007820783b */ /* 0x000ee20000000200 */
[----:B------:R-:W-:-:S03]  /*1fe0*/  SEL R5, R5, 0xfffffff0, !P0 ;  /* 0xfffffff005057807 */ /* 0x000fc60004000000 */
[----:B------:R-:W-:Y:S01]  /*1ff0*/  IMAD R119, R3, 0x2, R121 ;  /* 0x0000000203777824 */ /* 0x000fe200078e0279 */
[----:B------:R-:W-:Y:S01]  /*2000*/  LDSM.16.M88.4 R56, [R121+0x1000] ;  /* 0x001000007938783b */ /* 0x000fe20000000200 */
[----:B------:R-:W-:-:S03]  /*2010*/  IMAD R117, R5, 0x2, R120 ;  /* 0x0000000205757824 */ /* 0x000fc600078e0278 */
[----:B------:R-:W-:Y:S04]  /*2020*/  LDSM.16.M88.4 R72, [R119] ;  /* 0x000000007748783b */ /* 0x000fe80000000200 */
[----:B------:R-:W5:Y:S04]  /*2030*/  LDSM.16.M88.4 R4, [R117+0x3000] ;  /* 0x003000007504783b */ /* 0x000f680000000200 */
[----:B------:R-:W-:Y:S04]  /*2040*/  LDSM.16.M88.4 R8, [R120+0x4000] ;  /* 0x004000007808783b */ /* 0x000fe80000000200 */
[----:B------:R-:W1:Y:S04]  /*2050*/  LDSM.16.M88.4 R48, [R117+0x3400] ;  /* 0x003400007530783b */ /* 0x000e680000000200 */
[----:B------:R-:W-:Y:S04]  /*2060*/  LDSM.16.M88.4 R12, [R119+0x1000] ;  /* 0x00100000770c783b */ /* 0x000fe80000000200 */
[----:B------:R-:W4:Y:S04]  /*2070*/  LDSM.16.M88.4 R20, [R120+0x4400] ;  /* 0x004400007814783b */ /* 0x000f280000000200 */
[----:B------:R-:W-:Y:S01]  /*2080*/  LDSM.16.M88.4 R44, [R120+0x3800] ;  /* 0x00380000782c783b */ /* 0x000fe20000000200 */
[C---:B--2---:R-:W-:Y:S03]  /*2090*/  HMMA.16816.F32.BF16 R16, R60.reuse, R24, RZ ;  /* 0x000000183c10723c */ /* 0x044fe600000418ff */
[----:B------:R-:W-:Y:S04]  /*20a0*/  LDSM.16.M88.4 R76, [R120+0x5000] ;  /* 0x00500000784c783b */ /* 0x000fe80000000200 */
[----:B------:R-:W-:Y:S01]  /*20b0*/  LDSM.16.M88.4 R40, [R120+0x3c00] ;  /* 0x003c00007828783b */ /* 0x000fe20000000200 */
[C---:B------:R-:W-:Y:S03]  /*20c0*/  HMMA.16816.F32.BF16 R24, R60.reuse, R26, RZ ;  /* 0x0000001a3c18723c */ /* 0x040fe600000418ff */
[----:B------:R-:W-:Y:S03]  /*20d0*/  LDSM.16.M88.4 R28, [R117+0x3800] ;  /* 0x00380000751c783b */ /* 0x000fe60000000200 */
[C---:B---3--:R-:W-:Y:S01]  /*20e0*/  HMMA.16816.F32.BF16 R36, R60.reuse, R32, RZ ;  /* 0x000000203c24723c */ /* 0x048fe200000418ff */
[----:B------:R-:W-:Y:S04]  /*20f0*/  LDSM.16.M88.4 R68, [R117+0x3c00] ;  /* 0x003c00007544783b */ /* 0x000fe80000000200 */
[----:B------:R-:W-:Y:S01]  /*2100*/  LDSM.16.M88.4 R52, [R120+0x4800] ;  /* 0x004800007834783b */ /* 0x000fe20000000200 */
[----:B------:R-:W-:Y:S03]  /*2110*/  HMMA.16816.F32.BF16 R32, R60, R34, RZ ;  /* 0x000000223c20723c */ /* 0x000fe600000418ff */
[----:B------:R-:W0:Y:S03]  /*2120*/  LDGDEPBAR ;  /* 0x00000000000079af */ /* 0x000e260000000000 */
[C---:B-----5:R-:W-:Y:S06]  /*2130*/  HMMA.16816.F32.BF16 R16, R72.reuse, R4, R16 ;  /* 0x000000044810723c */ /* 0x060fec0000041810 */
[C---:B------:R-:W-:Y:S01]  /*2140*/  HMMA.16816.F32.BF16 R24, R72.reuse, R6, R24 ;  /* 0x000000064818723c */ /* 0x040fe20000041818 */
[----:B------:R-:W2:Y:S05]  /*2150*/  LDSM.16.M88.4 R4, [R117+0x4000] ;  /* 0x004000007504783b */ /* 0x000eaa0000000200 */
[C---:B-1----:R-:W-:Y:S06]  /*2160*/  HMMA.16816.F32.BF16 R36, R72.reuse, R48, R36 ;  /* 0x000000304824723c */ /* 0x042fec0000041824 */
[----:B------:R-:W-:Y:S06]  /*2170*/  HMMA.16816.F32.BF16 R32, R72, R50, R32 ;  /* 0x000000324820723c */ /* 0x000fec0000041820 */
[C---:B------:R-:W-:Y:S06]  /*2180*/  HMMA.16816.F32.BF16 R16, R56.reuse, R8, R16 ;  /* 0x000000083810723c */ /* 0x040fec0000041810 */
[C---:B------:R-:W-:Y:S01]  /*2190*/  HMMA.16816.F32.BF16 R24, R56.reuse, R10, R24 ;  /* 0x0000000a3818723c */ /* 0x040fe20000041818 */
[----:B------:R-:W1:Y:S05]  /*21a0*/  LDSM.16.M88.4 R8, [R121+0x2000] ;  /* 0x002000007908783b */ /* 0x000e6a0000000200 */
[C---:B----4-:R-:W-:Y:S06]  /*21b0*/  HMMA.16816.F32.BF16 R36, R56.reuse, R20, R36 ;  /* 0x000000143824723c */ /* 0x050fec0000041824 */
[----:B------:R-:W-:Y:S01]  /*21c0*/  HMMA.16816.F32.BF16 R32, R56, R22, R32 ;  /* 0x000000163820723c */ /* 0x000fe20000041820 */
[----:B------:R-:W-:Y:S05]  /*21d0*/  LDSM.16.M88.4 R20, [R117+0x5000] ;  /* 0x005000007514783b */ /* 0x000fea0000000200 */
[C---:B--2---:R-:W-:Y:S06]  /*21e0*/  HMMA.16816.F32.BF16 R16, R12.reuse, R4, R16 ;  /* 0x000000040c10723c */ /* 0x044fec0000041810 */
[----:B------:R-:W-:Y:S01]  /*21f0*/  HMMA.16816.F32.BF16 R24, R12, R6, R24 ;  /* 0x000000060c18723c */ /* 0x000fe20000041818 */
[----:B------:R-:W2:Y:S05]  /*2200*/  LDSM.16.M88.4 R4, [R119+0x2000] ;  /* 0x002000007704783b */ /* 0x000eaa0000000200 */
[C---:B------:R-:W-:Y:S06]  /*2210*/  HMMA.16816.F32.BF16 R48, R60.reuse, R44, RZ ;  /* 0x0000002c3c30723c */ /* 0x040fec00000418ff */
[----:B------:R-:W-:Y:S06]  /*2220*/  HMMA.16816.F32.BF16 R44, R60, R46, RZ ;  /* 0x0000002e3c2c723c */ /* 0x000fec00000418ff */
[----:B-1----:R-:W-:Y:S06]  /*2230*/  HMMA.16816.F32.BF16 R16, R8, R76, R16 ;  /* 0x0000004c0810723c */ /* 0x002fec0000041810 */
[C---:B------:R-:W-:Y:S06]  /*2240*/  HMMA.16816.F32.BF16 R64, R60.reuse, R40, RZ ;  /* 0x000000283c40723c */ /* 0x040fec00000418ff */
[----:B------:R-:W-:Y:S01]  /*2250*/  HMMA.16816.F32.BF16 R60, R60, R42, RZ ;  /* 0x0000002a3c3c723c */ /* 0x000fe200000418ff */
[----:B------:R-:W1:Y:S05]  /*2260*/  LDSM.16.M88.4 R40, [R117+0x4400] ;  /* 0x004400007528783b */ /* 0x000e6a0000000200 */
[----:B------:R-:W-:Y:S06]  /*2270*/  HMMA.16816.F32.BF16 R48, R72, R28, R48 ;  /* 0x0000001c4830723c */ /* 0x000fec0000041830 */
[----:B------:R-:W-:Y:S01]  /*2280*/  HMMA.16816.F32.BF16 R24, R8, R78, R24 ;  /* 0x0000004e0818723c */ /* 0x000fe20000041818 */
[----:B------:R-:W3:Y:S05]  /*2290*/  LDSM.16.M88.4 R76, [R117+0x4800] ;  /* 0x00480000754c783b */ /* 0x000eea0000000200 */
[----:B--2---:R-:W-:Y:S06]  /*22a0*/  HMMA.16816.F32.BF16 R16, R4, R20, R16 ;  /* 0x000000140410723c */ /* 0x004fec0000041810 */
[C---:B------:R-:W-:Y:S01]  /*22b0*/  HMMA.16816.F32.BF16 R44, R72.reuse, R30, R44 ;  /* 0x0000001e482c723c */ /* 0x040fe2000004182c */
[----:B------:R-:W2:Y:S05]  /*22c0*/  LDSM.16.M88.4 R28, [R120+0x5400] ;  /* 0x00540000781c783b */ /* 0x000eaa0000000200 */
[----:B------:R-:W-:Y:S06]  /*22d0*/  HMMA.16816.F32.BF16 R64, R72, R68, R64 ;  /* 0x000000444840723c */ /* 0x000fec0000041840 */
[----:B------:R-:W-:Y:S06]  /*22e0*/  HMMA.16816.F32.BF16 R48, R56, R52, R48 ;  /* 0x000000343830723c */ /* 0x000fec0000041830 */
[----:B-1----:R-:W-:Y:S01]  /*22f0*/  HMMA.16816.F32.BF16 R36, R12, R40, R36 ;  /* 0x000000280c24723c */ /* 0x002fe20000041824 */
[----:B------:R-:W-:Y:S01]  /*2300*/  FMUL.FTZ R52, R16, UR5 ;  /* 0x0000000510347c20 */ /* 0x000fe20008410000 */
[----:B------:R-:W-:Y:S01]  /*2310*/  FMUL.FTZ R68, R17, UR5 ;  /* 0x0000000511447c20 */ /* 0x000fe20008410000 */
[----:B------:R-:W-:Y:S01]  /*2320*/  FMUL.FTZ R53, R18, UR5 ;  /* 0x0000000512357c20 */ /* 0x000fe20008410000 */
[----:B------:R-:W-:-:S02]  /*2330*/  FMUL.FTZ R69, R19, UR5 ;  /* 0x0000000513457c20 */ /* 0x000fc40008410000 */
[----:B------:R-:W-:Y:S01]  /*2340*/  HMMA.16816.F32.BF16 R40, R12, R42, R32 ;  /* 0x0000002a0c28723c */ /* 0x000fe20000041820 */
[----:B------:R-:W1:Y:S01]  /*2350*/  LDSM.16.M88.4 R16, [R120+0x4c00] ;  /* 0x004c00007810783b */ /* 0x000e620000000200 */
[----:B------:R-:W4:Y:S03]  /*2360*/  MUFU.TANH R68, R68 ;  /* 0x0000004400447308 */ /* 0x000f260000002400 */
[----:B------:R-:W5:Y:S01]  /*2370*/  LDSM.16.M88.4 R32, [R117+0x5400] ;  /* 0x005400007520783b */ /* 0x000f620000000200 */
[----:B------:R-:W-:Y:S03]  /*2380*/  HMMA.16816.F32.BF16 R24, R4, R22, R24 ;  /* 0x000000160418723c */ /* 0x000fe60000041818 */
[----:B------:R-:W4:Y:S01]  /*2390*/  LDSM.16.M88.4 R20, [R120+0x5800] ;  /* 0x005800007814783b */ /* 0x000f220000000200 */
[----:B------:R-:W4:Y:S02]  /*23a0*/  MUFU.TANH R69, R69 ;  /* 0x0000004500457308 */ /* 0x000f240000002400 */
[----:B---3--:R-:W-:Y:S06]  /*23b0*/  HMMA.16816.F32.BF16 R48, R12, R76, R48 ;  /* 0x0000004c0c30723c */ /* 0x008fec0000041830 */
[----:B------:R-:W-:Y:S01]  /*23c0*/  HMMA.16816.F32.BF16 R44, R56, R54, R44 ;  /* 0x00000036382c723c */ /* 0x000fe2000004182c */
[----:B------:R-:W-:Y:S05]  /*23d0*/  MUFU.TANH R52, R52 ;  /* 0x0000003400347308 */ /* 0x000fea0000002400 */
[C---:B--2---:R-:W-:Y:S03]  /*23e0*/  HMMA.16816.F32.BF16 R36, R8.reuse, R28, R36 ;  /* 0x0000001c0824723c */ /* 0x044fe60000041824 */
[----:B------:R-:W-:Y:S03]  /*23f0*/  MUFU.TANH R53, R53 ;  /* 0x0000003500357308 */ /* 0x000fe60000002400 */
[----:B------:R-:W-:Y:S01]  /*2400*/  HMMA.16816.F32.BF16 R40, R8, R30, R40 ;  /* 0x0000001e0828723c */ /* 0x000fe20000041828 */
[----:B------:R-:W-:Y:S01]  /*2410*/  FMUL.FTZ R76, R24, UR5 ;  /* 0x00000005184c7c20 */ /* 0x000fe20008410000 */
[----:B------:R-:W-:Y:S01]  /*2420*/  FMUL.FTZ R54, R25, UR5 ;  /* 0x0000000519367c20 */ /* 0x000fe20008410000 */
[----:B------:R-:W-:Y:S01]  /*2430*/  FMUL.FTZ R55, R26, UR5 ;  /* 0x000000051a377c20 */ /* 0x000fe20008410000 */
[----:B------:R-:W-:Y:S01]  /*2440*/  FMUL.FTZ R77, R27, UR5 ;  /* 0x000000051b4d7c20 */ /* 0x000fe20008410000 */
[----:B------:R-:W-:Y:S01]  /*2450*/  LDSM.16.M88.4 R28, [R117+0x5800] ;  /* 0x00580000751c783b */ /* 0x000fe20000000200 */
[----:B------:R-:W-:Y:S01]  /*2460*/  HMMA.16816.F32.BF16 R60, R72, R70, R60 ;  /* 0x00000046483c723c */ /* 0x000fe2000004183c */
[----:B------:R-:W2:Y:S02]  /*2470*/  MUFU.TANH R76, R76 ;  /* 0x0000004c004c7308 */ /* 0x000ea40000002400 */
[----:B------:R-:W3:Y:S03]  /*2480*/  LDSM.16.M88.4 R24, [R117+0x4c00] ;  /* 0x004c00007518783b */ /* 0x000ee60000000200 */
[----:B-1----:R-:W-:Y:S03]  /*2490*/  HMMA.16816.F32.BF16 R64, R56, R16, R64 ;  /* 0x000000103840723c */ /* 0x002fe60000041840 */
[----:B------:R-:W1:Y:S03]  /*24a0*/  MUFU.TANH R55, R55 ;  /* 0x0000003700377308 */ /* 0x000e660000002400 */
[C---:B-----5:R-:W-:Y:S05]  /*24b0*/  HMMA.16816.F32.BF16 R36, R4.reuse, R32, R36 ;  /* 0x000000200424723c */ /* 0x060fea0000041824 */
[----:B------:R-:W-:Y:S01]  /*24c0*/  MUFU.TANH R54, R54 ;  /* 0x0000003600367308 */ /* 0x000fe20000002400 */
[----:B------:R-:W-:Y:S01]  /*24d0*/  HMMA.16816.F32.BF16 R40, R4, R34, R40 ;  /* 0x000000220428723c */ /* 0x000fe20000041828 */
[----:B------:R-:W5:Y:S05]  /*24e0*/  LDSM.16.M88.4 R32, [R120+0x5c00] ;  /* 0x005c00007820783b */ /* 0x000f6a0000000200 */
[----:B------:R-:W-:Y:S01]  /*24f0*/  HMMA.16816.F32.BF16 R44, R12, R78, R44 ;  /* 0x0000004e0c2c723c */ /* 0x000fe2000004182c */
[----:B------:R-:W-:Y:S05]  /*2500*/  MUFU.TANH R77, R77 ;  /* 0x0000004d004d7308 */ /* 0x000fea0000002400 */
[----:B------:R-:W-:Y:S06]  /*2510*/  HMMA.16816.F32.BF16 R60, R56, R18, R60 ;  /* 0x00000012383c723c */ /* 0x000fec000004183c */
[----:B----4-:R-:W-:Y:S01]  /*2520*/  HMMA.16816.F32.BF16 R48, R8, R20, R48 ;  /* 0x000000140830723c */ /* 0x010fe20000041830 */
[----:B------:R-:W-:Y:S01]  /*2530*/  FMUL.FTZ R16, R38, UR5 ;  /* 0x0000000526107c20 */ /* 0x000fe20008410000 */
[----:B------:R-:W-:Y:S01]  /*2540*/  FMUL.FTZ R37, R37, UR5 ;  /* 0x0000000525257c20 */ /* 0x000fe20008410000 */
[----:B------:R-:W-:Y:S01]  /*2550*/  FMUL.FTZ R17, R39, UR5 ;  /* 0x0000000527117c20 */ /* 0x000fe20008410000 */
[----:B------:R-:W-:-:S02]  /*2560*/  FMUL.FTZ R36, R36, UR5 ;  /* 0x0000000524247c20 */ /* 0x000fc40008410000 */
[----:B------:R-:W-:Y:S01]  /*2570*/  FMUL.FTZ R43, R43, UR5 ;  /* 0x000000052b2b7c20 */ /* 0x000fe20008410000 */
[----:B---3--:R-:W-:Y:S01]  /*2580*/  HMMA.16816.F32.BF16 R64, R12, R24, R64 ;  /* 0x000000180c40723c */ /* 0x008fe20000041840 */
[----:B------:R-:W-:Y:S05]  /*2590*/  MUFU.TANH R37, R37 ;  /* 0x0000002500257308 */ /* 0x000fea0000002400 */
[----:B------:R-:W-:Y:S01]  /*25a0*/  HMMA.16816.F32.BF16 R44, R8, R22, R44 ;  /* 0x00000016082c723c */ /* 0x000fe2000004182c */
[----:B------:R-:W3:Y:S01]  /*25b0*/  LDSM.16.M88.4 R20, [R117+0x5c00] ;  /* 0x005c00007514783b */ /* 0x000ee20000000200 */
[----:B------:R-:W-:Y:S01]  /*25c0*/  LOP3.LUT R25, R86, 0xffffffe0, RZ, 0xc0, !PT ;  /* 0xffffffe056197812 */ /* 0x000fe200078ec0ff */
[----:B------:R-:W4:Y:S01]  /*25d0*/  MUFU.TANH R16, R16 ;  /* 0x0000001000107308 */ /* 0x000f220000002400 */
[----:B------:R-:W-:Y:S01]  /*25e0*/  FMUL.FTZ R24, R42, UR5 ;  /* 0x000000052a187c20 */ /* 0x000fe20008410000 */
[----:B------:R-:W-:-:S04]  /*25f0*/  DEPBAR.LE SB0, 0x0 ;  /* 0x000080000000791a */ /* 0x000fc80000000000 */
[----:B------:R-:W-:Y:S01]  /*2600*/  HMMA.16816.F32.BF16 R60, R12, R26, R60 ;  /* 0x0000001a0c3c723c */ /* 0x000fe2000004183c */
[----:B------:R-:W-:Y:S01]  /*2610*/  IMAD.IADD R25, R84, 0x1, -R25 ;  /* 0x0000000154197824 */ /* 0x000fe200078e0a19 */
[----:B------:R-:W4:Y:S04]  /*2620*/  MUFU.TANH R17, R17 ;  /* 0x0000001100117308 */ /* 0x000f280000002400 */
[----:B------:R-:W-:Y:S01]  /*2630*/  SHF.R.S32.HI R38, RZ, 0x1f, R25 ;  /* 0x0000001fff267819 */ /* 0x000fe20000011419 */
[----:B------:R-:W-:Y:S01]  /*2640*/  HMMA.16816.F32.BF16 R48, R4, R28, R48 ;  /* 0x0000001c0430723c */ /* 0x000fe20000041830 */
[----:B------:R-:W-:Y:S02]  /*2650*/  IMAD R13, R85, 0x20, R80 ;  /* 0x00000020550d7824 */ /* 0x000fe400078e0250 */
[----:B------:R-:W-:Y:S01]  /*2660*/  LEA.HI R38, R38, R25, RZ, 0x2 ;  /* 0x0000001926267211 */ /* 0x000fe200078f10ff */
[----:B------:R-:W4:Y:S01]  /*2670*/  MUFU.TANH R36, R36 ;  /* 0x0000002400247308 */ /* 0x000f220000002400 */
[----:B------:R-:W-:Y:S01]  /*2680*/  IMAD.IADD R118, R2, 0x1, R13 ;  /* 0x0000000102767824 */ /* 0x000fe200078e020d */
[----:B-----5:R-:W-:Y:S01]  /*2690*/  HMMA.16816.F32.BF16 R64, R8, R32, R64 ;  /* 0x000000200840723c */ /* 0x020fe20000041840 */
[----:B------:R-:W-:Y:S01]  /*26a0*/  SHF.R.S32.HI R133, RZ, 0x2, R38 ;  /* 0x00000002ff857819 */ /* 0x000fe20000011426 */
[----:B------:R-:W-:Y:S01]  /*26b0*/  FMUL.FTZ R28, R40, UR5 ;  /* 0x00000005281c7c20 */ /* 0x000fe20008410000 */
[----:B------:R-:W-:-:S03]  /*26c0*/  FMUL.FTZ R29, R41, UR5 ;  /* 0x00000005291d7c20 */ /* 0x000fc60008410000 */
[----:B------:R-:W-:Y:S01]  /*26d0*/  HMMA.16816.F32.BF16 R44, R4, R30, R44 ;  /* 0x0000001e042c723c */ /* 0x000fe2000004182c */
[----:B------:R-:W-:Y:S01]  /*26e0*/  IMAD.SHL.U32 R32, R84, 0x2, RZ ;  /* 0x0000000254207824 */ /* 0x000fe200078e00ff */
[----:B------:R-:W-:Y:S04]  /*26f0*/  MUFU.TANH R28, R28 ;  /* 0x0000001c001c7308 */ /* 0x000fe80000002400 */
[----:B------:R-:W-:Y:S01]  /*2700*/  HMMA.16816.F32.BF16 R60, R8, R34, R60 ;  /* 0x00000022083c723c */ /* 0x000fe2000004183c */
[----:B------:R-:W-:Y:S01]  /*2710*/  IMAD R30, R89, 0x10, R91 ;  /* 0x00000010591e7824 */ /* 0x000fe200078e025b */
[----:B------:R-:W-:Y:S02]  /*2720*/  LOP3.LUT R32, R32, 0x6, RZ, 0xc0, !PT ;  /* 0x0000000620207812 */ /* 0x000fe400078ec0ff */
[----:B------:R-:W-:Y:S02]  /*2730*/  MUFU.TANH R29, R29 ;  /* 0x0000001d001d7308 */ /* 0x000fe40000002400 */
[----:B------:R-:W-:Y:S01]  /*2740*/  IADD3 R25, R30, 0x1, R133 ;  /* 0x000000011e197810 */ /* 0x000fe20007ffe085 */
[----:B------:R-:W-:-:S02]  /*2750*/  IMAD R12, R83, 0x40, R32 ;  /* 0x00000040530c7824 */ /* 0x000fc400078e0220 */
[----:B------:R-:W-:Y:S01]  /*2760*/  FMUL.FTZ R48, R48, UR5 ;  /* 0x0000000530307c20 */ /* 0x000fe20008410000 */
[----:B------:R-:W-:Y:S01]  /*2770*/  FMUL.FTZ R19, R49, UR5 ;  /* 0x0000000531137c20 */ /* 0x000fe20008410000 */
[----:B------:R-:W-:Y:S01]  /*2780*/  IADD3 R30, R82, R25, -R132 ;  /* 0x00000019521e7210 */ /* 0x000fe20007ffe884 */
[C---:B------:R-:W-:Y:S01]  /*2790*/  VIADD R14, R12.reuse, 0x1 ;  /* 0x000000010c0e7836 */ /* 0x040fe20000000000 */
[----:B---3--:R-:W-:Y:S01]  /*27a0*/  HMMA.16816.F32.BF16 R64, R4, R20, R64 ;  /* 0x000000140440723c */ /* 0x008fe20000041840 */
[----:B------:R-:W3:Y:S01]  /*27b0*/  MUFU.TANH R24, R24 ;  /* 0x0000001800187308 */ /* 0x000ee20000002400 */
[----:B------:R-:W-:Y:S02]  /*27c0*/  VIADD R8, R12, 0x11 ;  /* 0x000000110c087836 */ /* 0x000fe40000000000 */
[----:B------:R-:W-:Y:S01]  /*27d0*/  FMUL.FTZ R50, R50, UR5 ;  /* 0x0000000532327c20 */ /* 0x000fe20008410000 */
[----:B------:R-:W-:Y:S02]  /*27e0*/  IMAD.IADD R87, R30, 0x1, R87 ;  /* 0x000000011e577824 */ /* 0x000fe400078e0257 */
[----:B------:R-:W-:Y:S01]  /*27f0*/  FMUL.FTZ R51, R51, UR5 ;  /* 0x0000000533337c20 */ /* 0x000fe20008410000 */
[----:B------:R-:W-:Y:S01]  /*2800*/  FMUL.FTZ R44, R44, UR5 ;  /* 0x000000052c2c7c20 */ /* 0x000fe20008410000 */
[----:B------:R-:W-:-:S02]  /*2810*/  VIADD R15, R12, 0x9 ;  /* 0x000000090c0f7836 */ /* 0x000fc40000000000 */
[----:B------:R-:W-:Y:S01]  /*2820*/  FMUL.FTZ R45, R45, UR5 ;  /* 0x000000052d2d7c20 */ /* 0x000fe20008410000 */
[C---:B------:R-:W-:Y:S01]  /*2830*/  VIMNMX R100, R87.reuse, R82, PT ;  /* 0x0000005257647248 */ /* 0x040fe20003fe0100 */
[----:B------:R5:W3:Y:S01]  /*2840*/  MUFU.TANH R18, R43 ;  /* 0x0000002b00127308 */ /* 0x000ae20000002400 */
[----:B------:R-:W-:Y:S01]  /*2850*/  VIADDMNMX R95, R87, 0x8, R82, PT ;  /* 0x00000008575f7846 */ /* 0x000fe20003800152 */
[----:B------:R-:W-:Y:S01]  /*2860*/  HMMA.16816.F32.BF16 R60, R4, R22, R60 ;  /* 0x00000016043c723c */ /* 0x000fe2000004183c */
[-C--:B------:R-:W-:Y:S01]  /*2870*/  ISETP.GE.AND P6, PT, R14, R100.reuse, PT ;  /* 0x000000640e00720c */ /* 0x080fe20003fc6270 */
[----:B------:R-:W-:Y:S01]  /*2880*/  VIADD R9, R12, 0x18 ;  /* 0x000000180c097836 */ /* 0x000fe20000000000 */
[-C--:B------:R-:W-:Y:S01]  /*2890*/  ISETP.GE.AND P2, PT, R14, R95.reuse, PT ;  /* 0x0000005f0e00720c */ /* 0x080fe20003f46270 */
[----:B------:R-:W-:Y:S01]  /*28a0*/  VIADD R14, R12, 0x8 ;  /* 0x000000080c0e7836 */ /* 0x000fe20000000000 */
[----:B------:R-:W-:Y:S01]  /*28b0*/  FSEL R21, R68, -INF , !P6 ;  /* 0xff80000044157808 */ /* 0x000fe20007000000 */
[----:B------:R-:W3:Y:S01]  /*28c0*/  MUFU.TANH R111, R48 ;  /* 0x00000030006f7308 */ /* 0x000ee20000002400 */
[----:B------:R-:W-:Y:S01]  /*28d0*/  FSEL R69, R69, -INF , !P2 ;  /* 0xff80000045457808 */ /* 0x000fe20005000000 */
[----:B------:R-:W-:Y:S01]  /*28e0*/  VIADD R5, R12, 0x20 ;  /* 0x000000200c057836 */ /* 0x000fe20000000000 */
[----:B------:R-:W-:Y:S01]  /*28f0*/  ISETP.GE.AND P3, PT, R14, R100, PT ;  /* 0x000000640e00720c */ /* 0x000fe20003f66270 */
[----:B------:R-:W-:Y:S01]  /*2900*/  VIADD R4, R12, 0x21 ;  /* 0x000000210c047836 */ /* 0x000fe20000000000 */
[----:B------:R-:W-:Y:S01]  /*2910*/  ISETP.GE.AND P0, PT, R14, R95, PT ;  /* 0x0000005f0e00720c */ /* 0x000fe20003f06270 */
[----:B------:R-:W-:-:S02]  /*2920*/  VIADD R14, R12, 0x10 ;  /* 0x000000100c0e7836 */ /* 0x000fc40000000000 */
[----:B------:R-:W-:Y:S01]  /*2930*/  FMUL.FTZ R27, R67, UR5 ;  /* 0x00000005431b7c20 */ /* 0x000fe20008410000 */
[----:B------:R-:W3:Y:S01]  /*2940*/  MUFU.TANH R109, R44 ;  /* 0x0000002c006d7308 */ /* 0x000ee20000002400 */
[----:B--2---:R-:W-:Y:S01]  /*2950*/  FSEL R25, R76, -INF , !P3 ;  /* 0xff8000004c197808 */ /* 0x004fe20005800000 */
[----:B------:R-:W-:Y:S01]  /*2960*/  FMUL.FTZ R46, R46, UR5 ;  /* 0x000000052e2e7c20 */ /* 0x000fe20008410000 */
[-C--:B------:R-:W-:Y:S01]  /*2970*/  ISETP.GE.AND P6, PT, R14, R95.reuse, PT ;  /* 0x0000005f0e00720c */ /* 0x080fe20003fc6270 */
[----:B------:R-:W-:Y:S01]  /*2980*/  FMUL.FTZ R33, R47, UR5 ;  /* 0x000000052f217c20 */ /* 0x000fe20008410000 */
[-C--:B------:R-:W-:Y:S01]  /*2990*/  ISETP.GE.AND P2, PT, R8, R100.reuse, PT ;  /* 0x000000640800720c */ /* 0x080fe20003f46270 */
[----:B------:R-:W-:Y:S01]  /*29a0*/  FMUL.FTZ R26, R66, UR5 ;  /* 0x00000005421a7c20 */ /* 0x000fe20008410000 */
[-C--:B------:R-:W-:Y:S01]  /*29b0*/  ISETP.GE.AND P3, PT, R8, R95.reuse, PT ;  /* 0x0000005f0800720c */ /* 0x080fe20003f66270 */
[----:B------:R-:W-:Y:S01]  /*29c0*/  VIADD R8, R12, 0x19 ;  /* 0x000000190c087836 */ /* 0x000fe20000000000 */
[CC--:B------:R-:W-:Y:S01]  /*29d0*/  ISETP.GE.AND P5, PT, R15.reuse, R100.reuse, PT ;  /* 0x000000640f00720c */ /* 0x0c0fe20003fa6270 */
[----:B------:R-:W-:Y:S01]  /*29e0*/  MUFU.TANH R19, R19 ;  /* 0x0000001300137308 */ /* 0x000fe20000002400 */
[----:B------:R-:W-:Y:S01]  /*29f0*/  ISETP.GE.AND P4, PT, R15, R95, PT ;  /* 0x0000005f0f00720c */ /* 0x000fe20003f86270 */
[----:B------:R-:W-:Y:S01]  /*2a00*/  FMUL.FTZ R64, R64, UR5 ;  /* 0x0000000540407c20 */ /* 0x000fe20008410000 */
[----:B-1----:R-:W-:Y:S01]  /*2a10*/  FSEL R55, R55, -INF , !P0 ;  /* 0xff80000037377808 */ /* 0x002fe20004000000 */
[----:B------:R-:W-:Y:S01]  /*2a20*/  FMUL.FTZ R65, R65, UR5 ;  /* 0x0000000541417c20 */ /* 0x000fe20008410000 */
[-C--:B------:R-:W-:Y:S01]  /*2a30*/  ISETP.GE.AND P0, PT, R9, R100.reuse, PT ;  /* 0x000000640900720c */ /* 0x080fe20003f06270 */
[----:B------:R-:W-:Y:S01]  /*2a40*/  FMUL.FTZ R60, R60, UR5 ;  /* 0x000000053c3c7c20 */ /* 0x000fe20008410000 */
[----:B----4-:R-:W-:Y:S01]  /*2a50*/  FSEL R39, R16, -INF , !P6 ;  /* 0xff80000010277808 */ /* 0x010fe20007000000 */
[----:B------:R-:W1:Y:S01]  /*2a60*/  MUFU.TANH R107, R50 ;  /* 0x00000032006b7308 */ /* 0x000e620000002400 */
[----:B------:R-:W-:Y:S01]  /*2a70*/  FSEL R23, R37, -INF , !P2 ;  /* 0xff80000025177808 */ /* 0x000fe20005000000 */
[----:B------:R-:W-:Y:S01]  /*2a80*/  FMUL.FTZ R61, R61, UR5 ;  /* 0x000000053d3d7c20 */ /* 0x000fe20008410000 */
[----:B------:R-:W-:Y:S01]  /*2a90*/  ISETP.GE.AND P1, PT, R14, R100, PT ;  /* 0x000000640e00720c */ /* 0x000fe20003f26270 */
[----:B------:R-:W-:Y:S01]  /*2aa0*/  IMAD.MOV.U32 R20, RZ, RZ, R83 ;  /* 0x000000ffff147224 */ /* 0x000fe200078e0053 */
[----:B------:R-:W-:-:S02]  /*2ab0*/  FSEL R31, R54, -INF , !P5 ;  /* 0xff800000361f7808 */ /* 0x000fc40006800000 */
[----:B------:R-:W-:Y:S01]  /*2ac0*/  FSEL R15, R77, -INF , !P4 ;  /* 0xff8000004d0f7808 */ /* 0x000fe20006000000 */
[----:B------:R-:W2:Y:S01]  /*2ad0*/  MUFU.TANH R27, R27 ;  /* 0x0000001b001b7308 */ /* 0x000ea20000002400 */
[CC--:B------:R-:W-:Y:S02]  /*2ae0*/  ISETP.GE.AND P6, PT, R5.reuse, R100.reuse, PT ;  /* 0x000000640500720c */ /* 0x0c0fe40003fc6270 */
[-C--:B------:R-:W-:Y:S01]  /*2af0*/  ISETP.GE.AND P2, PT, R5, R95.reuse, PT ;  /* 0x0000005f0500720c */ /* 0x080fe20003f46270 */
[----:B------:R-:W-:Y:S01]  /*2b00*/  VIADD R5, R12, 0x28 ;  /* 0x000000280c057836 */ /* 0x000fe20000000000 */
[----:B------:R-:W-:Y:S02]  /*2b10*/  ISETP.GE.AND P5, PT, R9, R95, PT ;  /* 0x0000005f0900720c */ /* 0x000fe40003fa6270 */
[----:B------:R-:W-:Y:S01]  /*2b20*/  ISETP.GE.AND P4, PT, R8, R100, PT ;  /* 0x000000640800720c */ /* 0x000fe20003f86270 */
[----:B------:R4:W-:Y:S01]  /*2b30*/  MUFU.TANH R35, R45 ;  /* 0x0000002d00237308 */ /* 0x0009e20000002400 */
[----:B------:R-:W-:-:S02]  /*2b40*/  FSEL R41, R17, -INF , !P3 ;  /* 0xff80000011297808 */ /* 0x000fc40005800000 */
[----:B-----5:R-:W-:Y:S02]  /*2b50*/  FSEL R43, R36, -INF , !P1 ;  /* 0xff800000242b7808 */ /* 0x020fe40004800000 */
[-C--:B------:R-:W-:Y:S02]  /*2b60*/  ISETP.GE.AND P3, PT, R4, R100.reuse, PT ;  /* 0x000000640400720c */ /* 0x080fe40003f66270 */
[----:B------:R-:W-:Y:S01]  /*2b70*/  ISETP.GE.AND P1, PT, R8, R95, PT ;  /* 0x0000005f0800720c */ /* 0x000fe20003f26270 */
[----:B------:R-:W5:Y:S01]  /*2b80*/  MUFU.TANH R85, R46 ;  /* 0x0000002e00557308 */ /* 0x000f620000002400 */
[----:B---3--:R-:W-:Y:S02]  /*2b90*/  FSEL R37, R24, -INF , !P5 ;  /* 0xff80000018257808 */ /* 0x008fe40006800000 */
[----:B------:R-:W-:Y:S01]  /*2ba0*/  FSEL R47, R29, -INF , !P4 ;  /* 0xff8000001d2f7808 */ /* 0x000fe20006000000 */
[----:B------:R-:W-:Y:S01]  /*2bb0*/  FMUL.FTZ R29, R62, UR5 ;  /* 0x000000053e1d7c20 */ /* 0x000fe20008410000 */
[----:B------:R-:W-:-:S02]  /*2bc0*/  ISETP.GE.AND P5, PT, R5, R100, PT ;  /* 0x000000640500720c */ /* 0x000fc40003fa6270 */
[-C--:B------:R-:W-:Y:S01]  /*2bd0*/  ISETP.GE.AND P4, PT, R5, R95.reuse, PT ;  /* 0x0000005f0500720c */ /* 0x080fe20003f86270 */
[----:B------:R-:W3:Y:S01]  /*2be0*/  MUFU.TANH R105, R51 ;  /* 0x0000003300697308 */ /* 0x000ee20000002400 */
[----:B----4-:R-:W-:Y:S01]  /*2bf0*/  FSEL R45, R28, -INF , !P0 ;  /* 0xff8000001c2d7808 */ /* 0x010fe20004000000 */
[----:B------:R-:W-:Y:S01]  /*2c00*/  VIADD R5, R12, 0x31 ;  /* 0x000000310c057836 */ /* 0x000fe20000000000 */
[----:B------:R-:W-:Y:S01]  /*2c10*/  ISETP.GE.AND P0, PT, R4, R95, PT ;  /* 0x0000005f0400720c */ /* 0x000fe20003f06270 */
[----:B------:R-:W-:Y:S01]  /*2c20*/  VIADD R4, R12, 0x29 ;  /* 0x000000290c047836 */ /* 0x000fe20000000000 */
[----:B------:R-:W-:Y:S01]  /*2c30*/  FSEL R17, R18, -INF , !P1 ;  /* 0xff80000012117808 */ /* 0x000fe20004800000 */
[----:B------:R-:W-:Y:S01]  /*2c40*/  FMUL.FTZ R28, R63, UR5 ;  /* 0x000000053f1c7c20 */ /* 0x000fe20008410000 */
[----:B------:R-:W-:Y:S01]  /*2c50*/  FSEL R111, R111, -INF , !P6 ;  /* 0xff8000006f6f7808 */ /* 0x000fe20007000000 */
[----:B------:R-:W4:Y:S01]  /*2c60*/  MUFU.TANH R33, R33 ;  /* 0x0000002100217308 */ /* 0x000f220000002400 */
[----:B------:R-:W-:-:S02]  /*2c70*/  ISETP.GE.AND P1, PT, R4, R100, PT ;  /* 0x000000640400720c */ /* 0x000fc40003f26270 */
[-C--:B------:R-:W-:Y:S01]  /*2c80*/  ISETP.GE.AND P6, PT, R4, R95.reuse, PT ;  /* 0x0000005f0400720c */ /* 0x080fe20003fc6270 */
[----:B------:R-:W-:Y:S01]  /*2c90*/  VIADD R4, R12, 0x30 ;  /* 0x000000300c047836 */ /* 0x000fe20000000000 */
[----:B------:R-:W-:Y:S02]  /*2ca0*/  FSEL R109, R109, -INF , !P5 ;  /* 0xff8000006d6d7808 */ /* 0x000fe40006800000 */
[----:B------:R-:W-:Y:S01]  /*2cb0*/  ISETP.GE.AND P5, PT, R5, R95, PT ;  /* 0x0000005f0500720c */ /* 0x000fe20003fa6270 */
[----:B------:R-:W4:Y:S01]  /*2cc0*/  MUFU.TANH R91, R64 ;  /* 0x00000040005b7308 */ /* 0x000f220000002400 */
[----:B-1----:R-:W-:Y:S02]  /*2cd0*/  FSEL R107, R107, -INF , !P2 ;  /* 0xff8000006b6b7808 */ /* 0x002fe40005000000 */
[----:B------:R-:W-:Y:S02]  /*2ce0*/  FSEL R87, R19, -INF , !P3 ;  /* 0xff80000013577808 */ /* 0x000fe40005800000 */
[----:B------:R-:W-:-:S02]  /*2cf0*/  ISETP.GE.AND P2, PT, R4, R100, PT ;  /* 0x000000640400720c */ /* 0x000fc40003f46270 */
[----:B------:R-:W-:Y:S01]  /*2d00*/  ISETP.GE.AND P3, PT, R4, R95, PT ;  /* 0x0000005f0400720c */ /* 0x000fe20003f66270 */
[----:B------:R-:W1:Y:S01]  /*2d10*/  MUFU.TANH R89, R65 ;  /* 0x0000004100597308 */ /* 0x000e620000002400 */
[----:B--2---:R-:W-:Y:S01]  /*2d20*/  FSEL R27, R27, -INF , !P5 ;  /* 0xff8000001b1b7808 */ /* 0x004fe20006800000 */
[----:B------:R-:W-:Y:S01]  /*2d30*/  VIADD R4, R12, 0x38 ;  /* 0x000000380c047836 */ /* 0x000fe20000000000 */
[----:B------:R-:W-:Y:S02]  /*2d40*/  ISETP.GE.AND P5, PT, R94, 0x2, PT ;  /* 0x000000025e00780c */ /* 0x000fe40003fa6270 */
[----:B-----5:R-:W-:Y:S02]  /*2d50*/  FSEL R85, R85, -INF , !P4 ;  /* 0xff80000055557808 */ /* 0x020fe40006000000 */
[----:B------:R-:W-:Y:S01]  /*2d60*/  FSEL R35, R35, -INF , !P1 ;  /* 0xff80000023237808 */ /* 0x000fe20004800000 */
[----:B------:R-:W2:Y:S01]  /*2d70*/  MUFU.TANH R26, R26 ;  /* 0x0000001a001a7308 */ /* 0x000ea20000002400 */
[----:B---3--:R-:W-:-:S02]  /*2d80*/  FSEL R105, R105, -INF , !P0 ;  /* 0xff80000069697808 */ /* 0x008fc40004000000 */
[CC--:B------:R-:W-:Y:S02]  /*2d90*/  ISETP.GE.AND P4, PT, R4.reuse, R100.reuse, PT ;  /* 0x000000640400720c */ /* 0x0c0fe40003f86270 */
[----:B------:R-:W-:Y:S01]  /*2da0*/  ISETP.GE.AND P1, PT, R4, R95, PT ;  /* 0x0000005f0400720c */ /* 0x000fe20003f26270 */
[----:B------:R-:W-:Y:S01]  /*2db0*/  VIADD R4, R12, 0x39 ;  /* 0x000000390c047836 */ /* 0x000fe20000000000 */
[----:B------:R-:W-:Y:S01]  /*2dc0*/  ISETP.GE.AND P0, PT, R5, R100, PT ;  /* 0x000000640500720c */ /* 0x000fe20003f06270 */
[----:B------:R-:W3:Y:S01]  /*2dd0*/  MUFU.TANH R102, R60 ;  /* 0x0000003c00667308 */ /* 0x000ee20000002400 */
[----:B----4-:R-:W-:Y:S02]  /*2de0*/  FSEL R33, R33, -INF , !P6 ;  /* 0xff80000021217808 */ /* 0x010fe40007000000 */
[----:B------:R-:W-:Y:S02]  /*2df0*/  FSEL R91, R91, -INF , !P2 ;  /* 0xff8000005b5b7808 */ /* 0x000fe40005000000 */
[----:B-1----:R-:W-:-:S02]  /*2e00*/  FSEL R89, R89, -INF , !P0 ;  /* 0xff80000059597808 */ /* 0x002fc40004000000 */
[-C--:B------:R-:W-:Y:S01]  /*2e10*/  ISETP.GE.AND P6, PT, R12, R100.reuse, PT ;  /* 0x000000640c00720c */ /* 0x080fe20003fc6270 */
[----:B------:R-:W1:Y:S01]  /*2e20*/  MUFU.TANH R101, R61 ;  /* 0x0000003d00657308 */ /* 0x000e620000002400 */
[----:B--2---:R-:W-:Y:S01]  /*2e30*/  FSEL R26, R26, -INF , !P3 ;  /* 0xff8000001a1a7808 */ /* 0x004fe20005800000 */
[----:B------:R-:W-:Y:S01]  /*2e40*/  BAR.SYNC.DEFER_BLOCKING 0x0 ;  /* 0x0000000000007b1d */ /* 0x000fe20000010000 */
[-C--:B------:R-:W-:Y:S02]  /*2e50*/  ISETP.GE.AND P2, PT, R12, R95.reuse, PT ;  /* 0x0000005f0c00720c */ /* 0x080fe40003f46270 */
[C---:B------:R-:W-:Y:S02]  /*2e60*/  ISETP.GE.AND P3, PT, R4.reuse, R100, PT ;  /* 0x000000640400720c */ /* 0x040fe40003f66270 */
[----:B------:R-:W-:Y:S01]  /*2e70*/  ISETP.GE.AND P0, PT, R4, R95, PT ;  /* 0x0000005f0400720c */ /* 0x000fe20003f06270 */
[----:B------:R-:W2:Y:S01]  /*2e80*/  MUFU.TANH R29, R29 ;  /* 0x0000001d001d7308 */ /* 0x000ea20000002400 */
[----:B---3--:R-:W-:-:S02]  /*2e90*/  FSEL R102, R102, -INF , !P4 ;  /* 0xff80000066667808 */ /* 0x008fc40006000000 */
[----:B------:R-:W-:Y:S02]  /*2ea0*/  FSEL R19, R52, -INF , !P6 ;  /* 0xff80000034137808 */ /* 0x000fe40007000000 */
[----:B------:R-:W-:-:S03]  /*2eb0*/  FSEL R53, R53, -INF , !P2 ;  /* 0xff80000035357808 */ /* 0x000fc60005000000 */
[----:B------:R-:W3:Y:S01]  /*2ec0*/  MUFU.TANH R28, R28 ;  /* 0x0000001c001c7308 */ /* 0x000ee20000002400 */
[----:B-1----:R-:W-:Y:S02]  /*2ed0*/  FSEL R101, R101, -INF , !P3 ;  /* 0xff80000065657808 */ /* 0x002fe40005800000 */
[----:B--2---:R-:W-:Y:S02]  /*2ee0*/  FSEL R29, R29, -INF , !P1 ;  /* 0xff8000001d1d7808 */ /* 0x004fe40004800000 */
[----:B---3--:R-:W-:Y:S01]  /*2ef0*/  FSEL R28, R28, -INF , !P0 ;  /* 0xff8000001c1c7808 */ /* 0x008fe20004000000 */
        /* <DEDUP_REMOVED lines=65> */
.L_x_1032:
[----:B------:R-:W-:Y:S05]  /*3310*/  BSYNC B0 ;  /* 0x0000000000007941 */ /* 0x000fea0003800000 */
.L_x_1031:
[----:B------:R-:W0:Y:S02]  /*3320*/  LDGDEPBAR ;  /* 0x00000000000079af */ /* 0x000e240000000000 */
.L_x_1030:
[----:B------:R-:W-:Y:S01]  /*3330*/  FMNMX.FTZ R2, R19, R21, !PT ;  /* 0x0000001513027209 */ /* 0x000fe20007810000 */
        /* <DEDUP_REMOVED lines=21> */
[----:B--2---:R-:W-:Y:S02]  /*3490*/  FMNMX.FTZ R7, R33, R0, !PT ;  /* 0x0000000021077209 */ /* 0x004fe40007810000 */
[----:B------:R-:W-:Y:S02]  /*34a0*/  FMNMX.FTZ R2, R91, R2, !PT ;  /* 0x000000025b027209 */ /* 0x000fe40007810000 */
[----:B------:R-:W-:-:S02]  /*34b0*/  FMNMX.FTZ R0, R26, R7, !PT ;  /* 0x000000071a007209 */ /* 0x000fc40007810000 */
[----:B-1----:R-:W-:Y:S02]  /*34c0*/  FMNMX.FTZ R5, R89, R2, !PT ;  /* 0x0000000259057209 */ /* 0x002fe40007810000 */
        /* <DEDUP_REMOVED lines=10> */
[----:B------:R-:W-:Y:S01]  /*3570*/  LDSM.16.MT88.4 R60, [R118+0x7000] ;  /* 0x00700000763c783b */ /* 0x000fe20000004200 */
[----:B-1----:R-:W-:-:S03]  /*3580*/  FMNMX.FTZ R5, R4, R5, !PT ;  /* 0x0000000504057209 */ /* 0x002fc60007810000 */
        /* <DEDUP_REMOVED lines=19> */
[----:B-1----:R-:W-:Y:S01]  /*36c0*/  FMNMX.FTZ R0, R4, R5, !PT ;  /* 0x0000000504007209 */ /* 0x002fe20007810000 */
[--C-:B------:R-:W-:Y:S01]  /*36d0*/  FFMA.FTZ R86, R109, UR6, -R106.reuse ;  /* 0x000000066d567c23 */ /* 0x100fe2000801086a */
[--C-:B------:R-:W-:Y:S01]  /*36e0*/  FFMA.FTZ R35, R35, UR6, -R106.reuse ;  /* 0x0000000623237c23 */ /* 0x100fe2000801086a */
[----:B------:R-:W-:Y:S01]  /*36f0*/  MUFU.EX2 R115, R115 ;  /* 0x0000007300737308 */ /* 0x000fe20000000800 */
[C---:B------:R-:W-:Y:S01]  /*3700*/  FSETP.NEU.FTZ.AND P0, PT, R0.reuse, -INF , PT ;  /* 0xff8000000000780b */ /* 0x040fe20003f1d000 */
[----:B------:R-:W-:Y:S01]  /*3710*/  FMUL.FTZ R30, R0, UR6 ;  /* 0x00000006001e7c20 */ /* 0x000fe20008410000 */
[--C-:B------:R-:W-:Y:S01]  /*3720*/  FFMA.FTZ R91, R91, UR6, -R106.reuse ;  /* 0x000000065b5b7c23 */ /* 0x100fe2000801086a */
[--C-:B------:R-:W-:Y:S01]  /*3730*/  FFMA.FTZ R102, R102, UR6, -R106.reuse ;  /* 0x0000000666667c23 */ /* 0x100fe2000801086a */
[--C-:B------:R-:W-:Y:S01]  /*3740*/  FFMA.FTZ R101, R101, UR6, -R106.reuse ;  /* 0x0000000665657c23 */ /* 0x100fe2000801086a */
[----:B------:R-:W-:Y:S01]  /*3750*/  FFMA.FTZ R89, R89, UR6, -R106 ;  /* 0x0000000659597c23 */ /* 0x000fe2000801086a */
[----:B------:R-:W-:Y:S01]  /*3760*/  FSEL R30, R30, RZ, P0 ;  /* 0x000000ff1e1e7208 */ /* 0x000fe20000000000 */
[----:B------:R-:W1:Y:S04]  /*3770*/  MUFU.EX2 R88, R88 ;  /* 0x0000005800587308 */ /* 0x000e680000000800 */
        /* <DEDUP_REMOVED lines=9> */
[----:B------:R-:W3:Y:S01]  /*3810*/  LDSM.16.MT88.4 R52, [R116+0x7000] ;  /* 0x007000007434783b */ /* 0x000ee20000004200 */
[--C-:B------:R-:W-:Y:S01]  /*3820*/  FFMA.FTZ R33, R33, UR6, -R30.reuse ;  /* 0x0000000621217c23 */ /* 0x100fe2000801081e */
[--C-:B------:R-:W-:Y:S01]  /*3830*/  FFMA.FTZ R107, R107, UR6, -R30.reuse ;  /* 0x000000066b6b7c23 */ /* 0x100fe2000801081e */
[----:B------:R-:W-:Y:S01]  /*3840*/  MUFU.EX2 R84, R84 ;  /* 0x0000005400547308 */ /* 0x000fe20000000800 */
[----:B-1----:R-:W-:Y:S01]  /*3850*/  F2FP.BF16.F32.PACK_AB R48, R88, R115 ;  /* 0x000000735830723e */ /* 0x002fe200000010ff */
[----:B------:R-:W1:Y:S01]  /*3860*/  LDSM.16.MT88.4 R40, [R118+0x8000] ;  /* 0x008000007628783b */ /* 0x000e620000004200 */
[----:B------:R-:W-:Y:S01]  /*3870*/  FFMA.FTZ R105, R105, UR6, -R30 ;  /* 0x0000000669697c23 */ /* 0x000fe2000801081e */
[----:B------:R-:W-:Y:S01]  /*3880*/  FADD.FTZ R115, R115, R88 ;  /* 0x0000005873737221 */ /* 0x000fe20000010000 */
[--C-:B------:R-:W-:Y:S01]  /*3890*/  FFMA.FTZ R26, R26, UR6, -R30.reuse ;  /* 0x000000061a1a7c23 */ /* 0x100fe2000801081e */
[----:B------:R-:W4:Y:S01]  /*38a0*/  LDSM.16.MT88.4 R68, [R116+0x6000] ;  /* 0x006000007444783b */ /* 0x000f220000004200 */
[--C-:B------:R-:W-:Y:S01]  /*38b0*/  FFMA.FTZ R27, R27, UR6, -R30.reuse ;  /* 0x000000061b1b7c23 */ /* 0x100fe2000801081e */
[----:B------:R-:W5:Y:S01]  /*38c0*/  MUFU.EX2 R113, R113 ;  /* 0x0000007100717308 */ /* 0x000f620000000800 */
[----:B--2---:R-:W-:Y:S01]  /*38d0*/  F2FP.BF16.F32.PACK_AB R50, R103, R104 ;  /* 0x000000686732723e */ /* 0x004fe200000010ff */
[----:B------:R-:W2:Y:S01]  /*38e0*/  LDSM.16.MT88.4 R16, [R116+0x6400] ;  /* 0x006400007410783b */ /* 0x000ea20000004200 */
[----:B------:R-:W-:Y:S01]  /*38f0*/  FADD.FTZ R104, R104, R115 ;  /* 0x0000007368687221 */ /* 0x000fe20000010000 */
[--C-:B------:R-:W-:Y:S01]  /*3900*/  FFMA.FTZ R29, R29, UR6, -R30.reuse ;  /* 0x000000061d1d7c23 */ /* 0x100fe2000801081e */
[----:B------:R-:W-:Y:S01]  /*3910*/  FFMA.FTZ R146, R28, UR6, -R30 ;  /* 0x000000061c927c23 */ /* 0x000fe2000801081e */
[----:B------:R-:W2:Y:S01]  /*3920*/  LDSM.16.MT88.4 R12, [R118+0x7400] ;  /* 0x00740000760c783b */ /* 0x000ea20000004200 */
[----:B------:R-:W-:Y:S01]  /*3930*/  FADD.FTZ R103, R103, R104 ;  /* 0x0000006867677221 */ /* 0x000fe20000010000 */
[----:B------:R-:W-:Y:S08]  /*3940*/  MUFU.EX2 R108, R108 ;  /* 0x0000006c006c7308 */ /* 0x000ff00000000800 */
[----:B------:R-:W3:Y:S01]  /*3950*/  MUFU.EX2 R31, R31 ;  /* 0x0000001f001f7308 */ /* 0x000ee20000000800 */
[----:B-----5:R-:W-:Y:S01]  /*3960*/  F2FP.BF16.F32.PACK_AB R49, R113, R84 ;  /* 0x000000547131723e */ /* 0x020fe200000010ff */
[----:B------:R-:W-:Y:S01]  /*3970*/  FADD.FTZ R113, R84, R113 ;  /* 0x0000007154717221 */ /* 0x000fe20000010000 */
[----:B------:R-:W-:-:S05]  /*3980*/  FFMA.FTZ R84, R85, UR6, -R30 ;  /* 0x0000000655547c23 */ /* 0x000fca000801081e */
[----:B------:R-:W-:Y:S08]  /*3990*/  MUFU.EX2 R32, R32 ;  /* 0x0000002000207308 */ /* 0x000ff00000000800 */
[----:B------:R-:W5:Y:S01]  /*39a0*/  MUFU.EX2 R23, R23 ;  /* 0x0000001700177308 */ /* 0x000f620000000800 */
[----:B---3--:R-:W-:Y:S01]  /*39b0*/  F2FP.BF16.F32.PACK_AB R51, R31, R108 ;  /* 0x0000006c1f33723e */ /* 0x008fe200000010ff */
[----:B------:R-:W-:-:S04]  /*39c0*/  FADD.FTZ R108, R108, R113 ;  /* 0x000000716c6c7221 */ /* 0x000fc80000010000 */
[----:B------:R-:W-:Y:S02]  /*39d0*/  FADD.FTZ R31, R31, R108 ;  /* 0x0000006c1f1f7221 */ /* 0x000fe40000010000 */
[C---:B------:R-:W-:Y:S01]  /*39e0*/  HMMA.16816.F32.BF16 R80, R48.reuse, R76, RZ ;  /* 0x0000004c3050723c */ /* 0x040fe200000418ff */
[----:B------:R-:W-:Y:S05]  /*39f0*/  MUFU.EX2 R22, R22 ;  /* 0x0000001600167308 */ /* 0x000fea0000000800 */
[C---:B------:R-:W-:Y:S03]  /*3a00*/  HMMA.16816.F32.BF16 R76, R48.reuse, R78, RZ ;  /* 0x0000004e304c723c */ /* 0x040fe600000418ff */
[----:B------:R-:W3:Y:S01]  /*3a10*/  MUFU.EX2 R21, R21 ;  /* 0x0000001500157308 */ /* 0x000ee20000000800 */
[C---:B-----5:R-:W-:Y:S01]  /*3a20*/  F2FP.BF16.F32.PACK_AB R4, R23.reuse, R32 ;  /* 0x000000201704723e */ /* 0x060fe200000010ff */
[----:B------:R-:W-:Y:S01]  /*3a30*/  FADD.FTZ R32, R32, R103 ;  /* 0x0000006720207221 */ /* 0x000fe20000010000 */
[----:B------:R-:W-:Y:S03]  /*3a40*/  HMMA.16816.F32.BF16 R56, R48, R52, RZ ;  /* 0x000000343038723c */ /* 0x000fe600000418ff */
[----:B------:R-:W-:-:S02]  /*3a50*/  FADD.FTZ R23, R23, R32 ;  /* 0x0000002017177221 */ /* 0x000fc40000010000 */
[----:B------:R-:W-:Y:S01]  /*3a60*/  MUFU.EX2 R34, R34 ;  /* 0x0000002200227308 */ /* 0x000fe20000000800 */
[C---:B------:R-:W-:Y:S06]  /*3a70*/  HMMA.16816.F32.BF16 R52, R48.reuse, R54, RZ ;  /* 0x000000363034723c */ /* 0x040fec00000418ff */
[----:B-1----:R-:W-:Y:S01]  /*3a80*/  HMMA.16816.F32.BF16 R36, R48, R40, RZ ;  /* 0x000000283024723c */ /* 0x002fe200000418ff */
[----:B------:R-:W1:Y:S01]  /*3a90*/  MUFU.EX2 R25, R25 ;  /* 0x0000001900197308 */ /* 0x000e620000000800 */
[----:B---3--:R-:W-:Y:S01]  /*3aa0*/  F2FP.BF16.F32.PACK_AB R6, R21, R22 ;  /* 0x000000161506723e */ /* 0x008fe200000010ff */
[----:B------:R-:W-:-:S03]  /*3ab0*/  FADD.FTZ R22, R22, R23 ;  /* 0x0000001716167221 */ /* 0x000fc60000010000 */
[C---:B------:R-:W-:Y:S01]  /*3ac0*/  HMMA.16816.F32.BF16 R40, R48.reuse, R42, RZ ;  /* 0x0000002a3028723c */ /* 0x040fe200000418ff */
[----:B------:R-:W-:Y:S02]  /*3ad0*/  FADD.FTZ R21, R21, R22 ;  /* 0x0000001615157221 */ /* 0x000fe40000010000 */
[----:B------:R-:W-:Y:S03]  /*3ae0*/  MUFU.EX2 R24, R24 ;  /* 0x0000001800187308 */ /* 0x000fe60000000800 */
[C---:B----4-:R-:W-:Y:S05]  /*3af0*/  HMMA.16816.F32.BF16 R72, R48.reuse, R68, RZ ;  /* 0x000000443048723c */ /* 0x050fea00000418ff */
[----:B------:R-:W3:Y:S01]  /*3b00*/  MUFU.EX2 R3, R3 ;  /* 0x0000000300037308 */ /* 0x000ee20000000800 */
[----:B-1----:R-:W-:Y:S01]  /*3b10*/  F2FP.BF16.F32.PACK_AB R5, R25, R34 ;  /* 0x000000221905723e */ /* 0x002fe200000010ff */
[----:B------:R-:W-:Y:S01]  /*3b20*/  HMMA.16816.F32.BF16 R64, R48, R60, RZ ;  /* 0x0000003c3040723c */ /* 0x000fe200000418ff */
[----:B------:R-:W-:-:S04]  /*3b30*/  FADD.FTZ R34, R34, R31 ;  /* 0x0000001f22227221 */ /* 0x000fc80000010000 */
[----:B------:R-:W-:Y:S01]  /*3b40*/  FADD.FTZ R25, R25, R34 ;  /* 0x0000002219197221 */ /* 0x000fe20000010000 */
[C---:B------:R-:W-:Y:S01]  /*3b50*/  HMMA.16816.F32.BF16 R68, R48.reuse, R70, RZ ;  /* 0x000000463044723c */ /* 0x040fe200000418ff */
[----:B------:R-:W-:Y:S05]  /*3b60*/  MUFU.EX2 R90, R90 ;  /* 0x0000005a005a7308 */ /* 0x000fea0000000800 */
[----:B------:R-:W-:Y:S01]  /*3b70*/  HMMA.16816.F32.BF16 R60, R48, R62, RZ ;  /* 0x0000003e303c723c */ /* 0x000fe200000418ff */
[----:B---3--:R-:W-:Y:S02]  /*3b80*/  F2FP.BF16.F32.PACK_AB R7, R3, R24 ;  /* 0x000000180307723e */ /* 0x008fe400000010ff */
[----:B------:R-:W1:Y:S01]  /*3b90*/  MUFU.EX2 R87, R87 ;  /* 0x0000005700577308 */ /* 0x000e620000000800 */
[----:B------:R-:W-:-:S04]  /*3ba0*/  FADD.FTZ R24, R24, R25 ;  /* 0x0000001918187221 */ /* 0x000fc80000010000 */
[----:B------:R-:W-:Y:S01]  /*3bb0*/  FADD.FTZ R3, R3, R24 ;  /* 0x0000001803037221 */ /* 0x000fe20000010000 */
[C---:B------:R-:W-:Y:S02]  /*3bc0*/  HMMA.16816.F32.BF16 R80, R4.reuse, R8, R80 ;  /* 0x000000080450723c */ /* 0x040fe40000041850 */
[----:B------:R-:W-:Y:S04]  /*3bd0*/  MUFU.EX2 R86, R86 ;  /* 0x0000005600567308 */ /* 0x000fe80000000800 */
[C---:B------:R-:W-:Y:S01]  /*3be0*/  HMMA.16816.F32.BF16 R76, R4.reuse, R10, R76 ;  /* 0x0000000a044c723c */ /* 0x040fe2000004184c */
[----:B------:R-:W3:Y:S03]  /*3bf0*/  LDSM.16.MT88.4 R8, [R116+0x7400] ;  /* 0x007400007408783b */ /* 0x000ee60000004200 */
[----:B------:R-:W-:Y:S02]  /*3c00*/  MUFU.EX2 R35, R35 ;  /* 0x0000002300237308 */ /* 0x000fe40000000800 */
[C---:B--2---:R-:W-:Y:S06]  /*3c10*/  HMMA.16816.F32.BF16 R72, R4.reuse, R16, R72 ;  /* 0x000000100448723c */ /* 0x044fec0000041848 */
[----:B------:R-:W-:Y:S01]  /*3c20*/  MUFU.EX2 R88, R107 ;  /* 0x0000006b00587308 */ /* 0x000fe20000000800 */
[C---:B------:R-:W-:Y:S01]  /*3c30*/  HMMA.16816.F32.BF16 R68, R4.reuse, R18, R68 ;  /* 0x000000120444723c */ /* 0x040fe20000041844 */
[----:B------:R-:W-:Y:S05]  /*3c40*/  LDSM.16.MT88.4 R16, [R118+0x6c00] ;  /* 0x006c00007610783b */ /* 0x000fea0000004200 */
[C---:B------:R-:W-:Y:S01]  /*3c50*/  HMMA.16816.F32.BF16 R64, R4.reuse, R12, R64 ;  /* 0x0000000c0440723c */ /* 0x040fe20000041840 */
[----:B------:R-:W2:Y:S05]  /*3c60*/  MUFU.EX2 R85, R105 ;  /* 0x0000006900557308 */ /* 0x000eaa0000000800 */
[C---:B------:R-:W-:Y:S01]  /*3c70*/  HMMA.16816.F32.BF16 R60, R4.reuse, R14, R60 ;  /* 0x0000000e043c723c */ /* 0x040fe2000004183c */
[----:B------:R-:W-:Y:S02]  /*3c80*/  LDSM.16.MT88.4 R12, [R116+0x6c00] ;  /* 0x006c0000740c783b */ /* 0x000fe40000004200 */
[----:B------:R-:W-:Y:S08]  /*3c90*/  MUFU.EX2 R84, R84 ;  /* 0x0000005400547308 */ /* 0x000ff00000000800 */
[----:B------:R-:W4:Y:S01]  /*3ca0*/  MUFU.EX2 R33, R33 ;  /* 0x0000002100217308 */ /* 0x000f220000000800 */
[C---:B---3--:R-:W-:Y:S07]  /*3cb0*/  HMMA.16816.F32.BF16 R56, R4.reuse, R8, R56 ;  /* 0x000000080438723c */ /* 0x048fee0000041838 */
[----:B------:R-:W-:Y:S01]  /*3cc0*/  MUFU.EX2 R91, R91 ;  /* 0x0000005b005b7308 */ /* 0x000fe20000000800 */
[C---:B------:R-:W-:Y:S01]  /*3cd0*/  HMMA.16816.F32.BF16 R52, R4.reuse, R10, R52 ;  /* 0x0000000a0434723c */ /* 0x040fe20000041834 */
[----:B------:R-:W3:Y:S06]  /*3ce0*/  LDSM.16.MT88.4 R8, [R118+0x8400] ;  /* 0x008400007608783b */ /* 0x000eec0000004200 */
        /* <DEDUP_REMOVED lines=17> */
[----:B-1----:R-:W-:Y:S01]  /*3e00*/  F2FP.BF16.F32.PACK_AB R4, R87, R90 ;  /* 0x0000005a5704723e */ /* 0x002fe200000010ff */
[----:B------:R-:W-:Y:S01]  /*3e10*/  FADD.FTZ R90, R90, R21 ;  /* 0x000000155a5a7221 */ /* 0x000fe20000010000 */
[----:B--2---:R-:W-:Y:S01]  /*3e20*/  F2FP.BF16.F32.PACK_AB R5, R85, R88 ;  /* 0x000000585505723e */ /* 0x004fe200000010ff */
        /* <DEDUP_REMOVED lines=63> */
[----:B------:R-:W-:Y:S02]  /*4220*/  ISETP.GE.AND P2, PT, R130, UR4, PT ;  /* 0x0000000482007c0c */ /* 0x000fe4000bf46270 */
[----:B------:R-:W-:Y:S01]  /*4230*/  SHF.R.S32.HI R3, RZ, 0x1f, R19 ;  /* 0x0000001fff037819 */ /* 0x000fe20000011413 */
[-C--:B------:R-:W-:Y:S02]  /*4240*/  IMAD.WIDE.U32 R18, R19, R125.reuse, R98 ;  /* 0x0000007d13127225 */ /* 0x080fe400078e0062 */
[----:B------:R-:W1:Y:S02]  /*4250*/  @!P4 LDC.64 R14, c[0x0][0x220] ;  /* 0x00008800ff0ecb82 */ /* 0x000e640000000a00 */
[----:B------:R-:W-:Y:S01]  /*4260*/  IMAD R16, R3, R125, R16 ;  /* 0x0000007d03107224 */ /* 0x000fe200078e0210 */
[----:B------:R-:W-:-:S03]  /*4270*/  IADD3 R3, P6, R127, R18, RZ ;  /* 0x000000127f037210 */ /* 0x000fc60007fde0ff */
[----:B------:R-:W-:Y:S02]  /*4280*/  IMAD.IADD R16, R19, 0x1, R16 ;  /* 0x0000000113107824 */ /* 0x000fe400078e0210 */
[----:B------:R-:W2:Y:S08]  /*4290*/  @!P3 LDC.64 R12, c[0x0][0x220] ;  /* 0x00008800ff0cbb82 */ /* 0x000eb00000000a00 */
        /* <DEDUP_REMOVED lines=35> */
[----:B------:R1:W-:Y:S01]  /*44d0*/  @!P4 LDGSTS.E.BYPASS.LTC128B.128 [R129+0x6800], desc[UR8][R18.64] ;  /* 0x068000001281cfae */ /* 0x0003e2000b901d48 */
        /* <DEDUP_REMOVED lines=14> */
[----:B------:R-:W4:Y:S04]  /*45c0*/  LDSM.16.M88.4 R28, [R120+0x3000] ;  /* 0x00300000781c783b */ /* 0x000f280000000200 */
[----:B---3--:R-:W3:Y:S04]  /*45d0*/  LDSM.16.M88.4 R20, [R120+0x3400] ;  /* 0x003400007814783b */ /* 0x008ee80000000200 */
[----:B------:R-:W-:Y:S04]  /*45e0*/  LDSM.16.M88.4 R84, [R119] ;  /* 0x000000007754783b */ /* 0x000fe80000000200 */
[----:B------:R-:W5:Y:S04]  /*45f0*/  LDSM.16.M88.4 R8, [R117+0x3000] ;  /* 0x003000007508783b */ /* 0x000f680000000200 */
[----:B-1----:R-:W1:Y:S04]  /*4600*/  LDSM.16.M88.4 R16, [R117+0x3400] ;  /* 0x003400007510783b */ /* 0x002e680000000200 */
[----:B------:R-:W1:Y:S04]  /*4610*/  LDSM.16.M88.4 R12, [R120+0x3800] ;  /* 0x00380000780c783b */ /* 0x000e680000000200 */
[----:B--2---:R-:W-:Y:S01]  /*4620*/  LDSM.16.M88.4 R88, [R120+0x3c00] ;  /* 0x003c00007858783b */ /* 0x004fe20000000200 */
[----:B------:R-:W2:Y:S03]  /*4630*/  S2R R3, SR_TID.X ;  /* 0x0000000000037919 */ /* 0x000ea60000002100 */
[----:B------:R-:W0:Y:S01]  /*4640*/  LDGDEPBAR ;  /* 0x00000000000079af */ /* 0x000e220000000000 */
[C---:B----4-:R-:W-:Y:S06]  /*4650*/  HMMA.16816.F32.BF16 R32, R4.reuse, R28, RZ ;  /* 0x0000001c0420723c */ /* 0x050fec00000418ff */
[C---:B------:R-:W-:Y:S06]  /*4660*/  HMMA.16816.F32.BF16 R28, R4.reuse, R30, RZ ;  /* 0x0000001e041c723c */ /* 0x040fec00000418ff */
[C---:B---3--:R-:W-:Y:S06]  /*4670*/  HMMA.16816.F32.BF16 R24, R4.reuse, R20, RZ ;  /* 0x000000140418723c */ /* 0x048fec00000418ff */
[----:B------:R-:W-:Y:S01]  /*4680*/  HMMA.16816.F32.BF16 R20, R4, R22, RZ ;  /* 0x000000160414723c */ /* 0x000fe200000418ff */
[----:B--2---:R-:W-:-:S05]  /*4690*/  IMAD.SHL.U32 R3, R3, 0x2, RZ ;  /* 0x0000000203037824 */ /* 0x004fca00078e00ff */
[C---:B-----5:R-:W-:Y:S06]  /*46a0*/  HMMA.16816.F32.BF16 R32, R84.reuse, R8, R32 ;  /* 0x000000085420723c */ /* 0x060fec0000041820 */
[C---:B------:R-:W-:Y:S01]  /*46b0*/  HMMA.16816.F32.BF16 R28, R84.reuse, R10, R28 ;  /* 0x0000000a541c723c */ /* 0x040fe2000004181c */
[----:B------:R-:W2:Y:S05]  /*46c0*/  LDSM.16.M88.4 R8, [R117+0x3800] ;  /* 0x003800007508783b */ /* 0x000eaa0000000200 */
[C---:B-1----:R-:W-:Y:S06]  /*46d0*/  HMMA.16816.F32.BF16 R24, R84.reuse, R16, R24 ;  /* 0x000000105418723c */ /* 0x042fec0000041818 */
[----:B------:R-:W-:Y:S06]  /*46e0*/  HMMA.16816.F32.BF16 R20, R84, R18, R20 ;  /* 0x000000125414723c */ /* 0x000fec0000041814 */
[C---:B------:R-:W-:Y:S06]  /*46f0*/  HMMA.16816.F32.BF16 R16, R4.reuse, R12, RZ ;  /* 0x0000000c0410723c */ /* 0x040fec00000418ff */
        /* <DEDUP_REMOVED lines=55> */
[----:B------:R-:W-:Y:S01]  /*4a70*/  FMUL.FTZ R33, R33, UR5 ;  /* 0x0000000521217c20 */ /* 0x000fe20008410000 */
[----:B------:R-:W-:Y:S01]  /*4a80*/  FMUL.FTZ R35, R35, UR5 ;  /* 0x0000000523237c20 */ /* 0x000fe20008410000 */
[----:B------:R-:W-:-:S03]  /*4a90*/  FMUL.FTZ R32, R32, UR5 ;  /* 0x0000000520207c20 */ /* 0x000fc60008410000 */
[----:B------:R-:W-:Y:S08]  /*4aa0*/  MUFU.TANH R108, R35 ;  /* 0x00000023006c7308 */ /* 0x000ff00000002400 */
[----:B------:R-:W2:Y:S08]  /*4ab0*/  MUFU.TANH R33, R33 ;  /* 0x0000002100217308 */ /* 0x000eb00000002400 */
[----:B------:R-:W-:Y:S01]  /*4ac0*/  MUFU.TANH R32, R32 ;  /* 0x0000002000207308 */ /* 0x000fe20000002400 */
[C---:B-1----:R-:W-:Y:S06]  /*4ad0*/  HMMA.16816.F32.BF16 R24, R88.reuse, R84, R24 ;  /* 0x000000545818723c */ /* 0x042fec0000041818 */
[----:B------:R-:W-:Y:S01]  /*4ae0*/  HMMA.16816.F32.BF16 R20, R88, R86, R20 ;  /* 0x000000565814723c */ /* 0x000fe20000041814 */
[----:B------:R-:W1:-:S15]  /*4af0*/  LDSM.16.M88.4 R84, [R117+0x5800] ;  /* 0x005800007554783b */ /* 0x000e5e0000000200 */
[----:B------:R-:W-:-:S02]  /*4b00*/  NOP ;  /* 0x0000000000007918 */ /* 0x000fc40000000000 */
[----:B------:R-:W-:Y:S01]  /*4b10*/  FMUL.FTZ R24, R24, UR5 ;  /* 0x0000000518187c20 */ /* 0x000fe20008410000 */
[----:B------:R-:W-:Y:S01]  /*4b20*/  FMUL.FTZ R26, R26, UR5 ;  /* 0x000000051a1a7c20 */ /* 0x000fe20008410000 */
[----:B------:R-:W-:-:S03]  /*4b30*/  FMUL.FTZ R25, R25, UR5 ;  /* 0x0000000519197c20 */ /* 0x000fc60008410000 */
[----:B------:R-:W-:Y:S01]  /*4b40*/  MUFU.TANH R104, R26 ;  /* 0x0000001a00687308 */ /* 0x000fe20000002400 */
[----:B------:R-:W-:Y:S01]  /*4b50*/  FMUL.FTZ R102, R23, UR5 ;  /* 0x0000000517667c20 */ /* 0x000fe20008410000 */
[----:B------:R-:W-:Y:S01]  /*4b60*/  FMUL.FTZ R21, R21, UR5 ;  /* 0x0000000515157c20 */ /* 0x000fe20008410000 */
[----:B------:R-:W-:-:S05]  /*4b70*/  FMUL.FTZ R22, R22, UR5 ;  /* 0x0000000516167c20 */ /* 0x000fca0008410000 */
[----:B------:R-:W-:Y:S08]  /*4b80*/  MUFU.TANH R106, R22 ;  /* 0x00000016006a7308 */ /* 0x000ff00000002400 */
[----:B------:R-:W-:Y:S01]  /*4b90*/  MUFU.TANH R102, R102 ;  /* 0x0000006600667308 */ /* 0x000fe20000002400 */
[C---:B-1----:R-:W-:Y:S06]  /*4ba0*/  HMMA.16816.F32.BF16 R16, R88.reuse, R84, R16 ;  /* 0x000000545810723c */ /* 0x042fec0000041810 */
[----:B------:R-:W-:Y:S01]  /*4bb0*/  HMMA.16816.F32.BF16 R12, R88, R86, R12 ;  /* 0x00000056580c723c */ /* 0x000fe2000004180c */
[----:B------:R-:W1:Y:S01]  /*4bc0*/  LDSM.16.M88.4 R84, [R117+0x5c00] ;  /* 0x005c00007554783b */ /* 0x000e620000000200 */
[----:B------:R-:W-:-:S15]  /*4bd0*/  DEPBAR.LE SB0, 0x0 ;  /* 0x000080000000791a */ /* 0x000fde0000000000 */
[----:B------:R-:W-:-:S01]  /*4be0*/  NOP ;  /* 0x0000000000007918 */ /* 0x000fc20000000000 */
[----:B------:R-:W-:-:S06]  /*4bf0*/  FMUL.FTZ R18, R18, UR5 ;  /* 0x0000000512127c20 */ /* 0x000fcc0008410000 */
[----:B------:R-:W-:Y:S01]  /*4c00*/  MUFU.TANH R18, R18 ;  /* 0x0000001200127308 */ /* 0x000fe20000002400 */
[----:B------:R-:W-:Y:S01]  /*4c10*/  FMUL.FTZ R14, R14, UR5 ;  /* 0x000000050e0e7c20 */ /* 0x000fe20008410000 */
[----:B------:R-:W-:Y:S01]  /*4c20*/  FMUL.FTZ R13, R13, UR5 ;  /* 0x000000050d0d7c20 */ /* 0x000fe20008410000 */
[----:B------:R-:W-:-:S05]  /*4c30*/  FMUL.FTZ R15, R15, UR5 ;  /* 0x000000050f0f7c20 */ /* 0x000fca0008410000 */
[----:B------:R-:W-:Y:S01]  /*4c40*/  MUFU.TANH R22, R15 ;  /* 0x0000000f00167308 */ /* 0x000fe20000002400 */
[C---:B-1----:R-:W-:Y:S06]  /*4c50*/  HMMA.16816.F32.BF16 R8, R88.reuse, R84, R8 ;  /* 0x000000545808723c */ /* 0x042fec0000041808 */
[----:B------:R-:W-:Y:S01]  /*4c60*/  HMMA.16816.F32.BF16 R4, R88, R86, R4 ;  /* 0x000000565804723c */ /* 0x000fe20000041804 */
[----:B------:R-:W-:Y:S01]  /*4c70*/  FMUL.FTZ R84, R34, UR5 ;  /* 0x0000000522547c20 */ /* 0x000fe20008410000 */
[----:B------:R-:W-:Y:S01]  /*4c80*/  FMUL.FTZ R34, R28, UR5 ;  /* 0x000000051c227c20 */ /* 0x000fe20008410000 */
[----:B------:R-:W-:Y:S01]  /*4c90*/  FMUL.FTZ R28, R29, UR5 ;  /* 0x000000051d1c7c20 */ /* 0x000fe20008410000 */
[----:B------:R-:W-:Y:S01]  /*4ca0*/  FMUL.FTZ R29, R20, UR5 ;  /* 0x00000005141d7c20 */ /* 0x000fe20008410000 */
[----:B------:R-:W-:Y:S01]  /*4cb0*/  LOP3.LUT R20, R3, 0x6, RZ, 0xc0, !PT ;  /* 0x0000000603147812 */ /* 0x000fe200078ec0ff */
[----:B------:R-:W-:-:S02]  /*4cc0*/  VIADD R3, R94, 0xfffffffe ;  /* 0xfffffffe5e037836 */ /* 0x000fc40000000000 */
[----:B------:R-:W-:Y:S01]  /*4cd0*/  FMUL.FTZ R90, R30, UR5 ;  /* 0x000000051e5a7c20 */ /* 0x000fe20008410000 */
[----:B------:R-:W-:Y:S01]  /*4ce0*/  MUFU.TANH R34, R34 ;  /* 0x0000002200227308 */ /* 0x000fe20000002400 */
[----:B------:R-:W-:Y:S01]  /*4cf0*/  FMUL.FTZ R30, R31, UR5 ;  /* 0x000000051f1e7c20 */ /* 0x000fe20008410000 */
[----:B------:R-:W-:Y:S02]  /*4d00*/  IMAD R23, R3, 0x40, R20 ;  /* 0x0000004003177824 */ /* 0x000fe400078e0214 */
[----:B------:R-:W-:Y:S01]  /*4d10*/  FMUL.FTZ R20, R16, UR5 ;  /* 0x0000000510147c20 */ /* 0x000fe20008410000 */
[----:B------:R-:W-:Y:S01]  /*4d20*/  FMUL.FTZ R88, R27, UR5 ;  /* 0x000000051b587c20 */ /* 0x000fe20008410000 */
[----:B------:R-:W-:Y:S02]  /*4d30*/  VIADD R16, R23, 0x1 ;  /* 0x0000000117107836 */ /* 0x000fe40000000000 */
[----:B------:R-:W1:Y:S01]  /*4d40*/  MUFU.TANH R90, R90 ;  /* 0x0000005a005a7308 */ /* 0x000e620000002400 */
[----:B------:R-:W-:-:S02]  /*4d50*/  FMUL.FTZ R8, R8, UR5 ;  /* 0x0000000508087c20 */ /* 0x000fc40008410000 */
[CC--:B------:R-:W-:Y:S02]  /*4d60*/  ISETP.GE.AND P0, PT, R16.reuse, R100.reuse, PT ;  /* 0x000000641000720c */ /* 0x0c0fe40003f06270 */
[----:B------:R-:W-:Y:S01]  /*4d70*/  ISETP.GE.AND P5, PT, R16, R95, PT ;  /* 0x0000005f1000720c */ /* 0x000fe20003fa6270 */
[----:B------:R-:W-:Y:S01]  /*4d80*/  FMUL.FTZ R16, R17, UR5 ;  /* 0x0000000511107c20 */ /* 0x000fe20008410000 */
[----:B------:R-:W-:Y:S01]  /*4d90*/  VIADD R17, R23, 0x8 ;  /* 0x0000000817117836 */ /* 0x000fe20000000000 */
[----:B------:R-:W-:Y:S01]  /*4da0*/  MUFU.TANH R28, R28 ;  /* 0x0000001c001c7308 */ /* 0x000fe20000002400 */
[----:B--2---:R-:W-:Y:S01]  /*4db0*/  FSEL R35, R33, -INF , !P0 ;  /* 0xff80000021237808 */ /* 0x004fe20004000000 */
[----:B------:R-:W-:Y:S01]  /*4dc0*/  FMUL.FTZ R6, R6, UR5 ;  /* 0x0000000506067c20 */ /* 0x000fe20008410000 */
[----:B------:R-:W-:Y:S01]  /*4dd0*/  FSEL R108, R108, -INF , !P5 ;  /* 0xff8000006c6c7808 */ /* 0x000fe20006800000 */
[----:B------:R-:W-:Y:S01]  /*4de0*/  FMUL.FTZ R7, R7, UR5 ;  /* 0x0000000507077c20 */ /* 0x000fe20008410000 */
[----:B------:R-:W-:-:S02]  /*4df0*/  ISETP.GE.AND P6, PT, R17, R100, PT ;  /* 0x000000641100720c */ /* 0x000fc40003fc6270 */
[----:B------:R-:W-:Y:S01]  /*4e00*/  ISETP.GE.AND P1, PT, R17, R95, PT ;  /* 0x0000005f1100720c */ /* 0x000fe20003f26270 */
[----:B------:R-:W2:Y:S01]  /*4e10*/  MUFU.TANH R30, R30 ;  /* 0x0000001e001e7308 */ /* 0x000ea20000002400 */
[----:B------:R-:W-:Y:S02]  /*4e20*/  VIADD R17, R23, 0x9 ;  /* 0x0000000917117836 */ /* 0x000fe40000000000 */
[----:B-1----:R-:W-:-:S03]  /*4e30*/  FSEL R90, R90, -INF , !P1 ;  /* 0xff8000005a5a7808 */ /* 0x002fc60004800000 */
[C---:B------:R-:W-:Y:S02]  /*4e40*/  ISETP.GE.AND P0, PT, R17.reuse, R100, PT ;  /* 0x000000641100720c */ /* 0x040fe40003f06270 */
[----:B------:R-:W1:Y:S01]  /*4e50*/  MUFU.TANH R91, R24 ;  /* 0x00000018005b7308 */ /* 0x000e620000002400 */
[----:B------:R-:W-:Y:S02]  /*4e60*/  ISETP.GE.AND P5, PT, R17, R95, PT ;  /* 0x0000005f1100720c */ /* 0x000fe40003fa6270 */
[----:B------:R-:W-:Y:S01]  /*4e70*/  FSEL R17, R34, -INF , !P6 ;  /* 0xff80000022117808 */ /* 0x000fe20007000000 */
[----:B------:R-:W-:Y:S01]  /*4e80*/  FMUL.FTZ R34, R12, UR5 ;  /* 0x000000050c227c20 */ /* 0x000fe20008410000 */
[----:B------:R-:W-:-:S03]  /*4e90*/  VIADD R12, R23, 0x11 ;  /* 0x00000011170c7836 */ /* 0x000fc60000000000 */
[----:B------:R3:W-:Y:S01]  /*4ea0*/  MUFU.TANH R27, R21 ;  /* 0x00000015001b7308 */ /* 0x0007e20000002400 */
[----:B--2---:R-:W-:Y:S02]  /*4eb0*/  FSEL R26, R30, -INF , !P5 ;  /* 0xff8000001e1a7808 */ /* 0x004fe40006800000 */
[----:B------:R-:W-:-:S05]  /*4ec0*/  ISETP.GE.AND P5, PT, R12, R95, PT ;  /* 0x0000005f0c00720c */ /* 0x000fca0003fa6270 */
[----:B------:R-:W2:Y:S08]  /*4ed0*/  MUFU.TANH R89, R25 ;  /* 0x0000001900597308 */ /* 0x000eb00000002400 */
[----:B------:R-:W4:Y:S01]  /*4ee0*/  MUFU.TANH R88, R88 ;  /* 0x0000005800587308 */ /* 0x000f220000002400 */
[----:B---3--:R-:W-:Y:S01]  /*4ef0*/  FMUL.FTZ R21, R19, UR5 ;  /* 0x0000000513157c20 */ /* 0x008fe20008410000 */
[----:B------:R-:W-:-:S05]  /*4f00*/  VIADD R19, R23, 0x10 ;  /* 0x0000001017137836 */ /* 0x000fca0000000000 */
[CC--:B------:R-:W-:Y:S01]  /*4f10*/  ISETP.GE.AND P6, PT, R19.reuse, R100.reuse, PT ;  /* 0x000000641300720c */ /* 0x0c0fe20003fc6270 */
[----:B------:R-:W3:Y:S01]  /*4f20*/  MUFU.TANH R29, R29 ;  /* 0x0000001d001d7308 */ /* 0x000ee20000002400 */
[----:B------:R-:W-:Y:S02]  /*4f30*/  ISETP.GE.AND P1, PT, R19, R95, PT ;  /* 0x0000005f1300720c */ /* 0x000fe40003f26270 */
[----:B------:R-:W-:Y:S01]  /*4f40*/  FSEL R19, R28, -INF , !P0 ;  /* 0xff8000001c137808 */ /* 0x000fe20004000000 */
[----:B------:R-:W-:Y:S01]  /*4f50*/  FMUL.FTZ R28, R9, UR5 ;  /* 0x00000005091c7c20 */ /* 0x000fe20008410000 */
[-C--:B------:R-:W-:Y:S01]  /*4f60*/  ISETP.GE.AND P0, PT, R12, R100.reuse, PT ;  /* 0x000000640c00720c */ /* 0x080fe20003f06270 */
[----:B------:R-:W-:Y:S01]  /*4f70*/  VIADD R12, R23, 0x18 ;  /* 0x00000018170c7836 */ /* 0x000fe20000000000 */
[----:B-1----:R-:W-:Y:S01]  /*4f80*/  FSEL R91, R91, -INF , !P6 ;  /* 0xff8000005b5b7808 */ /* 0x002fe20007000000 */
[----:B------:R-:W-:Y:S01]  /*4f90*/  MUFU.TANH R20, R20 ;  /* 0x0000001400147308 */ /* 0x000fe20000002400 */
[----:B------:R-:W-:Y:S01]  /*4fa0*/  FSEL R104, R104, -INF , !P1 ;  /* 0xff80000068687808 */ /* 0x000fe20004800000 */
[----:B------:R-:W-:Y:S01]  /*4fb0*/  VIADD R9, R23, 0x28 ;  /* 0x0000002817097836 */ /* 0x000fe20000000000 */
[----:B------:R-:W-:-:S02]  /*4fc0*/  ISETP.GE.AND P6, PT, R12, R100, PT ;  /* 0x000000640c00720c */ /* 0x000fc40003fc6270 */
[-C--:B------:R-:W-:Y:S01]  /*4fd0*/  ISETP.GE.AND P1, PT, R12, R95.reuse, PT ;  /* 0x0000005f0c00720c */ /* 0x080fe20003f26270 */
[----:B------:R-:W-:Y:S01]  /*4fe0*/  VIADD R12, R23, 0x19 ;  /* 0x00000019170c7836 */ /* 0x000fe20000000000 */
[----:B--2---:R-:W-:Y:S01]  /*4ff0*/  FSEL R89, R89, -INF , !P0 ;  /* 0xff80000059597808 */ /* 0x004fe20004000000 */
[----:B------:R-:W-:Y:S01]  /*5000*/  MUFU.TANH R34, R34 ;  /* 0x0000002200227308 */ /* 0x000fe20000002400 */
[----:B----4-:R-:W-:Y:S02]  /*5010*/  FSEL R88, R88, -INF , !P5 ;  /* 0xff80000058587808 */ /* 0x010fe40006800000 */
[C---:B------:R-:W-:Y:S02]  /*5020*/  ISETP.GE.AND P0, PT, R12.reuse, R100, PT ;  /* 0x000000640c00720c */ /* 0x040fe40003f06270 */
[----:B------:R-:W-:Y:S01]  /*5030*/  ISETP.GE.AND P5, PT, R12, R95, PT ;  /* 0x0000005f0c00720c */ /* 0x000fe20003fa6270 */
[----:B------:R-:W-:Y:S01]  /*5040*/  VIADD R12, R23, 0x20 ;  /* 0x00000020170c7836 */ /* 0x000fe20000000000 */
[----:B---3--:R-:W-:Y:S01]  /*5050*/  FSEL R29, R29, -INF , !P6 ;  /* 0xff8000001d1d7808 */ /* 0x008fe20007000000 */
[----:B------:R-:W1:Y:S01]  /*5060*/  MUFU.TANH R33, R14 ;  /* 0x0000000e00217308 */ /* 0x000e620000002400 */
[----:B------:R-:W-:-:S02]  /*5070*/  FSEL R106, R106, -INF , !P1 ;  /* 0xff8000006a6a7808 */ /* 0x000fc40004800000 */
[CC--:B------:R-:W-:Y:S02]  /*5080*/  ISETP.GE.AND P6, PT, R12.reuse, R100.reuse, PT ;  /* 0x000000640c00720c */ /* 0x0c0fe40003fc6270 */
[-C--:B------:R-:W-:Y:S01]  /*5090*/  ISETP.GE.AND P1, PT, R12, R95.reuse, PT ;  /* 0x0000005f0c00720c */ /* 0x080fe20003f26270 */
[----:B------:R-:W-:Y:S01]  /*50a0*/  VIADD R12, R23, 0x21 ;  /* 0x00000021170c7836 */ /* 0x000fe20000000000 */
[----:B------:R-:W-:Y:S01]  /*50b0*/  FSEL R27, R27, -INF , !P0 ;  /* 0xff8000001b1b7808 */ /* 0x000fe20004000000 */
[----:B------:R-:W2:Y:S01]  /*50c0*/  MUFU.TANH R16, R16 ;  /* 0x0000001000107308 */ /* 0x000ea20000002400 */
[----:B------:R-:W-:Y:S02]  /*50d0*/  FSEL R102, R102, -INF , !P5 ;  /* 0xff80000066667808 */ /* 0x000fe40006800000 */
[C---:B------:R-:W-:Y:S02]  /*50e0*/  ISETP.GE.AND P0, PT, R12.reuse, R100, PT ;  /* 0x000000640c00720c */ /* 0x040fe40003f06270 */
[----:B------:R-:W-:-:S02]  /*50f0*/  ISETP.GE.AND P5, PT, R12, R95, PT ;  /* 0x0000005f0c00720c */ /* 0x000fc40003fa6270 */
[----:B------:R-:W-:Y:S01]  /*5100*/  FSEL R12, R18, -INF , !P1 ;  /* 0xff800000120c7808 */ /* 0x000fe20004800000 */
[----:B------:R-:W3:Y:S01]  /*5110*/  MUFU.TANH R21, R21 ;  /* 0x0000001500157308 */ /* 0x000ee20000002400 */
[----:B------:R-:W-:-:S04]  /*5120*/  ISETP.GE.AND P1, PT, R9, R95, PT ;  /* 0x0000005f0900720c */ /* 0x000fc80003f26270 */
[----:B-1----:R-:W-:-:S03]  /*5130*/  FSEL R33, R33, -INF , !P1 ;  /* 0xff80000021217808 */ /* 0x002fc60004800000 */
[----:B------:R1:W4:Y:S01]  /*5140*/  MUFU.TANH R87, R13 ;  /* 0x0000000d00577308 */ /* 0x0003220000002400 */
[----:B--2---:R-:W-:-:S07]  /*5150*/  FSEL R15, R16, -INF , !P0 ;  /* 0xff800000100f7808 */ /* 0x004fce0004000000 */
[----:B------:R-:W2:Y:S01]  /*5160*/  MUFU.TANH R28, R28 ;  /* 0x0000001c001c7308 */ /* 0x000ea20000002400 */
[----:B---3--:R-:W-:-:S07]  /*5170*/  FSEL R14, R21, -INF , !P5 ;  /* 0xff800000150e7808 */ /* 0x008fce0006800000 */
[----:B------:R-:W3:Y:S01]  /*5180*/  MUFU.TANH R8, R8 ;  /* 0x0000000800087308 */ /* 0x000ee20000002400 */
[----:B-1----:R-:W-:Y:S01]  /*5190*/  FSEL R13, R20, -INF , !P6 ;  /* 0xff800000140d7808 */ /* 0x002fe20007000000 */
[----:B------:R-:W-:Y:S01]  /*51a0*/  FMUL.FTZ R20, R10, UR5 ;  /* 0x000000050a147c20 */ /* 0x000fe20008410000 */
[----:B------:R-:W-:Y:S01]  /*51b0*/  BAR.SYNC.DEFER_BLOCKING 0x0 ;  /* 0x0000000000007b1d */ /* 0x000fe20000010000 */
[-C--:B------:R-:W-:Y:S01]  /*51c0*/  ISETP.GE.AND P6, PT, R9, R100.reuse, PT ;  /* 0x000000640900720c */ /* 0x080fe20003fc6270 */
[C---:B------:R-:W-:Y:S02]  /*51d0*/  VIADD R10, R23.reuse, 0x30 ;  /* 0x00000030170a7836 */ /* 0x040fe40000000000 */
[----:B------:R-:W-:Y:S01]  /*51e0*/  VIADD R9, R23, 0x29 ;  /* 0x0000002917097836 */ /* 0x000fe20000000000 */
[----:B------:R-:W-:Y:S01]  /*51f0*/  FSEL R34, R34, -INF , !P6 ;  /* 0xff80000022227808 */ /* 0x000fe20007000000 */
[----:B------:R-:W1:Y:S01]  /*5200*/  MUFU.TANH R20, R20 ;  /* 0x0000001400147308 */ /* 0x000e620000002400 */
[----:B------:R-:W-:-:S02]  /*5210*/  ISETP.GE.AND P6, PT, R10, R100, PT ;  /* 0x000000640a00720c */ /* 0x000fc40003fc6270 */
[-C--:B------:R-:W-:Y:S01]  /*5220*/  ISETP.GE.AND P1, PT, R10, R95.reuse, PT ;  /* 0x0000005f0a00720c */ /* 0x080fe20003f26270 */
[----:B------:R-:W-:Y:S01]  /*5230*/  FMUL.FTZ R10, R4, UR5 ;  /* 0x00000005040a7c20 */ /* 0x000fe20008410000 */
[-C--:B------:R-:W-:Y:S01]  /*5240*/  ISETP.GE.AND P0, PT, R9, R100.reuse, PT ;  /* 0x000000640900720c */ /* 0x080fe20003f06270 */
[----:B------:R-:W-:Y:S01]  /*5250*/  VIADD R4, R23, 0x31 ;  /* 0x0000003117047836 */ /* 0x000fe20000000000 */
[----:B------:R-:W-:Y:S01]  /*5260*/  ISETP.GE.AND P5, PT, R9, R95, PT ;  /* 0x0000005f0900720c */ /* 0x000fe20003fa6270 */
[----:B------:R-:W-:Y:S01]  /*5270*/  FMUL.FTZ R9, R11, UR5 ;  /* 0x000000050b097c20 */ /* 0x000fe20008410000 */
[----:B----4-:R-:W-:Y:S01]  /*5280*/  FSEL R87, R87, -INF , !P0 ;  /* 0xff80000057577808 */ /* 0x010fe20004000000 */
[----:B------:R-:W-:Y:S01]  /*5290*/  MUFU.TANH R10, R10 ;  /* 0x0000000a000a7308 */ /* 0x000fe20000002400 */
[----:B------:R-:W-:Y:S01]  /*52a0*/  ISETP.GE.AND P0, PT, R4, R100, PT ;  /* 0x000000640400720c */ /* 0x000fe20003f06270 */
[----:B------:R-:W-:Y:S01]  /*52b0*/  FMUL.FTZ R11, R5, UR5 ;  /* 0x00000005050b7c20 */ /* 0x000fe20008410000 */
[----:B------:R-:W-:Y:S01]  /*52c0*/  FSEL R18, R22, -INF , !P5 ;  /* 0xff80000016127808 */ /* 0x000fe20006800000 */
[----:B------:R-:W-:Y:S01]  /*52d0*/  VIADD R5, R23, 0x38 ;  /* 0x0000003817057836 */ /* 0x000fe20000000000 */
[----:B--2---:R-:W-:-:S02]  /*52e0*/  FSEL R28, R28, -INF , !P0 ;  /* 0xff8000001c1c7808 */ /* 0x004fc40004000000 */
[-C--:B------:R-:W-:Y:S01]  /*52f0*/  ISETP.GE.AND P0, PT, R23, R100.reuse, PT ;  /* 0x000000641700720c */ /* 0x080fe20003f06270 */
[----:B------:R-:W2:Y:S01]  /*5300*/  MUFU.TANH R9, R9 ;  /* 0x0000000900097308 */ /* 0x000ea20000002400 */
[-C--:B------:R-:W-:Y:S02]  /*5310*/  ISETP.GE.AND P5, PT, R4, R95.reuse, PT ;  /* 0x0000005f0400720c */ /* 0x080fe40003fa6270 */
[----:B---3--:R-:W-:Y:S02]  /*5320*/  FSEL R21, R8, -INF , !P6 ;  /* 0xff80000008157808 */ /* 0x008fe40007000000 */
[----:B-1----:R-:W-:Y:S02]  /*5330*/  FSEL R20, R20, -INF , !P1 ;  /* 0xff80000014147808 */ /* 0x002fe40004800000 */
[C---:B------:R-:W-:Y:S01]  /*5340*/  ISETP.GE.AND P6, PT, R5.reuse, R100, PT ;  /* 0x000000640500720c */ /* 0x040fe20003fc6270 */
[----:B------:R-:W1:Y:S01]  /*5350*/  MUFU.TANH R30, R6 ;  /* 0x00000006001e7308 */ /* 0x000e620000002400 */
[----:B------:R-:W-:Y:S01]  /*5360*/  ISETP.GE.AND P1, PT, R5, R95, PT ;  /* 0x0000005f0500720c */ /* 0x000fe20003f26270 */
[----:B------:R-:W-:-:S06]  /*5370*/  VIADD R5, R23, 0x39 ;  /* 0x0000003917057836 */ /* 0x000fcc0000000000 */
[----:B------:R-:W3:Y:S01]  /*5380*/  MUFU.TANH R84, R84 ;  /* 0x0000005400547308 */ /* 0x000ee20000002400 */
[----:B--2---:R-:W-:Y:S02]  /*5390*/  FSEL R22, R9, -INF , !P5 ;  /* 0xff80000009167808 */ /* 0x004fe40006800000 */
[-C--:B------:R-:W-:Y:S02]  /*53a0*/  ISETP.GE.AND P5, PT, R23, R95.reuse, PT ;  /* 0x0000005f1700720c */ /* 0x080fe40003fa6270 */
[----:B------:R-:W-:Y:S02]  /*53b0*/  FSEL R23, R10, -INF , !P6 ;  /* 0xff8000000a177808 */ /* 0x000fe40007000000 */
[C---:B------:R-:W-:Y:S01]  /*53c0*/  ISETP.GE.AND P6, PT, R5.reuse, R100, PT ;  /* 0x000000640500720c */ /* 0x040fe20003fc6270 */
[----:B------:R2:W4:Y:S01]  /*53d0*/  MUFU.TANH R4, R11 ;  /* 0x0000000b00047308 */ /* 0x0005220000002400 */
[----:B-1----:R-:W-:Y:S02]  /*53e0*/  FSEL R30, R30, -INF , !P1 ;  /* 0xff8000001e1e7808 */ /* 0x002fe40004800000 */
[----:B------:R-:W-:-:S05]  /*53f0*/  ISETP.GE.AND P1, PT, R5, R95, PT ;  /* 0x0000005f0500720c */ /* 0x000fca0003f26270 */
[----:B------:R-:W1:Y:S01]  /*5400*/  MUFU.TANH R31, R7 ;  /* 0x00000007001f7308 */ /* 0x000e620000002400 */
[----:B---3--:R-:W-:Y:S02]  /*5410*/  FSEL R10, R84, -INF , !P5 ;  /* 0xff800000540a7808 */ /* 0x008fe40006800000 */
[----:B--2---:R-:W-:Y:S02]  /*5420*/  FSEL R11, R32, -INF , !P0 ;  /* 0xff800000200b7808 */ /* 0x004fe40004000000 */
[----:B------:R-:W-:Y:S02]  /*5430*/  ISETP.GE.AND P0, PT, R94, 0x3, PT ;  /* 0x000000035e00780c */ /* 0x000fe40003f06270 */
[----:B----4-:R-:W-:Y:S02]  /*5440*/  FSEL R32, R4, -INF , !P6 ;  /* 0xff80000004207808 */ /* 0x010fe40007000000 */
[----:B-1----:R-:W-:-:S09]  /*5450*/  FSEL R31, R31, -INF , !P1 ;  /* 0xff8000001f1f7808 */ /* 0x002fd20004800000 */
[----:B------:R-:W-:Y:S05]  /*5460*/  @!P0 BRA `(.L_x_1034) ;  /* 0x0000000400008947 */ /* 0x000fea0003800000 */
[----:B------:R-:W-:Y:S01]  /*5470*/  VIADD R6, R94, 0xfffffffd ;  /* 0xfffffffd5e067836 */ /* 0x000fe20000000000 */
[----:B------:R-:W1:Y:S01]  /*5480*/  @!P4 LDC.64 R4, c[0x0][0x218] ;  /* 0x00008600ff04cb82 */ /* 0x000e620000000a00 */
[----:B------:R2:W-:Y:S01]  /*5490*/  @P4 STS [R129+0x3000], RZ ;  /* 0x003000ff81004388 */ /* 0x0005e20000000800 */
[----:B------:R-:W-:Y:S01]  /*54a0*/  BSSY B0, `(.L_x_1035) ;  /* 0x000003b000007945 */ /* 0x000fe20003800000 */
[----:B------:R-:W-:Y:S01]  /*54b0*/  IMAD.WIDE.U32 R8, R6, R92, RZ ;  /* 0x0000005c06087225 */ /* 0x000fe200078e00ff */
[----:B------:R-:W-:Y:S01]  /*54c0*/  SHF.R.S32.HI R7, RZ, 0x1f, R6 ;  /* 0x0000001fff077819 */ /* 0x000fe20000011406 */
[----:B------:R2:W-:Y:S01]  /*54d0*/  @P4 STS [R129+0x3004], RZ ;  /* 0x003004ff81004388 */ /* 0x0005e20000000800 */
[----:B------:R-:W-:-:S03]  /*54e0*/  LEA R25, P1, R8, R134, 0x6 ;  /* 0x0000008608197211 */ /* 0x000fc600078230ff */
[----:B------:R-:W-:Y:S01]  /*54f0*/  IMAD R7, R7, R92, RZ ;  /* 0x0000005c07077224 */ /* 0x000fe200078e02ff */
[----:B------:R2:W-:Y:S03]  /*5500*/  @P4 STS.64 [R129+0x3008], RZ ;  /* 0x003008ff81004388 */ /* 0x0005e60000000a00 */
[----:B------:R-:W-:Y:S02]  /*5510*/  IMAD R93, R6, R93, R7 ;  /* 0x0000005d065d7224 */ /* 0x000fe400078e0207 */
[----:B------:R-:W3:Y:S02]  /*5520*/  @!P3 LDC.64 R6, c[0x0][0x218] ;  /* 0x00008600ff06bb82 */ /* 0x000ee40000000a00 */
[----:B------:R-:W-:-:S05]  /*5530*/  IMAD.IADD R93, R9, 0x1, R93 ;  /* 0x00000001095d7824 */ /* 0x000fca00078e025d */
[----:B------:R-:W-:Y:S02]  /*5540*/  LEA.HI.X R16, R8, R137, R93, 0x6, P1 ;  /* 0x0000008908107211 */ /* 0x000fe400008f345d */
[----:B------:R-:W4:Y:S01]  /*5550*/  @!P2 LDC.64 R8, c[0x0][0x218] ;  /* 0x00008600ff08ab82 */ /* 0x000f220000000a00 */
[----:B-1----:R-:W-:-:S04]  /*5560*/  @!P4 LEA R84, P1, R25, R4, 0x1 ;  /* 0x000000041954c211 */ /* 0x002fc800078208ff */
[----:B------:R-:W-:-:S03]  /*5570*/  @!P4 LEA.HI.X R85, R25, R5, R16, 0x1, P1 ;  /* 0x000000051955c211 */ /* 0x000fc600008f0c10 */
[----:B------:R-:W1:Y:S02]  /*5580*/  @!P4 LDC.64 R4, c[0x0][0x218] ;  /* 0x00008600ff04cb82 */ /* 0x000e640000000a00 */
[----:B------:R-:W-:Y:S01]  /*5590*/  @!PT LDS RZ, [RZ] ;  /* 0x00000000fffff984 */ /* 0x000fe20000000800 */
[----:B------:R-:W-:Y:S01]  /*55a0*/  @!PT LDS RZ, [RZ] ;  /* 0x00000000fffff984 */ /* 0x000fe20000000800 */
[----:B------:R-:W-:Y:S01]  /*55b0*/  @!PT LDS RZ, [RZ] ;  /* 0x00000000fffff984 */ /* 0x000fe20000000800 */
[----:B------:R2:W-:Y:S04]  /*55c0*/  @!P4 LDGSTS.E.BYPASS.LTC128B.128 [R129+0x3000], desc[UR8][R84.64] ;  /* 0x030000005481cfae */ /* 0x0005e8000b901d48 */
[----:B------:R2:W-:Y:S01]  /*55d0*/  @P3 STS.128 [R129+0x4000], RZ ;  /* 0x004000ff81003388 */ /* 0x0005e20000000c00 */
[----:B---3--:R-:W-:-:S04]  /*55e0*/  @!P3 LEA R92, P1, R25, R6, 0x1 ;  /* 0x00000006195cb211 */ /* 0x008fc800078208ff */
[C-C-:B------:R-:W-:Y:S02]  /*55f0*/  @!P3 LEA.HI.X R93, R25.reuse, R7, R16.reuse, 0x1, P1 ;  /* 0x00000007195db211 */ /* 0x140fe400008f0c10 */
[----:B------:R-:W3:Y:S01]  /*5600*/  @!P3 LDC.64 R6, c[0x0][0x218] ;  /* 0x00008600ff06bb82 */ /* 0x000ee20000000a00 */
[C---:B----4-:R-:W-:Y:S02]  /*5610*/  @!P2 LEA R8, P1, R25.reuse, R8, 0x1 ;  /* 0x000000081908a211 */ /* 0x050fe400078208ff */
[----:B------:R-:W-:Y:S01]  /*5620*/  @!PT LDS RZ, [RZ] ;  /* 0x00000000fffff984 */ /* 0x000fe20000000800 */
[----:B------:R-:W-:Y:S01]  /*5630*/  @!PT LDS RZ, [RZ] ;  /* 0x00000000fffff984 */ /* 0x000fe20000000800 */
[----:B------:R-:W-:Y:S01]  /*5640*/  @!PT LDS RZ, [RZ] ;  /* 0x00000000fffff984 */ /* 0x000fe20000000800 */
[----:B------:R2:W-:Y:S02]  /*5650*/  @!P3 LDGSTS.E.BYPASS.LTC128B.128 [R129+0x4000], desc[UR8][R92.64+0x40] ;  /* 0x040000405c81bfae */ /* 0x0005e4000b901d48 */
[----:B------:R-:W-:Y:S02]  /*5660*/  @!P2 LEA.HI.X R9, R25, R9, R16, 0x1, P1 ;  /* 0x000000091909a211 */ /* 0x000fe400008f0c10 */
[----:B------:R2:W-:Y:S01]  /*5670*/  @P2 STS.128 [R129+0x5000], RZ ;  /* 0x005000ff81002388 */ /* 0x0005e20000000c00 */
[----:B------:R-:W-:-:S03]  /*5680*/  IADD3 R25, P5, R123, R25, RZ ;  /* 0x000000197b197210 */ /* 0x000fc60007fbe0ff */
[----:B------:R-:W-:Y:S01]  /*5690*/  @!PT LDS RZ, [RZ] ;  /* 0x00000000fffff984 */ /* 0x000fe20000000800 */
[----:B------:R-:W-:Y:S01]  /*56a0*/  @!PT LDS RZ, [RZ] ;  /* 0x00000000fffff984 */ /* 0x000fe20000000800 */
[----:B------:R-:W-:Y:S01]  /*56b0*/  @!PT LDS RZ, [RZ] ;  /* 0x00000000fffff984 */ /* 0x000fe20000000800 */
[----:B------:R2:W-:Y:S01]  /*56c0*/  @!P2 LDGSTS.E.BYPASS.LTC128B.128 [R129+0x5000], desc[UR8][R8.64+0x80] ;  /* 0x050000800881afae */ /* 0x0005e2000b901d48 */
[C---:B-1----:R-:W-:Y:S01]  /*56d0*/  @!P4 LEA R4, P1, R25.reuse, R4, 0x1 ;  /* 0x000000041904c211 */ /* 0x042fe200078208ff */
[----:B------:R-:W-:Y:S02]  /*56e0*/  IMAD.X R16, R122, 0x1, R16, P5 ;  /* 0x000000017a107824 */ /* 0x000fe400028e0610 */
[----:B------:R2:W-:Y:S03]  /*56f0*/  @P4 STS.128 [R129+0x3800], RZ ;  /* 0x003800ff81004388 */ /* 0x0005e60000000c00 */
        /* <DEDUP_REMOVED lines=21> */
.L_x_1036:
[----:B------:R-:W-:Y:S05]  /*5850*/  BSYNC B0 ;  /* 0x0000000000007941 */ /* 0x000fea0003800000 */
.L_x_1035:
[----:B------:R-:W0:Y:S02]  /*5860*/  LDGDEPBAR ;  /* 0x00000000000079af */ /* 0x000e240000000000 */
.L_x_1034:
[----:B-12---:R-:W-:Y:S02]  /*5870*/  FMNMX.FTZ R4, R2, R11, !PT ;  /* 0x0000000b02047209 */ /* 0x006fe40007810000 */
        /* <DEDUP_REMOVED lines=18> */
[----:B------:R-:W-:Y:S02]  /*59a0*/  @P0 IADD3 R142, R94, -0x3, RZ ;  /* 0xfffffffd5e8e0810 */ /* 0x000fe40007ffe0ff */
        /* <DEDUP_REMOVED lines=23> */
[----:B--2---:R-:W-:-:S03]  /*5b20*/  FMNMX.FTZ R24, R5, R24, !PT ;  /* 0x0000001805187209 */ /* 0x004fc60007810000 */
[--C-:B------:R-:W-:Y:S01]  /*5b30*/  FFMA.FTZ R92, R11, UR6, -R86.reuse ;  /* 0x000000060b5c7c23 */ /* 0x100fe20008010856 */
[----:B------:R-:W-:Y:S01]  /*5b40*/  FSEL R5, R25, RZ, P2 ;  /* 0x000000ff19057208 */ /* 0x000fe20001000000 */
[--C-:B------:R-:W-:Y:S01]  /*5b50*/  FFMA.FTZ R84, R35, UR6, -R86.reuse ;  /* 0x0000000623547c23 */ /* 0x100fe20008010856 */
[C---:B------:R-:W-:Y:S01]  /*5b60*/  FSETP.NEU.FTZ.AND P1, PT, R24.reuse, -INF , PT ;  /* 0xff8000001800780b */ /* 0x040fe20003f3d000 */
[----:B------:R-:W-:Y:S01]  /*5b70*/  FMUL.FTZ R85, R24, UR6 ;  /* 0x0000000618557c20 */ /* 0x000fe20008410000 */
[--C-:B------:R-:W-:Y:S01]  /*5b80*/  FFMA.FTZ R16, R19, UR6, -R86.reuse ;  /* 0x0000000613107c23 */ /* 0x100fe20008010856 */
[----:B------:R-:W-:Y:S01]  /*5b90*/  FADD.FTZ R4, R2, -R5 ;  /* 0x8000000502047221 */ /* 0x000fe20000010000 */
[----:B------:R-:W-:Y:S01]  /*5ba0*/  FSEL R5, R24, RZ, P1 ;  /* 0x000000ff18057208 */ /* 0x000fe20000800000 */
[--C-:B------:R-:W-:Y:S01]  /*5bb0*/  FFMA.FTZ R17, R17, UR6, -R86.reuse ;  /* 0x0000000611117c23 */ /* 0x100fe20008010856 */
[----:B------:R-:W-:Y:S01]  /*5bc0*/  FSEL R85, R85, RZ, P1 ;  /* 0x000000ff55557208 */ /* 0x000fe20000800000 */
[----:B------:R-:W-:Y:S01]  /*5bd0*/  FMUL.FTZ R100, R4, UR6 ;  /* 0x0000000604647c20 */ /* 0x000fe20008410000 */
[----:B------:R-:W-:Y:S01]  /*5be0*/  MUFU.EX2 R92, R92 ;  /* 0x0000005c005c7308 */ /* 0x000fe20000000800 */
[----:B------:R-:W-:Y:S01]  /*5bf0*/  FADD.FTZ R5, R0, -R5 ;  /* 0x8000000500057221 */ /* 0x000fe20000010000 */
[--C-:B------:R-:W-:Y:S01]  /*5c00*/  FFMA.FTZ R91, R91, UR6, -R86.reuse ;  /* 0x000000065b5b7c23 */ /* 0x100fe20008010856 */
[--C-:B------:R-:W-:Y:S01]  /*5c10*/  FFMA.FTZ R93, R10, UR6, -R85.reuse ;  /* 0x000000060a5d7c23 */ /* 0x100fe20008010855 */
[--C-:B------:R-:W-:Y:S01]  /*5c20*/  FFMA.FTZ R35, R108, UR6, -R85.reuse ;  /* 0x000000066c237c23 */ /* 0x100fe20008010855 */
[----:B------:R-:W1:Y:S01]  /*5c30*/  LDSM.16.MT88.4 R8, [R118+0x6000] ;  /* 0x006000007608783b */ /* 0x000e620000004200 */
[--C-:B------:R-:W-:Y:S01]  /*5c40*/  FFMA.FTZ R2, R90, UR6, -R85.reuse ;  /* 0x000000065a027c23 */ /* 0x100fe20008010855 */
[----:B------:R-:W-:Y:S01]  /*5c50*/  FMUL.FTZ R95, R5, UR6 ;  /* 0x00000006055f7c20 */ /* 0x000fe20008410000 */
        /* <DEDUP_REMOVED lines=18> */
[----:B--2---:R-:W-:Y:S01]  /*5d80*/  F2FP.BF16.F32.PACK_AB R4, R84, R92 ;  /* 0x0000005c5404723e */ /* 0x004fe200000010ff */
[----:B------:R-:W-:-:S06]  /*5d90*/  FFMA.FTZ R20, R20, UR6, -R85 ;  /* 0x0000000614147c23 */ /* 0x000fcc0008010855 */
[----:B------:R-:W-:Y:S08]  /*5da0*/  MUFU.EX2 R93, R93 ;  /* 0x0000005d005d7308 */ /* 0x000ff00000000800 */
        /* <DEDUP_REMOVED lines=65> */
[--C-:B------:R-:W-:Y:S01]  /*61c0*/  FFMA.FTZ R100, R18, UR6, -R85.reuse ;  /* 0x0000000612647c23 */ /* 0x100fe20008010855 */
[----:B------:R-:W-:Y:S01]  /*61d0*/  LDSM.16.MT88.4 R12, [R118+0x6800] ;  /* 0x00680000760c783b */ /* 0x000fe20000004200 */
[----:B------:R-:W2:Y:S01]  /*61e0*/  MUFU.EX2 R90, R90 ;  /* 0x0000005a005a7308 */ /* 0x000ea20000000800 */
[----:B------:R-:W-:Y:S01]  /*61f0*/  FFMA.FTZ R86, R32, UR6, -R86 ;  /* 0x0000000620567c23 */ /* 0x000fe20008010856 */
[--C-:B------:R-:W-:Y:S01]  /*6200*/  FFMA.FTZ R32, R22, UR6, -R85.reuse ;  /* 0x0000000616207c23 */ /* 0x100fe20008010855 */
[--C-:B------:R-:W-:Y:S01]  /*6210*/  FFMA.FTZ R18, R30, UR6, -R85.reuse ;  /* 0x000000061e127c23 */ /* 0x100fe20008010855 */
[----:B------:R-:W-:Y:S01]  /*6220*/  FFMA.FTZ R85, R31, UR6, -R85 ;  /* 0x000000061f557c23 */ /* 0x000fe20008010855 */
[----:B------:R-:W-:Y:S01]  /*6230*/  FADD.FTZ R84, R84, R143 ;  /* 0x0000008f54547221 */ /* 0x000fe20000010000 */
[----:B------:R-:W-:-:S02]  /*6240*/  FADD.FTZ R21, R35, R146 ;  /* 0x0000009223157221 */ /* 0x000fc40000010000 */
[----:B------:R-:W-:Y:S01]  /*6250*/  MUFU.EX2 R29, R29 ;  /* 0x0000001d001d7308 */ /* 0x000fe20000000800 */
[----:B------:R-:W-:Y:S01]  /*6260*/  FADD.FTZ R17, R17, R84 ;  /* 0x0000005411117221 */ /* 0x000fe20000010000 */
[C---:B-1----:R-:W-:Y:S01]  /*6270*/  HMMA.16816.F32.BF16 R72, R4.reuse, R8, R72 ;  /* 0x000000080448723c */ /* 0x042fe20000041848 */
[----:B------:R-:W-:Y:S02]  /*6280*/  FADD.FTZ R2, R2, R21 ;  /* 0x0000001502027221 */ /* 0x000fe40000010000 */
[----:B------:R-:W-:Y:S02]  /*6290*/  FADD.FTZ R16, R16, R17 ;  /* 0x0000001110107221 */ /* 0x000fe40000010000 */
[----:B------:R-:W-:Y:S01]  /*62a0*/  FADD.FTZ R2, R19, R2 ;  /* 0x0000000213027221 */ /* 0x000fe20000010000 */
        /* <DEDUP_REMOVED lines=46> */
[----:B------:R-:W-:Y:S01]  /*6590*/  @P0 MOV R2, R25 ;  /* 0x0000001900020202 */ /* 0x000fe20000000f00 */
[----:B------:R-:W-:-:S04]  /*65a0*/  FADD.FTZ R27, R27, R88 ;  /* 0x000000581b1b7221 */ /* 0x000fc80000010000 */
        /* <DEDUP_REMOVED lines=20> */
[----:B------:R-:W-:Y:S01]  /*66f0*/  F2FP.BF16.F32.PACK_AB R5, R102, R95 ;  /* 0x0000005f6605723e */ /* 0x000fe200000010ff */
[----:B------:R-:W-:Y:S01]  /*6700*/  FADD.FTZ R95, R95, R0 ;  /* 0x000000005f5f7221 */ /* 0x000fe20000010000 */
[----:B------:R-:W-:Y:S02]  /*6710*/  F2FP.BF16.F32.PACK_AB R6, R87, R34 ;  /* 0x000000225706723e */ /* 0x000fe400000010ff */
[----:B------:R-:W-:Y:S01]  /*6720*/  F2FP.BF16.F32.PACK_AB R7, R100, R33 ;  /* 0x000000216407723e */ /* 0x000fe200000010ff */
[----:B------:R-:W-:Y:S01]  /*6730*/  FADD.FTZ R102, R102, R95 ;  /* 0x0000005f66667221 */ /* 0x000fe20000010000 */
[-C--:B------:R-:W-:Y:S02]  /*6740*/  MOV R0, R24.reuse ;  /* 0x0000001800007202 */ /* 0x080fe40000000f00 */
        /* <DEDUP_REMOVED lines=41> */
[----:B------:R-:W-:Y:S01]  /*69e0*/  HMMA.16816.F32.BF16 R40, R4, R14, R40 ;  /* 0x0000000e0428723c */ /* 0x000fe20000041828 */
[----:B------:R-:W-:-:S04]  /*69f0*/  FADD.FTZ R13, R29, R90 ;  /* 0x0000005a1d0d7221 */ /* 0x000fc80000010000 */
[----:B------:R-:W-:-:S04]  /*6a00*/  FADD.FTZ R13, R26, R13 ;  /* 0x0000000d1a0d7221 */ /* 0x000fc80000010000 */
[----:B------:R-:W-:-:S04]  /*6a10*/  FADD.FTZ R92, R92, R13 ;  /* 0x0000000d5c5c7221 */ /* 0x000fc80000010000 */
        /* <DEDUP_REMOVED lines=8> */
[----:B------:R-:W-:Y:S01]  /*6aa0*/  FADD.FTZ R143, R143, R30 ;  /* 0x0000001e8f8f7221 */ /* 0x000fe20000010000 */
[----:B------:R-:W-:Y:S10]  /*6ab0*/  @P0 BRA `(.L_x_1037) ;  /* 0x0000000000040947 */ /* 0x000ff40003800000 */
.L_x_1033:
[----:B------:R-:W-:-:S07]  /*6ac0*/  IADD3 R142, R20, -0x1, RZ ;  /* 0xffffffff148e7810 */ /* 0x000fce0007ffe0ff */
.L_x_1037:
        /* <DEDUP_REMOVED lines=10> */
[----:B------:R-:W-:Y:S01]  /*6b70*/  ULDC UR4, c[0x0][0x2ec] ;  /* 0x0000bb0000047ab9 */ /* 0x000fe20000000800 */
[----:B------:R-:W-:Y:S01]  /*6b80*/  ULDC.64 UR6, c[0x0][0x248] ;  /* 0x0000920000067ab9 */ /* 0x000fe20000000a00 */
[----:B------:R-:W-:Y:S09]  /*6b90*/  BRA `(.L_x_1039) ;  /* 0x0000000000fc7947 */ /* 0x000ff20003800000 */
.L_x_1041:
[----:B------:R-:W-:Y:S01]  /*6ba0*/  ISETP.GE.AND P4, PT, R138, UR10, PT ;  /* 0x0000000a8a007c0c */ /* 0x000fe2000bf86270 */
[----:B-1----:R-:W-:Y:S01]  /*6bb0*/  VIADD R0, R142, 0xffffffff ;  /* 0xffffffff8e007836 */ /* 0x002fe20000000000 */
        /* <DEDUP_REMOVED lines=61> */
.L_x_1039:
        /* <DEDUP_REMOVED lines=10> */
[----:B------:R-:W-:Y:S04]  /*7030*/  IADD3 R2, P6, R127, R158, RZ ;  /* 0x0000009e7f027210 */ /* 0x000fe80007fde0ff */
[----:B------:R-:W-:Y:S02]  /*7040*/  IADD3 R0, R159, R0, RZ ;  /* 0x000000009f007210 */ /* 0x000fe40007ffe0ff */
[----:B--2---:R-:W-:Y:S01]  /*7050*/  @!P4 LEA R150, P5, R2, R150, 0x1 ;  /* 0x000000960296c211 */ /* 0x004fe200078a08ff */
        /* <DEDUP_REMOVED lines=21> */
[----:B------:R-:W-:Y:S04]  /*71b0*/  @!P2 LEA.HI.X R153, R158, R153, R0, 0x1, P0 ;  /* 0x000000999e99a211 */ /* 0x000fe800000f0c00 */
[----:B------:R-:W-:Y:S01]  /*71c0*/  @P2 STS.128 [R129+0x8000], RZ ;  /* 0x008000ff81002388 */ /* 0x000fe20000000c00 */
[----:B------:R-:W-:Y:S02]  /*71d0*/  IADD3.X R0, R126, R0, RZ, P6, !PT ;  /* 0x000000007e007210 */ /* 0x000fe400037fe4ff */
[C---:B---3--:R-:W-:Y:S02]  /*71e0*/  @!P3 LEA R148, P1, R2.reuse, R148, 0x1 ;  /* 0x000000940294b211 */ /* 0x048fe400078208ff */
[----:B------:R-:W-:Y:S01]  /*71f0*/  @!PT LDS RZ, [RZ] ;  /* 0x00000000fffff984 */ /* 0x000fe20000000800 */
[----:B------:R-:W-:Y:S01]  /*7200*/  @!PT LDS RZ, [RZ] ;  /* 0x00000000fffff984 */ /* 0x000fe20000000800 */
[----:B------:R-:W-:Y:S01]  /*7210*/  @!PT LDS RZ, [RZ] ;  /* 0x00000000fffff984 */ /* 0x000fe20000000800 */
[----:B------:R-:W-:Y:S01]  /*7220*/  @!P2 LDGSTS.E.BYPASS.LTC128B.128 [R129+0x8000], desc[UR8][R152.64+0x80] ;  /* 0x080000809881afae */ /* 0x000fe2000b901d48 */
[C-C-:B------:R-:W-:Y:S02]  /*7230*/  @!P4 LEA.HI.X R151, R2.reuse, R151, R0.reuse, 0x1, P5 ;  /* 0x000000970297c211 */ /* 0x140fe400028f0c00 */
[--C-:B------:R-:W-:Y:S02]  /*7240*/  @!P3 LEA.HI.X R149, R2, R149, R0.reuse, 0x1, P1 ;  /* 0x000000950295b211 */ /* 0x100fe400008f0c00 */
[----:B------:R-:W-:Y:S01]  /*7250*/  @P4 STS.128 [R129+0x6800], RZ ;  /* 0x006800ff81004388 */ /* 0x000fe20000000c00 */
[----:B------:R-:W-:Y:S04]  /*7260*/  ISETP.GT.AND P5, PT, R142, RZ, PT ;  /* 0x000000ff8e00720c */ /* 0x000fe80003fa4270 */
[----:B------:R-:W-:Y:S01]  /*7270*/  @!PT LDS RZ, [RZ] ;  /* 0x00000000fffff984 */ /* 0x000fe20000000800 */
[----:B------:R-:W-:Y:S01]  /*7280*/  @!PT LDS RZ, [RZ] ;  /* 0x00000000fffff984 */ /* 0x000fe20000000800 */
[----:B------:R-:W-:Y:S01]  /*7290*/  @!PT LDS RZ, [RZ] ;  /* 0x00000000fffff984 */ /* 0x000fe20000000800 */
[----:B------:R-:W-:Y:S01]  /*72a0*/  @!P4 LDGSTS.E.BYPASS.LTC128B.128 [R129+0x6800], desc[UR8][R150.64] ;  /* 0x068000009681cfae */ /* 0x000fe2000b901d48 */
        /* <DEDUP_REMOVED lines=13> */
[----:B------:R-:W2:Y:S05]  /*7380*/  LDSM.16.M88.4 R92, [R120+0x3000] ;  /* 0x00300000785c783b */ /* 0x000eaa0000000200 */
[----:B------:R-:W3:Y:S05]  /*7390*/  LDSM.16.M88.4 R96, [R120+0x3400] ;  /* 0x003400007860783b */ /* 0x000eea0000000200 */
[----:B------:R-:W4:Y:S05]  /*73a0*/  LDSM.16.M88.4 R100, [R120+0x3800] ;  /* 0x003800007864783b */ /* 0x000f2a0000000200 */
[----:B------:R-:W5:Y:S05]  /*73b0*/  LDSM.16.M88.4 R104, [R120+0x3c00] ;  /* 0x003c00007868783b */ /* 0x000f6a0000000200 */
[----:B------:R-:W0:Y:S05]  /*73c0*/  LDGDEPBAR ;  /* 0x00000000000079af */ /* 0x000e2a0000000000 */
[----:B------:R-:W-:Y:S05]  /*73d0*/  LDSM.16.M88.4 R108, [R119] ;  /* 0x00000000776c783b */ /* 0x000fea0000000200 */
        /* <DEDUP_REMOVED lines=34> */
[----:B------:R-:W1:Y:S05]  /*7600*/  LDSM.16.M88.4 R92, [R117+0x4000] ;  /* 0x00400000755c783b */ /* 0x000e6a0000000200 */
        /* <DEDUP_REMOVED lines=35> */
[----:B------:R-:W-:Y:S01]  /*7840*/  FMUL.FTZ R2, R4, UR5 ;  /* 0x0000000504027c20 */ /* 0x000fe20008410000 */
[----:B------:R-:W-:Y:S03]  /*7850*/  FMUL.FTZ R0, R5, UR5 ;  /* 0x0000000505007c20 */ /* 0x000fe60008410000 */
[----:B------:R-:W-:Y:S01]  /*7860*/  FMUL.FTZ R164, R6, UR5 ;  /* 0x0000000506a47c20 */ /* 0x000fe20008410000 */
[----:B------:R3:W4:Y:S01]  /*7870*/  MUFU.TANH R101, R2 ;  /* 0x0000000200657308 */ /* 0x0007220000002400 */
[----:B------:R-:W-:Y:S01]  /*7880*/  FMUL.FTZ R165, R7, UR5 ;  /* 0x0000000507a57c20 */ /* 0x000fe20008410000 */
[----:B------:R-:W-:Y:S01]  /*7890*/  FMUL.FTZ R86, R8, UR5 ;  /* 0x0000000508567c20 */ /* 0x000fe20008410000 */
[----:B------:R-:W-:Y:S03]  /*78a0*/  FMUL.FTZ R84, R9, UR5 ;  /* 0x0000000509547c20 */ /* 0x000fe60008410000 */
[----:B------:R-:W-:Y:S01]  /*78b0*/  FMUL.FTZ R157, R12, UR5 ;  /* 0x000000050c9d7c20 */ /* 0x000fe20008410000 */
[----:B------:R-:W-:Y:S03]  /*78c0*/  FMUL.FTZ R156, R13, UR5 ;  /* 0x000000050d9c7c20 */ /* 0x000fe60008410000 */
[----:B------:R5:W2:Y:S01]  /*78d0*/  MUFU.TANH R114, R0 ;  /* 0x0000000000727308 */ /* 0x000aa20000002400 */
[----:B------:R-:W-:Y:S01]  /*78e0*/  FMUL.FTZ R155, R14, UR5 ;  /* 0x000000050e9b7c20 */ /* 0x000fe20008410000 */
[----:B------:R-:W-:Y:S01]  /*78f0*/  FMUL.FTZ R158, R15, UR5 ;  /* 0x000000050f9e7c20 */ /* 0x000fe20008410000 */
[----:B------:R-:W-:Y:S01]  /*7900*/  FMUL.FTZ R153, R16, UR5 ;  /* 0x0000000510997c20 */ /* 0x000fe20008410000 */
[----:B------:R-:W-:Y:S01]  /*7910*/  FMUL.FTZ R149, R17, UR5 ;  /* 0x0000000511957c20 */ /* 0x000fe20008410000 */
[----:B------:R-:W-:Y:S01]  /*7920*/  FMUL.FTZ R148, R18, UR5 ;  /* 0x0000000512947c20 */ /* 0x000fe20008410000 */
[----:B------:R-:W-:Y:S04]  /*7930*/  FMUL.FTZ R147, R19, UR5 ;  /* 0x0000000513937c20 */ /* 0x000fe80008410000 */
[----:B------:R-:W4:Y:S01]  /*7940*/  MUFU.TANH R164, R164 ;  /* 0x000000a400a47308 */ /* 0x000f220000002400 */
[C---:B-1----:R-:W-:Y:S05]  /*7950*/  HMMA.16816.F32.BF16 R20, R88.reuse, R92, R20 ;  /* 0x0000005c5814723c */ /* 0x042fea0000041814 */
[----:B---3--:R-:W-:Y:S01]  /*7960*/  FMUL.FTZ R2, R10, UR5 ;  /* 0x000000050a027c20 */ /* 0x008fe20008410000 */
[C---:B------:R-:W-:Y:S03]  /*7970*/  HMMA.16816.F32.BF16 R24, R88.reuse, R94, R24 ;  /* 0x0000005e5818723c */ /* 0x040fe60000041818 */
[----:B------:R-:W1:Y:S02]  /*7980*/  MUFU.TANH R165, R165 ;  /* 0x000000a500a57308 */ /* 0x000e640000002400 */
[----:B-----5:R-:W-:Y:S01]  /*7990*/  FMUL.FTZ R0, R11, UR5 ;  /* 0x000000050b007c20 */ /* 0x020fe20008410000 */
[C---:B--2---:R-:W-:Y:S07]  /*79a0*/  HMMA.16816.F32.BF16 R28, R88.reuse, R96, R28 ;  /* 0x00000060581c723c */ /* 0x044fee000004181c */
[----:B------:R-:W2:Y:S01]  /*79b0*/  MUFU.TANH R110, R86 ;  /* 0x00000056006e7308 */ /* 0x000ea20000002400 */
[----:B------:R-:W-:Y:S09]  /*79c0*/  HMMA.16816.F32.BF16 R32, R88, R98, R32 ;  /* 0x000000625820723c */ /* 0x000ff20000041820 */
[----:B------:R-:W3:Y:S02]  /*79d0*/  MUFU.TANH R112, R84 ;  /* 0x0000005400707308 */ /* 0x000ee40000002400 */
[----:B------:R-:W-:Y:S01]  /*79e0*/  FMUL.FTZ R150, R20, UR5 ;  /* 0x0000000514967c20 */ /* 0x000fe20008410000 */
[----:B------:R-:W-:Y:S01]  /*79f0*/  FMUL.FTZ R152, R21, UR5 ;  /* 0x0000000515987c20 */ /* 0x000fe20008410000 */
[----:B------:R-:W-:Y:S01]  /*7a00*/  FMUL.FTZ R151, R22, UR5 ;  /* 0x0000000516977c20 */ /* 0x000fe20008410000 */
[----:B------:R-:W-:Y:S01]  /*7a10*/  FMUL.FTZ R154, R23, UR5 ;  /* 0x00000005179a7c20 */ /* 0x000fe20008410000 */
[----:B------:R-:W-:Y:S04]  /*7a20*/  FMUL.FTZ R160, R24, UR5 ;  /* 0x0000000518a07c20 */ /* 0x000fe80008410000 */
[----:B------:R5:W1:Y:S01]  /*7a30*/  MUFU.TANH R115, R2 ;  /* 0x0000000200737308 */ /* 0x000a620000002400 */
[----:B------:R-:W-:Y:S01]  /*7a40*/  FMUL.FTZ R159, R25, UR5 ;  /* 0x00000005199f7c20 */ /* 0x000fe20008410000 */
[----:B------:R-:W-:Y:S01]  /*7a50*/  FMUL.FTZ R161, R26, UR5 ;  /* 0x000000051aa17c20 */ /* 0x000fe20008410000 */
[----:B------:R-:W-:Y:S01]  /*7a60*/  FMUL.FTZ R162, R27, UR5 ;  /* 0x000000051ba27c20 */ /* 0x000fe20008410000 */
[----:B------:R-:W-:Y:S06]  /*7a70*/  FMUL.FTZ R163, R28, UR5 ;  /* 0x000000051ca37c20 */ /* 0x000fec0008410000 */
[----:B------:R1:W1:Y:S10]  /*7a80*/  MUFU.TANH R113, R0 ;  /* 0x0000000000717308 */ /* 0x0002740000002400 */
[----:B------:R-:W1:Y:S01]  /*7a90*/  MUFU.TANH R157, R157 ;  /* 0x0000009d009d7308 */ /* 0x000e620000002400 */
[----:B-----5:R-:W-:Y:S09]  /*7aa0*/  FMUL.FTZ R2, R29, UR5 ;  /* 0x000000051d027c20 */ /* 0x020ff20008410000 */
[----:B------:R-:W1:Y:S10]  /*7ab0*/  MUFU.TANH R156, R156 ;  /* 0x0000009c009c7308 */ /* 0x000e740000002400 */
        /* <DEDUP_REMOVED lines=14> */
[----:B------:R-:W1:Y:S01]  /*7ba0*/  MUFU.TANH R163, R163 ;  /* 0x000000a300a37308 */ /* 0x000e620000002400 */
[----:B--234-:R-:W-:Y:S05]  /*7bb0*/  @P5 BRA `(.L_x_1041) ;  /* 0xffffffec00f85947 */ /* 0x01cfea000383ffff */
.L_x_1040:
[----:B------:R2:W4:Y:S01]  /*7bc0*/  MUFU.TANH R102, R2 ;  /* 0x0000000200667308 */ /* 0x0005220000002400 */
[----:B---3--:R-:W-:Y:S01]  /*7bd0*/  FMNMX.FTZ R5, R101, R85, !PT ;  /* 0x0000005565057209 */ /* 0x008fe20007810000 */
[----:B------:R-:W-:Y:S01]  /*7be0*/  FMUL.FTZ R30, R30, UR5 ;  /* 0x000000051e1e7c20 */ /* 0x000fe20008410000 */
[----:B-1----:R-:W-:Y:S01]  /*7bf0*/  FMNMX.FTZ R0, R164, R3, !PT ;  /* 0x00000003a4007209 */ /* 0x002fe20007810000 */
[----:B------:R-:W-:Y:S01]  /*7c00*/  FMUL.FTZ R32, R32, UR5 ;  /* 0x0000000520207c20 */ /* 0x000fe20008410000 */
[----:B------:R-:W-:Y:S01]  /*7c10*/  FMNMX.FTZ R5, R114, R5, !PT ;  /* 0x0000000572057209 */ /* 0x000fe20007810000 */
[----:B------:R-:W-:Y:S01]  /*7c20*/  LDSM.16.MT88.4 R20, [R116+0x6000] ;  /* 0x006000007414783b */ /* 0x000fe20000004200 */
[----:B------:R-:W-:Y:S03]  /*7c30*/  FMNMX.FTZ R0, R165, R0, !PT ;  /* 0x00000000a5007209 */ /* 0x000fe60007810000 */
[----:B------:R-:W1:Y:S01]  /*7c40*/  MUFU.TANH R103, R30 ;  /* 0x0000001e00677308 */ /* 0x000e620000002400 */
[----:B------:R-:W-:Y:S01]  /*7c50*/  FMNMX.FTZ R5, R110, R5, !PT ;  /* 0x000000056e057209 */ /* 0x000fe20007810000 */
[----:B------:R-:W-:Y:S01]  /*7c60*/  FMUL.FTZ R31, R31, UR5 ;  /* 0x000000051f1f7c20 */ /* 0x000fe20008410000 */
[----:B------:R-:W-:Y:S01]  /*7c70*/  FMNMX.FTZ R0, R115, R0, !PT ;  /* 0x0000000073007209 */ /* 0x000fe20007810000 */
[----:B------:R-:W-:Y:S01]  /*7c80*/  FMUL.FTZ R33, R33, UR5 ;  /* 0x0000000521217c20 */ /* 0x000fe20008410000 */
[----:B------:R-:W-:Y:S01]  /*7c90*/  FMNMX.FTZ R4, R112, R5, !PT ;  /* 0x0000000570047209 */ /* 0x000fe20007810000 */
[----:B------:R-:W-:Y:S01]  /*7ca0*/  FMUL.FTZ R34, R34, UR5 ;  /* 0x0000000522227c20 */ /* 0x000fe20008410000 */
[----:B------:R-:W-:Y:S03]  /*7cb0*/  FMUL.FTZ R35, R35, UR5 ;  /* 0x0000000523237c20 */ /* 0x000fe60008410000 */
[----:B------:R-:W3:Y:S01]  /*7cc0*/  MUFU.TANH R105, R32 ;  /* 0x0000002000697308 */ /* 0x000ee20000002400 */
[----:B------:R-:W-:Y:S02]  /*7cd0*/  FMNMX.FTZ R5, R157, R4, !PT ;  /* 0x000000049d057209 */ /* 0x000fe40007810000 */
[----:B--2---:R-:W-:Y:S02]  /*7ce0*/  FMNMX.FTZ R2, R113, R0, !PT ;  /* 0x0000000071027209 */ /* 0x004fe40007810000 */
[----:B------:R-:W-:Y:S02]  /*7cf0*/  FMNMX.FTZ R0, R156, R5, !PT ;  /* 0x000000059c007209 */ /* 0x000fe40007810000 */
[----:B------:R-:W-:Y:S03]  /*7d00*/  FMNMX.FTZ R5, R155, R2, !PT ;  /* 0x000000029b057209 */ /* 0x000fe60007810000 */
[----:B------:R2:W5:Y:S01]  /*7d10*/  MUFU.TANH R104, R31 ;  /* 0x0000001f00687308 */ /* 0x0005620000002400 */
[----:B------:R-:W-:Y:S02]  /*7d20*/  FMNMX.FTZ R0, R153, R0, !PT ;  /* 0x0000000099007209 */ /* 0x000fe40007810000 */
[----:B------:R-:W-:Y:S02]  /*7d30*/  FMNMX.FTZ R5, R158, R5, !PT ;  /* 0x000000059e057209 */ /* 0x000fe40007810000 */
[----:B------:R-:W-:Y:S02]  /*7d40*/  FMNMX.FTZ R7, R149, R0, !PT ;  /* 0x0000000095077209 */ /* 0x000fe40007810000 */
[----:B------:R-:W-:Y:S03]  /*7d50*/  FMNMX.FTZ R0, R148, R5, !PT ;  /* 0x0000000594007209 */ /* 0x000fe60007810000 */
[----:B------:R-:W5:Y:S01]  /*7d60*/  MUFU.TANH R106, R33 ;  /* 0x00000021006a7308 */ /* 0x000f620000002400 */
[----:B------:R-:W-:Y:S02]  /*7d70*/  FMNMX.FTZ R7, R150, R7, !PT ;  /* 0x0000000796077209 */ /* 0x000fe40007810000 */
[----:B------:R-:W-:Y:S02]  /*7d80*/  FMNMX.FTZ R0, R147, R0, !PT ;  /* 0x0000000093007209 */ /* 0x000fe40007810000 */
[----:B------:R-:W-:Y:S02]  /*7d90*/  FMNMX.FTZ R7, R152, R7, !PT ;  /* 0x0000000798077209 */ /* 0x000fe40007810000 */
[----:B------:R-:W-:Y:S03]  /*7da0*/  FMNMX.FTZ R5, R151, R0, !PT ;  /* 0x0000000097057209 */ /* 0x000fe60007810000 */
[----:B------:R-:W5:Y:S01]  /*7db0*/  MUFU.TANH R87, R34 ;  /* 0x0000002200577308 */ /* 0x000f620000002400 */
[----:B------:R-:W-:Y:S01]  /*7dc0*/  FMNMX.FTZ R0, R160, R7, !PT ;  /* 0x00000007a0007209 */ /* 0x000fe20007810000 */
[----:B--2---:R-:W-:Y:S01]  /*7dd0*/  LDSM.16.MT88.4 R28, [R118+0x7000] ;  /* 0x00700000761c783b */ /* 0x004fe20000004200 */
[----:B------:R-:W-:Y:S02]  /*7de0*/  FMNMX.FTZ R2, R154, R5, !PT ;  /* 0x000000059a027209 */ /* 0x000fe40007810000 */
[----:B------:R-:W-:Y:S02]  /*7df0*/  FMNMX.FTZ R0, R159, R0, !PT ;  /* 0x000000009f007209 */ /* 0x000fe40007810000 */
[----:B------:R-:W-:Y:S03]  /*7e00*/  FMNMX.FTZ R5, R161, R2, !PT ;  /* 0x00000002a1057209 */ /* 0x000fe60007810000 */
[----:B------:R-:W2:Y:S01]  /*7e10*/  MUFU.TANH R86, R35 ;  /* 0x0000002300567308 */ /* 0x000ea20000002400 */
[----:B------:R-:W-:Y:S02]  /*7e20*/  FMNMX.FTZ R7, R163, R0, !PT ;  /* 0x00000000a3077209 */ /* 0x000fe40007810000 */
[----:B------:R-:W-:Y:S02]  /*7e30*/  FMNMX.FTZ R0, R162, R5, !PT ;  /* 0x00000005a2007209 */ /* 0x000fe40007810000 */
[----:B------:R-:W-:Y:S02]  /*7e40*/  IADD3 R142, R142, -0x1, RZ ;  /* 0xffffffff8e8e7810 */ /* 0x000fe40007ffe0ff */
[----:B----4-:R-:W-:Y:S02]  /*7e50*/  FMNMX.FTZ R2, R102, R7, !PT ;  /* 0x0000000766027209 */ /* 0x010fe40007810000 */
[----:B-1----:R-:W-:Y:S02]  /*7e60*/  FMNMX.FTZ R5, R103, R0, !PT ;  /* 0x0000000067057209 */ /* 0x002fe40007810000 */
[----:B---3--:R-:W-:Y:S02]  /*7e70*/  FMNMX.FTZ R9, R105, R2, !PT ;  /* 0x0000000269097209 */ /* 0x008fe40007810000 */
[----:B-----5:R-:W-:Y:S02]  /*7e80*/  FMNMX.FTZ R0, R104, R5, !PT ;  /* 0x0000000568007209 */ /* 0x020fe40007810000 */
[----:B------:R-:W-:Y:S02]  /*7e90*/  FMNMX.FTZ R6, R106, R9, !PT ;  /* 0x000000096a067209 */ /* 0x000fe40007810000 */
[----:B------:R-:W-:Y:S03]  /*7ea0*/  FMNMX.FTZ R9, R87, R0, !PT ;  /* 0x0000000057097209 */ /* 0x000fe60007810000 */
[----:B------:R-:W1:Y:S01]  /*7eb0*/  SHFL.BFLY PT, R13, R6, 0x2, 0x1f ;  /* 0x0c401f00060d7f89 */ /* 0x000e6200000e0000 */
[----:B--2---:R-:W-:Y:S07]  /*7ec0*/  FMNMX.FTZ R7, R86, R9, !PT ;  /* 0x0000000956077209 */ /* 0x004fee0007810000 */
[----:B------:R-:W2:Y:S01]  /*7ed0*/  SHFL.BFLY PT, R0, R7, 0x2, 0x1f ;  /* 0x0c401f0007007f89 */ /* 0x000ea200000e0000 */
[----:B-1----:R-:W-:Y:S07]  /*7ee0*/  FMNMX.FTZ R11, R6, R13, !PT ;  /* 0x0000000d060b7209 */ /* 0x002fee0007810000 */
[----:B------:R-:W-:Y:S01]  /*7ef0*/  LDSM.16.MT88.4 R12, [R118+0x6000] ;  /* 0x00600000760c783b */ /* 0x000fe20000004200 */
[----:B--2---:R-:W-:Y:S07]  /*7f00*/  FMNMX.FTZ R5, R7, R0, !PT ;  /* 0x0000000007057209 */ /* 0x004fee0007810000 */
[----:B------:R-:W1:Y:S08]  /*7f10*/  SHFL.BFLY PT, R2, R11, 0x1, 0x1f ;  /* 0x0c201f000b027f89 */ /* 0x000e7000000e0000 */
[----:B------:R-:W2:Y:S01]  /*7f20*/  SHFL.BFLY PT, R0, R5, 0x1, 0x1f ;  /* 0x0c201f0005007f89 */ /* 0x000ea200000e0000 */
[----:B-1----:R-:W-:Y:S02]  /*7f30*/  FMNMX.FTZ R2, R11, R2, !PT ;  /* 0x000000020b027209 */ /* 0x002fe40007810000 */
[----:B--2---:R-:W-:Y:S03]  /*7f40*/  FMNMX.FTZ R0, R5, R0, !PT ;  /* 0x0000000005007209 */ /* 0x004fe60007810000 */
[C---:B------:R-:W-:Y:S01]  /*7f50*/  FMUL.FTZ R107, R2.reuse, UR4 ;  /* 0x00000004026b7c20 */ /* 0x040fe20008410000 */
[C---:B------:R-:W-:Y:S01]  /*7f60*/  FSETP.NEU.FTZ.AND P0, PT, R2.reuse, -INF , PT ;  /* 0xff8000000200780b */ /* 0x040fe20003f1d000 */
[----:B------:R-:W-:Y:S01]  /*7f70*/  FADD.FTZ R4, -R2, R85 ;  /* 0x0000005502047221 */ /* 0x000fe20000010100 */
[----:B------:R-:W-:Y:S01]  /*7f80*/  MOV R85, R2 ;  /* 0x0000000200557202 */ /* 0x000fe20000000f00 */
[C---:B------:R-:W-:Y:S01]  /*7f90*/  FMUL.FTZ R108, R0.reuse, UR4 ;  /* 0x00000004006c7c20 */ /* 0x040fe20008410000 */
[----:B------:R-:W-:Y:S01]  /*7fa0*/  FSEL R107, R107, RZ, P0 ;  /* 0x000000ff6b6b7208 */ /* 0x000fe20000000000 */
[C---:B------:R-:W-:Y:S01]  /*7fb0*/  FADD.FTZ R3, -R0.reuse, R3 ;  /* 0x0000000300037221 */ /* 0x040fe20000010100 */
[----:B------:R-:W-:Y:S01]  /*7fc0*/  FSETP.NEU.FTZ.AND P0, PT, R0, -INF , PT ;  /* 0xff8000000000780b */ /* 0x000fe20003f1d000 */
[----:B------:R-:W-:Y:S02]  /*7fd0*/  FMUL.FTZ R84, R4, UR4 ;  /* 0x0000000404547c20 */ /* 0x000fe40008410000 */
[--C-:B------:R-:W-:Y:S01]  /*7fe0*/  FFMA.FTZ R101, R101, UR4, -R107.reuse ;  /* 0x0000000465657c23 */ /* 0x100fe2000801086b */
[----:B------:R-:W-:Y:S01]  /*7ff0*/  FSEL R108, R108, RZ, P0 ;  /* 0x000000ff6c6c7208 */ /* 0x000fe20000000000 */
[--C-:B------:R-:W-:Y:S01]  /*8000*/  FFMA.FTZ R93, R114, UR4, -R107.reuse ;  /* 0x00000004725d7c23 */ /* 0x100fe2000801086b */
[--C-:B------:R-:W-:Y:S01]  /*8010*/  FFMA.FTZ R90, R110, UR4, -R107.reuse ;  /* 0x000000046e5a7c23 */ /* 0x100fe2000801086b */
[--C-:B------:R-:W-:Y:S01]  /*8020*/  FFMA.FTZ R89, R112, UR4, -R107.reuse ;  /* 0x0000000470597c23 */ /* 0x100fe2000801086b */
[----:B------:R-:W-:Y:S01]  /*8030*/  FMUL.FTZ R6, R3, UR4 ;  /* 0x0000000403067c20 */ /* 0x000fe20008410000 */
[--C-:B------:R-:W-:Y:S01]  /*8040*/  FFMA.FTZ R100, R164, UR4, -R108.reuse ;  /* 0x00000004a4647c23 */ /* 0x100fe2000801086c */
[--C-:B------:R-:W-:Y:S01]  /*8050*/  FFMA.FTZ R92, R165, UR4, -R108.reuse ;  /* 0x00000004a55c7c23 */ /* 0x100fe2000801086c */
        /* <DEDUP_REMOVED lines=14> */
[----:B------:R-:W-:Y:S01]  /*8140*/  FFMA.FTZ R159, R159, UR4, -R107 ;  /* 0x000000049f9f7c23 */ /* 0x000fe2000801086b */
        /* <DEDUP_REMOVED lines=22> */
[----:B------:R-:W2:Y:S01]  /*82b0*/  LDSM.16.MT88.4 R60, [R116+0x7000] ;  /* 0x00700000743c783b */ /* 0x000ea20000004200 */
[C---:B------:R-:W-:Y:S01]  /*82c0*/  FMUL.FTZ R32, R84.reuse, R52 ;  /* 0x0000003454207220 */ /* 0x040fe20000410000 */
[C---:B------:R-:W-:Y:S01]  /*82d0*/  FMUL.FTZ R33, R84.reuse, R53 ;  /* 0x0000003554217220 */ /* 0x040fe20000410000 */
[C---:B------:R-:W-:Y:S01]  /*82e0*/  FMUL.FTZ R34, R3.reuse, R54 ;  /* 0x0000003603227220 */ /* 0x040fe20000410000 */
[----:B------:R-:W-:Y:S03]  /*82f0*/  FMUL.FTZ R35, R3, R55 ;  /* 0x0000003703237220 */ /* 0x000fe60000410000 */
[----:B------:R-:W3:Y:S01]  /*8300*/  MUFU.EX2 R92, R92 ;  /* 0x0000005c005c7308 */ /* 0x000ee20000000800 */
[----:B-1----:R-:W-:Y:S01]  /*8310*/  F2FP.BF16.F32.PACK_AB R80, R93, R101 ;  /* 0x000000655d50723e */ /* 0x002fe200000010ff */
[C---:B------:R-:W-:Y:S01]  /*8320*/  FMUL.FTZ R36, R84.reuse, R36 ;  /* 0x0000002454247220 */ /* 0x040fe20000410000 */
[----:B------:R-:W1:Y:S01]  /*8330*/  LDSM.16.MT88.4 R52, [R118+0x8000] ;  /* 0x008000007634783b */ /* 0x000e620000004200 */
        /* <DEDUP_REMOVED lines=13> */
[----:B---3--:R-:W-:Y:S01]  /*8410*/  F2FP.BF16.F32.PACK_AB R81, R92, R100 ;  /* 0x000000645c51723e */ /* 0x008fe200000010ff */
[C---:B------:R-:W-:Y:S01]  /*8420*/  FMUL.FTZ R48, R84.reuse, R48 ;  /* 0x0000003054307220 */ /* 0x040fe20000410000 */
[----:B------:R-:W-:Y:S01]  /*8430*/  FMUL.FTZ R49, R84, R49 ;  /* 0x0000003154317220 */ /* 0x000fe20000410000 */
[C---:B------:R-:W-:Y:S01]  /*8440*/  FMUL.FTZ R50, R3.reuse, R50 ;  /* 0x0000003203327220 */ /* 0x040fe20000410000 */
[----:B------:R-:W-:Y:S01]  /*8450*/  FMUL.FTZ R51, R3, R51 ;  /* 0x0000003303337220 */ /* 0x000fe20000410000 */
[----:B------:R-:W-:Y:S01]  /*8460*/  LDSM.16.MT88.4 R76, [R118+0x6c00] ;  /* 0x006c0000764c783b */ /* 0x000fe20000004200 */
[----:B------:R-:W-:Y:S03]  /*8470*/  FFMA.FTZ R68, R104, UR4, -R108 ;  /* 0x0000000468447c23 */ /* 0x000fe6000801086c */
[----:B------:R-:W-:Y:S01]  /*8480*/  MUFU.EX2 R91, R91 ;  /* 0x0000005b005b7308 */ /* 0x000fe20000000800 */
[----:B------:R-:W-:Y:S01]  /*8490*/  FFMA.FTZ R101, R84, R143, R101 ;  /* 0x0000008f54657223 */ /* 0x000fe20000010065 */
[--C-:B------:R-:W-:Y:S01]  /*84a0*/  FFMA.FTZ R163, R163, UR4, -R107.reuse ;  /* 0x00000004a3a37c23 */ /* 0x100fe2000801086b */
[--C-:B------:R-:W-:Y:S01]  /*84b0*/  FFMA.FTZ R102, R102, UR4, -R107.reuse ;  /* 0x0000000466667c23 */ /* 0x100fe2000801086b */
[----:B------:R-:W-:Y:S01]  /*84c0*/  FFMA.FTZ R105, R105, UR4, -R107 ;  /* 0x0000000469697c23 */ /* 0x000fe2000801086b */
[----:B------:R-:W-:Y:S01]  /*84d0*/  FFMA.FTZ R100, R3, R146, R100 ;  /* 0x0000009203647223 */ /* 0x000fe20000010064 */
[----:B------:R-:W-:Y:S04]  /*84e0*/  FADD.FTZ R101, R93, R101 ;  /* 0x000000655d657221 */ /* 0x000fe80000010000 */
[----:B------:R-:W3:Y:S01]  /*84f0*/  MUFU.EX2 R88, R88 ;  /* 0x0000005800587308 */ /* 0x000ee20000000800 */
[C---:B----4-:R-:W-:Y:S01]  /*8500*/  F2FP.BF16.F32.PACK_AB R82, R89.reuse, R90 ;  /* 0x0000005a5952723e */ /* 0x050fe200000010ff */
[----:B------:R-:W-:Y:S01]  /*8510*/  FADD.FTZ R100, R92, R100 ;  /* 0x000000645c647221 */ /* 0x000fe20000010000 */
[----:B------:R-:W-:Y:S04]  /*8520*/  FADD.FTZ R90, R90, R101 ;  /* 0x000000655a5a7221 */ /* 0x000fe80000010000 */
[----:B------:R-:W-:Y:S03]  /*8530*/  FADD.FTZ R90, R89, R90 ;  /* 0x0000005a595a7221 */ /* 0x000fe60000010000 */
[----:B------:R-:W-:Y:S10]  /*8540*/  MUFU.EX2 R94, R94 ;  /* 0x0000005e005e7308 */ /* 0x000ff40000000800 */
[----:B------:R-:W-:Y:S01]  /*8550*/  MUFU.EX2 R95, R95 ;  /* 0x0000005f005f7308 */ /* 0x000fe20000000800 */
        /* <DEDUP_REMOVED lines=21> */
[--C-:B------:R-:W-:Y:S01]  /*86b0*/  FFMA.FTZ R66, R87, UR4, -R108.reuse ;  /* 0x0000000457427c23 */ /* 0x100fe2000801086c */
[--C-:B------:R-:W-:Y:S01]  /*86c0*/  FFMA.FTZ R65, R157, UR4, -R107.reuse ;  /* 0x000000049d417c23 */ /* 0x100fe2000801086b */
[----:B------:R-:W-:Y:S01]  /*86d0*/  FFMA.FTZ R107, R106, UR4, -R107 ;  /* 0x000000046a6b7c23 */ /* 0x000fe2000801086b */
[C---:B------:R-:W-:Y:S04]  /*86e0*/  HMMA.16816.F32.BF16 R20, R80.reuse, R28, R20 ;  /* 0x0000001c5014723c */ /* 0x040fe80000041814 */
[----:B------:R-:W-:Y:S01]  /*86f0*/  MUFU.EX2 R106, R160 ;  /* 0x000000a0006a7308 */ /* 0x000fe20000000800 */
[--C-:B------:R-:W-:Y:S01]  /*8700*/  FFMA.FTZ R64, R155, UR4, -R108.reuse ;  /* 0x000000049b407c23 */ /* 0x100fe2000801086c */
[----:B------:R-:W-:Y:S01]  /*8710*/  FFMA.FTZ R108, R86, UR4, -R108 ;  /* 0x00000004566c7c23 */ /* 0x000fe2000801086c */
[C---:B------:R-:W-:Y:S07]  /*8720*/  HMMA.16816.F32.BF16 R24, R80.reuse, R30, R24 ;  /* 0x0000001e5018723c */ /* 0x040fee0000041818 */
[----:B------:R-:W3:Y:S01]  /*8730*/  MUFU.EX2 R65, R65 ;  /* 0x0000004100417308 */ /* 0x000ee20000000800 */
[C---:B------:R-:W-:Y:S03]  /*8740*/  FMUL.FTZ R28, R84.reuse, R56 ;  /* 0x00000038541c7220 */ /* 0x040fe60000410000 */
[----:B------:R-:W-:Y:S01]  /*8750*/  FMUL.FTZ R29, R84, R57 ;  /* 0x00000039541d7220 */ /* 0x000fe20000410000 */
[C---:B------:R-:W-:Y:S01]  /*8760*/  FMUL.FTZ R30, R3.reuse, R58 ;  /* 0x0000003a031e7220 */ /* 0x040fe20000410000 */
[----:B------:R-:W-:Y:S02]  /*8770*/  FMUL.FTZ R31, R3, R59 ;  /* 0x0000003b031f7220 */ /* 0x000fe40000410000 */
[----:B------:R-:W-:Y:S02]  /*8780*/  LDSM.16.MT88.4 R56, [R118+0x6400] ;  /* 0x006400007638783b */ /* 0x000fe40000004200 */
[----:B------:R4:W-:Y:S03]  /*8790*/  MUFU.EX2 R84, R68 ;  /* 0x0000004400547308 */ /* 0x0009e60000000800 */
[C---:B--2---:R-:W-:Y:S07]  /*87a0*/  HMMA.16816.F32.BF16 R28, R80.reuse, R60, R28 ;  /* 0x0000003c501c723c */ /* 0x044fee000004181c */
[----:B------:R-:W-:Y:S01]  /*87b0*/  MUFU.EX2 R87, R159 ;  /* 0x0000009f00577308 */ /* 0x000fe20000000800 */
[C---:B------:R-:W-:Y:S01]  /*87c0*/  HMMA.16816.F32.BF16 R32, R80.reuse, R62, R32 ;  /* 0x0000003e5020723c */ /* 0x040fe20000041820 */
[----:B------:R-:W-:Y:S02]  /*87d0*/  LDSM.16.MT88.4 R60, [R116+0x6800] ;  /* 0x00680000743c783b */ /* 0x000fe40000004200 */
[----:B---3--:R-:W-:Y:S03]  /*87e0*/  FADD.FTZ R101, R65, R90 ;  /* 0x0000005a41657221 */ /* 0x008fe60000010000 */
[C---:B-1----:R-:W-:Y:S03]  /*87f0*/  HMMA.16816.F32.BF16 R36, R80.reuse, R52, R36 ;  /* 0x000000345024723c */ /* 0x042fe60000041824 */
[----:B------:R-:W-:Y:S01]  /*8800*/  MUFU.EX2 R103, R161 ;  /* 0x000000a100677308 */ /* 0x000fe20000000800 */
[----:B----4-:R-:W-:Y:S01]  /*8810*/  LDSM.16.MT88.4 R68, [R116+0x6c00] ;  /* 0x006c00007444783b */ /* 0x010fe20000004200 */
[----:B------:R-:W-:Y:S01]  /*8820*/  FADD.FTZ R101, R94, R101 ;  /* 0x000000655e657221 */ /* 0x000fe20000010000 */
[C---:B------:R-:W-:Y:S07]  /*8830*/  HMMA.16816.F32.BF16 R40, R80.reuse, R54, R40 ;  /* 0x000000365028723c */ /* 0x040fee0000041828 */
[----:B------:R-:W1:Y:S01]  /*8840*/  MUFU.EX2 R64, R64 ;  /* 0x0000004000407308 */ /* 0x000e620000000800 */
[----:B------:R-:W2:Y:S09]  /*8850*/  LDSM.16.MT88.4 R52, [R116+0x8000] ;  /* 0x008000007434783b */ /* 0x000eb20000004200 */
[----:B------:R-:W3:Y:S10]  /*8860*/  MUFU.EX2 R99, R99 ;  /* 0x0000006300637308 */ /* 0x000ef40000000800 */
[----:B------:R-:W-:Y:S01]  /*8870*/  MUFU.EX2 R98, R98 ;  /* 0x0000006200627308 */ /* 0x000fe20000000800 */
[----:B-1----:R-:W-:Y:S09]  /*8880*/  FADD.FTZ R100, R64, R91 ;  /* 0x0000005b40647221 */ /* 0x002ff20000010000 */
[----:B------:R-:W1:Y:S10]  /*8890*/  MUFU.EX2 R97, R97 ;  /* 0x0000006100617308 */ /* 0x000e740000000800 */
[----:B------:R-:W-:Y:S10]  /*88a0*/  MUFU.EX2 R86, R162 ;  /* 0x000000a200567308 */ /* 0x000ff40000000800 */
[----:B------:R-:W-:Y:S01]  /*88b0*/  MUFU.EX2 R163, R163 ;  /* 0x000000a300a37308 */ /* 0x000fe20000000800 */
[C---:B--2---:R-:W-:Y:S06]  /*88c0*/  HMMA.16816.F32.BF16 R44, R80.reuse, R52, R44 ;  /* 0x00000034502c723c */ /* 0x044fec000004182c */
[----:B------:R-:W-:Y:S03]  /*88d0*/  HMMA.16816.F32.BF16 R48, R80, R54, R48 ;  /* 0x000000365030723c */ /* 0x000fe60000041830 */
[----:B------:R-:W2:Y:S02]  /*88e0*/  MUFU.EX2 R102, R102 ;  /* 0x0000006600667308 */ /* 0x000ea40000000800 */
[----:B------:R-:W-:Y:S02]  /*88f0*/  F2FP.BF16.F32.PACK_AB R52, R94, R65 ;  /* 0x000000415e34723e */ /* 0x000fe400000010ff */
[C---:B------:R-:W-:Y:S01]  /*8900*/  F2FP.BF16.F32.PACK_AB R53, R95.reuse, R64 ;  /* 0x000000405f35723e */ /* 0x040fe200000010ff */
[----:B------:R-:W-:Y:S05]  /*8910*/  FADD.FTZ R95, R95, R100 ;  /* 0x000000645f5f7221 */ /* 0x000fea0000010000 */
[----:B------:R-:W4:Y:S01]  /*8920*/  MUFU.EX2 R3, R67 ;  /* 0x0000004300037308 */ /* 0x000f220000000800 */
[----:B---3--:R-:W-:Y:S01]  /*8930*/  F2FP.BF16.F32.PACK_AB R54, R99, R96 ;  /* 0x000000606336723e */ /* 0x008fe200000010ff */
[----:B------:R-:W-:Y:S01]  /*8940*/  FADD.FTZ R96, R96, R101 ;  /* 0x0000006560607221 */ /* 0x000fe20000010000 */
[----:B-1----:R-:W-:Y:S03]  /*8950*/  F2FP.BF16.F32.PACK_AB R55, R97, R98 ;  /* 0x000000626137723e */ /* 0x002fe600000010ff */
[----:B------:R-:W-:Y:S04]  /*8960*/  FADD.FTZ R96, R99, R96 ;  /* 0x0000006063607221 */ /* 0x000fe80000010000 */
[----:B------:R-:W-:Y:S01]  /*8970*/  MUFU.EX2 R105, R105 ;  /* 0x0000006900697308 */ /* 0x000fe20000000800 */
[----:B--2---:R-:W-:Y:S01]  /*8980*/  F2FP.BF16.F32.PACK_AB R88, R102, R163 ;  /* 0x000000a36658723e */ /* 0x004fe200000010ff */
[C---:B------:R-:W-:Y:S08]  /*8990*/  HMMA.16816.F32.BF16 R4, R52.reuse, R56, R4 ;  /* 0x000000383404723c */ /* 0x040ff00000041804 */
[----:B------:R-:W1:Y:S01]  /*89a0*/  MUFU.EX2 R92, R107 ;  /* 0x0000006b005c7308 */ /* 0x000e620000000800 */
[C---:B------:R-:W-:Y:S01]  /*89b0*/  HMMA.16816.F32.BF16 R8, R52.reuse, R58, R8 ;  /* 0x0000003a3408723c */ /* 0x040fe20000041808 */
[----:B------:R-:W2:Y:S02]  /*89c0*/  LDSM.16.MT88.4 R56, [R116+0x6400] ;  /* 0x006400007438783b */ /* 0x000ea40000004200 */
[----:B----4-:R-:W-:Y:S06]  /*89d0*/  F2FP.BF16.F32.PACK_AB R89, R84, R3 ;  /* 0x000000035459723e */ /* 0x010fec00000010ff */
[----:B------:R-:W-:Y:S10]  /*89e0*/  MUFU.EX2 R93, R66 ;  /* 0x00000042005d7308 */ /* 0x000ff40000000800 */
[----:B------:R-:W3:Y:S01]  /*89f0*/  MUFU.EX2 R108, R108 ;  /* 0x0000006c006c7308 */ /* 0x000ee20000000800 */
[----:B-1----:R-:W-:Y:S02]  /*8a00*/  F2FP.BF16.F32.PACK_AB R90, R92, R105 ;  /* 0x000000695c5a723e */ /* 0x002fe400000010ff */
[----:B---3--:R-:W-:Y:S01]  /*8a10*/  F2FP.BF16.F32.PACK_AB R91, R108, R93 ;  /* 0x0000005d6c5b723e */ /* 0x008fe200000010ff */
        /* <DEDUP_REMOVED lines=16> */
[----:B------:R-:W-:Y:S02]  /*8b20*/  F2FP.BF16.F32.PACK_AB R53, R104, R109 ;  /* 0x0000006d6835723e */ /* 0x000fe400000010ff */
[----:B------:R-:W-:Y:S02]  /*8b30*/  F2FP.BF16.F32.PACK_AB R54, R87, R106 ;  /* 0x0000006a5736723e */ /* 0x000fe400000010ff */
[----:B------:R-:W-:Y:S07]  /*8b40*/  F2FP.BF16.F32.PACK_AB R55, R86, R103 ;  /* 0x000000675637723e */ /* 0x000fee00000010ff */
        /* <DEDUP_REMOVED lines=23> */
[----:B------:R-:W4:Y:S04]  /*8cc0*/  LDSM.16.MT88.4 R8, [R116+0x8c00] ;  /* 0x008c00007408783b */ /* 0x000f280000004200 */
[----:B------:R-:W-:Y:S06]  /*8cd0*/  FADD.FTZ R12, R98, R95 ;  /* 0x0000005f620c7221 */ /* 0x000fec0000010000 */
[----:B------:R-:W-:Y:S04]  /*8ce0*/  FADD.FTZ R12, R97, R12 ;  /* 0x0000000c610c7221 */ /* 0x000fe80000010000 */
[----:B------:R-:W-:Y:S01]  /*8cf0*/  FADD.FTZ R109, R109, R12 ;  /* 0x0000000c6d6d7221 */ /* 0x000fe20000010000 */
[C---:B-1----:R-:W-:Y:S03]  /*8d00*/  HMMA.16816.F32.BF16 R64, R88.reuse, R60, R20 ;  /* 0x0000003c5840723c */ /* 0x042fe60000041814 */
[----:B------:R-:W-:Y:S03]  /*8d10*/  FADD.FTZ R104, R104, R109 ;  /* 0x0000006d68687221 */ /* 0x000fe60000010000 */
[C---:B------:R-:W-:Y:S05]  /*8d20*/  HMMA.16816.F32.BF16 R60, R88.reuse, R62, R24 ;  /* 0x0000003e583c723c */ /* 0x040fea0000041818 */
[----:B------:R-:W-:Y:S01]  /*8d30*/  FADD.FTZ R103, R103, R104 ;  /* 0x0000006867677221 */ /* 0x000fe20000010000 */
[C---:B--2---:R-:W-:Y:S05]  /*8d40*/  HMMA.16816.F32.BF16 R56, R88.reuse, R52, R28 ;  /* 0x000000345838723c */ /* 0x044fea000004181c */
        /* <DEDUP_REMOVED lines=8> */
[----:B------:R-:W-:Y:S01]  /*8dd0*/  MOV R3, R0 ;  /* 0x0000000000037202 */ /* 0x000fe20000000f00 */
[----:B------:R-:W-:Y:S01]  /*8de0*/  FADD.FTZ R5, R110, R5 ;  /* 0x000000056e057221 */ /* 0x000fe20000010000 */
[----:B------:R-:W-:Y:S04]  /*8df0*/  HMMA.16816.F32.BF16 R48, R88, R10, R48 ;  /* 0x0000000a5830723c */ /* 0x000fe80000041830 */
[----:B------:R-:W-:Y:S01]  /*8e00*/  FADD.FTZ R106, R106, R5 ;  /* 0x000000056a6a7221 */ /* 0x000fe20000010000 */
[----:B------:R-:W-:Y:S03]  /*8e10*/  FADD.FTZ R93, R93, R84 ;  /* 0x000000545d5d7221 */ /* 0x000fe60000010000 */
[----:B------:R-:W-:Y:S03]  /*8e20*/  FADD.FTZ R106, R87, R106 ;  /* 0x0000006a576a7221 */ /* 0x000fe60000010000 */
[----:B------:R-:W-:Y:S01]  /*8e30*/  FADD.FTZ R146, R108, R93 ;  /* 0x0000005d6c927221 */ /* 0x000fe20000010000 */
[----:B------:R-:W-:Y:S04]  /*8e40*/  FADD.FTZ R163, R163, R106 ;  /* 0x0000006aa3a37221 */ /* 0x000fe80000010000 */
[----:B------:R-:W-:Y:S04]  /*8e50*/  FADD.FTZ R102, R102, R163 ;  /* 0x000000a366667221 */ /* 0x000fe80000010000 */
[----:B------:R-:W-:Y:S04]  /*8e60*/  FADD.FTZ R105, R105, R102 ;  /* 0x0000006669697221 */ /* 0x000fe80000010000 */
[----:B------:R-:W-:Y:S01]  /*8e70*/  FADD.FTZ R143, R92, R105 ;  /* 0x000000695c8f7221 */ /* 0x000fe20000010000 */
[----:B------:R-:W-:Y:S06]  /*8e80*/  @P5 BRA `(.L_x_1039) ;  /* 0xffffffe000405947 */ /* 0x000fec000383ffff */
.L_x_1038:
        /* <DEDUP_REMOVED lines=105> */
.L_x_1042:
        /* <DEDUP_REMOVED lines=23> */
.L_x_1043:
        /* <DEDUP_REMOVED lines=109> */
.L_x_1045:
[----:B------:R-:W-:Y:S05]  /*9d60*/  BSYNC B0 ;  /* 0x0000000000007941 */ /* 0x000fea0003800000 */
.L_x_1044:
        /* <DEDUP_REMOVED lines=34> */
.L_x_1047:
[----:B------:R-:W-:Y:S05]  /*9f90*/  BSYNC B0 ;  /* 0x0000000000007941 */ /* 0x000fea0003800000 */
.L_x_1046:
        /* <DEDUP_REMOVED lines=23> */
.L_x_1015:
[----:B------:R-:W1:Y:S01]  /*a110*/  LDC.U8 R0, c[0x0][0x3d9] ;  /* 0x0000f640ff007b82 */ /* 0x000e620000000000 */
[----:B------:R-:W-:Y:S01]  /*a120*/  ISETP.NE.AND P3, PT, R128, -0x1, PT ;  /* 0xffffffff8000780c */ /* 0x000fe20003f65270 */
[----:B------:R-:W-:Y:S01]  /*a130*/  IMAD.IADD R132, R132, 0x1, -R91 ;  /* 0x0000000184847824 */ /* 0x000fe200078e0a5b */
[----:B------:R-:W-:Y:S01]  /*a140*/  SHF.R.S32.HI R11, RZ, 0x1f, R84 ;  /* 0x0000001fff0b7819 */ /* 0x000fe20000011454 */
[----:B------:R-:W-:Y:S01]  /*a150*/  ULDC.64 UR4, c[0x0][0x2a0] ;  /* 0x0000a80000047ab9 */ /* 0x000fe20000000a00 */
[----:B------:R-:W-:Y:S01]  /*a160*/  BSSY B0, `(.L_x_1048) ;  /* 0x000004b000007945 */ /* 0x000fe20003800000 */
[----:B------:R-:W-:Y:S02]  /*a170*/  CS2R R20, SRZ ;  /* 0x0000000000147805 */ /* 0x000fe4000001ff00 */
[----:B------:R-:W-:Y:S01]  /*a180*/  LEA.HI R8, R11, R84, RZ, 0x2 ;  /* 0x000000540b087211 */ /* 0x000fe200078f10ff */
[----:B------:R-:W2:Y:S03]  /*a190*/  LDC.U8 R6, c[0x0][0x3d8] ;  /* 0x0000f600ff067b82 */ /* 0x000ea60000000000 */
[----:B------:R-:W-:-:S02]  /*a1a0*/  LOP3.LUT R11, R8, 0xfffffffc, RZ, 0xc0, !PT ;  /* 0xfffffffc080b7812 */ /* 0x000fc400078ec0ff */
[----:B------:R-:W-:Y:S02]  /*a1b0*/  SHF.R.S32.HI R14, RZ, 0x2, R8 ;  /* 0x00000002ff0e7819 */ /* 0x000fe40000011408 */
[----:B------:R-:W-:Y:S01]  /*a1c0*/  @!P3 SHF.R.S32.HI R13, RZ, 0x1f, R10 ;  /* 0x0000001fff0db819 */ /* 0x000fe2000001140a */
[----:B------:R-:W3:Y:S01]  /*a1d0*/  @!P3 LDC.64 R2, c[0x0][0x290] ;  /* 0x0000a400ff02bb82 */ /* 0x000ee20000000a00 */
[----:B------:R-:W-:Y:S01]  /*a1e0*/  IMAD.IADD R11, R84, 0x1, -R11 ;  /* 0x00000001540b7824 */ /* 0x000fe200078e0a0b */
[-C--:B------:R-:W-:Y:S02]  /*a1f0*/  ISETP.GE.AND P4, PT, R14, R132.reuse, PT ;  /* 0x000000840e00720c */ /* 0x080fe40003f86270 */
[--C-:B------:R-:W-:Y:S02]  /*a200*/  SHF.R.S32.HI R15, RZ, 0x1f, R14.reuse ;  /* 0x0000001fff0f7819 */ /* 0x100fe4000001140e */
[C---:B------:R-:W-:Y:S02]  /*a210*/  ISETP.NE.AND P5, PT, R11.reuse, RZ, PT ;  /* 0x000000ff0b00720c */ /* 0x040fe40003fa5270 */
[----:B-1----:R-:W-:Y:S01]  /*a220*/  ISETP.NE.AND P1, PT, R0, RZ, PT ;  /* 0x000000ff0000720c */ /* 0x002fe20003f25270 */
[----:B------:R-:W1:Y:S01]  /*a230*/  @P3 LDC.64 R4, c[0x0][0x298] ;  /* 0x0000a600ff043b82 */ /* 0x000e620000000a00 */
[----:B------:R-:W-:Y:S01]  /*a240*/  SHF.L.U32 R11, R11, 0x3, RZ ;  /* 0x000000030b0b7819 */ /* 0x000fe200000006ff */
[----:B------:R-:W-:Y:S01]  /*a250*/  IMAD.WIDE R18, R141, 0x40, R14 ;  /* 0x000000408d127825 */ /* 0x000fe200078e020e */
[----:B------:R-:W-:-:S02]  /*a260*/  ISETP.GE.OR P6, PT, R14, R132, P5 ;  /* 0x000000840e00720c */ /* 0x000fc40002fc6670 */
[C---:B--2---:R-:W-:Y:S02]  /*a270*/  ISETP.NE.AND P0, PT, R6.reuse, RZ, !P1 ;  /* 0x000000ff0600720c */ /* 0x044fe40004f05270 */
[----:B------:R-:W-:-:S05]  /*a280*/  ISETP.NE.AND P2, PT, R6, RZ, PT ;  /* 0x000000ff0600720c */ /* 0x000fca0003f45270 */
[----:B------:R-:W2:Y:S01]  /*a290*/  @!P1 LDC R7, c[0x0][0x2c4] ;  /* 0x0000b100ff079b82 */ /* 0x000ea20000000800 */
[----:B------:R-:W-:Y:S01]  /*a2a0*/  ISETP.NE.OR P2, PT, R0, RZ, !P2 ;  /* 0x000000ff0000720c */ /* 0x000fe20005745670 */
[-C--:B---3--:R-:W-:Y:S02]  /*a2b0*/  @!P3 IMAD R6, R13, R2.reuse, RZ ;  /* 0x000000020d06b224 */ /* 0x088fe400078e02ff */
[----:B------:R-:W-:-:S04]  /*a2c0*/  @!P3 IMAD.WIDE.U32 R12, R10, R2, RZ ;  /* 0x000000020a0cb225 */ /* 0x000fc800078e00ff */
[----:B------:R-:W3:Y:S01]  /*a2d0*/  @!P1 LDC R0, c[0x0][0x270] ;  /* 0x00009c00ff009b82 */ /* 0x000ee20000000800 */
[----:B------:R-:W-:Y:S02]  /*a2e0*/  @!P3 IMAD R6, R10, R3, R6 ;  /* 0x000000030a06b224 */ /* 0x000fe400078e0206 */
[----:B-1----:R-:W-:-:S05]  /*a2f0*/  @P3 IMAD.WIDE.U32 R16, R128, R4, RZ ;  /* 0x0000000480103225 */ /* 0x002fca00078e00ff */
[----:B------:R-:W1:Y:S01]  /*a300*/  @P1 LDC.64 R2, c[0x0][0x2c0] ;  /* 0x0000b000ff021b82 */ /* 0x000e620000000a00 */
[----:B------:R-:W-:Y:S02]  /*a310*/  @!P3 IMAD.MOV.U32 R16, RZ, RZ, R12 ;  /* 0x000000ffff10b224 */ /* 0x000fe400078e000c */
[C---:B------:R-:W-:Y:S02]  /*a320*/  @P3 IMAD R5, R128.reuse, R5, R17 ;  /* 0x0000000580053224 */ /* 0x040fe400078e0211 */
[----:B------:R-:W-:Y:S01]  /*a330*/  @!P3 IMAD.IADD R5, R13, 0x1, R6 ;  /* 0x000000010d05b824 */ /* 0x000fe200078e0206 */
[----:B------:R-:W-:Y:S02]  /*a340*/  @P1 MOV R13, 0x1 ;  /* 0x00000001000d1802 */ /* 0x000fe40000000f00 */
[----:B--2---:R-:W3:Y:S01]  /*a350*/  @P0 LDC R7, c[0x0][0x2e4] ;  /* 0x0000b900ff070b82 */ /* 0x004ee20000000800 */
[----:B------:R-:W-:Y:S02]  /*a360*/  ISETP.NE.OR P0, PT, R128, -0x1, P2 ;  /* 0xffffffff8000780c */ /* 0x000fe40001705670 */
[----:B------:R-:W-:-:S04]  /*a370*/  IADD3 R16, P3, R11, R16, RZ ;  /* 0x000000100b107210 */ /* 0x000fc80007f7e0ff */
[----:B------:R-:W-:Y:S01]  /*a380*/  LEA.HI.X.SX32 R17, R11, R5, 0x1, P3 ;  /* 0x000000050b117211 */ /* 0x000fe200018f0eff */
[----:B------:R-:W2:Y:S08]  /*a390*/  @!P2 LDC R9, c[0x0][0x2c4] ;  /* 0x0000b100ff09ab82 */ /* 0x000eb00000000800 */
[----:B------:R-:W4:Y:S01]  /*a3a0*/  @P1 LDC R4, c[0x0][0x2c0] ;  /* 0x0000b000ff041b82 */ /* 0x000f220000000800 */
[----:B-1----:R-:W-:-:S02]  /*a3b0*/  @P1 IMAD R2, R3, R2, RZ ;  /* 0x0000000203021224 */ /* 0x002fc400078e02ff */
[----:B------:R-:W-:Y:S02]  /*a3c0*/  VIADD R3, R11, 0x20 ;  /* 0x000000200b037836 */ /* 0x000fe40000000000 */
[----:B---3--:R-:W-:Y:S01]  /*a3d0*/  @!P1 IMAD R13, R7, R0, RZ ;  /* 0x00000000070d9224 */ /* 0x008fe200078e02ff */
[----:B------:R-:W-:Y:S01]  /*a3e0*/  SHF.R.S32.HI R0, RZ, 0x1f, R25 ;  /* 0x0000001fff007819 */ /* 0x000fe20000011419 */
[----:B------:R-:W-:Y:S02]  /*a3f0*/  @!P1 IMAD.MOV.U32 R2, RZ, RZ, R7 ;  /* 0x000000ffff029224 */ /* 0x000fe400078e0007 */
[----:B------:R-:W-:Y:S02]  /*a400*/  IMAD R13, R10, R13, RZ ;  /* 0x0000000d0a0d7224 */ /* 0x000fe400078e02ff */
[----:B------:R-:W-:Y:S02]  /*a410*/  IMAD R0, R0, UR4, RZ ;  /* 0x0000000400007c24 */ /* 0x000fe4000f8e02ff */
[----:B--2---:R-:W-:Y:S01]  /*a420*/  @!P0 IMAD R128, R10, R9, RZ ;  /* 0x000000090a808224 */ /* 0x004fe200078e02ff */
[----:B------:R-:W-:Y:S01]  /*a430*/  SEL R13, R13, RZ, P2 ;  /* 0x000000ff0d0d7207 */ /* 0x000fe20001000000 */
[----:B------:R-:W-:-:S02]  /*a440*/  VIADD R9, R14, 0x20 ;  /* 0x000000200e097836 */ /* 0x000fc40000000000 */
[C---:B------:R-:W-:Y:S01]  /*a450*/  IMAD R0, R25.reuse, UR5, R0 ;  /* 0x0000000519007c24 */ /* 0x040fe2000f8e0200 */
[----:B------:R-:W-:Y:S01]  /*a460*/  @!P2 SHF.R.S32.HI R21, RZ, 0x1f, R128 ;  /* 0x0000001fff15a819 */ /* 0x000fe20000011480 */
[----:B------:R-:W-:Y:S01]  /*a470*/  IMAD.WIDE.U32 R6, R25, UR4, R16 ;  /* 0x0000000419067c25 */ /* 0x000fe2000f8e0010 */
[----:B------:R-:W-:Y:S02]  /*a480*/  ISETP.GE.AND P0, PT, R9, R132, PT ;  /* 0x000000840900720c */ /* 0x000fe40003f06270 */
[----:B------:R-:W-:Y:S01]  /*a490*/  @!P1 MOV R4, 0x1 ;  /* 0x0000000100049802 */ /* 0x000fe20000000f00 */
[----:B------:R-:W-:Y:S01]  /*a4a0*/  IMAD R25, R25, R2, R13 ;  /* 0x0000000219197224 */ /* 0x000fe200078e020d */
[----:B------:R-:W-:Y:S01]  /*a4b0*/  ISETP.GE.OR P5, PT, R9, R132, P5 ;  /* 0x000000840900720c */ /* 0x000fe20002fa6670 */
[----:B------:R-:W-:Y:S01]  /*a4c0*/  @!P2 IMAD.MOV.U32 R20, RZ, RZ, R128 ;  /* 0x000000ffff14a224 */ /* 0x000fe200078e0080 */
[----:B------:R-:W-:Y:S01]  /*a4d0*/  IADD3 R13, R0, R7, RZ ;  /* 0x00000007000d7210 */ /* 0x000fe20007ffe0ff */
[----:B----4-:R-:W-:-:S02]  /*a4e0*/  IMAD R5, R91, R4, RZ ;  /* 0x000000045b057224 */ /* 0x010fc400078e02ff */
        /* <DEDUP_REMOVED lines=18> */
.L_x_1049:
[----:B------:R-:W-:Y:S05]  /*a610*/  BSYNC B0 ;  /* 0x0000000000007941 */ /* 0x000fea0003800000 */
.L_x_1048:
        /* <DEDUP_REMOVED lines=23> */
.L_x_1051:
[----:B------:R-:W-:Y:S05]  /*a790*/  BSYNC B0 ;  /* 0x0000000000007941 */ /* 0x000fea0003800000 */
.L_x_1050:
        /* <DEDUP_REMOVED lines=11> */
.L_x_1053:
[----:B------:R-:W-:Y:S05]  /*a850*/  BSYNC B0 ;  /* 0x0000000000007941 */ /* 0x000fea0003800000 */
.L_x_1052:
        /* <DEDUP_REMOVED lines=10> */
.L_x_1054:
        /* <DEDUP_REMOVED lines=16> */
.L_x_1166:


//--------------------- .text._ZN5flash16flash_fwd_kernelI23Flash_fwd_kernel_traitsILi96ELi64ELi64ELi4ELb0ELb0EN7cutlass10bfloat16_tE19Flash_kernel_traitsILi96ELi64ELi64ELi4ES3_EELb1ELb1ELb0ELb1ELb0ELb0ELb0ELb1EEEvNS_16Flash_fwd_paramsE --------------------------
	.section	.text._ZN5flash16flash_fwd_kernelI23Flash_fwd_kernel_traitsILi96ELi64ELi64ELi4ELb0ELb0EN7cutlass10bfloat16_tE19Flash_kernel_traitsILi96ELi64ELi64ELi4ES3_EELb1ELb1ELb0ELb1ELb0ELb0ELb0ELb1EEEvNS_16Flash_fwd_paramsE,"ax",@progbits
	.align	128
        .global         _ZN5flash16flash_fwd_kernelI23Flash_fwd_kernel_traitsILi96ELi64ELi64ELi4ELb0ELb0EN7cutlass10bfloat16_tE19Flash_kernel_traitsILi96ELi64ELi64ELi4ES3_EELb1ELb1ELb0ELb1ELb0ELb0ELb0ELb1EEEvNS_16Flash_fwd_paramsE
        .type           _ZN5flash16flash_fwd_kernelI23Flash_fwd_kernel_traitsILi96ELi64ELi64ELi4ELb0ELb0EN7cutlass10bfloat16_tE19Flash_kernel_traitsILi96ELi64ELi64ELi4ES3_EELb1ELb1ELb0ELb1ELb0ELb0ELb0ELb1EEEvNS_16Flash_fwd_paramsE,@function
        .size           _ZN5flash16flash_fwd_kernelI23Flash_fwd_kernel_traitsILi96ELi64ELi64ELi4ELb0ELb0EN7cutlass10bfloat16_tE19Flash_kernel_traitsILi96ELi64ELi64ELi4ES3_EELb1ELb1ELb0ELb1ELb0ELb0ELb0ELb1EEEvNS_16Flash_fwd_paramsE,(.L_x_1167 - _ZN5flash16flash_fwd_kernelI23Flash_fwd_kernel_traitsILi96ELi64ELi64ELi4ELb0ELb0EN7cutlass10bfloat16_tE19Flash_kernel_traitsILi96ELi64ELi64ELi4ES3_EELb1ELb1ELb0ELb1ELb0ELb0ELb0ELb1EEEvNS_16Flash_fwd_paramsE)
        .other          _ZN5flash16flash_fwd_kernelI23Flash_fwd_kernel_traitsILi96ELi64ELi64ELi4ELb0ELb0EN7cutlass10bfloat16_tE19Flash_kernel_traitsILi96ELi64ELi64ELi4ES3_EELb1ELb1ELb0ELb1ELb0ELb0ELb0ELb1EEEvNS_16Flash_fwd_paramsE,@"STO_CUDA_ENTRY STV_DEFAULT"
_ZN5flash16flash_fwd_kernelI23Flash_fwd_kernel_traitsILi96ELi64ELi64ELi4ELb0ELb0EN7cutlass10bfloat16_tE19Flash_kernel_traitsILi96ELi64ELi64ELi4ES3_EELb1ELb1ELb0ELb1ELb0ELb0ELb0ELb1EEEvNS_16Flash_fwd_paramsE:
.text._ZN5flash16flash_fwd_kernelI23Flash_fwd_kernel_traitsILi96ELi64ELi64ELi4ELb0ELb0EN7cutlass10bfloat16_tE19Flash_kernel_traitsILi96ELi64ELi64ELi4ES3_EELb1ELb1ELb0ELb1ELb0ELb0ELb0ELb1EEEvNS_16Flash_fwd_paramsE:
        /* <DEDUP_REMOVED lines=10> */
[----:B------:R-:W-:-:S06]  /*00a0*/  ULDC.64 UR8, c[0x0][0x2f0] ;  /* 0x0000bc0000087ab9 */ /* 0x000fcc0000000a00 */
[----:B------:R-:W-:Y:S01]  /*00b0*/  S2UR UR7, SR_CTAID.X ;  /* 0x00000000000779c3 */ /* 0x000fe20000002500 */
[----:B------:R-:W4:Y:S07]  /*00c0*/  @P2 LDG.E.64 R6, desc[UR22][R6.64] ;  /* 0x0000001606062981 */ /* 0x000f2e000c1e1b00 */
[----:B------:R-:W5:Y:S01]  /*00d0*/  S2UR UR20, SR_CTAID.Y ;  /* 0x00000000001479c3 */ /* 0x000f620000002600 */
[----:B-1----:R-:W-:-:S07]  /*00e0*/  @P2 IMAD.MOV.U32 R12, RZ, RZ, R130 ;  /* 0x000000ffff0c2224 */ /* 0x002fce00078e0082 */
[----:B------:R-:W1:Y:S01]  /*00f0*/  S2UR UR18, SR_CTAID.Z ;  /* 0x00000000001279c3 */ /* 0x000e620000002700 */
[----:B--2---:R-:W2:Y:S01]  /*0100*/  @P2 LDG.E.64 R4, desc[UR22][R12.64] ;  /* 0x000000160c042981 */ /* 0x004ea2000c1e1b00 */
[----:B------:R-:W-:Y:S01]  /*0110*/  UISETP.NE.U32.AND UP2, UPT, UR8, URZ, UPT ;  /* 0x0000003f0800728c */ /* 0x000fe2000bf45070 */
[----:B------:R-:W-:Y:S01]  /*0120*/  ULDC.U8 UR6, c[0x0][0x3c2] ;  /* 0x0000f08000067ab9 */ /* 0x000fe20000000000 */
[----:B------:R-:W-:Y:S02]  /*0130*/  UMOV UR13, 0xffffffff ;  /* 0xffffffff000d7882 */ /* 0x000fe40000000000 */
[----:B------:R-:W-:Y:S02]  /*0140*/  UISETP.NE.AND.EX UP2, UPT, UR9, URZ, UPT, UP2 ;  /* 0x0000003f0900728c */ /* 0x000fe4000bf45320 */
[----:B------:R-:W2:Y:S01]  /*0150*/  @P2 LDC R0, c[0x0][0x3b0] ;  /* 0x0000ec00ff002b82 */ /* 0x000ea20000000800 */
[----:B------:R-:W-:Y:S01]  /*0160*/  ULDC.64 UR8, c[0x0][0x2f0] ;  /* 0x0000bc0000087ab9 */ /* 0x000fe20000000a00 */
[----:B------:R-:W-:-:S02]  /*0170*/  UISETP.NE.AND UP3, UPT, UR6, URZ, UPT ;  /* 0x0000003f0600728c */ /* 0x000fc4000bf65270 */
[----:B------:R-:W-:Y:S01]  /*0180*/  PLOP3.LUT P0, PT, PT, PT, UP2, 0x80, 0x0 ;  /* 0x000000000000781c */ /* 0x000fe20003f0f028 */
[----:B------:R-:W-:Y:S01]  /*0190*/  ULDC.U8 UR12, c[0x0][0x388] ;  /* 0x0000e200000c7ab9 */ /* 0x000fe20000000000 */
[----:B-----5:R-:W-:-:S06]  /*01a0*/  UIMAD.WIDE UR8, UR20, 0x4, UR8 ;  /* 0x00000004140878a5 */ /* 0x020fcc000f8e0208 */
[----:B------:R-:W-:Y:S01]  /*01b0*/  IMAD.U32 R10, RZ, RZ, UR8 ;  /* 0x00000008ff0a7e24 */ /* 0x000fe2000f8e00ff */
[----:B-1----:R-:W-:Y:S01]  /*01c0*/  ULOP3.LUT UR4, UR18, UR7, UR20, 0xfe, !UPT ;  /* 0x0000000712047292 */ /* 0x002fe2000f8efe14 */
[----:B------:R-:W-:Y:S01]  /*01d0*/  IMAD.U32 R11, RZ, RZ, UR9 ;  /* 0x00000009ff0b7e24 */ /* 0x000fe2000f8e00ff */
[----:B------:R-:W-:-:S04]  /*01e0*/  ULDC.64 UR8, c[0x0][0x2f8] ;  /* 0x0000be0000087ab9 */ /* 0x000fc80000000a00 */
        /* <DEDUP_REMOVED lines=18> */
[----:B------:R-:W-:Y:S01]  /*0310*/  PLOP3.LUT P1, PT, PT, PT, UP1, 0x80, 0x0 ;  /* 0x000000000000781c */ /* 0x000fe20003f2f018 */
[----:B------:R-:W-:-:S05]  /*0320*/  @!P3 IMAD.MOV.U32 R12, RZ, RZ, R130 ;  /* 0x000000ffff0cb224 */ /* 0x000fca00078e0082 */
[----:B------:R2:W-:Y:S04]  /*0330*/  @!P3 STG.E.64 desc[UR22][R2.64+0x8], R12 ;  /* 0x0000080c0200b986 */ /* 0x0005e8000c101b16 */
[----:B------:R-:W3:Y:S04]  /*0340*/  @P0 LDG.E R6, desc[UR22][R10.64] ;  /* 0x000000160a060981 */ /* 0x000ee8000c1e1900 */
[----:B------:R-:W4:Y:S01]  /*0350*/  @P0 LDG.E R0, desc[UR22][R10.64+0x4] ;  /* 0x000004160a000981 */ /* 0x000f22000c1e1900 */
[----:B------:R-:W-:Y:S01]  /*0360*/  PLOP3.LUT P2, PT, PT, PT, UP0, 0x80, 0x0 ;  /* 0x000000000000781c */ /* 0x000fe20003f4f008 */
[----:B------:R-:W-:-:S02]  /*0370*/  IMAD.U32 R4, RZ, RZ, UR8 ;  /* 0x00000008ff047e24 */ /* 0x000fc4000f8e00ff */
[----:B------:R-:W-:Y:S02]  /*0380*/  IMAD.U32 R5, RZ, RZ, UR9 ;  /* 0x00000009ff057e24 */ /* 0x000fe4000f8e00ff */
[----:B-1----:R-:W-:Y:S02]  /*0390*/  IMAD.U32 R8, RZ, RZ, UR10 ;  /* 0x0000000aff087e24 */ /* 0x002fe4000f8e00ff */
[----:B------:R-:W-:-:S05]  /*03a0*/  IMAD.U32 R9, RZ, RZ, UR11 ;  /* 0x0000000bff097e24 */ /* 0x000fca000f8e00ff */
[----:B--2---:R-:W2:Y:S04]  /*03b0*/  @P1 LDG.E R2, desc[UR22][R8.64] ;  /* 0x0000001608021981 */ /* 0x004ea8000c1e1900 */
[----:B------:R-:W5:Y:S01]  /*03c0*/  @!P2 LDG.E R3, desc[UR22][R4.64] ;  /* 0x000000160403a981 */ /* 0x000f62000c1e1900 */
[----:B------:R-:W-:Y:S01]  /*03d0*/  UMOV UR11, URZ ;  /* 0x0000003f000b7c82 */ /* 0x000fe20008000000 */
[----:B------:R-:W-:Y:S01]  /*03e0*/  UMOV UR6, 0xffffffff ;  /* 0xffffffff00067882 */ /* 0x000fe20000000000 */
[----:B------:R-:W-:Y:S02]  /*03f0*/  SHF.R.S32.HI R14, RZ, 0x1f, R85 ;  /* 0x0000001fff0e7819 */ /* 0x000fe40000011455 */
[----:B---3--:R-:W-:Y:S02]  /*0400*/  @P0 R2UR UR13, R6 ;  /* 0x00000000060d02ca */ /* 0x008fe400000e0000 */
[----:B----4-:R-:W-:-:S02]  /*0410*/  @P0 R2UR UR14, R0 ;  /* 0x00000000000e02ca */ /* 0x010fc400000e0000 */
[----:B------:R-:W-:-:S04]  /*0420*/  ISETP.NE.U32.AND P0, PT, RZ, UR4, PT ;  /* 0x00000004ff007c0c */ /* 0x000fc8000bf05070 */
[----:B------:R-:W-:-:S07]  /*0430*/  ISETP.NE.AND.EX P0, PT, RZ, UR5, PT, P0 ;  /* 0x00000005ff007c0c */ /* 0x000fce000bf05300 */
[----:B------:R-:W-:-:S07]  /*0440*/  @UP2 UIADD3 UR14, UR14, -UR13, URZ ;  /* 0x8000000d0e0e2290 */ /* 0x000fce000fffe03f */
[----:B------:R-:W-:Y:S01]  /*0450*/  @!UP2 ULDC UR14, c[0x0][0x2c4] ;  /* 0x0000b100000eaab9 */ /* 0x000fe20000000800 */
[----:B--2---:R-:W-:Y:S02]  /*0460*/  @P1 R2UR UR11, R2 ;  /* 0x00000000020b12ca */ /* 0x004fe400000e0000 */
[----:B-----5:R-:W-:Y:S02]  /*0470*/  @!P2 R2UR UR6, R3 ;  /* 0x000000000306a2ca */ /* 0x020fe400000e0000 */
[----:B------:R-:W-:Y:S01]  /*0480*/  LEA.HI R3, R14, R85, RZ, 0x5 ;  /* 0x000000550e037211 */ /* 0x000fe200078f28ff */
[----:B------:R-:W-:-:S12]  /*0490*/  @!P0 BRA `(.L_x_1055) ;  /* 0x00000000001c8947 */ /* 0x000fd80003800000 */
[----:B------:R-:W-:-:S13]  /*04a0*/  PLOP3.LUT P0, PT, PT, PT, UP3, 0x80, 0x0 ;  /* 0x000000000000781c */ /* 0x000fda0003f0f038 */
[----:B------:R-:W2:Y:S04]  /*04b0*/  @P0 LDG.E R0, desc[UR22][R4.64+0x4] ;  /* 0x0000041604000981 */ /* 0x000ea8000c1e1900 */
[----:B------:R-:W3:Y:S01]  /*04c0*/  @!P0 LDG.E R2, desc[UR22][R4.64] ;  /* 0x0000001604028981 */ /* 0x000ee2000c1e1900 */
[----:B--2---:R-:W-:-:S13]  /*04d0*/  @P0 R2UR UR8, R0 ;  /* 0x00000000000802ca */ /* 0x004fda00000e0000 */
[----:B------:R-:W-:-:S07]  /*04e0*/  @UP3 UIADD3 UR8, UR8, -UR6, URZ ;  /* 0x8000000608083290 */ /* 0x000fce000fffe03f */
[----:B---3--:R-:W-:Y:S01]  /*04f0*/  @!P0 R2UR UR8, R2 ;  /* 0x00000000020882ca */ /* 0x008fe200000e0000 */
[----:B------:R-:W-:-:S14]  /*0500*/  BRA `(.L_x_1056) ;  /* 0x0000000000047947 */ /* 0x000fdc0003800000 */
.L_x_1055:
[----:B------:R-:W-:-:S05]  /*0510*/  ULDC UR8, c[0x0][0x2c8] ;  /* 0x0000b20000087ab9 */ /* 0x000fca0000000800 */
.L_x_1056:
        /* <DEDUP_REMOVED lines=39> */
[----:B------:R-:W-:Y:S01]  /*0790*/  LOP3.LUT R22, R3, 0xffffffe0, RZ, 0xc0, !PT ;  /* 0xffffffe003167812 */ /* 0x000fe200078ec0ff */
[----:B------:R-:W-:Y:S01]  /*07a0*/  ULDC UR7, c[0x0][0x270] ;  /* 0x00009c0000077ab9 */ /* 0x000fe20000000800 */
[----:B------:R-:W-:Y:S01]  /*07b0*/  LEA.HI R12, R14, R85, RZ, 0x3 ;  /* 0x000000550e0c7211 */ /* 0x000fe200078f18ff */
[----:B------:R-:W-:Y:S01]  /*07c0*/  UIMAD UR7, UR20, UR7, UR18 ;  /* 0x00000007140772a4 */ /* 0x000fe2000f8e0212 */
[----:B------:R-:W-:Y:S01]  /*07d0*/  SHF.R.S32.HI R86, RZ, 0x5, R3 ;  /* 0x00000005ff567819 */ /* 0x000fe20000011403 */
[----:B------:R-:W-:Y:S01]  /*07e0*/  IMAD.IADD R22, R85, 0x1, -R22 ;  /* 0x0000000155167824 */ /* 0x000fe200078e0a16 */
[----:B------:R-:W-:Y:S01]  /*07f0*/  SHF.R.S32.HI R9, RZ, 0x3, R12 ;  /* 0x00000003ff097819 */ /* 0x000fe2000001140c */
[----:B------:R-:W-:-:S02]  /*0800*/  USHF.L.U32 UR8, UR7, 0x5, URZ ;  /* 0x0000000507087899 */ /* 0x000fc4000800063f */
[----:B------:R-:W-:Y:S01]  /*0810*/  UISETP.NE.AND UP0, UPT, UR6, -0x1, UPT ;  /* 0xffffffff0600788c */ /* 0x000fe2000bf05270 */
[----:B------:R-:W-:Y:S01]  /*0820*/  @UP1 ULDC.64 UR4, c[0x0][0x240] ;  /* 0x0000900000041ab9 */ /* 0x000fe20000000a00 */
[----:B------:R-:W-:Y:S01]  /*0830*/  ULDC UR16, c[0x0][0x2d8] ;  /* 0x0000b60000107ab9 */ /* 0x000fe20000000800 */
[----:B------:R-:W-:Y:S01]  /*0840*/  @UP1 UIMAD.WIDE.U32 UR30, UR13, UR4, URZ ;  /* 0x000000040d1e12a5 */ /* 0x000fe2000f8e003f */
[----:B------:R-:W-:Y:S01]  /*0850*/  IADD3 R130, P1, P0, R130, UR8, R22 ;  /* 0x0000000882827c10 */ /* 0x000fe2000f83e016 */
[----:B------:R-:W-:Y:S02]  /*0860*/  USHF.R.S32.HI UR4, URZ, 0x1f, UR8 ;  /* 0x0000001f3f047899 */ /* 0x000fe40008011408 */
[----:B------:R-:W-:Y:S02]  /*0870*/  @!UP1 USHF.R.S32.HI UR8, URZ, 0x1f, UR20 ;  /* 0x0000001f3f089899 */ /* 0x000fe40008011414 */
[----:B------:R-:W-:Y:S01]  /*0880*/  @UP1 UIMAD UR10, UR13, UR5, UR31 ;  /* 0x000000050d0a12a4 */ /* 0x000fe2000f8e021f */
[----:B-1----:R-:W-:Y:S01]  /*0890*/  IABS R4, R2 ;  /* 0x0000000200047213 */ /* 0x002fe20000000000 */
[----:B------:R-:W-:Y:S01]  /*08a0*/  @UP0 UIADD3 UR25, UR11, UR6, URZ ;  /* 0x000000060b190290 */ /* 0x000fe2000fffe03f */
[----:B------:R-:W-:-:S02]  /*08b0*/  ISETP.NE.AND P3, PT, R2, RZ, PT ;  /* 0x000000ff0200720c */ /* 0x000fc40003f65270 */
[----:B------:R-:W1:Y:S01]  /*08c0*/  I2F.RP R8, R4 ;  /* 0x0000000400087306 */ /* 0x000e620000209400 */
[----:B--2---:R-:W-:-:S07]  /*08d0*/  IABS R0, R0 ;  /* 0x0000000000007213 */ /* 0x004fce0000000000 */
[----:B-1----:R-:W1:Y:S02]  /*08e0*/  MUFU.RCP R6, R8 ;  /* 0x0000000800067308 */ /* 0x002e640000001000 */
[----:B-1----:R-:W-:-:S06]  /*08f0*/  VIADD R6, R6, 0xffffffe ;  /* 0x0ffffffe06067836 */ /* 0x002fcc0000000000 */
[----:B------:R-:W1:Y:S02]  /*0900*/  F2I.FTZ.U32.TRUNC.NTZ R7, R6 ;  /* 0x0000000600077305 */ /* 0x000e64000021f000 */
[----:B-1----:R-:W-:Y:S02]  /*0910*/  IMAD.MOV R5, RZ, RZ, -R7 ;  /* 0x000000ffff057224 */ /* 0x002fe400078e0a07 */
[----:B------:R-:W-:Y:S02]  /*0920*/  IMAD.MOV.U32 R6, RZ, RZ, RZ ;  /* 0x000000ffff067224 */ /* 0x000fe400078e00ff */
[----:B------:R-:W-:-:S04]  /*0930*/  IMAD R5, R5, R4, RZ ;  /* 0x0000000405057224 */ /* 0x000fc800078e02ff */
[----:B------:R-:W-:Y:S01]  /*0940*/  IMAD.HI.U32 R5, R7, R5, R6 ;  /* 0x0000000507057227 */ /* 0x000fe200078e0006 */
[----:B------:R-:W-:-:S04]  /*0950*/  LEA.HI R7, R14, R85, RZ, 0x2 ;  /* 0x000000550e077211 */ /* 0x000fc800078f10ff */
[----:B------:R-:W-:Y:S01]  /*0960*/  LOP3.LUT R170, R7, 0xfffffffc, RZ, 0xc0, !PT ;  /* 0xfffffffc07aa7812 */ /* 0x000fe200078ec0ff */
[----:B------:R-:W-:Y:S01]  /*0970*/  IMAD.HI.U32 R135, R5, R0, RZ ;  /* 0x0000000005877227 */ /* 0x000fe200078e00ff */
[----:B------:R-:W-:-:S03]  /*0980*/  SHF.R.S32.HI R16, RZ, 0x2, R7 ;  /* 0x00000002ff107819 */ /* 0x000fc60000011407 */
[----:B------:R-:W-:Y:S01]  /*0990*/  IMAD.MOV R11, RZ, RZ, -R135 ;  /* 0x000000ffff0b7224 */ /* 0x000fe200078e0a87 */
[----:B------:R-:W-:Y:S01]  /*09a0*/  LEA.HI R7, R7, R16, RZ, 0x1 ;  /* 0x0000001007077211 */ /* 0x000fe200078f08ff */
[----:B------:R-:W-:Y:S02]  /*09b0*/  IMAD.IADD R170, R85, 0x1, -R170 ;  /* 0x0000000155aa7824 */ /* 0x000fe400078e0aaa */
[----:B------:R-:W-:Y:S01]  /*09c0*/  IMAD R11, R4, R11, R0 ;  /* 0x0000000b040b7224 */ /* 0x000fe200078e0200 */
[----:B------:R-:W-:Y:S01]  /*09d0*/  SHF.R.S32.HI R0, RZ, 0x1f, R22 ;  /* 0x0000001fff007819 */ /* 0x000fe20000011416 */
[----:B------:R-:W-:Y:S01]  /*09e0*/  IMAD.SHL.U32 R5, R9, 0x40, RZ ;  /* 0x0000004009057824 */ /* 0x000fe200078e00ff */
[----:B------:R-:W-:Y:S01]  /*09f0*/  LOP3.LUT R7, R7, 0x7fffffe, RZ, 0xc0, !PT ;  /* 0x07fffffe07077812 */ /* 0x000fe200078ec0ff */
[----:B------:R-:W-:Y:S01]  /*0a00*/  IMAD.SHL.U32 R170, R170, 0x8, RZ ;  /* 0x00000008aaaa7824 */ /* 0x000fe200078e00ff */
[----:B------:R-:W-:Y:S02]  /*0a10*/  ISETP.GT.U32.AND P2, PT, R4, R11, PT ;  /* 0x0000000b0400720c */ /* 0x000fe40003f44070 */
[----:B------:R-:W-:Y:S01]  /*0a20*/  IADD3.X R0, R13, UR4, R0, P1, P0 ;  /* 0x000000040d007c10 */ /* 0x000fe20008fe0400 */
[----:B------:R-:W-:Y:S01]  /*0a30*/  @!UP1 ULDC.64 UR4, c[0x0][0x228] ;  /* 0x00008a0000049ab9 */ /* 0x000fe20000000a00 */
[----:B------:R-:W-:Y:S01]  /*0a40*/  PLOP3.LUT P0, PT, PT, PT, UP0, 0x80, 0x0 ;  /* 0x000000000000781c */ /* 0x000fe20003f0f008 */
[----:B------:R-:W-:Y:S01]  /*0a50*/  @!UP1 UIMAD UR8, UR8, UR4, URZ ;  /* 0x00000004080892a4 */ /* 0x000fe2000f8e023f */
[----:B------:R-:W-:Y:S01]  /*0a60*/  LOP3.LUT R5, R5, 0xc0, RZ, 0xc0, !PT ;  /* 0x000000c005057812 */ /* 0x000fe200078ec0ff */
[----:B------:R-:W-:Y:S01]  /*0a70*/  @!UP1 UIMAD.WIDE.U32 UR34, UR20, UR4, URZ ;  /* 0x00000004142292a5 */ /* 0x000fe2000f8e003f */
[----:B------:R-:W-:Y:S01]  /*0a80*/  IMAD.IADD R7, R16, 0x1, -R7 ;  /* 0x0000000110077824 */ /* 0x000fe200078e0a07 */
[----:B------:R-:W-:Y:S01]  /*0a90*/  @!UP1 UIMAD UR5, UR20, UR5, UR8 ;  /* 0x00000005140592a4 */ /* 0x000fe2000f8e0208 */
[----:B------:R-:W-:Y:S01]  /*0aa0*/  LOP3.LUT R6, R5, 0x18, R170, 0xf8, !PT ;  /* 0x0000001805067812 */ /* 0x000fe200078ef8aa */
[----:B------:R-:W-:Y:S01]  /*0ab0*/  ULDC UR4, c[0x0][0x2d4] ;  /* 0x0000b50000047ab9 */ /* 0x000fe20000000800 */
[----:B------:R-:W-:Y:S01]  /*0ac0*/  @UP0 ULDC.64 UR8, c[0x0][0x248] ;  /* 0x0000920000080ab9 */ /* 0x000fe20000000a00 */
[----:B------:R-:W-:Y:S01]  /*0ad0*/  @!P2 IMAD.IADD R11, R11, 0x1, -R4 ;  /* 0x000000010b0ba824 */ /* 0x000fe200078e0a04 */
[----:B------:R-:W-:Y:S01]  /*0ae0*/  SHF.R.U32.HI R5, RZ, 0x3, R5 ;  /* 0x00000003ff057819 */ /* 0x000fe20000011605 */
[----:B------:R-:W-:Y:S01]  /*0af0*/  @UP0 UIMAD.WIDE.U32 UR32, UR25, UR8, URZ ;  /* 0x00000008192002a5 */ /* 0x000fe2000f8e003f */
[----:B------:R-:W-:Y:S01]  /*0b00*/  @!P2 VIADD R135, R135, 0x1 ;  /* 0x000000018787a836 */ /* 0x000fe20000000000 */
[----:B------:R-:W-:Y:S01]  /*0b10*/  UIMAD UR4, UR7, UR4, UR21 ;  /* 0x00000004070472a4 */ /* 0x000fe2000f8e0215 */
[----:B------:R-:W-:Y:S01]  /*0b20*/  ISETP.GE.U32.AND P4, PT, R11, R4, PT ;  /* 0x000000040b00720c */ /* 0x000fe20003f86070 */
[----:B------:R-:W-:Y:S01]  /*0b30*/  @UP0 UIMAD UR25, UR25, UR9, URZ ;  /* 0x00000009191902a4 */ /* 0x000fe2000f8e023f */
[----:B------:R-:W-:Y:S01]  /*0b40*/  SHF.R.S32.HI R11, RZ, 0x1f, R22 ;  /* 0x0000001fff0b7819 */ /* 0x000fe20000011416 */
[----:B------:R-:W-:Y:S01]  /*0b50*/  UIMAD UR28, UR4, UR16, URZ ;  /* 0x00000010041c72a4 */ /* 0x000fe2000f8e023f */
[----:B------:R-:W-:Y:S01]  /*0b60*/  LOP3.LUT R5, R6, R5, RZ, 0x3c, !PT ;  /* 0x0000000506057212 */ /* 0x000fe200078e3cff */
[----:B------:R-:W-:Y:S01]  /*0b70*/  @UP0 UIADD3 UR25, UR33, UR25, URZ ;  /* 0x0000001921190290 */ /* 0x000fe2000fffe03f */
[----:B------:R-:W-:Y:S01]  /*0b80*/  LEA.HI R8, R11, R22, RZ, 0x2 ;  /* 0x000000160b087211 */ /* 0x000fe200078f10ff */
[----:B------:R-:W-:Y:S01]  /*0b90*/  @!UP1 UIADD3 UR10, UR35, UR5, URZ ;  /* 0x00000005230a9290 */ /* 0x000fe2000fffe03f */
[----:B------:R-:W-:Y:S01]  /*0ba0*/  LOP3.LUT R6, R2, UR18, RZ, 0x3c, !PT ;  /* 0x0000001202067c12 */ /* 0x000fe2000f8e3cff */
[----:B------:R-:W-:Y:S01]  /*0bb0*/  @!UP1 UMOV UR30, UR34 ;  /* 0x00000022001e9c82 */ /* 0x000fe20008000000 */
[----:B------:R-:W-:Y:S01]  /*0bc0*/  LOP3.LUT R11, R8, 0x7ffffffc, RZ, 0xc0, !PT ;  /* 0x7ffffffc080b7812 */ /* 0x000fe200078ec0ff */
[----:B------:R-:W-:Y:S01]  /*0bd0*/  IMAD R162, R86, 0x8, R7 ;  /* 0x0000000856a27824 */ /* 0x000fe200078e0207 */
[----:B------:R-:W-:Y:S01]  /*0be0*/  ISETP.GE.AND P1, PT, R6, RZ, PT ;  /* 0x000000ff0600720c */ /* 0x000fe20003f26270 */
[----:B------:R-:W-:-:S02]  /*0bf0*/  @P4 VIADD R135, R135, 0x1 ;  /* 0x0000000187874836 */ /* 0x000fc40000000000 */
[----:B------:R-:W-:Y:S01]  /*0c00*/  IMAD.IADD R22, R22, 0x1, -R11 ;  /* 0x0000000116167824 */ /* 0x000fe200078e0a0b */
[----:B------:R-:W-:Y:S09]  /*0c10*/  @P0 BRA `(.L_x_1058) ;  /* 0x0000000000300947 */ /* 0x000ff20003800000 */
        /* <DEDUP_REMOVED lines=12> */
.L_x_1058:
[----:B------:R-:W-:Y:S01]  /*0ce0*/  @UP0 UIADD3 UR29, UR11, UR6, URZ ;  /* 0x000000060b1d0290 */ /* 0x000fe2000fffe03f */
[----:B------:R-:W-:Y:S01]  /*0cf0*/  @!P1 IMAD.MOV R135, RZ, RZ, -R135 ;  /* 0x000000ffff879224 */ /* 0x000fe200078e0a87 */
[----:B------:R-:W-:Y:S01]  /*0d00*/  USHF.R.S32.HI UR19, URZ, 0x1f, UR18 ;  /* 0x0000001f3f137899 */ /* 0x000fe20008011412 */
[----:B------:R-:W-:Y:S01]  /*0d10*/  IMAD.U32 R162, R162, 0x20, R5 ;  /* 0x00000020a2a27824 */ /* 0x000fe200078e0005 */
[----:B------:R-:W-:Y:S01]  /*0d20*/  @UP0 ULDC.64 UR6, c[0x0][0x250] ;  /* 0x0000940000060ab9 */ /* 0x000fe20000000a00 */
[----:B------:R-:W-:Y:S01]  /*0d30*/  SHF.R.S32.HI R171, RZ, 0x1f, R170 ;  /* 0x0000001fffab7819 */ /* 0x000fe200000114aa */
[----:B------:R-:W-:Y:S01]  /*0d40*/  @UP0 UIMAD.WIDE.U32 UR34, UR29, UR6, URZ ;  /* 0x000000061d2202a5 */ /* 0x000fe2000f8e003f */
[----:B------:R-:W-:Y:S01]  /*0d50*/  @!P3 LOP3.LUT R135, RZ, R2, RZ, 0x33, !PT ;  /* 0x00000002ff87b212 */ /* 0x000fe200078e33ff */
[----:B------:R-:W-:Y:S01]  /*0d60*/  @UP0 UIMAD UR29, UR29, UR7, URZ ;  /* 0x000000071d1d02a4 */ /* 0x000fe2000f8e023f */
[----:B------:R-:W-:-:S03]  /*0d70*/  SHF.R.S32.HI R17, RZ, 0x1f, R16 ;  /* 0x0000001fff117819 */ /* 0x000fc60000011410 */
        /* <DEDUP_REMOVED lines=14> */
.L_x_1059:
[--C-:B------:R-:W-:Y:S01]  /*0e60*/  IMAD.WIDE.U32 R18, R16, UR8, R170.reuse ;  /* 0x0000000810127c25 */ /* 0x100fe2000f8e00aa */
[----:B------:R-:W1:Y:S01]  /*0e70*/  S2R R83, SR_CTAID.X ;  /* 0x0000000000537919 */ /* 0x000e620000002500 */
[----:B------:R-:W-:Y:S01]  /*0e80*/  IADD3 R6, P0, R170, UR30, RZ ;  /* 0x0000001eaa067c10 */ /* 0x000fe2000ff1e0ff */
[----:B------:R-:W2:Y:S01]  /*0e90*/  S2UR UR30, SR_CgaCtaId ;  /* 0x00000000001e79c3 */ /* 0x000ea20000008800 */
[C---:B------:R-:W-:Y:S01]  /*0ea0*/  IMAD R7, R17.reuse, UR8, RZ ;  /* 0x0000000811077c24 */ /* 0x040fe2000f8e02ff */
[----:B------:R-:W-:Y:S01]  /*0eb0*/  IADD3 R166, P1, R18, UR32, RZ ;  /* 0x0000002012a67c10 */ /* 0x000fe2000ff3e0ff */
[C---:B------:R-:W-:Y:S01]  /*0ec0*/  IMAD.WIDE.U32 R10, R16.reuse, UR6, R170 ;  /* 0x00000006100a7c25 */ /* 0x040fe2000f8e00aa */
[----:B------:R-:W-:Y:S01]  /*0ed0*/  ULDC.64 UR4, c[0x0][0x258] ;  /* 0x0000960000047ab9 */ /* 0x000fe20000000a00 */
[----:B------:R-:W-:Y:S01]  /*0ee0*/  SHF.R.S32.HI R3, RZ, 0x1f, R3 ;  /* 0x0000001fff037819 */ /* 0x000fe20000011403 */
[----:B------:R-:W-:Y:S01]  /*0ef0*/  BSSY B0, `(.L_x_1060) ;  /* 0x000004d000007945 */ /* 0x000fe20003800000 */
[----:B------:R-:W-:Y:S01]  /*0f00*/  IMAD R5, R17, UR6, RZ ;  /* 0x0000000611057c24 */ /* 0x000fe2000f8e02ff */
[----:B------:R-:W-:Y:S01]  /*0f10*/  MOV R20, UR4 ;  /* 0x0000000400147c02 */ /* 0x000fe20008000f00 */
[C---:B------:R-:W-:Y:S01]  /*0f20*/  IMAD R4, R16.reuse, UR9, R7 ;  /* 0x0000000910047c24 */ /* 0x040fe2000f8e0207 */
[----:B------:R-:W-:Y:S01]  /*0f30*/  IADD3.X R7, R171, UR10, RZ, P0, !PT ;  /* 0x0000000aab077c10 */ /* 0x000fe200087fe4ff */
[----:B------:R-:W-:Y:S01]  /*0f40*/  IMAD R2, R16, UR7, R5 ;  /* 0x0000000710027c24 */ /* 0x000fe2000f8e0205 */
[----:B------:R-:W-:Y:S01]  /*0f50*/  IADD3 R132, P0, R10, UR34, RZ ;  /* 0x000000220a847c10 */ /* 0x000fe2000ff1e0ff */
[----:B------:R-:W-:Y:S01]  /*0f60*/  ULDC.64 UR10, c[0x0][0x260] ;  /* 0x00009800000a7ab9 */ /* 0x000fe20000000a00 */
[----:B------:R-:W-:Y:S01]  /*0f70*/  IADD3.X R167, R19, UR25, R4, P1, !PT ;  /* 0x0000001913a77c10 */ /* 0x000fe20008ffe404 */
[----:B------:R-:W-:Y:S01]  /*0f80*/  UIMAD UR4, UR19, UR4, URZ ;  /* 0x00000004130472a4 */ /* 0x000fe2000f8e023f */
[----:B------:R-:W-:Y:S01]  /*0f90*/  SHF.R.S32.HI R4, RZ, 0x1f, R135 ;  /* 0x0000001fff047819 */ /* 0x000fe20000011487 */
[----:B------:R-:W-:Y:S01]  /*0fa0*/  IMAD.WIDE.U32 R20, R20, UR18, R6 ;  /* 0x0000001214147c25 */ /* 0x000fe2000f8e0006 */
[----:B------:R-:W-:Y:S01]  /*0fb0*/  IADD3.X R133, R11, UR29, R2, P0, !PT ;  /* 0x0000001d0b857c10 */ /* 0x000fe200087fe402 */
[----:B------:R-:W-:Y:S01]  /*0fc0*/  UIADD3 UR29, -UR21, UR14, URZ ;  /* 0x0000000e151d7290 */ /* 0x000fe2000fffe13f */
[----:B------:R-:W-:Y:S01]  /*0fd0*/  SHF.R.S32.HI R8, RZ, 0x2, R8 ;  /* 0x00000002ff087819 */ /* 0x000fe20000011408 */
[----:B------:R-:W-:Y:S01]  /*0fe0*/  IMAD R2, R4, UR10, RZ ;  /* 0x0000000a04027c24 */ /* 0x000fe2000f8e02ff */
[----:B------:R-:W-:Y:S01]  /*0ff0*/  UIADD3 UR25, UR15, -0x1, URZ ;  /* 0xffffffff0f197890 */ /* 0x000fe2000fffe03f */
[----:B------:R-:W-:Y:S01]  /*1000*/  IMAD.WIDE.U32 R166, R135, UR10, R166 ;  /* 0x0000000a87a67c25 */ /* 0x000fe2000f8e00a6 */
[----:B------:R-:W-:-:S02]  /*1010*/  IADD3 R163, R170, 0x40, RZ ;  /* 0x00000040aaa37810 */ /* 0x000fc40007ffe0ff */
[C---:B------:R-:W-:Y:S01]  /*1020*/  ISETP.GE.AND P0, PT, R16.reuse, UR29, PT ;  /* 0x0000001d10007c0c */ /* 0x040fe2000bf06270 */
[----:B------:R-:W-:Y:S01]  /*1030*/  IMAD R169, R135, UR11, R2 ;  /* 0x0000000b87a97c24 */ /* 0x000fe2000f8e0202 */
[----:B------:R-:W-:Y:S01]  /*1040*/  LEA.HI R2, R3, R86, RZ, 0x2 ;  /* 0x0000005603027211 */ /* 0x000fe200078f10ff */
[----:B------:R-:W-:Y:S01]  /*1050*/  ULDC.64 UR10, c[0x0][0x268] ;  /* 0x00009a00000a7ab9 */ /* 0x000fe20000000a00 */
[----:B------:R-:W-:Y:S01]  /*1060*/  VIADD R10, R16, 0x20 ;  /* 0x00000020100a7836 */ /* 0x000fe20000000000 */
[----:B------:R-:W-:Y:S01]  /*1070*/  SHF.L.U32 R22, R22, 0x1, RZ ;  /* 0x0000000116167819 */ /* 0x000fe200000006ff */
[----:B------:R-:W-:Y:S01]  /*1080*/  IMAD R4, R4, UR10, RZ ;  /* 0x0000000a04047c24 */ /* 0x000fe2000f8e02ff */
[----:B------:R-:W-:Y:S01]  /*1090*/  LOP3.LUT R165, R2, 0xffffffc, RZ, 0xc0, !PT ;  /* 0x0ffffffc02a57812 */ /* 0x000fe200078ec0ff */
[C---:B------:R-:W-:Y:S01]  /*10a0*/  IMAD.WIDE.U32 R132, R135.reuse, UR10, R132 ;  /* 0x0000000a87847c25 */ /* 0x040fe2000f8e0084 */
[----:B------:R-:W-:Y:S02]  /*10b0*/  UIMAD UR10, UR18, UR5, UR4 ;  /* 0x00000005120a72a4 */ /* 0x000fe4000f8e0204 */
[----:B------:R-:W-:Y:S01]  /*10c0*/  IADD3 R165, R86, -R165, RZ ;  /* 0x800000a556a57210 */ /* 0x000fe20007ffe0ff */
[----:B------:R-:W-:Y:S01]  /*10d0*/  UMOV UR4, 0x400 ;  /* 0x0000040000047882 */ /* 0x000fe20000000000 */
[----:B------:R-:W-:Y:S01]  /*10e0*/  IMAD R135, R135, UR11, R4 ;  /* 0x0000000b87877c24 */ /* 0x000fe2000f8e0204 */
[----:B--2---:R-:W-:Y:S01]  /*10f0*/  ULEA UR4, UR30, UR4, 0x18 ;  /* 0x000000041e047291 */ /* 0x004fe2000f8ec03f */
[----:B------:R-:W-:Y:S01]  /*1100*/  IADD3 R19, R21, UR10, RZ ;  /* 0x0000000a15137c10 */ /* 0x000fe2000fffe0ff */
[----:B------:R-:W-:Y:S01]  /*1110*/  USHF.R.S32.HI UR5, URZ, 0x1f, UR25 ;  /* 0x0000001f3f057899 */ /* 0x000fe20008011419 */
[----:B-1----:R-:W-:-:S03]  /*1120*/  IMAD.WIDE R174, R83, 0x40, R16 ;  /* 0x0000004053ae7825 */ /* 0x002fc600078e0210 */
[----:B------:R-:W-:Y:S01]  /*1130*/  LEA R162, R162, UR4, 0x1 ;  /* 0x00000004a2a27c11 */ /* 0x000fe2000f8e08ff */
        /* <DEDUP_REMOVED lines=40> */
.L_x_1061:
[----:B------:R-:W-:Y:S05]  /*13c0*/  BSYNC B0 ;  /* 0x0000000000007941 */ /* 0x000fea0003800000 */
.L_x_1060:
[----:B------:R-:W-:Y:S01]  /*13d0*/  ISETP.GE.AND P0, PT, R10, UR29, PT ;  /* 0x0000001d0a007c0c */ /* 0x000fe2000bf06270 */
[----:B------:R-:W-:Y:S01]  /*13e0*/  ULEA UR10, UR15, UR28, 0x6 ;  /* 0x0000001c0f0a7291 */ /* 0x000fe2000f8e303f */
[----:B------:R-:W-:Y:S01]  /*13f0*/  IMAD R81, R165, UR16, R22 ;  /* 0x00000010a5517c24 */ /* 0x000fe2000f8e0216 */
[----:B------:R-:W-:Y:S01]  /*1400*/  UIMAD UR28, UR25, -0x40, UR24 ;  /* 0xffffffc0191c78a4 */ /* 0x000fe2000f8e0218 */
[----:B------:R-:W-:Y:S01]  /*1410*/  BSSY B0, `(.L_x_1062) ;  /* 0x000002a000007945 */ /* 0x000fe20003800000 */
[----:B------:R-:W-:-:S06]  /*1420*/  UIADD3 UR10, UR10, -0x40, URZ ;  /* 0xffffffc00a0a7890 */ /* 0x000fcc000fffe03f */
[----:B------:R-:W-:Y:S02]  /*1430*/  IADD3 R84, P5, R81, UR10, RZ ;  /* 0x0000000a51547c10 */ /* 0x000fe4000ffbe0ff */
[----:B-12---:R-:W-:Y:S01]  /*1440*/  MOV R2, UR10 ;  /* 0x0000000a00027c02 */ /* 0x006fe20008000f00 */
[----:B------:R-:W-:Y:S10]  /*1450*/  @P0 BRA `(.L_x_1063) ;  /* 0x0000000000940947 */ /* 0x000ff40003800000 */
        /* <DEDUP_REMOVED lines=12> */
[----:B------:R2:W-:Y:S06]  /*1520*/  @P3 STS.128 [R162+0x800], RZ ;  /* 0x000800ffa2003388 */ /* 0x0005ec0000000c00 */
[----:B------:R-:W3:Y:S01]  /*1530*/  @!P2 LDC.64 R4, c[0x0][0x210] ;  /* 0x00008400ff04ab82 */ /* 0x000ee20000000a00 */
[----:B-1----:R-:W-:Y:S01]  /*1540*/  @!P3 LEA R18, P4, R20, R6, 0x1 ;  /* 0x000000061412b211 */ /* 0x002fe200078808ff */
[----:B------:R-:W-:-:S05]  /*1550*/  IMAD.IADD R6, R21, 0x1, R3 ;  /* 0x0000000115067824 */ /* 0x000fca00078e0203 */
        /* <DEDUP_REMOVED lines=21> */
.L_x_1063:
[----:B------:R-:W-:Y:S05]  /*16b0*/  BSYNC B0 ;  /* 0x0000000000007941 */ /* 0x000fea0003800000 */
.L_x_1062:
        /* <DEDUP_REMOVED lines=11> */
[----:B--2---:R-:W-:Y:S01]  /*1770*/  IADD3 R18, R21, UR10, RZ ;  /* 0x0000000a15127c10 */ /* 0x004fe2000fffe0ff */
        /* <DEDUP_REMOVED lines=32> */
.L_x_1065:
[----:B------:R-:W-:Y:S05]  /*1980*/  BSYNC B0 ;  /* 0x0000000000007941 */ /* 0x000fea0003800000 */
.L_x_1064:
        /* <DEDUP_REMOVED lines=12> */
[----:B-12---:R-:W1:Y:S01]  /*1a50*/  @!P2 LDC.64 R4, c[0x0][0x218] ;  /* 0x00008600ff04ab82 */ /* 0x006e620000000a00 */
        /* <DEDUP_REMOVED lines=22> */
.L_x_1067:
[----:B------:R-:W-:Y:S05]  /*1bc0*/  BSYNC B0 ;  /* 0x0000000000007941 */ /* 0x000fea0003800000 */
.L_x_1066:
        /* <DEDUP_REMOVED lines=10> */
[----:B------:R-:W-:Y:S01]  /*1c70*/  LEA.HI R14, R14, R85, RZ, 0x4 ;  /* 0x000000550e0e7211 */ /* 0x000fe200078f20ff */
[----:B------:R-:W-:Y:S01]  /*1c80*/  @UP1 ULEA UR10, UP0, UR18, UR10, 0x2 ;  /* 0x0000000a120a1291 */ /* 0x000fe2000f80103f */
[----:B------:R-:W-:Y:S01]  /*1c90*/  ISETP.GE.AND P1, PT, R16, UR28, PT ;  /* 0x0000001c10007c0c */ /* 0x000fe2000bf26270 */
[----:B------:R-:W-:Y:S01]  /*1ca0*/  @UP1 UIADD3 UR9, UR19, UR9, URZ ;  /* 0x0000000913091290 */ /* 0x000fe2000fffe03f */
[----:B------:R-:W-:Y:S01]  /*1cb0*/  LOP3.LUT R12, R12, 0xfffffff8, RZ, 0xc0, !PT ;  /* 0xfffffff80c0c7812 */ /* 0x000fe200078ec0ff */
[----:B------:R-:W-:-:S04]  /*1cc0*/  DEPBAR.LE SB0, 0x0 ;  /* 0x000080000000791a */ /* 0x000fc80000000000 */
[----:B------:R-:W-:Y:S01]  /*1cd0*/  @UP1 ULEA.HI.X UR11, UR18, UR11, UR9, 0x2, UP0 ;  /* 0x0000000b120b1291 */ /* 0x000fe200080f1409 */
[----:B-1234-:R-:W-:Y:S01]  /*1ce0*/  IMAD.U32 R4, RZ, RZ, UR10 ;  /* 0x0000000aff047e24 */ /* 0x01efe2000f8e00ff */
[----:B------:R-:W-:Y:S01]  /*1cf0*/  LEA R15, R86, UR21, 0x4 ;  /* 0x00000015560f7c11 */ /* 0x000fe2000f8e20ff */
[----:B------:R-:W-:-:S03]  /*1d00*/  @UP1 ULDC UR8, c[0x0][0x2e8] ;  /* 0x0000ba0000081ab9 */ /* 0x000fc60000000800 */
[----:B------:R-:W-:-:S05]  /*1d10*/  IMAD.U32 R5, RZ, RZ, UR11 ;  /* 0x0000000bff057e24 */ /* 0x000fca000f8e00ff */
[----:B------:R1:W2:Y:S01]  /*1d20*/  @P0 LDG.E R4, desc[UR22][R4.64] ;  /* 0x0000001604040981 */ /* 0x0002a2000c1e1900 */
[----:B------:R-:W-:Y:S01]  /*1d30*/  LOP3.LUT R88, R14, 0xfffffff0, RZ, 0xc0, !PT ;  /* 0xfffffff00e587812 */ /* 0x000fe200078ec0ff */
[C---:B------:R-:W-:Y:S01]  /*1d40*/  IMAD.IADD R7, R85.reuse, 0x1, -R12 ;  /* 0x0000000155077824 */ /* 0x040fe200078e0a0c */
[----:B------:R-:W-:Y:S01]  /*1d50*/  SHF.R.S32.HI R3, RZ, 0x4, R14 ;  /* 0x00000004ff037819 */ /* 0x000fe2000001140e */
[----:B------:R-:W-:Y:S01]  /*1d60*/  BAR.SYNC.DEFER_BLOCKING 0x0 ;  /* 0x0000000000007b1d */ /* 0x000fe20000010000 */
[----:B------:R-:W-:Y:S01]  /*1d70*/  ISETP.GE.AND P6, PT, R10, UR28, PT ;  /* 0x0000001c0a007c0c */ /* 0x000fe2000bfc6270 */
[----:B------:R-:W-:Y:S01]  /*1d80*/  IMAD.IADD R88, R85, 0x1, -R88 ;  /* 0x0000000155587824 */ /* 0x000fe200078e0a58 */
[----:B------:R-:W-:Y:S01]  /*1d90*/  LEA.HI R14, R14, R3, RZ, 0x1 ;  /* 0x000000030e0e7211 */ /* 0x000fe200078f08ff */
[----:B------:R-:W-:Y:S01]  /*1da0*/  IMAD.SHL.U32 R9, R9, 0x8, RZ ;  /* 0x0000000809097824 */ /* 0x000fe200078e00ff */
[----:B------:R-:W-:Y:S01]  /*1db0*/  IADD3 R80, R15, 0x1, R8 ;  /* 0x000000010f507810 */ /* 0x000fe20007ffe008 */
[----:B------:R-:W-:Y:S01]  /*1dc0*/  USHF.L.U64.HI UR10, UR6, 0x6, UR7 ;  /* 0x00000006060a7899 */ /* 0x000fe20008010207 */
[-C--:B------:R-:W-:Y:S01]  /*1dd0*/  LEA.HI R16, R88, R88.reuse, RZ, 0x1 ;  /* 0x0000005858107211 */ /* 0x080fe200078f08ff */
[----:B------:R-:W-:Y:S01]  /*1de0*/  USHF.L.U32 UR11, UR6, 0x6, URZ ;  /* 0x00000006060b7899 */ /* 0x000fe2000800063f */
[----:B------:R-:W-:Y:S01]  /*1df0*/  SHF.R.S32.HI R13, RZ, 0x1f, R88 ;  /* 0x0000001fff0d7819 */ /* 0x000fe20000011458 */
[----:B------:R-:W-:Y:S01]  /*1e00*/  UIMAD UR9, UR10, UR25, URZ ;  /* 0x000000190a0972a4 */ /* 0x000fe2000f8e023f */
[----:B------:R-:W-:Y:S01]  /*1e10*/  LOP3.LUT R10, R14, 0xfffffffe, RZ, 0xc0, !PT ;  /* 0xfffffffe0e0a7812 */ /* 0x000fe200078ec0ff */
[----:B------:R-:W-:Y:S01]  /*1e20*/  IMAD.IADD R135, R133, 0x1, R135 ;  /* 0x0000000185877824 */ /* 0x000fe200078e0287 */
[----:B------:R-:W-:Y:S01]  /*1e30*/  LEA.HI R6, R13, R88, RZ, 0x3 ;  /* 0x000000580d067211 */ /* 0x000fe200078f18ff */
[----:B------:R-:W-:Y:S01]  /*1e40*/  IMAD.MOV.U32 R134, RZ, RZ, R132 ;  /* 0x000000ffff867224 */ /* 0x000fe200078e0084 */
[----:B------:R-:W-:Y:S01]  /*1e50*/  LEA.HI R12, R7, R7, RZ, 0x1 ;  /* 0x00000007070c7211 */ /* 0x000fe200078f08ff */
[----:B------:R-:W-:Y:S01]  /*1e60*/  IMAD.IADD R10, R3, 0x1, -R10 ;  /* 0x00000001030a7824 */ /* 0x000fe200078e0a0a */
[----:B------:R-:W-:Y:S01]  /*1e70*/  UIMAD UR9, UR5, UR11, UR9 ;  /* 0x0000000b050972a4 */ /* 0x000fe2000f8e0209 */
[----:B------:R-:W-:Y:S01]  /*1e80*/  IMAD.SHL.U32 R6, R6, 0x20, RZ ;  /* 0x0000002006067824 */ /* 0x000fe200078e00ff */
[----:B------:R-:W-:Y:S01]  /*1e90*/  SHF.R.S32.HI R3, RZ, 0x1, R12 ;  /* 0x00000001ff037819 */ /* 0x000fe2000001140c */
[----:B------:R-:W-:Y:S01]  /*1ea0*/  BSSY B0, `(.L_x_1068) ;  /* 0x000004a000007945 */ /* 0x000fe20003800000 */
[----:B-1----:R-:W-:-:S02]  /*1eb0*/  LOP3.LUT R5, R16, 0x7fffffe, RZ, 0xc0, !PT ;  /* 0x07fffffe10057812 */ /* 0x002fc400078ec0ff */
[----:B------:R-:W-:Y:S01]  /*1ec0*/  LOP3.LUT R12, R12, 0x7fffffe, RZ, 0xc0, !PT ;  /* 0x07fffffe0c0c7812 */ /* 0x000fe200078ec0ff */
[----:B------:R-:W-:Y:S01]  /*1ed0*/  IMAD.SHL.U32 R14, R3, 0x40, RZ ;  /* 0x00000040030e7824 */ /* 0x000fe200078e00ff */
[----:B------:R1:W-:Y:S01]  /*1ee0*/  @P1 STS [R162+0x6000], RZ ;  /* 0x006000ffa2001388 */ /* 0x0003e20000000800 */
[----:B------:R-:W-:Y:S01]  /*1ef0*/  IMAD.IADD R88, R88, 0x1, -R5 ;  /* 0x0000000158587824 */ /* 0x000fe200078e0a05 */
[----:B------:R-:W-:Y:S01]  /*1f00*/  SHF.R.S32.HI R5, RZ, 0x1, R16 ;  /* 0x00000001ff057819 */ /* 0x000fe20000011410 */
[----:B------:R-:W-:Y:S01]  /*1f10*/  IMAD.IADD R15, R7, 0x1, -R12 ;  /* 0x00000001070f7824 */ /* 0x000fe200078e0a0c */
[----:B------:R-:W-:Y:S01]  /*1f20*/  SHF.R.S32.HI R16, RZ, 0x1f, R16 ;  /* 0x0000001fff107819 */ /* 0x000fe20000011410 */
[----:B------:R1:W-:Y:S01]  /*1f30*/  @P1 STS [R162+0x6004], RZ ;  /* 0x006004ffa2001388 */ /* 0x0003e20000000800 */
[----:B------:R-:W-:Y:S01]  /*1f40*/  LOP3.LUT R14, R14, 0xc0, RZ, 0xc0, !PT ;  /* 0x000000c00e0e7812 */ /* 0x000fe200078ec0ff */
[----:B------:R-:W-:Y:S01]  /*1f50*/  IMAD R128, R10, 0x8, R15 ;  /* 0x000000080a807824 */ /* 0x000fe200078e020f */
[----:B------:R-:W-:Y:S01]  /*1f60*/  LEA.HI R13, R16, R5, RZ, 0x2 ;  /* 0x00000005100d7211 */ /* 0x000fe200078f10ff */
[----:B------:R1:W-:Y:S01]  /*1f70*/  @P1 STS.64 [R162+0x6008], RZ ;  /* 0x006008ffa2001388 */ /* 0x0003e20000000a00 */
[----:B------:R-:W-:Y:S01]  /*1f80*/  LOP3.LUT R9, R14, 0x8, R9, 0xf8, !PT ;  /* 0x000000080e097812 */ /* 0x000fe200078ef809 */
[----:B------:R-:W-:Y:S01]  /*1f90*/  IMAD.SHL.U32 R10, R10, 0x8, RZ ;  /* 0x000000080a0a7824 */ /* 0x000fe200078e00ff */
[----:B------:R-:W-:Y:S01]  /*1fa0*/  LOP3.LUT R8, R13, 0xfffffffc, RZ, 0xc0, !PT ;  /* 0xfffffffc0d087812 */ /* 0x000fe200078ec0ff */
[----:B------:R1:W-:Y:S01]  /*1fb0*/  @P1 STS.128 [R162+0x7000], RZ ;  /* 0x007000ffa2001388 */ /* 0x0003e20000000c00 */
[----:B------:R-:W-:Y:S01]  /*1fc0*/  SHF.R.U32.HI R14, RZ, 0x3, R14 ;  /* 0x00000003ff0e7819 */ /* 0x000fe2000001160e */
[----:B------:R-:W-:Y:S01]  /*1fd0*/  IMAD.U32 R13, RZ, RZ, UR24 ;  /* 0x00000018ff0d7e24 */ /* 0x000fe2000f8e00ff */
[----:B------:R-:W-:Y:S01]  /*1fe0*/  LOP3.LUT R87, R6, 0xffffff00, RZ, 0xc0, !PT ;  /* 0xffffff0006577812 */ /* 0x000fe200078ec0ff */
[----:B------:R-:W-:Y:S01]  /*1ff0*/  IMAD.IADD R8, R5, 0x1, -R8 ;  /* 0x0000000105087824 */ /* 0x000fe200078e0a08 */
[----:B------:R-:W-:Y:S01]  /*2000*/  LOP3.LUT R7, R9, R14, RZ, 0x3c, !PT ;  /* 0x0000000e09077212 */ /* 0x000fe200078e3cff */
[----:B------:R-:W2:Y:S01]  /*2010*/  @P0 MUFU.RCP R5, UR8 ;  /* 0x0000000800050d08 */ /* 0x000ea20008001000 */
[----:B------:R1:W-:Y:S01]  /*2020*/  @P1 STS.128 [R162+0x8000], RZ ;  /* 0x008000ffa2001388 */ /* 0x0003e20000000c00 */
[----:B------:R-:W-:Y:S01]  /*2030*/  IMAD.SHL.U32 R9, R8, 0x40, RZ ;  /* 0x0000004008097824 */ /* 0x000fe200078e00ff */
[----:B------:R-:W-:Y:S01]  /*2040*/  IADD3 R80, R13, -UR14, R80 ;  /* 0x8000000e0d507c10 */ /* 0x000fe2000fffe050 */
[----:B------:R-:W-:-:S02]  /*2050*/  IMAD R129, R86, 0x200, R87 ;  /* 0x0000020056817824 */ /* 0x000fc400078e0257 */
[----:B------:R-:W-:Y:S01]  /*2060*/  IMAD.WIDE.U32 R12, R11, UR11, R134 ;  /* 0x0000000b0b0c7c25 */ /* 0x000fe2000f8e0086 */
[----:B------:R-:W-:-:S03]  /*2070*/  LOP3.LUT R9, R9, 0xc0, RZ, 0xc0, !PT ;  /* 0x000000c009097812 */ /* 0x000fc600078ec0ff */
[----:B------:R-:W-:Y:S01]  /*2080*/  VIADD R80, R80, UR17 ;  /* 0x0000001150507c36 */ /* 0x000fe20008000000 */
[----:B------:R-:W-:Y:S01]  /*2090*/  LOP3.LUT R10, R9, 0x8, R10, 0xf8, !PT ;  /* 0x00000008090a7812 */ /* 0x000fe200078ef80a */
[----:B------:R-:W-:Y:S01]  /*20a0*/  IMAD R129, R88, 0x20, R129 ;  /* 0x0000002058817824 */ /* 0x000fe200078e0281 */
[----:B------:R-:W-:Y:S01]  /*20b0*/  SHF.R.U32.HI R9, RZ, 0x3, R9 ;  /* 0x00000003ff097819 */ /* 0x000fe20000011609 */
[----:B------:R-:W-:Y:S01]  /*20c0*/  UMOV UR17, URZ ;  /* 0x0000003f00117c82 */ /* 0x000fe20008000000 */
[----:B------:R-:W-:Y:S02]  /*20d0*/  IMAD.U32 R128, R128, 0x20, R7 ;  /* 0x0000002080807824 */ /* 0x000fe400078e0007 */
[----:B------:R-:W-:Y:S01]  /*20e0*/  LOP3.LUT R82, R10, R9, RZ, 0x3c, !PT ;  /* 0x000000090a527212 */ /* 0x000fe200078e3cff */
[----:B------:R-:W-:-:S04]  /*20f0*/  VIADD R10, R13, UR9 ;  /* 0x000000090d0a7c36 */ /* 0x000fc80008000000 */
[----:B------:R-:W-:Y:S02]  /*2100*/  IMAD.IADD R129, R82, 0x1, R129 ;  /* 0x0000000152817824 */ /* 0x000fe400078e0281 */
[----:B--2---:R-:W-:-:S05]  /*2110*/  @P0 FMUL.FTZ R4, R4, R5 ;  /* 0x0000000504040220 */ /* 0x004fca0000410000 */
[----:B------:R-:W-:-:S13]  /*2120*/  @P0 R2UR UR8, R4 ;  /* 0x00000000040802ca */ /* 0x000fda00000e0000 */
        /* <DEDUP_REMOVED lines=33> */
.L_x_1069:
[----:B------:R-:W-:Y:S05]  /*2340*/  BSYNC B0 ;  /* 0x0000000000007941 */ /* 0x000fea0003800000 */
.L_x_1068:
        /* <DEDUP_REMOVED lines=40> */
.L_x_1071:
[----:B------:R-:W-:Y:S05]  /*25d0*/  BSYNC B0 ;  /* 0x0000000000007941 */ /* 0x000fea0003800000 */
.L_x_1070:
[----:B------:R-:W-:Y:S01]  /*25e0*/  LDSM.16.M88.4 R64, [R129] ;  /* 0x000000008140783b */ /* 0x000fe20000000200 */
[----:B-12-4-:R-:W-:Y:S01]  /*25f0*/  IMAD.MOV.U32 R5, RZ, RZ, 0x10 ;  /* 0x00000010ff057424 */ /* 0x016fe200078e00ff */
[----:B------:R-:W-:Y:S01]  /*2600*/  LOP3.LUT P1, RZ, R8, 0x2, RZ, 0xc0, !PT ;  /* 0x0000000208ff7812 */ /* 0x000fe2000782c0ff */
[----:B------:R-:W-:Y:S01]  /*2610*/  IMAD.SHL.U32 R172, R85, 0x2, RZ ;  /* 0x0000000255ac7824 */ /* 0x000fe200078e00ff */
[----:B------:R-:W1:Y:S01]  /*2620*/  LDSM.16.M88.4 R36, [R128+0x3000] ;  /* 0x003000008024783b */ /* 0x000e620000000200 */
[----:B------:R-:W-:Y:S01]  /*2630*/  LOP3.LUT P0, RZ, R3, 0x2, RZ, 0xc0, !PT ;  /* 0x0000000203ff7812 */ /* 0x000fe2000780c0ff */
[----:B------:R-:W-:Y:S01]  /*2640*/  IMAD.U32 R137, RZ, RZ, UR24 ;  /* 0x00000018ff897e24 */ /* 0x000fe2000f8e00ff */
[C---:B------:R-:W-:Y:S01]  /*2650*/  SEL R3, R5.reuse, 0xfffffff0, !P1 ;  /* 0xfffffff005037807 */ /* 0x040fe20004800000 */
[----:B------:R-:W2:Y:S01]  /*2660*/  LDSM.16.M88.4 R20, [R128+0x3800] ;  /* 0x003800008014783b */ /* 0x000ea20000000200 */
[----:B------:R-:W-:Y:S01]  /*2670*/  SEL R5, R5, 0xfffffff0, !P0 ;  /* 0xfffffff005057807 */ /* 0x000fe20004000000 */
[----:B------:R-:W-:Y:S01]  /*2680*/  UISETP.GE.AND UP0, UPT, UR15, 0x2, UPT ;  /* 0x000000020f00788c */ /* 0x000fe2000bf06270 */
[----:B------:R-:W-:Y:S01]  /*2690*/  LOP3.LUT R172, R172, 0x6, RZ, 0xc0, !PT ;  /* 0x00000006acac7812 */ /* 0x000fe200078ec0ff */
[----:B------:R-:W4:Y:S01]  /*26a0*/  LDSM.16.M88.4 R28, [R128+0x3400] ;  /* 0x00340000801c783b */ /* 0x000f220000000200 */
[----:B------:R-:W-:Y:S01]  /*26b0*/  IMAD R127, R3, 0x2, R129 ;  /* 0x00000002037f7824 */ /* 0x000fe200078e0281 */
[----:B------:R-:W-:Y:S01]  /*26c0*/  SHF.R.S32.HI R97, RZ, 0x1f, R81 ;  /* 0x0000001fff617819 */ /* 0x000fe20000011451 */
[----:B------:R-:W-:Y:S01]  /*26d0*/  IMAD R125, R5, 0x2, R128 ;  /* 0x00000002057d7824 */ /* 0x000fe200078e0280 */
[----:B------:R-:W5:Y:S01]  /*26e0*/  LDSM.16.M88.4 R44, [R128+0x3c00] ;  /* 0x003c0000802c783b */ /* 0x000f620000000200 */
[----:B------:R-:W-:Y:S01]  /*26f0*/  VIADDMNMX R137, R80, 0x8, R137, PT ;  /* 0x0000000850897846 */ /* 0x000fe20003800189 */
[----:B------:R-:W-:Y:S01]  /*2700*/  IMAD R87, R88, 0x20, R87 ;  /* 0x0000002058577824 */ /* 0x000fe200078e0257 */
[----:B------:R-:W-:Y:S01]  /*2710*/  VIMNMX R142, R80, UR24, PT ;  /* 0x00000018508e7c48 */ /* 0x000fe2000bfe0100 */
[----:B------:R-:W-:Y:S01]  /*2720*/  LDSM.16.M88.4 R60, [R127] ;  /* 0x000000007f3c783b */ /* 0x000fe20000000200 */
[----:B------:R-:W-:Y:S01]  /*2730*/  LEA.HI.X.SX32 R97, R2, R97, 0x1, P5 ;  /* 0x0000006102617211 */ /* 0x000fe200028f0eff */
[----:B------:R-:W-:Y:S01]  /*2740*/  UIADD3 UR19, UR27, 0x646e171e, URZ ;  /* 0x646e171e1b137890 */ /* 0x000fe2000fffe03f */
[----:B------:R-:W-:Y:S01]  /*2750*/  IMAD R136, R83, 0x4, R86 ;  /* 0x0000000453887824 */ /* 0x000fe200078e0256 */
[----:B------:R-:W3:Y:S01]  /*2760*/  LDSM.16.M88.4 R12, [R125+0x3000] ;  /* 0x003000007d0c783b */ /* 0x000ee20000000200 */
[----:B------:R-:W-:Y:S01]  /*2770*/  UIADD3 UR18, UR26, -0x4ab325aa, URZ ;  /* 0xb54cda561a127890 */ /* 0x000fe2000fffe03f */
[----:B------:R-:W-:-:S02]  /*2780*/  UMOV UR38, UR25 ;  /* 0x0000001900267c82 */ /* 0x000fc40008000000 */
[----:B------:R-:W3:Y:S04]  /*2790*/  LDSM.16.M88.4 R4, [R125+0x3800] ;  /* 0x003800007d04783b */ /* 0x000ee80000000200 */
[----:B------:R-:W3:Y:S04]  /*27a0*/  LDSM.16.M88.4 R8, [R125+0x3400] ;  /* 0x003400007d08783b */ /* 0x000ee80000000200 */
[----:B------:R-:W3:Y:S04]  /*27b0*/  LDSM.16.M88.4 R72, [R125+0x3c00] ;  /* 0x003c00007d48783b */ /* 0x000ee80000000200 */
[----:B------:R-:W-:Y:S01]  /*27c0*/  LDSM.16.M88.4 R16, [R129+0x1000] ;  /* 0x001000008110783b */ /* 0x000fe20000000200 */
[C---:B-1----:R-:W-:Y:S03]  /*27d0*/  HMMA.16816.F32.BF16 R40, R64.reuse, R36, RZ ;  /* 0x000000244028723c */ /* 0x042fe600000418ff */
[----:B------:R-:W1:Y:S04]  /*27e0*/  LDSM.16.M88.4 R56, [R128+0x4000] ;  /* 0x004000008038783b */ /* 0x000e680000000200 */
[----:B------:R-:W1:Y:S01]  /*27f0*/  LDSM.16.M88.4 R48, [R128+0x4800] ;  /* 0x004800008030783b */ /* 0x000e620000000200 */
[C---:B------:R-:W-:Y:S03]  /*2800*/  HMMA.16816.F32.BF16 R36, R64.reuse, R38, RZ ;  /* 0x000000264024723c */ /* 0x040fe600000418ff */
[----:B------:R-:W1:Y:S03]  /*2810*/  LDSM.16.M88.4 R52, [R128+0x4400] ;  /* 0x004400008034783b */ /* 0x000e660000000200 */
[C---:B--2---:R-:W-:Y:S01]  /*2820*/  HMMA.16816.F32.BF16 R24, R64.reuse, R20, RZ ;  /* 0x000000144018723c */ /* 0x044fe200000418ff */
[----:B------:R-:W-:Y:S04]  /*2830*/  LDSM.16.M88.4 R76, [R127+0x1000] ;  /* 0x001000007f4c783b */ /* 0x000fe80000000200 */
[----:B------:R-:W0:Y:S01]  /*2840*/  LDGDEPBAR ;  /* 0x00000000000079af */ /* 0x000e220000000000 */
[C---:B----4-:R-:W-:Y:S06]  /*2850*/  HMMA.16816.F32.BF16 R32, R64.reuse, R28, RZ ;  /* 0x0000001c4020723c */ /* 0x050fec00000418ff */
[C---:B------:R-:W-:Y:S06]  /*2860*/  HMMA.16816.F32.BF16 R28, R64.reuse, R30, RZ ;  /* 0x0000001e401c723c */ /* 0x040fec00000418ff */
[C---:B------:R-:W-:Y:S06]  /*2870*/  HMMA.16816.F32.BF16 R20, R64.reuse, R22, RZ ;  /* 0x000000164014723c */ /* 0x040fec00000418ff */
[C---:B-----5:R-:W-:Y:S06]  /*2880*/  HMMA.16816.F32.BF16 R68, R64.reuse, R44, RZ ;  /* 0x0000002c4044723c */ /* 0x060fec00000418ff */
[----:B------:R-:W-:Y:S01]  /*2890*/  HMMA.16816.F32.BF16 R64, R64, R46, RZ ;  /* 0x0000002e4040723c */ /* 0x000fe200000418ff */
[----:B------:R-:W2:Y:S05]  /*28a0*/  LDSM.16.M88.4 R44, [R128+0x4c00] ;  /* 0x004c0000802c783b */ /* 0x000eaa0000000200 */
[C---:B---3--:R-:W-:Y:S06]  /*28b0*/  HMMA.16816.F32.BF16 R40, R60.reuse, R12, R40 ;  /* 0x0000000c3c28723c */ /* 0x048fec0000041828 */
[C---:B------:R-:W-:Y:S01]  /*28c0*/  HMMA.16816.F32.BF16 R36, R60.reuse, R14, R36 ;  /* 0x0000000e3c24723c */ /* 0x040fe20000041824 */
        /* <DEDUP_REMOVED lines=15> */
[C---:B------:R-:W-:Y:S06]  /*29c0*/  HMMA.16816.F32.BF16 R32, R16.reuse, R52, R32 ;  /* 0x000000341020723c */ /* 0x040fec0000041820 */
[C---:B------:R-:W-:Y:S01]  /*29d0*/  HMMA.16816.F32.BF16 R28, R16.reuse, R54, R28 ;  /* 0x00000036101c723c */ /* 0x040fe2000004181c */
[----:B------:R-:W-:Y:S05]  /*29e0*/  LDSM.16.M88.4 R52, [R128+0x5400] ;  /* 0x005400008034783b */ /* 0x000fea0000000200 */
[C---:B------:R-:W-:Y:S01]  /*29f0*/  HMMA.16816.F32.BF16 R20, R16.reuse, R50, R20 ;  /* 0x000000321014723c */ /* 0x040fe20000041814 */
[----:B------:R-:W1:Y:S05]  /*2a00*/  LDSM.16.M88.4 R48, [R128+0x5800] ;  /* 0x005800008030783b */ /* 0x000e6a0000000200 */
[C---:B--2---:R-:W-:Y:S06]  /*2a10*/  HMMA.16816.F32.BF16 R68, R16.reuse, R44, R68 ;  /* 0x0000002c1044723c */ /* 0x044fec0000041844 */
[----:B------:R-:W-:Y:S01]  /*2a20*/  HMMA.16816.F32.BF16 R64, R16, R46, R64 ;  /* 0x0000002e1040723c */ /* 0x000fe20000041840 */
[----:B------:R-:W2:Y:S04]  /*2a30*/  LDSM.16.M88.4 R44, [R128+0x5c00] ;  /* 0x005c0000802c783b */ /* 0x000ea80000000200 */
[----:B------:R-:W-:Y:S01]  /*2a40*/  LDSM.16.M88.4 R16, [R125+0x5000] ;  /* 0x005000007d10783b */ /* 0x000fe20000000200 */
[C---:B---3--:R-:W-:Y:S06]  /*2a50*/  HMMA.16816.F32.BF16 R40, R76.reuse, R12, R40 ;  /* 0x0000000c4c28723c */ /* 0x048fec0000041828 */
[C---:B------:R-:W-:Y:S01]  /*2a60*/  HMMA.16816.F32.BF16 R36, R76.reuse, R14, R36 ;  /* 0x0000000e4c24723c */ /* 0x040fe20000041824 */
[----:B------:R-:W-:Y:S05]  /*2a70*/  LDSM.16.M88.4 R12, [R125+0x5400] ;  /* 0x005400007d0c783b */ /* 0x000fea0000000200 */
[C---:B----4-:R-:W-:Y:S06]  /*2a80*/  HMMA.16816.F32.BF16 R24, R76.reuse, R4, R24 ;  /* 0x000000044c18723c */ /* 0x050fec0000041818 */
[C---:B------:R-:W-:Y:S06]  /*2a90*/  HMMA.16816.F32.BF16 R32, R76.reuse, R8, R32 ;  /* 0x000000084c20723c */ /* 0x040fec0000041820 */
[C---:B------:R-:W-:Y:S01]  /*2aa0*/  HMMA.16816.F32.BF16 R28, R76.reuse, R10, R28 ;  /* 0x0000000a4c1c723c */ /* 0x040fe2000004181c */
[----:B------:R-:W3:Y:S05]  /*2ab0*/  LDSM.16.M88.4 R8, [R127+0x2000] ;  /* 0x002000007f08783b */ /* 0x000eea0000000200 */
[C---:B------:R-:W-:Y:S01]  /*2ac0*/  HMMA.16816.F32.BF16 R20, R76.reuse, R6, R20 ;  /* 0x000000064c14723c */ /* 0x040fe20000041814 */
[----:B------:R-:W4:Y:S05]  /*2ad0*/  LDSM.16.M88.4 R4, [R125+0x5800] ;  /* 0x005800007d04783b */ /* 0x000f2a0000000200 */
[C---:B-----5:R-:W-:Y:S06]  /*2ae0*/  HMMA.16816.F32.BF16 R68, R76.reuse, R72, R68 ;  /* 0x000000484c44723c */ /* 0x060fec0000041844 */
[----:B------:R-:W-:Y:S06]  /*2af0*/  HMMA.16816.F32.BF16 R64, R76, R74, R64 ;  /* 0x0000004a4c40723c */ /* 0x000fec0000041840 */
[C---:B-1----:R-:W-:Y:S06]  /*2b00*/  HMMA.16816.F32.BF16 R40, R60.reuse, R56, R40 ;  /* 0x000000383c28723c */ /* 0x042fec0000041828 */
[C---:B------:R-:W-:Y:S06]  /*2b10*/  HMMA.16816.F32.BF16 R36, R60.reuse, R58, R36 ;  /* 0x0000003a3c24723c */ /* 0x040fec0000041824 */
[C---:B------:R-:W-:Y:S06]  /*2b20*/  HMMA.16816.F32.BF16 R24, R60.reuse, R48, R24 ;  /* 0x000000303c18723c */ /* 0x040fec0000041818 */
[C---:B------:R-:W-:Y:S06]  /*2b30*/  HMMA.16816.F32.BF16 R32, R60.reuse, R52, R32 ;  /* 0x000000343c20723c */ /* 0x040fec0000041820 */
[----:B------:R-:W-:Y:S01]  /*2b40*/  HMMA.16816.F32.BF16 R52, R60, R54, R28 ;  /* 0x000000363c34723c */ /* 0x000fe2000004181c */
[----:B------:R-:W1:Y:S01]  /*2b50*/  LDSM.16.M88.4 R28, [R125+0x5c00] ;  /* 0x005c00007d1c783b */ /* 0x000e620000000200 */
[----:B------:R-:W-:-:S04]  /*2b60*/  DEPBAR.LE SB0, 0x0 ;  /* 0x000080000000791a */ /* 0x000fc80000000000 */
[C---:B------:R-:W-:Y:S06]  /*2b70*/  HMMA.16816.F32.BF16 R20, R60.reuse, R50, R20 ;  /* 0x000000323c14723c */ /* 0x040fec0000041814 */
[C---:B--2---:R-:W-:Y:S06]  /*2b80*/  HMMA.16816.F32.BF16 R68, R60.reuse, R44, R68 ;  /* 0x0000002c3c44723c */ /* 0x044fec0000041844 */
[----:B------:R-:W-:Y:S06]  /*2b90*/  HMMA.16816.F32.BF16 R64, R60, R46, R64 ;  /* 0x0000002e3c40723c */ /* 0x000fec0000041840 */
[C---:B---3--:R-:W-:Y:S06]  /*2ba0*/  HMMA.16816.F32.BF16 R40, R8.reuse, R16, R40 ;  /* 0x000000100828723c */ /* 0x048fec0000041828 */
[C---:B------:R-:W-:Y:S06]  /*2bb0*/  HMMA.16816.F32.BF16 R36, R8.reuse, R18, R36 ;  /* 0x000000120824723c */ /* 0x040fec0000041824 */
[C---:B----4-:R-:W-:Y:S06]  /*2bc0*/  HMMA.16816.F32.BF16 R24, R8.reuse, R4, R24 ;  /* 0x000000040818723c */ /* 0x050fec0000041818 */
[----:B------:R-:W-:Y:S01]  /*2bd0*/  HMMA.16816.F32.BF16 R32, R8, R12, R32 ;  /* 0x0000000c0820723c */ /* 0x000fe20000041820 */
[----:B------:R-:W-:-:S02]  /*2be0*/  IMAD.U32 R5, RZ, RZ, UR25 ;  /* 0x00000019ff057e24 */ /* 0x000fc4000f8e00ff */
[----:B------:R-:W-:-:S03]  /*2bf0*/  IMAD.IADD R4, R82, 0x1, R87 ;  /* 0x0000000152047824 */ /* 0x000fc600078e0257 */
[----:B------:R-:W-:Y:S01]  /*2c00*/  HMMA.16816.F32.BF16 R20, R8, R6, R20 ;  /* 0x000000060814723c */ /* 0x000fe20000041814 */
[----:B------:R-:W-:-:S04]  /*2c10*/  IMAD R12, R5, 0x40, R172 ;  /* 0x00000040050c7824 */ /* 0x000fc800078e02ac */
[C---:B------:R-:W-:Y:S01]  /*2c20*/  VIADD R5, R12.reuse, 0x1 ;  /* 0x000000010c057836 */ /* 0x040fe20000000000 */
[C---:B-1----:R-:W-:Y:S01]  /*2c30*/  HMMA.16816.F32.BF16 R68, R8.reuse, R28, R68 ;  /* 0x0000001c0844723c */ /* 0x042fe20000041844 */
[C---:B------:R-:W-:Y:S02]  /*2c40*/  VIADD R6, R12.reuse, 0x8 ;  /* 0x000000080c067836 */ /* 0x040fe40000000000 */
[C---:B------:R-:W-:Y:S01]  /*2c50*/  VIADD R18, R12.reuse, 0x9 ;  /* 0x000000090c127836 */ /* 0x040fe20000000000 */
[C---:B------:R-:W-:Y:S02]  /*2c60*/  ISETP.GE.AND P6, PT, R5.reuse, R142, PT ;  /* 0x0000008e0500720c */ /* 0x040fe40003fc6270 */
[----:B------:R-:W-:Y:S01]  /*2c70*/  ISETP.GE.AND P3, PT, R5, R137, PT ;  /* 0x000000890500720c */ /* 0x000fe20003f66270 */
[----:B------:R-:W-:Y:S01]  /*2c80*/  HMMA.16816.F32.BF16 R64, R8, R30, R64 ;  /* 0x0000001e0840723c */ /* 0x000fe20000041840 */
[----:B------:R-:W-:Y:S01]  /*2c90*/  I2FP.F32.S32 R2, R5 ;  /* 0x0000000500027245 */ /* 0x000fe20000201400 */
[----:B------:R-:W-:Y:S01]  /*2ca0*/  VIADD R28, R12, 0x19 ;  /* 0x000000190c1c7836 */ /* 0x000fe20000000000 */
[----:B------:R-:W-:-:S02]  /*2cb0*/  I2FP.F32.S32 R5, R6 ;  /* 0x0000000600057245 */ /* 0x000fc40000201400 */
[-C--:B------:R-:W-:Y:S01]  /*2cc0*/  ISETP.GE.AND P4, PT, R6, R142.reuse, PT ;  /* 0x0000008e0600720c */ /* 0x080fe20003f86270 */
[----:B------:R-:W-:Y:S01]  /*2cd0*/  HMMA.16816.F32.BF16 R52, R8, R14, R52 ;  /* 0x0000000e0834723c */ /* 0x000fe20000041834 */
[----:B------:R-:W-:Y:S01]  /*2ce0*/  FFMA.FTZ R29, R2, UR17, R41 ;  /* 0x00000011021d7c23 */ /* 0x000fe20008010029 */
[C---:B------:R-:W-:Y:S01]  /*2cf0*/  FFMA.FTZ R7, R5.reuse, UR17, R36 ;  /* 0x0000001105077c23 */ /* 0x040fe20008010024 */
[----:B------:R-:W-:Y:S01]  /*2d00*/  FFMA.FTZ R30, R5, UR17, R38 ;  /* 0x00000011051e7c23 */ /* 0x000fe20008010026 */
[-C--:B------:R-:W-:Y:S01]  /*2d10*/  ISETP.GE.AND P1, PT, R6, R137.reuse, PT ;  /* 0x000000890600720c */ /* 0x080fe20003f26270 */
[----:B------:R-:W-:Y:S01]  /*2d20*/  FFMA.FTZ R2, R2, UR17, R43 ;  /* 0x0000001102027c23 */ /* 0x000fe2000801002b */
[C---:B------:R-:W-:Y:S01]  /*2d30*/  VIADD R5, R12.reuse, 0x10 ;  /* 0x000000100c057836 */ /* 0x040fe20000000000 */
[----:B------:R-:W-:Y:S01]  /*2d40*/  FSEL R29, R29, -INF , !P6 ;  /* 0xff8000001d1d7808 */ /* 0x000fe20007000000 */
[----:B------:R-:W-:Y:S01]  /*2d50*/  VIADD R6, R12, 0x11 ;  /* 0x000000110c067836 */ /* 0x000fe20000000000 */
[-C--:B------:R-:W-:Y:S01]  /*2d60*/  ISETP.GE.AND P0, PT, R18, R142.reuse, PT ;  /* 0x0000008e1200720c */ /* 0x080fe20003f06270 */
[----:B------:R-:W-:Y:S01]  /*2d70*/  VIADD R9, R12, 0x20 ;  /* 0x000000200c097836 */ /* 0x000fe20000000000 */
[-C--:B------:R-:W-:Y:S01]  /*2d80*/  ISETP.GE.AND P5, PT, R18, R137.reuse, PT ;  /* 0x000000891200720c */ /* 0x080fe20003fa6270 */
[C---:B------:R-:W-:Y:S01]  /*2d90*/  VIADD R10, R12.reuse, 0x21 ;  /* 0x000000210c0a7836 */ /* 0x040fe20000000000 */
[C---:B------:R-:W-:Y:S01]  /*2da0*/  ISETP.GE.AND P2, PT, R5.reuse, R142, PT ;  /* 0x0000008e0500720c */ /* 0x040fe20003f46270 */
[C---:B------:R-:W-:Y:S01]  /*2db0*/  VIADD R8, R12.reuse, 0x29 ;  /* 0x000000290c087836 */ /* 0x040fe20000000000 */
[----:B------:R-:W-:Y:S01]  /*2dc0*/  BAR.SYNC.DEFER_BLOCKING 0x0 ;  /* 0x0000000000007b1d */ /* 0x000fe20000010000 */
[----:B------:R-:W-:Y:S01]  /*2dd0*/  ISETP.GE.AND P6, PT, R5, R137, PT ;  /* 0x000000890500720c */ /* 0x000fe20003fc6270 */
[----:B------:R-:W-:Y:S01]  /*2de0*/  VIADD R11, R12, 0x30 ;  /* 0x000000300c0b7836 */ /* 0x000fe20000000000 */
        /* <DEDUP_REMOVED lines=11> */
[----:B------:R-:W-:Y:S01]  /*2ea0*/  VIADD R5, R12, 0x18 ;  /* 0x000000180c057836 */ /* 0x000fe20000000000 */
[----:B------:R-:W-:Y:S01]  /*2eb0*/  FSEL R30, R30, -INF , !P1 ;  /* 0xff8000001e1e7808 */ /* 0x000fe20004800000 */
[C---:B------:R-:W-:Y:S01]  /*2ec0*/  FFMA.FTZ R19, R6.reuse, UR17, R33 ;  /* 0x0000001106137c23 */ /* 0x040fe20008010021 */
[----:B------:R-:W-:Y:S01]  /*2ed0*/  FSEL R101, R37, -INF , !P0 ;  /* 0xff80000025657808 */ /* 0x000fe20004000000 */
[----:B------:R-:W-:Y:S01]  /*2ee0*/  FFMA.FTZ R6, R6, UR17, R35 ;  /* 0x0000001106067c23 */ /* 0x000fe20008010023 */
[----:B------:R-:W-:-:S02]  /*2ef0*/  ISETP.GE.AND P1, PT, R5, R142, PT ;  /* 0x0000008e0500720c */ /* 0x000fc40003f26270 */
[----:B------:R-:W-:Y:S02]  /*2f00*/  ISETP.GE.AND P0, PT, R5, R137, PT ;  /* 0x000000890500720c */ /* 0x000fe40003f06270 */
[----:B------:R-:W-:Y:S02]  /*2f10*/  FSEL R18, R18, -INF , !P5 ;  /* 0xff80000012127808 */ /* 0x000fe40006800000 */
[----:B------:R-:W-:Y:S02]  /*2f20*/  FSEL R99, R32, -INF , !P2 ;  /* 0xff80000020637808 */ /* 0x000fe40005000000 */
[----:B------:R-:W-:Y:S02]  /*2f30*/  FSEL R98, R34, -INF , !P6 ;  /* 0xff80000022627808 */ /* 0x000fe40007000000 */
[----:B------:R-:W-:Y:S02]  /*2f40*/  FSEL R19, R19, -INF , !P3 ;  /* 0xff80000013137808 */ /* 0x000fe40005800000 */
[----:B------:R-:W-:-:S02]  /*2f50*/  I2FP.F32.S32 R5, R5 ;  /* 0x0000000500057245 */ /* 0x000fc40000201400 */
[CC--:B------:R-:W-:Y:S02]  /*2f60*/  ISETP.GE.AND P5, PT, R28.reuse, R142.reuse, PT ;  /* 0x0000008e1c00720c */ /* 0x0c0fe40003fa6270 */
[-C--:B------:R-:W-:Y:S01]  /*2f70*/  ISETP.GE.AND P2, PT, R28, R137.reuse, PT ;  /* 0x000000891c00720c */ /* 0x080fe20003f46270 */
[----:B------:R-:W-:Y:S01]  /*2f80*/  FFMA.FTZ R52, R5, UR17, R52 ;  /* 0x0000001105347c23 */ /* 0x000fe20008010034 */
[----:B------:R-:W-:Y:S01]  /*2f90*/  ISETP.GE.AND P6, PT, R9, R142, PT ;  /* 0x0000008e0900720c */ /* 0x000fe20003fc6270 */
[----:B------:R-:W-:Y:S01]  /*2fa0*/  FFMA.FTZ R54, R5, UR17, R54 ;  /* 0x0000001105367c23 */ /* 0x000fe20008010036 */
[----:B------:R-:W-:Y:S02]  /*2fb0*/  ISETP.GE.AND P3, PT, R9, R137, PT ;  /* 0x000000890900720c */ /* 0x000fe40003f66270 */
[----:B------:R-:W-:Y:S02]  /*2fc0*/  I2FP.F32.S32 R28, R28 ;  /* 0x0000001c001c7245 */ /* 0x000fe40000201400 */
[----:B------:R-:W-:-:S02]  /*2fd0*/  I2FP.F32.S32 R9, R9 ;  /* 0x0000000900097245 */ /* 0x000fc40000201400 */
[----:B------:R-:W-:Y:S01]  /*2fe0*/  FSEL R94, R54, -INF , !P0 ;  /* 0xff800000365e7808 */ /* 0x000fe20004000000 */
[----:B------:R-:W-:Y:S01]  /*2ff0*/  FFMA.FTZ R5, R28, UR17, R53 ;  /* 0x000000111c057c23 */ /* 0x000fe20008010035 */
[----:B------:R-:W-:Y:S01]  /*3000*/  FSEL R6, R6, -INF , !P4 ;  /* 0xff80000006067808 */ /* 0x000fe20006000000 */
[C---:B------:R-:W-:Y:S01]  /*3010*/  FFMA.FTZ R24, R9.reuse, UR17, R24 ;  /* 0x0000001109187c23 */ /* 0x040fe20008010018 */
[----:B------:R-:W-:Y:S01]  /*3020*/  FFMA.FTZ R26, R9, UR17, R26 ;  /* 0x00000011091a7c23 */ /* 0x000fe2000801001a */
[----:B------:R-:W-:Y:S01]  /*3030*/  VIADD R9, R12, 0x28 ;  /* 0x000000280c097836 */ /* 0x000fe20000000000 */
[----:B------:R-:W-:Y:S01]  /*3040*/  FSEL R5, R5, -INF , !P5 ;  /* 0xff80000005057808 */ /* 0x000fe20006800000 */
[----:B------:R-:W-:Y:S01]  /*3050*/  FFMA.FTZ R28, R28, UR17, R55 ;  /* 0x000000111c1c7c23 */ /* 0x000fe20008010037 */
[----:B------:R-:W-:Y:S02]  /*3060*/  FSEL R93, R52, -INF , !P1 ;  /* 0xff800000345d7808 */ /* 0x000fe40004800000 */
[----:B------:R-:W-:-:S02]  /*3070*/  ISETP.GE.AND P0, PT, R9, R142, PT ;  /* 0x0000008e0900720c */ /* 0x000fc40003f06270 */
[----:B------:R-:W-:Y:S02]  /*3080*/  ISETP.GE.AND P5, PT, R9, R137, PT ;  /* 0x000000890900720c */ /* 0x000fe40003fa6270 */
[----:B------:R-:W-:Y:S02]  /*3090*/  I2FP.F32.S32 R9, R9 ;  /* 0x0000000900097245 */ /* 0x000fe40000201400 */
[C---:B------:R-:W-:Y:S02]  /*30a0*/  ISETP.GE.AND P4, PT, R10.reuse, R142, PT ;  /* 0x0000008e0a00720c */ /* 0x040fe40003f86270 */
[----:B------:R-:W-:Y:S01]  /*30b0*/  ISETP.GE.AND P1, PT, R10, R137, PT ;  /* 0x000000890a00720c */ /* 0x000fe20003f26270 */
[C---:B------:R-:W-:Y:S01]  /*30c0*/  FFMA.FTZ R20, R9.reuse, UR17, R20 ;  /* 0x0000001109147c23 */ /* 0x040fe20008010014 */
[----:B------:R-:W-:Y:S01]  /*30d0*/  I2FP.F32.S32 R10, R10 ;  /* 0x0000000a000a7245 */ /* 0x000fe20000201400 */
[----:B------:R-:W-:Y:S01]  /*30e0*/  FFMA.FTZ R22, R9, UR17, R22 ;  /* 0x0000001109167c23 */ /* 0x000fe20008010016 */
[----:B------:R-:W-:Y:S01]  /*30f0*/  VIADD R9, R12, 0x31 ;  /* 0x000000310c097836 */ /* 0x000fe20000000000 */
[----:B------:R-:W-:-:S02]  /*3100*/  FSEL R28, R28, -INF , !P2 ;  /* 0xff8000001c1c7808 */ /* 0x000fc40005000000 */
[----:B------:R-:W-:Y:S01]  /*3110*/  FSEL R43, R24, -INF , !P6 ;  /* 0xff800000182b7808 */ /* 0x000fe20007000000 */
[----:B------:R-:W-:Y:S01]  /*3120*/  FFMA.FTZ R25, R10, UR17, R25 ;  /* 0x000000110a197c23 */ /* 0x000fe20008010019 */
[----:B------:R-:W-:Y:S01]  /*3130*/  ISETP.GE.AND P2, PT, R8, R142, PT ;  /* 0x0000008e0800720c */ /* 0x000fe20003f46270 */
[----:B------:R-:W-:Y:S01]  /*3140*/  FFMA.FTZ R27, R10, UR17, R27 ;  /* 0x000000110a1b7c23 */ /* 0x000fe2000801001b */
[----:B------:R-:W-:Y:S02]  /*3150*/  ISETP.GE.AND P6, PT, R8, R137, PT ;  /* 0x000000890800720c */ /* 0x000fe40003fc6270 */
[----:B------:R-:W-:Y:S02]  /*3160*/  I2FP.F32.S32 R8, R8 ;  /* 0x0000000800087245 */ /* 0x000fe40000201400 */
[----:B------:R-:W-:Y:S02]  /*3170*/  I2FP.F32.S32 R10, R9 ;  /* 0x00000009000a7245 */ /* 0x000fe40000201400 */
[----:B------:R-:W-:Y:S01]  /*3180*/  FSEL R76, R26, -INF , !P3 ;  /* 0xff8000001a4c7808 */ /* 0x000fe20005800000 */
[C---:B------:R-:W-:Y:S01]  /*3190*/  FFMA.FTZ R21, R8.reuse, UR17, R21 ;  /* 0x0000001108157c23 */ /* 0x040fe20008010015 */
[----:B------:R-:W-:Y:S01]  /*31a0*/  FSEL R45, R25, -INF , !P4 ;  /* 0xff800000192d7808 */ /* 0x000fe20006000000 */
[----:B------:R-:W-:Y:S01]  /*31b0*/  FFMA.FTZ R23, R8, UR17, R23 ;  /* 0x0000001108177c23 */ /* 0x000fe20008010017 */
[C---:B------:R-:W-:Y:S01]  /*31c0*/  ISETP.GE.AND P3, PT, R11.reuse, R142, PT ;  /* 0x0000008e0b00720c */ /* 0x040fe20003f66270 */
[----:B------:R-:W-:Y:S01]  /*31d0*/  VIADD R8, R12, 0x38 ;  /* 0x000000380c087836 */ /* 0x000fe20000000000 */
[----:B------:R-:W-:Y:S01]  /*31e0*/  ISETP.GE.AND P4, PT, R11, R137, PT ;  /* 0x000000890b00720c */ /* 0x000fe20003f86270 */
[C---:B------:R-:W-:Y:S01]  /*31f0*/  FFMA.FTZ R36, R10.reuse, UR17, R71 ;  /* 0x000000110a247c23 */ /* 0x040fe20008010047 */
[----:B------:R-:W-:Y:S01]  /*3200*/  I2FP.F32.S32 R11, R11 ;  /* 0x0000000b000b7245 */ /* 0x000fe20000201400 */
[----:B------:R-:W-:Y:S01]  /*3210*/  FFMA.FTZ R25, R10, UR17, R69 ;  /* 0x000000110a197c23 */ /* 0x000fe20008010045 */
[----:B------:R-:W-:-:S02]  /*3220*/  FSEL R41, R20, -INF , !P0 ;  /* 0xff80000014297808 */ /* 0x000fc40004000000 */
[----:B------:R-:W-:Y:S01]  /*3230*/  ISETP.GE.AND P0, PT, R9, R137, PT ;  /* 0x000000890900720c */ /* 0x000fe20003f06270 */
[----:B------:R-:W-:Y:S01]  /*3240*/  FFMA.FTZ R24, R11, UR17, R70 ;  /* 0x000000110b187c23 */ /* 0x000fe20008010046 */
[----:B------:R-:W-:Y:S01]  /*3250*/  FSEL R46, R27, -INF , !P1 ;  /* 0xff8000001b2e7808 */ /* 0x000fe20004800000 */
[----:B------:R-:W-:Y:S01]  /*3260*/  FFMA.FTZ R37, R11, UR17, R68 ;  /* 0x000000110b257c23 */ /* 0x000fe20008010044 */
[-C--:B------:R-:W-:Y:S02]  /*3270*/  ISETP.GE.AND P1, PT, R9, R142.reuse, PT ;  /* 0x0000008e0900720c */ /* 0x080fe40003f26270 */
[----:B------:R-:W-:Y:S02]  /*3280*/  FSEL R38, R22, -INF , !P5 ;  /* 0xff80000016267808 */ /* 0x000fe40006800000 */
[----:B------:R-:W-:Y:S02]  /*3290*/  FSEL R39, R21, -INF , !P2 ;  /* 0xff80000015277808 */ /* 0x000fe40005000000 */
[----:B------:R-:W-:-:S02]  /*32a0*/  ISETP.GE.AND P5, PT, R8, R142, PT ;  /* 0x0000008e0800720c */ /* 0x000fc40003fa6270 */
[----:B------:R-:W-:Y:S02]  /*32b0*/  ISETP.GE.AND P2, PT, R8, R137, PT ;  /* 0x000000890800720c */ /* 0x000fe40003f46270 */
[----:B------:R-:W-:Y:S01]  /*32c0*/  I2FP.F32.S32 R9, R8 ;  /* 0x0000000800097245 */ /* 0x000fe20000201400 */
[----:B------:R-:W-:Y:S01]  /*32d0*/  VIADD R8, R12, 0x39 ;  /* 0x000000390c087836 */ /* 0x000fe20000000000 */
[----:B------:R-:W-:Y:S02]  /*32e0*/  FSEL R36, R36, -INF , !P0 ;  /* 0xff80000024247808 */ /* 0x000fe40004000000 */
[----:B------:R-:W-:Y:S01]  /*32f0*/  PLOP3.LUT P0, PT, PT, PT, UP0, 0x80, 0x0 ;  /* 0x000000000000781c */ /* 0x000fe20003f0f008 */
[C---:B------:R-:W-:Y:S01]  /*3300*/  FFMA.FTZ R64, R9.reuse, UR17, R64 ;  /* 0x0000001109407c23 */ /* 0x040fe20008010040 */
[----:B------:R-:W-:Y:S01]  /*3310*/  FSEL R24, R24, -INF , !P4 ;  /* 0xff80000018187808 */ /* 0x000fe20006000000 */
[----:B------:R-:W-:Y:S01]  /*3320*/  FFMA.FTZ R22, R9, UR17, R66 ;  /* 0x0000001109167c23 */ /* 0x000fe20008010042 */
[----:B------:R-:W-:-:S02]  /*3330*/  FSEL R25, R25, -INF , !P1 ;  /* 0xff80000019197808 */ /* 0x000fc40004800000 */
        /* <DEDUP_REMOVED lines=84> */
.L_x_1074:
[----:B------:R-:W-:Y:S05]  /*3880*/  BSYNC B0 ;  /* 0x0000000000007941 */ /* 0x000fea0003800000 */
.L_x_1073:
[----:B------:R-:W0:Y:S02]  /*3890*/  LDGDEPBAR ;  /* 0x00000000000079af */ /* 0x000e240000000000 */
.L_x_1072:
[----:B-12---:R-:W-:Y:S01]  /*38a0*/  FMNMX.FTZ R9, R146, R2, !PT ;  /* 0x0000000292097209 */ /* 0x006fe20007810000 */
[----:B------:R-:W-:Y:S01]  /*38b0*/  IMAD.WIDE.U32 R116, R136, -0x326172a9, RZ ;  /* 0xcd9e8d5788747825 */ /* 0x000fe200078e00ff */
[----:B------:R-:W-:Y:S01]  /*38c0*/  FMNMX.FTZ R8, R149, R29, !PT ;  /* 0x0000001d95087209 */ /* 0x000fe20007810000 */
[----:B------:R-:W-:Y:S01]  /*38d0*/  ULDC UR6, c[0x0][0x2ec] ;  /* 0x0000bb0000067ab9 */ /* 0x000fe20000000800 */
[----:B------:R-:W-:Y:S01]  /*38e0*/  FMNMX.FTZ R9, R30, R9, !PT ;  /* 0x000000091e097209 */ /* 0x000fe20007810000 */
[----:B------:R-:W-:Y:S01]  /*38f0*/  USHF.L.U32 UR5, UR38, 0x1, URZ ;  /* 0x0000000126057899 */ /* 0x000fe2000800063f */
[----:B------:R-:W-:Y:S01]  /*3900*/  FMNMX.FTZ R8, R7, R8, !PT ;  /* 0x0000000807087209 */ /* 0x000fe20007810000 */
[----:B------:R-:W-:Y:S01]  /*3910*/  UIADD3 UR36, UR27, -0x4498517b, URZ ;  /* 0xbb67ae851b247890 */ /* 0x000fe2000fffe03f */
[----:B------:R-:W-:Y:S01]  /*3920*/  FMNMX.FTZ R9, R18, R9, !PT ;  /* 0x0000000912097209 */ /* 0x000fe20007810000 */
[----:B------:R-:W-:Y:S01]  /*3930*/  ULOP3.LUT UR7, UR5, UR27, URZ, 0x3c, !UPT ;  /* 0x0000001b05077292 */ /* 0x000fe2000f8e3c3f */
[----:B------:R-:W-:Y:S01]  /*3940*/  FMNMX.FTZ R8, R101, R8, !PT ;  /* 0x0000000865087209 */ /* 0x000fe20007810000 */
[----:B------:R-:W-:Y:S01]  /*3950*/  IMAD.WIDE.U32 R68, R130, -0x2daee0ad, RZ ;  /* 0xd2511f5382447825 */ /* 0x000fe200078e00ff */
        /* <DEDUP_REMOVED lines=17> */
[----:B------:R-:W-:Y:S01]  /*3a70*/  IMAD.U32 R147, RZ, RZ, UR12 ;  /* 0x0000000cff937e24 */ /* 0x000fe2000f8e00ff */
[----:B------:R-:W-:Y:S01]  /*3a80*/  FMNMX.FTZ R8, R43, R8, !PT ;  /* 0x000000082b087209 */ /* 0x000fe20007810000 */
[----:B------:R-:W-:Y:S01]  /*3a90*/  UIADD3 UR21, UR26, 0x1715609d, URZ ;  /* 0x1715609d1a157890 */ /* 0x000fe2000fffe03f */
        /* <DEDUP_REMOVED lines=12> */
[----:B------:R-:W-:Y:S02]  /*3b60*/  LOP3.LUT R131, R0, UR26, RZ, 0x3c, !PT ;  /* 0x0000001a00837c12 */ /* 0x000fe4000f8e3cff */
[----:B------:R-:W-:Y:S02]  /*3b70*/  FMNMX.FTZ R10, R20, R9, !PT ;  /* 0x00000009140a7209 */ /* 0x000fe40007810000 */
[----:B------:R-:W-:-:S02]  /*3b80*/  LOP3.LUT R114, R117, R131, RZ, 0x3c, !PT ;  /* 0x0000008375727212 */ /* 0x000fc400078e3cff */
[----:B------:R-:W-:Y:S01]  /*3b90*/  LEA R126, R4, UR4, 0x1 ;  /* 0x00000004047e7c11 */ /* 0x000fe2000f8e08ff */
[----:B------:R-:W1:Y:S01]  /*3ba0*/  SHFL.BFLY PT, R11, R10, 0x2, 0x1f ;  /* 0x0c401f000a0b7f89 */ /* 0x000e6200000e0000 */
[----:B------:R-:W-:Y:S01]  /*3bb0*/  LEA R147, R147, UR12, 0x10 ;  /* 0x0000000c93937c11 */ /* 0x000fe2000f8e80ff */
[----:B------:R-:W-:Y:S01]  /*3bc0*/  IMAD.WIDE.U32 R114, R114, -0x2daee0ad, RZ ;  /* 0xd2511f5372727825 */ /* 0x000fe200078e00ff */
[----:B------:R-:W-:Y:S01]  /*3bd0*/  UIADD3 UR4, UR5, 0x1, URZ ;  /* 0x0000000105047890 */ /* 0x000fe2000fffe03f */
[----:B------:R-:W-:Y:S02]  /*3be0*/  LDSM.16.MT88.4 R56, [R126+0x6000] ;  /* 0x006000007e38783b */ /* 0x000fe40000004200 */
[----:B------:R-:W-:Y:S01]  /*3bf0*/  IMAD R124, R3, 0x2, R126 ;  /* 0x00000002037c7824 */ /* 0x000fe200078e027e */
[----:B------:R-:W-:Y:S01]  /*3c00*/  LOP3.LUT R138, R115, UR36, R68, 0x96, !PT ;  /* 0x00000024738a7c12 */ /* 0x000fe2000f8e9644 */
[----:B------:R-:W-:Y:S01]  /*3c10*/  LDSM.16.MT88.4 R72, [R126+0x7000] ;  /* 0x007000007e48783b */ /* 0x000fe20000004200 */
[----:B------:R-:W-:-:S03]  /*3c20*/  ULOP3.LUT UR4, UR4, UR27, URZ, 0x3c, !UPT ;  /* 0x0000001b04047292 */ /* 0x000fc6000f8e3c3f */
[----:B------:R-:W-:Y:S01]  /*3c30*/  IMAD.WIDE.U32 R138, R138, -0x326172a9, RZ ;  /* 0xcd9e8d578a8a7825 */ /* 0x000fe200078e00ff */
[----:B------:R-:W-:Y:S02]  /*3c40*/  LDSM.16.MT88.4 R64, [R124+0x6000] ;  /* 0x006000007c40783b */ /* 0x000fe40000004200 */
[----:B------:R-:W-:Y:S01]  /*3c50*/  LOP3.LUT R68, R69, UR4, RZ, 0x3c, !PT ;  /* 0x0000000445447c12 */ /* 0x000fe2000f8e3cff */
[----:B------:R-:W-:Y:S01]  /*3c60*/  ULDC.64 UR4, c[0x0][0x2a8] ;  /* 0x0000aa0000047ab9 */ /* 0x000fe20000000a00 */
[----:B-1----:R-:W-:Y:S02]  /*3c70*/  FMNMX.FTZ R11, R10, R11, !PT ;  /* 0x0000000b0a0b7209 */ /* 0x002fe40007810000 */
[----:B------:R-:W-:-:S03]  /*3c80*/  FMNMX.FTZ R10, R23, R12, !PT ;  /* 0x0000000c170a7209 */ /* 0x000fc60007810000 */
[----:B------:R-:W1:Y:S01]  /*3c90*/  SHFL.BFLY PT, R8, R11, 0x1, 0x1f ;  /* 0x0c201f000b087f89 */ /* 0x000e6200000e0000 */
[----:B------:R-:W-:-:S05]  /*3ca0*/  FMNMX.FTZ R9, R21, R10, !PT ;  /* 0x0000000a15097209 */ /* 0x000fca0007810000 */
[----:B------:R-:W2:Y:S01]  /*3cb0*/  SHFL.BFLY PT, R10, R9, 0x2, 0x1f ;  /* 0x0c401f00090a7f89 */ /* 0x000ea200000e0000 */
[----:B-1----:R-:W-:Y:S02]  /*3cc0*/  FMNMX.FTZ R0, R11, R8, !PT ;  /* 0x000000080b007209 */ /* 0x002fe40007810000 */
[----:B------:R-:W-:Y:S02]  /*3cd0*/  LOP3.LUT R8, R69, UR7, RZ, 0x3c, !PT ;  /* 0x0000000745087c12 */ /* 0x000fe4000f8e3cff */
[C---:B------:R-:W-:Y:S01]  /*3ce0*/  FSETP.NEU.FTZ.AND P1, PT, R0.reuse, -INF , PT ;  /* 0xff8000000000780b */ /* 0x040fe20003f3d000 */
[----:B------:R-:W-:Y:S01]  /*3cf0*/  FMUL.FTZ R151, R0, UR6 ;  /* 0x0000000600977c20 */ /* 0x000fe20008410000 */
[----:B--2---:R-:W-:Y:S01]  /*3d00*/  FMNMX.FTZ R9, R9, R10, !PT ;  /* 0x0000000a09097209 */ /* 0x004fe20007810000 */
[----:B------:R-:W-:-:S03]  /*3d10*/  IMAD.WIDE.U32 R112, R8, -0x326172a9, RZ ;  /* 0xcd9e8d5708707825 */ /* 0x000fc600078e00ff */
[----:B------:R-:W-:Y:S02]  /*3d20*/  FSEL R151, R151, RZ, P1 ;  /* 0x000000ff97977208 */ /* 0x000fe40000800000 */
[----:B------:R-:W-:Y:S02]  /*3d30*/  LOP3.LUT R8, R113, UR37, R116, 0x96, !PT ;  /* 0x0000002571087c12 */ /* 0x000fe4000f8e9674 */
[----:B------:R-:W-:Y:S01]  /*3d40*/  LOP3.LUT R112, R139, UR35, R112, 0x96, !PT ;  /* 0x000000238b707c12 */ /* 0x000fe2000f8e9670 */
[--C-:B------:R-:W-:Y:S01]  /*3d50*/  FFMA.FTZ R145, R2, UR6, -R151.reuse ;  /* 0x0000000602917c23 */ /* 0x100fe20008010897 */
[----:B------:R-:W-:Y:S01]  /*3d60*/  FFMA.FTZ R146, R146, UR6, -R151 ;  /* 0x0000000692927c23 */ /* 0x000fe20008010897 */
[----:B------:R-:W1:Y:S01]  /*3d70*/  SHFL.BFLY PT, R2, R9, 0x1, 0x1f ;  /* 0x0c201f0009027f89 */ /* 0x000e6200000e0000 */
[----:B------:R-:W-:-:S04]  /*3d80*/  IMAD.WIDE.U32 R154, R8, -0x2daee0ad, RZ ;  /* 0xd2511f53089a7825 */ /* 0x000fc800078e00ff */
[--C-:B------:R-:W-:Y:S01]  /*3d90*/  FFMA.FTZ R141, R30, UR6, -R151.reuse ;  /* 0x000000061e8d7c23 */ /* 0x100fe20008010897 */
[----:B------:R-:W-:Y:S01]  /*3da0*/  FFMA.FTZ R100, R18, UR6, -R151 ;  /* 0x0000000612647c23 */ /* 0x000fe20008010897 */
[----:B------:R-:W-:Y:S01]  /*3db0*/  MUFU.EX2 R145, R145 ;  /* 0x0000009100917308 */ /* 0x000fe20000000800 */
[----:B------:R-:W-:Y:S01]  /*3dc0*/  IMAD.WIDE.U32 R112, R112, -0x2daee0ad, RZ ;  /* 0xd2511f5370707825 */ /* 0x000fe200078e00ff */
[----:B------:R-:W-:-:S03]  /*3dd0*/  LOP3.LUT R8, R155, UR34, R114, 0x96, !PT ;  /* 0x000000229b087c12 */ /* 0x000fc6000f8e9672 */
[--C-:B------:R-:W-:Y:S01]  /*3de0*/  FFMA.FTZ R98, R98, UR6, -R151.reuse ;  /* 0x0000000662627c23 */ /* 0x100fe20008010897 */
[--C-:B------:R-:W-:Y:S01]  /*3df0*/  FFMA.FTZ R95, R6, UR6, -R151.reuse ;  /* 0x00000006065f7c23 */ /* 0x100fe20008010897 */
[--C-:B------:R-:W-:Y:S01]  /*3e00*/  FFMA.FTZ R94, R94, UR6, -R151.reuse ;  /* 0x000000065e5e7c23 */ /* 0x100fe20008010897 */
[----:B------:R-:W-:Y:S01]  /*3e10*/  LOP3.LUT R154, R113, UR28, R154, 0x96, !PT ;  /* 0x0000001c719a7c12 */ /* 0x000fe2000f8e969a */
[----:B------:R-:W-:Y:S01]  /*3e20*/  IMAD.WIDE.U32 R108, R8, -0x326172a9, RZ ;  /* 0xcd9e8d57086c7825 */ /* 0x000fe200078e00ff */
[----:B------:R-:W2:Y:S03]  /*3e30*/  MUFU.EX2 R146, R146 ;  /* 0x0000009200927308 */ /* 0x000ea60000000800 */
[--C-:B------:R-:W-:Y:S01]  /*3e40*/  FFMA.FTZ R89, R28, UR6, -R151.reuse ;  /* 0x000000061c597c23 */ /* 0x100fe20008010897 */
[----:B------:R-:W-:Y:S01]  /*3e50*/  FFMA.FTZ R119, R76, UR6, -R151 ;  /* 0x000000064c777c23 */ /* 0x000fe20008010897 */
[----:B------:R-:W-:Y:S01]  /*3e60*/  IMAD.WIDE.U32 R154, R154, -0x326172a9, RZ ;  /* 0xcd9e8d579a9a7825 */ /* 0x000fe200078e00ff */
[----:B------:R-:W-:-:S03]  /*3e70*/  LOP3.LUT R8, R109, UR33, R138, 0x96, !PT ;  /* 0x000000216d087c12 */ /* 0x000fc6000f8e968a */
[--C-:B------:R-:W-:Y:S01]  /*3e80*/  FFMA.FTZ R118, R46, UR6, -R151.reuse ;  /* 0x000000062e767c23 */ /* 0x100fe20008010897 */
[----:B------:R-:W-:Y:S01]  /*3e90*/  FFMA.FTZ R184, R20, UR6, -R151 ;  /* 0x0000000614b87c23 */ /* 0x000fe20008010897 */
[----:B------:R-:W-:Y:S01]  /*3ea0*/  LOP3.LUT R108, R155, UR25, R108, 0x96, !PT ;  /* 0x000000199b6c7c12 */ /* 0x000fe2000f8e966c */
[----:B------:R-:W-:Y:S01]  /*3eb0*/  IMAD.WIDE.U32 R10, R8, -0x2daee0ad, RZ ;  /* 0xd2511f53080a7825 */ /* 0x000fe200078e00ff */
[----:B------:R-:W-:Y:S01]  /*3ec0*/  MUFU.EX2 R141, R141 ;  /* 0x0000008d008d7308 */ /* 0x000fe20000000800 */
[----:B-1----:R-:W-:Y:S02]  /*3ed0*/  FMNMX.FTZ R2, R9, R2, !PT ;  /* 0x0000000209027209 */ /* 0x002fe40007810000 */
[----:B------:R-:W-:Y:S01]  /*3ee0*/  IMAD.WIDE.U32 R108, R108, -0x2daee0ad, RZ ;  /* 0xd2511f536c6c7825 */ /* 0x000fe200078e00ff */
[----:B------:R-:W-:Y:S02]  /*3ef0*/  LOP3.LUT R112, R11, UR24, R112, 0x96, !PT ;  /* 0x000000180b707c12 */ /* 0x000fe4000f8e9670 */
[C---:B------:R-:W-:Y:S01]  /*3f00*/  FSETP.NEU.FTZ.AND P1, PT, R2.reuse, -INF , PT ;  /* 0xff8000000200780b */ /* 0x040fe20003f3d000 */
[----:B------:R-:W-:Y:S01]  /*3f10*/  FMUL.FTZ R150, R2, UR6 ;  /* 0x0000000602967c20 */ /* 0x000fe20008410000 */
[----:B------:R-:W-:Y:S01]  /*3f20*/  LOP3.LUT R110, R109, UR20, R10, 0x96, !PT ;  /* 0x000000146d6e7c12 */ /* 0x000fe2000f8e960a */
[----:B------:R-:W-:Y:S01]  /*3f30*/  IMAD.WIDE.U32 R112, R112, -0x326172a9, RZ ;  /* 0xcd9e8d5770707825 */ /* 0x000fe200078e00ff */
[----:B------:R-:W-:Y:S01]  /*3f40*/  MUFU.EX2 R100, R100 ;  /* 0x0000006400647308 */ /* 0x000fe20000000800 */
[----:B--2---:R-:W-:-:S02]  /*3f50*/  F2FP.BF16.F32.PACK_AB R90, R145, R146 ;  /* 0x00000092915a723e */ /* 0x004fc400000010ff */
[----:B------:R-:W-:Y:S01]  /*3f60*/  FSEL R150, R150, RZ, P1 ;  /* 0x000000ff96967208 */ /* 0x000fe20000800000 */
[----:B------:R-:W-:Y:S01]  /*3f70*/  IMAD.WIDE.U32 R110, R110, -0x326172a9, RZ ;  /* 0xcd9e8d576e6e7825 */ /* 0x000fe200078e00ff */
[----:B------:R-:W-:Y:S02]  /*3f80*/  LOP3.LUT R154, R113, UR21, R154, 0x96, !PT ;  /* 0x00000015719a7c12 */ /* 0x000fe4000f8e969a */
[----:B------:R-:W-:Y:S01]  /*3f90*/  PRMT R87, R90, 0x7632, R87 ;  /* 0x000076325a577816 */ /* 0x000fe20000000057 */
[--C-:B------:R-:W-:Y:S01]  /*3fa0*/  FFMA.FTZ R149, R149, UR6, -R150.reuse ;  /* 0x0000000695957c23 */ /* 0x100fe20008010896 */
[--C-:B------:R-:W-:Y:S01]  /*3fb0*/  FFMA.FTZ R148, R29, UR6, -R150.reuse ;  /* 0x000000061d947c23 */ /* 0x100fe20008010896 */
[--C-:B------:R-:W-:Y:S01]  /*3fc0*/  FFMA.FTZ R152, R7, UR6, -R150.reuse ;  /* 0x0000000607987c23 */ /* 0x100fe20008010896 */
[----:B------:R-:W-:Y:S01]  /*3fd0*/  FFMA.FTZ R101, R101, UR6, -R150 ;  /* 0x0000000665657c23 */ /* 0x000fe20008010896 */
[----:B------:R-:W-:Y:S01]  /*3fe0*/  LOP3.LUT R11, R111, UR18, R112, 0x96, !PT ;  /* 0x000000126f0b7c12 */ /* 0x000fe2000f8e9670 */
[--C-:B------:R-:W-:Y:S01]  /*3ff0*/  FFMA.FTZ R99, R99, UR6, -R150.reuse ;  /* 0x0000000663637c23 */ /* 0x100fe20008010896 */
[----:B------:R-:W-:Y:S01]  /*4000*/  MUFU.EX2 R149, R149 ;  /* 0x0000009500957308 */ /* 0x000fe20000000800 */
[----:B------:R-:W-:Y:S01]  /*4010*/  LOP3.LUT R9, R110, 0xffff, RZ, 0xc0, !PT ;  /* 0x0000ffff6e097812 */ /* 0x000fe200078ec0ff */
[--C-:B------:R-:W-:Y:S01]  /*4020*/  FFMA.FTZ R96, R19, UR6, -R150.reuse ;  /* 0x0000000613607c23 */ /* 0x100fe20008010896 */
[----:B------:R-:W-:Y:S01]  /*4030*/  LOP3.LUT R13, R11, 0xffff, RZ, 0xc0, !PT ;  /* 0x0000ffff0b0d7812 */ /* 0x000fe200078ec0ff */
[--C-:B------:R-:W-:Y:S01]  /*4040*/  FFMA.FTZ R88, R5, UR6, -R150.reuse ;  /* 0x0000000605587c23 */ /* 0x100fe20008010896 */
[----:B------:R-:W-:Y:S01]  /*4050*/  LOP3.LUT R18, R11, 0xff, RZ, 0xc0, !PT ;  /* 0x000000ff0b127812 */ /* 0x000fe200078ec0ff */
[----:B------:R-:W-:Y:S01]  /*4060*/  IMAD.WIDE.U32 R154, R154, -0x2daee0ad, RZ ;  /* 0xd2511f539a9a7825 */ /* 0x000fe200078e00ff */
[----:B------:R-:W-:Y:S01]  /*4070*/  SHF.R.U32.HI R13, RZ, 0x8, R13 ;  /* 0x00000008ff0d7819 */ /* 0x000fe2000001160d */
[----:B------:R-:W1:Y:S01]  /*4080*/  MUFU.EX2 R148, R148 ;  /* 0x0000009400947308 */ /* 0x000e620000000800 */
[----:B------:R-:W-:Y:S01]  /*4090*/  SHF.R.U32.HI R16, RZ, 0x10, R11 ;  /* 0x00000010ff107819 */ /* 0x000fe2000001160b */
[--C-:B------:R-:W-:Y:S01]  /*40a0*/  FFMA.FTZ R93, R93, UR6, -R150.reuse ;  /* 0x000000065d5d7c23 */ /* 0x100fe20008010896 */
[----:B------:R-:W-:Y:S01]  /*40b0*/  PRMT R18, R18, 0x5410, R13 ;  /* 0x0000541012127816 */ /* 0x000fe2000000000d */
[--C-:B------:R-:W-:Y:S01]  /*40c0*/  FFMA.FTZ R144, R43, UR6, -R150.reuse ;  /* 0x000000062b907c23 */ /* 0x100fe20008010896 */
[----:B------:R-:W-:Y:S01]  /*40d0*/  SHF.R.U32.HI R11, RZ, 0x18, R11 ;  /* 0x00000018ff0b7819 */ /* 0x000fe2000001160b */
[----:B------:R-:W-:Y:S01]  /*40e0*/  FFMA.FTZ R143, R45, UR6, -R150 ;  /* 0x000000062d8f7c23 */ /* 0x000fe20008010896 */
[----:B------:R-:W-:Y:S01]  /*40f0*/  LOP3.LUT R16, R16, 0xff, RZ, 0xc0, !PT ;  /* 0x000000ff10107812 */ /* 0x000fe200078ec0ff */
[----:B------:R-:W-:Y:S01]  /*4100*/  MUFU.EX2 R152, R152 ;  /* 0x0000009800987308 */ /* 0x000fe20000000800 */
[----:B------:R-:W-:Y:S01]  /*4110*/  SHF.R.U32.HI R12, RZ, 0x10, R110 ;  /* 0x00000010ff0c7819 */ /* 0x000fe2000001166e */
[--C-:B------:R-:W-:Y:S01]  /*4120*/  FFMA.FTZ R123, R41, UR6, -R150.reuse ;  /* 0x00000006297b7c23 */ /* 0x100fe20008010896 */
[----:B------:R-:W-:Y:S01]  /*4130*/  PRMT R16, R16, 0x5410, R11 ;  /* 0x0000541010107816 */ /* 0x000fe2000000000b */
[--C-:B------:R-:W-:Y:S01]  /*4140*/  FFMA.FTZ R122, R39, UR6, -R150.reuse ;  /* 0x00000006277a7c23 */ /* 0x100fe20008010896 */
[----:B------:R-:W-:Y:S01]  /*4150*/  HSET2.LE.AND R18, R18, R147, PT ;  /* 0x0000009312127233 */ /* 0x000fe20003803000 */
[--C-:B------:R-:W-:Y:S01]  /*4160*/  FFMA.FTZ R121, R37, UR6, -R150.reuse ;  /* 0x0000000625797c23 */ /* 0x100fe20008010896 */
[----:B------:R-:W-:Y:S01]  /*4170*/  LOP3.LUT R14, R110, 0xff, RZ, 0xc0, !PT ;  /* 0x000000ff6e0e7812 */ /* 0x000fe200078ec0ff */
[----:B------:R-:W2:Y:S01]  /*4180*/  MUFU.EX2 R101, R101 ;  /* 0x0000006500657308 */ /* 0x000ea20000000800 */
[----:B-1----:R-:W-:Y:S01]  /*4190*/  F2FP.BF16.F32.PACK_AB R92, R148, R149 ;  /* 0x00000095945c723e */ /* 0x002fe200000010ff */
[--C-:B------:R-:W-:Y:S01]  /*41a0*/  FFMA.FTZ R120, R25, UR6, -R150.reuse ;  /* 0x0000000619787c23 */ /* 0x100fe20008010896 */
[----:B------:R-:W-:Y:S01]  /*41b0*/  SHF.R.U32.HI R9, RZ, 0x8, R9 ;  /* 0x00000008ff097819 */ /* 0x000fe20000011609 */
[----:B------:R-:W-:Y:S01]  /*41c0*/  FFMA.FTZ R185, R21, UR6, -R150 ;  /* 0x0000000615b97c23 */ /* 0x000fe20008010896 */
[----:B------:R-:W-:Y:S01]  /*41d0*/  PRMT R91, R92, 0x7632, R91 ;  /* 0x000076325c5b7816 */ /* 0x000fe2000000005b */
[----:B------:R-:W-:Y:S01]  /*41e0*/  FADD.FTZ R149, R149, R148 ;  /* 0x0000009495957221 */ /* 0x000fe20000010000 */
[----:B------:R-:W-:Y:S01]  /*41f0*/  SHF.R.U32.HI R15, RZ, 0x18, R110 ;  /* 0x00000018ff0f7819 */ /* 0x000fe2000001166e */
[----:B------:R-:W-:Y:S01]  /*4200*/  MUFU.EX2 R99, R99 ;  /* 0x0000006300637308 */ /* 0x000fe20000000800 */
[----:B------:R-:W-:-:S02]  /*4210*/  LOP3.LUT R12, R12, 0xff, RZ, 0xc0, !PT ;  /* 0x000000ff0c0c7812 */ /* 0x000fc400078ec0ff */
[----:B------:R-:W-:Y:S02]  /*4220*/  PRMT R5, R92, 0x5410, R91 ;  /* 0x000054105c057816 */ /* 0x000fe4000000005b */
[----:B------:R-:W-:Y:S02]  /*4230*/  F2FP.BF16.F32.PACK_AB R35, R100, R141 ;  /* 0x0000008d6423723e */ /* 0x000fe400000010ff */
[----:B------:R-:W-:Y:S01]  /*4240*/  PRMT R14, R14, 0x5410, R9 ;  /* 0x000054100e0e7816 */ /* 0x000fe20000000009 */
[----:B------:R-:W1:Y:S01]  /*4250*/  MUFU.EX2 R96, R96 ;  /* 0x0000006000607308 */ /* 0x000e620000000800 */
[C---:B--2---:R-:W-:Y:S01]  /*4260*/  F2FP.BF16.F32.PACK_AB R86, R101.reuse, R152 ;  /* 0x000000986556723e */ /* 0x044fe200000010ff */
[----:B------:R-:W-:Y:S01]  /*4270*/  FADD.FTZ R152, R152, R149 ;  /* 0x0000009598987221 */ /* 0x000fe20000010000 */
[----:B------:R-:W-:Y:S02]  /*4280*/  PRMT R12, R12, 0x5410, R15 ;  /* 0x000054100c0c7816 */ /* 0x000fe4000000000f */
[----:B------:R-:W-:Y:S01]  /*4290*/  HSET2.LE.AND R49, R16, R147, PT ;  /* 0x0000009310317233 */ /* 0x000fe20003803000 */
[----:B------:R-:W-:Y:S01]  /*42a0*/  FADD.FTZ R152, R101, R152 ;  /* 0x0000009865987221 */ /* 0x000fe20000010000 */
[----:B------:R-:W-:Y:S01]  /*42b0*/  LOP3.LUT R48, R18, R5, RZ, 0xc0, !PT ;  /* 0x0000000512307212 */ /* 0x000fe200078ec0ff */
[----:B------:R-:W-:Y:S01]  /*42c0*/  MUFU.EX2 R98, R98 ;  /* 0x0000006200627308 */ /* 0x000fe20000000800 */
[----:B------:R-:W2:Y:S01]  /*42d0*/  LDSM.16.MT88.4 R16, [R126+0x6400] ;  /* 0x006400007e10783b */ /* 0x000ea20000004200 */
[----:B------:R-:W-:-:S02]  /*42e0*/  LOP3.LUT R9, R154, 0xffff, RZ, 0xc0, !PT ;  /* 0x0000ffff9a097812 */ /* 0x000fc400078ec0ff */
[----:B------:R-:W-:Y:S02]  /*42f0*/  PRMT R85, R86, 0x7632, R85 ;  /* 0x0000763256557816 */ /* 0x000fe40000000055 */
[----:B------:R-:W-:Y:S02]  /*4300*/  PRMT R34, R35, 0x7632, R34 ;  /* 0x0000763223227816 */ /* 0x000fe40000000022 */
[----:B------:R-:W3:Y:S01]  /*4310*/  MUFU.EX2 R95, R95 ;  /* 0x0000005f005f7308 */ /* 0x000ee20000000800 */
[--C-:B------:R-:W-:Y:S02]  /*4320*/  HSET2.LE.AND R14, R14, R147.reuse, PT ;  /* 0x000000930e0e7233 */ /* 0x100fe40003803000 */
[----:B------:R-:W-:Y:S02]  /*4330*/  HSET2.LE.AND R12, R12, R147, PT ;  /* 0x000000930c0c7233 */ /* 0x000fe40003803000 */
[----:B------:R-:W-:Y:S02]  /*4340*/  LOP3.LUT R10, R154, 0xff, RZ, 0xc0, !PT ;  /* 0x000000ff9a0a7812 */ /* 0x000fe400078ec0ff */
[----:B------:R-:W-:Y:S01]  /*4350*/  SHF.R.U32.HI R9, RZ, 0x8, R9 ;  /* 0x00000008ff097819 */ /* 0x000fe20000011609 */
[----:B------:R-:W-:Y:S01]  /*4360*/  MUFU.EX2 R94, R94 ;  /* 0x0000005e005e7308 */ /* 0x000fe20000000800 */
[----:B------:R-:W-:-:S02]  /*4370*/  PRMT R4, R90, 0x5410, R87 ;  /* 0x000054105a047816 */ /* 0x000fc40000000057 */
[----:B------:R-:W-:Y:S02]  /*4380*/  PRMT R5, R86, 0x5410, R85 ;  /* 0x0000541056057816 */ /* 0x000fe40000000055 */
[----:B------:R-:W-:Y:S02]  /*4390*/  PRMT R51, R35, 0x5410, R34 ;  /* 0x0000541023337816 */ /* 0x000fe40000000022 */
[----:B------:R-:W-:Y:S01]  /*43a0*/  LOP3.LUT R7, R155, UR19, R108, 0x96, !PT ;  /* 0x000000139b077c12 */ /* 0x000fe2000f8e966c */
[----:B------:R-:W-:Y:S01]  /*43b0*/  MUFU.EX2 R93, R93 ;  /* 0x0000005d005d7308 */ /* 0x000fe20000000800 */
[----:B------:R-:W-:Y:S02]  /*43c0*/  PRMT R10, R10, 0x5410, R9 ;  /* 0x000054100a0a7816 */ /* 0x000fe40000000009 */
[----:B------:R-:W-:Y:S02]  /*43d0*/  LOP3.LUT R49, R49, R4, RZ, 0xc0, !PT ;  /* 0x0000000431317212 */ /* 0x000fe400078ec0ff */
[----:B------:R-:W-:-:S02]  /*43e0*/  LOP3.LUT R50, R14, R5, RZ, 0xc0, !PT ;  /* 0x000000050e327212 */ /* 0x000fc400078ec0ff */
[----:B------:R-:W-:Y:S01]  /*43f0*/  LOP3.LUT R51, R12, R51, RZ, 0xc0, !PT ;  /* 0x000000330c337212 */ /* 0x000fe200078ec0ff */
[----:B------:R-:W4:Y:S01]  /*4400*/  MUFU.EX2 R88, R88 ;  /* 0x0000005800587308 */ /* 0x000f220000000800 */
[C---:B------:R-:W-:Y:S01]  /*4410*/  LOP3.LUT R9, R7.reuse, 0xffff, RZ, 0xc0, !PT ;  /* 0x0000ffff07097812 */ /* 0x040fe200078ec0ff */
[----:B------:R-:W5:Y:S01]  /*4420*/  LDSM.16.MT88.4 R12, [R124+0x6400] ;  /* 0x006400007c0c783b */ /* 0x000f620000004200 */
[----:B------:R-:W-:Y:S02]  /*4430*/  LOP3.LUT R8, R7, 0xff, RZ, 0xc0, !PT ;  /* 0x000000ff07087812 */ /* 0x000fe400078ec0ff */
[----:B------:R-:W-:Y:S01]  /*4440*/  SHF.R.U32.HI R9, RZ, 0x8, R9 ;  /* 0x00000008ff097819 */ /* 0x000fe20000011609 */
[----:B------:R-:W-:Y:S01]  /*4450*/  HMMA.16816.F32.BF16 R52, R48, R56, RZ ;  /* 0x000000383034723c */ /* 0x000fe200000418ff */
[----:B------:R-:W-:Y:S01]  /*4460*/  SHF.R.U32.HI R6, RZ, 0x10, R154 ;  /* 0x00000010ff067819 */ /* 0x000fe2000001169a */
[----:B------:R-:W2:Y:S01]  /*4470*/  MUFU.EX2 R89, R89 ;  /* 0x0000005900597308 */ /* 0x000ea20000000800 */
[----:B------:R-:W-:-:S02]  /*4480*/  SHF.R.U32.HI R60, RZ, 0x10, R7 ;  /* 0x00000010ff3c7819 */ /* 0x000fc40000011607 */
[----:B-1----:R-:W-:Y:S01]  /*4490*/  F2FP.BF16.F32.PACK_AB R26, R96, R99 ;  /* 0x00000063601a723e */ /* 0x002fe200000010ff */
[----:B------:R-:W-:Y:S01]  /*44a0*/  HMMA.16816.F32.BF16 R56, R48, R58, RZ ;  /* 0x0000003a3038723c */ /* 0x000fe200000418ff */
[----:B------:R-:W-:Y:S01]  /*44b0*/  PRMT R8, R8, 0x5410, R9 ;  /* 0x0000541008087816 */ /* 0x000fe20000000009 */
[----:B------:R-:W-:Y:S01]  /*44c0*/  FADD.FTZ R99, R99, R152 ;  /* 0x0000009863637221 */ /* 0x000fe20000010000 */
[----:B------:R-:W-:Y:S01]  /*44d0*/  SHF.R.U32.HI R11, RZ, 0x18, R154 ;  /* 0x00000018ff0b7819 */ /* 0x000fe2000001169a */
[----:B------:R-:W-:Y:S01]  /*44e0*/  MUFU.EX2 R144, R144 ;  /* 0x0000009000907308 */ /* 0x000fe20000000800 */
[----:B------:R-:W-:Y:S01]  /*44f0*/  LOP3.LUT R6, R6, 0xff, RZ, 0xc0, !PT ;  /* 0x000000ff06067812 */ /* 0x000fe200078ec0ff */
[----:B------:R-:W-:Y:S01]  /*4500*/  FADD.FTZ R96, R96, R99 ;  /* 0x0000006360607221 */ /* 0x000fe20000010000 */
[----:B------:R-:W-:Y:S02]  /*4510*/  SHF.R.U32.HI R7, RZ, 0x18, R7 ;  /* 0x00000018ff077819 */ /* 0x000fe40000011607 */
[----:B------:R-:W-:-:S02]  /*4520*/  LOP3.LUT R60, R60, 0xff, RZ, 0xc0, !PT ;  /* 0x000000ff3c3c7812 */ /* 0x000fc400078ec0ff */
[----:B------:R-:W-:Y:S01]  /*4530*/  PRMT R27, R26, 0x7632, R27 ;  /* 0x000076321a1b7816 */ /* 0x000fe2000000001b */
[----:B------:R-:W1:Y:S01]  /*4540*/  MUFU.EX2 R143, R143 ;  /* 0x0000008f008f7308 */ /* 0x000e620000000800 */
[----:B---3--:R-:W-:Y:S02]  /*4550*/  F2FP.BF16.F32.PACK_AB R33, R95, R98 ;  /* 0x000000625f21723e */ /* 0x008fe400000010ff */
[----:B----4-:R-:W-:Y:S01]  /*4560*/  F2FP.BF16.F32.PACK_AB R28, R88, R93 ;  /* 0x0000005d581c723e */ /* 0x010fe200000010ff */
[----:B------:R-:W-:Y:S01]  /*4570*/  FADD.FTZ R93, R93, R96 ;  /* 0x000000605d5d7221 */ /* 0x000fe20000010000 */
[----:B--2---:R-:W-:Y:S02]  /*4580*/  F2FP.BF16.F32.PACK_AB R31, R89, R94 ;  /* 0x0000005e591f723e */ /* 0x004fe400000010ff */
[----:B------:R-:W-:Y:S01]  /*4590*/  PRMT R6, R6, 0x5410, R11 ;  /* 0x0000541006067816 */ /* 0x000fe2000000000b */
[----:B------:R-:W-:Y:S01]  /*45a0*/  MUFU.EX2 R119, R119 ;  /* 0x0000007700777308 */ /* 0x000fe20000000800 */
[----:B------:R-:W-:Y:S01]  /*45b0*/  PRMT R60, R60, 0x5410, R7 ;  /* 0x000054103c3c7816 */ /* 0x000fe20000000007 */
[----:B------:R-:W-:Y:S01]  /*45c0*/  FADD.FTZ R93, R88, R93 ;  /* 0x0000005d585d7221 */ /* 0x000fe20000010000 */
[----:B------:R-:W-:-:S02]  /*45d0*/  HSET2.LE.AND R8, R8, R147, PT ;  /* 0x0000009308087233 */ /* 0x000fc40003803000 */
[----:B------:R-:W-:Y:S02]  /*45e0*/  PRMT R5, R26, 0x5410, R27 ;  /* 0x000054101a057816 */ /* 0x000fe4000000001b */
[----:B------:R-:W-:Y:S01]  /*45f0*/  PRMT R32, R33, 0x7632, R32 ;  /* 0x0000763221207816 */ /* 0x000fe20000000020 */
[----:B------:R-:W2:Y:S01]  /*4600*/  MUFU.EX2 R118, R118 ;  /* 0x0000007600767308 */ /* 0x000ea20000000800 */
[----:B------:R-:W-:Y:S02]  /*4610*/  PRMT R29, R28, 0x7632, R29 ;  /* 0x000076321c1d7816 */ /* 0x000fe4000000001d */
[----:B------:R-:W-:Y:S02]  /*4620*/  PRMT R30, R31, 0x7632, R30 ;  /* 0x000076321f1e7816 */ /* 0x000fe4000000001e */
[----:B------:R-:W-:Y:S02]  /*4630*/  LOP3.LUT R8, R8, R5, RZ, 0xc0, !PT ;  /* 0x0000000508087212 */ /* 0x000fe400078ec0ff */
[--C-:B------:R-:W-:Y:S01]  /*4640*/  HSET2.LE.AND R9, R60, R147.reuse, PT ;  /* 0x000000933c097233 */ /* 0x100fe20003803000 */
[----:B------:R-:W-:Y:S01]  /*4650*/  MUFU.EX2 R123, R123 ;  /* 0x0000007b007b7308 */ /* 0x000fe20000000800 */
[--C-:B------:R-:W-:Y:S01]  /*4660*/  HSET2.LE.AND R10, R10, R147.reuse, PT ;  /* 0x000000930a0a7233 */ /* 0x100fe20003803000 */
[----:B------:R-:W-:Y:S01]  /*4670*/  HMMA.16816.F32.BF16 R60, R48, R64, RZ ;  /* 0x00000040303c723c */ /* 0x000fe200000418ff */
[----:B------:R-:W-:-:S02]  /*4680*/  HSET2.LE.AND R6, R6, R147, PT ;  /* 0x0000009306067233 */ /* 0x000fc40003803000 */
[----:B------:R-:W-:Y:S02]  /*4690*/  PRMT R4, R33, 0x5410, R32 ;  /* 0x0000541021047816 */ /* 0x000fe40000000020 */
[----:B------:R-:W-:Y:S01]  /*46a0*/  PRMT R5, R28, 0x5410, R29 ;  /* 0x000054101c057816 */ /* 0x000fe2000000001d */
[----:B------:R-:W-:Y:S01]  /*46b0*/  HMMA.16816.F32.BF16 R64, R48, R66, RZ ;  /* 0x000000423040723c */ /* 0x000fe200000418ff */
[----:B------:R-:W-:Y:S01]  /*46c0*/  PRMT R11, R31, 0x5410, R30 ;  /* 0x000054101f0b7816 */ /* 0x000fe2000000001e */
[----:B------:R-:W-:Y:S01]  /*46d0*/  MUFU.EX2 R122, R122 ;  /* 0x0000007a007a7308 */ /* 0x000fe20000000800 */
[----:B------:R-:W-:Y:S02]  /*46e0*/  LOP3.LUT R9, R9, R4, RZ, 0xc0, !PT ;  /* 0x0000000409097212 */ /* 0x000fe400078ec0ff */
[----:B------:R-:W-:Y:S02]  /*46f0*/  LOP3.LUT R10, R10, R5, RZ, 0xc0, !PT ;  /* 0x000000050a0a7212 */ /* 0x000fe400078ec0ff */
[----:B------:R-:W-:-:S02]  /*4700*/  LOP3.LUT R11, R6, R11, RZ, 0xc0, !PT ;  /* 0x0000000b060b7212 */ /* 0x000fc400078ec0ff */
[----:B------:R-:W3:Y:S01]  /*4710*/  LDSM.16.MT88.4 R4, [R126+0x7400] ;  /* 0x007400007e04783b */ /* 0x000ee20000004200 */
[----:B------:R-:W-:Y:S01]  /*4720*/  SHF.R.U32.HI R153, RZ, 0x10, R110 ;  /* 0x00000010ff997819 */ /* 0x000fe2000001166e */
[----:B------:R-:W-:Y:S03]  /*4730*/  MUFU.EX2 R121, R121 ;  /* 0x0000007900797308 */ /* 0x000fe60000000800 */
[----:B------:R-:W-:Y:S01]  /*4740*/  HMMA.16816.F32.BF16 R52, R8, R16, R52 ;  /* 0x000000100834723c */ /* 0x000fe20000041834 */
[----:B------:R-:W-:-:S04]  /*4750*/  LOP3.LUT R153, R153, 0xff, RZ, 0xc0, !PT ;  /* 0x000000ff99997812 */ /* 0x000fc800078ec0ff */
[----:B------:R-:W-:Y:S01]  /*4760*/  MUFU.EX2 R120, R120 ;  /* 0x0000007800787308 */ /* 0x000fe20000000800 */
[----:B------:R-:W-:Y:S01]  /*4770*/  HMMA.16816.F32.BF16 R56, R8, R18, R56 ;  /* 0x000000120838723c */ /* 0x000fe20000041838 */
[----:B------:R-:W-:-:S05]  /*4780*/  IMAD.WIDE.U32 R16, R68, -0x326172a9, RZ ;  /* 0xcd9e8d5744107825 */ /* 0x000fca00078e00ff */
[----:B------:R-:W-:Y:S01]  /*4790*/  LOP3.LUT R116, R17, UR37, R116, 0x96, !PT ;  /* 0x0000002511747c12 */ /* 0x000fe2000f8e9674 */
[----:B------:R-:W-:Y:S01]  /*47a0*/  HMMA.16816.F32.BF16 R68, R48, R72, RZ ;  /* 0x000000483044723c */ /* 0x000fe200000418ff */
[----:B------:R-:W-:Y:S01]  /*47b0*/  LOP3.LUT R16, R139, UR35, R16, 0x96, !PT ;  /* 0x000000238b107c12 */ /* 0x000fe2000f8e9610 */
[----:B------:R-:W-:Y:S02]  /*47c0*/  MUFU.EX2 R185, R185 ;  /* 0x000000b900b97308 */ /* 0x000fe40000000800 */
[----:B------:R-:W-:Y:S02]  /*47d0*/  IMAD.WIDE.U32 R116, R116, -0x2daee0ad, RZ ;  /* 0xd2511f5374747825 */ /* 0x000fe400078e00ff */
[----:B-----5:R-:W-:Y:S02]  /*47e0*/  HMMA.16816.F32.BF16 R60, R8, R12, R60 ;  /* 0x0000000c083c723c */ /* 0x020fe4000004183c */
[----:B------:R-:W-:Y:S01]  /*47f0*/  IMAD.WIDE.U32 R16, R16, -0x2daee0ad, RZ ;  /* 0xd2511f5310107825 */ /* 0x000fe200078e00ff */
[----:B------:R-:W-:-:S03]  /*4800*/  LOP3.LUT R114, R117, UR34, R114, 0x96, !PT ;  /* 0x0000002275727c12 */ /* 0x000fc6000f8e9672 */
[----:B------:R-:W-:Y:S01]  /*4810*/  FFMA.FTZ R117, R38, UR6, -R151 ;  /* 0x0000000626757c23 */ /* 0x000fe20008010897 */
[----:B------:R-:W-:Y:S01]  /*4820*/  MUFU.EX2 R184, R184 ;  /* 0x000000b800b87308 */ /* 0x000fe20000000800 */
[----:B------:R-:W-:Y:S01]  /*4830*/  HMMA.16816.F32.BF16 R64, R8, R14, R64 ;  /* 0x0000000e0840723c */ /* 0x000fe20000041840 */
[----:B------:R-:W-:Y:S01]  /*4840*/  LOP3.LUT R18, R17, UR28, R116, 0x96, !PT ;  /* 0x0000001c11127c12 */ /* 0x000fe2000f8e9674 */
[----:B------:R-:W-:-:S04]  /*4850*/  IMAD.WIDE.U32 R114, R114, -0x326172a9, RZ ;  /* 0xcd9e8d5772727825 */ /* 0x000fc800078e00ff */
[----:B------:R-:W-:Y:S01]  /*4860*/  FFMA.FTZ R116, R44, UR6, -R151 ;  /* 0x000000062c747c23 */ /* 0x000fe20008010897 */
[----:B------:R-:W-:Y:S01]  /*4870*/  IMAD.WIDE.U32 R18, R18, -0x326172a9, RZ ;  /* 0xcd9e8d5712127825 */ /* 0x000fe200078e00ff */
[C-C-:B------:R-:W-:Y:S01]  /*4880*/  LOP3.LUT R12, R115.reuse, UR33, R138.reuse, 0x96, !PT ;  /* 0x00000021730c7c12 */ /* 0x140fe2000f8e968a */
[----:B------:R-:W-:Y:S01]  /*4890*/  HMMA.16816.F32.BF16 R72, R48, R74, RZ ;  /* 0x0000004a3048723c */ /* 0x000fe200000418ff */
[----:B------:R-:W-:Y:S01]  /*48a0*/  LOP3.LUT R13, R115, UR33, R138, 0x96, !PT ;  /* 0x00000021730d7c12 */ /* 0x000fe2000f8e968a */
[----:B------:R-:W-:Y:S01]  /*48b0*/  MUFU.EX2 R117, R117 ;  /* 0x0000007500757308 */ /* 0x000fe20000000800 */
[C-C-:B------:R-:W-:Y:S02]  /*48c0*/  LOP3.LUT R14, R19.reuse, UR25, R114.reuse, 0x96, !PT ;  /* 0x00000019130e7c12 */ /* 0x140fe4000f8e9672 */
[----:B------:R-:W-:Y:S01]  /*48d0*/  LOP3.LUT R158, R19, UR25, R114, 0x96, !PT ;  /* 0x00000019139e7c12 */ /* 0x000fe2000f8e9672 */
[----:B------:R-:W-:Y:S01]  /*48e0*/  IMAD.WIDE.U32 R114, R12, -0x2daee0ad, RZ ;  /* 0xd2511f530c727825 */ /* 0x000fe200078e00ff */
[----:B---3--:R-:W-:Y:S03]  /*48f0*/  HMMA.16816.F32.BF16 R68, R8, R4, R68 ;  /* 0x000000040844723c */ /* 0x008fe60000041844 */
[----:B------:R-:W-:Y:S01]  /*4900*/  IMAD.WIDE.U32 R14, R14, -0x2daee0ad, RZ ;  /* 0xd2511f530e0e7825 */ /* 0x000fe200078e00ff */
[----:B------:R-:W3:Y:S03]  /*4910*/  MUFU.EX2 R116, R116 ;  /* 0x0000007400747308 */ /* 0x000ee60000000800 */
[----:B------:R-:W-:Y:S01]  /*4920*/  LOP3.LUT R4, R115, UR24, R16, 0x96, !PT ;  /* 0x0000001873047c12 */ /* 0x000fe2000f8e9610 */
[----:B------:R-:W-:Y:S01]  /*4930*/  IMAD R13, R13, -0x2daee0ad, RZ ;  /* 0xd2511f530d0d7824 */ /* 0x000fe200078e02ff */
[----:B------:R-:W-:Y:S01]  /*4940*/  LOP3.LUT R12, R15, UR20, R114, 0x96, !PT ;  /* 0x000000140f0c7c12 */ /* 0x000fe2000f8e9672 */
[----:B------:R-:W-:Y:S01]  /*4950*/  IMAD.WIDE.U32 R158, R158, -0x2daee0ad, RZ ;  /* 0xd2511f539e9e7825 */ /* 0x000fe200078e00ff */
[----:B------:R-:W-:-:S03]  /*4960*/  LOP3.LUT R5, R111, UR18, R112, 0x96, !PT ;  /* 0x000000126f057c12 */ /* 0x000fc6000f8e9670 */
[----:B------:R-:W-:Y:S01]  /*4970*/  IMAD.WIDE.U32 R114, R12, -0x326172a9, RZ ;  /* 0xcd9e8d570c727825 */ /* 0x000fe200078e00ff */
[----:B------:R-:W-:Y:S02]  /*4980*/  LOP3.LUT R12, R110, 0xff, RZ, 0xc0, !PT ;  /* 0x000000ff6e0c7812 */ /* 0x000fe400078ec0ff */
[----:B------:R-:W-:Y:S01]  /*4990*/  HMMA.16816.F32.BF16 R72, R8, R6, R72 ;  /* 0x000000060848723c */ /* 0x000fe20000041848 */
[----:B------:R-:W-:Y:S01]  /*49a0*/  IMAD.WIDE.U32 R112, R4, -0x326172a9, RZ ;  /* 0xcd9e8d5704707825 */ /* 0x000fe200078e00ff */
[----:B------:R-:W-:Y:S02]  /*49b0*/  ISETP.LE.U32.AND P6, PT, R12, UR12, PT ;  /* 0x0000000c0c007c0c */ /* 0x000fe4000bfc3070 */
[----:B------:R-:W-:Y:S02]  /*49c0*/  LOP3.LUT R107, R114, 0xff, RZ, 0xc0, !PT ;  /* 0x000000ff726b7812 */ /* 0x000fe400078ec0ff */
[----:B------:R-:W-:Y:S02]  /*49d0*/  LOP3.LUT R16, R115, UR18, R112, 0x96, !PT ;  /* 0x0000001273107c12 */ /* 0x000fe4000f8e9670 */
[----:B------:R-:W-:-:S02]  /*49e0*/  ISETP.LE.U32.AND P3, PT, R107, UR12, PT ;  /* 0x0000000c6b007c0c */ /* 0x000fc4000bf63070 */
[C---:B------:R-:W-:Y:S02]  /*49f0*/  LOP3.LUT R12, R16.reuse, 0xffff, RZ, 0xc0, !PT ;  /* 0x0000ffff100c7812 */ /* 0x040fe400078ec0ff */
[----:B------:R-:W-:Y:S02]  /*4a00*/  LOP3.LUT R107, R16, 0xff, RZ, 0xc0, !PT ;  /* 0x000000ff106b7812 */ /* 0x000fe400078ec0ff */
[----:B------:R-:W-:Y:S01]  /*4a10*/  SHF.R.U32.HI R12, RZ, 0x8, R12 ;  /* 0x00000008ff0c7819 */ /* 0x000fe2000001160c */
[----:B------:R-:W-:Y:S01]  /*4a20*/  @!P6 HFMA2.BF16_V2 R40, -RZ.H0_H0, RZ.H0_H0, -R86.H0_H0 ;  /* 0x200000ffff28e231 */ /* 0x000fe20000340956 */
[----:B------:R-:W-:Y:S02]  /*4a30*/  LOP3.LUT R7, R110, 0xffff, RZ, 0xc0, !PT ;  /* 0x0000ffff6e077812 */ /* 0x000fe400078ec0ff */
[----:B------:R-:W-:Y:S02]  /*4a40*/  LOP3.LUT R12, R12, 0xffff, RZ, 0xc0, !PT ;  /* 0x0000ffff0c0c7812 */ /* 0x000fe400078ec0ff */
[----:B------:R-:W-:-:S02]  /*4a50*/  SHF.R.U32.HI R110, RZ, 0x18, R110 ;  /* 0x00000018ff6e7819 */ /* 0x000fc4000001166e */
[----:B------:R-:W-:Y:S02]  /*4a60*/  ISETP.LE.U32.AND P4, PT, R107, UR12, PT ;  /* 0x0000000c6b007c0c */ /* 0x000fe4000bf83070 */
[----:B------:R-:W-:Y:S02]  /*4a70*/  ISETP.LE.U32.AND P5, PT, R12, UR12, PT ;  /* 0x0000000c0c007c0c */ /* 0x000fe4000bfa3070 */
[----:B------:R-:W-:Y:S02]  /*4a80*/  ISETP.LE.U32.AND P2, PT, R110, UR12, PT ;  /* 0x0000000c6e007c0c */ /* 0x000fe4000bf43070 */
[C---:B-1----:R-:W-:Y:S01]  /*4a90*/  F2FP.BF16.F32.PACK_AB R110, R143.reuse, R144 ;  /* 0x000000908f6e723e */ /* 0x042fe200000010ff */
[----:B------:R-:W-:Y:S01]  /*4aa0*/  FADD.FTZ R144, R144, R93 ;  /* 0x0000005d90907221 */ /* 0x000fe20000010000 */
[----:B------:R-:W-:Y:S02]  /*4ab0*/  SHF.R.U32.HI R107, RZ, 0x18, R16 ;  /* 0x00000018ff6b7819 */ /* 0x000fe40000011610 */
[----:B------:R-:W-:Y:S01]  /*4ac0*/  PRMT R111, R110, 0x7632, R111 ;  /* 0x000076326e6f7816 */ /* 0x000fe2000000006f */
[----:B------:R-:W-:Y:S01]  /*4ad0*/  FADD.FTZ R144, R143, R144 ;  /* 0x000000908f907221 */ /* 0x000fe20000010000 */
[----:B------:R-:W-:Y:S01]  /*4ae0*/  SHF.R.U32.HI R16, RZ, 0x10, R16 ;  /* 0x00000010ff107819 */ /* 0x000fe20000011610 */
[----:B------:R-:W-:Y:S01]  /*4af0*/  @!P4 HFMA2.BF16_V2 R106, -RZ.H0_H0, RZ.H0_H0, -R110.H0_H0 ;  /* 0x200000ffff6ac231 */ /* 0x000fe2000034096e */
[----:B------:R-:W-:Y:S01]  /*4b00*/  LOP3.LUT R6, R159, UR20, R13, 0x96, !PT ;  /* 0x000000149f067c12 */ /* 0x000fe2000f8e960d */
[----:B------:R-:W-:Y:S01]  /*4b10*/  @!P5 HFMA2.BF16_V2 R105, -RZ.H0_H0, RZ.H0_H0, -R111.H0_H0 ;  /* 0x200000ffff69d231 */ /* 0x000fe2000034096f */
[----:B------:R-:W-:Y:S01]  /*4b20*/  LOP3.LUT R16, R16, 0xff, RZ, 0xc0, !PT ;  /* 0x000000ff10107812 */ /* 0x000fe200078ec0ff */
[----:B------:R-:W-:Y:S01]  /*4b30*/  @!P2 HFMA2.BF16_V2 R37, -RZ.H0_H0, RZ.H0_H0, -R34.H0_H0 ;  /* 0x200000ffff25a231 */ /* 0x000fe20000340922 */
[----:B------:R-:W-:Y:S01]  /*4b40*/  PRMT R12, R110, 0x5410, R111 ;  /* 0x000054106e0c7816 */ /* 0x000fe2000000006f */
[----:B------:R-:W-:Y:S01]  /*4b50*/  IMAD.WIDE.U32 R156, R6, -0x326172a9, RZ ;  /* 0xcd9e8d57069c7825 */ /* 0x000fe200078e00ff */
[----:B------:R-:W-:-:S02]  /*4b60*/  @!P4 PRMT R110, R106, 0x5410, RZ ;  /* 0x000054106a6ec816 */ /* 0x000fc400000000ff */
[----:B------:R-:W-:Y:S02]  /*4b70*/  ISETP.LE.U32.AND P4, PT, R107, UR12, PT ;  /* 0x0000000c6b007c0c */ /* 0x000fe4000bf83070 */
[----:B------:R-:W-:Y:S02]  /*4b80*/  @!P5 PRMT R111, R105, 0x5410, RZ ;  /* 0x00005410696fd816 */ /* 0x000fe400000000ff */
[----:B------:R-:W-:Y:S02]  /*4b90*/  ISETP.LE.U32.AND P5, PT, R16, UR12, PT ;  /* 0x0000000c10007c0c */ /* 0x000fe4000bfa3070 */
[C-C-:B------:R-:W-:Y:S02]  /*4ba0*/  LOP3.LUT R160, R113.reuse, UR21, R18.reuse, 0x96, !PT ;  /* 0x0000001571a07c12 */ /* 0x140fe4000f8e9612 */
[----:B------:R-:W-:Y:S02]  /*4bb0*/  LOP3.LUT R4, R113, UR21, R18, 0x96, !PT ;  /* 0x0000001571047c12 */ /* 0x000fe4000f8e9612 */
[----:B--2---:R-:W-:Y:S01]  /*4bc0*/  F2FP.BF16.F32.PACK_AB R113, R118, R119 ;  /* 0x000000777671723e */ /* 0x004fe200000010ff */
[----:B------:R-:W-:Y:S01]  /*4bd0*/  IMAD.WIDE.U32 R160, R160, -0x2daee0ad, RZ ;  /* 0xd2511f53a0a07825 */ /* 0x000fe200078e00ff */
[----:B------:R-:W-:-:S02]  /*4be0*/  LOP3.LUT R18, R157, UR18, R112, 0x96, !PT ;  /* 0x000000129d127c12 */ /* 0x000fc4000f8e9670 */
[----:B------:R-:W-:Y:S01]  /*4bf0*/  LOP3.LUT R15, R114, 0xffff, RZ, 0xc0, !PT ;  /* 0x0000ffff720f7812 */ /* 0x000fe200078ec0ff */
[----:B------:R-:W-:Y:S01]  /*4c00*/  FFMA.FTZ R115, R24, UR6, -R151 ;  /* 0x0000000618737c23 */ /* 0x000fe20008010897 */
[----:B------:R-:W-:Y:S01]  /*4c10*/  PRMT R112, R113, 0x7632, R112 ;  /* 0x0000763271707816 */ /* 0x000fe20000000070 */
[----:B------:R-:W-:Y:S01]  /*4c20*/  @!P5 HFMA2.BF16_V2 R103, -RZ.H0_H0, RZ.H0_H0, -R113.H0_H0 ;  /* 0x200000ffff67d231 */ /* 0x000fe20000340971 */
[--C-:B------:R-:W-:Y:S02]  /*4c30*/  SHF.R.U32.HI R13, RZ, 0x10, R114.reuse ;  /* 0x00000010ff0d7819 */ /* 0x100fe40000011672 */
[----:B------:R-:W-:Y:S01]  /*4c40*/  SHF.R.U32.HI R17, RZ, 0x18, R114 ;  /* 0x00000018ff117819 */ /* 0x000fe20000011672 */
[----:B------:R-:W-:Y:S01]  /*4c50*/  @!P4 HFMA2.BF16_V2 R104, -RZ.H0_H0, RZ.H0_H0, -R112.H0_H0 ;  /* 0x200000ffff68c231 */ /* 0x000fe20000340970 */
[----:B------:R-:W-:Y:S01]  /*4c60*/  SHF.R.U32.HI R15, RZ, 0x8, R15 ;  /* 0x00000008ff0f7819 */ /* 0x000fe2000001160f */
[----:B------:R-:W-:Y:S01]  /*4c70*/  FFMA.FTZ R114, R36, UR6, -R151 ;  /* 0x0000000624727c23 */ /* 0x000fe20008010897 */
[----:B------:R-:W-:Y:S01]  /*4c80*/  LOP3.LUT R16, R13, 0xff, RZ, 0xc0, !PT ;  /* 0x000000ff0d107812 */ /* 0x000fe200078ec0ff */
[----:B------:R-:W-:Y:S01]  /*4c90*/  MUFU.EX2 R115, R115 ;  /* 0x0000007300737308 */ /* 0x000fe20000000800 */
[----:B------:R-:W-:-:S02]  /*4ca0*/  ISETP.LE.U32.AND P1, PT, R17, UR12, PT ;  /* 0x0000000c11007c0c */ /* 0x000fc4000bf23070 */
[----:B------:R-:W-:Y:S02]  /*4cb0*/  LOP3.LUT R15, R15, 0xffff, RZ, 0xc0, !PT ;  /* 0x0000ffff0f0f7812 */ /* 0x000fe400078ec0ff */
[----:B------:R-:W-:Y:S02]  /*4cc0*/  PRMT R13, R113, 0x5410, R112 ;  /* 0x00005410710d7816 */ /* 0x000fe40000000070 */
[----:B------:R-:W-:Y:S01]  /*4cd0*/  @!P4 PRMT R112, R104, 0x5410, RZ ;  /* 0x000054106870c816 */ /* 0x000fe200000000ff */
[----:B------:R-:W1:Y:S01]  /*4ce0*/  MUFU.EX2 R114, R114 ;  /* 0x0000007200727308 */ /* 0x000e620000000800 */
[----:B------:R-:W-:Y:S02]  /*4cf0*/  ISETP.LE.U32.AND P4, PT, R16, UR12, PT ;  /* 0x0000000c10007c0c */ /* 0x000fe4000bf83070 */
[----:B------:R-:W-:Y:S02]  /*4d00*/  @!P5 PRMT R113, R103, 0x5410, RZ ;  /* 0x000054106771d816 */ /* 0x000fe400000000ff */
[----:B------:R-:W-:-:S02]  /*4d10*/  ISETP.LE.U32.AND P5, PT, R15, UR12, PT ;  /* 0x0000000c0f007c0c */ /* 0x000fc4000bfa3070 */
[----:B------:R-:W-:Y:S02]  /*4d20*/  LOP3.LUT R16, R161, UR19, R14, 0x96, !PT ;  /* 0x00000013a1107c12 */ /* 0x000fe4000f8e960e */
[----:B---3--:R-:W-:Y:S02]  /*4d30*/  F2FP.BF16.F32.PACK_AB R109, R116, R117 ;  /* 0x00000075746d723e */ /* 0x008fe400000010ff */
[C---:B------:R-:W-:Y:S01]  /*4d40*/  F2FP.BF16.F32.PACK_AB R106, R122.reuse, R123 ;  /* 0x0000007b7a6a723e */ /* 0x040fe200000010ff */
[----:B------:R-:W-:Y:S01]  /*4d50*/  FADD.FTZ R123, R123, R144 ;  /* 0x000000907b7b7221 */ /* 0x000fe20000010000 */
[----:B------:R-:W-:Y:S01]  /*4d60*/  LOP3.LUT R17, R155, UR19, R108, 0x96, !PT ;  /* 0x000000139b117c12 */ /* 0x000fe2000f8e966c */
[----:B------:R-:W-:Y:S01]  /*4d70*/  @!P4 HFMA2.BF16_V2 R82, -RZ.H0_H0, RZ.H0_H0, -R109.H0_H0 ;  /* 0x200000ffff52c231 */ /* 0x000fe2000034096d */
[----:B------:R-:W-:Y:S01]  /*4d80*/  SHF.R.U32.HI R15, RZ, 0x10, R16 ;  /* 0x00000010ff0f7819 */ /* 0x000fe20000011610 */
[----:B------:R-:W-:Y:S01]  /*4d90*/  @!P3 HFMA2.BF16_V2 R102, -RZ.H0_H0, RZ.H0_H0, -R106.H0_H0 ;  /* 0x200000ffff66b231 */ /* 0x000fe2000034096a */
[----:B------:R-:W-:Y:S01]  /*4da0*/  PRMT R108, R109, 0x7632, R108 ;  /* 0x000076326d6c7816 */ /* 0x000fe2000000006c */
[----:B------:R-:W-:Y:S01]  /*4db0*/  FADD.FTZ R122, R122, R123 ;  /* 0x0000007b7a7a7221 */ /* 0x000fe20000010000 */
[----:B------:R-:W-:-:S02]  /*4dc0*/  PRMT R107, R106, 0x7632, R107 ;  /* 0x000076326a6b7816 */ /* 0x000fc4000000006b */
[----:B------:R-:W-:Y:S01]  /*4dd0*/  LOP3.LUT R15, R15, 0xff, RZ, 0xc0, !PT ;  /* 0x000000ff0f0f7812 */ /* 0x000fe200078ec0ff */
[----:B------:R-:W-:Y:S01]  /*4de0*/  @!P1 HFMA2.BF16_V2 R81, -RZ.H0_H0, RZ.H0_H0, -R108.H0_H0 ;  /* 0x200000ffff519231 */ /* 0x000fe2000034096c */
[----:B------:R-:W-:Y:S01]  /*4df0*/  PRMT R14, R106, 0x5410, R107 ;  /* 0x000054106a0e7816 */ /* 0x000fe2000000006b */
[----:B------:R-:W-:Y:S01]  /*4e00*/  @!P5 HFMA2.BF16_V2 R83, -RZ.H0_H0, RZ.H0_H0, -R107.H0_H0 ;  /* 0x200000ffff53d231 */ /* 0x000fe2000034096b */
[----:B------:R-:W-:Y:S02]  /*4e10*/  @!P3 PRMT R106, R102, 0x5410, RZ ;  /* 0x00005410666ab816 */ /* 0x000fe400000000ff */
[----:B------:R-:W-:Y:S02]  /*4e20*/  ISETP.LE.U32.AND P3, PT, R15, UR12, PT ;  /* 0x0000000c0f007c0c */ /* 0x000fe4000bf63070 */
[----:B------:R-:W-:Y:S02]  /*4e30*/  PRMT R15, R109, 0x5410, R108 ;  /* 0x000054106d0f7816 */ /* 0x000fe4000000006c */
[----:B------:R-:W-:-:S02]  /*4e40*/  @!P1 PRMT R108, R81, 0x5410, RZ ;  /* 0x00005410516c9816 */ /* 0x000fc400000000ff */
[C---:B------:R-:W-:Y:S02]  /*4e50*/  LOP3.LUT R81, R16.reuse, 0xff, RZ, 0xc0, !PT ;  /* 0x000000ff10517812 */ /* 0x040fe400078ec0ff */
[----:B------:R-:W-:Y:S02]  /*4e60*/  @!P5 PRMT R107, R83, 0x5410, RZ ;  /* 0x00005410536bd816 */ /* 0x000fe400000000ff */
[----:B------:R-:W-:Y:S02]  /*4e70*/  ISETP.LE.U32.AND P5, PT, R81, UR12, PT ;  /* 0x0000000c51007c0c */ /* 0x000fe4000bfa3070 */
[----:B------:R-:W-:Y:S02]  /*4e80*/  SHF.R.U32.HI R81, RZ, 0x18, R16 ;  /* 0x00000018ff517819 */ /* 0x000fe40000011610 */
[----:B------:R-:W-:Y:S02]  /*4e90*/  LOP3.LUT R16, R16, 0xffff, RZ, 0xc0, !PT ;  /* 0x0000ffff10107812 */ /* 0x000fe400078ec0ff */
[----:B------:R-:W-:-:S02]  /*4ea0*/  @!P4 PRMT R109, R82, 0x5410, RZ ;  /* 0x00005410526dc816 */ /* 0x000fc400000000ff */
[----:B------:R-:W-:Y:S02]  /*4eb0*/  SHF.R.U32.HI R16, RZ, 0x8, R16 ;  /* 0x00000008ff107819 */ /* 0x000fe40000011610 */
[----:B------:R-:W-:Y:S01]  /*4ec0*/  F2FP.BF16.F32.PACK_AB R102, R120, R121 ;  /* 0x000000797866723e */ /* 0x000fe200000010ff */
[----:B------:R-:W-:Y:S01]  /*4ed0*/  FADD.FTZ R121, R121, R122 ;  /* 0x0000007a79797221 */ /* 0x000fe20000010000 */
[----:B------:R-:W-:Y:S02]  /*4ee0*/  LOP3.LUT R16, R16, 0xffff, RZ, 0xc0, !PT ;  /* 0x0000ffff10107812 */ /* 0x000fe400078ec0ff */
[----:B------:R-:W-:Y:S01]  /*4ef0*/  PRMT R103, R102, 0x7632, R103 ;  /* 0x0000763266677816 */ /* 0x000fe20000000067 */
[----:B------:R-:W-:Y:S01]  /*4f00*/  @!P5 HFMA2.BF16_V2 R80, -RZ.H0_H0, RZ.H0_H0, -R102.H0_H0 ;  /* 0x200000ffff50d231 */ /* 0x000fe20000340966 */
[----:B------:R-:W-:Y:S01]  /*4f10*/  ISETP.LE.U32.AND P4, PT, R16, UR12, PT ;  /* 0x0000000c10007c0c */ /* 0x000fe2000bf83070 */
[----:B------:R-:W-:Y:S01]  /*4f20*/  FADD.FTZ R121, R120, R121 ;  /* 0x0000007978797221 */ /* 0x000fe20000010000 */
[----:B------:R-:W-:-:S02]  /*4f30*/  PRMT R16, R102, 0x5410, R103 ;  /* 0x0000541066107816 */ /* 0x000fc40000000067 */
[----:B------:R-:W-:Y:S02]  /*4f40*/  @!P5 PRMT R102, R80, 0x5410, RZ ;  /* 0x000054105066d816 */ /* 0x000fe400000000ff */
[----:B------:R-:W-:Y:S02]  /*4f50*/  SHF.R.U32.HI R80, RZ, 0x18, R17 ;  /* 0x00000018ff507819 */ /* 0x000fe40000011611 */
[----:B------:R-:W-:Y:S02]  /*4f60*/  ISETP.LE.U32.AND P1, PT, R81, UR12, PT ;  /* 0x0000000c51007c0c */ /* 0x000fe4000bf23070 */
[----:B------:R-:W-:Y:S02]  /*4f70*/  LOP3.LUT R81, R17, 0xff, RZ, 0xc0, !PT ;  /* 0x000000ff11517812 */ /* 0x000fe400078ec0ff */
[----:B-1----:R-:W-:Y:S01]  /*4f80*/  F2FP.BF16.F32.PACK_AB R105, R114, R115 ;  /* 0x000000737269723e */ /* 0x002fe200000010ff */
[----:B------:R-:W-:Y:S01]  /*4f90*/  @!P4 HFMA2.BF16_V2 R79, -RZ.H0_H0, RZ.H0_H0, -R103.H0_H0 ;  /* 0x200000ffff4fc231 */ /* 0x000fe20000340967 */
[----:B------:R-:W-:-:S02]  /*4fa0*/  ISETP.LE.U32.AND P5, PT, R81, UR12, PT ;  /* 0x0000000c51007c0c */ /* 0x000fc4000bfa3070 */
[----:B------:R-:W-:Y:S01]  /*4fb0*/  PRMT R104, R105, 0x7632, R104 ;  /* 0x0000763269687816 */ /* 0x000fe20000000068 */
[----:B------:R-:W-:Y:S01]  /*4fc0*/  @!P3 HFMA2.BF16_V2 R47, -RZ.H0_H0, RZ.H0_H0, -R105.H0_H0 ;  /* 0x200000ffff2fb231 */ /* 0x000fe20000340969 */
[----:B------:R-:W-:Y:S02]  /*4fd0*/  @!P4 PRMT R103, R79, 0x5410, RZ ;  /* 0x000054104f67c816 */ /* 0x000fe400000000ff */
[----:B------:R-:W-:Y:S01]  /*4fe0*/  ISETP.LE.U32.AND P4, PT, R80, UR12, PT ;  /* 0x0000000c50007c0c */ /* 0x000fe2000bf83070 */
[----:B------:R-:W-:Y:S01]  /*4ff0*/  @!P1 HFMA2.BF16_V2 R78, -RZ.H0_H0, RZ.H0_H0, -R104.H0_H0 ;  /* 0x200000ffff4e9231 */ /* 0x000fe20000340968 */
[----:B------:R-:W-:Y:S02]  /*5000*/  LOP3.LUT R80, R17, 0xffff, RZ, 0xc0, !PT ;  /* 0x0000ffff11507812 */ /* 0x000fe400078ec0ff */
[----:B------:R-:W-:Y:S02]  /*5010*/  SHF.R.U32.HI R79, RZ, 0x10, R17 ;  /* 0x00000010ff4f7819 */ /* 0x000fe40000011611 */
[----:B------:R-:W-:Y:S01]  /*5020*/  SHF.R.U32.HI R80, RZ, 0x8, R80 ;  /* 0x00000008ff507819 */ /* 0x000fe20000011650 */
[----:B------:R-:W-:Y:S01]  /*5030*/  @!P5 HFMA2.BF16_V2 R77, -RZ.H0_H0, RZ.H0_H0, -R26.H0_H0 ;  /* 0x200000ffff4dd231 */ /* 0x000fe2000034091a */
[----:B------:R-:W-:-:S02]  /*5040*/  PRMT R17, R105, 0x5410, R104 ;  /* 0x0000541069117816 */ /* 0x000fc40000000068 */
[----:B------:R-:W-:Y:S02]  /*5050*/  LOP3.LUT R80, R80, 0xffff, RZ, 0xc0, !PT ;  /* 0x0000ffff50507812 */ /* 0x000fe400078ec0ff */
[----:B------:R-:W-:Y:S01]  /*5060*/  @!P3 PRMT R105, R47, 0x5410, RZ ;  /* 0x000054102f69b816 */ /* 0x000fe200000000ff */
[----:B------:R-:W-:Y:S01]  /*5070*/  @!P4 HFMA2.BF16_V2 R76, -RZ.H0_H0, RZ.H0_H0, -R32.H0_H0 ;  /* 0x200000ffff4cc231 */ /* 0x000fe20000340920 */
[----:B------:R-:W-:Y:S02]  /*5080*/  LOP3.LUT R79, R79, 0xff, RZ, 0xc0, !PT ;  /* 0x000000ff4f4f7812 */ /* 0x000fe400078ec0ff */
[----:B------:R-:W-:Y:S02]  /*5090*/  ISETP.LE.U32.AND P3, PT, R80, UR12, PT ;  /* 0x0000000c50007c0c */ /* 0x000fe4000bf63070 */
[----:B------:R-:W-:Y:S01]  /*50a0*/  SHF.R.U32.HI R47, RZ, 0x10, R5 ;  /* 0x00000010ff2f7819 */ /* 0x000fe20000011605 */
[----:B------:R-:W1:Y:S01]  /*50b0*/  LDSM.16.MT88.4 R80, [R124+0x7000] ;  /* 0x007000007c50783b */ /* 0x000e620000004200 */
[----:B------:R-:W-:-:S02]  /*50c0*/  @!P1 PRMT R104, R78, 0x5410, RZ ;  /* 0x000054104e689816 */ /* 0x000fc400000000ff */
[----:B------:R-:W-:Y:S02]  /*50d0*/  ISETP.LE.U32.AND P1, PT, R79, UR12, PT ;  /* 0x0000000c4f007c0c */ /* 0x000fe4000bf23070 */
[----:B------:R-:W-:Y:S02]  /*50e0*/  LOP3.LUT R47, R47, 0xff, RZ, 0xc0, !PT ;  /* 0x000000ff2f2f7812 */ /* 0x000fe400078ec0ff */
[----:B------:R-:W-:Y:S02]  /*50f0*/  @!P5 PRMT R26, R77, 0x5410, RZ ;  /* 0x000054104d1ad816 */ /* 0x000fe400000000ff */
[----:B------:R-:W-:Y:S01]  /*5100*/  ISETP.LE.U32.AND P5, PT, R47, UR12, PT ;  /* 0x0000000c2f007c0c */ /* 0x000fe2000bfa3070 */
[----:B------:R-:W-:Y:S01]  /*5110*/  @!P3 HFMA2.BF16_V2 R46, -RZ.H0_H0, RZ.H0_H0, -R27.H0_H0 ;  /* 0x200000ffff2eb231 */ /* 0x000fe2000034091b */
[----:B------:R-:W-:Y:S02]  /*5120*/  LOP3.LUT R47, R5, 0xffff, RZ, 0xc0, !PT ;  /* 0x0000ffff052f7812 */ /* 0x000fe400078ec0ff */
[----:B------:R-:W-:-:S02]  /*5130*/  @!P4 PRMT R32, R76, 0x5410, RZ ;  /* 0x000054104c20c816 */ /* 0x000fc400000000ff */
[----:B------:R-:W-:Y:S01]  /*5140*/  SHF.R.U32.HI R47, RZ, 0x8, R47 ;  /* 0x00000008ff2f7819 */ /* 0x000fe2000001162f */
[----:B------:R-:W-:Y:S01]  /*5150*/  @!P1 HFMA2.BF16_V2 R45, -RZ.H0_H0, RZ.H0_H0, -R33.H0_H0 ;  /* 0x200000ffff2d9231 */ /* 0x000fe20000340921 */
[----:B------:R-:W-:Y:S02]  /*5160*/  @!P3 PRMT R27, R46, 0x5410, RZ ;  /* 0x000054102e1bb816 */ /* 0x000fe400000000ff */
[----:B------:R-:W-:Y:S02]  /*5170*/  LOP3.LUT R47, R47, 0xffff, RZ, 0xc0, !PT ;  /* 0x0000ffff2f2f7812 */ /* 0x000fe400078ec0ff */
[----:B------:R-:W-:Y:S01]  /*5180*/  LOP3.LUT R46, R5, 0xff, RZ, 0xc0, !PT ;  /* 0x000000ff052e7812 */ /* 0x000fe200078ec0ff */
[----:B------:R-:W-:Y:S01]  /*5190*/  @!P5 HFMA2.BF16_V2 R42, -RZ.H0_H0, RZ.H0_H0, -R90.H0_H0 ;  /* 0x200000ffff2ad231 */ /* 0x000fe2000034095a */
[----:B------:R-:W-:Y:S02]  /*51a0*/  SHF.R.U32.HI R5, RZ, 0x18, R5 ;  /* 0x00000018ff057819 */ /* 0x000fe40000011605 */
[----:B------:R-:W-:-:S02]  /*51b0*/  @!P1 PRMT R33, R45, 0x5410, RZ ;  /* 0x000054102d219816 */ /* 0x000fc400000000ff */
[----:B------:R-:W-:Y:S02]  /*51c0*/  ISETP.LE.U32.AND P3, PT, R47, UR12, PT ;  /* 0x0000000c2f007c0c */ /* 0x000fe4000bf63070 */
[----:B------:R-:W-:Y:S02]  /*51d0*/  ISETP.LE.U32.AND P1, PT, R46, UR12, PT ;  /* 0x0000000c2e007c0c */ /* 0x000fe4000bf23070 */
[----:B------:R-:W-:Y:S02]  /*51e0*/  ISETP.LE.U32.AND P4, PT, R5, UR12, PT ;  /* 0x0000000c05007c0c */ /* 0x000fe4000bf83070 */
[----:B------:R-:W-:Y:S02]  /*51f0*/  SHF.R.U32.HI R6, RZ, 0x10, R156 ;  /* 0x00000010ff067819 */ /* 0x000fe4000001169c */
[C---:B------:R-:W-:Y:S02]  /*5200*/  LOP3.LUT R140, R156.reuse, 0xffff, RZ, 0xc0, !PT ;  /* 0x0000ffff9c8c7812 */ /* 0x040fe400078ec0ff */
[----:B------:R-:W-:-:S02]  /*5210*/  LOP3.LUT R19, R156, 0xff, RZ, 0xc0, !PT ;  /* 0x000000ff9c137812 */ /* 0x000fc400078ec0ff */
[C---:B------:R-:W-:Y:S01]  /*5220*/  LOP3.LUT R47, R154.reuse, 0xff, RZ, 0xc0, !PT ;  /* 0x000000ff9a2f7812 */ /* 0x040fe200078ec0ff */
[----:B------:R-:W-:Y:S01]  /*5230*/  @!P3 HFMA2.BF16_V2 R43, -RZ.H0_H0, RZ.H0_H0, -R91.H0_H0 ;  /* 0x200000ffff2bb231 */ /* 0x000fe2000034095b */
[----:B------:R-:W-:Y:S01]  /*5240*/  LOP3.LUT R45, R154, 0xffff, RZ, 0xc0, !PT ;  /* 0x0000ffff9a2d7812 */ /* 0x000fe200078ec0ff */
[----:B------:R-:W-:Y:S01]  /*5250*/  @!P1 HFMA2.BF16_V2 R44, -RZ.H0_H0, RZ.H0_H0, -R92.H0_H0 ;  /* 0x200000ffff2c9231 */ /* 0x000fe2000034095c */
[----:B------:R-:W-:Y:S01]  /*5260*/  SHF.R.U32.HI R46, RZ, 0x10, R154 ;  /* 0x00000010ff2e7819 */ /* 0x000fe2000001169a */
[----:B------:R-:W-:Y:S01]  /*5270*/  @!P4 HFMA2.BF16_V2 R41, -RZ.H0_H0, RZ.H0_H0, -R87.H0_H0 ;  /* 0x200000ffff29c231 */ /* 0x000fe20000340957 */
[----:B------:R-:W-:Y:S01]  /*5280*/  SHF.R.U32.HI R156, RZ, 0x18, R156 ;  /* 0x00000018ff9c7819 */ /* 0x000fe2000001169c */
[----:B-1----:R-:W-:Y:S01]  /*5290*/  HMMA.16816.F32.BF16 R76, R48, R80, RZ ;  /* 0x00000050304c723c */ /* 0x002fe200000418ff */
[----:B------:R-:W-:Y:S02]  /*52a0*/  SHF.R.U32.HI R154, RZ, 0x18, R154 ;  /* 0x00000018ff9a7819 */ /* 0x000fe4000001169a */
[----:B------:R-:W-:-:S02]  /*52b0*/  LOP3.LUT R5, R6, 0xff, RZ, 0xc0, !PT ;  /* 0x000000ff06057812 */ /* 0x000fc400078ec0ff */
[----:B------:R-:W-:Y:S01]  /*52c0*/  SHF.R.U32.HI R7, RZ, 0x8, R7 ;  /* 0x00000008ff077819 */ /* 0x000fe20000011607 */
[----:B------:R-:W-:Y:S01]  /*52d0*/  HMMA.16816.F32.BF16 R80, R48, R82, RZ ;  /* 0x000000523050723c */ /* 0x000fe200000418ff */
[----:B------:R-:W-:Y:S02]  /*52e0*/  @!P5 PRMT R90, R42, 0x5410, RZ ;  /* 0x000054102a5ad816 */ /* 0x000fe400000000ff */
[----:B------:R-:W-:Y:S02]  /*52f0*/  ISETP.LE.U32.AND P5, PT, R154, UR12, PT ;  /* 0x0000000c9a007c0c */ /* 0x000fe4000bfa3070 */
[----:B------:R-:W-:Y:S01]  /*5300*/  PRMT R156, R5, 0x5410, R156 ;  /* 0x00005410059c7816 */ /* 0x000fe2000000009c */
[----:B------:R-:W-:Y:S01]  /*5310*/  IMAD.WIDE.U32 R4, R4, -0x2daee0ad, RZ ;  /* 0xd2511f5304047825 */ /* 0x000fe200078e00ff */
[----:B------:R-:W-:Y:S02]  /*5320*/  SHF.R.U32.HI R154, RZ, 0x8, R140 ;  /* 0x00000008ff9a7819 */ /* 0x000fe4000001168c */
[----:B------:R-:W-:-:S02]  /*5330*/  LOP3.LUT R7, R7, 0xffff, RZ, 0xc0, !PT ;  /* 0x0000ffff07077812 */ /* 0x000fc400078ec0ff */
[----:B------:R-:W-:Y:S02]  /*5340*/  @!P1 PRMT R92, R44, 0x5410, RZ ;  /* 0x000054102c5c9816 */ /* 0x000fe400000000ff */
[----:B------:R-:W-:Y:S02]  /*5350*/  @!P3 PRMT R91, R43, 0x5410, RZ ;  /* 0x000054102b5bb816 */ /* 0x000fe400000000ff */
[C---:B------:R-:W-:Y:S02]  /*5360*/  LOP3.LUT R43, R160.reuse, 0xff, RZ, 0xc0, !PT ;  /* 0x000000ffa02b7812 */ /* 0x040fe400078ec0ff */
[----:B------:R-:W-:Y:S02]  /*5370*/  LOP3.LUT R44, R160, 0xffff, RZ, 0xc0, !PT ;  /* 0x0000ffffa02c7812 */ /* 0x000fe400078ec0ff */
[--C-:B------:R-:W-:Y:S02]  /*5380*/  SHF.R.U32.HI R42, RZ, 0x10, R160.reuse ;  /* 0x00000010ff2a7819 */ /* 0x100fe400000116a0 */
[----:B------:R-:W-:-:S02]  /*5390*/  SHF.R.U32.HI R140, RZ, 0x18, R160 ;  /* 0x00000018ff8c7819 */ /* 0x000fc400000116a0 */
[----:B------:R-:W-:Y:S02]  /*53a0*/  PRMT R154, R19, 0x5410, R154 ;  /* 0x00005410139a7816 */ /* 0x000fe4000000009a */
[----:B------:R-:W-:Y:S02]  /*53b0*/  @!P4 PRMT R87, R41, 0x5410, RZ ;  /* 0x000054102957c816 */ /* 0x000fe400000000ff */
[----:B------:R-:W-:Y:S02]  /*53c0*/  ISETP.LE.U32.AND P4, PT, R7, UR12, PT ;  /* 0x0000000c07007c0c */ /* 0x000fe4000bf83070 */
[----:B------:R-:W-:Y:S02]  /*53d0*/  LOP3.LUT R159, R5, UR19, R158, 0x96, !PT ;  /* 0x00000013059f7c12 */ /* 0x000fe4000f8e969e */
[C---:B------:R-:W-:Y:S02]  /*53e0*/  LOP3.LUT R19, R4.reuse, 0xffff, RZ, 0xc0, !PT ;  /* 0x0000ffff04137812 */ /* 0x040fe400078ec0ff */
[----:B------:R-:W-:-:S02]  /*53f0*/  LOP3.LUT R176, R4, 0xff, RZ, 0xc0, !PT ;  /* 0x000000ff04b07812 */ /* 0x000fc400078ec0ff */
[--C-:B------:R-:W-:Y:S02]  /*5400*/  SHF.R.U32.HI R41, RZ, 0x10, R4.reuse ;  /* 0x00000010ff297819 */ /* 0x100fe40000011604 */
[----:B------:R-:W-:Y:S02]  /*5410*/  SHF.R.U32.HI R160, RZ, 0x18, R4 ;  /* 0x00000018ffa07819 */ /* 0x000fe40000011604 */
[----:B------:R-:W1:Y:S01]  /*5420*/  LDSM.16.MT88.4 R4, [R124+0x7400] ;  /* 0x007400007c04783b */ /* 0x000e620000004200 */
[----:B------:R-:W-:Y:S01]  /*5430*/  @!P4 HFMA2.BF16_V2 R39, -RZ.H0_H0, RZ.H0_H0, -R85.H0_H0 ;  /* 0x200000ffff27c231 */ /* 0x000fe20000340955 */
[----:B------:R-:W-:Y:S02]  /*5440*/  LOP3.LUT R42, R42, 0xff, RZ, 0xc0, !PT ;  /* 0x000000ff2a2a7812 */ /* 0x000fe400078ec0ff */
[----:B------:R-:W-:Y:S02]  /*5450*/  LOP3.LUT R41, R41, 0xff, RZ, 0xc0, !PT ;  /* 0x000000ff29297812 */ /* 0x000fe400078ec0ff */
[----:B------:R-:W-:-:S02]  /*5460*/  @!P4 PRMT R85, R39, 0x5410, RZ ;  /* 0x000054102755c816 */ /* 0x000fc400000000ff */
[----:B------:R-:W-:Y:S02]  /*5470*/  @!P2 PRMT R34, R37, 0x5410, RZ ;  /* 0x000054102522a816 */ /* 0x000fe400000000ff */
[----:B------:R-:W-:Y:S02]  /*5480*/  @!P6 PRMT R86, R40, 0x5410, RZ ;  /* 0x000054102856e816 */ /* 0x000fe400000000ff */
[----:B------:R-:W-:Y:S02]  /*5490*/  ISETP.LE.U32.AND P4, PT, R43, UR12, PT ;  /* 0x0000000c2b007c0c */ /* 0x000fe4000bf83070 */
[----:B------:R-:W-:Y:S02]  /*54a0*/  ISETP.LE.U32.AND P2, PT, R42, UR12, PT ;  /* 0x0000000c2a007c0c */ /* 0x000fe4000bf43070 */
[----:B------:R-:W-:Y:S02]  /*54b0*/  PRMT R160, R41, 0x5410, R160 ;  /* 0x0000541029a07816 */ /* 0x000fe400000000a0 */
[----:B------:R-:W2:Y:S01]  /*54c0*/  LDSM.16.MT88.4 R40, [R126+0x8000] ;  /* 0x008000007e28783b */ /* 0x000ea20000004200 */
[----:B------:R-:W-:-:S02]  /*54d0*/  ISETP.LE.U32.AND P3, PT, R47, UR12, PT ;  /* 0x0000000c2f007c0c */ /* 0x000fc4000bf63070 */
[----:B------:R-:W-:Y:S02]  /*54e0*/  LOP3.LUT R158, R18, 0xff, RZ, 0xc0, !PT ;  /* 0x000000ff129e7812 */ /* 0x000fe400078ec0ff */
[----:B------:R-:W-:Y:S02]  /*54f0*/  LOP3.LUT R180, R159, 0xff, RZ, 0xc0, !PT ;  /* 0x000000ff9fb47812 */ /* 0x000fe400078ec0ff */
[----:B------:R-:W-:Y:S02]  /*5500*/  SHF.R.U32.HI R178, RZ, 0x18, R159 ;  /* 0x00000018ffb27819 */ /* 0x000fe4000001169f */
[----:B------:R-:W-:Y:S02]  /*5510*/  ISETP.LE.U32.AND P1, PT, R153, UR12, PT ;  /* 0x0000000c99007c0c */ /* 0x000fe4000bf23070 */
[----:B------:R-:W-:Y:S02]  /*5520*/  SHF.R.U32.HI R19, RZ, 0x8, R19 ;  /* 0x00000008ff137819 */ /* 0x000fe40000011613 */
[----:B------:R-:W-:Y:S01]  /*5530*/  SHF.R.U32.HI R45, RZ, 0x8, R45 ;  /* 0x00000008ff2d7819 */ /* 0x000fe2000001162d */
[----:B------:R-:W-:Y:S01]  /*5540*/  @!P3 HFMA2.BF16_V2 R36, -RZ.H0_H0, RZ.H0_H0, -R28.H0_H0 ;  /* 0x200000ffff24b231 */ /* 0x000fe2000034091c */
[----:B------:R-:W-:Y:S01]  /*5550*/  PRMT R176, R176, 0x5410, R19 ;  /* 0x00005410b0b07816 */ /* 0x000fe20000000013 */
[----:B------:R-:W-:Y:S01]  /*5560*/  FFMA.FTZ R19, R22, UR6, -R151 ;  /* 0x0000000616137c23 */ /* 0x000fe20008010897 */
[----:B------:R-:W-:-:S02]  /*5570*/  LOP3.LUT R46, R46, 0xff, RZ, 0xc0, !PT ;  /* 0x000000ff2e2e7812 */ /* 0x000fc400078ec0ff */
[----:B------:R-:W-:Y:S02]  /*5580*/  @!P3 PRMT R28, R36, 0x5410, RZ ;  /* 0x00005410241cb816 */ /* 0x000fe400000000ff */
[----:B------:R-:W-:Y:S01]  /*5590*/  LOP3.LUT R45, R45, 0xffff, RZ, 0xc0, !PT ;  /* 0x0000ffff2d2d7812 */ /* 0x000fe200078ec0ff */
[C---:B-1----:R-:W-:Y:S01]  /*55a0*/  HMMA.16816.F32.BF16 R76, R8.reuse, R4, R76 ;  /* 0x00000004084c723c */ /* 0x042fe2000004184c */
[----:B------:R-:W-:Y:S01]  /*55b0*/  @!P1 HFMA2.BF16_V2 R38, -RZ.H0_H0, RZ.H0_H0, -R35.H0_H0 ;  /* 0x200000ffff269231 */ /* 0x000fe20000340923 */
[----:B------:R-:W-:Y:S02]  /*55c0*/  ISETP.LE.U32.AND P6, PT, R46, UR12, PT ;  /* 0x0000000c2e007c0c */ /* 0x000fe4000bfc3070 */
[----:B------:R-:W-:Y:S02]  /*55d0*/  HSET2.LE.AND R156, R156, R147, PT ;  /* 0x000000939c9c7233 */ /* 0x000fe40003803000 */
[----:B------:R-:W-:Y:S01]  /*55e0*/  HMMA.16816.F32.BF16 R80, R8, R6, R80 ;  /* 0x000000060850723c */ /* 0x000fe20000041850 */
[----:B------:R-:W-:-:S02]  /*55f0*/  SHF.R.U32.HI R5, RZ, 0x10, R18 ;  /* 0x00000010ff057819 */ /* 0x000fc40000011612 */
[----:B------:R-:W-:Y:S02]  /*5600*/  LOP3.LUT R4, R18, 0xffff, RZ, 0xc0, !PT ;  /* 0x0000ffff12047812 */ /* 0x000fe400078ec0ff */
[----:B------:R-:W-:Y:S02]  /*5610*/  SHF.R.U32.HI R18, RZ, 0x18, R18 ;  /* 0x00000018ff127819 */ /* 0x000fe40000011612 */
[----:B------:R-:W-:Y:S02]  /*5620*/  LOP3.LUT R5, R5, 0xff, RZ, 0xc0, !PT ;  /* 0x000000ff05057812 */ /* 0x000fe400078ec0ff */
[----:B------:R-:W-:Y:S01]  /*5630*/  SHF.R.U32.HI R7, RZ, 0x8, R4 ;  /* 0x00000008ff077819 */ /* 0x000fe20000011604 */
[----:B------:R-:W-:Y:S01]  /*5640*/  @!P6 HFMA2.BF16_V2 R24, -RZ.H0_H0, RZ.H0_H0, -R31.H0_H0 ;  /* 0x200000ffff18e231 */ /* 0x000fe2000034091f */
[----:B------:R-:W-:Y:S02]  /*5650*/  PRMT R18, R5, 0x5410, R18 ;  /* 0x0000541005127816 */ /* 0x000fe40000000012 */
[----:B------:R-:W-:-:S02]  /*5660*/  SHF.R.U32.HI R6, RZ, 0x8, R44 ;  /* 0x00000008ff067819 */ /* 0x000fc4000001162c */
[----:B------:R-:W-:Y:S02]  /*5670*/  LOP3.LUT R4, R159, 0xffff, RZ, 0xc0, !PT ;  /* 0x0000ffff9f047812 */ /* 0x000fe400078ec0ff */
[----:B------:R-:W-:Y:S02]  /*5680*/  SHF.R.U32.HI R5, RZ, 0x10, R159 ;  /* 0x00000010ff057819 */ /* 0x000fe4000001169f */
[----:B------:R-:W-:Y:S02]  /*5690*/  PRMT R158, R158, 0x5410, R7 ;  /* 0x000054109e9e7816 */ /* 0x000fe40000000007 */
[----:B------:R-:W-:Y:S02]  /*56a0*/  LOP3.LUT R6, R6, 0xffff, RZ, 0xc0, !PT ;  /* 0x0000ffff06067812 */ /* 0x000fe400078ec0ff */
[----:B------:R-:W-:Y:S02]  /*56b0*/  SHF.R.U32.HI R7, RZ, 0x8, R4 ;  /* 0x00000008ff077819 */ /* 0x000fe40000011604 */
[----:B------:R-:W-:-:S02]  /*56c0*/  LOP3.LUT R5, R5, 0xff, RZ, 0xc0, !PT ;  /* 0x000000ff05057812 */ /* 0x000fc400078ec0ff */
[----:B------:R-:W-:Y:S02]  /*56d0*/  ISETP.LE.U32.AND P3, PT, R6, UR12, PT ;  /* 0x0000000c06007c0c */ /* 0x000fe4000bf63070 */
[----:B------:R-:W-:Y:S02]  /*56e0*/  PRMT R180, R180, 0x5410, R7 ;  /* 0x00005410b4b47816 */ /* 0x000fe40000000007 */
[----:B------:R-:W-:Y:S02]  /*56f0*/  PRMT R178, R5, 0x5410, R178 ;  /* 0x0000541005b27816 */ /* 0x000fe400000000b2 */
[----:B------:R-:W1:Y:S01]  /*5700*/  LDSM.16.MT88.4 R4, [R126+0x8400] ;  /* 0x008400007e04783b */ /* 0x000e620000004200 */
[----:B------:R-:W-:Y:S02]  /*5710*/  @!P1 PRMT R35, R38, 0x5410, RZ ;  /* 0x0000541026239816 */ /* 0x000fe400000000ff */
[----:B--2---:R-:W-:Y:S01]  /*5720*/  HMMA.16816.F32.BF16 R36, R48, R40, RZ ;  /* 0x000000283024723c */ /* 0x004fe200000418ff */
[----:B------:R-:W-:-:S02]  /*5730*/  HSET2.LE.AND R149, R158, R147, PT ;  /* 0x000000939e957233 */ /* 0x000fc40003803000 */
[----:B------:R-:W-:Y:S02]  /*5740*/  ISETP.LE.U32.AND P1, PT, R45, UR12, PT ;  /* 0x0000000c2d007c0c */ /* 0x000fe4000bf23070 */
[--C-:B------:R-:W-:Y:S01]  /*5750*/  HSET2.LE.AND R178, R178, R147.reuse, PT ;  /* 0x00000093b2b27233 */ /* 0x100fe20003803000 */
[----:B------:R-:W-:Y:S01]  /*5760*/  HMMA.16816.F32.BF16 R40, R48, R42, RZ ;  /* 0x0000002a3028723c */ /* 0x000fe200000418ff */
[----:B------:R-:W-:Y:S02]  /*5770*/  HSET2.LE.AND R18, R18, R147, PT ;  /* 0x0000009312127233 */ /* 0x000fe40003803000 */
[----:B------:R-:W-:Y:S02]  /*5780*/  LOP3.LUT R12, R149, R12, RZ, 0xc0, !PT ;  /* 0x0000000c950c7212 */ /* 0x000fe400078ec0ff */
[----:B------:R-:W-:Y:S02]  /*5790*/  LOP3.LUT R15, R156, R15, RZ, 0xc0, !PT ;  /* 0x0000000f9c0f7212 */ /* 0x000fe400078ec0ff */
[----:B------:R-:W-:-:S02]  /*57a0*/  LOP3.LUT R13, R18, R13, RZ, 0xc0, !PT ;  /* 0x0000000d120d7212 */ /* 0x000fc400078ec0ff */
[----:B------:R-:W-:Y:S01]  /*57b0*/  @!P6 PRMT R31, R24, 0x5410, RZ ;  /* 0x00005410181fe816 */ /* 0x000fe200000000ff */
[----:B------:R-:W-:-:S05]  /*57c0*/  @!P1 HFMA2.BF16_V2 R25, -RZ.H0_H0, RZ.H0_H0, -R29.H0_H0 ;  /* 0x200000ffff199231 */ /* 0x000fca000034091d */
[----:B------:R-:W-:Y:S02]  /*57d0*/  @!P1 PRMT R29, R25, 0x5410, RZ ;  /* 0x00005410191d9816 */ /* 0x000fe400000000ff */
[----:B------:R-:W-:Y:S01]  /*57e0*/  ISETP.LE.U32.AND P1, PT, R140, UR12, PT ;  /* 0x0000000c8c007c0c */ /* 0x000fe2000bf23070 */
[C---:B-1----:R-:W-:Y:S06]  /*57f0*/  HMMA.16816.F32.BF16 R36, R8.reuse, R4, R36 ;  /* 0x000000040824723c */ /* 0x042fec0000041824 */
[----:B------:R-:W-:Y:S01]  /*5800*/  HMMA.16816.F32.BF16 R40, R8, R6, R40 ;  /* 0x000000060828723c */ /* 0x000fe20000041828 */
[----:B------:R-:W-:Y:S01]  /*5810*/  FADD.FTZ R4, R146, R145 ;  /* 0x0000009192047221 */ /* 0x000fe20000010000 */
[----:B------:R-:W-:Y:S01]  /*5820*/  FFMA.FTZ R146, R23, UR6, -R150 ;  /* 0x0000000617927c23 */ /* 0x000fe20008010896 */
[----:B------:R-:W1:Y:S01]  /*5830*/  MUFU.EX2 R145, R19 ;  /* 0x0000001300917308 */ /* 0x000e620000000800 */
[----:B------:R-:W-:-:S02]  /*5840*/  @!P5 HFMA2.BF16_V2 R23, -RZ.H0_H0, RZ.H0_H0, -R30.H0_H0 ;  /* 0x200000ffff17d231 */ /* 0x000fc4000034091e */
[----:B------:R-:W-:Y:S02]  /*5850*/  FADD.FTZ R141, R141, R4 ;  /* 0x000000048d8d7221 */ /* 0x000fe40000010000 */
[----:B------:R-:W2:Y:S02]  /*5860*/  LDSM.16.MT88.4 R4, [R124+0x8000] ;  /* 0x008000007c04783b */ /* 0x000ea40000004200 */
[----:B------:R-:W-:Y:S01]  /*5870*/  FADD.FTZ R141, R100, R141 ;  /* 0x0000008d648d7221 */ /* 0x000fe20000010000 */
[----:B------:R-:W-:Y:S01]  /*5880*/  @!P5 PRMT R30, R23, 0x5410, RZ ;  /* 0x00005410171ed816 */ /* 0x000fe200000000ff */
[----:B------:R-:W3:Y:S01]  /*5890*/  MUFU.EX2 R146, R146 ;  /* 0x0000009200927308 */ /* 0x000ee20000000800 */
[----:B------:R-:W-:Y:S01]  /*58a0*/  LEA R140, P5, R84, UR4, 0x1 ;  /* 0x00000004548c7c11 */ /* 0x000fe2000f8a08ff */
[----:B------:R-:W-:-:S03]  /*58b0*/  FADD.FTZ R98, R98, R141 ;  /* 0x0000008d62627221 */ /* 0x000fc60000010000 */
[----:B------:R-:W-:Y:S01]  /*58c0*/  LEA.HI.X R141, R84, UR5, R97, 0x1, P5 ;  /* 0x00000005548d7c11 */ /* 0x000fe2000a8f0c61 */
[----:B------:R-:W-:Y:S01]  /*58d0*/  FADD.FTZ R95, R95, R98 ;  /* 0x000000625f5f7221 */ /* 0x000fe20000010000 */
[----:B-1----:R-:W-:-:S03]  /*58e0*/  F2FP.BF16.F32.PACK_AB R150, R184, R145 ;  /* 0x00000091b896723e */ /* 0x002fc600000010ff */
[----:B------:R-:W-:Y:S01]  /*58f0*/  FADD.FTZ R94, R94, R95 ;  /* 0x0000005f5e5e7221 */ /* 0x000fe20000010000 */
[----:B------:R-:W-:Y:S01]  /*5900*/  HSET2.LE.AND R19, R180, R147, PT ;  /* 0x00000093b4137233 */ /* 0x000fe20003803000 */
[----:B------:R-:W-:Y:S01]  /*5910*/  STG.E.U16 desc[UR22][R140.64], R92 ;  /* 0x0000005c8c007986 */ /* 0x000fe2000c101516 */
[----:B------:R-:W-:Y:S01]  /*5920*/  PRMT R149, R150, 0x7632, R149 ;  /* 0x0000763296957816 */ /* 0x000fe20000000095 */
[----:B------:R-:W-:Y:S01]  /*5930*/  FADD.FTZ R94, R89, R94 ;  /* 0x0000005e595e7221 */ /* 0x000fe20000010000 */
[----:B------:R-:W-:Y:S01]  /*5940*/  @!P2 HFMA2.BF16_V2 R20, -RZ.H0_H0, RZ.H0_H0, -R150.H0_H0 ;  /* 0x200000ffff14a231 */ /* 0x000fe20000340996 */
[----:B------:R-:W-:Y:S01]  /*5950*/  STG.E.U16 desc[UR22][R140.64+0x2], R91 ;  /* 0x0000025b8c007986 */ /* 0x000fe2000c101516 */
[----:B---3--:R-:W-:Y:S01]  /*5960*/  F2FP.BF16.F32.PACK_AB R148, R185, R146 ;  /* 0x00000092b994723e */ /* 0x008fe200000010ff */
[----:B------:R-:W-:Y:S02]  /*5970*/  @!P1 HFMA2.BF16_V2 R3, -RZ.H0_H0, RZ.H0_H0, -R149.H0_H0 ;  /* 0x200000ffff039231 */ /* 0x000fe40000340995 */
[----:B------:R-:W-:Y:S01]  /*5980*/  FADD.FTZ R119, R119, R94 ;  /* 0x0000005e77777221 */ /* 0x000fe20000010000 */
[----:B------:R-:W-:Y:S01]  /*5990*/  FADD.FTZ R146, R146, R121 ;  /* 0x0000007992927221 */ /* 0x000fe20000010000 */
[----:B------:R-:W-:-:S02]  /*59a0*/  @!P4 HFMA2.BF16_V2 R22, -RZ.H0_H0, RZ.H0_H0, -R148.H0_H0 ;  /* 0x200000ffff16c231 */ /* 0x000fc40000340994 */
[----:B------:R-:W-:Y:S01]  /*59b0*/  FADD.FTZ R118, R118, R119 ;  /* 0x0000007776767221 */ /* 0x000fe20000010000 */
[----:B------:R-:W-:-:S03]  /*59c0*/  FADD.FTZ R185, R185, R146 ;  /* 0x00000092b9b97221 */ /* 0x000fc60000010000 */
[----:B------:R-:W-:-:S04]  /*59d0*/  FADD.FTZ R117, R117, R118 ;  /* 0x0000007675757221 */ /* 0x000fc80000010000 */
[----:B------:R-:W-:-:S04]  /*59e0*/  FADD.FTZ R116, R116, R117 ;  /* 0x0000007574747221 */ /* 0x000fc80000010000 */
[----:B------:R-:W-:Y:S01]  /*59f0*/  FADD.FTZ R115, R115, R116 ;  /* 0x0000007473737221 */ /* 0x000fe20000010000 */
[----:B--2---:R-:W-:Y:S03]  /*5a00*/  HMMA.16816.F32.BF16 R44, R48, R4, RZ ;  /* 0x00000004302c723c */ /* 0x004fe600000418ff */
[----:B------:R-:W-:-:S03]  /*5a10*/  FADD.FTZ R114, R114, R115 ;  /* 0x0000007372727221 */ /* 0x000fc60000010000 */
[----:B------:R-:W-:Y:S01]  /*5a20*/  HMMA.16816.F32.BF16 R48, R48, R6, RZ ;  /* 0x000000063030723c */ /* 0x000fe200000418ff */
[--C-:B------:R-:W-:Y:S01]  /*5a30*/  HSET2.LE.AND R5, R154, R147.reuse, PT ;  /* 0x000000939a057233 */ /* 0x100fe20003803000 */
[----:B------:R-:W-:Y:S01]  /*5a40*/  FADD.FTZ R145, R145, R114 ;  /* 0x0000007291917221 */ /* 0x000fe20000010000 */
[----:B------:R-:W-:Y:S02]  /*5a50*/  LOP3.LUT R4, R19, R16, RZ, 0xc0, !PT ;  /* 0x0000001013047212 */ /* 0x000fe400078ec0ff */
[----:B------:R-:W-:Y:S01]  /*5a60*/  PRMT R16, R150, 0x5410, R149 ;  /* 0x0000541096107816 */ /* 0x000fe20000000095 */
[----:B------:R-:W-:Y:S01]  /*5a70*/  FADD.FTZ R184, R184, R145 ;  /* 0x00000091b8b87221 */ /* 0x000fe20000010000 */
[--C-:B------:R-:W-:Y:S02]  /*5a80*/  HSET2.LE.AND R6, R176, R147.reuse, PT ;  /* 0x00000093b0067233 */ /* 0x100fe40003803000 */
[----:B------:R-:W-:Y:S02]  /*5a90*/  HSET2.LE.AND R7, R160, R147, PT ;  /* 0x00000093a0077233 */ /* 0x000fe40003803000 */
[----:B------:R-:W-:-:S02]  /*5aa0*/  PRMT R147, R148, 0x7632, R147 ;  /* 0x0000763294937816 */ /* 0x000fc40000000093 */
[----:B------:R-:W-:Y:S02]  /*5ab0*/  LOP3.LUT R14, R5, R14, RZ, 0xc0, !PT ;  /* 0x0000000e050e7212 */ /* 0x000fe400078ec0ff */
[----:B------:R-:W-:Y:S01]  /*5ac0*/  LOP3.LUT R5, R178, R17, RZ, 0xc0, !PT ;  /* 0x00000011b2057212 */ /* 0x000fe200078ec0ff */
[----:B------:R-:W-:Y:S01]  /*5ad0*/  @!P3 HFMA2.BF16_V2 R21, -RZ.H0_H0, RZ.H0_H0, -R147.H0_H0 ;  /* 0x200000ffff15b231 */ /* 0x000fe20000340993 */
[----:B------:R-:W-:Y:S02]  /*5ae0*/  PRMT R17, R148, 0x5410, R147 ;  /* 0x0000541094117816 */ /* 0x000fe40000000093 */
[----:B------:R-:W-:Y:S02]  /*5af0*/  LOP3.LUT R7, R7, R16, RZ, 0xc0, !PT ;  /* 0x0000001007077212 */ /* 0x000fe400078ec0ff */
[----:B------:R-:W-:Y:S02]  /*5b00*/  LOP3.LUT R6, R6, R17, RZ, 0xc0, !PT ;  /* 0x0000001106067212 */ /* 0x000fe400078ec0ff */
[----:B------:R-:W1:Y:S01]  /*5b10*/  LDSM.16.MT88.4 R16, [R124+0x8400] ;  /* 0x008400007c10783b */ /* 0x000e620000004200 */
[----:B------:R-:W-:Y:S01]  /*5b20*/  @!P1 PRMT R149, R3, 0x5410, RZ ;  /* 0x0000541003959816 */ /* 0x000fe200000000ff */
[----:B------:R-:W-:Y:S01]  /*5b30*/  IMAD.U32 R3, RZ, RZ, UR16 ;  /* 0x00000010ff037e24 */ /* 0x000fe2000f8e00ff */
[----:B------:R-:W-:-:S02]  /*5b40*/  @!P4 PRMT R148, R22, 0x5410, RZ ;  /* 0x000054101694c816 */ /* 0x000fc400000000ff */
[----:B------:R-:W-:Y:S02]  /*5b50*/  @!P3 PRMT R147, R21, 0x5410, RZ ;  /* 0x000054101593b816 */ /* 0x000fe400000000ff */
[----:B------:R-:W-:Y:S02]  /*5b60*/  @!P2 PRMT R150, R20, 0x5410, RZ ;  /* 0x000054101496a816 */ /* 0x000fe400000000ff */
[----:B------:R-:W-:Y:S01]  /*5b70*/  IADD3 R84, P1, R140, -0x80, RZ ;  /* 0xffffff808c547810 */ /* 0x000fe20007f3e0ff */
        /* <DEDUP_REMOVED lines=30> */
[C---:B------:R-:W-:Y:S06]  /*5d60*/  HMMA.16816.F32.BF16 R64, R4.reuse, R18, R64 ;  /* 0x000000120440723c */ /* 0x040fec0000041840 */
[C---:B-1----:R-:W-:Y:S06]  /*5d70*/  HMMA.16816.F32.BF16 R76, R4.reuse, R8, R76 ;  /* 0x00000008044c723c */ /* 0x042fec000004184c */
[C---:B------:R-:W-:Y:S01]  /*5d80*/  HMMA.16816.F32.BF16 R80, R4.reuse, R10, R80 ;  /* 0x0000000a0450723c */ /* 0x040fe20000041850 */
[----:B------:R-:W1:Y:S05]  /*5d90*/  LDSM.16.MT88.4 R8, [R124+0x8c00] ;  /* 0x008c00007c08783b */ /* 0x000e6a0000004200 */
[C---:B--2---:R-:W-:Y:S06]  /*5da0*/  HMMA.16816.F32.BF16 R36, R4.reuse, R12, R36 ;  /* 0x0000000c0424723c */ /* 0x044fec0000041824 */
[----:B------:R-:W-:Y:S01]  /*5db0*/  HMMA.16816.F32.BF16 R40, R4, R14, R40 ;  /* 0x0000000e0428723c */ /* 0x000fe20000041828 */
[----:B------:R-:W-:-:S05]  /*5dc0*/  IMAD.WIDE R12, R3, 0x2, R140 ;  /* 0x00000002030c7825 */ /* 0x000fca00078e028c */
[----:B------:R-:W-:Y:S04]  /*5dd0*/  STG.E.U16 desc[UR22][R12.64], R90 ;  /* 0x0000005a0c007986 */ /* 0x000fe8000c101516 */
[----:B------:R2:W-:Y:S04]  /*5de0*/  STG.E.U16 desc[UR22][R12.64+0x2], R87 ;  /* 0x000002570c007986 */ /* 0x0005e8000c101516 */
[----:B------:R3:W-:Y:S04]  /*5df0*/  STG.E.U16 desc[UR22][R140.64+0x10], R86 ;  /* 0x000010568c007986 */ /* 0x0007e8000c101516 */
[----:B------:R3:W-:Y:S04]  /*5e00*/  STG.E.U16 desc[UR22][R140.64+0x12], R85 ;  /* 0x000012558c007986 */ /* 0x0007e8000c101516 */
[----:B------:R3:W-:Y:S04]  /*5e10*/  STG.E.U16 desc[UR22][R12.64+0x10], R35 ;  /* 0x000010230c007986 */ /* 0x0007e8000c101516 */
[----:B------:R3:W-:Y:S01]  /*5e20*/  STG.E.U16 desc[UR22][R12.64+0x12], R34 ;  /* 0x000012220c007986 */ /* 0x0007e2000c101516 */
[C---:B-1----:R-:W-:Y:S03]  /*5e30*/  HMMA.16816.F32.BF16 R44, R4.reuse, R8, R44 ;  /* 0x00000008042c723c */ /* 0x042fe6000004182c */
[----:B------:R3:W-:Y:S04]  /*5e40*/  STG.E.U16 desc[UR22][R140.64+0x20], R26 ;  /* 0x0000201a8c007986 */ /* 0x0007e8000c101516 */
[----:B------:R3:W-:Y:S01]  /*5e50*/  STG.E.U16 desc[UR22][R140.64+0x22], R27 ;  /* 0x0000221b8c007986 */ /* 0x0007e2000c101516 */
[----:B------:R-:W-:Y:S01]  /*5e60*/  HMMA.16816.F32.BF16 R48, R4, R10, R48 ;  /* 0x0000000a0430723c */ /* 0x000fe20000041830 */
[----:B--2---:R-:W-:-:S02]  /*5e70*/  IADD3.X R87, R141, -0x1, RZ, P1, !PT ;  /* 0xffffffff8d577810 */ /* 0x004fc40000ffe4ff */
        /* <DEDUP_REMOVED lines=24> */
[----:B------:R-:W-:-:S04]  /*6000*/  DEPBAR.LE SB0, 0x0 ;  /* 0x000080000000791a */ /* 0x000fc80000000000 */
[----:B------:R-:W-:Y:S01]  /*6010*/  BAR.SYNC.DEFER_BLOCKING 0x0 ;  /* 0x0000000000007b1d */ /* 0x000fe20000010000 */
[----:B------:R-:W-:Y:S01]  /*6020*/  ISETP.GE.AND P5, PT, R170, UR4, PT ;  /* 0x00000004aa007c0c */ /* 0x000fe2000bfa6270 */
[----:B------:R-:W-:Y:S01]  /*6030*/  IMAD.MOV.U32 R18, RZ, RZ, R132 ;  /* 0x000000ffff127224 */ /* 0x000fe200078e0084 */
[----:B------:R-:W-:Y:S01]  /*6040*/  ISETP.GE.AND P4, PT, R164, UR4, PT ;  /* 0x00000004a4007c0c */ /* 0x000fe2000bf86270 */
[----:B------:R-:W-:Y:S01]  /*6050*/  IMAD.MOV.U32 R19, RZ, RZ, R135 ;  /* 0x000000ffff137224 */ /* 0x000fe200078e0087 */
[----:B------:R-:W-:Y:S01]  /*6060*/  ISETP.GE.AND P3, PT, R163, UR4, PT ;  /* 0x00000004a3007c0c */ /* 0x000fe2000bf66270 */
[----:B------:R-:W-:Y:S02]  /*6070*/  UIADD3 UR4, UR15, -0x2, URZ ;  /* 0xfffffffe0f047890 */ /* 0x000fe4000fffe03f */
[----:B------:R-:W-:Y:S02]  /*6080*/  UISETP.GE.AND UP0, UPT, UR15, 0x3, UPT ;  /* 0x000000030f00788c */ /* 0x000fe4000bf06270 */
[----:B------:R-:W-:-:S02]  /*6090*/  USHF.R.S32.HI UR7, URZ, 0x1f, UR4 ;  /* 0x0000001f3f077899 */ /* 0x000fc40008011404 */
[----:B------:R-:W-:Y:S01]  /*60a0*/  UIMAD UR5, UR10, UR4, URZ ;  /* 0x000000040a0572a4 */ /* 0x000fe2000f8e023f */
[----:B------:R-:W-:Y:S01]  /*60b0*/  IMAD.U32 R3, RZ, RZ, UR4 ;  /* 0x00000004ff037e24 */ /* 0x000fe2000f8e00ff */
[----:B------:R-:W1:Y:S02]  /*60c0*/  @!P5 LDC.64 R14, c[0x0][0x220] ;  /* 0x00008800ff0edb82 */ /* 0x000e640000000a00 */
[----:B------:R-:W-:Y:S01]  /*60d0*/  UIMAD UR5, UR7, UR11, UR5 ;  /* 0x0000000b070572a4 */ /* 0x000fe2000f8e0205 */
[----:B------:R-:W-:-:S05]  /*60e0*/  IMAD.WIDE.U32 R18, R3, UR11, R18 ;  /* 0x0000000b03127c25 */ /* 0x000fca000f8e0012 */
[----:B---3--:R-:W2:Y:S01]  /*60f0*/  @!P4 LDC.64 R12, c[0x0][0x220] ;  /* 0x00008800ff0ccb82 */ /* 0x008ea20000000a00 */
        /* <DEDUP_REMOVED lines=58> */
[----:B---3--:R-:W-:Y:S04]  /*64a0*/  LDSM.16.M88.4 R12, [R127] ;  /* 0x000000007f0c783b */ /* 0x008fe80000000200 */
[----:B------:R-:W3:Y:S04]  /*64b0*/  LDSM.16.M88.4 R112, [R125+0x3000] ;  /* 0x003000007d70783b */ /* 0x000ee80000000200 */
        /* <DEDUP_REMOVED lines=8> */
[----:B------:R-:W-:Y:S03]  /*6540*/  LDSM.16.M88.4 R120, [R128+0x5000] ;  /* 0x005000008078783b */ /* 0x000fe60000000200 */
[C---:B----4-:R-:W-:Y:S01]  /*6550*/  HMMA.16816.F32.BF16 R28, R108.reuse, R24, RZ ;  /* 0x000000186c1c723c */ /* 0x050fe200000418ff */
[----:B------:R-:W0:Y:S05]  /*6560*/  LDGDEPBAR ;  /* 0x00000000000079af */ /* 0x000e2a0000000000 */
[C---:B------:R-:W-:Y:S06]  /*6570*/  HMMA.16816.F32.BF16 R88, R108.reuse, R90, RZ ;  /* 0x0000005a6c58723c */ /* 0x040fec00000418ff */
[C---:B------:R-:W-:Y:S06]  /*6580*/  HMMA.16816.F32.BF16 R32, R108.reuse, R34, RZ ;  /* 0x000000226c20723c */ /* 0x040fec00000418ff */
[C---:B------:R-:W-:Y:S06]  /*6590*/  HMMA.16816.F32.BF16 R24, R108.reuse, R26, RZ ;  /* 0x0000001a6c18723c */ /* 0x040fec00000418ff */
[C---:B-----5:R-:W-:Y:S06]  /*65a0*/  HMMA.16816.F32.BF16 R20, R108.reuse, R100, RZ ;  /* 0x000000646c14723c */ /* 0x060fec00000418ff */
[----:B------:R-:W-:Y:S01]  /*65b0*/  HMMA.16816.F32.BF16 R108, R108, R102, RZ ;  /* 0x000000666c6c723c */ /* 0x000fe200000418ff */
[----:B------:R-:W-:Y:S05]  /*65c0*/  LDSM.16.M88.4 R100, [R128+0x4800] ;  /* 0x004800008064783b */ /* 0x000fea0000000200 */
[C---:B---3--:R-:W-:Y:S06]  /*65d0*/  HMMA.16816.F32.BF16 R4, R12.reuse, R112, R4 ;  /* 0x000000700c04723c */ /* 0x048fec0000041804 */
        /* <DEDUP_REMOVED lines=11> */
[----:B------:R-:W-:Y:S01]  /*6690*/  LDSM.16.M88.4 R116, [R125+0x4c00] ;  /* 0x004c00007d74783b */ /* 0x000fe20000000200 */
[C---:B-1----:R-:W-:Y:S06]  /*66a0*/  HMMA.16816.F32.BF16 R4, R92.reuse, R8, R4 ;  /* 0x000000085c04723c */ /* 0x042fec0000041804 */
[C---:B------:R-:W-:Y:S01]  /*66b0*/  HMMA.16816.F32.BF16 R88, R92.reuse, R10, R88 ;  /* 0x0000000a5c58723c */ /* 0x040fe20000041858 */
[----:B------:R-:W-:Y:S05]  /*66c0*/  LDSM.16.M88.4 R8, [R125+0x4800] ;  /* 0x004800007d08783b */ /* 0x000fea0000000200 */
[C---:B------:R-:W-:Y:S06]  /*66d0*/  HMMA.16816.F32.BF16 R84, R92.reuse, R104, R84 ;  /* 0x000000685c54723c */ /* 0x040fec0000041854 */
[----:B------:R-:W-:Y:S01]  /*66e0*/  HMMA.16816.F32.BF16 R32, R92, R106, R32 ;  /* 0x0000006a5c20723c */ /* 0x000fe20000041820 */
[----:B------:R-:W1:Y:S05]  /*66f0*/  LDSM.16.M88.4 R104, [R129+0x2000] ;  /* 0x002000008168783b */ /* 0x000e6a0000000200 */
[----:B--2---:R-:W-:Y:S06]  /*6700*/  HMMA.16816.F32.BF16 R4, R112, R16, R4 ;  /* 0x000000107004723c */ /* 0x004fec0000041804 */
[C---:B------:R-:W-:Y:S06]  /*6710*/  HMMA.16816.F32.BF16 R28, R92.reuse, R100, R28 ;  /* 0x000000645c1c723c */ /* 0x040fec000004181c */
[----:B------:R-:W-:Y:S01]  /*6720*/  HMMA.16816.F32.BF16 R24, R92, R102, R24 ;  /* 0x000000665c18723c */ /* 0x000fe20000041818 */
[----:B------:R-:W2:Y:S05]  /*6730*/  LDSM.16.M88.4 R100, [R128+0x5400] ;  /* 0x005400008064783b */ /* 0x000eaa0000000200 */
[C---:B------:R-:W-:Y:S01]  /*6740*/  HMMA.16816.F32.BF16 R88, R112.reuse, R18, R88 ;  /* 0x000000127058723c */ /* 0x040fe20000041858 */
[----:B------:R-:W-:Y:S05]  /*6750*/  LDSM.16.M88.4 R16, [R127+0x2000] ;  /* 0x002000007f10783b */ /* 0x000fea0000000200 */
[C---:B---3--:R-:W-:Y:S06]  /*6760*/  HMMA.16816.F32.BF16 R84, R112.reuse, R12, R84 ;  /* 0x0000000c7054723c */ /* 0x048fec0000041854 */
[----:B------:R-:W-:Y:S01]  /*6770*/  HMMA.16816.F32.BF16 R32, R112, R14, R32 ;  /* 0x0000000e7020723c */ /* 0x000fe20000041820 */
[----:B------:R-:W3:Y:S05]  /*6780*/  LDSM.16.M88.4 R12, [R125+0x5000] ;  /* 0x005000007d0c783b */ /* 0x000eea0000000200 */
[C---:B------:R-:W-:Y:S06]  /*6790*/  HMMA.16816.F32.BF16 R20, R92.reuse, R96, R20 ;  /* 0x000000605c14723c */ /* 0x040fec0000041814 */
[----:B------:R-:W-:Y:S01]  /*67a0*/  HMMA.16816.F32.BF16 R108, R92, R98, R108 ;  /* 0x000000625c6c723c */ /* 0x000fe2000004186c */
[----:B------:R-:W4:Y:S04]  /*67b0*/  LDSM.16.M88.4 R92, [R128+0x5c00] ;  /* 0x005c0000805c783b */ /* 0x000f280000000200 */
[----:B------:R-:W5:Y:S01]  /*67c0*/  LDSM.16.M88.4 R96, [R128+0x5800] ;  /* 0x005800008060783b */ /* 0x000f620000000200 */
[----:B-1----:R-:W-:Y:S06]  /*67d0*/  HMMA.16816.F32.BF16 R4, R104, R120, R4 ;  /* 0x000000786804723c */ /* 0x002fec0000041804 */
[C---:B------:R-:W-:Y:S06]  /*67e0*/  HMMA.16816.F32.BF16 R28, R112.reuse, R8, R28 ;  /* 0x00000008701c723c */ /* 0x040fec000004181c */
[----:B------:R-:W-:Y:S01]  /*67f0*/  HMMA.16816.F32.BF16 R24, R112, R10, R24 ;  /* 0x0000000a7018723c */ /* 0x000fe20000041818 */
[----:B------:R-:W1:Y:S05]  /*6800*/  LDSM.16.M88.4 R8, [R125+0x5400] ;  /* 0x005400007d08783b */ /* 0x000e6a0000000200 */
[----:B------:R-:W-:Y:S06]  /*6810*/  HMMA.16816.F32.BF16 R88, R104, R122, R88 ;  /* 0x0000007a6858723c */ /* 0x000fec0000041858 */
[C---:B------:R-:W-:Y:S06]  /*6820*/  HMMA.16816.F32.BF16 R20, R112.reuse, R116, R20 ;  /* 0x000000747014723c */ /* 0x040fec0000041814 */
[----:B------:R-:W-:Y:S06]  /*6830*/  HMMA.16816.F32.BF16 R108, R112, R118, R108 ;  /* 0x00000076706c723c */ /* 0x000fec000004186c */
[----:B--2---:R-:W-:Y:S06]  /*6840*/  HMMA.16816.F32.BF16 R84, R104, R100, R84 ;  /* 0x000000646854723c */ /* 0x004fec0000041854 */
[----:B---3--:R-:W-:Y:S06]  /*6850*/  HMMA.16816.F32.BF16 R4, R16, R12, R4 ;  /* 0x0000000c1004723c */ /* 0x008fec0000041804 */
[----:B------:R-:W-:Y:S06]  /*6860*/  HMMA.16816.F32.BF16 R32, R104, R102, R32 ;  /* 0x000000666820723c */ /* 0x000fec0000041820 */
[----:B------:R-:W-:Y:S01]  /*6870*/  HMMA.16816.F32.BF16 R88, R16, R14, R88 ;  /* 0x0000000e1058723c */ /* 0x000fe20000041858 */
[----:B------:R-:W2:Y:S05]  /*6880*/  LDSM.16.M88.4 R12, [R125+0x5800] ;  /* 0x005800007d0c783b */ /* 0x000eaa0000000200 */
[C---:B----4-:R-:W-:Y:S06]  /*6890*/  HMMA.16816.F32.BF16 R20, R104.reuse, R92, R20 ;  /* 0x0000005c6814723c */ /* 0x050fec0000041814 */
[----:B------:R-:W-:Y:S01]  /*68a0*/  HMMA.16816.F32.BF16 R108, R104, R94, R108 ;  /* 0x0000005e686c723c */ /* 0x000fe2000004186c */
[----:B------:R-:W-:-:S05]  /*68b0*/  VIADD R92, R3, 0x1 ;  /* 0x00000001035c7836 */ /* 0x000fca0000000000 */
[----:B-----5:R-:W-:Y:S01]  /*68c0*/  HMMA.16816.F32.BF16 R28, R104, R96, R28 ;  /* 0x00000060681c723c */ /* 0x020fe2000004181c */
[----:B------:R-:W-:Y:S02]  /*68d0*/  I2FP.F32.S32 R94, R92 ;  /* 0x0000005c005e7245 */ /* 0x000fe40000201400 */
[C---:B------:R-:W-:Y:S02]  /*68e0*/  ISETP.GE.AND P0, PT, R92.reuse, R142, PT ;  /* 0x0000008e5c00720c */ /* 0x040fe40003f06270 */
[----:B------:R-:W-:Y:S01]  /*68f0*/  ISETP.GE.AND P2, PT, R92, R137, PT ;  /* 0x000000895c00720c */ /* 0x000fe20003f46270 */
[----:B-1----:R-:W-:Y:S01]  /*6900*/  HMMA.16816.F32.BF16 R84, R16, R8, R84 ;  /* 0x000000081054723c */ /* 0x002fe20000041854 */
[C---:B------:R-:W-:Y:S01]  /*6910*/  FFMA.FTZ R96, R94.reuse, UR17, R5 ;  /* 0x000000115e607c23 */ /* 0x040fe20008010005 */
[----:B------:R-:W-:-:S04]  /*6920*/  FFMA.FTZ R7, R94, UR17, R7 ;  /* 0x000000115e077c23 */ /* 0x000fc80008010007 */
[----:B------:R-:W-:Y:S01]  /*6930*/  FSEL R96, R96, -INF , !P0 ;  /* 0xff80000060607808 */ /* 0x000fe20004000000 */
[----:B------:R-:W-:Y:S01]  /*6940*/  VIADD R8, R3, 0x9 ;  /* 0x0000000903087836 */ /* 0x000fe20000000000 */
[----:B------:R-:W-:Y:S01]  /*6950*/  FSEL R95, R7, -INF , !P2 ;  /* 0xff800000075f7808 */ /* 0x000fe20005000000 */
[C---:B------:R-:W-:Y:S01]  /*6960*/  VIADD R9, R3.reuse, 0x8 ;  /* 0x0000000803097836 */ /* 0x040fe20000000000 */
[----:B------:R-:W-:Y:S01]  /*6970*/  HMMA.16816.F32.BF16 R32, R16, R10, R32 ;  /* 0x0000000a1020723c */ /* 0x000fe20000041820 */
[----:B------:R-:W-:Y:S01]  /*6980*/  VIADD R7, R3, 0x19 ;  /* 0x0000001903077836 */ /* 0x000fe20000000000 */
[C---:B------:R-:W-:Y:S02]  /*6990*/  ISETP.GE.AND P0, PT, R8.reuse, R142, PT ;  /* 0x0000008e0800720c */ /* 0x040fe40003f06270 */
[----:B------:R-:W-:Y:S02]  /*69a0*/  ISETP.GE.AND P2, PT, R8, R137, PT ;  /* 0x000000890800720c */ /* 0x000fe40003f46270 */
[----:B------:R-:W-:Y:S01]  /*69b0*/  I2FP.F32.S32 R8, R8 ;  /* 0x0000000800087245 */ /* 0x000fe20000201400 */
[----:B------:R-:W-:Y:S01]  /*69c0*/  HMMA.16816.F32.BF16 R24, R104, R98, R24 ;  /* 0x000000626818723c */ /* 0x000fe20000041818 */
[----:B------:R-:W-:-:S02]  /*69d0*/  ISETP.GE.AND P6, PT, R9, R142, PT ;  /* 0x0000008e0900720c */ /* 0x000fc40003fc6270 */
[----:B------:R-:W-:Y:S01]  /*69e0*/  ISETP.GE.AND P1, PT, R9, R137, PT ;  /* 0x000000890900720c */ /* 0x000fe20003f26270 */
[C---:B------:R-:W-:Y:S01]  /*69f0*/  FFMA.FTZ R89, R8.reuse, UR17, R89 ;  /* 0x0000001108597c23 */ /* 0x040fe20008010059 */
[----:B------:R-:W-:Y:S01]  /*6a00*/  I2FP.F32.S32 R5, R9 ;  /* 0x0000000900057245 */ /* 0x000fe20000201400 */
[----:B------:R-:W-:Y:S01]  /*6a10*/  FFMA.FTZ R91, R8, UR17, R91 ;  /* 0x00000011085b7c23 */ /* 0x000fe2000801005b */
[----:B--2---:R-:W-:Y:S01]  /*6a20*/  HMMA.16816.F32.BF16 R28, R16, R12, R28 ;  /* 0x0000000c101c723c */ /* 0x004fe2000004181c */
[----:B------:R-:W1:Y:S01]  /*6a30*/  LDSM.16.M88.4 R8, [R125+0x5c00] ;  /* 0x005c00007d08783b */ /* 0x000e620000000200 */
[----:B------:R-:W-:-:S04]  /*6a40*/  DEPBAR.LE SB0, 0x0 ;  /* 0x000080000000791a */ /* 0x000fc80000000000 */
[C---:B------:R-:W-:Y:S01]  /*6a50*/  FFMA.FTZ R94, R5.reuse, UR17, R88 ;  /* 0x00000011055e7c23 */ /* 0x040fe20008010058 */
[----:B------:R-:W-:Y:S01]  /*6a60*/  FFMA.FTZ R90, R5, UR17, R90 ;  /* 0x00000011055a7c23 */ /* 0x000fe2000801005a */
[----:B------:R-:W-:Y:S01]  /*6a70*/  VIADD R5, R3, 0x10 ;  /* 0x0000001003057836 */ /* 0x000fe20000000000 */
[----:B------:R-:W-:Y:S01]  /*6a80*/  FSEL R91, R91, -INF , !P2 ;  /* 0xff8000005b5b7808 */ /* 0x000fe20005000000 */
[----:B------:R-:W-:Y:S01]  /*6a90*/  VIADD R88, R3, 0x11 ;  /* 0x0000001103587836 */ /* 0x000fe20000000000 */
[----:B------:R-:W-:Y:S02]  /*6aa0*/  FSEL R94, R94, -INF , !P6 ;  /* 0xff8000005e5e7808 */ /* 0x000fe40007000000 */
[----:B------:R-:W-:Y:S02]  /*6ab0*/  FSEL R93, R90, -INF , !P1 ;  /* 0xff8000005a5d7808 */ /* 0x000fe40004800000 */
[C---:B------:R-:W-:Y:S01]  /*6ac0*/  ISETP.GE.AND P6, PT, R5.reuse, R142, PT ;  /* 0x0000008e0500720c */ /* 0x040fe20003fc6270 */
[----:B------:R-:W-:Y:S01]  /*6ad0*/  BAR.SYNC.DEFER_BLOCKING 0x0 ;  /* 0x0000000000007b1d */ /* 0x000fe20000010000 */
[----:B------:R-:W-:Y:S01]  /*6ae0*/  ISETP.GE.AND P1, PT, R5, R137, PT ;  /* 0x000000890500720c */ /* 0x000fe20003f26270 */
[----:B------:R-:W-:Y:S01]  /*6af0*/  HMMA.16816.F32.BF16 R24, R16, R14, R24 ;  /* 0x0000000e1018723c */ /* 0x000fe20000041818 */
[----:B------:R-:W-:-:S02]  /*6b00*/  I2FP.F32.S32 R5, R5 ;  /* 0x0000000500057245 */ /* 0x000fc40000201400 */
[----:B------:R-:W-:Y:S02]  /*6b10*/  FSEL R90, R89, -INF , !P0 ;  /* 0xff800000595a7808 */ /* 0x000fe40004000000 */
[C---:B------:R-:W-:Y:S01]  /*6b20*/  ISETP.GE.AND P0, PT, R88.reuse, R142, PT ;  /* 0x0000008e5800720c */ /* 0x040fe20003f06270 */
[C---:B------:R-:W-:Y:S01]  /*6b30*/  FFMA.FTZ R84, R5.reuse, UR17, R84 ;  /* 0x0000001105547c23 */ /* 0x040fe20008010054 */
[----:B------:R-:W-:Y:S01]  /*6b40*/  ISETP.GE.AND P2, PT, R88, R137, PT ;  /* 0x000000895800720c */ /* 0x000fe20003f46270 */
[----:B------:R-:W-:Y:S01]  /*6b50*/  FFMA.FTZ R86, R5, UR17, R86 ;  /* 0x0000001105567c23 */ /* 0x000fe20008010056 */
[----:B------:R-:W-:Y:S01]  /*6b60*/  I2FP.F32.S32 R88, R88 ;  /* 0x0000005800587245 */ /* 0x000fe20000201400 */
[C---:B------:R-:W-:Y:S01]  /*6b70*/  VIADD R5, R3.reuse, 0x18 ;  /* 0x0000001803057836 */ /* 0x040fe20000000000 */
[----:B------:R-:W-:Y:S01]  /*6b80*/  I2FP.F32.S32 R12, R7 ;  /* 0x00000007000c7245 */ /* 0x000fe20000201400 */
[----:B------:R-:W-:Y:S01]  /*6b90*/  VIADD R15, R3, 0x20 ;  /* 0x00000020030f7836 */ /* 0x000fe20000000000 */
[----:B------:R-:W-:Y:S01]  /*6ba0*/  FSEL R89, R86, -INF , !P1 ;  /* 0xff80000056597808 */ /* 0x000fe20004800000 */
[C---:B------:R-:W-:Y:S01]  /*6bb0*/  FFMA.FTZ R85, R88.reuse, UR17, R85 ;  /* 0x0000001158557c23 */ /* 0x040fe20008010055 */
[----:B------:R-:W-:Y:S01]  /*6bc0*/  FFMA.FTZ R13, R88, UR17, R87 ;  /* 0x00000011580d7c23 */ /* 0x000fe20008010057 */
[----:B------:R-:W-:Y:S01]  /*6bd0*/  FSEL R88, R84, -INF , !P6 ;  /* 0xff80000054587808 */ /* 0x000fe20007000000 */
[----:B------:R-:W-:Y:S01]  /*6be0*/  FFMA.FTZ R33, R12, UR17, R33 ;  /* 0x000000110c217c23 */ /* 0x000fe20008010021 */
[----:B------:R-:W-:-:S02]  /*6bf0*/  ISETP.GE.AND P6, PT, R5, R142, PT ;  /* 0x0000008e0500720c */ /* 0x000fc40003fc6270 */
[----:B------:R-:W-:Y:S02]  /*6c00*/  ISETP.GE.AND P1, PT, R5, R137, PT ;  /* 0x000000890500720c */ /* 0x000fe40003f26270 */
[----:B------:R-:W-:Y:S01]  /*6c10*/  I2FP.F32.S32 R5, R5 ;  /* 0x0000000500057245 */ /* 0x000fe20000201400 */
[C---:B-1----:R-:W-:Y:S01]  /*6c20*/  HMMA.16816.F32.BF16 R20, R16.reuse, R8, R20 ;  /* 0x000000081014723c */ /* 0x042fe20000041814 */
[----:B------:R-:W-:Y:S02]  /*6c30*/  FSEL R86, R85, -INF , !P0 ;  /* 0xff80000055567808 */ /* 0x000fe40004000000 */
[----:B------:R-:W-:Y:S01]  /*6c40*/  FSEL R13, R13, -INF , !P2 ;  /* 0xff8000000d0d7808 */ /* 0x000fe20005000000 */
[----:B------:R-:W-:Y:S01]  /*6c50*/  FFMA.FTZ R14, R5, UR17, R32 ;  /* 0x00000011050e7c23 */ /* 0x000fe20008010020 */
[-C--:B------:R-:W-:Y:S01]  /*6c60*/  ISETP.GE.AND P0, PT, R7, R142.reuse, PT ;  /* 0x0000008e0700720c */ /* 0x080fe20003f06270 */
[----:B------:R-:W-:Y:S01]  /*6c70*/  VIADD R32, R3, 0x21 ;  /* 0x0000002103207836 */ /* 0x000fe20000000000 */
[----:B------:R-:W-:Y:S01]  /*6c80*/  ISETP.GE.AND P2, PT, R7, R137, PT ;  /* 0x000000890700720c */ /* 0x000fe20003f46270 */
[----:B------:R-:W-:Y:S01]  /*6c90*/  FFMA.FTZ R7, R5, UR17, R34 ;  /* 0x0000001105077c23 */ /* 0x000fe20008010022 */
[----:B------:R-:W-:Y:S01]  /*6ca0*/  FSEL R14, R14, -INF , !P6 ;  /* 0xff8000000e0e7808 */ /* 0x000fe20007000000 */
[----:B------:R-:W-:Y:S01]  /*6cb0*/  FFMA.FTZ R5, R12, UR17, R35 ;  /* 0x000000110c057c23 */ /* 0x000fe20008010023 */
[----:B------:R-:W-:Y:S01]  /*6cc0*/  ISETP.GE.AND P6, PT, R15, R142, PT ;  /* 0x0000008e0f00720c */ /* 0x000fe20003fc6270 */
[----:B------:R-:W-:Y:S01]  /*6cd0*/  HMMA.16816.F32.BF16 R108, R16, R10, R108 ;  /* 0x0000000a106c723c */ /* 0x000fe2000004186c */
[----:B------:R-:W-:-:S02]  /*6ce0*/  FSEL R7, R7, -INF , !P1 ;  /* 0xff80000007077808 */ /* 0x000fc40004800000 */
[----:B------:R-:W-:Y:S02]  /*6cf0*/  ISETP.GE.AND P1, PT, R15, R137, PT ;  /* 0x000000890f00720c */ /* 0x000fe40003f26270 */
[----:B------:R-:W-:Y:S02]  /*6d00*/  I2FP.F32.S32 R15, R15 ;  /* 0x0000000f000f7245 */ /* 0x000fe40000201400 */
[----:B------:R-:W-:Y:S01]  /*6d10*/  FSEL R12, R33, -INF , !P0 ;  /* 0xff800000210c7808 */ /* 0x000fe20004000000 */
[----:B------:R-:W-:Y:S01]  /*6d20*/  VIADD R10, R3, 0x30 ;  /* 0x00000030030a7836 */ /* 0x000fe20000000000 */
[----:B------:R-:W-:Y:S01]  /*6d30*/  FSEL R5, R5, -INF , !P2 ;  /* 0xff80000005057808 */ /* 0x000fe20005000000 */
[C---:B------:R-:W-:Y:S01]  /*6d40*/  FFMA.FTZ R8, R15.reuse, UR17, R28 ;  /* 0x000000110f087c23 */ /* 0x040fe2000801001c */
[C---:B------:R-:W-:Y:S01]  /*6d50*/  ISETP.GE.AND P0, PT, R32.reuse, R142, PT ;  /* 0x0000008e2000720c */ /* 0x040fe20003f06270 */
[----:B------:R-:W-:Y:S01]  /*6d60*/  FFMA.FTZ R9, R15, UR17, R30 ;  /* 0x000000110f097c23 */ /* 0x000fe2000801001e */
[----:B------:R-:W-:Y:S01]  /*6d70*/  ISETP.GE.AND P2, PT, R32, R137, PT ;  /* 0x000000892000720c */ /* 0x000fe20003f46270 */
[C---:B------:R-:W-:Y:S01]  /*6d80*/  VIADD R15, R3.reuse, 0x28 ;  /* 0x00000028030f7836 */ /* 0x040fe20000000000 */
[----:B------:R-:W-:Y:S01]  /*6d90*/  I2FP.F32.S32 R32, R32 ;  /* 0x0000002000207245 */ /* 0x000fe20000201400 */
[C---:B------:R-:W-:Y:S01]  /*6da0*/  VIADD R28, R3.reuse, 0x29 ;  /* 0x00000029031c7836 */ /* 0x040fe20000000000 */
[----:B------:R-:W-:Y:S01]  /*6db0*/  FSEL R8, R8, -INF , !P6 ;  /* 0xff80000008087808 */ /* 0x000fe20007000000 */
[----:B------:R-:W-:Y:S01]  /*6dc0*/  VIADD R11, R3, 0x31 ;  /* 0x00000031030b7836 */ /* 0x000fe20000000000 */
[----:B------:R-:W-:Y:S01]  /*6dd0*/  FSEL R9, R9, -INF , !P1 ;  /* 0xff80000009097808 */ /* 0x000fe20004800000 */
[C---:B------:R-:W-:Y:S01]  /*6de0*/  FFMA.FTZ R29, R32.reuse, UR17, R29 ;  /* 0x00000011201d7c23 */ /* 0x040fe2000801001d */
[----:B------:R-:W-:Y:S01]  /*6df0*/  FFMA.FTZ R31, R32, UR17, R31 ;  /* 0x00000011201f7c23 */ /* 0x000fe2000801001f */
[----:B------:R-:W-:-:S02]  /*6e00*/  ISETP.GE.AND P6, PT, R15, R142, PT ;  /* 0x0000008e0f00720c */ /* 0x000fc40003fc6270 */
[----:B------:R-:W-:Y:S02]  /*6e10*/  ISETP.GE.AND P1, PT, R15, R137, PT ;  /* 0x000000890f00720c */ /* 0x000fe40003f26270 */
[----:B------:R-:W-:Y:S02]  /*6e20*/  I2FP.F32.S32 R15, R15 ;  /* 0x0000000f000f7245 */ /* 0x000fe40000201400 */
[----:B------:R-:W-:Y:S02]  /*6e30*/  FSEL R123, R29, -INF , !P0 ;  /* 0xff8000001d7b7808 */ /* 0x000fe40004000000 */
[----:B------:R-:W-:Y:S01]  /*6e40*/  FSEL R117, R31, -INF , !P2 ;  /* 0xff8000001f757808 */ /* 0x000fe20005000000 */
[C---:B------:R-:W-:Y:S01]  /*6e50*/  FFMA.FTZ R24, R15.reuse, UR17, R24 ;  /* 0x000000110f187c23 */ /* 0x040fe20008010018 */
[C---:B------:R-:W-:Y:S01]  /*6e60*/  ISETP.GE.AND P0, PT, R28.reuse, R142, PT ;  /* 0x0000008e1c00720c */ /* 0x040fe20003f06270 */
[----:B------:R-:W-:Y:S01]  /*6e70*/  FFMA.FTZ R15, R15, UR17, R26 ;  /* 0x000000110f0f7c23 */ /* 0x000fe2000801001a */
[----:B------:R-:W-:-:S02]  /*6e80*/  ISETP.GE.AND P2, PT, R28, R137, PT ;  /* 0x000000891c00720c */ /* 0x000fc40003f46270 */
[----:B------:R-:W-:Y:S02]  /*6e90*/  I2FP.F32.S32 R28, R28 ;  /* 0x0000001c001c7245 */ /* 0x000fe40000201400 */
[----:B------:R-:W-:Y:S02]  /*6ea0*/  FSEL R144, R24, -INF , !P6 ;  /* 0xff80000018907808 */ /* 0x000fe40007000000 */
[----:B------:R-:W-:Y:S01]  /*6eb0*/  FSEL R15, R15, -INF , !P1 ;  /* 0xff8000000f0f7808 */ /* 0x000fe20004800000 */
[C---:B------:R-:W-:Y:S01]  /*6ec0*/  FFMA.FTZ R25, R28.reuse, UR17, R25 ;  /* 0x000000111c197c23 */ /* 0x040fe20008010019 */
[----:B------:R-:W-:Y:S01]  /*6ed0*/  FFMA.FTZ R27, R28, UR17, R27 ;  /* 0x000000111c1b7c23 */ /* 0x000fe2000801001b */
[C---:B------:R-:W-:Y:S02]  /*6ee0*/  ISETP.GE.AND P6, PT, R10.reuse, R142, PT ;  /* 0x0000008e0a00720c */ /* 0x040fe40003fc6270 */
[----:B------:R-:W-:Y:S02]  /*6ef0*/  ISETP.GE.AND P1, PT, R10, R137, PT ;  /* 0x000000890a00720c */ /* 0x000fe40003f26270 */
[----:B------:R-:W-:Y:S01]  /*6f00*/  I2FP.F32.S32 R17, R10 ;  /* 0x0000000a00117245 */ /* 0x000fe20000201400 */
        /* <DEDUP_REMOVED lines=11> */
[----:B------:R-:W-:Y:S01]  /*6fc0*/  FFMA.FTZ R23, R16, UR17, R23 ;  /* 0x0000001110177c23 */ /* 0x000fe20008010017 */
[C---:B------:R-:W-:Y:S01]  /*6fd0*/  FFMA.FTZ R108, R11.reuse, UR17, R108 ;  /* 0x000000110b6c7c23 */ /* 0x040fe2000801006c */
[----:B------:R-:W-:Y:S01]  /*6fe0*/  FFMA.FTZ R27, R11, UR17, R110 ;  /* 0x000000110b1b7c23 */ /* 0x000fe2000801006e */
[----:B------:R-:W-:-:S02]  /*6ff0*/  I2FP.F32.S32 R11, R3 ;  /* 0x00000003000b7245 */ /* 0x000fc40000201400 */
[----:B------:R-:W-:Y:S02]  /*7000*/  FSEL R106, R21, -INF , !P0 ;  /* 0xff800000156a7808 */ /* 0x000fe40004000000 */
[----:B------:R-:W-:Y:S01]  /*7010*/  ISETP.GE.AND P0, PT, R3, R142, PT ;  /* 0x0000008e0300720c */ /* 0x000fe20003f06270 */
[----:B------:R-:W-:Y:S01]  /*7020*/  FFMA.FTZ R92, R11, UR17, R4 ;  /* 0x000000110b5c7c23 */ /* 0x000fe20008010004 */
[----:B------:R-:W-:Y:S01]  /*7030*/  FSEL R113, R23, -INF , !P2 ;  /* 0xff80000017717808 */ /* 0x000fe20005000000 */
[----:B------:R-:W-:Y:S01]  /*7040*/  FFMA.FTZ R6, R11, UR17, R6 ;  /* 0x000000110b067c23 */ /* 0x000fe20008010006 */
[C---:B------:R-:W-:Y:S01]  /*7050*/  ISETP.GE.AND P2, PT, R3.reuse, R137, PT ;  /* 0x000000890300720c */ /* 0x040fe20003f46270 */
[----:B------:R-:W-:Y:S01]  /*7060*/  VIADD R3, R3, 0x39 ;  /* 0x0000003903037836 */ /* 0x000fe20000000000 */
[----:B------:R-:W-:Y:S02]  /*7070*/  FSEL R92, R92, -INF , !P0 ;  /* 0xff8000005c5c7808 */ /* 0x000fe40004000000 */
[----:B------:R-:W-:-:S02]  /*7080*/  PLOP3.LUT P0, PT, PT, PT, UP0, 0x80, 0x0 ;  /* 0x000000000000781c */ /* 0x000fc40003f0f008 */
[----:B------:R-:W-:Y:S02]  /*7090*/  FSEL R25, R22, -INF , !P1 ;  /* 0xff80000016197808 */ /* 0x000fe40004800000 */
[----:B------:R-:W-:Y:S02]  /*70a0*/  I2FP.F32.S32 R4, R3 ;  /* 0x0000000300047245 */ /* 0x000fe40000201400 */
[C---:B------:R-:W-:Y:S02]  /*70b0*/  ISETP.GE.AND P6, PT, R10.reuse, R142, PT ;  /* 0x0000008e0a00720c */ /* 0x040fe40003fc6270 */
[----:B------:R-:W-:Y:S01]  /*70c0*/  ISETP.GE.AND P1, PT, R10, R137, PT ;  /* 0x000000890a00720c */ /* 0x000fe20003f26270 */
[----:B------:R-:W-:Y:S01]  /*70d0*/  FFMA.FTZ R109, R4, UR17, R109 ;  /* 0x00000011046d7c23 */ /* 0x000fe2000801006d */
[----:B------:R-:W-:Y:S01]  /*70e0*/  FSEL R122, R108, -INF , !P6 ;  /* 0xff8000006c7a7808 */ /* 0x000fe20007000000 */
[----:B------:R-:W-:Y:S01]  /*70f0*/  FFMA.FTZ R29, R4, UR17, R111 ;  /* 0x00000011041d7c23 */ /* 0x000fe2000801006f */
        /* <DEDUP_REMOVED lines=70> */
.L_x_1078:
[----:B------:R-:W-:Y:S05]  /*7560*/  BSYNC B0 ;  /* 0x0000000000007941 */ /* 0x000fea0003800000 */
.L_x_1077:
[----:B------:R-:W0:Y:S02]  /*7570*/  LDGDEPBAR ;  /* 0x00000000000079af */ /* 0x000e240000000000 */
.L_x_1076:
[----:B------:R-:W-:Y:S01]  /*7580*/  FMNMX.FTZ R3, R2, R92, !PT ;  /* 0x0000005c02037209 */ /* 0x000fe20007810000 */
[----:B------:R-:W-:Y:S01]  /*7590*/  UIADD3 UR38, UR15, -0x2, URZ ;  /* 0xfffffffe0f267890 */ /* 0x000fe2000fffe03f */
[----:B--2---:R-:W-:Y:S01]  /*75a0*/  FMNMX.FTZ R22, R0, R107, !PT ;  /* 0x0000006b00167209 */ /* 0x004fe20007810000 */
[----:B------:R-:W-:Y:S01]  /*75b0*/  IMAD.WIDE.U32 R104, R130, -0x2daee0ad, RZ ;  /* 0xd2511f5382687825 */ /* 0x000fe200078e00ff */
[----:B------:R-:W-:Y:S01]  /*75c0*/  FMNMX.FTZ R3, R96, R3, !PT ;  /* 0x0000000360037209 */ /* 0x000fe20007810000 */
[----:B------:R-:W-:Y:S01]  /*75d0*/  USHF.L.U32 UR4, UR38, 0x1, URZ ;  /* 0x0000000126047899 */ /* 0x000fe2000800063f */
[----:B------:R-:W-:Y:S01]  /*75e0*/  FMNMX.FTZ R22, R95, R22, !PT ;  /* 0x000000165f167209 */ /* 0x000fe20007810000 */
[----:B------:R-:W-:Y:S01]  /*75f0*/  @UP0 UIADD3 UR15, UR15, -0x3, URZ ;  /* 0xfffffffd0f0f0890 */ /* 0x000fe2000fffe03f */
        /* <DEDUP_REMOVED lines=27> */
[----:B------:R-:W-:Y:S01]  /*77b0*/  IMAD.U32 R3, RZ, RZ, UR27 ;  /* 0x0000001bff037e24 */ /* 0x000fe2000f8e00ff */
[----:B------:R-:W-:Y:S01]  /*77c0*/  FMNMX.FTZ R97, R29, R22, !PT ;  /* 0x000000161d617209 */ /* 0x000fe20007810000 */
[----:B------:R-:W-:Y:S02]  /*77d0*/  IMAD.WIDE.U32 R22, R136, -0x326172a9, RZ ;  /* 0xcd9e8d5788167825 */ /* 0x000fe400078e00ff */
[----:B------:R-:W2:Y:S01]  /*77e0*/  SHFL.BFLY PT, R87, R20, 0x2, 0x1f ;  /* 0x0c401f0014577f89 */ /* 0x000ea200000e0000 */
[----:B------:R-:W-:Y:S01]  /*77f0*/  LOP3.LUT R3, R105, UR4, R3, 0x96, !PT ;  /* 0x0000000469037c12 */ /* 0x000fe2000f8e9603 */
[----:B------:R-:W-:Y:S02]  /*7800*/  ULEA UR4, UR38, 0x1, 0x1 ;  /* 0x0000000126047891 */ /* 0x000fe4000f8e083f */
[----:B------:R-:W3:Y:S02]  /*7810*/  SHFL.BFLY PT, R98, R97, 0x2, 0x1f ;  /* 0x0c401f0061627f89 */ /* 0x000ee400000e0000 */
[----:B------:R-:W-:Y:S01]  /*7820*/  IMAD.WIDE.U32 R156, R3, -0x326172a9, RZ ;  /* 0xcd9e8d57039c7825 */ /* 0x000fe200078e00ff */
[----:B------:R-:W-:-:S04]  /*7830*/  ULOP3.LUT UR4, UR4, UR27, URZ, 0x3c, !UPT ;  /* 0x0000001b04047292 */ /* 0x000fc8000f8e3c3f */
[----:B------:R-:W-:Y:S02]  /*7840*/  LOP3.LUT R102, R157, UR37, R22, 0x96, !PT ;  /* 0x000000259d667c12 */ /* 0x000fe4000f8e9616 */
[----:B------:R-:W-:Y:S02]  /*7850*/  LOP3.LUT R156, R139, UR35, R156, 0x96, !PT ;  /* 0x000000238b9c7c12 */ /* 0x000fe4000f8e969c */
[----:B------:R-:W-:Y:S01]  /*7860*/  LOP3.LUT R104, R105, UR4, RZ, 0x3c, !PT ;  /* 0x0000000469687c12 */ /* 0x000fe2000f8e3cff */
[----:B------:R-:W-:-:S04]  /*7870*/  IMAD.WIDE.U32 R102, R102, -0x2daee0ad, RZ ;  /* 0xd2511f5366667825 */ /* 0x000fc800078e00ff */
[----:B------:R-:W-:Y:S01]  /*7880*/  IMAD.WIDE.U32 R156, R156, -0x2daee0ad, RZ ;  /* 0xd2511f539c9c7825 */ /* 0x000fe200078e00ff */
[----:B--2---:R-:W-:Y:S02]  /*7890*/  FMNMX.FTZ R87, R20, R87, !PT ;  /* 0x0000005714577209 */ /* 0x004fe40007810000 */
[----:B------:R-:W-:Y:S02]  /*78a0*/  LOP3.LUT R20, R23, R131, RZ, 0x3c, !PT ;  /* 0x0000008317147212 */ /* 0x000fe400078e3cff */
[--C-:B------:R-:W-:Y:S01]  /*78b0*/  LOP3.LUT R3, R157, UR28, R102.reuse, 0x96, !PT ;  /* 0x0000001c9d037c12 */ /* 0x100fe2000f8e9666 */
[----:B------:R-:W2:Y:S01]  /*78c0*/  SHFL.BFLY PT, R32, R87, 0x1, 0x1f ;  /* 0x0c201f0057207f89 */ /* 0x000ea200000e0000 */
[----:B---3--:R-:W-:Y:S01]  /*78d0*/  FMNMX.FTZ R98, R97, R98, !PT ;  /* 0x0000006261627209 */ /* 0x008fe20007810000 */
[----:B------:R-:W-:Y:S01]  /*78e0*/  IMAD R20, R20, -0x2daee0ad, RZ ;  /* 0xd2511f5314147824 */ /* 0x000fe200078e02ff */
[----:B------:R-:W-:Y:S01]  /*78f0*/  LOP3.LUT R155, R157, UR28, R102, 0x96, !PT ;  /* 0x0000001c9d9b7c12 */ /* 0x000fe2000f8e9666 */
[----:B------:R-:W-:-:S02]  /*7900*/  IMAD.WIDE.U32 R110, R3, -0x326172a9, RZ ;  /* 0xcd9e8d57036e7825 */ /* 0x000fc400078e00ff */
[----:B------:R-:W3:Y:S01]  /*7910*/  SHFL.BFLY PT, R3, R98, 0x1, 0x1f ;  /* 0x0c201f0062037f89 */ /* 0x000ee200000e0000 */
[----:B------:R-:W-:-:S05]  /*7920*/  LOP3.LUT R23, R103, UR34, R20, 0x96, !PT ;  /* 0x0000002267177c12 */ /* 0x000fca000f8e9614 */
[----:B------:R-:W-:-:S05]  /*7930*/  IMAD.WIDE.U32 R108, R23, -0x326172a9, RZ ;  /* 0xcd9e8d57176c7825 */ /* 0x000fca00078e00ff */
[----:B------:R-:W-:Y:S02]  /*7940*/  LOP3.LUT R23, R109, UR33, R138, 0x96, !PT ;  /* 0x000000216d177c12 */ /* 0x000fe4000f8e968a */
[----:B------:R-:W-:-:S03]  /*7950*/  LOP3.LUT R108, R111, UR25, R108, 0x96, !PT ;  /* 0x000000196f6c7c12 */ /* 0x000fc6000f8e966c */
[----:B------:R-:W-:Y:S01]  /*7960*/  IMAD.WIDE.U32 R100, R23, -0x2daee0ad, RZ ;  /* 0xd2511f5317647825 */ /* 0x000fe200078e00ff */
[----:B--2---:R-:W-:-:S03]  /*7970*/  FMNMX.FTZ R32, R87, R32, !PT ;  /* 0x0000002057207209 */ /* 0x004fc60007810000 */
[----:B------:R-:W-:Y:S01]  /*7980*/  IMAD.WIDE.U32 R108, R108, -0x2daee0ad, RZ ;  /* 0xd2511f536c6c7825 */ /* 0x000fe200078e00ff */
[----:B------:R-:W-:-:S03]  /*7990*/  LOP3.LUT R87, R101, UR24, R156, 0x96, !PT ;  /* 0x0000001865577c12 */ /* 0x000fc6000f8e969c */
[C---:B------:R-:W-:Y:S01]  /*79a0*/  FMUL.FTZ R143, R32.reuse, UR6 ;  /* 0x00000006208f7c20 */ /* 0x040fe20008410000 */
[----:B------:R-:W-:Y:S02]  /*79b0*/  FSETP.NEU.FTZ.AND P4, PT, R32, -INF , PT ;  /* 0xff8000002000780b */ /* 0x000fe40003f9d000 */
[----:B------:R-:W-:Y:S01]  /*79c0*/  LOP3.LUT R23, R109, UR20, R100, 0x96, !PT ;  /* 0x000000146d177c12 */ /* 0x000fe2000f8e9664 */
[----:B------:R-:W-:Y:S01]  /*79d0*/  IMAD.WIDE.U32 R120, R87, -0x326172a9, RZ ;  /* 0xcd9e8d5757787825 */ /* 0x000fe200078e00ff */
[----:B------:R-:W-:Y:S02]  /*79e0*/  FSEL R143, R143, RZ, P4 ;  /* 0x000000ff8f8f7208 */ /* 0x000fe40002000000 */
[----:B---3--:R-:W-:Y:S01]  /*79f0*/  FMNMX.FTZ R3, R98, R3, !PT ;  /* 0x0000000362037209 */ /* 0x008fe20007810000 */
[----:B------:R-:W-:Y:S01]  /*7a00*/  IMAD.WIDE.U32 R118, R23, -0x326172a9, RZ ;  /* 0xcd9e8d5717767825 */ /* 0x000fe200078e00ff */
[----:B------:R-:W-:-:S03]  /*7a10*/  LOP3.LUT R110, R121, UR21, R110, 0x96, !PT ;  /* 0x00000015796e7c12 */ /* 0x000fc6000f8e966e */
[--C-:B------:R-:W-:Y:S01]  /*7a20*/  FFMA.FTZ R92, R92, UR6, -R143.reuse ;  /* 0x000000065c5c7c23 */ /* 0x100fe2000801088f */
[--C-:B------:R-:W-:Y:S01]  /*7a30*/  FFMA.FTZ R100, R96, UR6, -R143.reuse ;  /* 0x0000000660647c23 */ /* 0x100fe2000801088f */
[----:B------:R-:W-:Y:S01]  /*7a40*/  FMUL.FTZ R98, R3, UR6 ;  /* 0x0000000603627c20 */ /* 0x000fe20008410000 */
[----:B------:R-:W-:Y:S01]  /*7a50*/  SHF.R.U32.HI R23, RZ, 0x18, R118 ;  /* 0x00000018ff177819 */ /* 0x000fe20000011676 */
[----:B------:R-:W-:Y:S01]  /*7a60*/  FFMA.FTZ R94, R94, UR6, -R143 ;  /* 0x000000065e5e7c23 */ /* 0x000fe2000801088f */
[----:B------:R-:W-:Y:S01]  /*7a70*/  LOP3.LUT R96, R119, UR18, R120, 0x96, !PT ;  /* 0x0000001277607c12 */ /* 0x000fe2000f8e9678 */
[----:B------:R-:W-:Y:S01]  /*7a80*/  MUFU.EX2 R92, R92 ;  /* 0x0000005c005c7308 */ /* 0x000fe20000000800 */
[----:B------:R-:W-:Y:S01]  /*7a90*/  FSETP.NEU.FTZ.AND P6, PT, R3, -INF , PT ;  /* 0xff8000000300780b */ /* 0x000fe20003fdd000 */
[----:B------:R-:W-:Y:S01]  /*7aa0*/  IMAD.WIDE.U32 R110, R110, -0x2daee0ad, RZ ;  /* 0xd2511f536e6e7825 */ /* 0x000fe200078e00ff */
[----:B------:R-:W-:-:S03]  /*7ab0*/  SHF.R.U32.HI R87, RZ, 0x10, R118 ;  /* 0x00000010ff577819 */ /* 0x000fc60000011676 */
[--C-:B------:R-:W-:Y:S01]  /*7ac0*/  FFMA.FTZ R137, R88, UR6, -R143.reuse ;  /* 0x0000000658897c23 */ /* 0x100fe2000801088f */
[----:B------:R-:W-:Y:S01]  /*7ad0*/  ISETP.LE.U32.AND P3, PT, R23, UR12, PT ;  /* 0x0000000c17007c0c */ /* 0x000fe2000bf63070 */
[--C-:B------:R-:W-:Y:S01]  /*7ae0*/  FFMA.FTZ R114, R86, UR6, -R143.reuse ;  /* 0x0000000656727c23 */ /* 0x100fe2000801088f */
[----:B------:R-:W-:Y:S01]  /*7af0*/  LOP3.LUT R99, R96, 0xff, RZ, 0xc0, !PT ;  /* 0x000000ff60637812 */ /* 0x000fe200078ec0ff */
[----:B------:R-:W2:Y:S01]  /*7b00*/  MUFU.EX2 R100, R100 ;  /* 0x0000006400647308 */ /* 0x000ea20000000800 */
[----:B------:R-:W-:Y:S01]  /*7b10*/  FSEL R98, R98, RZ, P6 ;  /* 0x000000ff62627208 */ /* 0x000fe20003000000 */
[--C-:B------:R-:W-:Y:S01]  /*7b20*/  FFMA.FTZ R88, R12, UR6, -R143.reuse ;  /* 0x000000060c587c23 */ /* 0x100fe2000801088f */
[----:B------:R-:W-:Y:S01]  /*7b30*/  LOP3.LUT R23, R87, 0xff, RZ, 0xc0, !PT ;  /* 0x000000ff57177812 */ /* 0x000fe200078ec0ff */
[----:B------:R-:W-:Y:S01]  /*7b40*/  FFMA.FTZ R121, R24, UR6, -R143 ;  /* 0x0000000618797c23 */ /* 0x000fe2000801088f */
[----:B------:R-:W-:Y:S01]  /*7b50*/  LOP3.LUT R87, R96, 0xffff, RZ, 0xc0, !PT ;  /* 0x0000ffff60577812 */ /* 0x000fe200078ec0ff */
[--C-:B------:R-:W-:Y:S01]  /*7b60*/  FFMA.FTZ R107, R107, UR6, -R98.reuse ;  /* 0x000000066b6b7c23 */ /* 0x100fe20008010862 */
[----:B------:R-:W-:Y:S01]  /*7b70*/  ISETP.LE.U32.AND P2, PT, R99, UR12, PT ;  /* 0x0000000c63007c0c */ /* 0x000fe2000bf43070 */
[----:B------:R-:W-:Y:S01]  /*7b80*/  MUFU.EX2 R137, R137 ;  /* 0x0000008900897308 */ /* 0x000fe20000000800 */
[----:B------:R-:W-:Y:S01]  /*7b90*/  ISETP.LE.U32.AND P5, PT, R23, UR12, PT ;  /* 0x0000000c17007c0c */ /* 0x000fe2000bfa3070 */
[--C-:B------:R-:W-:Y:S01]  /*7ba0*/  FFMA.FTZ R23, R95, UR6, -R98.reuse ;  /* 0x000000065f177c23 */ /* 0x100fe20008010862 */
[----:B------:R-:W-:Y:S01]  /*7bb0*/  SHF.R.U32.HI R87, RZ, 0x8, R87 ;  /* 0x00000008ff577819 */ /* 0x000fe20000011657 */
[--C-:B------:R-:W-:Y:S01]  /*7bc0*/  FFMA.FTZ R152, R13, UR6, -R98.reuse ;  /* 0x000000060d987c23 */ /* 0x100fe20008010862 */
[----:B------:R-:W-:Y:S01]  /*7bd0*/  FSEL R95, R32, RZ, P4 ;  /* 0x000000ff205f7208 */ /* 0x000fe20002000000 */
[----:B------:R-:W-:Y:S01]  /*7be0*/  FFMA.FTZ R116, R25, UR6, -R98 ;  /* 0x0000000619747c23 */ /* 0x000fe20008010862 */
[----:B------:R-:W-:Y:S01]  /*7bf0*/  LOP3.LUT R87, R87, 0xffff, RZ, 0xc0, !PT ;  /* 0x0000ffff57577812 */ /* 0x000fe200078ec0ff */
[----:B------:R-:W-:Y:S01]  /*7c00*/  MUFU.EX2 R107, R107 ;  /* 0x0000006b006b7308 */ /* 0x000fe20000000800 */
[----:B--2---:R-:W-:Y:S01]  /*7c10*/  F2FP.BF16.F32.PACK_AB R154, R100, R92 ;  /* 0x0000005c649a723e */ /* 0x004fe200000010ff */
[----:B------:R-:W-:Y:S01]  /*7c20*/  FADD.FTZ R95, R2, -R95 ;  /* 0x8000005f025f7221 */ /* 0x000fe20000010000 */
[----:B------:R-:W-:Y:S01]  /*7c30*/  ISETP.LE.U32.AND P4, PT, R87, UR12, PT ;  /* 0x0000000c57007c0c */ /* 0x000fe2000bf83070 */
[----:B------:R-:W-:Y:S01]  /*7c40*/  FFMA.FTZ R146, R8, UR6, -R143 ;  /* 0x0000000608927c23 */ /* 0x000fe2000801088f */
[C---:B------:R-:W-:Y:S01]  /*7c50*/  PRMT R153, R154.reuse, 0x7632, R153 ;  /* 0x000076329a997816 */ /* 0x040fe20000000099 */
[----:B------:R-:W-:Y:S01]  /*7c60*/  @!P2 HFMA2.BF16_V2 R85, -RZ.H0_H0, RZ.H0_H0, -R154.H0_H0 ;  /* 0x200000ffff55a231 */ /* 0x000fe2000034099a */
[--C-:B------:R-:W-:Y:S01]  /*7c70*/  SHF.R.U32.HI R99, RZ, 0x18, R96.reuse ;  /* 0x00000018ff637819 */ /* 0x100fe20000011660 */
[----:B------:R-:W2:Y:S01]  /*7c80*/  MUFU.EX2 R23, R23 ;  /* 0x0000001700177308 */ /* 0x000ea20000000800 */
[----:B------:R-:W-:Y:S01]  /*7c90*/  PRMT R150, R154, 0x5410, R153 ;  /* 0x000054109a967816 */ /* 0x000fe20000000099 */
[--C-:B------:R-:W-:Y:S01]  /*7ca0*/  FFMA.FTZ R123, R123, UR6, -R143.reuse ;  /* 0x000000067b7b7c23 */ /* 0x100fe2000801088f */
[----:B------:R-:W-:Y:S01]  /*7cb0*/  @!P2 PRMT R154, R85, 0x5410, RZ ;  /* 0x00005410559aa816 */ /* 0x000fe200000000ff */
[--C-:B------:R-:W-:Y:S01]  /*7cc0*/  FFMA.FTZ R144, R144, UR6, -R143.reuse ;  /* 0x0000000690907c23 */ /* 0x100fe2000801088f */
[----:B------:R-:W-:Y:S01]  /*7cd0*/  SHF.R.U32.HI R85, RZ, 0x10, R96 ;  /* 0x00000010ff557819 */ /* 0x000fe20000011660 */
[--C-:B------:R-:W-:Y:S01]  /*7ce0*/  FFMA.FTZ R96, R90, UR6, -R143.reuse ;  /* 0x000000065a607c23 */ /* 0x100fe2000801088f */
[----:B------:R-:W-:Y:S01]  /*7cf0*/  ISETP.LE.U32.AND P2, PT, R99, UR12, PT ;  /* 0x0000000c63007c0c */ /* 0x000fe2000bf43070 */
[----:B------:R-:W-:Y:S01]  /*7d00*/  @!P4 HFMA2.BF16_V2 R31, -RZ.H0_H0, RZ.H0_H0, -R153.H0_H0 ;  /* 0x200000ffff1fc231 */ /* 0x000fe20000340999 */
[----:B------:R3:W-:Y:S01]  /*7d10*/  MUFU.EX2 R99, R94 ;  /* 0x0000005e00637308 */ /* 0x0007e20000000800 */
[----:B------:R-:W-:Y:S01]  /*7d20*/  LOP3.LUT R85, R85, 0xff, RZ, 0xc0, !PT ;  /* 0x000000ff55557812 */ /* 0x000fe200078ec0ff */
[--C-:B------:R-:W-:Y:S01]  /*7d30*/  FFMA.FTZ R120, R9, UR6, -R98.reuse ;  /* 0x0000000609787c23 */ /* 0x100fe20008010862 */
[----:B------:R-:W-:Y:S01]  /*7d40*/  LOP3.LUT R101, R118, 0xffff, RZ, 0xc0, !PT ;  /* 0x0000ffff76657812 */ /* 0x000fe200078ec0ff */
[--C-:B------:R-:W-:Y:S01]  /*7d50*/  FFMA.FTZ R119, R106, UR6, -R143.reuse ;  /* 0x000000066a777c23 */ /* 0x100fe2000801088f */
[----:B------:R-:W-:Y:S01]  /*7d60*/  @!P4 PRMT R153, R31, 0x5410, RZ ;  /* 0x000054101f99c816 */ /* 0x000fe200000000ff */
[--C-:B------:R-:W-:Y:S01]  /*7d70*/  FFMA.FTZ R117, R117, UR6, -R98.reuse ;  /* 0x0000000675757c23 */ /* 0x100fe20008010862 */
[----:B------:R-:W-:Y:S01]  /*7d80*/  ISETP.LE.U32.AND P4, PT, R85, UR12, PT ;  /* 0x0000000c55007c0c */ /* 0x000fe2000bf83070 */
[----:B------:R-:W4:Y:S01]  /*7d90*/  MUFU.EX2 R96, R96 ;  /* 0x0000006000607308 */ /* 0x000f220000000800 */
[----:B--2---:R-:W-:Y:S01]  /*7da0*/  F2FP.BF16.F32.PACK_AB R112, R23, R107 ;  /* 0x0000006b1770723e */ /* 0x004fe200000010ff */
[----:B------:R-:W-:Y:S01]  /*7db0*/  FFMA.FTZ R142, R26, UR6, -R143 ;  /* 0x000000061a8e7c23 */ /* 0x000fe2000801088f */
[----:B------:R-:W-:Y:S01]  /*7dc0*/  SHF.R.U32.HI R85, RZ, 0x8, R101 ;  /* 0x00000008ff557819 */ /* 0x000fe20000011665 */
[--C-:B------:R-:W-:Y:S01]  /*7dd0*/  FFMA.FTZ R101, R93, UR6, -R98.reuse ;  /* 0x000000065d657c23 */ /* 0x100fe20008010862 */
[C---:B------:R-:W-:Y:S01]  /*7de0*/  PRMT R147, R112.reuse, 0x7632, R147 ;  /* 0x0000763270937816 */ /* 0x040fe20000000093 */
[--C-:B------:R-:W-:Y:S01]  /*7df0*/  FFMA.FTZ R115, R115, UR6, -R98.reuse ;  /* 0x0000000673737c23 */ /* 0x100fe20008010862 */
[----:B------:R-:W-:Y:S01]  /*7e00*/  LOP3.LUT R85, R85, 0xffff, RZ, 0xc0, !PT ;  /* 0x0000ffff55557812 */ /* 0x000fe200078ec0ff */
[----:B------:R-:W-:Y:S01]  /*7e10*/  MUFU.EX2 R114, R114 ;  /* 0x0000007200727308 */ /* 0x000fe20000000800 */
[--C-:B---3--:R-:W-:Y:S01]  /*7e20*/  FFMA.FTZ R94, R91, UR6, -R98.reuse ;  /* 0x000000065b5e7c23 */ /* 0x108fe20008010862 */
[----:B------:R-:W-:Y:S01]  /*7e30*/  @!P2 HFMA2.BF16_V2 R84, -RZ.H0_H0, RZ.H0_H0, -R147.H0_H0 ;  /* 0x200000ffff54a231 */ /* 0x000fe20000340993 */
[----:B------:R-:W-:Y:S01]  /*7e40*/  PRMT R31, R112, 0x5410, R147 ;  /* 0x00005410701f7816 */ /* 0x000fe20000000093 */
[----:B------:R-:W-:Y:S01]  /*7e50*/  @!P4 HFMA2.BF16_V2 R30, -RZ.H0_H0, RZ.H0_H0, -R112.H0_H0 ;  /* 0x200000ffff1ec231 */ /* 0x000fe20000340970 */
[----:B------:R-:W-:Y:S01]  /*7e60*/  LOP3.LUT R97, R118, 0xff, RZ, 0xc0, !PT ;  /* 0x000000ff76617812 */ /* 0x000fe200078ec0ff */
[--C-:B------:R-:W-:Y:S01]  /*7e70*/  FFMA.FTZ R118, R15, UR6, -R98.reuse ;  /* 0x000000060f767c23 */ /* 0x100fe20008010862 */
[----:B------:R-:W-:Y:S01]  /*7e80*/  @!P2 PRMT R147, R84, 0x5410, RZ ;  /* 0x000054105493a816 */ /* 0x000fe200000000ff */
[----:B------:R-:W-:Y:S01]  /*7e90*/  MUFU.EX2 R101, R101 ;  /* 0x0000006500657308 */ /* 0x000fe20000000800 */
[----:B------:R-:W-:Y:S01]  /*7ea0*/  ISETP.LE.U32.AND P2, PT, R85, UR12, PT ;  /* 0x0000000c55007c0c */ /* 0x000fe2000bf43070 */
[----:B------:R-:W-:Y:S01]  /*7eb0*/  FFMA.FTZ R113, R113, UR6, -R98 ;  /* 0x0000000671717c23 */ /* 0x000fe20008010862 */
[----:B----4-:R-:W-:Y:S01]  /*7ec0*/  F2FP.BF16.F32.PACK_AB R151, R96, R99 ;  /* 0x000000636097723e */ /* 0x010fe200000010ff */
[----:B------:R-:W-:Y:S01]  /*7ed0*/  FFMA.FTZ R122, R122, UR6, -R143 ;  /* 0x000000067a7a7c23 */ /* 0x000fe2000801088f */
[----:B------:R-:W-:Y:S01]  /*7ee0*/  SHF.R.U32.HI R87, RZ, 0x10, R110 ;  /* 0x00000010ff577819 */ /* 0x000fe2000001166e */
[----:B------:R-:W-:Y:S01]  /*7ef0*/  STG.E.U16 desc[UR22][R140.64+-0x80], R154 ;  /* 0xffff809a8c007986 */ /* 0x000fe2000c101516 */
[----:B------:R-:W-:Y:S01]  /*7f00*/  PRMT R85, R151, 0x7632, R85 ;  /* 0x0000763297557816 */ /* 0x000fe20000000055 */
[----:B------:R-:W2:Y:S01]  /*7f10*/  MUFU.EX2 R94, R94 ;  /* 0x0000005e005e7308 */ /* 0x000ea20000000800 */
[----:B------:R-:W-:Y:S01]  /*7f20*/  ISETP.LE.U32.AND P1, PT, R97, UR12, PT ;  /* 0x0000000c61007c0c */ /* 0x000fe2000bf23070 */
[----:B------:R-:W-:Y:S01]  /*7f30*/  STG.E.U16 desc[UR22][R140.64+-0x7e], R153 ;  /* 0xffff82998c007986 */ /* 0x000fe2000c101516 */
[----:B------:R-:W-:-:S02]  /*7f40*/  LOP3.LUT R87, R87, 0xff, RZ, 0xc0, !PT ;  /* 0x000000ff57577812 */ /* 0x000fc400078ec0ff */
[----:B------:R-:W-:Y:S01]  /*7f50*/  @!P4 PRMT R112, R30, 0x5410, RZ ;  /* 0x000054101e70c816 */ /* 0x000fe200000000ff */
[----:B------:R-:W-:Y:S01]  /*7f60*/  @!P2 HFMA2.BF16_V2 R28, -RZ.H0_H0, RZ.H0_H0, -R85.H0_H0 ;  /* 0x200000ffff1ca231 */ /* 0x000fe20000340955 */
[----:B------:R-:W-:Y:S01]  /*7f70*/  PRMT R30, R151, 0x5410, R85 ;  /* 0x00005410971e7816 */ /* 0x000fe20000000055 */
[----:B------:R-:W-:Y:S01]  /*7f80*/  MUFU.EX2 R152, R152 ;  /* 0x0000009800987308 */ /* 0x000fe20000000800 */
[----:B------:R-:W-:Y:S02]  /*7f90*/  LOP3.LUT R108, R111, UR19, R108, 0x96, !PT ;  /* 0x000000136f6c7c12 */ /* 0x000fe4000f8e966c */
[----:B------:R-:W-:Y:S02]  /*7fa0*/  @!P2 PRMT R85, R28, 0x5410, RZ ;  /* 0x000054101c55a816 */ /* 0x000fe400000000ff */
[----:B------:R-:W-:Y:S01]  /*7fb0*/  ISETP.LE.U32.AND P2, PT, R87, UR12, PT ;  /* 0x0000000c57007c0c */ /* 0x000fe2000bf43070 */
[----:B------:R-:W-:Y:S01]  /*7fc0*/  @!P1 HFMA2.BF16_V2 R34, -RZ.H0_H0, RZ.H0_H0, -R151.H0_H0 ;  /* 0x200000ffff229231 */ /* 0x000fe20000340997 */
[----:B------:R-:W-:Y:S01]  /*7fd0*/  LOP3.LUT R28, R108, 0xffff, RZ, 0xc0, !PT ;  /* 0x0000ffff6c1c7812 */ /* 0x000fe200078ec0ff */
[----:B------:R-:W-:Y:S01]  /*7fe0*/  MUFU.EX2 R88, R88 ;  /* 0x0000005800587308 */ /* 0x000fe20000000800 */
[----:B--2---:R-:W-:-:S02]  /*7ff0*/  F2FP.BF16.F32.PACK_AB R87, R94, R101 ;  /* 0x000000655e57723e */ /* 0x004fc400000010ff */
[----:B------:R-:W-:Y:S02]  /*8000*/  SHF.R.U32.HI R28, RZ, 0x8, R28 ;  /* 0x00000008ff1c7819 */ /* 0x000fe4000001161c */
[----:B------:R-:W-:Y:S01]  /*8010*/  PRMT R86, R87, 0x7632, R86 ;  /* 0x0000763257567816 */ /* 0x000fe20000000056 */
[----:B------:R-:W-:Y:S01]  /*8020*/  @!P5 HFMA2.BF16_V2 R33, -RZ.H0_H0, RZ.H0_H0, -R87.H0_H0 ;  /* 0x200000ffff21d231 */ /* 0x000fe20000340957 */
[----:B------:R-:W-:Y:S01]  /*8030*/  SHF.R.U32.HI R97, RZ, 0x18, R110 ;  /* 0x00000018ff617819 */ /* 0x000fe2000001166e */
[----:B------:R-:W-:Y:S01]  /*8040*/  MUFU.EX2 R146, R146 ;  /* 0x0000009200927308 */ /* 0x000fe20000000800 */
[----:B------:R-:W-:Y:S01]  /*8050*/  @!P1 PRMT R151, R34, 0x5410, RZ ;  /* 0x0000541022979816 */ /* 0x000fe200000000ff */
[----:B------:R-:W-:Y:S01]  /*8060*/  @!P3 HFMA2.BF16_V2 R19, -RZ.H0_H0, RZ.H0_H0, -R86.H0_H0 ;  /* 0x200000ffff13b231 */ /* 0x000fe20000340956 */
[----:B------:R-:W-:Y:S02]  /*8070*/  LOP3.LUT R84, R108, 0xff, RZ, 0xc0, !PT ;  /* 0x000000ff6c547812 */ /* 0x000fe400078ec0ff */
[----:B------:R-:W-:-:S02]  /*8080*/  LOP3.LUT R34, R28, 0xffff, RZ, 0xc0, !PT ;  /* 0x0000ffff1c227812 */ /* 0x000fc400078ec0ff */
[----:B------:R-:W-:Y:S01]  /*8090*/  PRMT R28, R87, 0x5410, R86 ;  /* 0x00005410571c7816 */ /* 0x000fe20000000056 */
[----:B------:R-:W-:Y:S01]  /*80a0*/  MUFU.EX2 R123, R123 ;  /* 0x0000007b007b7308 */ /* 0x000fe20000000800 */
[----:B------:R-:W-:Y:S01]  /*80b0*/  ISETP.LE.U32.AND P1, PT, R97, UR12, PT ;  /* 0x0000000c61007c0c */ /* 0x000fe2000bf23070 */
[----:B------:R-:W-:Y:S01]  /*80c0*/  FFMA.FTZ R97, R89, UR6, -R98 ;  /* 0x0000000659617c23 */ /* 0x000fe20008010862 */
[----:B------:R-:W-:Y:S01]  /*80d0*/  @!P3 PRMT R86, R19, 0x5410, RZ ;  /* 0x000054101356b816 */ /* 0x000fe200000000ff */
[--C-:B------:R-:W-:Y:S01]  /*80e0*/  FFMA.FTZ R89, R14, UR6, -R143.reuse ;  /* 0x000000060e597c23 */ /* 0x100fe2000801088f */
[----:B------:R-:W-:Y:S01]  /*80f0*/  ISETP.LE.U32.AND P3, PT, R84, UR12, PT ;  /* 0x0000000c54007c0c */ /* 0x000fe2000bf63070 */
[----:B------:R-:W-:Y:S01]  /*8100*/  FFMA.FTZ R143, R4, UR6, -R143 ;  /* 0x00000006048f7c23 */ /* 0x000fe2000801088f */
[----:B------:R-:W-:Y:S01]  /*8110*/  @!P5 PRMT R87, R33, 0x5410, RZ ;  /* 0x000054102157d816 */ /* 0x000fe200000000ff */
[----:B------:R-:W2:Y:S01]  /*8120*/  MUFU.EX2 R97, R97 ;  /* 0x0000006100617308 */ /* 0x000ea20000000800 */
[----:B------:R-:W-:-:S02]  /*8130*/  ISETP.LE.U32.AND P5, PT, R34, UR12, PT ;  /* 0x0000000c22007c0c */ /* 0x000fc4000bfa3070 */
[----:B------:R-:W-:Y:S02]  /*8140*/  F2FP.BF16.F32.PACK_AB R34, R114, R137 ;  /* 0x000000897222723e */ /* 0x000fe400000010ff */
[----:B------:R-:W-:Y:S02]  /*8150*/  SHF.R.U32.HI R84, RZ, 0x18, R108 ;  /* 0x00000018ff547819 */ /* 0x000fe4000001166c */
[----:B------:R-:W-:Y:S01]  /*8160*/  PRMT R33, R34, 0x7632, R33 ;  /* 0x0000763222217816 */ /* 0x000fe20000000021 */
[----:B------:R-:W3:Y:S01]  /*8170*/  MUFU.EX2 R89, R89 ;  /* 0x0000005900597308 */ /* 0x000ee20000000800 */
[----:B------:R-:W-:Y:S01]  /*8180*/  LOP3.LUT R105, R110, 0xffff, RZ, 0xc0, !PT ;  /* 0x0000ffff6e697812 */ /* 0x000fe200078ec0ff */
[----:B------:R-:W-:Y:S01]  /*8190*/  @!P3 HFMA2.BF16_V2 R35, -RZ.H0_H0, RZ.H0_H0, -R34.H0_H0 ;  /* 0x200000ffff23b231 */ /* 0x000fe20000340922 */
[----:B------:R-:W-:Y:S01]  /*81a0*/  PRMT R19, R34, 0x5410, R33 ;  /* 0x0000541022137816 */ /* 0x000fe20000000021 */
[----:B------:R-:W-:Y:S01]  /*81b0*/  FFMA.FTZ R111, R27, UR6, -R98 ;  /* 0x000000061b6f7c23 */ /* 0x000fe20008010862 */
[----:B------:R-:W-:Y:S01]  /*81c0*/  SHF.R.U32.HI R91, RZ, 0x8, R105 ;  /* 0x00000008ff5b7819 */ /* 0x000fe20000011669 */
[----:B------:R-:W-:Y:S01]  /*81d0*/  @!P5 HFMA2.BF16_V2 R17, -RZ.H0_H0, RZ.H0_H0, -R33.H0_H0 ;  /* 0x200000ffff11d231 */ /* 0x000fe20000340921 */
[----:B------:R-:W-:Y:S01]  /*81e0*/  @!P3 PRMT R34, R35, 0x5410, RZ ;  /* 0x000054102322b816 */ /* 0x000fe200000000ff */
[----:B------:R-:W-:Y:S01]  /*81f0*/  MUFU.EX2 R144, R144 ;  /* 0x0000009000907308 */ /* 0x000fe20000000800 */
[----:B------:R-:W-:-:S02]  /*8200*/  ISETP.LE.U32.AND P3, PT, R84, UR12, PT ;  /* 0x0000000c54007c0c */ /* 0x000fc4000bf63070 */
[----:B--2---:R-:W-:Y:S02]  /*8210*/  F2FP.BF16.F32.PACK_AB R84, R152, R97 ;  /* 0x000000619854723e */ /* 0x004fe400000010ff */
[----:B------:R-:W-:Y:S02]  /*8220*/  SHF.R.U32.HI R108, RZ, 0x10, R108 ;  /* 0x00000010ff6c7819 */ /* 0x000fe4000001166c */
[C---:B------:R-:W-:Y:S01]  /*8230*/  PRMT R35, R84.reuse, 0x7632, R35 ;  /* 0x0000763254237816 */ /* 0x040fe20000000023 */
[----:B------:R-:W-:Y:S01]  /*8240*/  MUFU.EX2 R121, R121 ;  /* 0x0000007900797308 */ /* 0x000fe20000000800 */
[----:B------:R-:W-:Y:S02]  /*8250*/  LOP3.LUT R91, R91, 0xffff, RZ, 0xc0, !PT ;  /* 0x0000ffff5b5b7812 */ /* 0x000fe400078ec0ff */
[----:B------:R-:W-:Y:S02]  /*8260*/  @!P5 PRMT R33, R17, 0x5410, RZ ;  /* 0x000054101121d816 */ /* 0x000fe400000000ff */
[----:B------:R-:W-:Y:S01]  /*8270*/  PRMT R17, R84, 0x5410, R35 ;  /* 0x0000541054117816 */ /* 0x000fe20000000023 */
[----:B------:R-:W-:Y:S01]  /*8280*/  @!P3 HFMA2.BF16_V2 R90, -RZ.H0_H0, RZ.H0_H0, -R35.H0_H0 ;  /* 0x200000ffff5ab231 */ /* 0x000fe20000340923 */
[----:B------:R-:W-:Y:S01]  /*8290*/  LOP3.LUT R108, R108, 0xff, RZ, 0xc0, !PT ;  /* 0x000000ff6c6c7812 */ /* 0x000fe200078ec0ff */
[----:B------:R-:W-:Y:S01]  /*82a0*/  MUFU.EX2 R120, R120 ;  /* 0x0000007800787308 */ /* 0x000fe20000000800 */
[----:B---3--:R-:W-:-:S02]  /*82b0*/  F2FP.BF16.F32.PACK_AB R2, R88, R89 ;  /* 0x000000595802723e */ /* 0x008fc400000010ff */
[----:B------:R-:W-:Y:S01]  /*82c0*/  @!P3 PRMT R35, R90, 0x5410, RZ ;  /* 0x000054105a23b816 */ /* 0x000fe200000000ff */
[--C-:B------:R-:W-:Y:S01]  /*82d0*/  FFMA.FTZ R90, R5, UR6, -R98.reuse ;  /* 0x00000006055a7c23 */ /* 0x100fe20008010862 */
[----:B------:R-:W-:Y:S01]  /*82e0*/  ISETP.LE.U32.AND P3, PT, R91, UR12, PT ;  /* 0x0000000c5b007c0c */ /* 0x000fe2000bf63070 */
[--C-:B------:R-:W-:Y:S01]  /*82f0*/  FFMA.FTZ R91, R7, UR6, -R98.reuse ;  /* 0x00000006075b7c23 */ /* 0x100fe20008010862 */
[----:B------:R-:W-:Y:S01]  /*8300*/  ISETP.LE.U32.AND P5, PT, R108, UR12, PT ;  /* 0x0000000c6c007c0c */ /* 0x000fe2000bfa3070 */
[----:B------:R-:W-:Y:S01]  /*8310*/  FMUL.FTZ R108, R95, UR6 ;  /* 0x000000065f6c7c20 */ /* 0x000fe20008410000 */
[----:B------:R-:W-:Y:S01]  /*8320*/  LOP3.LUT R109, R110, 0xff, RZ, 0xc0, !PT ;  /* 0x000000ff6e6d7812 */ /* 0x000fe200078ec0ff */
[----:B------:R-:W-:Y:S01]  /*8330*/  MUFU.EX2 R90, R90 ;  /* 0x0000005a005a7308 */ /* 0x000fe20000000800 */
[----:B------:R-:W-:Y:S01]  /*8340*/  PRMT R93, R2, 0x7632, R93 ;  /* 0x00007632025d7816 */ /* 0x000fe2000000005d */
[----:B------:R-:W-:Y:S01]  /*8350*/  FFMA.FTZ R98, R29, UR6, -R98 ;  /* 0x000000061d627c23 */ /* 0x000fe20008010862 */
[----:B------:R-:W-:-:S05]  /*8360*/  ISETP.LE.U32.AND P4, PT, R109, UR12, PT ;  /* 0x0000000c6d007c0c */ /* 0x000fca000bf83070 */
[----:B------:R-:W2:Y:S01]  /*8370*/  MUFU.EX2 R91, R91 ;  /* 0x0000005b005b7308 */ /* 0x000ea20000000800 */
[----:B------:R-:W-:Y:S02]  /*8380*/  @!P3 HFMA2.BF16_V2 R16, -RZ.H0_H0, RZ.H0_H0, -R93.H0_H0 ;  /* 0x200000ffff10b231 */ /* 0x000fe4000034095d */
[----:B------:R-:W-:-:S05]  /*8390*/  @!P5 HFMA2.BF16_V2 R18, -RZ.H0_H0, RZ.H0_H0, -R84.H0_H0 ;  /* 0x200000ffff12d231 */ /* 0x000fca0000340954 */
[----:B------:R-:W3:Y:S01]  /*83a0*/  MUFU.EX2 R108, R108 ;  /* 0x0000006c006c7308 */ /* 0x000ee20000000800 */
[----:B------:R-:W-:Y:S01]  /*83b0*/  @!P5 PRMT R84, R18, 0x5410, RZ ;  /* 0x000054101254d816 */ /* 0x000fe200000000ff */
[----:B------:R-:W-:Y:S01]  /*83c0*/  @!P4 HFMA2.BF16_V2 R27, -RZ.H0_H0, RZ.H0_H0, -R2.H0_H0 ;  /* 0x200000ffff1bc231 */ /* 0x000fe20000340902 */
[----:B------:R-:W-:Y:S02]  /*83d0*/  PRMT R18, R2, 0x5410, R93 ;  /* 0x0000541002127816 */ /* 0x000fe4000000005d */
[----:B------:R-:W-:Y:S02]  /*83e0*/  @!P3 PRMT R93, R16, 0x5410, RZ ;  /* 0x00005410105db816 */ /* 0x000fe400000000ff */
[----:B------:R-:W-:Y:S01]  /*83f0*/  @!P4 PRMT R2, R27, 0x5410, RZ ;  /* 0x000054101b02c816 */ /* 0x000fe200000000ff */
[----:B------:R-:W4:Y:S01]  /*8400*/  MUFU.EX2 R117, R117 ;  /* 0x0000007500757308 */ /* 0x000f220000000800 */
[----:B--2---:R-:W-:-:S05]  /*8410*/  F2FP.BF16.F32.PACK_AB R95, R90, R91 ;  /* 0x0000005b5a5f723e */ /* 0x004fca00000010ff */
[----:B------:R-:W-:Y:S02]  /*8420*/  @!P2 HFMA2.BF16_V2 R25, -RZ.H0_H0, RZ.H0_H0, -R95.H0_H0 ;  /* 0x200000ffff19a231 */ /* 0x000fe4000034095f */
[----:B------:R-:W-:Y:S01]  /*8430*/  MUFU.EX2 R118, R118 ;  /* 0x0000007600767308 */ /* 0x000fe20000000800 */
[-CC-:B---3--:R-:W-:Y:S01]  /*8440*/  FFMA.FTZ R185, R185, R108.reuse, R92.reuse ;  /* 0x0000006cb9b97223 */ /* 0x188fe2000001005c */
[----:B------:R-:W-:Y:S01]  /*8450*/  PRMT R92, R95, 0x7632, R92 ;  /* 0x000076325f5c7816 */ /* 0x000fe2000000005c */
[-C--:B------:R-:W-:Y:S01]  /*8460*/  FMUL.FTZ R52, R52, R108.reuse ;  /* 0x0000006c34347220 */ /* 0x080fe20000410000 */
[-C--:B------:R-:W-:Y:S01]  /*8470*/  FMUL.FTZ R53, R53, R108.reuse ;  /* 0x0000006c35357220 */ /* 0x080fe20000410000 */
[-C--:B------:R-:W-:Y:S01]  /*8480*/  FMUL.FTZ R56, R56, R108.reuse ;  /* 0x0000006c38387220 */ /* 0x080fe20000410000 */
[----:B------:R-:W-:Y:S01]  /*8490*/  PRMT R16, R95, 0x5410, R92 ;  /* 0x000054105f107816 */ /* 0x000fe2000000005c */
[----:B------:R-:W-:Y:S01]  /*84a0*/  @!P1 HFMA2.BF16_V2 R24, -RZ.H0_H0, RZ.H0_H0, -R92.H0_H0 ;  /* 0x200000ffff189231 */ /* 0x000fe2000034095c */
[----:B------:R-:W-:Y:S01]  /*84b0*/  @!P2 PRMT R95, R25, 0x5410, RZ ;  /* 0x00005410195fa816 */ /* 0x000fe200000000ff */
[-C--:B------:R-:W-:Y:S01]  /*84c0*/  FMUL.FTZ R57, R57, R108.reuse ;  /* 0x0000006c39397220 */ /* 0x080fe20000410000 */
[-C--:B------:R-:W-:Y:S01]  /*84d0*/  FMUL.FTZ R60, R60, R108.reuse ;  /* 0x0000006c3c3c7220 */ /* 0x080fe20000410000 */
[----:B------:R-:W-:Y:S01]  /*84e0*/  FMUL.FTZ R61, R61, R108 ;  /* 0x0000006c3d3d7220 */ /* 0x000fe20000410000 */
[----:B------:R-:W-:Y:S01]  /*84f0*/  @!P1 PRMT R92, R24, 0x5410, RZ ;  /* 0x00005410185c9816 */ /* 0x000fe200000000ff */
[----:B------:R-:W-:-:S04]  /*8500*/  IMAD.WIDE.U32 R24, R104, -0x326172a9, RZ ;  /* 0xcd9e8d5768187825 */ /* 0x000fc800078e00ff */
[-C--:B------:R-:W-:Y:S01]  /*8510*/  FMUL.FTZ R64, R64, R108.reuse ;  /* 0x0000006c40407220 */ /* 0x080fe20000410000 */
[-C--:B------:R-:W-:Y:S01]  /*8520*/  FMUL.FTZ R65, R65, R108.reuse ;  /* 0x0000006c41417220 */ /* 0x080fe20000410000 */
[-C--:B------:R-:W-:Y:S01]  /*8530*/  FMUL.FTZ R68, R68, R108.reuse ;  /* 0x0000006c44447220 */ /* 0x080fe20000410000 */
[-C--:B------:R-:W-:Y:S01]  /*8540*/  FMUL.FTZ R69, R69, R108.reuse ;  /* 0x0000006c45457220 */ /* 0x080fe20000410000 */
[----:B------:R-:W-:Y:S01]  /*8550*/  LOP3.LUT R104, R25, UR37, R22, 0x96, !PT ;  /* 0x0000002519687c12 */ /* 0x000fe2000f8e9616 */
[-C--:B------:R-:W-:Y:S01]  /*8560*/  FMUL.FTZ R72, R72, R108.reuse ;  /* 0x0000006c48487220 */ /* 0x080fe20000410000 */
[----:B------:R-:W-:Y:S01]  /*8570*/  LOP3.LUT R27, R139, UR35, R24, 0x96, !PT ;  /* 0x000000238b1b7c12 */ /* 0x000fe2000f8e9618 */
[-C--:B------:R-:W-:Y:S01]  /*8580*/  FMUL.FTZ R73, R73, R108.reuse ;  /* 0x0000006c49497220 */ /* 0x080fe20000410000 */
[----:B------:R-:W-:Y:S01]  /*8590*/  FMUL.FTZ R76, R76, R108 ;  /* 0x0000006c4c4c7220 */ /* 0x000fe20000410000 */
[----:B------:R-:W-:-:S04]  /*85a0*/  IMAD.WIDE.U32 R104, R104, -0x2daee0ad, RZ ;  /* 0xd2511f5368687825 */ /* 0x000fc800078e00ff */
[-C--:B------:R-:W-:Y:S01]  /*85b0*/  FMUL.FTZ R77, R77, R108.reuse ;  /* 0x0000006c4d4d7220 */ /* 0x080fe20000410000 */
[-C--:B------:R-:W-:Y:S01]  /*85c0*/  FMUL.FTZ R80, R80, R108.reuse ;  /* 0x0000006c50507220 */ /* 0x080fe20000410000 */
[----:B------:R-:W-:Y:S01]  /*85d0*/  FMUL.FTZ R81, R81, R108 ;  /* 0x0000006c51517220 */ /* 0x000fe20000410000 */
[----:B------:R-:W-:Y:S01]  /*85e0*/  IMAD.WIDE.U32 R158, R27, -0x2daee0ad, RZ ;  /* 0xd2511f531b9e7825 */ /* 0x000fe200078e00ff */
[----:B------:R-:W-:-:S03]  /*85f0*/  LOP3.LUT R27, R105, UR34, R20, 0x96, !PT ;  /* 0x00000022691b7c12 */ /* 0x000fc6000f8e9614 */
[-C--:B------:R-:W-:Y:S01]  /*8600*/  FMUL.FTZ R36, R36, R108.reuse ;  /* 0x0000006c24247220 */ /* 0x080fe20000410000 */
[----:B------:R-:W-:Y:S01]  /*8610*/  FSEL R105, R3, RZ, P6 ;  /* 0x000000ff03697208 */ /* 0x000fe20003000000 */
[----:B------:R-:W-:Y:S01]  /*8620*/  FMUL.FTZ R37, R37, R108 ;  /* 0x0000006c25257220 */ /* 0x000fe20000410000 */
[----:B------:R-:W-:Y:S01]  /*8630*/  LOP3.LUT R104, R159, UR28, R104, 0x96, !PT ;  /* 0x0000001c9f687c12 */ /* 0x000fe2000f8e9668 */
[----:B------:R-:W-:-:S04]  /*8640*/  IMAD.WIDE.U32 R148, R27, -0x326172a9, RZ ;  /* 0xcd9e8d571b947825 */ /* 0x000fc800078e00ff */
[-C--:B------:R-:W-:Y:S01]  /*8650*/  FMUL.FTZ R40, R40, R108.reuse ;  /* 0x0000006c28287220 */ /* 0x080fe20000410000 */
[----:B------:R-:W-:Y:S01]  /*8660*/  FADD.FTZ R106, R0, -R105 ;  /* 0x80000069006a7221 */ /* 0x000fe20000010000 */
[----:B------:R-:W-:Y:S01]  /*8670*/  FMUL.FTZ R41, R41, R108 ;  /* 0x0000006c29297220 */ /* 0x000fe20000410000 */
[----:B------:R-:W-:Y:S01]  /*8680*/  IMAD.WIDE.U32 R104, R104, -0x326172a9, RZ ;  /* 0xcd9e8d5768687825 */ /* 0x000fe200078e00ff */
[----:B------:R-:W-:-:S03]  /*8690*/  LOP3.LUT R27, R149, UR33, R138, 0x96, !PT ;  /* 0x00000021951b7c12 */ /* 0x000fc6000f8e968a */
[----:B------:R-:W-:Y:S01]  /*86a0*/  FMUL.FTZ R106, R106, UR6 ;  /* 0x000000066a6a7c20 */ /* 0x000fe20008410000 */
[-C--:B------:R-:W-:Y:S01]  /*86b0*/  FMUL.FTZ R44, R44, R108.reuse ;  /* 0x0000006c2c2c7220 */ /* 0x080fe20000410000 */
[----:B------:R-:W-:Y:S01]  /*86c0*/  FMUL.FTZ R45, R45, R108 ;  /* 0x0000006c2d2d7220 */ /* 0x000fe20000410000 */
[----:B------:R-:W-:Y:S01]  /*86d0*/  LOP3.LUT R148, R105, UR25, R148, 0x96, !PT ;  /* 0x0000001969947c12 */ /* 0x000fe2000f8e9694 */
[----:B------:R-:W-:-:S04]  /*86e0*/  IMAD.WIDE.U32 R160, R27, -0x2daee0ad, RZ ;  /* 0xd2511f531ba07825 */ /* 0x000fc800078e00ff */
[-C--:B------:R-:W-:Y:S01]  /*86f0*/  FMUL.FTZ R48, R48, R108.reuse ;  /* 0x0000006c30307220 */ /* 0x080fe20000410000 */
[----:B------:R-:W2:Y:S01]  /*8700*/  MUFU.EX2 R106, R106 ;  /* 0x0000006a006a7308 */ /* 0x000ea20000000800 */
[----:B------:R-:W-:Y:S01]  /*8710*/  FMUL.FTZ R49, R49, R108 ;  /* 0x0000006c31317220 */ /* 0x000fe20000410000 */
[----:B------:R-:W-:Y:S01]  /*8720*/  IMAD.WIDE.U32 R148, R148, -0x2daee0ad, RZ ;  /* 0xd2511f5394947825 */ /* 0x000fe200078e00ff */
[----:B------:R-:W-:-:S03]  /*8730*/  LOP3.LUT R27, R161, UR24, R158, 0x96, !PT ;  /* 0x00000018a11b7c12 */ /* 0x000fc6000f8e969e */
[----:B------:R-:W-:Y:S01]  /*8740*/  FADD.FTZ R100, R100, R185 ;  /* 0x000000b964647221 */ /* 0x000fe20000010000 */
[----:B------:R-:W-:Y:S02]  /*8750*/  F2FP.BF16.F32.PACK_AB R108, R123, R146 ;  /* 0x000000927b6c723e */ /* 0x000fe400000010ff */
[----:B------:R-:W-:Y:S01]  /*8760*/  LOP3.LUT R158, R149, UR20, R160, 0x96, !PT ;  /* 0x00000014959e7c12 */ /* 0x000fe2000f8e96a0 */
[----:B------:R-:W-:Y:S01]  /*8770*/  IMAD.WIDE.U32 R160, R27, -0x326172a9, RZ ;  /* 0xcd9e8d571ba07825 */ /* 0x000fe200078e00ff */
[----:B------:R-:W3:Y:S01]  /*8780*/  MUFU.EX2 R115, R115 ;  /* 0x0000007300737308 */ /* 0x000ee20000000800 */
[----:B----4-:R-:W-:Y:S02]  /*8790*/  F2FP.BF16.F32.PACK_AB R110, R117, R120 ;  /* 0x00000078756e723e */ /* 0x010fe400000010ff */
[----:B------:R-:W-:Y:S01]  /*87a0*/  FADD.FTZ R99, R99, R100 ;  /* 0x0000006463637221 */ /* 0x000fe20000010000 */
[----:B------:R-:W-:Y:S01]  /*87b0*/  IMAD.WIDE.U32 R158, R158, -0x326172a9, RZ ;  /* 0xcd9e8d579e9e7825 */ /* 0x000fe200078e00ff */
[----:B------:R-:W-:-:S03]  /*87c0*/  LOP3.LUT R105, R161, UR21, R104, 0x96, !PT ;  /* 0x00000015a1697c12 */ /* 0x000fc6000f8e9668 */
[----:B------:R-:W-:Y:S01]  /*87d0*/  FADD.FTZ R96, R96, R99 ;  /* 0x0000006360607221 */ /* 0x000fe20000010000 */
[----:B------:R-:W-:Y:S01]  /*87e0*/  LOP3.LUT R22, R25, UR37, R22, 0x96, !PT ;  /* 0x0000002519167c12 */ /* 0x000fe2000f8e9616 */
[-CC-:B--2---:R-:W-:Y:S01]  /*87f0*/  FFMA.FTZ R184, R184, R106.reuse, R107.reuse ;  /* 0x0000006ab8b87223 */ /* 0x184fe2000001006b */
[----:B------:R-:W-:Y:S01]  /*8800*/  LOP3.LUT R27, R159, UR18, R160, 0x96, !PT ;  /* 0x000000129f1b7c12 */ /* 0x000fe2000f8e96a0 */
[-C--:B------:R-:W-:Y:S01]  /*8810*/  FMUL.FTZ R54, R54, R106.reuse ;  /* 0x0000006a36367220 */ /* 0x080fe20000410000 */
[----:B------:R-:W-:Y:S01]  /*8820*/  PRMT R107, R108, 0x7632, R107 ;  /* 0x000076326c6b7816 */ /* 0x000fe2000000006b */
[-C--:B------:R-:W-:Y:S01]  /*8830*/  FMUL.FTZ R55, R55, R106.reuse ;  /* 0x0000006a37377220 */ /* 0x080fe20000410000 */
[----:B------:R-:W-:Y:S01]  /*8840*/  LOP3.LUT R104, R27, 0xff, RZ, 0xc0, !PT ;  /* 0x000000ff1b687812 */ /* 0x000fe200078ec0ff */
[-C--:B------:R-:W-:Y:S01]  /*8850*/  FMUL.FTZ R58, R58, R106.reuse ;  /* 0x0000006a3a3a7220 */ /* 0x080fe20000410000 */
[-C--:B------:R-:W-:Y:S01]  /*8860*/  FMUL.FTZ R59, R59, R106.reuse ;  /* 0x0000006a3b3b7220 */ /* 0x080fe20000410000 */
[-C--:B------:R-:W-:Y:S01]  /*8870*/  FMUL.FTZ R62, R62, R106.reuse ;  /* 0x0000006a3e3e7220 */ /* 0x080fe20000410000 */
[----:B------:R-:W-:Y:S01]  /*8880*/  ISETP.LE.U32.AND P3, PT, R104, UR12, PT ;  /* 0x0000000c68007c0c */ /* 0x000fe2000bf63070 */
[-C--:B------:R-:W-:Y:S01]  /*8890*/  FMUL.FTZ R63, R63, R106.reuse ;  /* 0x0000006a3f3f7220 */ /* 0x080fe20000410000 */
[----:B------:R-:W-:Y:S01]  /*88a0*/  LOP3.LUT R104, R27, 0xffff, RZ, 0xc0, !PT ;  /* 0x0000ffff1b687812 */ /* 0x000fe200078ec0ff */
[-C--:B------:R-:W-:Y:S01]  /*88b0*/  FMUL.FTZ R66, R66, R106.reuse ;  /* 0x0000006a42427220 */ /* 0x080fe20000410000 */
[-C--:B------:R-:W-:Y:S01]  /*88c0*/  FMUL.FTZ R67, R67, R106.reuse ;  /* 0x0000006a43437220 */ /* 0x080fe20000410000 */
[-C--:B------:R-:W-:Y:S01]  /*88d0*/  FMUL.FTZ R70, R70, R106.reuse ;  /* 0x0000006a46467220 */ /* 0x080fe20000410000 */
[----:B------:R-:W-:Y:S01]  /*88e0*/  SHF.R.U32.HI R104, RZ, 0x8, R104 ;  /* 0x00000008ff687819 */ /* 0x000fe20000011668 */
[-C--:B------:R-:W-:Y:S01]  /*88f0*/  FMUL.FTZ R71, R71, R106.reuse ;  /* 0x0000006a47477220 */ /* 0x080fe20000410000 */
[-C--:B------:R-:W-:Y:S01]  /*8900*/  FMUL.FTZ R74, R74, R106.reuse ;  /* 0x0000006a4a4a7220 */ /* 0x080fe20000410000 */
[-C--:B------:R-:W-:Y:S01]  /*8910*/  FMUL.FTZ R75, R75, R106.reuse ;  /* 0x0000006a4b4b7220 */ /* 0x080fe20000410000 */
[----:B------:R-:W-:Y:S01]  /*8920*/  LOP3.LUT R104, R104, 0xffff, RZ, 0xc0, !PT ;  /* 0x0000ffff68687812 */ /* 0x000fe200078ec0ff */
[-C--:B------:R-:W-:Y:S01]  /*8930*/  FMUL.FTZ R78, R78, R106.reuse ;  /* 0x0000006a4e4e7220 */ /* 0x080fe20000410000 */
[-C--:B------:R-:W-:Y:S01]  /*8940*/  FMUL.FTZ R79, R79, R106.reuse ;  /* 0x0000006a4f4f7220 */ /* 0x080fe20000410000 */
[-C--:B------:R-:W-:Y:S01]  /*8950*/  FMUL.FTZ R82, R82, R106.reuse ;  /* 0x0000006a52527220 */ /* 0x080fe20000410000 */
[----:B------:R-:W-:Y:S01]  /*8960*/  ISETP.LE.U32.AND P1, PT, R104, UR12, PT ;  /* 0x0000000c68007c0c */ /* 0x000fe2000bf23070 */
[-C--:B------:R-:W-:Y:S01]  /*8970*/  FMUL.FTZ R83, R83, R106.reuse ;  /* 0x0000006a53537220 */ /* 0x080fe20000410000 */
[--C-:B------:R-:W-:Y:S01]  /*8980*/  SHF.R.U32.HI R104, RZ, 0x10, R27.reuse ;  /* 0x00000010ff687819 */ /* 0x100fe2000001161b */
[-C--:B------:R-:W-:Y:S01]  /*8990*/  FMUL.FTZ R38, R38, R106.reuse ;  /* 0x0000006a26267220 */ /* 0x080fe20000410000 */
[----:B------:R-:W-:Y:S01]  /*89a0*/  SHF.R.U32.HI R27, RZ, 0x18, R27 ;  /* 0x00000018ff1b7819 */ /* 0x000fe2000001161b */
[-C--:B------:R-:W-:Y:S01]  /*89b0*/  FMUL.FTZ R39, R39, R106.reuse ;  /* 0x0000006a27277220 */ /* 0x080fe20000410000 */
[----:B------:R-:W-:Y:S01]  /*89c0*/  LOP3.LUT R104, R104, 0xff, RZ, 0xc0, !PT ;  /* 0x000000ff68687812 */ /* 0x000fe200078ec0ff */
[-C--:B------:R-:W-:Y:S01]  /*89d0*/  FMUL.FTZ R42, R42, R106.reuse ;  /* 0x0000006a2a2a7220 */ /* 0x080fe20000410000 */
[----:B------:R-:W-:Y:S01]  /*89e0*/  ISETP.LE.U32.AND P4, PT, R27, UR12, PT ;  /* 0x0000000c1b007c0c */ /* 0x000fe2000bf83070 */
[-C--:B------:R-:W-:Y:S01]  /*89f0*/  FMUL.FTZ R43, R43, R106.reuse ;  /* 0x0000006a2b2b7220 */ /* 0x080fe20000410000 */
[----:B------:R-:W-:Y:S01]  /*8a00*/  ISETP.LE.U32.AND P6, PT, R104, UR12, PT ;  /* 0x0000000c68007c0c */ /* 0x000fe2000bfc3070 */
[-C--:B------:R-:W-:Y:S01]  /*8a10*/  FMUL.FTZ R46, R46, R106.reuse ;  /* 0x0000006a2e2e7220 */ /* 0x080fe20000410000 */
[C---:B------:R-:W-:Y:S01]  /*8a20*/  LOP3.LUT R27, R158.reuse, 0xff, RZ, 0xc0, !PT ;  /* 0x000000ff9e1b7812 */ /* 0x040fe200078ec0ff */
[----:B------:R-:W-:Y:S01]  /*8a30*/  @!P1 HFMA2.BF16_V2 R26, -RZ.H0_H0, RZ.H0_H0, -R107.H0_H0 ;  /* 0x200000ffff1a9231 */ /* 0x000fe2000034096b */
[----:B------:R-:W-:Y:S01]  /*8a40*/  LOP3.LUT R104, R158, 0xffff, RZ, 0xc0, !PT ;  /* 0x0000ffff9e687812 */ /* 0x000fe200078ec0ff */
[-C--:B------:R-:W-:Y:S01]  /*8a50*/  FMUL.FTZ R47, R47, R106.reuse ;  /* 0x0000006a2f2f7220 */ /* 0x080fe20000410000 */
[----:B------:R-:W-:Y:S01]  /*8a60*/  ISETP.LE.U32.AND P5, PT, R27, UR12, PT ;  /* 0x0000000c1b007c0c */ /* 0x000fe2000bfa3070 */
[-C--:B------:R-:W-:Y:S01]  /*8a70*/  FMUL.FTZ R50, R50, R106.reuse ;  /* 0x0000006a32327220 */ /* 0x080fe20000410000 */
[----:B------:R-:W-:Y:S01]  /*8a80*/  SHF.R.U32.HI R104, RZ, 0x8, R104 ;  /* 0x00000008ff687819 */ /* 0x000fe20000011668 */
[----:B------:R-:W-:Y:S01]  /*8a90*/  FMUL.FTZ R51, R51, R106 ;  /* 0x0000006a33337220 */ /* 0x000fe20000410000 */
[----:B------:R-:W-:Y:S01]  /*8aa0*/  SHF.R.U32.HI R27, RZ, 0x10, R158 ;  /* 0x00000010ff1b7819 */ /* 0x000fe2000001169e */
[----:B------:R-:W-:Y:S01]  /*8ab0*/  @!P3 HFMA2.BF16_V2 R29, -RZ.H0_H0, RZ.H0_H0, -R108.H0_H0 ;  /* 0x200000ffff1db231 */ /* 0x000fe2000034096c */
[----:B------:R-:W-:Y:S01]  /*8ac0*/  LOP3.LUT R104, R104, 0xffff, RZ, 0xc0, !PT ;  /* 0x0000ffff68687812 */ /* 0x000fe200078ec0ff */
[----:B------:R-:W-:Y:S01]  /*8ad0*/  FADD.FTZ R184, R23, R184 ;  /* 0x000000b817b87221 */ /* 0x000fe20000010000 */
[----:B------:R-:W-:Y:S01]  /*8ae0*/  LOP3.LUT R106, R27, 0xff, RZ, 0xc0, !PT ;  /* 0x000000ff1b6a7812 */ /* 0x000fe200078ec0ff */
[----:B------:R-:W-:Y:S01]  /*8af0*/  MUFU.EX2 R142, R142 ;  /* 0x0000008e008e7308 */ /* 0x000fe20000000800 */
[----:B------:R-:W-:Y:S01]  /*8b00*/  PRMT R27, R108, 0x5410, R107 ;  /* 0x000054106c1b7816 */ /* 0x000fe2000000006b */
[----:B------:R-:W-:Y:S01]  /*8b10*/  @!P6 HFMA2.BF16_V2 R15, -RZ.H0_H0, RZ.H0_H0, -R110.H0_H0 ;  /* 0x200000ffff0fe231 */ /* 0x000fe2000034096e */
[----:B------:R-:W-:Y:S01]  /*8b20*/  @!P1 PRMT R107, R26, 0x5410, RZ ;  /* 0x000054101a6b9816 */ /* 0x000fe200000000ff */
[----:B------:R-:W-:Y:S01]  /*8b30*/  FADD.FTZ R101, R101, R184 ;  /* 0x000000b865657221 */ /* 0x000fe20000010000 */
[----:B------:R-:W-:Y:S01]  /*8b40*/  ISETP.LE.U32.AND P1, PT, R104, UR12, PT ;  /* 0x0000000c68007c0c */ /* 0x000fe2000bf23070 */
[----:B------:R-:W-:Y:S01]  /*8b50*/  FADD.FTZ R137, R137, R96 ;  /* 0x0000006089897221 */ /* 0x000fe20000010000 */
[----:B------:R-:W-:Y:S01]  /*8b60*/  F2FP.BF16.F32.PACK_AB R104, R121, R144 ;  /* 0x000000907968723e */ /* 0x000fe200000010ff */
[----:B------:R-:W2:Y:S01]  /*8b70*/  MUFU.EX2 R119, R119 ;  /* 0x0000007700777308 */ /* 0x000ea20000000800 */
[----:B------:R-:W-:Y:S01]  /*8b80*/  @!P3 PRMT R108, R29, 0x5410, RZ ;  /* 0x000054101d6cb816 */ /* 0x000fe200000000ff */
[----:B------:R-:W-:Y:S01]  /*8b90*/  FADD.FTZ R94, R94, R101 ;  /* 0x000000655e5e7221 */ /* 0x000fe20000010000 */
[----:B------:R-:W-:Y:S01]  /*8ba0*/  LOP3.LUT R29, R103, UR34, R20, 0x96, !PT ;  /* 0x00000022671d7c12 */ /* 0x000fe2000f8e9614 */
[----:B------:R-:W-:Y:S01]  /*8bb0*/  @!P5 HFMA2.BF16_V2 R14, -RZ.H0_H0, RZ.H0_H0, -R104.H0_H0 ;  /* 0x200000ffff0ed231 */ /* 0x000fe20000340968 */
[----:B------:R-:W-:Y:S01]  /*8bc0*/  PRMT R103, R104, 0x7632, R103 ;  /* 0x0000763268677816 */ /* 0x000fe20000000067 */
[----:B------:R-:W-:Y:S01]  /*8bd0*/  FADD.FTZ R114, R114, R137 ;  /* 0x0000008972727221 */ /* 0x000fe20000010000 */
[----:B------:R-:W-:Y:S01]  /*8be0*/  SHF.R.U32.HI R109, RZ, 0x18, R158 ;  /* 0x00000018ff6d7819 */ /* 0x000fe2000001169e */
[----:B------:R-:W-:Y:S01]  /*8bf0*/  IMAD.WIDE.U32 R158, R105, -0x2daee0ad, RZ ;  /* 0xd2511f53699e7825 */ /* 0x000fe200078e00ff */
[----:B------:R-:W-:-:S03]  /*8c00*/  PRMT R23, R104, 0x5410, R103 ;  /* 0x0000541068177816 */ /* 0x000fc60000000067 */
[----:B------:R-:W-:Y:S01]  /*8c10*/  @!P1 HFMA2.BF16_V2 R13, -RZ.H0_H0, RZ.H0_H0, -R103.H0_H0 ;  /* 0x200000ffff0d9231 */ /* 0x000fe20000340967 */
[----:B------:R-:W-:Y:S01]  /*8c20*/  ISETP.LE.U32.AND P2, PT, R109, UR12, PT ;  /* 0x0000000c6d007c0c */ /* 0x000fe2000bf43070 */
[----:B------:R-:W-:Y:S01]  /*8c30*/  MUFU.EX2 R122, R122 ;  /* 0x0000007a007a7308 */ /* 0x000fe20000000800 */
[----:B------:R-:W-:Y:S01]  /*8c40*/  LOP3.LUT R145, R159, UR19, R148, 0x96, !PT ;  /* 0x000000139f917c12 */ /* 0x000fe2000f8e9694 */
[----:B------:R-:W-:Y:S01]  /*8c50*/  FADD.FTZ R89, R89, R114 ;  /* 0x0000007259597221 */ /* 0x000fe20000010000 */
[----:B------:R-:W-:Y:S02]  /*8c60*/  PRMT R109, R110, 0x7632, R109 ;  /* 0x000076326e6d7816 */ /* 0x000fe4000000006d */
[----:B------:R-:W-:Y:S01]  /*8c70*/  @!P1 PRMT R103, R13, 0x5410, RZ ;  /* 0x000054100d679816 */ /* 0x000fe200000000ff */
[----:B------:R-:W-:Y:S01]  /*8c80*/  FADD.FTZ R89, R88, R89 ;  /* 0x0000005958597221 */ /* 0x000fe20000010000 */
[----:B------:R-:W-:Y:S01]  /*8c90*/  LOP3.LUT R13, R145, 0xff, RZ, 0xc0, !PT ;  /* 0x000000ff910d7812 */ /* 0x000fe200078ec0ff */
[----:B------:R-:W-:Y:S01]  /*8ca0*/  @!P4 HFMA2.BF16_V2 R21, -RZ.H0_H0, RZ.H0_H0, -R109.H0_H0 ;  /* 0x200000ffff15c231 */ /* 0x000fe2000034096d */
[----:B------:R-:W-:Y:S01]  /*8cb0*/  ISETP.LE.U32.AND P3, PT, R106, UR12, PT ;  /* 0x0000000c6a007c0c */ /* 0x000fe2000bf63070 */
[----:B------:R-:W4:Y:S01]  /*8cc0*/  MUFU.EX2 R185, R143 ;  /* 0x0000008f00b97308 */ /* 0x000f220000000800 */
[----:B------:R-:W-:Y:S01]  /*8cd0*/  ISETP.LE.U32.AND P1, PT, R13, UR12, PT ;  /* 0x0000000c0d007c0c */ /* 0x000fe2000bf23070 */
[----:B------:R-:W-:Y:S01]  /*8ce0*/  FADD.FTZ R146, R146, R89 ;  /* 0x0000005992927221 */ /* 0x000fe20000010000 */
[----:B------:R-:W-:-:S02]  /*8cf0*/  SHF.R.U32.HI R13, RZ, 0x18, R145 ;  /* 0x00000018ff0d7819 */ /* 0x000fc40000011691 */
[----:B------:R-:W-:Y:S01]  /*8d00*/  LOP3.LUT R105, R158, 0xff, RZ, 0xc0, !PT ;  /* 0x000000ff9e697812 */ /* 0x000fe200078ec0ff */
[----:B------:R-:W-:Y:S01]  /*8d10*/  FADD.FTZ R123, R123, R146 ;  /* 0x000000927b7b7221 */ /* 0x000fe20000010000 */
[----:B---3--:R-:W-:Y:S01]  /*8d20*/  F2FP.BF16.F32.PACK_AB R106, R115, R118 ;  /* 0x00000076736a723e */ /* 0x008fe200000010ff */
[----:B------:R-:W-:Y:S01]  /*8d30*/  MUFU.EX2 R116, R116 ;  /* 0x0000007400747308 */ /* 0x000fe20000000800 */
[----:B------:R-:W-:Y:S01]  /*8d40*/  PRMT R26, R110, 0x5410, R109 ;  /* 0x000054106e1a7816 */ /* 0x000fe2000000006d */
[----:B------:R-:W-:Y:S01]  /*8d50*/  FADD.FTZ R144, R144, R123 ;  /* 0x0000007b90907221 */ /* 0x000fe20000010000 */
[----:B------:R-:W-:Y:S01]  /*8d60*/  @!P5 PRMT R104, R14, 0x5410, RZ ;  /* 0x000054100e68d816 */ /* 0x000fe200000000ff */
[----:B-1----:R-:W-:Y:S01]  /*8d70*/  @!P3 HFMA2.BF16_V2 R11, -RZ.H0_H0, RZ.H0_H0, -R106.H0_H0 ;  /* 0x200000ffff0bb231 */ /* 0x002fe2000034096a */
[----:B------:R-:W-:Y:S01]  /*8d80*/  @!P4 PRMT R109, R21, 0x5410, RZ ;  /* 0x00005410156dc816 */ /* 0x000fe200000000ff */
[----:B------:R-:W-:Y:S01]  /*8d90*/  FADD.FTZ R121, R121, R144 ;  /* 0x0000009079797221 */ /* 0x000fe20000010000 */
[----:B------:R-:W-:Y:S01]  /*8da0*/  ISETP.LE.U32.AND P5, PT, R13, UR12, PT ;  /* 0x0000000c0d007c0c */ /* 0x000fe2000bfa3070 */
[----:B------:R-:W1:Y:S01]  /*8db0*/  MUFU.EX2 R113, R113 ;  /* 0x0000007100717308 */ /* 0x000e620000000800 */
[----:B------:R-:W-:-:S02]  /*8dc0*/  ISETP.LE.U32.AND P4, PT, R105, UR12, PT ;  /* 0x0000000c69007c0c */ /* 0x000fc4000bf83070 */
[----:B------:R-:W-:Y:S02]  /*8dd0*/  LOP3.LUT R13, R145, 0xffff, RZ, 0xc0, !PT ;  /* 0x0000ffff910d7812 */ /* 0x000fe400078ec0ff */
[----:B------:R-:W-:Y:S02]  /*8de0*/  SHF.R.U32.HI R21, RZ, 0x10, R145 ;  /* 0x00000010ff157819 */ /* 0x000fe40000011691 */
[----:B------:R-:W-:Y:S01]  /*8df0*/  PRMT R105, R106, 0x7632, R105 ;  /* 0x000076326a697816 */ /* 0x000fe20000000069 */
[----:B------:R4:W-:Y:S01]  /*8e00*/  MUFU.EX2 R184, R98 ;  /* 0x0000006200b87308 */ /* 0x0009e20000000800 */
[----:B------:R-:W-:Y:S02]  /*8e10*/  SHF.R.U32.HI R13, RZ, 0x8, R13 ;  /* 0x00000008ff0d7819 */ /* 0x000fe4000001160d */
[----:B------:R-:W-:Y:S01]  /*8e20*/  LOP3.LUT R21, R21, 0xff, RZ, 0xc0, !PT ;  /* 0x000000ff15157812 */ /* 0x000fe200078ec0ff */
[----:B------:R-:W-:Y:S01]  /*8e30*/  @!P2 HFMA2.BF16_V2 R12, -RZ.H0_H0, RZ.H0_H0, -R105.H0_H0 ;  /* 0x200000ffff0ca231 */ /* 0x000fe20000340969 */
[----:B------:R-:W-:Y:S01]  /*8e40*/  @!P6 PRMT R110, R15, 0x5410, RZ ;  /* 0x000054100f6ee816 */ /* 0x000fe200000000ff */
[----:B------:R-:W-:Y:S01]  /*8e50*/  IMAD.WIDE.U32 R14, R29, -0x326172a9, RZ ;  /* 0xcd9e8d571d0e7825 */ /* 0x000fe200078e00ff */
[----:B------:R-:W-:Y:S01]  /*8e60*/  LOP3.LUT R13, R13, 0xffff, RZ, 0xc0, !PT ;  /* 0x0000ffff0d0d7812 */ /* 0x000fe200078ec0ff */
[----:B------:R-:W3:Y:S01]  /*8e70*/  MUFU.EX2 R111, R111 ;  /* 0x0000006f006f7308 */ /* 0x000ee20000000800 */
[----:B------:R-:W-:-:S02]  /*8e80*/  ISETP.LE.U32.AND P6, PT, R21, UR12, PT ;  /* 0x0000000c15007c0c */ /* 0x000fc4000bfc3070 */
[----:B------:R-:W-:Y:S02]  /*8e90*/  PRMT R21, R106, 0x5410, R105 ;  /* 0x000054106a157816 */ /* 0x000fe40000000069 */
[----:B------:R-:W-:Y:S02]  /*8ea0*/  @!P2 PRMT R105, R12, 0x5410, RZ ;  /* 0x000054100c69a816 */ /* 0x000fe400000000ff */
[----:B------:R-:W-:Y:S02]  /*8eb0*/  LOP3.LUT R149, R158, 0xffff, RZ, 0xc0, !PT ;  /* 0x0000ffff9e957812 */ /* 0x000fe400078ec0ff */
[----:B------:R-:W-:Y:S01]  /*8ec0*/  ISETP.LE.U32.AND P2, PT, R13, UR12, PT ;  /* 0x0000000c0d007c0c */ /* 0x000fe2000bf43070 */
[----:B------:R-:W-:Y:S01]  /*8ed0*/  IMAD.WIDE.U32 R12, R155, -0x326172a9, RZ ;  /* 0xcd9e8d579b0c7825 */ /* 0x000fe200078e00ff */
[----:B--2---:R-:W-:-:S03]  /*8ee0*/  F2FP.BF16.F32.PACK_AB R100, R119, R142 ;  /* 0x0000008e7764723e */ /* 0x004fc600000010ff */
[----:B------:R-:W-:Y:S01]  /*8ef0*/  FADD.FTZ R142, R142, R121 ;  /* 0x000000798e8e7221 */ /* 0x000fe20000010000 */
[----:B------:R-:W-:Y:S02]  /*8f00*/  SHF.R.U32.HI R149, RZ, 0x8, R149 ;  /* 0x00000008ff957819 */ /* 0x000fe40000011695 */
[C---:B------:R-:W-:Y:S01]  /*8f10*/  PRMT R99, R100.reuse, 0x7632, R99 ;  /* 0x0000763264637816 */ /* 0x040fe20000000063 */
[----:B------:R-:W-:Y:S01]  /*8f20*/  @!P1 HFMA2.BF16_V2 R10, -RZ.H0_H0, RZ.H0_H0, -R100.H0_H0 ;  /* 0x200000ffff0a9231 */ /* 0x000fe20000340964 */
[----:B------:R-:W-:Y:S01]  /*8f30*/  LOP3.LUT R149, R149, 0xffff, RZ, 0xc0, !PT ;  /* 0x0000ffff95957812 */ /* 0x000fe200078ec0ff */
[----:B------:R-:W-:Y:S01]  /*8f40*/  FADD.FTZ R119, R119, R142 ;  /* 0x0000008e77777221 */ /* 0x000fe20000010000 */
[----:B------:R-:W-:Y:S02]  /*8f50*/  @!P3 PRMT R106, R11, 0x5410, RZ ;  /* 0x000054100b6ab816 */ /* 0x000fe400000000ff */
[----:B------:R-:W-:Y:S01]  /*8f60*/  ISETP.LE.U32.AND P3, PT, R149, UR12, PT ;  /* 0x0000000c95007c0c */ /* 0x000fe2000bf63070 */
[----:B------:R-:W-:Y:S01]  /*8f70*/  @!P2 HFMA2.BF16_V2 R9, -RZ.H0_H0, RZ.H0_H0, -R99.H0_H0 ;  /* 0x200000ffff09a231 */ /* 0x000fe20000340963 */
[----:B----4-:R-:W-:Y:S01]  /*8f80*/  F2FP.BF16.F32.PACK_AB R98, R185, R122 ;  /* 0x0000007ab962723e */ /* 0x010fe200000010ff */
[----:B------:R-:W-:Y:S01]  /*8f90*/  IMAD.U32 R149, RZ, RZ, UR16 ;  /* 0x00000010ff957e24 */ /* 0x000fe2000f8e00ff */
[----:B------:R-:W-:Y:S01]  /*8fa0*/  PRMT R145, R100, 0x5410, R99 ;  /* 0x0000541064917816 */ /* 0x000fe20000000063 */
[----:B------:R-:W-:Y:S01]  /*8fb0*/  FADD.FTZ R122, R122, R119 ;  /* 0x000000777a7a7221 */ /* 0x000fe20000010000 */
[----:B------:R-:W-:Y:S01]  /*8fc0*/  @!P2 PRMT R99, R9, 0x5410, RZ ;  /* 0x000054100963a816 */ /* 0x000fe200000000ff */
[----:B------:R-:W-:Y:S01]  /*8fd0*/  FADD.FTZ R9, R97, R94 ;  /* 0x0000005e61097221 */ /* 0x000fe20000010000 */
[C---:B------:R-:W-:Y:S01]  /*8fe0*/  PRMT R97, R98.reuse, 0x7632, R97 ;  /* 0x0000763262617816 */ /* 0x040fe20000000061 */
[----:B------:R-:W-:Y:S01]  /*8ff0*/  @!P4 HFMA2.BF16_V2 R5, -RZ.H0_H0, RZ.H0_H0, -R98.H0_H0 ;  /* 0x200000ffff05c231 */ /* 0x000fe20000340962 */
[----:B-1----:R-:W-:Y:S01]  /*9000*/  F2FP.BF16.F32.PACK_AB R102, R113, R116 ;  /* 0x000000747166723e */ /* 0x002fe200000010ff */
[----:B------:R-:W-:Y:S01]  /*9010*/  FADD.FTZ R185, R185, R122 ;  /* 0x0000007ab9b97221 */ /* 0x000fe20000010000 */
[----:B------:R-:W-:Y:S01]  /*9020*/  PRMT R137, R98, 0x5410, R97 ;  /* 0x0000541062897816 */ /* 0x000fe20000000061 */
[----:B------:R-:W-:Y:S01]  /*9030*/  @!P3 HFMA2.BF16_V2 R4, -RZ.H0_H0, RZ.H0_H0, -R97.H0_H0 ;  /* 0x200000ffff04b231 */ /* 0x000fe20000340961 */
[----:B------:R-:W-:Y:S01]  /*9040*/  SHF.R.U32.HI R148, RZ, 0x10, R158 ;  /* 0x00000010ff947819 */ /* 0x000fe2000001169e */
[----:B------:R-:W-:Y:S01]  /*9050*/  @!P6 HFMA2.BF16_V2 R8, -RZ.H0_H0, RZ.H0_H0, -R102.H0_H0 ;  /* 0x200000ffff08e231 */ /* 0x000fe20000340966 */
[----:B------:R-:W-:-:S02]  /*9060*/  LOP3.LUT R14, R13, UR25, R14, 0x96, !PT ;  /* 0x000000190d0e7c12 */ /* 0x000fc4000f8e960e */
[----:B------:R-:W-:Y:S02]  /*9070*/  @!P3 PRMT R97, R4, 0x5410, RZ ;  /* 0x000054100461b816 */ /* 0x000fe400000000ff */
[----:B------:R-:W-:Y:S01]  /*9080*/  LOP3.LUT R4, R15, UR33, R138, 0x96, !PT ;  /* 0x000000210f047c12 */ /* 0x000fe2000f8e968a */
[----:B------:R-:W-:Y:S01]  /*9090*/  IMAD.WIDE.U32 R14, R14, -0x2daee0ad, RZ ;  /* 0xd2511f530e0e7825 */ /* 0x000fe200078e00ff */
[----:B------:R-:W-:Y:S02]  /*90a0*/  SHF.R.U32.HI R158, RZ, 0x18, R158 ;  /* 0x00000018ff9e7819 */ /* 0x000fe4000001169e */
[----:B------:R-:W-:Y:S02]  /*90b0*/  PRMT R101, R102, 0x7632, R101 ;  /* 0x0000763266657816 */ /* 0x000fe40000000065 */
[----:B------:R-:W-:Y:S02]  /*90c0*/  LOP3.LUT R148, R148, 0xff, RZ, 0xc0, !PT ;  /* 0x000000ff94947812 */ /* 0x000fe400078ec0ff */
[----:B------:R-:W-:Y:S01]  /*90d0*/  @!P1 PRMT R100, R10, 0x5410, RZ ;  /* 0x000054100a649816 */ /* 0x000fe200000000ff */
[----:B------:R-:W-:Y:S01]  /*90e0*/  @!P5 HFMA2.BF16_V2 R0, -RZ.H0_H0, RZ.H0_H0, -R101.H0_H0 ;  /* 0x200000ffff00d231 */ /* 0x000fe20000340965 */
[----:B------:R-:W-:Y:S01]  /*90f0*/  @!P4 PRMT R98, R5, 0x5410, RZ ;  /* 0x000054100562c816 */ /* 0x000fe200000000ff */
[----:B------:R-:W-:Y:S01]  /*9100*/  IMAD.WIDE.U32 R4, R4, -0x2daee0ad, RZ ;  /* 0xd2511f5304047825 */ /* 0x000fe200078e00ff */
[----:B------:R-:W-:-:S02]  /*9110*/  ISETP.LE.U32.AND P1, PT, R158, UR12, PT ;  /* 0x0000000c9e007c0c */ /* 0x000fc4000bf23070 */
[----:B------:R-:W-:Y:S01]  /*9120*/  ISETP.LE.U32.AND P2, PT, R148, UR12, PT ;  /* 0x0000000c94007c0c */ /* 0x000fe2000bf43070 */
[----:B------:R-:W-:Y:S01]  /*9130*/  IMAD.WIDE R148, R149, 0x2, R140 ;  /* 0x0000000295947825 */ /* 0x000fe200078e028c */
[----:B------:R-:W-:Y:S02]  /*9140*/  LOP3.LUT R156, R5, UR24, R156, 0x96, !PT ;  /* 0x00000018059c7c12 */ /* 0x000fe4000f8e969c */
[----:B------:R-:W-:Y:S02]  /*9150*/  LOP3.LUT R10, R15, UR20, R4, 0x96, !PT ;  /* 0x000000140f0a7c12 */ /* 0x000fe4000f8e9604 */
[----:B------:R-:W-:Y:S01]  /*9160*/  PRMT R143, R102, 0x5410, R101 ;  /* 0x00005410668f7816 */ /* 0x000fe20000000065 */
[----:B------:R-:W-:Y:S01]  /*9170*/  IMAD.WIDE.U32 R156, R156, -0x326172a9, RZ ;  /* 0xcd9e8d579c9c7825 */ /* 0x000fe200078e00ff */
[----:B------:R-:W-:Y:S01]  /*9180*/  @!P5 PRMT R101, R0, 0x5410, RZ ;  /* 0x000054100065d816 */ /* 0x000fe200000000ff */
[----:B------:R1:W-:Y:S01]  /*9190*/  STG.E.U16 desc[UR22][R148.64+-0x7e], R147 ;  /* 0xffff829394007986 */ /* 0x0003e2000c101516 */
[----:B---3--:R-:W-:Y:S01]  /*91a0*/  F2FP.BF16.F32.PACK_AB R0, R184, R111 ;  /* 0x0000006fb800723e */ /* 0x008fe200000010ff */
[----:B------:R-:W-:Y:S01]  /*91b0*/  IMAD.WIDE.U32 R10, R10, -0x326172a9, RZ ;  /* 0xcd9e8d570a0a7825 */ /* 0x000fe200078e00ff */
[----:B------:R-:W-:Y:S01]  /*91c0*/  @!P6 PRMT R102, R8, 0x5410, RZ ;  /* 0x000054100866e816 */ /* 0x000fe200000000ff */
[----:B------:R2:W-:Y:S01]  /*91d0*/  STG.E.U16 desc[UR22][R148.64+-0x80], R112 ;  /* 0xffff807094007986 */ /* 0x0005e2000c101516 */
[C---:B------:R-:W-:Y:S01]  /*91e0*/  @P1 PRMT R94, R0.reuse, 0x7632, R94 ;  /* 0x00007632005e1816 */ /* 0x040fe2000000005e */
[--C-:B------:R-:W-:Y:S01]  /*91f0*/  @!P1 HFMA2.BF16_V2 R6, -RZ.H0_H0, RZ.H0_H0, -R0.reuse.H1_H1 ;  /* 0x200000ffff069231 */ /* 0x100fe20000360900 */
[----:B------:R-:W-:Y:S01]  /*9200*/  LOP3.LUT R5, R11, UR18, R156, 0x96, !PT ;  /* 0x000000120b057c12 */ /* 0x000fe2000f8e969c */
[----:B------:R-:W-:Y:S01]  /*9210*/  @!P2 HFMA2.BF16_V2 R7, -RZ.H0_H0, RZ.H0_H0, -R0.H0_H0 ;  /* 0x200000ffff07a231 */ /* 0x000fe20000340900 */
[----:B------:R-:W-:Y:S01]  /*9220*/  @P2 PRMT R96, R0, 0x7610, R96 ;  /* 0x0000761000602816 */ /* 0x000fe20000000060 */
[----:B------:R-:W-:Y:S01]  /*9230*/  IMAD.U32 R8, RZ, RZ, UR12 ;  /* 0x0000000cff087e24 */ /* 0x000fe2000f8e00ff */
[----:B------:R-:W-:Y:S01]  /*9240*/  @!P1 PRMT R94, R6, 0x5410, RZ ;  /* 0x00005410065e9816 */ /* 0x000fe200000000ff */
[----:B------:R-:W-:Y:S01]  /*9250*/  STG.E.U16 desc[UR22][R140.64+-0x70], R151 ;  /* 0xffff90978c007986 */ /* 0x000fe2000c101516 */
[----:B------:R-:W-:-:S02]  /*9260*/  SHF.R.U32.HI R6, RZ, 0x10, R5 ;  /* 0x00000010ff067819 */ /* 0x000fc40000011605 */
[----:B------:R-:W-:Y:S01]  /*9270*/  @!P2 PRMT R96, R7, 0x5410, RZ ;  /* 0x000054100760a816 */ /* 0x000fe200000000ff */
[----:B------:R-:W-:Y:S01]  /*9280*/  STG.E.U16 desc[UR22][R140.64+-0x6e], R85 ;  /* 0xffff92558c007986 */ /* 0x000fe2000c101516 */
[C---:B------:R-:W-:Y:S02]  /*9290*/  LOP3.LUT R7, R5.reuse, 0xffff, RZ, 0xc0, !PT ;  /* 0x0000ffff05077812 */ /* 0x040fe400078ec0ff */
[----:B------:R-:W-:Y:S01]  /*92a0*/  LOP3.LUT R4, R5, 0xff, RZ, 0xc0, !PT ;  /* 0x000000ff05047812 */ /* 0x000fe200078ec0ff */
[----:B------:R-:W-:Y:S01]  /*92b0*/  STG.E.U16 desc[UR22][R148.64+-0x70], R87 ;  /* 0xffff905794007986 */ /* 0x000fe2000c101516 */
[----:B------:R-:W-:Y:S02]  /*92c0*/  SHF.R.U32.HI R5, RZ, 0x18, R5 ;  /* 0x00000018ff057819 */ /* 0x000fe40000011605 */
[----:B------:R-:W-:Y:S01]  /*92d0*/  LOP3.LUT R6, R6, 0xff, RZ, 0xc0, !PT ;  /* 0x000000ff06067812 */ /* 0x000fe200078ec0ff */
[----:B------:R-:W-:Y:S01]  /*92e0*/  STG.E.U16 desc[UR22][R148.64+-0x6e], R86 ;  /* 0xffff925694007986 */ /* 0x000fe2000c101516 */
[----:B------:R-:W-:Y:S01]  /*92f0*/  SHF.R.U32.HI R7, RZ, 0x8, R7 ;  /* 0x00000008ff077819 */ /* 0x000fe20000011607 */
[----:B-1----:R-:W-:Y:S01]  /*9300*/  IMAD.MOV.U32 R147, RZ, RZ, 0x7054 ;  /* 0x00007054ff937424 */ /* 0x002fe200078e00ff */
[----:B------:R-:W-:Y:S01]  /*9310*/  PRMT R6, R6, 0x5410, R5 ;  /* 0x0000541006067816 */ /* 0x000fe20000000005 */
[----:B------:R-:W-:Y:S01]  /*9320*/  STG.E.U16 desc[UR22][R140.64+-0x60], R34 ;  /* 0xffffa0228c007986 */ /* 0x000fe2000c101516 */
[----:B------:R-:W-:Y:S01]  /*9330*/  LOP3.LUT R5, R10, 0xffff, RZ, 0xc0, !PT ;  /* 0x0000ffff0a057812 */ /* 0x000fe200078ec0ff */
[----:B--2---:R-:W-:Y:S01]  /*9340*/  FADD.FTZ R112, R152, R9 ;  /* 0x0000000998707221 */ /* 0x004fe20000010000 */
[----:B------:R-:W-:Y:S01]  /*9350*/  PRMT R4, R4, 0x5410, R7 ;  /* 0x0000541004047816 */ /* 0x000fe20000000007 */
[----:B------:R-:W-:Y:S01]  /*9360*/  STG.E.U16 desc[UR22][R140.64+-0x5e], R33 ;  /* 0xffffa2218c007986 */ /* 0x000fe2000c101516 */
[----:B------:R-:W-:Y:S01]  /*9370*/  PRMT R147, R8, R147, UR12 ;  /* 0x0000000c08937e16 */ /* 0x000fe20008000093 */
[----:B------:R-:W-:Y:S01]  /*9380*/  FADD.FTZ R91, R91, R112 ;  /* 0x000000705b5b7221 */ /* 0x000fe20000010000 */
[----:B------:R-:W-:Y:S01]  /*9390*/  SHF.R.U32.HI R5, RZ, 0x8, R5 ;  /* 0x00000008ff057819 */ /* 0x000fe20000011605 */
[----:B------:R1:W-:Y:S01]  /*93a0*/  STG.E.U16 desc[UR22][R148.64+-0x60], R84 ;  /* 0xffffa05494007986 */ /* 0x0003e2000c101516 */
[----:B------:R-:W-:Y:S01]  /*93b0*/  LOP3.LUT R8, R10, 0xff, RZ, 0xc0, !PT ;  /* 0x000000ff0a087812 */ /* 0x000fe200078ec0ff */
[----:B------:R-:W-:Y:S01]  /*93c0*/  FADD.FTZ R91, R90, R91 ;  /* 0x0000005b5a5b7221 */ /* 0x000fe20000010000 */
[--C-:B------:R-:W-:Y:S01]  /*93d0*/  HSET2.LE.AND R9, R4, R147.reuse, PT ;  /* 0x0000009304097233 */ /* 0x100fe20003803000 */
[----:B------:R-:W-:Y:S01]  /*93e0*/  STG.E.U16 desc[UR22][R148.64+-0x5e], R35 ;  /* 0xffffa22394007986 */ /* 0x000fe2000c101516 */
[----:B------:R-:W-:Y:S01]  /*93f0*/  PRMT R8, R8, 0x5410, R5 ;  /* 0x0000541008087816 */ /* 0x000fe20000000005 */
[----:B------:R-:W-:Y:S01]  /*9400*/  FADD.FTZ R120, R120, R91 ;  /* 0x0000005b78787221 */ /* 0x000fe20000010000 */
[----:B------:R-:W-:Y:S01]  /*9410*/  SHF.R.U32.HI R7, RZ, 0x10, R10 ;  /* 0x00000010ff077819 */ /* 0x000fe2000001160a */
[----:B------:R2:W-:Y:S01]  /*9420*/  STG.E.U16 desc[UR22][R140.64+-0x50], R2 ;  /* 0xffffb0028c007986 */ /* 0x0005e2000c101516 */
[----:B------:R-:W-:Y:S01]  /*9430*/  LOP3.LUT R4, R9, R150, RZ, 0xc0, !PT ;  /* 0x0000009609047212 */ /* 0x000fe200078ec0ff */
[----:B------:R-:W-:Y:S01]  /*9440*/  FADD.FTZ R117, R117, R120 ;  /* 0x0000007875757221 */ /* 0x000fe20000010000 */
[----:B------:R-:W-:Y:S01]  /*9450*/  LOP3.LUT R150, R7, 0xff, RZ, 0xc0, !PT ;  /* 0x000000ff07967812 */ /* 0x000fe200078ec0ff */
[----:B------:R-:W-:Y:S01]  /*9460*/  STG.E.U16 desc[UR22][R140.64+-0x4e], R93 ;  /* 0xffffb25d8c007986 */ /* 0x000fe2000c101516 */
[----:B------:R-:W-:Y:S01]  /*9470*/  SHF.R.U32.HI R5, RZ, 0x18, R10 ;  /* 0x00000018ff057819 */ /* 0x000fe2000001160a */
[----:B------:R-:W-:Y:S01]  /*9480*/  FADD.FTZ R118, R118, R117 ;  /* 0x0000007576767221 */ /* 0x000fe20000010000 */
[--C-:B------:R-:W-:Y:S01]  /*9490*/  HSET2.LE.AND R7, R8, R147.reuse, PT ;  /* 0x0000009308077233 */ /* 0x100fe20003803000 */
[----:B------:R-:W-:Y:S01]  /*94a0*/  STG.E.U16 desc[UR22][R148.64+-0x50], R95 ;  /* 0xffffb05f94007986 */ /* 0x000fe2000c101516 */
[--C-:B------:R-:W-:Y:S01]  /*94b0*/  HSET2.LE.AND R6, R6, R147.reuse, PT ;  /* 0x0000009306067233 */ /* 0x100fe20003803000 */
[----:B------:R-:W-:Y:S01]  /*94c0*/  FADD.FTZ R115, R115, R118 ;  /* 0x0000007673737221 */ /* 0x000fe20000010000 */
[----:B------:R-:W-:Y:S01]  /*94d0*/  PRMT R150, R150, 0x5410, R5 ;  /* 0x0000541096967816 */ /* 0x000fe20000000005 */
[----:B------:R-:W3:Y:S01]  /*94e0*/  LDSM.16.MT88.4 R8, [R126+0x6000] ;  /* 0x006000007e08783b */ /* 0x000ee20000004200 */
[----:B------:R-:W-:Y:S01]  /*94f0*/  LOP3.LUT R12, R157, UR21, R12, 0x96, !PT ;  /* 0x000000159d0c7c12 */ /* 0x000fe2000f8e960c */
[----:B------:R-:W-:Y:S01]  /*9500*/  FADD.FTZ R116, R116, R115 ;  /* 0x0000007374747221 */ /* 0x000fe20000010000 */
[----:B------:R-:W-:Y:S01]  /*9510*/  LOP3.LUT R5, R6, R31, RZ, 0xc0, !PT ;  /* 0x0000001f06057212 */ /* 0x000fe200078ec0ff */
[----:B------:R-:W-:Y:S01]  /*9520*/  STG.E.U16 desc[UR22][R148.64+-0x4e], R92 ;  /* 0xffffb25c94007986 */ /* 0x000fe2000c101516 */
[----:B------:R-:W-:Y:S01]  /*9530*/  LOP3.LUT R6, R7, R30, RZ, 0xc0, !PT ;  /* 0x0000001e07067212 */ /* 0x000fe200078ec0ff */
[----:B------:R-:W-:Y:S01]  /*9540*/  IMAD.WIDE.U32 R12, R12, -0x2daee0ad, RZ ;  /* 0xd2511f530c0c7825 */ /* 0x000fe200078e00ff */
[----:B------:R-:W-:Y:S01]  /*9550*/  HSET2.LE.AND R7, R150, R147, PT ;  /* 0x0000009396077233 */ /* 0x000fe20003803000 */
[----:B------:R-:W-:Y:S01]  /*9560*/  STG.E.U16 desc[UR22][R140.64+-0x40], R108 ;  /* 0xffffc06c8c007986 */ /* 0x000fe2000c101516 */
[----:B------:R-:W-:Y:S01]  /*9570*/  LOP3.LUT R24, R139, UR35, R24, 0x96, !PT ;  /* 0x000000238b187c12 */ /* 0x000fe2000f8e9618 */
[----:B------:R-:W-:Y:S01]  /*9580*/  FADD.FTZ R116, R113, R116 ;  /* 0x0000007471747221 */ /* 0x000fe20000010000 */
[----:B-1----:R-:W-:Y:S01]  /*9590*/  IADD3 R84, P1, R140, -0x100, RZ ;  /* 0xffffff008c547810 */ /* 0x002fe20007f3e0ff */
[----:B------:R-:W-:Y:S01]  /*95a0*/  STG.E.U16 desc[UR22][R140.64+-0x3e], R107 ;  /* 0xffffc26b8c007986 */ /* 0x000fe2000c101516 */
[----:B------:R-:W-:Y:S01]  /*95b0*/  LOP3.LUT R7, R7, R28, RZ, 0xc0, !PT ;  /* 0x0000001c07077212 */ /* 0x000fe200078ec0ff */
[----:B------:R-:W-:-:S04]  /*95c0*/  IMAD.WIDE.U32 R28, R22, -0x2daee0ad, RZ ;  /* 0xd2511f53161c7825 */ /* 0x000fc800078e00ff */
[----:B------:R-:W-:Y:S01]  /*95d0*/  FADD.FTZ R111, R111, R116 ;  /* 0x000000746f6f7221 */ /* 0x000fe20000010000 */
[----:B------:R-:W-:Y:S01]  /*95e0*/  STG.E.U16 desc[UR22][R148.64+-0x40], R110 ;  /* 0xffffc06e94007986 */ /* 0x000fe2000c101516 */
[----:B------:R-:W-:Y:S01]  /*95f0*/  IADD3.X R87, R141, -0x1, RZ, P1, !PT ;  /* 0xffffffff8d577810 */ /* 0x000fe20000ffe4ff */
[----:B--2---:R-:W-:Y:S01]  /*9600*/  IMAD.MOV.U32 R2, RZ, RZ, R32 ;  /* 0x000000ffff027224 */ /* 0x004fe200078e0020 */
[----:B------:R-:W-:Y:S01]  /*9610*/  LOP3.LUT R20, R29, UR34, R20, 0x96, !PT ;  /* 0x000000221d147c12 */ /* 0x000fe2000f8e9614 */
[----:B------:R-:W-:Y:S01]  /*9620*/  STG.E.U16 desc[UR22][R148.64+-0x3e], R109 ;  /* 0xffffc26d94007986 */ /* 0x000fe2000c101516 */
[----:B------:R-:W-:Y:S02]  /*9630*/  @P0 IMAD.MOV.U32 R2, RZ, RZ, R32 ;  /* 0x000000ffff020224 */ /* 0x000fe400078e0020 */
[----:B------:R-:W-:Y:S01]  /*9640*/  FADD.FTZ R184, R184, R111 ;  /* 0x0000006fb8b87221 */ /* 0x000fe20000010000 */
[----:B------:R-:W-:Y:S04]  /*9650*/  STG.E.U16 desc[UR22][R140.64+-0x30], R104 ;  /* 0xffffd0688c007986 */ /* 0x000fe8000c101516 */
[----:B------:R-:W-:Y:S04]  /*9660*/  STG.E.U16 desc[UR22][R140.64+-0x2e], R103 ;  /* 0xffffd2678c007986 */ /* 0x000fe8000c101516 */
[----:B------:R-:W-:Y:S04]  /*9670*/  STG.E.U16 desc[UR22][R148.64+-0x30], R106 ;  /* 0xffffd06a94007986 */ /* 0x000fe8000c101516 */
[----:B------:R-:W-:Y:S01]  /*9680*/  STG.E.U16 desc[UR22][R148.64+-0x2e], R105 ;  /* 0xffffd26994007986 */ /* 0x000fe2000c101516 */
[C---:B---3--:R-:W-:Y:S03]  /*9690*/  HMMA.16816.F32.BF16 R52, R4.reuse, R8, R52 ;  /* 0x000000080434723c */ /* 0x048fe60000041834 */
[----:B------:R-:W-:Y:S04]  /*96a0*/  STG.E.U16 desc[UR22][R140.64+-0x20], R100 ;  /* 0xffffe0648c007986 */ /* 0x000fe8000c101516 */
[----:B------:R-:W-:Y:S01]  /*96b0*/  STG.E.U16 desc[UR22][R140.64+-0x1e], R99 ;  /* 0xffffe2638c007986 */ /* 0x000fe2000c101516 */
[C---:B------:R-:W-:Y:S03]  /*96c0*/  HMMA.16816.F32.BF16 R56, R4.reuse, R10, R56 ;  /* 0x0000000a0438723c */ /* 0x040fe60000041838 */
[----:B------:R-:W1:Y:S04]  /*96d0*/  LDSM.16.MT88.4 R8, [R124+0x6000] ;  /* 0x006000007c08783b */ /* 0x000e680000004200 */
[----:B------:R-:W-:Y:S04]  /*96e0*/  STG.E.U16 desc[UR22][R148.64+-0x20], R102 ;  /* 0xffffe06694007986 */ /* 0x000fe8000c101516 */
[----:B------:R-:W-:Y:S04]  /*96f0*/  STG.E.U16 desc[UR22][R148.64+-0x1e], R101 ;  /* 0xffffe26594007986 */ /* 0x000fe8000c101516 */
[----:B------:R-:W-:Y:S04]  /*9700*/  STG.E.U16 desc[UR22][R140.64+-0x10], R98 ;  /* 0xfffff0628c007986 */ /* 0x000fe8000c101516 */
[----:B------:R-:W-:Y:S04]  /*9710*/  STG.E.U16 desc[UR22][R140.64+-0xe], R97 ;  /* 0xfffff2618c007986 */ /* 0x000fe8000c101516 */
[----:B------:R-:W-:Y:S04]  /*9720*/  STG.E.U16 desc[UR22][R148.64+-0x10], R96 ;  /* 0xfffff06094007986 */ /* 0x000fe8000c101516 */
[----:B------:R-:W-:Y:S01]  /*9730*/  STG.E.U16 desc[UR22][R148.64+-0xe], R94 ;  /* 0xfffff25e94007986 */ /* 0x000fe2000c101516 */
        /* <DEDUP_REMOVED lines=15> */
[----:B------:R-:W-:Y:S02]  /*9830*/  LOP3.LUT R5, R12, 0xffff, RZ, 0xc0, !PT ;  /* 0x0000ffff0c057812 */ /* 0x000fe400078ec0ff */
[----:B------:R-:W-:Y:S02]  /*9840*/  LOP3.LUT R10, R13, UR19, R14, 0x96, !PT ;  /* 0x000000130d0a7c12 */ /* 0x000fe4000f8e960e */
[----:B------:R-:W-:Y:S02]  /*9850*/  SHF.R.U32.HI R5, RZ, 0x8, R5 ;  /* 0x00000008ff057819 */ /* 0x000fe40000011605 */
[----:B------:R-:W-:Y:S02]  /*9860*/  LOP3.LUT R4, R10, 0xff, RZ, 0xc0, !PT ;  /* 0x000000ff0a047812 */ /* 0x000fe400078ec0ff */
[----:B------:R-:W-:Y:S02]  /*9870*/  PRMT R8, R8, 0x5410, R5 ;  /* 0x0000541008087816 */ /* 0x000fe40000000005 */
[----:B------:R-:W-:-:S02]  /*9880*/  LOP3.LUT R5, R10, 0xffff, RZ, 0xc0, !PT ;  /* 0x0000ffff0a057812 */ /* 0x000fc400078ec0ff */
[--C-:B------:R-:W-:Y:S02]  /*9890*/  SHF.R.U32.HI R6, RZ, 0x10, R12.reuse ;  /* 0x00000010ff067819 */ /* 0x100fe4000001160c */
[----:B------:R-:W-:Y:S02]  /*98a0*/  SHF.R.U32.HI R5, RZ, 0x8, R5 ;  /* 0x00000008ff057819 */ /* 0x000fe40000011605 */
[----:B------:R-:W-:Y:S02]  /*98b0*/  SHF.R.U32.HI R7, RZ, 0x18, R12 ;  /* 0x00000018ff077819 */ /* 0x000fe4000001160c */
[----:B------:R-:W-:Y:S01]  /*98c0*/  PRMT R4, R4, 0x5410, R5 ;  /* 0x0000541004047816 */ /* 0x000fe20000000005 */
[----:B------:R-:W1:Y:S01]  /*98d0*/  LDSM.16.MT88.4 R12, [R126+0x6400] ;  /* 0x006400007e0c783b */ /* 0x000e620000004200 */
[--C-:B------:R-:W-:Y:S02]  /*98e0*/  SHF.R.U32.HI R5, RZ, 0x10, R10.reuse ;  /* 0x00000010ff057819 */ /* 0x100fe4000001160a */
[----:B------:R-:W-:-:S02]  /*98f0*/  SHF.R.U32.HI R10, RZ, 0x18, R10 ;  /* 0x00000018ff0a7819 */ /* 0x000fc4000001160a */
[----:B------:R-:W-:Y:S02]  /*9900*/  LOP3.LUT R5, R5, 0xff, RZ, 0xc0, !PT ;  /* 0x000000ff05057812 */ /* 0x000fe400078ec0ff */
[----:B------:R-:W-:Y:S02]  /*9910*/  LOP3.LUT R6, R6, 0xff, RZ, 0xc0, !PT ;  /* 0x000000ff06067812 */ /* 0x000fe400078ec0ff */
[----:B------:R-:W-:Y:S02]  /*9920*/  PRMT R10, R5, 0x5410, R10 ;  /* 0x00005410050a7816 */ /* 0x000fe4000000000a */
[----:B------:R-:W-:Y:S02]  /*9930*/  PRMT R6, R6, 0x5410, R7 ;  /* 0x0000541006067816 */ /* 0x000fe40000000007 */
[--C-:B------:R-:W-:Y:S02]  /*9940*/  HSET2.LE.AND R9, R8, R147.reuse, PT ;  /* 0x0000009308097233 */ /* 0x100fe40003803000 */
[----:B------:R-:W-:-:S02]  /*9950*/  HSET2.LE.AND R10, R10, R147, PT ;  /* 0x000000930a0a7233 */ /* 0x000fc40003803000 */
[--C-:B------:R-:W-:Y:S02]  /*9960*/  HSET2.LE.AND R7, R6, R147.reuse, PT ;  /* 0x0000009306077233 */ /* 0x100fe40003803000 */
[----:B------:R-:W-:Y:S02]  /*9970*/  LOP3.LUT R6, R9, R18, RZ, 0xc0, !PT ;  /* 0x0000001209067212 */ /* 0x000fe400078ec0ff */
[----:B------:R-:W-:Y:S02]  /*9980*/  LOP3.LUT R5, R10, R17, RZ, 0xc0, !PT ;  /* 0x000000110a057212 */ /* 0x000fe400078ec0ff */
[----:B------:R-:W2:Y:S01]  /*9990*/  LDSM.16.MT88.4 R8, [R124+0x6400] ;  /* 0x006400007c08783b */ /* 0x000ea20000004200 */
[----:B------:R-:W-:Y:S02]  /*99a0*/  HSET2.LE.AND R4, R4, R147, PT ;  /* 0x0000009304047233 */ /* 0x000fe40003803000 */
[----:B------:R-:W-:-:S03]  /*99b0*/  LOP3.LUT R7, R7, R16, RZ, 0xc0, !PT ;  /* 0x0000001007077212 */ /* 0x000fc600078ec0ff */
        /* <DEDUP_REMOVED lines=16> */
[----:B------:R-:W-:-:S04]  /*9ac0*/  IMAD.WIDE.U32 R8, R24, -0x2daee0ad, RZ ;  /* 0xd2511f5318087825 */ /* 0x000fc800078e00ff */
[----:B------:R-:W-:Y:S01]  /*9ad0*/  IMAD.WIDE.U32 R24, R20, -0x326172a9, RZ ;  /* 0xcd9e8d5714187825 */ /* 0x000fe200078e00ff */
[----:B------:R-:W-:Y:S01]  /*9ae0*/  LOP3.LUT R28, R9, UR28, R28, 0x96, !PT ;  /* 0x0000001c091c7c12 */ /* 0x000fe2000f8e961c */
[C---:B---3--:R-:W-:Y:S03]  /*9af0*/  HMMA.16816.F32.BF16 R44, R4.reuse, R16, R44 ;  /* 0x00000010042c723c */ /* 0x048fe6000004182c */
[----:B------:R-:W-:Y:S01]  /*9b00*/  LOP3.LUT R138, R25, UR33, R138, 0x96, !PT ;  /* 0x00000021198a7c12 */ /* 0x000fe2000f8e968a */
[----:B------:R-:W-:Y:S02]  /*9b10*/  IMAD.WIDE.U32 R28, R28, -0x326172a9, RZ ;  /* 0xcd9e8d571c1c7825 */ /* 0x000fe400078e00ff */
[----:B------:R-:W-:Y:S02]  /*9b20*/  HMMA.16816.F32.BF16 R48, R4, R18, R48 ;  /* 0x000000120430723c */ /* 0x000fe40000041830 */
        /* <DEDUP_REMOVED lines=9> */
[C---:B------:R-:W-:Y:S02]  /*9bc0*/  LOP3.LUT R9, R4.reuse, 0xffff, RZ, 0xc0, !PT ;  /* 0x0000ffff04097812 */ /* 0x040fe400078ec0ff */
[----:B------:R-:W-:Y:S02]  /*9bd0*/  LOP3.LUT R16, R4, 0xff, RZ, 0xc0, !PT ;  /* 0x000000ff04107812 */ /* 0x000fe400078ec0ff */
[----:B------:R-:W-:Y:S02]  /*9be0*/  SHF.R.U32.HI R9, RZ, 0x8, R9 ;  /* 0x00000008ff097819 */ /* 0x000fe40000011609 */
[----:B------:R-:W-:Y:S02]  /*9bf0*/  LOP3.LUT R18, R5, UR18, R30, 0x96, !PT ;  /* 0x0000001205127c12 */ /* 0x000fe4000f8e961e */
[----:B------:R-:W-:Y:S02]  /*9c00*/  PRMT R16, R16, 0x5410, R9 ;  /* 0x0000541010107816 */ /* 0x000fe40000000009 */
[----:B------:R-:W2:Y:S01]  /*9c10*/  LDSM.16.MT88.4 R8, [R124+0x6800] ;  /* 0x006800007c08783b */ /* 0x000ea20000004200 */
[----:B------:R-:W-:-:S02]  /*9c20*/  LOP3.LUT R5, R18, 0xffff, RZ, 0xc0, !PT ;  /* 0x0000ffff12057812 */ /* 0x000fc400078ec0ff */
[--C-:B------:R-:W-:Y:S02]  /*9c30*/  SHF.R.U32.HI R6, RZ, 0x10, R4.reuse ;  /* 0x00000010ff067819 */ /* 0x100fe40000011604 */
[----:B------:R-:W-:Y:S02]  /*9c40*/  SHF.R.U32.HI R7, RZ, 0x18, R4 ;  /* 0x00000018ff077819 */ /* 0x000fe40000011604 */
[----:B------:R-:W-:Y:S02]  /*9c50*/  SHF.R.U32.HI R5, RZ, 0x8, R5 ;  /* 0x00000008ff057819 */ /* 0x000fe40000011605 */
[----:B------:R-:W-:Y:S02]  /*9c60*/  LOP3.LUT R4, R18, 0xff, RZ, 0xc0, !PT ;  /* 0x000000ff12047812 */ /* 0x000fe400078ec0ff */
[----:B------:R-:W-:Y:S02]  /*9c70*/  LOP3.LUT R6, R6, 0xff, RZ, 0xc0, !PT ;  /* 0x000000ff06067812 */ /* 0x000fe400078ec0ff */
[----:B------:R-:W-:-:S02]  /*9c80*/  PRMT R4, R4, 0x5410, R5 ;  /* 0x0000541004047816 */ /* 0x000fc40000000005 */
[--C-:B------:R-:W-:Y:S02]  /*9c90*/  SHF.R.U32.HI R5, RZ, 0x10, R18.reuse ;  /* 0x00000010ff057819 */ /* 0x100fe40000011612 */
[----:B------:R-:W-:Y:S02]  /*9ca0*/  SHF.R.U32.HI R18, RZ, 0x18, R18 ;  /* 0x00000018ff127819 */ /* 0x000fe40000011612 */
[----:B------:R-:W-:Y:S02]  /*9cb0*/  LOP3.LUT R5, R5, 0xff, RZ, 0xc0, !PT ;  /* 0x000000ff05057812 */ /* 0x000fe400078ec0ff */
[----:B------:R-:W-:Y:S02]  /*9cc0*/  PRMT R6, R6, 0x5410, R7 ;  /* 0x0000541006067816 */ /* 0x000fe40000000007 */
[----:B------:R-:W-:Y:S02]  /*9cd0*/  PRMT R18, R5, 0x5410, R18 ;  /* 0x0000541005127816 */ /* 0x000fe40000000012 */
[----:B------:R-:W-:-:S02]  /*9ce0*/  HSET2.LE.AND R4, R4, R147, PT ;  /* 0x0000009304047233 */ /* 0x000fc40003803000 */
[----:B------:R-:W-:Y:S02]  /*9cf0*/  LOP3.LUT R24, R29, UR19, R24, 0x96, !PT ;  /* 0x000000131d187c12 */ /* 0x000fe4000f8e9618 */
[--C-:B------:R-:W-:Y:S02]  /*9d00*/  HSET2.LE.AND R5, R18, R147.reuse, PT ;  /* 0x0000009312057233 */ /* 0x100fe40003803000 */
[--C-:B------:R-:W-:Y:S02]  /*9d10*/  HSET2.LE.AND R18, R16, R147.reuse, PT ;  /* 0x0000009310127233 */ /* 0x100fe40003803000 */
[----:B------:R-:W-:Y:S02]  /*9d20*/  HSET2.LE.AND R16, R6, R147, PT ;  /* 0x0000009306107233 */ /* 0x000fe40003803000 */
[----:B------:R-:W-:Y:S02]  /*9d30*/  LOP3.LUT R4, R4, R27, RZ, 0xc0, !PT ;  /* 0x0000001b04047212 */ /* 0x000fe400078ec0ff */
[----:B------:R-:W-:-:S02]  /*9d40*/  LOP3.LUT R5, R5, R26, RZ, 0xc0, !PT ;  /* 0x0000001a05057212 */ /* 0x000fc400078ec0ff */
[----:B------:R-:W-:Y:S02]  /*9d50*/  LOP3.LUT R6, R18, R23, RZ, 0xc0, !PT ;  /* 0x0000001712067212 */ /* 0x000fe400078ec0ff */
[----:B------:R-:W-:Y:S02]  /*9d60*/  LOP3.LUT R7, R16, R21, RZ, 0xc0, !PT ;  /* 0x0000001510077212 */ /* 0x000fe400078ec0ff */
[----:B------:R-:W3:Y:S01]  /*9d70*/  LDSM.16.MT88.4 R16, [R124+0x7800] ;  /* 0x007800007c10783b */ /* 0x000ee20000004200 */
[----:B------:R-:W-:-:S03]  /*9d80*/  SHF.R.U32.HI R138, RZ, 0x18, R24 ;  /* 0x00000018ff8a7819 */ /* 0x000fc60000011618 */
[----:B------:R-:W-:Y:S01]  /*9d90*/  LDSM.16.MT88.4 R20, [R126+0x7800] ;  /* 0x007800007e14783b */ /* 0x000fe20000004200 */
        /* <DEDUP_REMOVED lines=8> */
[----:B-1----:R-:W-:Y:S01]  /*9e20*/  HMMA.16816.F32.BF16 R36, R4, R12, R36 ;  /* 0x0000000c0424723c */ /* 0x002fe20000041824 */
[----:B------:R-:W-:-:S05]  /*9e30*/  SHF.R.U32.HI R16, RZ, 0x10, R24 ;  /* 0x00000010ff107819 */ /* 0x000fca0000011618 */
[C---:B------:R-:W-:Y:S01]  /*9e40*/  HMMA.16816.F32.BF16 R40, R4.reuse, R14, R40 ;  /* 0x0000000e0428723c */ /* 0x040fe20000041828 */
[C---:B------:R-:W-:Y:S02]  /*9e50*/  LOP3.LUT R13, R28.reuse, 0xffff, RZ, 0xc0, !PT ;  /* 0x0000ffff1c0d7812 */ /* 0x040fe400078ec0ff */
[--C-:B------:R-:W-:Y:S02]  /*9e60*/  SHF.R.U32.HI R12, RZ, 0x18, R28.reuse ;  /* 0x00000018ff0c7819 */ /* 0x100fe4000001161c */
[----:B------:R-:W-:Y:S01]  /*9e70*/  SHF.R.U32.HI R18, RZ, 0x8, R13 ;  /* 0x00000008ff127819 */ /* 0x000fe2000001160d */
[C---:B--2---:R-:W-:Y:S01]  /*9e80*/  HMMA.16816.F32.BF16 R44, R4.reuse, R8, R44 ;  /* 0x00000008042c723c */ /* 0x044fe2000004182c */
[----:B------:R-:W-:Y:S02]  /*9e90*/  SHF.R.U32.HI R14, RZ, 0x10, R28 ;  /* 0x00000010ff0e7819 */ /* 0x000fe4000001161c */
[----:B------:R-:W-:Y:S02]  /*9ea0*/  LOP3.LUT R15, R28, 0xff, RZ, 0xc0, !PT ;  /* 0x000000ff1c0f7812 */ /* 0x000fe400078ec0ff */
[----:B------:R-:W-:Y:S01]  /*9eb0*/  LOP3.LUT R13, R14, 0xff, RZ, 0xc0, !PT ;  /* 0x000000ff0e0d7812 */ /* 0x000fe200078ec0ff */
[----:B------:R-:W-:Y:S01]  /*9ec0*/  HMMA.16816.F32.BF16 R68, R4, R20, R68 ;  /* 0x000000140444723c */ /* 0x000fe20000041844 */
[C---:B------:R-:W-:Y:S01]  /*9ed0*/  LOP3.LUT R9, R24.reuse, 0xffff, RZ, 0xc0, !PT ;  /* 0x0000ffff18097812 */ /* 0x040fe200078ec0ff */
[----:B------:R-:W1:Y:S01]  /*9ee0*/  LDSM.16.MT88.4 R28, [R126+0x6c00] ;  /* 0x006c00007e1c783b */ /* 0x000e620000004200 */
[----:B------:R-:W-:-:S02]  /*9ef0*/  LOP3.LUT R8, R24, 0xff, RZ, 0xc0, !PT ;  /* 0x000000ff18087812 */ /* 0x000fc400078ec0ff */
[----:B------:R-:W-:Y:S01]  /*9f00*/  SHF.R.U32.HI R17, RZ, 0x8, R9 ;  /* 0x00000008ff117819 */ /* 0x000fe20000011609 */
[C---:B------:R-:W-:Y:S01]  /*9f10*/  HMMA.16816.F32.BF16 R72, R4.reuse, R22, R72 ;  /* 0x000000160448723c */ /* 0x040fe20000041848 */
[----:B------:R-:W-:Y:S01]  /*9f20*/  LOP3.LUT R9, R16, 0xff, RZ, 0xc0, !PT ;  /* 0x000000ff10097812 */ /* 0x000fe200078ec0ff */
[----:B------:R-:W2:Y:S01]  /*9f30*/  LDSM.16.MT88.4 R24, [R124+0x6c00] ;  /* 0x006c00007c18783b */ /* 0x000ea20000004200 */
[----:B------:R-:W-:Y:S02]  /*9f40*/  PRMT R14, R15, 0x5410, R18 ;  /* 0x000054100f0e7816 */ /* 0x000fe40000000012 */
[----:B------:R-:W-:Y:S01]  /*9f50*/  PRMT R12, R13, 0x5410, R12 ;  /* 0x000054100d0c7816 */ /* 0x000fe2000000000c */
[----:B------:R-:W-:Y:S01]  /*9f60*/  HMMA.16816.F32.BF16 R48, R4, R10, R48 ;  /* 0x0000000a0430723c */ /* 0x000fe20000041830 */
[----:B------:R-:W-:Y:S01]  /*9f70*/  PRMT R8, R8, 0x5410, R17 ;  /* 0x0000541008087816 */ /* 0x000fe20000000011 */
[----:B------:R-:W3:Y:S01]  /*9f80*/  LDSM.16.MT88.4 R20, [R126+0x7c00] ;  /* 0x007c00007e14783b */ /* 0x000ee20000004200 */
[----:B------:R-:W-:-:S03]  /*9f90*/  PRMT R138, R9, 0x5410, R138 ;  /* 0x00005410098a7816 */ /* 0x000fc6000000008a */
[----:B------:R-:W4:Y:S01]  /*9fa0*/  LDSM.16.MT88.4 R16, [R124+0x7c00] ;  /* 0x007c00007c10783b */ /* 0x000f220000004200 */
[--C-:B------:R-:W-:Y:S02]  /*9fb0*/  HSET2.LE.AND R6, R14, R147.reuse, PT ;  /* 0x000000930e067233 */ /* 0x100fe40003803000 */
[--C-:B------:R-:W-:Y:S02]  /*9fc0*/  HSET2.LE.AND R7, R12, R147.reuse, PT ;  /* 0x000000930c077233 */ /* 0x100fe40003803000 */
[--C-:B------:R-:W-:Y:S01]  /*9fd0*/  HSET2.LE.AND R4, R8, R147.reuse, PT ;  /* 0x0000009308047233 */ /* 0x100fe20003803000 */
[----:B------:R-:W5:Y:S01]  /*9fe0*/  LDSM.16.MT88.4 R12, [R126+0x8c00] ;  /* 0x008c00007e0c783b */ /* 0x000f620000004200 */
[----:B------:R-:W-:Y:S02]  /*9ff0*/  HSET2.LE.AND R138, R138, R147, PT ;  /* 0x000000938a8a7233 */ /* 0x000fe40003803000 */
[----:B------:R-:W-:Y:S01]  /*a000*/  LOP3.LUT R7, R7, R0, RZ, 0xc0, !PT ;  /* 0x0000000007077212 */ /* 0x000fe200078ec0ff */
[----:B------:R-:W5:Y:S01]  /*a010*/  LDSM.16.MT88.4 R8, [R124+0x8c00] ;  /* 0x008c00007c08783b */ /* 0x000f620000004200 */
[----:B------:R-:W-:Y:S01]  /*a020*/  LOP3.LUT R4, R4, R145, RZ, 0xc0, !PT ;  /* 0x0000009104047212 */ /* 0x000fe200078ec0ff */
[--C-:B------:R-:W-:Y:S01]  /*a030*/  IMAD.MOV.U32 R0, RZ, RZ, R3.reuse ;  /* 0x000000ffff007224 */ /* 0x100fe200078e0003 */
[----:B------:R-:W-:Y:S01]  /*a040*/  LOP3.LUT R5, R138, R143, RZ, 0xc0, !PT ;  /* 0x0000008f8a057212 */ /* 0x000fe200078ec0ff */
[----:B------:R-:W-:Y:S01]  /*a050*/  @P0 IMAD.MOV.U32 R0, RZ, RZ, R3 ;  /* 0x000000ffff000224 */ /* 0x000fe200078e0003 */
[----:B------:R-:W-:-:S07]  /*a060*/  LOP3.LUT R6, R6, R137, RZ, 0xc0, !PT ;  /* 0x0000008906067212 */ /* 0x000fce00078ec0ff */
[C---:B-1----:R-:W-:Y:S06]  /*a070*/  HMMA.16816.F32.BF16 R52, R4.reuse, R28, R52 ;  /* 0x0000001c0434723c */ /* 0x042fec0000041834 */
[C---:B------:R-:W-:Y:S06]  /*a080*/  HMMA.16816.F32.BF16 R56, R4.reuse, R30, R56 ;  /* 0x0000001e0438723c */ /* 0x040fec0000041838 */
[C---:B--2---:R-:W-:Y:S06]  /*a090*/  HMMA.16816.F32.BF16 R60, R4.reuse, R24, R60 ;  /* 0x00000018043c723c */ /* 0x044fec000004183c */
        /* <DEDUP_REMOVED lines=8> */
[----:B------:R-:W-:Y:S01]  /*a120*/  HMMA.16816.F32.BF16 R48, R4, R10, R48 ;  /* 0x0000000a0430723c */ /* 0x000fe20000041830 */
[----:B------:R-:W-:-:S08]  /*a130*/  NOP ;  /* 0x0000000000007918 */ /* 0x000fd00000000000 */
[----:B------:R-:W-:-:S15]  /*a140*/  @P0 BRA `(.L_x_1079) ;  /* 0x0000000000040947 */ /* 0x000fde0003800000 */
.L_x_1075:
[----:B------:R-:W-:-:S12]  /*a150*/  UIADD3 UR15, UR38, -0x1, URZ ;  /* 0xffffffff260f7890 */ /* 0x000fd8000fffe03f */
.L_x_1079:
[----:B------:R-:W-:-:S13]  /*a160*/  ISETP.LE.AND P0, PT, RZ, UR15, PT ;  /* 0x0000000fff007c0c */ /* 0x000fda000bf03270 */
[----:B------:R-:W-:Y:S05]  /*a170*/  @!P0 BRA `(.L_x_1080) ;  /* 0x0000003800fc8947 */ /* 0x000fea0003800000 */
[----:B------:R-:W-:Y:S01]  /*a180*/  IMAD.WIDE.U32 R178, R136, -0x326172a9, RZ ;  /* 0xcd9e8d5788b27825 */ /* 0x000fe200078e00ff */
[----:B------:R-:W-:Y:S01]  /*a190*/  USHF.R.S32.HI UR29, URZ, 0x1f, UR16 ;  /* 0x0000001f3f1d7899 */ /* 0x000fe20008011410 */
[----:B------:R-:W-:Y:S01]  /*a1a0*/  MOV R3, R0 ;  /* 0x0000000000037202 */ /* 0x000fe20000000f00 */
[----:B------:R-:W-:Y:S01]  /*a1b0*/  ULDC UR4, c[0x0][0x2d0] ;  /* 0x0000b40000047ab9 */ /* 0x000fe20000000800 */
[----:B------:R-:W-:Y:S01]  /*a1c0*/  IMAD.U32 R4, RZ, RZ, UR12 ;  /* 0x0000000cff047e24 */ /* 0x000fe2000f8e00ff */
[----:B------:R-:W-:Y:S01]  /*a1d0*/  LOP3.LUT R176, R179, R131, RZ, 0x3c, !PT ;  /* 0x00000083b3b07212 */ /* 0x000fe200078e3cff */
[----:B------:R-:W-:Y:S01]  /*a1e0*/  IMAD.MOV.U32 R173, RZ, RZ, 0x7054 ;  /* 0x00007054ffad7424 */ /* 0x000fe200078e00ff */
[----:B------:R-:W-:Y:S01]  /*a1f0*/  MOV R182, R132 ;  /* 0x0000008400b67202 */ /* 0x000fe20000000f00 */
[----:B---3--:R-:W-:Y:S01]  /*a200*/  IMAD.MOV.U32 R85, RZ, RZ, R2 ;  /* 0x000000ffff557224 */ /* 0x008fe200078e0002 */
[----:B------:R-:W-:Y:S01]  /*a210*/  MOV R183, R135 ;  /* 0x0000008700b77202 */ /* 0x000fe20000000f00 */
[----:B------:R-:W-:Y:S01]  /*a220*/  IMAD.WIDE.U32 R180, R130, -0x2daee0ad, RZ ;  /* 0xd2511f5382b47825 */ /* 0x000fe200078e00ff */
[----:B------:R-:W-:Y:S01]  /*a230*/  PRMT R173, R4, R173, UR12 ;  /* 0x0000000c04ad7e16 */ /* 0x000fe200080000ad */
[----:B------:R-:W-:Y:S01]  /*a240*/  USHF.L.U32 UR30, UR16, 0x1, URZ ;  /* 0x00000001101e7899 */ /* 0x000fe2000800063f */
[----:B------:R-:W-:Y:S01]  /*a250*/  ISETP.GE.AND P4, PT, R170, UR4, PT ;  /* 0x00000004aa007c0c */ /* 0x000fe2000bf86270 */
[----:B------:R-:W-:Y:S01]  /*a260*/  IMAD.WIDE.U32 R176, R176, -0x2daee0ad, RZ ;  /* 0xd2511f53b0b07825 */ /* 0x000fe200078e00ff */
[----:B------:R-:W-:Y:S01]  /*a270*/  USHF.L.U64.HI UR29, UR16, 0x1, UR29 ;  /* 0x00000001101d7899 */ /* 0x000fe2000801021d */
[----:B------:R-:W-:Y:S01]  /*a280*/  ULDC UR5, c[0x0][0x2d0] ;  /* 0x0000b40000057ab9 */ /* 0x000fe20000000800 */
[----:B------:R-:W-:Y:S01]  /*a290*/  ULDC UR4, c[0x0][0x2ec] ;  /* 0x0000bb0000047ab9 */ /* 0x000fe20000000800 */
[----:B------:R-:W-:Y:S01]  /*a2a0*/  ULDC.64 UR6, c[0x0][0x248] ;  /* 0x0000920000067ab9 */ /* 0x000fe20000000a00 */
[----:B------:R-:W-:Y:S08]  /*a2b0*/  BRA `(.L_x_1081) ;  /* 0x0000000400087947 */ /* 0x000ff00003800000 */
.L_x_1083:
        /* <DEDUP_REMOVED lines=19> */
[C---:B------:R-:W-:Y:S02]  /*a3f0*/  IADD3 R101, P6, R102.reuse, UR32, RZ ;  /* 0x0000002066657c10 */ /* 0x040fe4000ffde0ff */
[----:B------:R-:W3:Y:S08]  /*a400*/  @!P3 LDC.64 R90, c[0x0][0x218] ;  /* 0x00008600ff5abb82 */ /* 0x000ef00000000a00 */
[----:B------:R-:W3:Y:S01]  /*a410*/  @!P2 LDC.64 R88, c[0x0][0x218] ;  /* 0x00008600ff58ab82 */ /* 0x000ee20000000a00 */
[C---:B----4-:R-:W-:Y:S02]  /*a420*/  @!P4 LEA R98, P0, R102.reuse, R98, 0x1 ;  /* 0x000000626662c211 */ /* 0x050fe400078008ff */
[C---:B-1----:R-:W-:Y:S02]  /*a430*/  @!P3 LEA R96, P1, R102.reuse, R96, 0x1 ;  /* 0x000000606660b211 */ /* 0x042fe400078208ff */
[C-C-:B------:R-:W-:Y:S02]  /*a440*/  @!P4 LEA.HI.X R99, R102.reuse, R99, R100.reuse, 0x1, P0 ;  /* 0x000000636663c211 */ /* 0x140fe400000f0c64 */
[C-C-:B------:R-:W-:Y:S02]  /*a450*/  @!P3 LEA.HI.X R97, R102.reuse, R97, R100.reuse, 0x1, P1 ;  /* 0x000000616661b211 */ /* 0x140fe400008f0c64 */
[C---:B--2---:R-:W-:Y:S01]  /*a460*/  @!P2 LEA R94, P0, R102.reuse, R94, 0x1 ;  /* 0x0000005e665ea211 */ /* 0x044fe200078008ff */
[----:B------:R-:W-:Y:S01]  /*a470*/  @!PT LDS RZ, [RZ] ;  /* 0x00000000fffff984 */ /* 0x000fe20000000800 */
[----:B------:R-:W-:Y:S01]  /*a480*/  @!PT LDS RZ, [RZ] ;  /* 0x00000000fffff984 */ /* 0x000fe20000000800 */
[----:B------:R-:W-:Y:S01]  /*a490*/  @!PT LDS RZ, [RZ] ;  /* 0x00000000fffff984 */ /* 0x000fe20000000800 */
[----:B------:R1:W-:Y:S01]  /*a4a0*/  @!P4 LDGSTS.E.BYPASS.LTC128B.128 [R162+0x3000], desc[UR22][R98.64] ;  /* 0x0300000062a2cfae */ /* 0x0003e2000b901d56 */
[C---:B-----5:R-:W-:Y:S02]  /*a4b0*/  @!P4 LEA R92, P5, R101.reuse, R92, 0x1 ;  /* 0x0000005c655cc211 */ /* 0x060fe400078a08ff */
        /* <DEDUP_REMOVED lines=34> */
.L_x_1081:
[----:B------:R-:W-:Y:S01]  /*a6e0*/  ISETP.GE.AND P3, PT, R164, UR5, PT ;  /* 0x00000005a4007c0c */ /* 0x000fe2000bf66270 */
[----:B------:R-:W1:Y:S01]  /*a6f0*/  @!P4 LDC.64 R196, c[0x0][0x220] ;  /* 0x00008800ffc4cb82 */ /* 0x000e620000000a00 */
[----:B------:R-:W-:Y:S01]  /*a700*/  ISETP.GE.AND P2, PT, R163, UR5, PT ;  /* 0x00000005a3007c0c */ /* 0x000fe2000bf46270 */
[----:B------:R-:W-:Y:S04]  /*a710*/  DEPBAR.LE SB0, 0x0 ;  /* 0x000080000000791a */ /* 0x000fe80000000000 */
[----:B------:R-:W-:Y:S01]  /*a720*/  USHF.R.S32.HI UR38, URZ, 0x1f, UR15 ;  /* 0x0000001f3f267899 */ /* 0x000fe2000801140f */
[----:B------:R-:W-:Y:S01]  /*a730*/  IMAD.U32 R199, RZ, RZ, UR15 ;  /* 0x0000000fffc77e24 */ /* 0x000fe2000f8e00ff */
[----:B------:R-:W-:Y:S01]  /*a740*/  UIMAD UR16, UR10, UR15, URZ ;  /* 0x0000000f0a1072a4 */ /* 0x000fe2000f8e023f */
[----:B--2---:R-:W2:Y:S08]  /*a750*/  @!P4 LDC.64 R190, c[0x0][0x220] ;  /* 0x00008800ffbecb82 */ /* 0x004eb00000000a00 */
[----:B------:R-:W-:Y:S01]  /*a760*/  BAR.SYNC.DEFER_BLOCKING 0x0 ;  /* 0x0000000000007b1d */ /* 0x000fe20000010000 */
[----:B------:R-:W-:Y:S01]  /*a770*/  IMAD.WIDE.U32 R198, R199, UR11, R182 ;  /* 0x0000000bc7c67c25 */ /* 0x000fe2000f8e00b6 */
[----:B------:R-:W-:Y:S02]  /*a780*/  UIMAD UR16, UR38, UR11, UR16 ;  /* 0x0000000b261072a4 */ /* 0x000fe4000f8e0210 */
[----:B------:R-:W-:Y:S01]  /*a790*/  UISETP.GE.AND UP0, UPT, UR15, 0x1, UPT ;  /* 0x000000010f00788c */ /* 0x000fe2000bf06270 */
[C---:B------:R-:W-:Y:S03]  /*a7a0*/  IADD3 R2, P5, R198.reuse, UR9, RZ ;  /* 0x00000009c6027c10 */ /* 0x040fe6000ffbe0ff */
[----:B------:R-:W-:Y:S01]  /*a7b0*/  VIADD R0, R199, UR16 ;  /* 0x00000010c7007c36 */ /* 0x000fe20008000000 */
[----:B------:R-:W-:Y:S01]  /*a7c0*/  @P4 STS [R162+0x6000], RZ ;  /* 0x006000ffa2004388 */ /* 0x000fe20000000800 */
[----:B------:R-:W3:Y:S04]  /*a7d0*/  @!P3 LDC.64 R194, c[0x0][0x220] ;  /* 0x00008800ffc2bb82 */ /* 0x000ee80000000a00 */
[----:B------:R-:W-:Y:S05]  /*a7e0*/  @P4 STS [R162+0x6004], RZ ;  /* 0x006004ffa2004388 */ /* 0x000fea0000000800 */
        /* <DEDUP_REMOVED lines=12> */
[----:B------:R-:W-:Y:S03]  /*a8b0*/  @!P4 LDGSTS.E.BYPASS.LTC128B.128 [R162+0x6000], desc[UR22][R196.64] ;  /* 0x06000000c4a2cfae */ /* 0x000fe6000b901d56 */
[----:B------:R-:W-:Y:S02]  /*a8c0*/  @!P2 LEA.HI.X R193, R198, R193, R0, 0x1, P0 ;  /* 0x000000c1c6c1a211 */ /* 0x000fe400000f0c00 */
[----:B------:R-:W-:Y:S01]  /*a8d0*/  @P3 STS.128 [R162+0x7000], RZ ;  /* 0x007000ffa2003388 */ /* 0x000fe20000000c00 */
[----:B------:R-:W-:Y:S02]  /*a8e0*/  IADD3.X R0, R0, UR8, RZ, P5, !PT ;  /* 0x0000000800007c10 */ /* 0x000fe4000affe4ff */
[C---:B--2---:R-:W-:Y:S02]  /*a8f0*/  @!P4 LEA R190, P5, R2.reuse, R190, 0x1 ;  /* 0x000000be02bec211 */ /* 0x044fe400078a08ff */
[----:B------:R-:W-:Y:S01]  /*a900*/  @!PT LDS RZ, [RZ] ;  /* 0x00000000fffff984 */ /* 0x000fe20000000800 */
[----:B------:R-:W-:Y:S01]  /*a910*/  @!PT LDS RZ, [RZ] ;  /* 0x00000000fffff984 */ /* 0x000fe20000000800 */
[----:B------:R-:W-:Y:S01]  /*a920*/  @!PT LDS RZ, [RZ] ;  /* 0x00000000fffff984 */ /* 0x000fe20000000800 */
[----:B------:R-:W-:Y:S01]  /*a930*/  @!P3 LDGSTS.E.BYPASS.LTC128B.128 [R162+0x7000], desc[UR22][R194.64+0x40] ;  /* 0x07000040c2a2bfae */ /* 0x000fe2000b901d56 */
[C---:B-----5:R-:W-:Y:S02]  /*a940*/  @!P3 LEA R188, P1, R2.reuse, R188, 0x1 ;  /* 0x000000bc02bcb211 */ /* 0x060fe400078208ff */
[C-C-:B------:R-:W-:Y:S02]  /*a950*/  @!P4 LEA.HI.X R191, R2.reuse, R191, R0.reuse, 0x1, P5 ;  /* 0x000000bf02bfc211 */ /* 0x140fe400028f0c00 */
[----:B------:R-:W-:Y:S01]  /*a960*/  @P2 STS.128 [R162+0x8000], RZ ;  /* 0x008000ffa2002388 */ /* 0x000fe20000000c00 */
[C-C-:B------:R-:W-:Y:S02]  /*a970*/  @!P3 LEA.HI.X R189, R2.reuse, R189, R0.reuse, 0x1, P1 ;  /* 0x000000bd02bdb211 */ /* 0x140fe400008f0c00 */
[C---:B------:R-:W-:Y:S02]  /*a980*/  @!P2 LEA R186, P0, R2.reuse, R186, 0x1 ;  /* 0x000000ba02baa211 */ /* 0x040fe400078008ff */
[----:B------:R-:W-:Y:S01]  /*a990*/  @!PT LDS RZ, [RZ] ;  /* 0x00000000fffff984 */ /* 0x000fe20000000800 */
[----:B------:R-:W-:Y:S01]  /*a9a0*/  @!PT LDS RZ, [RZ] ;  /* 0x00000000fffff984 */ /* 0x000fe20000000800 */
[----:B------:R-:W-:Y:S01]  /*a9b0*/  @!PT LDS RZ, [RZ] ;  /* 0x00000000fffff984 */ /* 0x000fe20000000800 */
[----:B------:R-:W-:Y:S02]  /*a9c0*/  @!P2 LDGSTS.E.BYPASS.LTC128B.128 [R162+0x8000], desc[UR22][R192.64+0x80] ;  /* 0x08000080c0a2afae */ /* 0x000fe4000b901d56 */
[----:B------:R-:W-:Y:S03]  /*a9d0*/  @!P2 LEA.HI.X R187, R2, R187, R0, 0x1, P0 ;  /* 0x000000bb02bba211 */ /* 0x000fe600000f0c00 */
[----:B------:R-:W-:Y:S01]  /*a9e0*/  @P4 STS.128 [R162+0x6800], RZ ;  /* 0x006800ffa2004388 */ /* 0x000fe20000000c00 */
[----:B------:R-:W-:Y:S04]  /*a9f0*/  PLOP3.LUT P0, PT, PT, PT, UP0, 0x80, 0x0 ;  /* 0x000000000000781c */ /* 0x000fe80003f0f008 */
        /* <DEDUP_REMOVED lines=18> */
[----:B------:R-:W5:Y:S01]  /*ab20*/  LDSM.16.M88.4 R104, [R128+0x3c00] ;  /* 0x003c00008068783b */ /* 0x000f620000000200 */
[----:B-1----:R-:W-:Y:S04]  /*ab30*/  IMAD.U32 R187, RZ, RZ, UR15 ;  /* 0x0000000fffbb7e24 */ /* 0x002fe8000f8e00ff */
[----:B------:R-:W0:Y:S01]  /*ab40*/  LDGDEPBAR ;  /* 0x00000000000079af */ /* 0x000e220000000000 */
[----:B------:R-:W-:Y:S04]  /*ab50*/  IMAD R0, R187, 0x40, R172 ;  /* 0x00000040bb007824 */ /* 0x000fe800078e02ac */
[----:B------:R-:W-:Y:S01]  /*ab60*/  LDSM.16.M88.4 R108, [R127] ;  /* 0x000000007f6c783b */ /* 0x000fe20000000200 */
[C---:B------:R-:W-:Y:S01]  /*ab70*/  VIADD R2, R0.reuse, 0x1 ;  /* 0x0000000100027836 */ /* 0x040fe20000000000 */
[----:B------:R-:W-:Y:S01]  /*ab80*/  I2FP.F32.S32 R187, R0 ;  /* 0x0000000000bb7245 */ /* 0x000fe20000201400 */
[C---:B------:R-:W-:Y:S02]  /*ab90*/  VIADD R86, R0.reuse, 0x8 ;  /* 0x0000000800567836 */ /* 0x040fe40000000000 */
[----:B------:R-:W1:Y:S01]  /*aba0*/  LDSM.16.M88.4 R112, [R125+0x3000] ;  /* 0x003000007d70783b */ /* 0x000e620000000200 */
[C---:B------:R-:W-:Y:S01]  /*abb0*/  VIADD R186, R0.reuse, 0x9 ;  /* 0x0000000900ba7836 */ /* 0x040fe20000000000 */
[----:B------:R-:W-:Y:S01]  /*abc0*/  I2FP.F32.S32 R2, R2 ;  /* 0x0000000200027245 */ /* 0x000fe20000201400 */
[----:B------:R-:W-:Y:S02]  /*abd0*/  VIADD R188, R0, 0x11 ;  /* 0x0000001100bc7836 */ /* 0x000fe40000000000 */
[----:B------:R-:W1:Y:S05]  /*abe0*/  LDSM.16.M88.4 R116, [R125+0x3400] ;  /* 0x003400007d74783b */ /* 0x000e6a0000000200 */
        /* <DEDUP_REMOVED lines=9> */
[----:B------:R-:W4:Y:S05]  /*ac80*/  LDSM.16.M88.4 R100, [R129+0x1000] ;  /* 0x001000008164783b */ /* 0x000f2a0000000200 */
[C---:B-----5:R-:W-:Y:S06]  /*ac90*/  HMMA.16816.F32.BF16 R28, R88.reuse, R104, RZ ;  /* 0x00000068581c723c */ /* 0x060fec00000418ff */
[----:B------:R-:W-:Y:S01]  /*aca0*/  HMMA.16816.F32.BF16 R32, R88, R106, RZ ;  /* 0x0000006a5820723c */ /* 0x000fe200000418ff */
[----:B------:R-:W5:Y:S05]  /*acb0*/  LDSM.16.M88.4 R88, [R128+0x4400] ;  /* 0x004400008058783b */ /* 0x000f6a0000000200 */
[C---:B-1----:R-:W-:Y:S01]  /*acc0*/  HMMA.16816.F32.BF16 R4, R108.reuse, R112, R4 ;  /* 0x000000706c04723c */ /* 0x042fe20000041804 */
[----:B------:R-:W1:Y:S05]  /*acd0*/  LDSM.16.M88.4 R104, [R128+0x4800] ;  /* 0x004800008068783b */ /* 0x000e6a0000000200 */
[C---:B------:R-:W-:Y:S01]  /*ace0*/  HMMA.16816.F32.BF16 R8, R108.reuse, R114, R8 ;  /* 0x000000726c08723c */ /* 0x040fe20000041808 */
[----:B------:R-:W1:Y:S05]  /*acf0*/  LDSM.16.M88.4 R112, [R128+0x4c00] ;  /* 0x004c00008070783b */ /* 0x000e6a0000000200 */
[C---:B------:R-:W-:Y:S06]  /*ad00*/  HMMA.16816.F32.BF16 R12, R108.reuse, R116, R12 ;  /* 0x000000746c0c723c */ /* 0x040fec000004180c */
[C---:B------:R-:W-:Y:S01]  /*ad10*/  HMMA.16816.F32.BF16 R16, R108.reuse, R118, R16 ;  /* 0x000000766c10723c */ /* 0x040fe20000041810 */
[----:B------:R-:W-:Y:S05]  /*ad20*/  LDSM.16.M88.4 R116, [R125+0x4800] ;  /* 0x004800007d74783b */ /* 0x000fea0000000200 */
[C---:B--2---:R-:W-:Y:S06]  /*ad30*/  HMMA.16816.F32.BF16 R20, R108.reuse, R92, R20 ;  /* 0x0000005c6c14723c */ /* 0x044fec0000041814 */
[C---:B------:R-:W-:Y:S01]  /*ad40*/  HMMA.16816.F32.BF16 R24, R108.reuse, R94, R24 ;  /* 0x0000005e6c18723c */ /* 0x040fe20000041818 */
[----:B------:R-:W-:Y:S05]  /*ad50*/  LDSM.16.M88.4 R92, [R127+0x1000] ;  /* 0x001000007f5c783b */ /* 0x000fea0000000200 */
[C---:B---3--:R-:W-:Y:S06]  /*ad60*/  HMMA.16816.F32.BF16 R28, R108.reuse, R96, R28 ;  /* 0x000000606c1c723c */ /* 0x048fec000004181c */
[----:B------:R-:W-:Y:S01]  /*ad70*/  HMMA.16816.F32.BF16 R32, R108, R98, R32 ;  /* 0x000000626c20723c */ /* 0x000fe20000041820 */
[----:B------:R-:W2:Y:S05]  /*ad80*/  LDSM.16.M88.4 R96, [R125+0x4000] ;  /* 0x004000007d60783b */ /* 0x000eaa0000000200 */
[C---:B----4-:R-:W-:Y:S01]  /*ad90*/  HMMA.16816.F32.BF16 R4, R100.reuse, R120, R4 ;  /* 0x000000786404723c */ /* 0x050fe20000041804 */
[----:B------:R-:W3:Y:S05]  /*ada0*/  LDSM.16.M88.4 R108, [R125+0x4400] ;  /* 0x004400007d6c783b */ /* 0x000eea0000000200 */
[C---:B------:R-:W-:Y:S06]  /*adb0*/  HMMA.16816.F32.BF16 R8, R100.reuse, R122, R8 ;  /* 0x0000007a6408723c */ /* 0x040fec0000041808 */
[C---:B-----5:R-:W-:Y:S06]  /*adc0*/  HMMA.16816.F32.BF16 R12, R100.reuse, R88, R12 ;  /* 0x00000058640c723c */ /* 0x060fec000004180c */
[C---:B------:R-:W-:Y:S01]  /*add0*/  HMMA.16816.F32.BF16 R16, R100.reuse, R90, R16 ;  /* 0x0000005a6410723c */ /* 0x040fe20000041810 */
[----:B------:R-:W4:Y:S05]  /*ade0*/  LDSM.16.M88.4 R88, [R125+0x4c00] ;  /* 0x004c00007d58783b */ /* 0x000f2a0000000200 */
[C---:B-1----:R-:W-:Y:S06]  /*adf0*/  HMMA.16816.F32.BF16 R20, R100.reuse, R104, R20 ;  /* 0x000000686414723c */ /* 0x042fec0000041814 */
[C---:B------:R-:W-:Y:S01]  /*ae00*/  HMMA.16816.F32.BF16 R24, R100.reuse, R106, R24 ;  /* 0x0000006a6418723c */ /* 0x040fe20000041818 */
[----:B------:R-:W-:Y:S05]  /*ae10*/  LDSM.16.M88.4 R104, [R128+0x5000] ;  /* 0x005000008068783b */ /* 0x000fea0000000200 */
[C---:B------:R-:W-:Y:S06]  /*ae20*/  HMMA.16816.F32.BF16 R28, R100.reuse, R112, R28 ;  /* 0x00000070641c723c */ /* 0x040fec000004181c */
[----:B------:R-:W-:Y:S01]  /*ae30*/  HMMA.16816.F32.BF16 R32, R100, R114, R32 ;  /* 0x000000726420723c */ /* 0x000fe20000041820 */
[----:B------:R-:W1:Y:S05]  /*ae40*/  LDSM.16.M88.4 R100, [R129+0x2000] ;  /* 0x002000008164783b */ /* 0x000e6a0000000200 */
[C---:B--2---:R-:W-:Y:S01]  /*ae50*/  HMMA.16816.F32.BF16 R4, R92.reuse, R96, R4 ;  /* 0x000000605c04723c */ /* 0x044fe20000041804 */
[----:B------:R-:W-:Y:S05]  /*ae60*/  LDSM.16.M88.4 R112, [R128+0x5c00] ;  /* 0x005c00008070783b */ /* 0x000fea0000000200 */
[C---:B------:R-:W-:Y:S01]  /*ae70*/  HMMA.16816.F32.BF16 R8, R92.reuse, R98, R8 ;  /* 0x000000625c08723c */ /* 0x040fe20000041808 */
[----:B------:R-:W2:Y:S05]  /*ae80*/  LDSM.16.M88.4 R96, [R128+0x5400] ;  /* 0x005400008060783b */ /* 0x000eaa0000000200 */
[C---:B---3--:R-:W-:Y:S06]  /*ae90*/  HMMA.16816.F32.BF16 R12, R92.reuse, R108, R12 ;  /* 0x0000006c5c0c723c */ /* 0x048fec000004180c */
[C---:B------:R-:W-:Y:S01]  /*aea0*/  HMMA.16816.F32.BF16 R16, R92.reuse, R110, R16 ;  /* 0x0000006e5c10723c */ /* 0x040fe20000041810 */
[----:B------:R-:W3:Y:S05]  /*aeb0*/  LDSM.16.M88.4 R108, [R128+0x5800] ;  /* 0x00580000806c783b */ /* 0x000eea0000000200 */
[C---:B------:R-:W-:Y:S06]  /*aec0*/  HMMA.16816.F32.BF16 R20, R92.reuse, R116, R20 ;  /* 0x000000745c14723c */ /* 0x040fec0000041814 */
[C---:B------:R-:W-:Y:S01]  /*aed0*/  HMMA.16816.F32.BF16 R24, R92.reuse, R118, R24 ;  /* 0x000000765c18723c */ /* 0x040fe20000041818 */
[----:B------:R-:W-:Y:S05]  /*aee0*/  LDSM.16.M88.4 R116, [R125+0x5400] ;  /* 0x005400007d74783b */ /* 0x000fea0000000200 */
[C---:B----4-:R-:W-:Y:S06]  /*aef0*/  HMMA.16816.F32.BF16 R28, R92.reuse, R88, R28 ;  /* 0x000000585c1c723c */ /* 0x050fec000004181c */
[----:B------:R-:W-:Y:S01]  /*af00*/  HMMA.16816.F32.BF16 R32, R92, R90, R32 ;  /* 0x0000005a5c20723c */ /* 0x000fe20000041820 */
[----:B------:R-:W-:Y:S05]  /*af10*/  LDSM.16.M88.4 R88, [R127+0x2000] ;  /* 0x002000007f58783b */ /* 0x000fea0000000200 */
[C---:B-1----:R-:W-:Y:S01]  /*af20*/  HMMA.16816.F32.BF16 R4, R100.reuse, R104, R4 ;  /* 0x000000686404723c */ /* 0x042fe20000041804 */
[----:B------:R-:W1:Y:S05]  /*af30*/  LDSM.16.M88.4 R92, [R125+0x5000] ;  /* 0x005000007d5c783b */ /* 0x000e6a0000000200 */
[C---:B------:R-:W-:Y:S06]  /*af40*/  HMMA.16816.F32.BF16 R8, R100.reuse, R106, R8 ;  /* 0x0000006a6408723c */ /* 0x040fec0000041808 */
[C---:B--2---:R-:W-:Y:S06]  /*af50*/  HMMA.16816.F32.BF16 R12, R100.reuse, R96, R12 ;  /* 0x00000060640c723c */ /* 0x044fec000004180c */
[C---:B------:R-:W-:Y:S01]  /*af60*/  HMMA.16816.F32.BF16 R16, R100.reuse, R98, R16 ;  /* 0x000000626410723c */ /* 0x040fe20000041810 */
[----:B------:R-:W2:Y:S05]  /*af70*/  LDSM.16.M88.4 R96, [R125+0x5800] ;  /* 0x005800007d60783b */ /* 0x000eaa0000000200 */
[C---:B---3--:R-:W-:Y:S06]  /*af80*/  HMMA.16816.F32.BF16 R20, R100.reuse, R108, R20 ;  /* 0x0000006c6414723c */ /* 0x048fec0000041814 */
[C---:B------:R-:W-:Y:S06]  /*af90*/  HMMA.16816.F32.BF16 R24, R100.reuse, R110, R24 ;  /* 0x0000006e6418723c */ /* 0x040fec0000041818 */
[C---:B------:R-:W-:Y:S06]  /*afa0*/  HMMA.16816.F32.BF16 R28, R100.reuse, R112, R28 ;  /* 0x00000070641c723c */ /* 0x040fec000004181c */
[----:B------:R-:W-:Y:S06]  /*afb0*/  HMMA.16816.F32.BF16 R32, R100, R114, R32 ;  /* 0x000000726420723c */ /* 0x000fec0000041820 */
[C---:B-1----:R-:W-:Y:S06]  /*afc0*/  HMMA.16816.F32.BF16 R4, R88.reuse, R92, R4 ;  /* 0x0000005c5804723c */ /* 0x042fec0000041804 */
[C---:B------:R-:W-:Y:S01]  /*afd0*/  HMMA.16816.F32.BF16 R8, R88.reuse, R94, R8 ;  /* 0x0000005e5808723c */ /* 0x040fe20000041808 */
[----:B------:R-:W1:Y:S01]  /*afe0*/  LDSM.16.M88.4 R92, [R125+0x5c00] ;  /* 0x005c00007d5c783b */ /* 0x000e620000000200 */
[----:B------:R-:W-:Y:S04]  /*aff0*/  DEPBAR.LE SB0, 0x0 ;  /* 0x000080000000791a */ /* 0x000fe80000000000 */
[C---:B------:R-:W-:Y:S01]  /*b000*/  HMMA.16816.F32.BF16 R12, R88.reuse, R116, R12 ;  /* 0x00000074580c723c */ /* 0x040fe2000004180c */
[----:B------:R-:W-:Y:S05]  /*b010*/  BAR.SYNC.DEFER_BLOCKING 0x0 ;  /* 0x0000000000007b1d */ /* 0x000fea0000010000 */
[C---:B------:R-:W-:Y:S06]  /*b020*/  HMMA.16816.F32.BF16 R16, R88.reuse, R118, R16 ;  /* 0x000000765810723c */ /* 0x040fec0000041810 */
[C---:B------:R-:W-:Y:S01]  /*b030*/  FFMA.FTZ R4, R187.reuse, UR17, R4 ;  /* 0x00000011bb047c23 */ /* 0x040fe20008010004 */
[----:B------:R-:W-:Y:S01]  /*b040*/  FFMA.FTZ R6, R187, UR17, R6 ;  /* 0x00000011bb067c23 */ /* 0x000fe20008010006 */
[----:B------:R-:W-:Y:S01]  /*b050*/  I2FP.F32.S32 R187, R86 ;  /* 0x0000005600bb7245 */ /* 0x000fe20000201400 */
[C---:B--2---:R-:W-:Y:S03]  /*b060*/  HMMA.16816.F32.BF16 R20, R88.reuse, R96, R20 ;  /* 0x000000605814723c */ /* 0x044fe60000041814 */
[C---:B------:R-:W-:Y:S01]  /*b070*/  FFMA.FTZ R5, R2.reuse, UR17, R5 ;  /* 0x0000001102057c23 */ /* 0x040fe20008010005 */
[----:B------:R-:W-:Y:S01]  /*b080*/  FFMA.FTZ R7, R2, UR17, R7 ;  /* 0x0000001102077c23 */ /* 0x000fe20008010007 */
[----:B------:R-:W-:Y:S01]  /*b090*/  I2FP.F32.S32 R2, R186 ;  /* 0x000000ba00027245 */ /* 0x000fe20000201400 */
[----:B------:R-:W-:Y:S02]  /*b0a0*/  VIADD R86, R0, 0x10 ;  /* 0x0000001000567836 */ /* 0x000fe40000000000 */
[C---:B------:R-:W-:Y:S03]  /*b0b0*/  FFMA.FTZ R8, R187.reuse, UR17, R8 ;  /* 0x00000011bb087c23 */ /* 0x040fe60008010008 */
[----:B------:R-:W-:Y:S01]  /*b0c0*/  FFMA.FTZ R10, R187, UR17, R10 ;  /* 0x00000011bb0a7c23 */ /* 0x000fe2000801000a */
[C---:B------:R-:W-:Y:S03]  /*b0d0*/  HMMA.16816.F32.BF16 R24, R88.reuse, R98, R24 ;  /* 0x000000625818723c */ /* 0x040fe60000041818 */
[----:B------:R-:W-:Y:S01]  /*b0e0*/  I2FP.F32.S32 R187, R86 ;  /* 0x0000005600bb7245 */ /* 0x000fe20000201400 */
[C---:B------:R-:W-:Y:S01]  /*b0f0*/  FFMA.FTZ R9, R2.reuse, UR17, R9 ;  /* 0x0000001102097c23 */ /* 0x040fe20008010009 */
[----:B------:R-:W-:Y:S01]  /*b100*/  I2FP.F32.S32 R86, R188 ;  /* 0x000000bc00567245 */ /* 0x000fe20000201400 */
[----:B------:R-:W-:Y:S01]  /*b110*/  FFMA.FTZ R11, R2, UR17, R11 ;  /* 0x00000011020b7c23 */ /* 0x000fe2000801000b */
[C---:B------:R-:W-:Y:S04]  /*b120*/  VIADD R186, R0.reuse, 0x18 ;  /* 0x0000001800ba7836 */ /* 0x040fe80000000000 */
[C---:B------:R-:W-:Y:S01]  /*b130*/  FFMA.FTZ R12, R187.reuse, UR17, R12 ;  /* 0x00000011bb0c7c23 */ /* 0x040fe2000801000c */
[----:B------:R-:W-:Y:S02]  /*b140*/  VIADD R2, R0, 0x19 ;  /* 0x0000001900027836 */ /* 0x000fe40000000000 */
[----:B------:R-:W-:Y:S01]  /*b150*/  FFMA.FTZ R14, R187, UR17, R14 ;  /* 0x00000011bb0e7c23 */ /* 0x000fe2000801000e */
[----:B------:R-:W-:Y:S01]  /*b160*/  I2FP.F32.S32 R187, R186 ;  /* 0x000000ba00bb7245 */ /* 0x000fe20000201400 */
[C---:B------:R-:W-:Y:S01]  /*b170*/  FFMA.FTZ R13, R86.reuse, UR17, R13 ;  /* 0x00000011560d7c23 */ /* 0x040fe2000801000d */
[----:B------:R-:W-:Y:S01]  /*b180*/  FFMA.FTZ R15, R86, UR17, R15 ;  /* 0x00000011560f7c23 */ /* 0x000fe2000801000f */
[----:B------:R-:W-:Y:S01]  /*b190*/  I2FP.F32.S32 R186, R2 ;  /* 0x0000000200ba7245 */ /* 0x000fe20000201400 */
[----:B------:R-:W-:Y:S01]  /*b1a0*/  VIADD R86, R0, 0x21 ;  /* 0x0000002100567836 */ /* 0x000fe20000000000 */
[----:B------:R-:W-:Y:S01]  /*b1b0*/  FMNMX.FTZ R2, R4, R85, !PT ;  /* 0x0000005504027209 */ /* 0x000fe20007810000 */
[C---:B-1----:R-:W-:Y:S03]  /*b1c0*/  HMMA.16816.F32.BF16 R28, R88.reuse, R92, R28 ;  /* 0x0000005c581c723c */ /* 0x042fe6000004181c */
[----:B------:R-:W-:Y:S01]  /*b1d0*/  FMNMX.FTZ R189, R5, R2, !PT ;  /* 0x0000000205bd7209 */ /* 0x000fe20007810000 */
[C---:B------:R-:W-:Y:S01]  /*b1e0*/  FFMA.FTZ R17, R186.reuse, UR17, R17 ;  /* 0x00000011ba117c23 */ /* 0x040fe20008010011 */
[----:B------:R-:W-:Y:S01]  /*b1f0*/  I2FP.F32.S32 R86, R86 ;  /* 0x0000005600567245 */ /* 0x000fe20000201400 */
[----:B------:R-:W-:Y:S01]  /*b200*/  FFMA.FTZ R19, R186, UR17, R19 ;  /* 0x00000011ba137c23 */ /* 0x000fe20008010013 */
[----:B------:R-:W-:Y:S01]  /*b210*/  FMNMX.FTZ R186, R8, R189, !PT ;  /* 0x000000bd08ba7209 */ /* 0x000fe20007810000 */
[C---:B------:R-:W-:Y:S01]  /*b220*/  VIADD R188, R0.reuse, 0x20 ;  /* 0x0000002000bc7836 */ /* 0x040fe20000000000 */
[----:B------:R-:W-:Y:S03]  /*b230*/  HMMA.16816.F32.BF16 R32, R88, R94, R32 ;  /* 0x0000005e5820723c */ /* 0x000fe60000041820 */
[----:B------:R-:W-:Y:S01]  /*b240*/  FMNMX.FTZ R191, R9, R186, !PT ;  /* 0x000000ba09bf7209 */ /* 0x000fe20007810000 */
[----:B------:R-:W-:Y:S02]  /*b250*/  VIADD R2, R0, 0x28 ;  /* 0x0000002800027836 */ /* 0x000fe40000000000 */
[C---:B------:R-:W-:Y:S01]  /*b260*/  FFMA.FTZ R16, R187.reuse, UR17, R16 ;  /* 0x00000011bb107c23 */ /* 0x040fe20008010010 */
[----:B------:R-:W-:Y:S01]  /*b270*/  FFMA.FTZ R18, R187, UR17, R18 ;  /* 0x00000011bb127c23 */ /* 0x000fe20008010012 */
[----:B------:R-:W-:Y:S03]  /*b280*/  I2FP.F32.S32 R187, R188 ;  /* 0x000000bc00bb7245 */ /* 0x000fe60000201400 */
        /* <DEDUP_REMOVED lines=10> */
[----:B------:R-:W-:Y:S02]  /*b330*/  VIADD R187, R0, 0x30 ;  /* 0x0000003000bb7836 */ /* 0x000fe40000000000 */
[C---:B------:R-:W-:Y:S01]  /*b340*/  FFMA.FTZ R24, R189.reuse, UR17, R24 ;  /* 0x00000011bd187c23 */ /* 0x040fe20008010018 */
[----:B------:R-:W-:Y:S01]  /*b350*/  FFMA.FTZ R26, R189, UR17, R26 ;  /* 0x00000011bd1a7c23 */ /* 0x000fe2000801001a */
[----:B------:R-:W-:Y:S01]  /*b360*/  FMNMX.FTZ R189, R7, R2, !PT ;  /* 0x0000000207bd7209 */ /* 0x000fe20007810000 */
[----:B------:R-:W-:Y:S01]  /*b370*/  FFMA.FTZ R25, R86, UR17, R25 ;  /* 0x0000001156197c23 */ /* 0x000fe20008010019 */
[----:B------:R-:W-:Y:S01]  /*b380*/  FMNMX.FTZ R2, R16, R191, !PT ;  /* 0x000000bf10027209 */ /* 0x000fe20007810000 */
[----:B------:R-:W-:Y:S01]  /*b390*/  FFMA.FTZ R27, R86, UR17, R27 ;  /* 0x00000011561b7c23 */ /* 0x000fe2000801001b */
[----:B------:R-:W-:Y:S02]  /*b3a0*/  I2FP.F32.S32 R187, R187 ;  /* 0x000000bb00bb7245 */ /* 0x000fe40000201400 */
[----:B------:R-:W-:Y:S02]  /*b3b0*/  FMNMX.FTZ R86, R10, R189, !PT ;  /* 0x000000bd0a567209 */ /* 0x000fe40007810000 */
[----:B------:R-:W-:Y:S01]  /*b3c0*/  FMNMX.FTZ R189, R17, R2, !PT ;  /* 0x0000000211bd7209 */ /* 0x000fe20007810000 */
[C---:B------:R-:W-:Y:S01]  /*b3d0*/  FFMA.FTZ R28, R187.reuse, UR17, R28 ;  /* 0x00000011bb1c7c23 */ /* 0x040fe2000801001c */
[----:B------:R-:W-:Y:S01]  /*b3e0*/  FFMA.FTZ R30, R187, UR17, R30 ;  /* 0x00000011bb1e7c23 */ /* 0x000fe2000801001e */
[----:B------:R-:W-:Y:S02]  /*b3f0*/  FMNMX.FTZ R187, R11, R86, !PT ;  /* 0x000000560bbb7209 */ /* 0x000fe40007810000 */
[----:B------:R-:W-:Y:S02]  /*b400*/  FMNMX.FTZ R2, R20, R189, !PT ;  /* 0x000000bd14027209 */ /* 0x000fe40007810000 */
[----:B------:R-:W-:Y:S01]  /*b410*/  FMNMX.FTZ R86, R14, R187, !PT ;  /* 0x000000bb0e567209 */ /* 0x000fe20007810000 */
[C---:B------:R-:W-:Y:S01]  /*b420*/  VIADD R187, R0.reuse, 0x38 ;  /* 0x0000003800bb7836 */ /* 0x040fe20000000000 */
[----:B------:R-:W-:Y:S01]  /*b430*/  FMNMX.FTZ R191, R21, R2, !PT ;  /* 0x0000000215bf7209 */ /* 0x000fe20007810000 */
[C---:B------:R-:W-:Y:S01]  /*b440*/  VIADD R2, R0.reuse, 0x31 ;  /* 0x0000003100027836 */ /* 0x040fe20000000000 */
[----:B------:R-:W-:Y:S01]  /*b450*/  FMNMX.FTZ R189, R15, R86, !PT ;  /* 0x000000560fbd7209 */ /* 0x000fe20007810000 */
[----:B------:R-:W-:Y:S01]  /*b460*/  VIADD R0, R0, 0x39 ;  /* 0x0000003900007836 */ /* 0x000fe20000000000 */
[----:B------:R-:W-:Y:S02]  /*b470*/  FMNMX.FTZ R186, R24, R191, !PT ;  /* 0x000000bf18ba7209 */ /* 0x000fe40007810000 */
[----:B------:R-:W-:Y:S02]  /*b480*/  I2FP.F32.S32 R2, R2 ;  /* 0x0000000200027245 */ /* 0x000fe40000201400 */
[----:B------:R-:W-:Y:S02]  /*b490*/  FMNMX.FTZ R86, R18, R189, !PT ;  /* 0x000000bd12567209 */ /* 0x000fe40007810000 */
[----:B------:R-:W-:Y:S01]  /*b4a0*/  FMNMX.FTZ R191, R25, R186, !PT ;  /* 0x000000ba19bf7209 */ /* 0x000fe20007810000 */
[----:B------:R-:W-:Y:S01]  /*b4b0*/  FFMA.FTZ R29, R2, UR17, R29 ;  /* 0x00000011021d7c23 */ /* 0x000fe2000801001d */
        /* <DEDUP_REMOVED lines=8> */
[----:B------:R-:W-:Y:S02]  /*b540*/  FMNMX.FTZ R191, R23, R86, !PT ;  /* 0x0000005617bf7209 */ /* 0x000fe40007810000 */
[----:B------:R-:W-:Y:S02]  /*b550*/  FMNMX.FTZ R86, R32, R189, !PT ;  /* 0x000000bd20567209 */ /* 0x000fe40007810000 */
[----:B------:R-:W-:Y:S02]  /*b560*/  FMNMX.FTZ R186, R26, R191, !PT ;  /* 0x000000bf1aba7209 */ /* 0x000fe40007810000 */
[----:B------:R-:W-:Y:S01]  /*b570*/  FMNMX.FTZ R86, R33, R86, !PT ;  /* 0x0000005621567209 */ /* 0x000fe20007810000 */
[----:B------:R-:W-:Y:S06]  /*b580*/  @P0 BRA `(.L_x_1083) ;  /* 0xffffffec004c0947 */ /* 0x000fec000383ffff */
.L_x_1082:
[----:B-1----:R-:W-:Y:S01]  /*b590*/  FMNMX.FTZ R89, R27, R186, !PT ;  /* 0x000000ba1b597209 */ /* 0x002fe20007810000 */
[----:B------:R-:W-:Y:S01]  /*b5a0*/  FFMA.FTZ R31, R2, UR17, R31 ;  /* 0x00000011021f7c23 */ /* 0x000fe2000801001f */
[----:B------:R-:W-:Y:S01]  /*b5b0*/  LOP3.LUT R122, R177, UR36, R180, 0x96, !PT ;  /* 0x00000024b17a7c12 */ /* 0x000fe2000f8e96b4 */
[----:B------:R-:W-:Y:S01]  /*b5c0*/  IMAD.MOV.U32 R112, RZ, RZ, R84 ;  /* 0x000000ffff707224 */ /* 0x000fe200078e0054 */
[----:B------:R-:W-:Y:S01]  /*b5d0*/  FMNMX.FTZ R2, R30, R89, !PT ;  /* 0x000000591e027209 */ /* 0x000fe20007810000 */
[----:B------:R-:W-:Y:S01]  /*b5e0*/  FFMA.FTZ R34, R187, UR17, R34 ;  /* 0x00000011bb227c23 */ /* 0x000fe20008010022 */
[----:B------:R-:W1:Y:S01]  /*b5f0*/  SHFL.BFLY PT, R91, R86, 0x2, 0x1f ;  /* 0x0c401f00565b7f89 */ /* 0x000e6200000e0000 */
[----:B------:R-:W-:Y:S01]  /*b600*/  IMAD.MOV.U32 R113, RZ, RZ, R87 ;  /* 0x000000ffff717224 */ /* 0x000fe200078e0057 */
[----:B------:R-:W-:Y:S01]  /*b610*/  FMNMX.FTZ R89, R31, R2, !PT ;  /* 0x000000021f597209 */ /* 0x000fe20007810000 */
[----:B------:R-:W-:Y:S01]  /*b620*/  FFMA.FTZ R35, R0, UR17, R35 ;  /* 0x0000001100237c23 */ /* 0x000fe20008010023 */
[----:B------:R-:W-:Y:S01]  /*b630*/  IMAD.WIDE.U32 R122, R122, -0x326172a9, RZ ;  /* 0xcd9e8d577a7a7825 */ /* 0x000fe200078e00ff */
[----:B------:R-:W-:Y:S02]  /*b640*/  USHF.L.U32 UR38, UR15, 0x1, URZ ;  /* 0x000000010f267899 */ /* 0x000fe4000800063f */
[----:B------:R-:W-:Y:S02]  /*b650*/  FMNMX.FTZ R2, R34, R89, !PT ;  /* 0x0000005922027209 */ /* 0x000fe40007810000 */
[----:B------:R-:W-:Y:S02]  /*b660*/  ULOP3.LUT UR16, UR38, UR27, URZ, 0x3c, !UPT ;  /* 0x0000001b26107292 */ /* 0x000fe4000f8e3c3f */
[----:B------:R-:W-:Y:S04]  /*b670*/  FMNMX.FTZ R0, R35, R2, !PT ;  /* 0x0000000223007209 */ /* 0x000fe80007810000 */
[----:B------:R-:W-:Y:S01]  /*b680*/  LOP3.LUT R2, R181, UR16, RZ, 0x3c, !PT ;  /* 0x00000010b5027c12 */ /* 0x000fe2000f8e3cff */
[----:B------:R-:W2:Y:S01]  /*b690*/  SHFL.BFLY PT, R89, R0, 0x2, 0x1f ;  /* 0x0c401f0000597f89 */ /* 0x000ea200000e0000 */
[----:B------:R-:W-:Y:S03]  /*b6a0*/  UIADD3 UR16, UR38, 0x1, URZ ;  /* 0x0000000126107890 */ /* 0x000fe6000fffe03f */
[----:B------:R-:W-:Y:S01]  /*b6b0*/  IMAD.WIDE.U32 R202, R2, -0x326172a9, RZ ;  /* 0xcd9e8d5702ca7825 */ /* 0x000fe200078e00ff */
[----:B------:R-:W-:Y:S02]  /*b6c0*/  ULOP3.LUT UR16, UR16, UR27, URZ, 0x3c, !UPT ;  /* 0x0000001b10107292 */ /* 0x000fe4000f8e3c3f */
[----:B-1----:R-:W-:Y:S02]  /*b6d0*/  FMNMX.FTZ R91, R86, R91, !PT ;  /* 0x0000005b565b7209 */ /* 0x002fe40007810000 */
[----:B------:R-:W-:Y:S02]  /*b6e0*/  LOP3.LUT R2, R203, UR37, R178, 0x96, !PT ;  /* 0x00000025cb027c12 */ /* 0x000fe4000f8e96b2 */
[----:B------:R-:W-:Y:S01]  /*b6f0*/  LOP3.LUT R202, R123, UR35, R202, 0x96, !PT ;  /* 0x000000237bca7c12 */ /* 0x000fe2000f8e96ca */
[----:B------:R-:W1:Y:S02]  /*b700*/  SHFL.BFLY PT, R86, R91, 0x1, 0x1f ;  /* 0x0c201f005b567f89 */ /* 0x000e6400000e0000 */
[----:B------:R-:W-:Y:S04]  /*b710*/  IMAD.WIDE.U32 R190, R2, -0x2daee0ad, RZ ;  /* 0xd2511f5302be7825 */ /* 0x000fe800078e00ff */
[----:B------:R-:W-:Y:S01]  /*b720*/  IMAD.WIDE.U32 R202, R202, -0x2daee0ad, RZ ;  /* 0xd2511f53caca7825 */ /* 0x000fe200078e00ff */
[----:B------:R-:W-:Y:S02]  /*b730*/  LOP3.LUT R2, R191, UR34, R176, 0x96, !PT ;  /* 0x00000022bf027c12 */ /* 0x000fe4000f8e96b0 */
[----:B--2---:R-:W-:Y:S03]  /*b740*/  FMNMX.FTZ R89, R0, R89, !PT ;  /* 0x0000005900597209 */ /* 0x004fe60007810000 */
[----:B------:R-:W-:Y:S01]  /*b750*/  IMAD.WIDE.U32 R192, R2, -0x326172a9, RZ ;  /* 0xcd9e8d5702c07825 */ /* 0x000fe200078e00ff */
[----:B------:R-:W-:Y:S01]  /*b760*/  LOP3.LUT R190, R203, UR28, R190, 0x96, !PT ;  /* 0x0000001ccbbe7c12 */ /* 0x000fe2000f8e96be */
[----:B------:R-:W2:Y:S04]  /*b770*/  SHFL.BFLY PT, R0, R89, 0x1, 0x1f ;  /* 0x0c201f0059007f89 */ /* 0x000ea800000e0000 */
[----:B------:R-:W-:Y:S05]  /*b780*/  IMAD.WIDE.U32 R190, R190, -0x326172a9, RZ ;  /* 0xcd9e8d57bebe7825 */ /* 0x000fea00078e00ff */
[----:B------:R-:W-:Y:S02]  /*b790*/  LOP3.LUT R192, R191, UR25, R192, 0x96, !PT ;  /* 0x00000019bfc07c12 */ /* 0x000fe4000f8e96c0 */
[----:B-1----:R-:W-:Y:S02]  /*b7a0*/  FMNMX.FTZ R2, R91, R86, !PT ;  /* 0x000000565b027209 */ /* 0x002fe40007810000 */
[----:B------:R-:W-:Y:S01]  /*b7b0*/  LOP3.LUT R86, R193, UR33, R122, 0x96, !PT ;  /* 0x00000021c1567c12 */ /* 0x000fe2000f8e967a */
[----:B------:R-:W-:Y:S01]  /*b7c0*/  IMAD.WIDE.U32 R192, R192, -0x2daee0ad, RZ ;  /* 0xd2511f53c0c07825 */ /* 0x000fe200078e00ff */
[C---:B------:R-:W-:Y:S03]  /*b7d0*/  FSETP.NEU.FTZ.AND P0, PT, R2.reuse, -INF , PT ;  /* 0xff8000000200780b */ /* 0x040fe60003f1d000 */
[----:B------:R-:W-:Y:S01]  /*b7e0*/  FMUL.FTZ R106, R2, UR4 ;  /* 0x00000004026a7c20 */ /* 0x000fe20008410000 */
[----:B------:R-:W-:Y:S04]  /*b7f0*/  IMAD.WIDE.U32 R90, R86, -0x2daee0ad, RZ ;  /* 0xd2511f53565a7825 */ /* 0x000fe800078e00ff */
[----:B------:R-:W-:Y:S02]  /*b800*/  FSEL R106, R106, RZ, P0 ;  /* 0x000000ff6a6a7208 */ /* 0x000fe40000000000 */
[----:B------:R-:W-:Y:S02]  /*b810*/  LOP3.LUT R198, R193, UR20, R90, 0x96, !PT ;  /* 0x00000014c1c67c12 */ /* 0x000fe4000f8e965a */
[----:B------:R-:W-:Y:S01]  /*b820*/  LOP3.LUT R202, R91, UR24, R202, 0x96, !PT ;  /* 0x000000185bca7c12 */ /* 0x000fe2000f8e96ca */
[--C-:B------:R-:W-:Y:S01]  /*b830*/  FFMA.FTZ R187, R20, UR4, -R106.reuse ;  /* 0x0000000414bb7c23 */ /* 0x100fe2000801086a */
[----:B--2---:R-:W-:Y:S01]  /*b840*/  FMNMX.FTZ R0, R89, R0, !PT ;  /* 0x0000000059007209 */ /* 0x004fe20007810000 */
[--C-:B------:R-:W-:Y:S01]  /*b850*/  FFMA.FTZ R201, R4, UR4, -R106.reuse ;  /* 0x0000000404c97c23 */ /* 0x100fe2000801086a */
[--C-:B------:R-:W-:Y:S01]  /*b860*/  FFMA.FTZ R88, R5, UR4, -R106.reuse ;  /* 0x0000000405587c23 */ /* 0x100fe2000801086a */
[----:B------:R-:W-:Y:S01]  /*b870*/  IMAD.WIDE.U32 R198, R198, -0x326172a9, RZ ;  /* 0xcd9e8d57c6c67825 */ /* 0x000fe200078e00ff */
[C---:B------:R-:W-:Y:S03]  /*b880*/  FSETP.NEU.FTZ.AND P0, PT, R0.reuse, -INF , PT ;  /* 0xff8000000000780b */ /* 0x040fe60003f1d000 */
[----:B------:R-:W-:Y:S01]  /*b890*/  FMUL.FTZ R107, R0, UR4 ;  /* 0x00000004006b7c20 */ /* 0x000fe20008410000 */
[----:B------:R-:W-:Y:S01]  /*b8a0*/  IMAD.WIDE.U32 R202, R202, -0x326172a9, RZ ;  /* 0xcd9e8d57caca7825 */ /* 0x000fe200078e00ff */
[----:B------:R-:W-:Y:S01]  /*b8b0*/  LOP3.LUT R5, R198, 0xff, RZ, 0xc0, !PT ;  /* 0x000000ffc6057812 */ /* 0x000fe200078ec0ff */
[----:B------:R-:W-:Y:S02]  /*b8c0*/  MUFU.EX2 R201, R201 ;  /* 0x000000c900c97308 */ /* 0x000fe40000000800 */
[--C-:B------:R-:W-:Y:S01]  /*b8d0*/  FFMA.FTZ R186, R21, UR4, -R106.reuse ;  /* 0x0000000415ba7c23 */ /* 0x100fe2000801086a */
[----:B------:R-:W-:Y:S01]  /*b8e0*/  FSEL R107, R107, RZ, P0 ;  /* 0x000000ff6b6b7208 */ /* 0x000fe20000000000 */
[----:B------:R-:W-:Y:S01]  /*b8f0*/  FFMA.FTZ R194, R8, UR4, -R106 ;  /* 0x0000000408c27c23 */ /* 0x000fe2000801086a */
[----:B------:R-:W-:Y:S01]  /*b900*/  LOP3.LUT R4, R199, UR18, R202, 0x96, !PT ;  /* 0x00000012c7047c12 */ /* 0x000fe2000f8e96ca */
[----:B------:R-:W-:Y:S01]  /*b910*/  FFMA.FTZ R93, R9, UR4, -R106 ;  /* 0x00000004095d7c23 */ /* 0x000fe2000801086a */
[----:B------:R-:W-:Y:S01]  /*b920*/  ISETP.LE.U32.AND P2, PT, R5, UR12, PT ;  /* 0x0000000c05007c0c */ /* 0x000fe2000bf43070 */
[--C-:B------:R-:W-:Y:S01]  /*b930*/  FFMA.FTZ R118, R26, UR4, -R107.reuse ;  /* 0x000000041a767c23 */ /* 0x100fe2000801086b */
[C---:B------:R-:W-:Y:S01]  /*b940*/  LOP3.LUT R86, R4.reuse, 0xff, RZ, 0xc0, !PT ;  /* 0x000000ff04567812 */ /* 0x040fe200078ec0ff */
[----:B------:R-:W1:Y:S01]  /*b950*/  MUFU.EX2 R88, R88 ;  /* 0x0000005800587308 */ /* 0x000e620000000800 */
[----:B------:R-:W-:Y:S01]  /*b960*/  LOP3.LUT R5, R4, 0xffff, RZ, 0xc0, !PT ;  /* 0x0000ffff04057812 */ /* 0x000fe200078ec0ff */
[--C-:B------:R-:W-:Y:S01]  /*b970*/  FFMA.FTZ R196, R6, UR4, -R107.reuse ;  /* 0x0000000406c47c23 */ /* 0x100fe2000801086b */
[----:B------:R-:W-:Y:S01]  /*b980*/  SHF.R.U32.HI R6, RZ, 0x18, R198 ;  /* 0x00000018ff067819 */ /* 0x000fe200000116c6 */
[--C-:B------:R-:W-:Y:S01]  /*b990*/  FFMA.FTZ R120, R23, UR4, -R107.reuse ;  /* 0x0000000417787c23 */ /* 0x100fe2000801086b */
[----:B------:R-:W-:Y:S01]  /*b9a0*/  ISETP.LE.U32.AND P6, PT, R86, UR12, PT ;  /* 0x0000000c56007c0c */ /* 0x000fe2000bfc3070 */
[----:B------:R-:W-:Y:S01]  /*b9b0*/  FFMA.FTZ R92, R11, UR4, -R107 ;  /* 0x000000040b5c7c23 */ /* 0x000fe2000801086b */
[----:B------:R-:W-:Y:S01]  /*b9c0*/  SHF.R.U32.HI R5, RZ, 0x8, R5 ;  /* 0x00000008ff057819 */ /* 0x000fe20000011605 */
[--C-:B------:R-:W-:Y:S01]  /*b9d0*/  FFMA.FTZ R94, R7, UR4, -R107.reuse ;  /* 0x00000004075e7c23 */ /* 0x100fe2000801086b */
[----:B------:R-:W-:Y:S01]  /*b9e0*/  ISETP.LE.U32.AND P1, PT, R6, UR12, PT ;  /* 0x0000000c06007c0c */ /* 0x000fe2000bf23070 */
[----:B------:R-:W-:Y:S01]  /*b9f0*/  MUFU.EX2 R196, R196 ;  /* 0x000000c400c47308 */ /* 0x000fe20000000800 */
[----:B------:R-:W-:Y:S01]  /*ba00*/  SHF.R.U32.HI R6, RZ, 0x18, R4 ;  /* 0x00000018ff067819 */ /* 0x000fe20000011604 */
[--C-:B------:R-:W-:Y:S01]  /*ba10*/  FFMA.FTZ R189, R12, UR4, -R106.reuse ;  /* 0x000000040cbd7c23 */ /* 0x100fe2000801086a */
[----:B------:R-:W-:Y:S01]  /*ba20*/  LOP3.LUT R5, R5, 0xffff, RZ, 0xc0, !PT ;  /* 0x0000ffff05057812 */ /* 0x000fe200078ec0ff */
[----:B------:R-:W-:Y:S01]  /*ba30*/  FFMA.FTZ R188, R13, UR4, -R106 ;  /* 0x000000040dbc7c23 */ /* 0x000fe2000801086a */
[----:B------:R-:W-:Y:S01]  /*ba40*/  SHF.R.U32.HI R4, RZ, 0x10, R4 ;  /* 0x00000010ff047819 */ /* 0x000fe20000011604 */
[--C-:B------:R-:W-:Y:S01]  /*ba50*/  FFMA.FTZ R197, R18, UR4, -R107.reuse ;  /* 0x0000000412c57c23 */ /* 0x100fe2000801086b */
[----:B-1----:R-:W-:Y:S03]  /*ba60*/  F2FP.BF16.F32.PACK_AB R105, R88, R201 ;  /* 0x000000c95869723e */ /* 0x002fe600000010ff */
[----:B------:R-:W1:Y:S01]  /*ba70*/  MUFU.EX2 R94, R94 ;  /* 0x0000005e005e7308 */ /* 0x000e620000000800 */
[----:B------:R-:W-:Y:S01]  /*ba80*/  ISETP.LE.U32.AND P5, PT, R5, UR12, PT ;  /* 0x0000000c05007c0c */ /* 0x000fe2000bfa3070 */
[----:B------:R-:W-:Y:S01]  /*ba90*/  FFMA.FTZ R195, R19, UR4, -R107 ;  /* 0x0000000413c37c23 */ /* 0x000fe2000801086b */
[----:B------:R-:W-:Y:S01]  /*baa0*/  LOP3.LUT R5, R4, 0xff, RZ, 0xc0, !PT ;  /* 0x000000ff04057812 */ /* 0x000fe200078ec0ff */
[----:B------:R-:W-:Y:S01]  /*bab0*/  @!P6 HFMA2.BF16_V2 R161, -RZ.H0_H0, RZ.H0_H0, -R105.H0_H0 ;  /* 0x200000ffffa1e231 */ /* 0x000fe20000340969 */
[----:B------:R-:W-:Y:S01]  /*bac0*/  SHF.R.U32.HI R4, RZ, 0x10, R198 ;  /* 0x00000010ff047819 */ /* 0x000fe200000116c6 */
[----:B------:R-:W-:Y:S01]  /*bad0*/  FFMA.FTZ R89, R16, UR4, -R106 ;  /* 0x0000000410597c23 */ /* 0x000fe2000801086a */
[----:B------:R-:W-:Y:S03]  /*bae0*/  PRMT R96, R105, 0x7632, R96 ;  /* 0x0000763269607816 */ /* 0x000fe60000000060 */
[----:B------:R-:W-:Y:S01]  /*baf0*/  MUFU.EX2 R194, R194 ;  /* 0x000000c200c27308 */ /* 0x000fe20000000800 */
[----:B------:R-:W-:Y:S01]  /*bb00*/  IADD3 R114, P0, R112, UR30, RZ ;  /* 0x0000001e70727c10 */ /* 0x000fe2000ff1e0ff */
[--C-:B------:R-:W-:Y:S01]  /*bb10*/  FFMA.FTZ R200, R17, UR4, -R106.reuse ;  /* 0x0000000411c87c23 */ /* 0x100fe2000801086a */
[----:B------:R-:W-:Y:S01]  /*bb20*/  LOP3.LUT R4, R4, 0xff, RZ, 0xc0, !PT ;  /* 0x000000ff04047812 */ /* 0x000fe200078ec0ff */
[----:B------:R-:W-:Y:S01]  /*bb30*/  FFMA.FTZ R119, R24, UR4, -R106 ;  /* 0x0000000418777c23 */ /* 0x000fe2000801086a */
[----:B------:R-:W-:Y:S01]  /*bb40*/  IADD3.X R115, R113, UR29, RZ, P0, !PT ;  /* 0x0000001d71737c10 */ /* 0x000fe200087fe4ff */
[----:B------:R-:W-:Y:S01]  /*bb50*/  @!P5 HFMA2.BF16_V2 R160, -RZ.H0_H0, RZ.H0_H0, -R96.H0_H0 ;  /* 0x200000ffffa0d231 */ /* 0x000fe20000340960 */
[----:B------:R-:W-:Y:S03]  /*bb60*/  PRMT R103, R105, 0x5410, R96 ;  /* 0x0000541069677816 */ /* 0x000fe60000000060 */
[----:B------:R-:W2:Y:S01]  /*bb70*/  MUFU.EX2 R93, R93 ;  /* 0x0000005d005d7308 */ /* 0x000ea20000000800 */
[----:B------:R-:W-:Y:S01]  /*bb80*/  ISETP.LE.U32.AND P0, PT, R5, UR12, PT ;  /* 0x0000000c05007c0c */ /* 0x000fe2000bf03070 */
[--C-:B------:R-:W-:Y:S01]  /*bb90*/  FFMA.FTZ R116, R25, UR4, -R106.reuse ;  /* 0x0000000419747c23 */ /* 0x100fe2000801086a */
[----:B------:R-:W-:Y:S01]  /*bba0*/  @!P6 PRMT R105, R161, 0x5410, RZ ;  /* 0x00005410a169e816 */ /* 0x000fe200000000ff */
[--C-:B------:R-:W-:Y:S01]  /*bbb0*/  FFMA.FTZ R111, R28, UR4, -R106.reuse ;  /* 0x000000041c6f7c23 */ /* 0x100fe2000801086a */
[----:B------:R-:W-:Y:S01]  /*bbc0*/  ISETP.LE.U32.AND P6, PT, R4, UR12, PT ;  /* 0x0000000c04007c0c */ /* 0x000fe2000bfc3070 */
[----:B------:R-:W-:Y:S01]  /*bbd0*/  FFMA.FTZ R110, R29, UR4, -R106 ;  /* 0x000000041d6e7c23 */ /* 0x000fe2000801086a */
[----:B------:R-:W-:Y:S01]  /*bbe0*/  LOP3.LUT R4, R198, 0xffff, RZ, 0xc0, !PT ;  /* 0x0000ffffc6047812 */ /* 0x000fe200078ec0ff */
[----:B------:R-:W-:Y:S01]  /*bbf0*/  STG.E.U16 desc[UR22][R112.64], R105 ;  /* 0x0000006970007986 */ /* 0x000fe2000c101516 */
[----:B------:R-:W-:Y:S01]  /*bc00*/  LOP3.LUT R190, R203, UR21, R190, 0x96, !PT ;  /* 0x00000015cbbe7c12 */ /* 0x000fe2000f8e96be */
[----:B------:R-:W-:Y:S01]  /*bc10*/  MUFU.EX2 R92, R92 ;  /* 0x0000005c005c7308 */ /* 0x000fe20000000800 */
[----:B------:R-:W-:Y:S01]  /*bc20*/  SHF.R.U32.HI R4, RZ, 0x8, R4 ;  /* 0x00000008ff047819 */ /* 0x000fe20000011604 */
[--C-:B------:R-:W-:Y:S01]  /*bc30*/  FFMA.FTZ R108, R32, UR4, -R106.reuse ;  /* 0x00000004206c7c23 */ /* 0x100fe2000801086a */
[----:B-1----:R-:W-:Y:S01]  /*bc40*/  F2FP.BF16.F32.PACK_AB R100, R94, R196 ;  /* 0x000000c45e64723e */ /* 0x002fe200000010ff */
[----:B------:R-:W-:Y:S01]  /*bc50*/  IMAD.WIDE.U32 R190, R190, -0x2daee0ad, RZ ;  /* 0xd2511f53bebe7825 */ /* 0x000fe200078e00ff */
[----:B------:R-:W-:Y:S02]  /*bc60*/  ISETP.LE.U32.AND P3, PT, R6, UR12, PT ;  /* 0x0000000c06007c0c */ /* 0x000fe4000bf63070 */
[----:B------:R-:W-:Y:S01]  /*bc70*/  LOP3.LUT R4, R4, 0xffff, RZ, 0xc0, !PT ;  /* 0x0000ffff04047812 */ /* 0x000fe200078ec0ff */
[----:B------:R-:W-:Y:S01]  /*bc80*/  @!P0 HFMA2.BF16_V2 R159, -RZ.H0_H0, RZ.H0_H0, -R100.H0_H0 ;  /* 0x200000ffff9f8231 */ /* 0x000fe20000340964 */
[----:B------:R-:W-:Y:S01]  /*bc90*/  PRMT R99, R100, 0x7632, R99 ;  /* 0x0000763264637816 */ /* 0x000fe20000000063 */
[----:B------:R-:W-:Y:S01]  /*bca0*/  MUFU.EX2 R189, R189 ;  /* 0x000000bd00bd7308 */ /* 0x000fe20000000800 */
[----:B------:R-:W-:Y:S01]  /*bcb0*/  @!P5 PRMT R96, R160, 0x5410, RZ ;  /* 0x00005410a060d816 */ /* 0x000fe200000000ff */
[----:B------:R-:W-:Y:S01]  /*bcc0*/  FFMA.FTZ R193, R10, UR4, -R107 ;  /* 0x000000040ac17c23 */ /* 0x000fe2000801086b */
[----:B------:R-:W-:Y:S01]  /*bcd0*/  ISETP.LE.U32.AND P5, PT, R4, UR12, PT ;  /* 0x0000000c04007c0c */ /* 0x000fe2000bfa3070 */
[----:B------:R-:W-:Y:S01]  /*bce0*/  FFMA.FTZ R106, R33, UR4, -R106 ;  /* 0x00000004216a7c23 */ /* 0x000fe2000801086a */
[----:B------:R-:W-:Y:S01]  /*bcf0*/  LOP3.LUT R4, R190, 0xff, RZ, 0xc0, !PT ;  /* 0x000000ffbe047812 */ /* 0x000fe200078ec0ff */
[----:B------:R-:W-:Y:S01]  /*bd00*/  STG.E.U16 desc[UR22][R112.64+0x2], R96 ;  /* 0x0000026070007986 */ /* 0x000fe2000c101516 */
[----:B------:R-:W-:Y:S01]  /*bd10*/  PRMT R102, R100, 0x5410, R99 ;  /* 0x0000541064667816 */ /* 0x000fe20000000063 */
[----:B------:R-:W-:Y:S01]  /*bd20*/  @!P3 HFMA2.BF16_V2 R158, -RZ.H0_H0, RZ.H0_H0, -R99.H0_H0 ;  /* 0x200000ffff9eb231 */ /* 0x000fe20000340963 */
[----:B------:R-:W-:Y:S01]  /*bd30*/  @!P0 PRMT R100, R159, 0x5410, RZ ;  /* 0x000054109f648816 */ /* 0x000fe200000000ff */
[----:B------:R-:W1:Y:S01]  /*bd40*/  MUFU.EX2 R193, R193 ;  /* 0x000000c100c17308 */ /* 0x000e620000000800 */
[----:B------:R-:W-:Y:S01]  /*bd50*/  ISETP.LE.U32.AND P0, PT, R4, UR12, PT ;  /* 0x0000000c04007c0c */ /* 0x000fe2000bf03070 */
[--C-:B------:R-:W-:Y:S01]  /*bd60*/  FFMA.FTZ R14, R14, UR4, -R107.reuse ;  /* 0x000000040e0e7c23 */ /* 0x100fe2000801086b */
[----:B------:R-:W-:Y:S01]  /*bd70*/  LOP3.LUT R4, R191, UR19, R192, 0x96, !PT ;  /* 0x00000013bf047c12 */ /* 0x000fe2000f8e96c0 */
[----:B------:R-:W-:Y:S01]  /*bd80*/  STG.E.U16 desc[UR22][R114.64], R100 ;  /* 0x0000006472007986 */ /* 0x000fe2000c101516 */
[----:B--2---:R-:W-:Y:S01]  /*bd90*/  F2FP.BF16.F32.PACK_AB R101, R93, R194 ;  /* 0x000000c25d65723e */ /* 0x004fe200000010ff */
[--C-:B------:R-:W-:Y:S01]  /*bda0*/  FFMA.FTZ R15, R15, UR4, -R107.reuse ;  /* 0x000000040f0f7c23 */ /* 0x100fe2000801086b */
[----:B------:R-:W-:Y:S03]  /*bdb0*/  LOP3.LUT R5, R4, 0xff, RZ, 0xc0, !PT ;  /* 0x000000ff04057812 */ /* 0x000fe600078ec0ff */
[----:B------:R-:W2:Y:S01]  /*bdc0*/  MUFU.EX2 R188, R188 ;  /* 0x000000bc00bc7308 */ /* 0x000ea20000000800 */
[----:B------:R-:W-:Y:S01]  /*bdd0*/  @!P3 PRMT R99, R158, 0x5410, RZ ;  /* 0x000054109e63b816 */ /* 0x000fe200000000ff */
[----:B------:R-:W-:Y:S01]  /*bde0*/  @!P2 HFMA2.BF16_V2 R157, -RZ.H0_H0, RZ.H0_H0, -R101.H0_H0 ;  /* 0x200000ffff9da231 */ /* 0x000fe20000340965 */
[----:B------:R-:W-:Y:S01]  /*bdf0*/  ISETP.LE.U32.AND P3, PT, R5, UR12, PT ;  /* 0x0000000c05007c0c */ /* 0x000fe2000bf63070 */
[--C-:B------:R-:W-:Y:S01]  /*be00*/  FFMA.FTZ R121, R22, UR4, -R107.reuse ;  /* 0x0000000416797c23 */ /* 0x100fe2000801086b */
[----:B------:R-:W-:Y:S01]  /*be10*/  LOP3.LUT R5, R4, 0xffff, RZ, 0xc0, !PT ;  /* 0x0000ffff04057812 */ /* 0x000fe200078ec0ff */
[----:B------:R-:W-:Y:S01]  /*be20*/  STG.E.U16 desc[UR22][R114.64+0x2], R99 ;  /* 0x0000026372007986 */ /* 0x000fe2000c101516 */
[----:B------:R-:W-:Y:S01]  /*be30*/  PRMT R90, R101, 0x7632, R90 ;  /* 0x00007632655a7816 */ /* 0x000fe2000000005a */
[----:B------:R-:W-:Y:S01]  /*be40*/  FFMA.FTZ R117, R27, UR4, -R107 ;  /* 0x000000041b757c23 */ /* 0x000fe2000801086b */
[----:B------:R-:W-:Y:S01]  /*be50*/  SHF.R.U32.HI R5, RZ, 0x8, R5 ;  /* 0x00000008ff057819 */ /* 0x000fe20000011605 */
[--C-:B------:R-:W-:Y:S01]  /*be60*/  FFMA.FTZ R109, R30, UR4, -R107.reuse ;  /* 0x000000041e6d7c23 */ /* 0x100fe2000801086b */
[----:B-1----:R-:W-:Y:S01]  /*be70*/  F2FP.BF16.F32.PACK_AB R91, R92, R193 ;  /* 0x000000c15c5b723e */ /* 0x002fe200000010ff */
[----:B------:R-:W-:Y:S01]  /*be80*/  @!P5 HFMA2.BF16_V2 R156, -RZ.H0_H0, RZ.H0_H0, -R90.H0_H0 ;  /* 0x200000ffff9cd231 */ /* 0x000fe2000034095a */
[----:B------:R-:W-:Y:S01]  /*be90*/  LOP3.LUT R5, R5, 0xffff, RZ, 0xc0, !PT ;  /* 0x0000ffff05057812 */ /* 0x000fe200078ec0ff */
[----:B------:R-:W-:Y:S01]  /*bea0*/  MUFU.EX2 R117, R117 ;  /* 0x0000007500757308 */ /* 0x000fe20000000800 */
[----:B------:R-:W-:Y:S01]  /*beb0*/  SHF.R.U32.HI R6, RZ, 0x18, R4 ;  /* 0x00000018ff067819 */ /* 0x000fe20000011604 */
[----:B------:R-:W-:Y:S01]  /*bec0*/  @!P6 HFMA2.BF16_V2 R155, -RZ.H0_H0, RZ.H0_H0, -R91.H0_H0 ;  /* 0x200000ffff9be231 */ /* 0x000fe2000034095b */
[----:B------:R-:W-:Y:S01]  /*bed0*/  PRMT R98, R101, 0x5410, R90 ;  /* 0x0000541065627816 */ /* 0x000fe2000000005a */
[----:B------:R-:W-:Y:S01]  /*bee0*/  FFMA.FTZ R104, R31, UR4, -R107 ;  /* 0x000000041f687c23 */ /* 0x000fe2000801086b */
[----:B------:R-:W-:Y:S02]  /*bef0*/  @!P5 PRMT R90, R156, 0x5410, RZ ;  /* 0x000054109c5ad816 */ /* 0x000fe400000000ff */
[----:B------:R-:W-:Y:S03]  /*bf00*/  PRMT R86, R91, 0x7632, R86 ;  /* 0x000076325b567816 */ /* 0x000fe60000000056 */
[----:B------:R-:W-:Y:S01]  /*bf10*/  MUFU.EX2 R119, R119 ;  /* 0x0000007700777308 */ /* 0x000fe20000000800 */
[----:B------:R-:W-:Y:S01]  /*bf20*/  @!P2 PRMT R101, R157, 0x5410, RZ ;  /* 0x000054109d65a816 */ /* 0x000fe200000000ff */
[----:B------:R1:W-:Y:S01]  /*bf30*/  STG.E.U16 desc[UR22][R112.64+0x12], R90 ;  /* 0x0000125a70007986 */ /* 0x0003e2000c101516 */
[----:B------:R-:W-:Y:S01]  /*bf40*/  ISETP.LE.U32.AND P5, PT, R5, UR12, PT ;  /* 0x0000000c05007c0c */ /* 0x000fe2000bfa3070 */
[----:B------:R-:W-:Y:S01]  /*bf50*/  @!P1 HFMA2.BF16_V2 R154, -RZ.H0_H0, RZ.H0_H0, -R86.H0_H0 ;  /* 0x200000ffff9a9231 */ /* 0x000fe20000340956 */
[----:B------:R-:W-:Y:S01]  /*bf60*/  ISETP.LE.U32.AND P2, PT, R6, UR12, PT ;  /* 0x0000000c06007c0c */ /* 0x000fe2000bf43070 */
[----:B------:R-:W-:Y:S01]  /*bf70*/  STG.E.U16 desc[UR22][R112.64+0x10], R101 ;  /* 0x0000106570007986 */ /* 0x000fe2000c101516 */
[----:B------:R-:W-:Y:S03]  /*bf80*/  SHF.R.U32.HI R5, RZ, 0x10, R190 ;  /* 0x00000010ff057819 */ /* 0x000fe600000116be */
[----:B------:R-:W3:Y:S01]  /*bf90*/  MUFU.EX2 R116, R116 ;  /* 0x0000007400747308 */ /* 0x000ee20000000800 */
[----:B------:R-:W-:Y:S02]  /*bfa0*/  SHF.R.U32.HI R6, RZ, 0x10, R4 ;  /* 0x00000010ff067819 */ /* 0x000fe40000011604 */
[----:B------:R-:W-:Y:S02]  /*bfb0*/  LOP3.LUT R4, R5, 0xff, RZ, 0xc0, !PT ;  /* 0x000000ff05047812 */ /* 0x000fe400078ec0ff */
[----:B--2---:R-:W-:Y:S02]  /*bfc0*/  F2FP.BF16.F32.PACK_AB R87, R188, R189 ;  /* 0x000000bdbc57723e */ /* 0x004fe400000010ff */
[----:B------:R-:W-:Y:S03]  /*bfd0*/  LOP3.LUT R5, R6, 0xff, RZ, 0xc0, !PT ;  /* 0x000000ff06057812 */ /* 0x000fe600078ec0ff */
[----:B------:R-:W-:Y:S01]  /*bfe0*/  MUFU.EX2 R111, R111 ;  /* 0x0000006f006f7308 */ /* 0x000fe20000000800 */
[----:B------:R-:W-:Y:S01]  /*bff0*/  PRMT R95, R91, 0x5410, R86 ;  /* 0x000054105b5f7816 */ /* 0x000fe20000000056 */
[----:B------:R-:W-:Y:S01]  /*c000*/  @!P3 HFMA2.BF16_V2 R153, -RZ.H0_H0, RZ.H0_H0, -R87.H0_H0 ;  /* 0x200000ffff99b231 */ /* 0x000fe20000340957 */
[----:B------:R-:W-:Y:S02]  /*c010*/  @!P1 PRMT R86, R154, 0x5410, RZ ;  /* 0x000054109a569816 */ /* 0x000fe400000000ff */
[----:B------:R-:W-:Y:S02]  /*c020*/  ISETP.LE.U32.AND P1, PT, R5, UR12, PT ;  /* 0x0000000c05007c0c */ /* 0x000fe4000bf23070 */
[----:B------:R-:W-:Y:S01]  /*c030*/  @!P6 PRMT R91, R155, 0x5410, RZ ;  /* 0x000054109b5be816 */ /* 0x000fe200000000ff */
[----:B------:R-:W-:Y:S01]  /*c040*/  STG.E.U16 desc[UR22][R114.64+0x12], R86 ;  /* 0x0000125672007986 */ /* 0x000fe2000c101516 */
[C---:B------:R-:W-:Y:S02]  /*c050*/  PRMT R84, R87.reuse, 0x7632, R84 ;  /* 0x0000763257547816 */ /* 0x040fe40000000054 */
[----:B------:R-:W-:Y:S01]  /*c060*/  LOP3.LUT R5, R190, 0xffff, RZ, 0xc0, !PT ;  /* 0x0000ffffbe057812 */ /* 0x000fe200078ec0ff */
[----:B------:R-:W-:Y:S01]  /*c070*/  STG.E.U16 desc[UR22][R114.64+0x10], R91 ;  /* 0x0000105b72007986 */ /* 0x000fe2000c101516 */
[----:B------:R-:W-:Y:S01]  /*c080*/  ISETP.LE.U32.AND P6, PT, R4, UR12, PT ;  /* 0x0000000c04007c0c */ /* 0x000fe2000bfc3070 */
[----:B-1----:R-:W-:Y:S01]  /*c090*/  MUFU.EX2 R90, R118 ;  /* 0x00000076005a7308 */ /* 0x002fe20000000800 */
[----:B------:R-:W-:Y:S01]  /*c0a0*/  SHF.R.U32.HI R4, RZ, 0x18, R190 ;  /* 0x00000018ff047819 */ /* 0x000fe200000116be */
[----:B------:R-:W-:Y:S01]  /*c0b0*/  @!P5 HFMA2.BF16_V2 R151, -RZ.H0_H0, RZ.H0_H0, -R84.H0_H0 ;  /* 0x200000ffff97d231 */ /* 0x000fe20000340954 */
[----:B------:R-:W-:Y:S02]  /*c0c0*/  PRMT R97, R87, 0x5410, R84 ;  /* 0x0000541057617816 */ /* 0x000fe40000000054 */
[----:B------:R-:W-:Y:S02]  /*c0d0*/  SHF.R.U32.HI R5, RZ, 0x8, R5 ;  /* 0x00000008ff057819 */ /* 0x000fe40000011605 */
[----:B------:R-:W-:Y:S03]  /*c0e0*/  @!P3 PRMT R87, R153, 0x5410, RZ ;  /* 0x000054109957b816 */ /* 0x000fe600000000ff */
[----:B------:R-:W-:Y:S01]  /*c0f0*/  MUFU.EX2 R118, R110 ;  /* 0x0000006e00767308 */ /* 0x000fe20000000800 */
[----:B------:R-:W-:Y:S01]  /*c100*/  ISETP.LE.U32.AND P3, PT, R4, UR12, PT ;  /* 0x0000000c04007c0c */ /* 0x000fe2000bf63070 */
[----:B------:R-:W-:Y:S01]  /*c110*/  FADD.FTZ R4, -R2, R85 ;  /* 0x0000005502047221 */ /* 0x000fe20000010100 */
[----:B------:R-:W-:Y:S01]  /*c120*/  LOP3.LUT R7, R181, UR16, RZ, 0x3c, !PT ;  /* 0x00000010b5077c12 */ /* 0x000fe2000f8e3cff */
[----:B------:R-:W-:Y:S01]  /*c130*/  STG.E.U16 desc[UR22][R112.64+0x20], R87 ;  /* 0x0000205770007986 */ /* 0x000fe2000c101516 */
[----:B------:R-:W-:Y:S01]  /*c140*/  LOP3.LUT R5, R5, 0xffff, RZ, 0xc0, !PT ;  /* 0x0000ffff05057812 */ /* 0x000fe200078ec0ff */
[--C-:B------:R-:W-:Y:S01]  /*c150*/  FFMA.FTZ R85, R34, UR4, -R107.reuse ;  /* 0x0000000422557c23 */ /* 0x100fe2000801086b */
[----:B------:R-:W-:Y:S01]  /*c160*/  @!P5 PRMT R84, R151, 0x5410, RZ ;  /* 0x000054109754d816 */ /* 0x000fe200000000ff */
[----:B------:R-:W-:Y:S01]  /*c170*/  FMUL.FTZ R6, R4, UR4 ;  /* 0x0000000404067c20 */ /* 0x000fe20008410000 */
[----:B------:R-:W-:Y:S01]  /*c180*/  ISETP.LE.U32.AND P5, PT, R5, UR12, PT ;  /* 0x0000000c05007c0c */ /* 0x000fe2000bfa3070 */
[----:B------:R-:W-:Y:S01]  /*c190*/  IMAD.WIDE.U32 R4, R7, -0x326172a9, RZ ;  /* 0xcd9e8d5707047825 */ /* 0x000fe200078e00ff */
[----:B------:R-:W-:Y:S01]  /*c1a0*/  LOP3.LUT R202, R199, UR18, R202, 0x96, !PT ;  /* 0x00000012c7ca7c12 */ /* 0x000fe2000f8e96ca */
[----:B------:R-:W-:Y:S01]  /*c1b0*/  STG.E.U16 desc[UR22][R112.64+0x22], R84 ;  /* 0x0000225470007986 */ /* 0x000fe2000c101516 */
[----:B---3--:R-:W-:Y:S01]  /*c1c0*/  F2FP.BF16.F32.PACK_AB R100, R116, R119 ;  /* 0x000000777464723e */ /* 0x008fe200000010ff */
[----:B------:R-:W1:Y:S01]  /*c1d0*/  MUFU.EX2 R6, R6 ;  /* 0x0000000600067308 */ /* 0x000e620000000800 */
[----:B------:R-:W-:Y:S01]  /*c1e0*/  LOP3.LUT R18, R5, UR37, R178, 0x96, !PT ;  /* 0x0000002505127c12 */ /* 0x000fe2000f8e96b2 */
[----:B------:R-:W-:Y:S01]  /*c1f0*/  FFMA.FTZ R107, R35, UR4, -R107 ;  /* 0x00000004236b7c23 */ /* 0x000fe2000801086b */
[----:B------:R-:W-:Y:S02]  /*c200*/  LOP3.LUT R7, R123, UR35, R4, 0x96, !PT ;  /* 0x000000237b077c12 */ /* 0x000fe4000f8e9604 */
[----:B------:R-:W-:Y:S01]  /*c210*/  PRMT R99, R100, 0x7632, R99 ;  /* 0x0000763264637816 */ /* 0x000fe20000000063 */
[----:B------:R-:W-:Y:S05]  /*c220*/  IMAD.WIDE.U32 R18, R18, -0x2daee0ad, RZ ;  /* 0xd2511f5312127825 */ /* 0x000fea00078e00ff */
[----:B------:R-:W-:Y:S05]  /*c230*/  LOP3.LUT R10, R19, UR34, R176, 0x96, !PT ;  /* 0x00000022130a7c12 */ /* 0x000fea000f8e96b0 */
[----:B------:R-:W-:Y:S04]  /*c240*/  IMAD.WIDE.U32 R10, R10, -0x326172a9, RZ ;  /* 0xcd9e8d570a0a7825 */ /* 0x000fe800078e00ff */
[C---:B-1----:R-:W-:Y:S01]  /*c250*/  FMUL.FTZ R8, R6.reuse, R56 ;  /* 0x0000003806087220 */ /* 0x042fe20000410000 */
[C---:B------:R-:W-:Y:S01]  /*c260*/  FMUL.FTZ R9, R6.reuse, R57 ;  /* 0x0000003906097220 */ /* 0x040fe20000410000 */
[----:B------:R-:W-:Y:S01]  /*c270*/  IMAD.WIDE.U32 R56, R7, -0x2daee0ad, RZ ;  /* 0xd2511f5307387825 */ /* 0x000fe200078e00ff */
[----:B------:R-:W-:Y:S03]  /*c280*/  LOP3.LUT R122, R11, UR33, R122, 0x96, !PT ;  /* 0x000000210b7a7c12 */ /* 0x000fe6000f8e967a */
[C---:B------:R-:W-:Y:S01]  /*c290*/  FMUL.FTZ R4, R6.reuse, R52 ;  /* 0x0000003406047220 */ /* 0x040fe20000410000 */
[----:B------:R-:W-:Y:S01]  /*c2a0*/  FMUL.FTZ R5, R6, R53 ;  /* 0x0000003506057220 */ /* 0x000fe20000410000 */
[----:B------:R-:W-:Y:S01]  /*c2b0*/  LOP3.LUT R18, R57, UR28, R18, 0x96, !PT ;  /* 0x0000001c39127c12 */ /* 0x000fe2000f8e9612 */
[----:B------:R-:W-:Y:S04]  /*c2c0*/  IMAD.WIDE.U32 R52, R122, -0x2daee0ad, RZ ;  /* 0xd2511f537a347825 */ /* 0x000fe800078e00ff */
[C---:B------:R-:W-:Y:S01]  /*c2d0*/  FMUL.FTZ R12, R6.reuse, R60 ;  /* 0x0000003c060c7220 */ /* 0x040fe20000410000 */
[C---:B------:R-:W-:Y:S01]  /*c2e0*/  FMUL.FTZ R13, R6.reuse, R61 ;  /* 0x0000003d060d7220 */ /* 0x040fe20000410000 */
[----:B------:R-:W-:Y:S01]  /*c2f0*/  LOP3.LUT R61, R191, UR19, R192, 0x96, !PT ;  /* 0x00000013bf3d7c12 */ /* 0x000fe2000f8e96c0 */
[C---:B------:R-:W-:Y:S01]  /*c300*/  FMUL.FTZ R16, R6.reuse, R64 ;  /* 0x0000004006107220 */ /* 0x040fe20000410000 */
[----:B------:R-:W-:Y:S01]  /*c310*/  LOP3.LUT R56, R53, UR24, R56, 0x96, !PT ;  /* 0x0000001835387c12 */ /* 0x000fe2000f8e9638 */
        /* <DEDUP_REMOVED lines=18> */
[----:B------:R-:W-:Y:S04]  /*c440*/  IMAD.WIDE.U32 R18, R18, -0x326172a9, RZ ;  /* 0xcd9e8d5712127825 */ /* 0x000fe800078e00ff */
[----:B------:R-:W-:Y:S01]  /*c450*/  FADD.FTZ R6, -R0, R3 ;  /* 0x0000000300067221 */ /* 0x000fe20000010100 */
[----:B------:R-:W-:Y:S01]  /*c460*/  MUFU.EX2 R60, R15 ;  /* 0x0000000f003c7308 */ /* 0x000fe20000000800 */
[----:B------:R-:W-:Y:S01]  /*c470*/  FADD.FTZ R185, R88, R185 ;  /* 0x000000b958b97221 */ /* 0x000fe20000010000 */
[----:B------:R-:W-:Y:S01]  /*c480*/  IMAD.WIDE.U32 R56, R56, -0x326172a9, RZ ;  /* 0xcd9e8d5738387825 */ /* 0x000fe200078e00ff */
[----:B------:R-:W-:Y:S03]  /*c490*/  LOP3.LUT R122, R19, UR25, R10, 0x96, !PT ;  /* 0x00000019137a7c12 */ /* 0x000fe6000f8e960a */
[----:B------:R-:W-:Y:S01]  /*c4a0*/  FMUL.FTZ R3, R6, UR4 ;  /* 0x0000000406037c20 */ /* 0x000fe20008410000 */
[----:B------:R-:W-:Y:S03]  /*c4b0*/  LOP3.LUT R81, R57, UR21, R18, 0x96, !PT ;  /* 0x0000001539517c12 */ /* 0x000fe6000f8e9612 */
[----:B------:R-:W-:Y:S01]  /*c4c0*/  MUFU.EX2 R73, R89 ;  /* 0x0000005900497308 */ /* 0x000fe20000000800 */
[----:B------:R-:W-:Y:S05]  /*c4d0*/  IMAD.WIDE.U32 R122, R122, -0x2daee0ad, RZ ;  /* 0xd2511f537a7a7825 */ /* 0x000fea00078e00ff */
[----:B------:R-:W-:Y:S04]  /*c4e0*/  LOP3.LUT R52, R123, UR20, R52, 0x96, !PT ;  /* 0x000000147b347c12 */ /* 0x000fe8000f8e9634 */
[----:B------:R-:W1:Y:S01]  /*c4f0*/  MUFU.EX2 R53, R14 ;  /* 0x0000000e00357308 */ /* 0x000e620000000800 */
[----:B------:R-:W-:Y:S05]  /*c500*/  IMAD.WIDE.U32 R68, R52, -0x326172a9, RZ ;  /* 0xcd9e8d5734447825 */ /* 0x000fea00078e00ff */
[----:B------:R-:W-:Y:S04]  /*c510*/  LOP3.LUT R52, R69, UR18, R56, 0x96, !PT ;  /* 0x0000001245347c12 */ /* 0x000fe8000f8e9638 */
[----:B------:R-:W2:Y:S01]  /*c520*/  MUFU.EX2 R3, R3 ;  /* 0x0000000300037308 */ /* 0x000ea20000000800 */
[----:B------:R-:W-:Y:S02]  /*c530*/  LOP3.LUT R77, R68, 0xffff, RZ, 0xc0, !PT ;  /* 0x0000ffff444d7812 */ /* 0x000fe400078ec0ff */
[----:B-1----:R-:W-:Y:S07]  /*c540*/  F2FP.BF16.F32.PACK_AB R89, R60, R53 ;  /* 0x000000353c59723e */ /* 0x002fee00000010ff */
[----:B------:R-:W1:Y:S01]  /*c550*/  MUFU.EX2 R80, R200 ;  /* 0x000000c800507308 */ /* 0x000e620000000800 */
[----:B------:R-:W-:Y:S01]  /*c560*/  PRMT R88, R89, 0x7632, R88 ;  /* 0x0000763259587816 */ /* 0x000fe20000000058 */
[----:B------:R-:W-:Y:S02]  /*c570*/  @!P1 HFMA2.BF16_V2 R152, -RZ.H0_H0, RZ.H0_H0, -R89.H0_H0 ;  /* 0x200000ffff989231 */ /* 0x000fe40000340959 */
[----:B--2---:R-:W-:Y:S01]  /*c580*/  FMUL.FTZ R26, R3, R74 ;  /* 0x0000004a031a7220 */ /* 0x004fe20000410000 */
[----:B------:R-:W-:Y:S01]  /*c590*/  LOP3.LUT R74, R69, UR18, R56, 0x96, !PT ;  /* 0x00000012454a7c12 */ /* 0x000fe2000f8e9638 */
[C---:B------:R-:W-:Y:S01]  /*c5a0*/  FMUL.FTZ R11, R3.reuse, R59 ;  /* 0x0000003b030b7220 */ /* 0x040fe20000410000 */
[----:B------:R-:W-:Y:S01]  /*c5b0*/  LOP3.LUT R56, R52, 0xff, RZ, 0xc0, !PT ;  /* 0x000000ff34387812 */ /* 0x000fe200078ec0ff */
[----:B------:R-:W-:Y:S01]  /*c5c0*/  FMUL.FTZ R18, R3, R66 ;  /* 0x0000004203127220 */ /* 0x000fe20000410000 */
[----:B------:R-:W-:Y:S01]  /*c5d0*/  PRMT R66, R89, 0x5410, R88 ;  /* 0x0000541059427816 */ /* 0x000fe20000000058 */
[C---:B------:R-:W-:Y:S01]  /*c5e0*/  FFMA.FTZ R196, R3.reuse, R184, R196 ;  /* 0x000000b803c47223 */ /* 0x040fe200000100c4 */
[----:B------:R-:W-:Y:S01]  /*c5f0*/  @!P1 PRMT R89, R152, 0x5410, RZ ;  /* 0x0000541098599816 */ /* 0x000fe200000000ff */
[C---:B------:R-:W-:Y:S01]  /*c600*/  FMUL.FTZ R7, R3.reuse, R55 ;  /* 0x0000003703077220 */ /* 0x040fe20000410000 */
[----:B------:R-:W-:Y:S01]  /*c610*/  ISETP.LE.U32.AND P1, PT, R56, UR12, PT ;  /* 0x0000000c38007c0c */ /* 0x000fe2000bf23070 */
[C---:B------:R-:W-:Y:S01]  /*c620*/  FMUL.FTZ R10, R3.reuse, R58 ;  /* 0x0000003a030a7220 */ /* 0x040fe20000410000 */
[----:B------:R-:W-:Y:S01]  /*c630*/  SHF.R.U32.HI R56, RZ, 0x10, R52 ;  /* 0x00000010ff387819 */ /* 0x000fe20000011634 */
[----:B------:R-:W-:Y:S01]  /*c640*/  STG.E.U16 desc[UR22][R114.64+0x20], R89 ;  /* 0x0000205972007986 */ /* 0x000fe2000c101516 */
[----:B------:R-:W-:Y:S01]  /*c650*/  LOP3.LUT R55, R198, 0xffff, RZ, 0xc0, !PT ;  /* 0x0000ffffc6377812 */ /* 0x000fe200078ec0ff */
[----:B------:R-:W-:Y:S01]  /*c660*/  FADD.FTZ R196, R94, R196 ;  /* 0x000000c45ec47221 */ /* 0x000fe20000010000 */
[----:B-1----:R-:W-:Y:S01]  /*c670*/  F2FP.BF16.F32.PACK_AB R94, R80, R73 ;  /* 0x00000049505e723e */ /* 0x002fe200000010ff */
[----:B------:R-:W-:Y:S01]  /*c680*/  @!P2 HFMA2.BF16_V2 R150, -RZ.H0_H0, RZ.H0_H0, -R88.H0_H0 ;  /* 0x200000ffff96a231 */ /* 0x000fe20000340958 */
[----:B------:R-:W-:Y:S01]  /*c690*/  LOP3.LUT R56, R56, 0xff, RZ, 0xc0, !PT ;  /* 0x000000ff38387812 */ /* 0x000fe200078ec0ff */
[----:B------:R-:W-:Y:S01]  /*c6a0*/  FADD.FTZ R58, R194, R185 ;  /* 0x000000b9c23a7221 */ /* 0x000fe20000010000 */
[----:B------:R-:W-:Y:S01]  /*c6b0*/  SHF.R.U32.HI R55, RZ, 0x8, R55 ;  /* 0x00000008ff377819 */ /* 0x000fe20000011637 */
[C---:B------:R-:W-:Y:S01]  /*c6c0*/  FMUL.FTZ R6, R3.reuse, R54 ;  /* 0x0000003603067220 */ /* 0x040fe20000410000 */
[----:B------:R-:W-:Y:S01]  /*c6d0*/  LOP3.LUT R54, R198, 0xff, RZ, 0xc0, !PT ;  /* 0x000000ffc6367812 */ /* 0x000fe200078ec0ff */
[C---:B------:R-:W-:Y:S01]  /*c6e0*/  FMUL.FTZ R14, R3.reuse, R62 ;  /* 0x0000003e030e7220 */ /* 0x040fe20000410000 */
[----:B------:R-:W-:Y:S01]  /*c6f0*/  @!P2 PRMT R88, R150, 0x5410, RZ ;  /* 0x000054109658a816 */ /* 0x000fe200000000ff */
[C---:B------:R-:W-:Y:S01]  /*c700*/  FMUL.FTZ R15, R3.reuse, R63 ;  /* 0x0000003f030f7220 */ /* 0x040fe20000410000 */
[----:B------:R-:W-:Y:S01]  /*c710*/  ISETP.LE.U32.AND P2, PT, R56, UR12, PT ;  /* 0x0000000c38007c0c */ /* 0x000fe2000bf43070 */
[C---:B------:R-:W-:Y:S01]  /*c720*/  FMUL.FTZ R19, R3.reuse, R67 ;  /* 0x0000004303137220 */ /* 0x040fe20000410000 */
[----:B------:R-:W-:Y:S01]  /*c730*/  PRMT R54, R54, 0x5410, R55 ;  /* 0x0000541036367816 */ /* 0x000fe20000000037 */
[C---:B------:R-:W-:Y:S01]  /*c740*/  FMUL.FTZ R22, R3.reuse, R70 ;  /* 0x0000004603167220 */ /* 0x040fe20000410000 */
[----:B------:R-:W-:Y:S01]  /*c750*/  SHF.R.U32.HI R56, RZ, 0x18, R52 ;  /* 0x00000018ff387819 */ /* 0x000fe20000011634 */
[C---:B------:R-:W-:Y:S01]  /*c760*/  FMUL.FTZ R23, R3.reuse, R71 ;  /* 0x0000004703177220 */ /* 0x040fe20000410000 */
[----:B------:R-:W-:Y:S01]  /*c770*/  SHF.R.U32.HI R70, RZ, 0x18, R202 ;  /* 0x00000018ff467819 */ /* 0x000fe200000116ca */
[C---:B------:R-:W-:Y:S01]  /*c780*/  FMUL.FTZ R27, R3.reuse, R75 ;  /* 0x0000004b031b7220 */ /* 0x040fe20000410000 */
[--C-:B------:R-:W-:Y:S01]  /*c790*/  SHF.R.U32.HI R67, RZ, 0x10, R190.reuse ;  /* 0x00000010ff437819 */ /* 0x100fe200000116be */
[C---:B------:R-:W-:Y:S01]  /*c7a0*/  FMUL.FTZ R30, R3.reuse, R78 ;  /* 0x0000004e031e7220 */ /* 0x040fe20000410000 */
[----:B------:R-:W-:Y:S01]  /*c7b0*/  SHF.R.U32.HI R63, RZ, 0x18, R190 ;  /* 0x00000018ff3f7819 */ /* 0x000fe200000116be */
[C---:B------:R-:W-:Y:S01]  /*c7c0*/  FMUL.FTZ R31, R3.reuse, R79 ;  /* 0x0000004f031f7220 */ /* 0x040fe20000410000 */
[----:B------:R-:W-:Y:S01]  /*c7d0*/  LOP3.LUT R69, R68, 0xffff, RZ, 0xc0, !PT ;  /* 0x0000ffff44457812 */ /* 0x000fe200078ec0ff */
[C---:B------:R-:W-:Y:S01]  /*c7e0*/  FMUL.FTZ R34, R3.reuse, R82 ;  /* 0x0000005203227220 */ /* 0x040fe20000410000 */
[----:B------:R-:W-:Y:S01]  /*c7f0*/  LOP3.LUT R82, R190, 0xff, RZ, 0xc0, !PT ;  /* 0x000000ffbe527812 */ /* 0x000fe200078ec0ff */
[C---:B------:R-:W-:Y:S01]  /*c800*/  FMUL.FTZ R35, R3.reuse, R83 ;  /* 0x0000005303237220 */ /* 0x040fe20000410000 */
[----:B------:R-:W-:Y:S01]  /*c810*/  LOP3.LUT R71, R68, 0xff, RZ, 0xc0, !PT ;  /* 0x000000ff44477812 */ /* 0x000fe200078ec0ff */
[C---:B------:R-:W-:Y:S01]  /*c820*/  FMUL.FTZ R38, R3.reuse, R38 ;  /* 0x0000002603267220 */ /* 0x040fe20000410000 */
[----:B------:R-:W-:Y:S01]  /*c830*/  SHF.R.U32.HI R69, RZ, 0x8, R69 ;  /* 0x00000008ff457819 */ /* 0x000fe20000011645 */
[C---:B------:R-:W-:Y:S01]  /*c840*/  FMUL.FTZ R39, R3.reuse, R39 ;  /* 0x0000002703277220 */ /* 0x040fe20000410000 */
[C---:B------:R-:W-:Y:S01]  /*c850*/  FMUL.FTZ R42, R3.reuse, R42 ;  /* 0x0000002a032a7220 */ /* 0x040fe20000410000 */
[C---:B------:R-:W-:Y:S01]  /*c860*/  FMUL.FTZ R43, R3.reuse, R43 ;  /* 0x0000002b032b7220 */ /* 0x040fe20000410000 */
[C---:B------:R-:W-:Y:S01]  /*c870*/  FMUL.FTZ R46, R3.reuse, R46 ;  /* 0x0000002e032e7220 */ /* 0x040fe20000410000 */
[C---:B------:R-:W-:Y:S01]  /*c880*/  FMUL.FTZ R47, R3.reuse, R47 ;  /* 0x0000002f032f7220 */ /* 0x040fe20000410000 */
[C---:B------:R-:W-:Y:S01]  /*c890*/  FMUL.FTZ R50, R3.reuse, R50 ;  /* 0x0000003203327220 */ /* 0x040fe20000410000 */
[----:B------:R-:W-:Y:S01]  /*c8a0*/  FMUL.FTZ R51, R3, R51 ;  /* 0x0000003303337220 */ /* 0x000fe20000410000 */
[----:B------:R-:W-:Y:S01]  /*c8b0*/  SHF.R.U32.HI R3, RZ, 0x10, R198 ;  /* 0x00000010ff037819 */ /* 0x000fe200000116c6 */
[----:B------:R-:W-:Y:S01]  /*c8c0*/  FADD.FTZ R58, R93, R58 ;  /* 0x0000003a5d3a7221 */ /* 0x000fe20000010000 */
[C---:B------:R-:W-:Y:S01]  /*c8d0*/  PRMT R93, R94.reuse, 0x7632, R93 ;  /* 0x000076325e5d7816 */ /* 0x040fe2000000005d */
[----:B------:R-:W-:Y:S01]  /*c8e0*/  @!P0 HFMA2.BF16_V2 R149, -RZ.H0_H0, RZ.H0_H0, -R94.H0_H0 ;  /* 0x200000ffff958231 */ /* 0x000fe2000034095e */
[----:B------:R-:W-:Y:S01]  /*c8f0*/  SHF.R.U32.HI R198, RZ, 0x18, R198 ;  /* 0x00000018ffc67819 */ /* 0x000fe200000116c6 */
[----:B------:R-:W-:Y:S01]  /*c900*/  MUFU.EX2 R79, R197 ;  /* 0x000000c5004f7308 */ /* 0x000fe20000000800 */
[----:B------:R-:W-:Y:S01]  /*c910*/  LOP3.LUT R55, R3, 0xff, RZ, 0xc0, !PT ;  /* 0x000000ff03377812 */ /* 0x000fe200078ec0ff */
[----:B------:R-:W-:Y:S01]  /*c920*/  STG.E.U16 desc[UR22][R114.64+0x22], R88 ;  /* 0x0000225872007986 */ /* 0x000fe2000c101516 */
[----:B------:R-:W-:Y:S01]  /*c930*/  PRMT R65, R94, 0x5410, R93 ;  /* 0x000054105e417816 */ /* 0x000fe2000000005d */
[----:B------:R-:W-:Y:S01]  /*c940*/  @!P5 HFMA2.BF16_V2 R148, -RZ.H0_H0, RZ.H0_H0, -R93.H0_H0 ;  /* 0x200000ffff94d231 */ /* 0x000fe2000034095d */
[----:B------:R-:W-:Y:S01]  /*c950*/  @!P0 PRMT R94, R149, 0x5410, RZ ;  /* 0x00005410955e8816 */ /* 0x000fe200000000ff */
[----:B------:R-:W-:Y:S01]  /*c960*/  FADD.FTZ R189, R189, R58 ;  /* 0x0000003abdbd7221 */ /* 0x000fe20000010000 */
[----:B------:R-:W-:Y:S03]  /*c970*/  ISETP.LE.U32.AND P0, PT, R56, UR12, PT ;  /* 0x0000000c38007c0c */ /* 0x000fe6000bf03070 */
[----:B------:R-:W1:Y:S01]  /*c980*/  MUFU.EX2 R76, R195 ;  /* 0x000000c3004c7308 */ /* 0x000e620000000800 */
[----:B------:R-:W-:Y:S01]  /*c990*/  LOP3.LUT R3, R68, 0xff, RZ, 0xc0, !PT ;  /* 0x000000ff44037812 */ /* 0x000fe200078ec0ff */
[----:B------:R-:W-:Y:S01]  /*c9a0*/  STG.E.U16 desc[UR22][R112.64+0x30], R94 ;  /* 0x0000305e70007986 */ /* 0x000fe2000c101516 */
[----:B------:R-:W-:Y:S01]  /*c9b0*/  PRMT R56, R55, 0x5410, R198 ;  /* 0x0000541037387816 */ /* 0x000fe200000000c6 */
[----:B------:R-:W-:Y:S01]  /*c9c0*/  FADD.FTZ R193, R193, R196 ;  /* 0x000000c4c1c17221 */ /* 0x000fe20000010000 */
[----:B------:R-:W-:Y:S01]  /*c9d0*/  LOP3.LUT R55, R202, 0xffff, RZ, 0xc0, !PT ;  /* 0x0000ffffca377812 */ /* 0x000fe200078ec0ff */
[----:B------:R-:W-:Y:S01]  /*c9e0*/  FADD.FTZ R188, R188, R189 ;  /* 0x000000bdbcbc7221 */ /* 0x000fe20000010000 */
[----:B------:R-:W-:Y:S03]  /*c9f0*/  @!P5 PRMT R93, R148, 0x5410, RZ ;  /* 0x00005410945dd816 */ /* 0x000fe600000000ff */
[----:B------:R-:W-:Y:S01]  /*ca00*/  MUFU.EX2 R75, R186 ;  /* 0x000000ba004b7308 */ /* 0x000fe20000000800 */
[----:B------:R-:W-:Y:S01]  /*ca10*/  ISETP.LE.U32.AND P5, PT, R3, UR12, PT ;  /* 0x0000000c03007c0c */ /* 0x000fe2000bfa3070 */
[----:B------:R-:W-:Y:S01]  /*ca20*/  FADD.FTZ R62, R92, R193 ;  /* 0x000000c15c3e7221 */ /* 0x000fe20000010000 */
[----:B------:R-:W-:Y:S01]  /*ca30*/  SHF.R.U32.HI R3, RZ, 0x10, R202 ;  /* 0x00000010ff037819 */ /* 0x000fe200000116ca */
[----:B------:R-:W-:Y:S01]  /*ca40*/  STG.E.U16 desc[UR22][R112.64+0x32], R93 ;  /* 0x0000325d70007986 */ /* 0x000fe2000c101516 */
[----:B------:R-:W-:Y:S01]  /*ca50*/  LOP3.LUT R58, R202, 0xff, RZ, 0xc0, !PT ;  /* 0x000000ffca3a7812 */ /* 0x000fe200078ec0ff */
[----:B------:R-:W-:Y:S01]  /*ca60*/  FADD.FTZ R83, R53, R62 ;  /* 0x0000003e35537221 */ /* 0x000fe20000010000 */
[----:B------:R-:W-:Y:S03]  /*ca70*/  SHF.R.U32.HI R55, RZ, 0x8, R55 ;  /* 0x00000008ff377819 */ /* 0x000fe60000011637 */
[----:B------:R-:W2:Y:S01]  /*ca80*/  MUFU.EX2 R78, R187 ;  /* 0x000000bb004e7308 */ /* 0x000ea20000000800 */
[----:B------:R-:W-:Y:S02]  /*ca90*/  LOP3.LUT R53, R3, 0xff, RZ, 0xc0, !PT ;  /* 0x000000ff03357812 */ /* 0x000fe400078ec0ff */
[----:B------:R-:W-:Y:S02]  /*caa0*/  PRMT R58, R58, 0x5410, R55 ;  /* 0x000054103a3a7816 */ /* 0x000fe40000000037 */
[----:B------:R-:W-:Y:S01]  /*cab0*/  SHF.R.U32.HI R55, RZ, 0x10, R68 ;  /* 0x00000010ff377819 */ /* 0x000fe20000011644 */
[----:B------:R-:W-:Y:S01]  /*cac0*/  @!P5 HFMA2.BF16_V2 R144, -RZ.H0_H0, RZ.H0_H0, -R100.H0_H0 ;  /* 0x200000ffff90d231 */ /* 0x000fe20000340964 */
[----:B-1----:R-:W-:Y:S03]  /*cad0*/  F2FP.BF16.F32.PACK_AB R92, R76, R79 ;  /* 0x0000004f4c5c723e */ /* 0x002fe600000010ff */
[----:B------:R-:W-:Y:S01]  /*cae0*/  MUFU.EX2 R185, R85 ;  /* 0x0000005500b97308 */ /* 0x000fe20000000800 */
[----:B------:R-:W-:Y:S02]  /*caf0*/  PRMT R70, R53, 0x5410, R70 ;  /* 0x0000541035467816 */ /* 0x000fe40000000046 */
[----:B------:R-:W-:Y:S01]  /*cb00*/  LOP3.LUT R53, R55, 0xff, RZ, 0xc0, !PT ;  /* 0x000000ff37357812 */ /* 0x000fe200078ec0ff */
[----:B------:R-:W-:Y:S01]  /*cb10*/  @!P6 HFMA2.BF16_V2 R147, -RZ.H0_H0, RZ.H0_H0, -R92.H0_H0 ;  /* 0x200000ffff93e231 */ /* 0x000fe2000034095c */
[----:B------:R-:W-:Y:S02]  /*cb20*/  LOP3.LUT R55, R52, 0xffff, RZ, 0xc0, !PT ;  /* 0x0000ffff34377812 */ /* 0x000fe400078ec0ff */
[C---:B------:R-:W-:Y:S02]  /*cb30*/  PRMT R3, R92.reuse, 0x7632, R3 ;  /* 0x000076325c037816 */ /* 0x040fe40000000003 */
[----:B------:R-:W-:Y:S02]  /*cb40*/  SHF.R.U32.HI R55, RZ, 0x8, R55 ;  /* 0x00000008ff377819 */ /* 0x000fe40000011637 */
[----:B------:R-:W-:Y:S01]  /*cb50*/  PRMT R64, R92, 0x5410, R3 ;  /* 0x000054105c407816 */ /* 0x000fe20000000003 */
[----:B------:R-:W-:Y:S01]  /*cb60*/  @!P3 HFMA2.BF16_V2 R146, -RZ.H0_H0, RZ.H0_H0, -R3.H0_H0 ;  /* 0x200000ffff92b231 */ /* 0x000fe20000340903 */
[----:B------:R-:W-:Y:S02]  /*cb70*/  LOP3.LUT R55, R55, 0xffff, RZ, 0xc0, !PT ;  /* 0x0000ffff37377812 */ /* 0x000fe400078ec0ff */
[--C-:B------:R-:W-:Y:S02]  /*cb80*/  HSET2.LE.AND R56, R56, R173.reuse, PT ;  /* 0x000000ad38387233 */ /* 0x100fe40003803000 */
[----:B------:R-:W-:Y:S02]  /*cb90*/  @!P3 PRMT R3, R146, 0x5410, RZ ;  /* 0x000054109203b816 */ /* 0x000fe400000000ff */
[----:B------:R-:W-:Y:S02]  /*cba0*/  ISETP.LE.U32.AND P3, PT, R55, UR12, PT ;  /* 0x0000000c37007c0c */ /* 0x000fe4000bf63070 */
[--C-:B------:R-:W-:Y:S01]  /*cbb0*/  HSET2.LE.AND R55, R54, R173.reuse, PT ;  /* 0x000000ad36377233 */ /* 0x100fe20003803000 */
[----:B------:R-:W-:Y:S01]  /*cbc0*/  STG.E.U16 desc[UR22][R114.64+0x32], R3 ;  /* 0x0000320372007986 */ /* 0x000fe2000c101516 */
[--C-:B------:R-:W-:Y:S02]  /*cbd0*/  HSET2.LE.AND R52, R58, R173.reuse, PT ;  /* 0x000000ad3a347233 */ /* 0x100fe40003803000 */
[----:B------:R-:W-:Y:S02]  /*cbe0*/  @!P6 PRMT R92, R147, 0x5410, RZ ;  /* 0x00005410935ce816 */ /* 0x000fe400000000ff */
[----:B------:R-:W-:Y:S02]  /*cbf0*/  LOP3.LUT R54, R55, R98, RZ, 0xc0, !PT ;  /* 0x0000006237367212 */ /* 0x000fe400078ec0ff */
[----:B------:R-:W-:Y:S01]  /*cc00*/  LOP3.LUT R55, R56, R95, RZ, 0xc0, !PT ;  /* 0x0000005f38377212 */ /* 0x000fe200078ec0ff */
[----:B------:R-:W-:Y:S01]  /*cc10*/  STG.E.U16 desc[UR22][R114.64+0x30], R92 ;  /* 0x0000305c72007986 */ /* 0x000fe2000c101516 */
[----:B------:R-:W-:Y:S02]  /*cc20*/  ISETP.LE.U32.AND P6, PT, R53, UR12, PT ;  /* 0x0000000c35007c0c */ /* 0x000fe4000bfc3070 */
[----:B------:R-:W-:Y:S01]  /*cc30*/  HSET2.LE.AND R53, R70, R173, PT ;  /* 0x000000ad46357233 */ /* 0x000fe20003803000 */
[----:B------:R-:W1:Y:S01]  /*cc40*/  LDSM.16.MT88.4 R56, [R126+0x6000] ;  /* 0x006000007e38783b */ /* 0x000e620000004200 */
[----:B------:R-:W-:Y:S02]  /*cc50*/  LOP3.LUT R52, R52, R103, RZ, 0xc0, !PT ;  /* 0x0000006734347212 */ /* 0x000fe400078ec0ff */
[----:B------:R-:W-:Y:S01]  /*cc60*/  LOP3.LUT R62, R190, 0xffff, RZ, 0xc0, !PT ;  /* 0x0000ffffbe3e7812 */ /* 0x000fe200078ec0ff */
[----:B------:R-:W-:Y:S01]  /*cc70*/  FADD.FTZ R190, R60, R83 ;  /* 0x000000533cbe7221 */ /* 0x000fe20000010000 */
[----:B------:R-:W-:Y:S02]  /*cc80*/  LOP3.LUT R53, R53, R102, RZ, 0xc0, !PT ;  /* 0x0000006635357212 */ /* 0x000fe400078ec0ff */
[----:B------:R-:W-:Y:S02]  /*cc90*/  LOP3.LUT R60, R67, 0xff, RZ, 0xc0, !PT ;  /* 0x000000ff433c7812 */ /* 0x000fe400078ec0ff */
[--C-:B------:R-:W-:Y:S02]  /*cca0*/  SHF.R.U32.HI R70, RZ, 0x10, R68.reuse ;  /* 0x00000010ff467819 */ /* 0x100fe40000011644 */
[----:B--2---:R-:W-:Y:S02]  /*ccb0*/  F2FP.BF16.F32.PACK_AB R95, R75, R78 ;  /* 0x0000004e4b5f723e */ /* 0x004fe400000010ff */
[----:B------:R-:W-:Y:S02]  /*ccc0*/  LOP3.LUT R83, R70, 0xff, RZ, 0xc0, !PT ;  /* 0x000000ff46537812 */ /* 0x000fe400078ec0ff */
[--C-:B------:R-:W-:Y:S01]  /*ccd0*/  SHF.R.U32.HI R102, RZ, 0x18, R68.reuse ;  /* 0x00000018ff667819 */ /* 0x100fe20000011644 */
[----:B------:R-:W-:Y:S01]  /*cce0*/  @!P1 HFMA2.BF16_V2 R145, -RZ.H0_H0, RZ.H0_H0, -R95.H0_H0 ;  /* 0x200000ffff919231 */ /* 0x000fe2000034095f */
[----:B------:R-:W-:Y:S02]  /*ccf0*/  SHF.R.U32.HI R68, RZ, 0x18, R68 ;  /* 0x00000018ff447819 */ /* 0x000fe40000011644 */
[----:B------:R-:W-:Y:S02]  /*cd00*/  SHF.R.U32.HI R186, RZ, 0x8, R77 ;  /* 0x00000008ffba7819 */ /* 0x000fe4000001164d */
[----:B------:R-:W-:Y:S01]  /*cd10*/  MUFU.EX2 R77, R120 ;  /* 0x00000078004d7308 */ /* 0x000fe20000000800 */
[----:B------:R-:W-:Y:S01]  /*cd20*/  PRMT R184, R83, 0x5410, R68 ;  /* 0x0000541053b87816 */ /* 0x000fe20000000044 */
[----:B------:R-:W-:Y:S01]  /*cd30*/  FADD.FTZ R83, R79, R190 ;  /* 0x000000be4f537221 */ /* 0x000fe20000010000 */
[----:B------:R-:W-:Y:S02]  /*cd40*/  PRMT R186, R71, 0x5410, R186 ;  /* 0x0000541047ba7816 */ /* 0x000fe400000000ba */
[C---:B------:R-:W-:Y:S01]  /*cd50*/  PRMT R96, R95.reuse, 0x7632, R96 ;  /* 0x000076325f607816 */ /* 0x040fe20000000060 */
[----:B------:R-:W-:Y:S03]  /*cd60*/  FADD.FTZ R83, R76, R83 ;  /* 0x000000534c537221 */ /* 0x000fe60000010000 */
[----:B------:R-:W-:Y:S01]  /*cd70*/  PRMT R72, R95, 0x5410, R96 ;  /* 0x000054105f487816 */ /* 0x000fe20000000060 */
[----:B------:R-:W-:Y:S01]  /*cd80*/  @!P3 HFMA2.BF16_V2 R139, -RZ.H0_H0, RZ.H0_H0, -R96.H0_H0 ;  /* 0x200000ffff8bb231 */ /* 0x000fe20000340960 */
[----:B------:R-:W-:Y:S02]  /*cd90*/  @!P1 PRMT R95, R145, 0x5410, RZ ;  /* 0x00005410915f9816 */ /* 0x000fe400000000ff */
[----:B------:R-:W-:Y:S02]  /*cda0*/  ISETP.LE.U32.AND P1, PT, R102, UR12, PT ;  /* 0x0000000c66007c0c */ /* 0x000fe4000bf23070 */
[----:B------:R-:W-:Y:S01]  /*cdb0*/  @!P3 PRMT R96, R139, 0x5410, RZ ;  /* 0x000054108b60b816 */ /* 0x000fe200000000ff */
[----:B------:R-:W-:Y:S01]  /*cdc0*/  STG.E.U16 desc[UR22][R112.64+0x40], R95 ;  /* 0x0000405f70007986 */ /* 0x000fe2000c101516 */
[----:B------:R-:W-:Y:S01]  /*cdd0*/  F2FP.BF16.F32.PACK_AB R102, R117, R90 ;  /* 0x0000005a7566723e */ /* 0x000fe200000010ff */
[C---:B-1----:R-:W-:Y:S02]  /*cde0*/  HMMA.16816.F32.BF16 R4, R52.reuse, R56, R4 ;  /* 0x000000383404723c */ /* 0x042fe40000041804 */
[----:B------:R-:W-:Y:S03]  /*cdf0*/  STG.E.U16 desc[UR22][R112.64+0x42], R96 ;  /* 0x0000426070007986 */ /* 0x000fe6000c101516 */
[----:B------:R-:W-:Y:S01]  /*ce00*/  PRMT R101, R102, 0x7632, R101 ;  /* 0x0000763266657816 */ /* 0x000fe20000000065 */
[C---:B------:R-:W-:Y:S01]  /*ce10*/  HMMA.16816.F32.BF16 R8, R52.reuse, R58, R8 ;  /* 0x0000003a3408723c */ /* 0x040fe20000041808 */
[----:B------:R-:W1:Y:S04]  /*ce20*/  LDSM.16.MT88.4 R56, [R124+0x6000] ;  /* 0x006000007c38783b */ /* 0x000e680000004200 */
[----:B------:R-:W-:Y:S02]  /*ce30*/  @!P1 HFMA2.BF16_V2 R140, -RZ.H0_H0, RZ.H0_H0, -R101.H0_H0 ;  /* 0x200000ffff8c9231 */ /* 0x000fe40000340965 */
[----:B------:R-:W-:Y:S01]  /*ce40*/  @!P6 HFMA2.BF16_V2 R138, -RZ.H0_H0, RZ.H0_H0, -R102.H0_H0 ;  /* 0x200000ffff8ae231 */ /* 0x000fe20000340966 */
        /* <DEDUP_REMOVED lines=15> */
[C---:B------:R-:W-:Y:S04]  /*cf40*/  LOP3.LUT R54, R61.reuse, 0xffff, RZ, 0xc0, !PT ;  /* 0x0000ffff3d367812 */ /* 0x040fe800078ec0ff */
[--C-:B------:R-:W-:Y:S02]  /*cf50*/  SHF.R.U32.HI R55, RZ, 0x10, R61.reuse ;  /* 0x00000010ff377819 */ /* 0x100fe4000001163d */
[----:B------:R-:W-:Y:S02]  /*cf60*/  SHF.R.U32.HI R53, RZ, 0x8, R62 ;  /* 0x00000008ff357819 */ /* 0x000fe4000001163e */
[----:B------:R-:W-:Y:S02]  /*cf70*/  LOP3.LUT R52, R61, 0xff, RZ, 0xc0, !PT ;  /* 0x000000ff3d347812 */ /* 0x000fe400078ec0ff */
[----:B------:R-:W-:Y:S02]  /*cf80*/  SHF.R.U32.HI R62, RZ, 0x18, R61 ;  /* 0x00000018ff3e7819 */ /* 0x000fe4000001163d */
[----:B------:R-:W-:Y:S02]  /*cf90*/  SHF.R.U32.HI R61, RZ, 0x8, R54 ;  /* 0x00000008ff3d7819 */ /* 0x000fe40000011636 */
[----:B------:R-:W-:Y:S02]  /*cfa0*/  LOP3.LUT R55, R55, 0xff, RZ, 0xc0, !PT ;  /* 0x000000ff37377812 */ /* 0x000fe400078ec0ff */
[----:B------:R-:W-:Y:S02]  /*cfb0*/  PRMT R54, R82, 0x5410, R53 ;  /* 0x0000541052367816 */ /* 0x000fe40000000035 */
[----:B------:R-:W-:Y:S02]  /*cfc0*/  PRMT R82, R60, 0x5410, R63 ;  /* 0x000054103c527816 */ /* 0x000fe4000000003f */
[----:B------:R-:W-:Y:S02]  /*cfd0*/  PRMT R52, R52, 0x5410, R61 ;  /* 0x0000541034347816 */ /* 0x000fe4000000003d */
[----:B------:R-:W-:Y:S02]  /*cfe0*/  PRMT R98, R55, 0x5410, R62 ;  /* 0x0000541037627816 */ /* 0x000fe4000000003e */
[----:B------:R-:W2:Y:S01]  /*cff0*/  LDSM.16.MT88.4 R60, [R124+0x6400] ;  /* 0x006400007c3c783b */ /* 0x000ea20000004200 */
[--C-:B------:R-:W-:Y:S02]  /*d000*/  HSET2.LE.AND R52, R52, R173.reuse, PT ;  /* 0x000000ad34347233 */ /* 0x100fe40003803000 */
[--C-:B------:R-:W-:Y:S02]  /*d010*/  HSET2.LE.AND R53, R98, R173.reuse, PT ;  /* 0x000000ad62357233 */ /* 0x100fe40003803000 */
[--C-:B------:R-:W-:Y:S02]  /*d020*/  HSET2.LE.AND R54, R54, R173.reuse, PT ;  /* 0x000000ad36367233 */ /* 0x100fe40003803000 */
[----:B------:R-:W-:Y:S02]  /*d030*/  HSET2.LE.AND R55, R82, R173, PT ;  /* 0x000000ad52377233 */ /* 0x000fe40003803000 */
[----:B------:R-:W-:Y:S01]  /*d040*/  LOP3.LUT R52, R52, R97, RZ, 0xc0, !PT ;  /* 0x0000006134347212 */ /* 0x000fe200078ec0ff */
[----:B------:R-:W3:Y:S01]  /*d050*/  MUFU.EX2 R82, R121 ;  /* 0x0000007900527308 */ /* 0x000ee20000000800 */
[----:B------:R-:W-:Y:S02]  /*d060*/  LOP3.LUT R53, R53, R66, RZ, 0xc0, !PT ;  /* 0x0000004235357212 */ /* 0x000fe400078ec0ff */
[----:B------:R-:W-:Y:S02]  /*d070*/  LOP3.LUT R54, R54, R65, RZ, 0xc0, !PT ;  /* 0x0000004136367212 */ /* 0x000fe400078ec0ff */
[----:B------:R-:W-:Y:S02]  /*d080*/  LOP3.LUT R55, R55, R64, RZ, 0xc0, !PT ;  /* 0x0000004037377212 */ /* 0x000fe400078ec0ff */
[----:B------:R-:W4:Y:S05]  /*d090*/  LDSM.16.MT88.4 R64, [R126+0x7400] ;  /* 0x007400007e40783b */ /* 0x000f2a0000004200 */
[C---:B-1----:R-:W-:Y:S03]  /*d0a0*/  HMMA.16816.F32.BF16 R4, R52.reuse, R56, R4 ;  /* 0x000000383404723c */ /* 0x042fe60000041804 */
[----:B---3--:R-:W-:Y:S03]  /*d0b0*/  F2FP.BF16.F32.PACK_AB R97, R77, R82 ;  /* 0x000000524d61723e */ /* 0x008fe600000010ff */
[C---:B------:R-:W-:Y:S05]  /*d0c0*/  HMMA.16816.F32.BF16 R8, R52.reuse, R58, R8 ;  /* 0x0000003a3408723c */ /* 0x040fea0000041808 */
[----:B------:R-:W-:Y:S01]  /*d0d0*/  LOP3.LUT R56, R69, 0xffff, RZ, 0xc0, !PT ;  /* 0x0000ffff45387812 */ /* 0x000fe200078ec0ff */
[----:B------:R-:W-:Y:S01]  /*d0e0*/  IMAD.WIDE.U32 R120, R81, -0x2daee0ad, RZ ;  /* 0xd2511f5351787825 */ /* 0x000fe200078e00ff */
[----:B------:R-:W1:Y:S02]  /*d0f0*/  LDSM.16.MT88.4 R68, [R124+0x7400] ;  /* 0x007400007c44783b */ /* 0x000e640000004200 */
[----:B------:R-:W-:Y:S02]  /*d100*/  ISETP.LE.U32.AND P3, PT, R56, UR12, PT ;  /* 0x0000000c38007c0c */ /* 0x000fe4000bf63070 */
[----:B------:R-:W-:Y:S01]  /*d110*/  LOP3.LUT R81, R121, UR19, R122, 0x96, !PT ;  /* 0x0000001379517c12 */ /* 0x000fe2000f8e967a */
[C---:B--2---:R-:W-:Y:S03]  /*d120*/  HMMA.16816.F32.BF16 R12, R52.reuse, R60, R12 ;  /* 0x0000003c340c723c */ /* 0x044fe6000004180c */
[----:B------:R-:W2:Y:S01]  /*d130*/  LDSM.16.MT88.4 R56, [R126+0x8400] ;  /* 0x008400007e38783b */ /* 0x000ea20000004200 */
[----:B------:R-:W-:Y:S01]  /*d140*/  FADD.FTZ R82, R82, R83 ;  /* 0x0000005352527221 */ /* 0x000fe20000010000 */
[----:B------:R-:W-:Y:S01]  /*d150*/  PRMT R98, R97, 0x7632, R98 ;  /* 0x0000763261627816 */ /* 0x000fe20000000062 */
[C---:B------:R-:W-:Y:S05]  /*d160*/  HMMA.16816.F32.BF16 R16, R52.reuse, R62, R16 ;  /* 0x0000003e3410723c */ /* 0x040fea0000041810 */
[----:B------:R-:W-:Y:S01]  /*d170*/  @!P2 HFMA2.BF16_V2 R142, -RZ.H0_H0, RZ.H0_H0, -R97.H0_H0 ;  /* 0x200000ffff8ea231 */ /* 0x000fe20000340961 */
[----:B------:R-:W-:Y:S01]  /*d180*/  LOP3.LUT R60, R81, 0xff, RZ, 0xc0, !PT ;  /* 0x000000ff513c7812 */ /* 0x000fe200078ec0ff */
[----:B------:R-:W-:Y:S01]  /*d190*/  FADD.FTZ R61, R73, R188 ;  /* 0x000000bc493d7221 */ /* 0x000fe20000010000 */
[----:B------:R-:W-:Y:S01]  /*d1a0*/  PRMT R73, R97, 0x5410, R98 ;  /* 0x0000541061497816 */ /* 0x000fe20000000062 */
[C---:B----4-:R-:W-:Y:S03]  /*d1b0*/  HMMA.16816.F32.BF16 R20, R52.reuse, R64, R20 ;  /* 0x000000403414723c */ /* 0x050fe60000041814 */
[----:B------:R-:W-:Y:S01]  /*d1c0*/  @!P2 PRMT R97, R142, 0x5410, RZ ;  /* 0x000054108e61a816 */ /* 0x000fe200000000ff */
[----:B------:R-:W-:Y:S01]  /*d1d0*/  @!P0 HFMA2.BF16_V2 R141, -RZ.H0_H0, RZ.H0_H0, -R98.H0_H0 ;  /* 0x200000ffff8d8231 */ /* 0x000fe20000340962 */
[----:B------:R-:W-:Y:S01]  /*d1e0*/  ISETP.LE.U32.AND P2, PT, R60, UR12, PT ;  /* 0x0000000c3c007c0c */ /* 0x000fe2000bf43070 */
[C---:B------:R-:W-:Y:S02]  /*d1f0*/  HMMA.16816.F32.BF16 R24, R52.reuse, R66, R24 ;  /* 0x000000423418723c */ /* 0x040fe40000041818 */
[----:B------:R-:W-:Y:S03]  /*d200*/  STG.E.U16 desc[UR22][R114.64+0x40], R97 ;  /* 0x0000406172007986 */ /* 0x000fe6000c101516 */
[----:B------:R-:W-:Y:S01]  /*d210*/  SHF.R.U32.HI R60, RZ, 0x10, R81 ;  /* 0x00000010ff3c7819 */ /* 0x000fe20000011651 */
[----:B------:R-:W-:Y:S01]  /*d220*/  FADD.FTZ R79, R80, R61 ;  /* 0x0000003d504f7221 */ /* 0x000fe20000010000 */
[----:B------:R-:W-:Y:S01]  /*d230*/  @!P0 PRMT R98, R141, 0x5410, RZ ;  /* 0x000054108d628816 */ /* 0x000fe200000000ff */
[----:B------:R-:W-:Y:S03]  /*d240*/  FADD.FTZ R91, R77, R82 ;  /* 0x000000524d5b7221 */ /* 0x000fe60000010000 */
[----:B------:R-:W-:Y:S01]  /*d250*/  LOP3.LUT R60, R60, 0xff, RZ, 0xc0, !PT ;  /* 0x000000ff3c3c7812 */ /* 0x000fe200078ec0ff */
[C---:B-1----:R-:W-:Y:S01]  /*d260*/  HMMA.16816.F32.BF16 R28, R52.reuse, R68, R28 ;  /* 0x00000044341c723c */ /* 0x042fe2000004181c */
[----:B------:R-:W-:Y:S02]  /*d270*/  STG.E.U16 desc[UR22][R114.64+0x42], R98 ;  /* 0x0000426272007986 */ /* 0x000fe4000c101516 */
[----:B------:R-:W-:Y:S01]  /*d280*/  ISETP.LE.U32.AND P0, PT, R60, UR12, PT ;  /* 0x0000000c3c007c0c */ /* 0x000fe2000bf03070 */
[----:B------:R-:W-:Y:S01]  /*d290*/  FADD.FTZ R192, R78, R79 ;  /* 0x0000004f4ec07221 */ /* 0x000fe20000010000 */
[----:B------:R-:W1:Y:S01]  /*d2a0*/  LDSM.16.MT88.4 R60, [R124+0x8400] ;  /* 0x008400007c3c783b */ /* 0x000e620000004200 */
[C---:B------:R-:W-:Y:S05]  /*d2b0*/  HMMA.16816.F32.BF16 R32, R52.reuse, R70, R32 ;  /* 0x000000463420723c */ /* 0x040fea0000041820 */
[----:B------:R-:W-:Y:S01]  /*d2c0*/  SHF.R.U32.HI R66, RZ, 0x18, R81 ;  /* 0x00000018ff427819 */ /* 0x000fe20000011651 */
[C---:B--2---:R-:W-:Y:S05]  /*d2d0*/  HMMA.16816.F32.BF16 R36, R52.reuse, R56, R36 ;  /* 0x000000383424723c */ /* 0x044fea0000041824 */
[C---:B------:R-:W-:Y:S01]  /*d2e0*/  LOP3.LUT R67, R74.reuse, 0xffff, RZ, 0xc0, !PT ;  /* 0x0000ffff4a437812 */ /* 0x040fe200078ec0ff */
[C---:B------:R-:W-:Y:S05]  /*d2f0*/  HMMA.16816.F32.BF16 R40, R52.reuse, R58, R40 ;  /* 0x0000003a3428723c */ /* 0x040fea0000041828 */
[----:B------:R-:W-:Y:S01]  /*d300*/  SHF.R.U32.HI R68, RZ, 0x10, R74 ;  /* 0x00000010ff447819 */ /* 0x000fe2000001164a */
[----:B------:R-:W-:Y:S01]  /*d310*/  FADD.FTZ R192, R75, R192 ;  /* 0x000000c04bc07221 */ /* 0x000fe20000010000 */
[----:B------:R-:W-:Y:S01]  /*d320*/  LOP3.LUT R64, R74, 0xff, RZ, 0xc0, !PT ;  /* 0x000000ff4a407812 */ /* 0x000fe200078ec0ff */
[----:B------:R-:W-:Y:S03]  /*d330*/  @!P3 HFMA2.BF16_V2 R143, -RZ.H0_H0, RZ.H0_H0, -R99.H0_H0 ;  /* 0x200000ffff8fb231 */ /* 0x000fe60000340963 */
[----:B------:R-:W-:Y:S01]  /*d340*/  SHF.R.U32.HI R65, RZ, 0x18, R74 ;  /* 0x00000018ff417819 */ /* 0x000fe2000001164a */
[----:B------:R-:W-:Y:S01]  /*d350*/  FADD.FTZ R119, R119, R192 ;  /* 0x000000c077777221 */ /* 0x000fe20000010000 */
[----:B------:R-:W-:Y:S02]  /*d360*/  PRMT R74, R100, 0x5410, R99 ;  /* 0x00005410644a7816 */ /* 0x000fe40000000063 */
[----:B------:R-:W-:Y:S01]  /*d370*/  @!P5 PRMT R100, R144, 0x5410, RZ ;  /* 0x000054109064d816 */ /* 0x000fe200000000ff */
[----:B------:R-:W-:Y:S01]  /*d380*/  FADD.FTZ R116, R116, R119 ;  /* 0x0000007774747221 */ /* 0x000fe20000010000 */
[----:B------:R-:W-:Y:S02]  /*d390*/  ISETP.LE.U32.AND P5, PT, R66, UR12, PT ;  /* 0x0000000c42007c0c */ /* 0x000fe4000bfa3070 */
[----:B------:R-:W-:Y:S01]  /*d3a0*/  SHF.R.U32.HI R67, RZ, 0x8, R67 ;  /* 0x00000008ff437819 */ /* 0x000fe20000011643 */
[----:B------:R-:W-:Y:S01]  /*d3b0*/  STG.E.U16 desc[UR22][R112.64+0x50], R100 ;  /* 0x0000506470007986 */ /* 0x000fe2000c101516 */
[----:B------:R-:W-:Y:S02]  /*d3c0*/  LOP3.LUT R66, R120, 0xff, RZ, 0xc0, !PT ;  /* 0x000000ff78427812 */ /* 0x000fe400078ec0ff */
[----:B------:R-:W-:Y:S02]  /*d3d0*/  LOP3.LUT R68, R68, 0xff, RZ, 0xc0, !PT ;  /* 0x000000ff44447812 */ /* 0x000fe400078ec0ff */
[----:B------:R-:W-:Y:S01]  /*d3e0*/  @!P3 PRMT R99, R143, 0x5410, RZ ;  /* 0x000054108f63b816 */ /* 0x000fe200000000ff */
[C---:B-1----:R-:W-:Y:S03]  /*d3f0*/  HMMA.16816.F32.BF16 R44, R52.reuse, R60, R44 ;  /* 0x0000003c342c723c */ /* 0x042fe6000004182c */
[----:B------:R-:W-:Y:S01]  /*d400*/  PRMT R70, R64, 0x5410, R67 ;  /* 0x0000541040467816 */ /* 0x000fe20000000043 */
[----:B------:R-:W-:Y:S01]  /*d410*/  STG.E.U16 desc[UR22][R112.64+0x52], R99 ;  /* 0x0000526370007986 */ /* 0x000fe2000c101516 */
[----:B------:R-:W-:Y:S01]  /*d420*/  PRMT R68, R68, 0x5410, R65 ;  /* 0x0000541044447816 */ /* 0x000fe20000000041 */
[----:B------:R-:W-:Y:S02]  /*d430*/  HMMA.16816.F32.BF16 R48, R52, R62, R48 ;  /* 0x0000003e3430723c */ /* 0x000fe40000041830 */
[----:B------:R-:W-:Y:S01]  /*d440*/  LDSM.16.MT88.4 R52, [R126+0x7800] ;  /* 0x007800007e34783b */ /* 0x000fe20000004200 */
[----:B------:R-:W-:Y:S02]  /*d450*/  ISETP.LE.U32.AND P3, PT, R66, UR12, PT ;  /* 0x0000000c42007c0c */ /* 0x000fe4000bf63070 */
[--C-:B------:R-:W-:Y:S02]  /*d460*/  SHF.R.U32.HI R188, RZ, 0x10, R120.reuse ;  /* 0x00000010ffbc7819 */ /* 0x100fe40000011678 */
[----:B------:R-:W-:Y:S03]  /*d470*/  LOP3.LUT R69, R120, 0xffff, RZ, 0xc0, !PT ;  /* 0x0000ffff78457812 */ /* 0x000fe600078ec0ff */
[----:B------:R-:W1:Y:S01]  /*d480*/  LDSM.16.MT88.4 R64, [R126+0x6800] ;  /* 0x006800007e40783b */ /* 0x000e620000004200 */
[----:B------:R-:W-:Y:S02]  /*d490*/  SHF.R.U32.HI R57, RZ, 0x18, R120 ;  /* 0x00000018ff397819 */ /* 0x000fe40000011678 */
[----:B------:R-:W-:Y:S02]  /*d4a0*/  LOP3.LUT R188, R188, 0xff, RZ, 0xc0, !PT ;  /* 0x000000ffbcbc7812 */ /* 0x000fe400078ec0ff */
[----:B------:R-:W-:Y:S02]  /*d4b0*/  SHF.R.U32.HI R69, RZ, 0x8, R69 ;  /* 0x00000008ff457819 */ /* 0x000fe40000011645 */
[----:B------:R-:W-:Y:S02]  /*d4c0*/  LOP3.LUT R190, R120, 0xff, RZ, 0xc0, !PT ;  /* 0x000000ff78be7812 */ /* 0x000fe400078ec0ff */
[----:B------:R-:W-:Y:S02]  /*d4d0*/  PRMT R188, R188, 0x5410, R57 ;  /* 0x00005410bcbc7816 */ /* 0x000fe40000000039 */
[----:B------:R-:W-:Y:S02]  /*d4e0*/  PRMT R190, R190, 0x5410, R69 ;  /* 0x00005410bebe7816 */ /* 0x000fe40000000045 */
[--C-:B------:R-:W-:Y:S02]  /*d4f0*/  HSET2.LE.AND R57, R70, R173.reuse, PT ;  /* 0x000000ad46397233 */ /* 0x100fe40003803000 */
[--C-:B------:R-:W-:Y:S02]  /*d500*/  HSET2.LE.AND R58, R68, R173.reuse, PT ;  /* 0x000000ad443a7233 */ /* 0x100fe40003803000 */
[----:B------:R-:W2:Y:S01]  /*d510*/  LDSM.16.MT88.4 R68, [R124+0x6800] ;  /* 0x006800007c44783b */ /* 0x000ea20000004200 */
[--C-:B------:R-:W-:Y:S02]  /*d520*/  HSET2.LE.AND R59, R186, R173.reuse, PT ;  /* 0x000000adba3b7233 */ /* 0x100fe40003803000 */
[----:B------:R-:W-:Y:S01]  /*d530*/  LOP3.LUT R56, R57, R72, RZ, 0xc0, !PT ;  /* 0x0000004839387212 */ /* 0x000fe200078ec0ff */
[----:B------:R-:W-:Y:S01]  /*d540*/  MUFU.EX2 R186, R107 ;  /* 0x0000006b00ba7308 */ /* 0x000fe20000000800 */
[----:B------:R-:W-:Y:S02]  /*d550*/  LOP3.LUT R57, R58, R73, RZ, 0xc0, !PT ;  /* 0x000000493a397212 */ /* 0x000fe400078ec0ff */
[----:B------:R-:W-:Y:S02]  /*d560*/  LOP3.LUT R58, R59, R74, RZ, 0xc0, !PT ;  /* 0x0000004a3b3a7212 */ /* 0x000fe400078ec0ff */
[----:B------:R-:W-:Y:S02]  /*d570*/  HSET2.LE.AND R59, R184, R173, PT ;  /* 0x000000adb83b7233 */ /* 0x000fe40003803000 */
[----:B------:R-:W-:Y:S03]  /*d580*/  PRMT R60, R102, 0x5410, R101 ;  /* 0x00005410663c7816 */ /* 0x000fe60000000065 */
[----:B------:R-:W-:Y:S01]  /*d590*/  MUFU.EX2 R184, R106 ;  /* 0x0000006a00b87308 */ /* 0x000fe20000000800 */
[----:B------:R-:W-:Y:S02]  /*d5a0*/  LOP3.LUT R123, R121, UR19, R122, 0x96, !PT ;  /* 0x00000013797b7c12 */ /* 0x000fe4000f8e967a */
[----:B------:R-:W-:Y:S02]  /*d5b0*/  LOP3.LUT R59, R59, R60, RZ, 0xc0, !PT ;  /* 0x0000003c3b3b7212 */ /* 0x000fe400078ec0ff */
[----:B------:R-:W-:Y:S02]  /*d5c0*/  SHF.R.U32.HI R60, RZ, 0x10, R120 ;  /* 0x00000010ff3c7819 */ /* 0x000fe40000011678 */
[C---:B------:R-:W-:Y:S03]  /*d5d0*/  LOP3.LUT R61, R123.reuse, 0xffff, RZ, 0xc0, !PT ;  /* 0x0000ffff7b3d7812 */ /* 0x040fe600078ec0ff */
[----:B------:R3:W-:Y:S01]  /*d5e0*/  MUFU.EX2 R122, R104 ;  /* 0x00000068007a7308 */ /* 0x0007e20000000800 */
[----:B------:R-:W-:Y:S01]  /*d5f0*/  LOP3.LUT R60, R60, 0xff, RZ, 0xc0, !PT ;  /* 0x000000ff3c3c7812 */ /* 0x000fe200078ec0ff */
[C---:B-1----:R-:W-:Y:S05]  /*d600*/  HMMA.16816.F32.BF16 R4, R56.reuse, R64, R4 ;  /* 0x000000403804723c */ /* 0x042fea0000041804 */
[----:B------:R-:W-:Y:S01]  /*d610*/  SHF.R.U32.HI R61, RZ, 0x8, R61 ;  /* 0x00000008ff3d7819 */ /* 0x000fe2000001163d */
[C---:B------:R-:W-:Y:S05]  /*d620*/  HMMA.16816.F32.BF16 R8, R56.reuse, R66, R8 ;  /* 0x000000423808723c */ /* 0x040fea0000041808 */
[----:B------:R-:W-:Y:S02]  /*d630*/  LOP3.LUT R76, R123, 0xff, RZ, 0xc0, !PT ;  /* 0x000000ff7b4c7812 */ /* 0x000fe400078ec0ff */
[----:B------:R-:W-:Y:S02]  /*d640*/  @!P1 PRMT R101, R140, 0x5410, RZ ;  /* 0x000054108c659816 */ /* 0x000fe400000000ff */
[----:B------:R-:W-:Y:S01]  /*d650*/  ISETP.LE.U32.AND P1, PT, R60, UR12, PT ;  /* 0x0000000c3c007c0c */ /* 0x000fe2000bf23070 */
[C---:B--2---:R-:W-:Y:S02]  /*d660*/  HMMA.16816.F32.BF16 R12, R56.reuse, R68, R12 ;  /* 0x00000044380c723c */ /* 0x044fe4000004180c */
[----:B------:R-:W-:Y:S01]  /*d670*/  STG.E.U16 desc[UR22][R114.64+0x52], R101 ;  /* 0x0000526572007986 */ /* 0x000fe2000c101516 */
[----:B------:R-:W-:Y:S03]  /*d680*/  PRMT R76, R76, 0x5410, R61 ;  /* 0x000054104c4c7816 */ /* 0x000fe6000000003d */
[----:B------:R-:W1:Y:S01]  /*d690*/  LDSM.16.MT88.4 R60, [R124+0x7800] ;  /* 0x007800007c3c783b */ /* 0x000e620000004200 */
[C---:B------:R-:W-:Y:S04]  /*d6a0*/  HMMA.16816.F32.BF16 R16, R56.reuse, R70, R16 ;  /* 0x000000463810723c */ /* 0x040fe80000041810 */
[--C-:B------:R-:W-:Y:S02]  /*d6b0*/  SHF.R.U32.HI R86, RZ, 0x10, R123.reuse ;  /* 0x00000010ff567819 */ /* 0x100fe4000001167b */
[C---:B------:R-:W-:Y:S05]  /*d6c0*/  HMMA.16816.F32.BF16 R20, R56.reuse, R52, R20 ;  /* 0x000000343814723c */ /* 0x040fea0000041814 */
[----:B------:R-:W-:Y:S01]  /*d6d0*/  SHF.R.U32.HI R65, RZ, 0x18, R123 ;  /* 0x00000018ff417819 */ /* 0x000fe2000001167b */
[C---:B------:R-:W-:Y:S01]  /*d6e0*/  HMMA.16816.F32.BF16 R24, R56.reuse, R54, R24 ;  /* 0x000000363818723c */ /* 0x040fe20000041818 */
[----:B------:R-:W-:Y:S04]  /*d6f0*/  MUFU.EX2 R123, R108 ;  /* 0x0000006c007b7308 */ /* 0x000fe80000000800 */
[----:B------:R-:W-:Y:S02]  /*d700*/  LOP3.LUT R86, R86, 0xff, RZ, 0xc0, !PT ;  /* 0x000000ff56567812 */ /* 0x000fe400078ec0ff */
[----:B------:R-:W-:Y:S04]  /*d710*/  LOP3.LUT R68, R81, 0xffff, RZ, 0xc0, !PT ;  /* 0x0000ffff51447812 */ /* 0x000fe800078ec0ff */
[----:B------:R-:W-:Y:S02]  /*d720*/  PRMT R86, R86, 0x5410, R65 ;  /* 0x0000541056567816 */ /* 0x000fe40000000041 */
[----:B---3--:R-:W-:Y:S01]  /*d730*/  F2FP.BF16.F32.PACK_AB R104, R118, R111 ;  /* 0x0000006f7668723e */ /* 0x008fe200000010ff */
[----:B------:R-:W2:Y:S01]  /*d740*/  LDSM.16.MT88.4 R64, [R126+0x8800] ;  /* 0x008800007e40783b */ /* 0x000ea20000004200 */
[----:B------:R-:W-:Y:S01]  /*d750*/  SHF.R.U32.HI R68, RZ, 0x8, R68 ;  /* 0x00000008ff447819 */ /* 0x000fe20000011644 */
[----:B------:R-:W-:Y:S01]  /*d760*/  FADD.FTZ R111, R111, R116 ;  /* 0x000000746f6f7221 */ /* 0x000fe20000010000 */
[----:B------:R-:W-:Y:S01]  /*d770*/  PRMT R103, R104, 0x7632, R103 ;  /* 0x0000763268677816 */ /* 0x000fe20000000067 */
[----:B------:R-:W-:Y:S01]  /*d780*/  @!P2 HFMA2.BF16_V2 R133, -RZ.H0_H0, RZ.H0_H0, -R104.H0_H0 ;  /* 0x200000ffff85a231 */ /* 0x000fe20000340968 */
[----:B------:R-:W-:Y:S01]  /*d790*/  LOP3.LUT R68, R68, 0xffff, RZ, 0xc0, !PT ;  /* 0x0000ffff44447812 */ /* 0x000fe200078ec0ff */
[----:B------:R-:W-:Y:S01]  /*d7a0*/  FADD.FTZ R118, R118, R111 ;  /* 0x0000006f76767221 */ /* 0x000fe20000010000 */
[----:B------:R-:W-:Y:S02]  /*d7b0*/  PRMT R80, R104, 0x5410, R103 ;  /* 0x0000541068507816 */ /* 0x000fe40000000067 */
[----:B------:R-:W-:Y:S02]  /*d7c0*/  @!P2 PRMT R104, R133, 0x5410, RZ ;  /* 0x000054108568a816 */ /* 0x000fe400000000ff */
[----:B------:R-:W-:Y:S01]  /*d7d0*/  ISETP.LE.U32.AND P2, PT, R68, UR12, PT ;  /* 0x0000000c44007c0c */ /* 0x000fe2000bf43070 */
[C---:B-1----:R-:W-:Y:S01]  /*d7e0*/  HMMA.16816.F32.BF16 R28, R56.reuse, R60, R28 ;  /* 0x0000003c381c723c */ /* 0x042fe2000004181c */
[----:B------:R-:W1:Y:S02]  /*d7f0*/  LDSM.16.MT88.4 R68, [R124+0x8800] ;  /* 0x008800007c44783b */ /* 0x000e640000004200 */
[----:B------:R-:W-:Y:S02]  /*d800*/  LOP3.LUT R72, R120, 0xffff, RZ, 0xc0, !PT ;  /* 0x0000ffff78487812 */ /* 0x000fe400078ec0ff */
[----:B------:R-:W-:Y:S01]  /*d810*/  @!P6 PRMT R102, R138, 0x5410, RZ ;  /* 0x000054108a66e816 */ /* 0x000fe200000000ff */
[C---:B------:R-:W-:Y:S01]  /*d820*/  HMMA.16816.F32.BF16 R32, R56.reuse, R62, R32 ;  /* 0x0000003e3820723c */ /* 0x040fe20000041820 */
[----:B------:R-:W3:Y:S03]  /*d830*/  MUFU.EX2 R121, R109 ;  /* 0x0000006d00797308 */ /* 0x000ee60000000800 */
[----:B------:R-:W-:Y:S01]  /*d840*/  STG.E.U16 desc[UR22][R114.64+0x50], R102 ;  /* 0x0000506672007986 */ /* 0x000fe2000c101516 */
[----:B------:R-:W-:Y:S01]  /*d850*/  SHF.R.U32.HI R72, RZ, 0x8, R72 ;  /* 0x00000008ff487819 */ /* 0x000fe20000011648 */
[----:B------:R-:W-:Y:S01]  /*d860*/  @!P2 HFMA2.BF16_V2 R130, -RZ.H0_H0, RZ.H0_H0, -R103.H0_H0 ;  /* 0x200000ffff82a231 */ /* 0x000fe20000340967 */
[----:B------:R-:W-:Y:S01]  /*d870*/  HSET2.LE.AND R53, R76, R173, PT ;  /* 0x000000ad4c357233 */ /* 0x000fe20003803000 */
[----:B------:R-:W-:Y:S03]  /*d880*/  STG.E.U16 desc[UR22][R112.64+0x60], R104 ;  /* 0x0000606870007986 */ /* 0x000fe6000c101516 */
[----:B------:R-:W-:Y:S01]  /*d890*/  LOP3.LUT R72, R72, 0xffff, RZ, 0xc0, !PT ;  /* 0x0000ffff48487812 */ /* 0x000fe200078ec0ff */
[----:B------:R-:W-:Y:S01]  /*d8a0*/  LDSM.16.MT88.4 R76, [R124+0x6c00] ;  /* 0x006c00007c4c783b */ /* 0x000fe20000004200 */
[----:B------:R-:W-:Y:S02]  /*d8b0*/  LOP3.LUT R84, R53, R80, RZ, 0xc0, !PT ;  /* 0x0000005035547212 */ /* 0x000fe400078ec0ff */
[----:B------:R-:W-:Y:S02]  /*d8c0*/  ISETP.LE.U32.AND P6, PT, R72, UR12, PT ;  /* 0x0000000c48007c0c */ /* 0x000fe4000bfc3070 */
[----:B------:R-:W-:Y:S02]  /*d8d0*/  @!P2 PRMT R103, R130, 0x5410, RZ ;  /* 0x000054108267a816 */ /* 0x000fe400000000ff */
[----:B---3--:R-:W-:Y:S01]  /*d8e0*/  F2FP.BF16.F32.PACK_AB R106, R122, R121 ;  /* 0x000000797a6a723e */ /* 0x008fe200000010ff */
[----:B------:R-:W3:Y:S01]  /*d8f0*/  LDSM.16.MT88.4 R72, [R126+0x6c00] ;  /* 0x006c00007e48783b */ /* 0x000ee20000004200 */
[C---:B--2---:R-:W-:Y:S03]  /*d900*/  HMMA.16816.F32.BF16 R36, R56.reuse, R64, R36 ;  /* 0x000000403824723c */ /* 0x044fe60000041824 */
[----:B------:R-:W-:Y:S01]  /*d910*/  PRMT R105, R106, 0x7632, R105 ;  /* 0x000076326a697816 */ /* 0x000fe20000000069 */
[----:B------:R-:W-:Y:S01]  /*d920*/  @!P0 HFMA2.BF16_V2 R132, -RZ.H0_H0, RZ.H0_H0, -R106.H0_H0 ;  /* 0x200000ffff848231 */ /* 0x000fe2000034096a */
[----:B------:R-:W-:Y:S01]  /*d930*/  F2FP.BF16.F32.PACK_AB R108, R184, R123 ;  /* 0x0000007bb86c723e */ /* 0x000fe200000010ff */
[C---:B------:R-:W-:Y:S01]  /*d940*/  HMMA.16816.F32.BF16 R40, R56.reuse, R66, R40 ;  /* 0x000000423828723c */ /* 0x040fe20000041828 */
[----:B------:R-:W2:Y:S04]  /*d950*/  LDSM.16.MT88.4 R80, [R126+0x7c00] ;  /* 0x007c00007e50783b */ /* 0x000ea80000004200 */
[----:B------:R-:W-:Y:S01]  /*d960*/  F2FP.BF16.F32.PACK_AB R110, R186, R185 ;  /* 0x000000b9ba6e723e */ /* 0x000fe200000010ff */
[----:B------:R-:W-:Y:S01]  /*d970*/  @!P5 HFMA2.BF16_V2 R131, -RZ.H0_H0, RZ.H0_H0, -R105.H0_H0 ;  /* 0x200000ffff83d231 */ /* 0x000fe20000340969 */
[----:B------:R-:W-:Y:S01]  /*d980*/  HSET2.LE.AND R85, R86, R173, PT ;  /* 0x000000ad56557233 */ /* 0x000fe20003803000 */
[C---:B-1----:R-:W-:Y:S01]  /*d990*/  HMMA.16816.F32.BF16 R44, R56.reuse, R68, R44 ;  /* 0x00000044382c723c */ /* 0x042fe2000004182c */
[----:B------:R-:W-:Y:S02]  /*d9a0*/  STG.E.U16 desc[UR22][R112.64+0x62], R103 ;  /* 0x0000626770007986 */ /* 0x000fe4000c101516 */
[----:B------:R-:W-:Y:S01]  /*d9b0*/  PRMT R52, R106, 0x5410, R105 ;  /* 0x000054106a347816 */ /* 0x000fe20000000069 */
[----:B------:R-:W-:Y:S01]  /*d9c0*/  @!P3 HFMA2.BF16_V2 R137, -RZ.H0_H0, RZ.H0_H0, -R108.H0_H0 ;  /* 0x200000ffff89b231 */ /* 0x000fe2000034096c */
[----:B------:R-:W-:Y:S01]  /*d9d0*/  PRMT R107, R108, 0x7632, R107 ;  /* 0x000076326c6b7816 */ /* 0x000fe2000000006b */
[----:B------:R-:W-:Y:S05]  /*d9e0*/  HMMA.16816.F32.BF16 R48, R56, R70, R48 ;  /* 0x000000463830723c */ /* 0x000fea0000041830 */
[----:B------:R-:W-:Y:S01]  /*d9f0*/  PRMT R109, R110, 0x7632, R109 ;  /* 0x000076326e6d7816 */ /* 0x000fe2000000006d */
[----:B------:R-:W-:Y:S01]  /*da00*/  @!P6 HFMA2.BF16_V2 R136, -RZ.H0_H0, RZ.H0_H0, -R107.H0_H0 ;  /* 0x200000ffff88e231 */ /* 0x000fe2000034096b */
[----:B------:R-:W-:Y:S01]  /*da10*/  LOP3.LUT R85, R85, R52, RZ, 0xc0, !PT ;  /* 0x0000003455557212 */ /* 0x000fe200078ec0ff */
[----:B------:R-:W-:Y:S03]  /*da20*/  @!P1 HFMA2.BF16_V2 R135, -RZ.H0_H0, RZ.H0_H0, -R110.H0_H0 ;  /* 0x200000ffff879231 */ /* 0x000fe6000034096e */
[--C-:B------:R-:W-:Y:S01]  /*da30*/  HSET2.LE.AND R87, R188, R173.reuse, PT ;  /* 0x000000adbc577233 */ /* 0x100fe20003803000 */
[----:B------:R-:W-:Y:S01]  /*da40*/  FADD.FTZ R188, R90, R91 ;  /* 0x0000005b5abc7221 */ /* 0x000fe20000010000 */
[----:B------:R-:W-:Y:S01]  /*da50*/  HSET2.LE.AND R86, R190, R173, PT ;  /* 0x000000adbe567233 */ /* 0x000fe20003803000 */
[----:B------:R-:W1:Y:S01]  /*da60*/  LDSM.16.MT88.4 R88, [R124+0x7c00] ;  /* 0x007c00007c58783b */ /* 0x000e620000004200 */
[----:B------:R-:W-:Y:S01]  /*da70*/  PRMT R53, R108, 0x5410, R107 ;  /* 0x000054106c357816 */ /* 0x000fe2000000006b */
[----:B------:R-:W-:Y:S01]  /*da80*/  FADD.FTZ R188, R117, R188 ;  /* 0x000000bc75bc7221 */ /* 0x000fe20000010000 */
[----:B------:R-:W-:Y:S01]  /*da90*/  PRMT R52, R110, 0x5410, R109 ;  /* 0x000054106e347816 */ /* 0x000fe2000000006d */
[----:B------:R-:W-:Y:S01]  /*daa0*/  FADD.FTZ R123, R123, R118 ;  /* 0x000000767b7b7221 */ /* 0x000fe20000010000 */
[----:B------:R-:W-:Y:S01]  /*dab0*/  LOP3.LUT R86, R86, R53, RZ, 0xc0, !PT ;  /* 0x0000003556567212 */ /* 0x000fe200078ec0ff */
[----:B------:R-:W-:Y:S01]  /*dac0*/  FADD.FTZ R121, R121, R188 ;  /* 0x000000bc79797221 */ /* 0x000fe20000010000 */
[----:B------:R-:W-:Y:S02]  /*dad0*/  LOP3.LUT R87, R87, R52, RZ, 0xc0, !PT ;  /* 0x0000003457577212 */ /* 0x000fe400078ec0ff */
[----:B------:R-:W-:Y:S01]  /*dae0*/  @!P0 PRMT R106, R132, 0x5410, RZ ;  /* 0x00005410846a8816 */ /* 0x000fe200000000ff */
[----:B------:R-:W-:Y:S01]  /*daf0*/  FADD.FTZ R122, R122, R121 ;  /* 0x000000797a7a7221 */ /* 0x000fe20000010000 */
[----:B------:R-:W-:Y:S02]  /*db00*/  @!P5 PRMT R105, R131, 0x5410, RZ ;  /* 0x000054108369d816 */ /* 0x000fe400000000ff */
[----:B------:R-:W-:Y:S01]  /*db10*/  @!P3 PRMT R108, R137, 0x5410, RZ ;  /* 0x00005410896cb816 */ /* 0x000fe200000000ff */
[C---:B---3--:R-:W-:Y:S01]  /*db20*/  HMMA.16816.F32.BF16 R52, R84.reuse, R72, R4 ;  /* 0x000000485434723c */ /* 0x048fe20000041804 */
[----:B------:R-:W3:Y:S04]  /*db30*/  LDSM.16.MT88.4 R4, [R126+0x8c00] ;  /* 0x008c00007e04783b */ /* 0x000ee80000004200 */
[----:B------:R-:W-:Y:S01]  /*db40*/  @!P6 PRMT R107, R136, 0x5410, RZ ;  /* 0x00005410886be816 */ /* 0x000fe200000000ff */
[C---:B------:R-:W-:Y:S03]  /*db50*/  HMMA.16816.F32.BF16 R56, R84.reuse, R74, R8 ;  /* 0x0000004a5438723c */ /* 0x040fe60000041808 */
[----:B------:R-:W4:Y:S02]  /*db60*/  LDSM.16.MT88.4 R8, [R124+0x8c00] ;  /* 0x008c00007c08783b */ /* 0x000f240000004200 */
[----:B------:R-:W-:Y:S01]  /*db70*/  @!P1 PRMT R110, R135, 0x5410, RZ ;  /* 0x00005410876e9816 */ /* 0x000fe200000000ff */
[C---:B------:R-:W-:Y:S01]  /*db80*/  HMMA.16816.F32.BF16 R60, R84.reuse, R76, R12 ;  /* 0x0000004c543c723c */ /* 0x040fe2000004180c */
[----:B------:R-:W-:Y:S01]  /*db90*/  ISETP.LT.AND P1, PT, RZ, UR15, PT ;  /* 0x0000000fff007c0c */ /* 0x000fe2000bf21270 */
[----:B------:R-:W-:Y:S03]  /*dba0*/  UIADD3 UR15, UR15, -0x1, URZ ;  /* 0xffffffff0f0f7890 */ /* 0x000fe6000fffe03f */
[----:B------:R3:W-:Y:S01]  /*dbb0*/  STG.E.U16 desc[UR22][R114.64+0x60], R106 ;  /* 0x0000606a72007986 */ /* 0x0007e2000c101516 */
[C---:B------:R-:W-:Y:S03]  /*dbc0*/  HMMA.16816.F32.BF16 R64, R84.reuse, R78, R16 ;  /* 0x0000004e5440723c */ /* 0x040fe60000041810 */
[----:B------:R3:W-:Y:S02]  /*dbd0*/  STG.E.U16 desc[UR22][R114.64+0x62], R105 ;  /* 0x0000626972007986 */ /* 0x0007e4000c101516 */
[----:B------:R-:W-:Y:S01]  /*dbe0*/  SHF.R.U32.HI R120, RZ, 0x18, R120 ;  /* 0x00000018ff787819 */ /* 0x000fe20000011678 */
[C---:B--2---:R-:W-:Y:S01]  /*dbf0*/  HMMA.16816.F32.BF16 R68, R84.reuse, R80, R20 ;  /* 0x000000505444723c */ /* 0x044fe20000041814 */
[----:B------:R2:W-:Y:S02]  /*dc00*/  STG.E.U16 desc[UR22][R112.64+0x70], R108 ;  /* 0x0000706c70007986 */ /* 0x0005e4000c101516 */
[----:B------:R-:W-:Y:S02]  /*dc10*/  ISETP.LE.U32.AND P2, PT, R120, UR12, PT ;  /* 0x0000000c78007c0c */ /* 0x000fe4000bf43070 */
[----:B------:R2:W-:Y:S01]  /*dc20*/  STG.E.U16 desc[UR22][R112.64+0x72], R107 ;  /* 0x0000726b70007986 */ /* 0x0005e2000c101516 */
[C---:B------:R-:W-:Y:S03]  /*dc30*/  HMMA.16816.F32.BF16 R72, R84.reuse, R82, R24 ;  /* 0x000000525448723c */ /* 0x040fe60000041818 */
[----:B------:R2:W-:Y:S02]  /*dc40*/  STG.E.U16 desc[UR22][R114.64+0x70], R110 ;  /* 0x0000706e72007986 */ /* 0x0005e4000c101516 */
[----:B------:R-:W-:Y:S01]  /*dc50*/  FADD.FTZ R3, R185, R122 ;  /* 0x0000007ab9037221 */ /* 0x000fe20000010000 */
[C---:B-1----:R-:W-:Y:S05]  /*dc60*/  HMMA.16816.F32.BF16 R76, R84.reuse, R88, R28 ;  /* 0x00000058544c723c */ /* 0x042fea000004181c */
[----:B------:R-:W-:Y:S01]  /*dc70*/  @!P2 HFMA2.BF16_V2 R134, -RZ.H0_H0, RZ.H0_H0, -R109.H0_H0 ;  /* 0x200000ffff86a231 */ /* 0x000fe2000034096d */
[C---:B------:R-:W-:Y:S05]  /*dc80*/  HMMA.16816.F32.BF16 R80, R84.reuse, R90, R32 ;  /* 0x0000005a5450723c */ /* 0x040fea0000041820 */
[----:B------:R-:W-:Y:S01]  /*dc90*/  @!P2 PRMT R109, R134, 0x5410, RZ ;  /* 0x00005410866da816 */ /* 0x000fe200000000ff */
[C---:B---3--:R-:W-:Y:S04]  /*dca0*/  HMMA.16816.F32.BF16 R36, R84.reuse, R4, R36 ;  /* 0x000000045424723c */ /* 0x048fe80000041824 */
[----:B------:R2:W-:Y:S01]  /*dcb0*/  STG.E.U16 desc[UR22][R114.64+0x72], R109 ;  /* 0x0000726d72007986 */ /* 0x0005e2000c101516 */
[----:B------:R-:W-:Y:S01]  /*dcc0*/  FADD.FTZ R185, R184, R123 ;  /* 0x0000007bb8b97221 */ /* 0x000fe20000010000 */
[C---:B------:R-:W-:Y:S05]  /*dcd0*/  HMMA.16816.F32.BF16 R40, R84.reuse, R6, R40 ;  /* 0x000000065428723c */ /* 0x040fea0000041828 */
[----:B------:R-:W-:Y:S01]  /*dce0*/  FADD.FTZ R184, R186, R3 ;  /* 0x00000003bab87221 */ /* 0x000fe20000010000 */
[C---:B----4-:R-:W-:Y:S05]  /*dcf0*/  HMMA.16816.F32.BF16 R44, R84.reuse, R8, R44 ;  /* 0x00000008542c723c */ /* 0x050fea000004182c */
[----:B------:R-:W-:Y:S01]  /*dd00*/  IMAD.MOV.U32 R3, RZ, RZ, R0 ;  /* 0x000000ffff037224 */ /* 0x000fe200078e0000 */
[----:B------:R-:W-:Y:S07]  /*dd10*/  HMMA.16816.F32.BF16 R48, R84, R10, R48 ;  /* 0x0000000a5430723c */ /* 0x000fee0000041830 */
[----:B------:R-:W-:Y:S01]  /*dd20*/  IADD3 R84, P0, R112, -0x80, RZ ;  /* 0xffffff8070547810 */ /* 0x000fe20007f1e0ff */
[----:B------:R-:W-:Y:S03]  /*dd30*/  IMAD.MOV.U32 R85, RZ, RZ, R2 ;  /* 0x000000ffff557224 */ /* 0x000fe600078e0002 */
[----:B------:R-:W-:Y:S01]  /*dd40*/  IADD3.X R87, R113, -0x1, RZ, P0, !PT ;  /* 0xffffffff71577810 */ /* 0x000fe200007fe4ff */
[----:B------:R-:W-:Y:S01]  /*dd50*/  @!UPT UIADD3 URZ, URZ, URZ, URZ ;  /* 0x0000003f3f3ff290 */ /* 0x000fe2000fffe03f */
[----:B------:R-:W-:Y:S11]  /*dd60*/  @P1 BRA `(.L_x_1081) ;  /* 0xffffffc8005c1947 */ /* 0x000ff6000383ffff */
.L_x_1080:
[----:B------:R-:W1:Y:S01]  /*dd70*/  SHFL.BFLY PT, R4, R185, 0x2, 0x1f ;  /* 0x0c401f00b9047f89 */ /* 0x000e6200000e0000 */
[----:B------:R-:W-:Y:S01]  /*dd80*/  MOV R10, 0x3f800000 ;  /* 0x3f800000000a7802 */ /* 0x000fe20000000f00 */
[----:B------:R-:W-:Y:S01]  /*dd90*/  ULDC UR4, c[0x0][0x38c] ;  /* 0x0000e30000047ab9 */ /* 0x000fe20000000800 */
[----:B------:R-:W-:Y:S01]  /*dda0*/  MOV R9, 0x3f800000 ;  /* 0x3f80000000097802 */ /* 0x000fe20000000f00 */
[----:B------:R-:W4:Y:S01]  /*ddb0*/  SHFL.BFLY PT, R3, R184, 0x2, 0x1f ;  /* 0x0c401f00b8037f89 */ /* 0x000f2200000e0000 */
[----:B------:R-:W5:Y:S01]  /*ddc0*/  S2UR UR7, SR_CgaCtaId ;  /* 0x00000000000779c3 */ /* 0x000f620000008800 */
[----:B------:R-:W-:Y:S01]  /*ddd0*/  UISETP.NE.AND UP0, UPT, UR13, -0x1, UPT ;  /* 0xffffffff0d00788c */ /* 0x000fe2000bf05270 */
[----:B------:R-:W2:Y:S01]  /*dde0*/  S2R R5, SR_TID.X ;  /* 0x0000000000057919 */ /* 0x000ea20000002100 */
[----:B------:R-:W-:-:S04]  /*ddf0*/  UMOV UR6, 0x400 ;  /* 0x0000040000067882 */ /* 0x000fc80000000000 */
[----:B------:R-:W-:Y:S01]  /*de00*/  PLOP3.LUT P0, PT, PT, PT, UP0, 0x80, 0x0 ;  /* 0x000000000000781c */ /* 0x000fe20003f0f008 */
[----:B-1----:R-:W-:Y:S01]  /*de10*/  FADD.FTZ R4, R4, R185 ;  /* 0x000000b904047221 */ /* 0x002fe20000010000 */
[----:B----4-:R-:W-:-:S04]  /*de20*/  FADD.FTZ R3, R3, R184 ;  /* 0x000000b803037221 */ /* 0x010fc80000010000 */
[----:B------:R-:W1:Y:S01]  /*de30*/  SHFL.BFLY PT, R7, R4, 0x1, 0x1f ;  /* 0x0c201f0004077f89 */ /* 0x000e6200000e0000 */
[----:B-----5:R-:W-:-:S03]  /*de40*/  ULEA UR7, UR7, UR6, 0x18 ;  /* 0x0000000607077291 */ /* 0x020fc6000f8ec03f */
[----:B------:R-:W4:Y:S01]  /*de50*/  SHFL.BFLY PT, R6, R3, 0x1, 0x1f ;  /* 0x0c201f0003067f89 */ /* 0x000f2200000e0000 */
[----:B--2---:R-:W-:Y:S01]  /*de60*/  SHF.R.S32.HI R8, RZ, 0x1f, R5 ;  /* 0x0000001fff087819 */ /* 0x004fe20000011405 */
[----:B-1----:R-:W-:-:S03]  /*de70*/  FADD.FTZ R7, R4, R7 ;  /* 0x0000000704077221 */ /* 0x002fc60000010000 */
[CC--:B------:R-:W-:Y:S01]  /*de80*/  LEA.HI R4, R8.reuse, R5.reuse, RZ, 0x2 ;  /* 0x0000000508047211 */ /* 0x0c0fe200078f10ff */
[----:B----4-:R-:W-:Y:S01]  /*de90*/  FADD.FTZ R6, R3, R6 ;  /* 0x0000000603067221 */ /* 0x010fe20000010000 */
[----:B------:R-:W-:Y:S02]  /*dea0*/  FSETP.NE.FTZ.AND P5, PT, R7, RZ, PT ;  /* 0x000000ff0700720b */ /* 0x000fe40003fb5000 */
[-C--:B------:R-:W-:Y:S02]  /*deb0*/  LEA.HI R3, R8, R5.reuse, RZ, 0x5 ;  /* 0x0000000508037211 */ /* 0x080fe400078f28ff */
[----:B---3--:R-:W-:Y:S02]  /*dec0*/  LOP3.LUT R12, R4, 0xfffffffc, RZ, 0xc0, !PT ;  /* 0xfffffffc040c7812 */ /* 0x008fe400078ec0ff */
[----:B------:R-:W-:Y:S02]  /*ded0*/  SHF.R.S32.HI R8, RZ, 0x5, R3 ;  /* 0x00000005ff087819 */ /* 0x000fe40000011403 */
[----:B------:R-:W-:-:S02]  /*dee0*/  IADD3 R11, -R12, R5, RZ ;  /* 0x000000050c0b7210 */ /* 0x000fc40007ffe1ff */
[----:B------:R-:W-:Y:S02]  /*def0*/  FSETP.NE.FTZ.AND P4, PT, R6, RZ, PT ;  /* 0x000000ff0600720b */ /* 0x000fe40003f95000 */
[----:B------:R-:W-:Y:S01]  /*df00*/  LEA R8, R8, R11, 0x8 ;  /* 0x0000000b08087211 */ /* 0x000fe200078e40ff */
[----:B------:R-:W1:Y:S10]  /*df10*/  @P5 MUFU.RCP R10, R7 ;  /* 0x00000007000a5308 */ /* 0x000e740000001000 */
        /* <DEDUP_REMOVED lines=28> */
[----:B------:R-:W-:Y:S01]  /*e0e0*/  @UP0 ULDC.64 UR4, c[0x0][0x298] ;  /* 0x0000a60000040ab9 */ /* 0x000fe20000000a00 */
[----:B------:R-:W-:Y:S01]  /*e0f0*/  F2FP.BF16.F32.PACK_AB R52, R53, R52 ;  /* 0x000000343534723e */ /* 0x000fe200000010ff */
[----:B------:R-:W-:Y:S01]  /*e100*/  @UP0 UIMAD.WIDE.U32 UR8, UR13, UR4, URZ ;  /* 0x000000040d0802a5 */ /* 0x000fe2000f8e003f */
        /* <DEDUP_REMOVED lines=9> */
[----:B------:R-:W-:Y:S01]  /*e1a0*/  @UP0 UIMAD UR6, UR13, UR5, UR9 ;  /* 0x000000050d0602a4 */ /* 0x000fe2000f8e0209 */
[C---:B------:R-:W-:Y:S01]  /*e1b0*/  FMUL.FTZ R66, R9.reuse, R66 ;  /* 0x0000004209427220 */ /* 0x040fe20000410000 */
[----:B------:R-:W-:Y:S01]  /*e1c0*/  @UP0 UMOV UR4, UR8 ;  /* 0x0000000800040c82 */ /* 0x000fe20008000000 */
        /* <DEDUP_REMOVED lines=32> */
[----:B------:R-:W-:Y:S01]  /*e3d0*/  F2FP.BF16.F32.PACK_AB R62, R63, R62 ;  /* 0x0000003e3f3e723e */ /* 0x000fe200000010ff */
[----:B------:R-:W-:Y:S06]  /*e3e0*/  @P0 BRA `(.L_x_1084) ;  /* 0x0000000000200947 */ /* 0x000fec0003800000 */
[----:B------:R-:W1:Y:S01]  /*e3f0*/  S2UR UR7, SR_CTAID.Y ;  /* 0x00000000000779c3 */ /* 0x000e620000002600 */
[----:B------:R-:W-:Y:S01]  /*e400*/  ULDC.64 UR4, c[0x0][0x290] ;  /* 0x0000a40000047ab9 */ /* 0x000fe20000000a00 */
[----:B-1----:R-:W-:Y:S02]  /*e410*/  USHF.R.S32.HI UR6, URZ, 0x1f, UR7 ;  /* 0x0000001f3f067899 */ /* 0x002fe40008011407 */
[----:B------:R-:W-:Y:S02]  /*e420*/  UIMAD.WIDE.U32 UR8, UR7, UR4, URZ ;  /* 0x00000004070872a5 */ /* 0x000fe4000f8e003f */
[----:B------:R-:W-:-:S04]  /*e430*/  UIMAD UR6, UR6, UR4, URZ ;  /* 0x00000004060672a4 */ /* 0x000fc8000f8e023f */
[----:B------:R-:W-:Y:S01]  /*e440*/  UIMAD UR6, UR7, UR5, UR6 ;  /* 0x00000005070672a4 */ /* 0x000fe2000f8e0206 */
[----:B------:R-:W-:-:S03]  /*e450*/  UMOV UR4, UR8 ;  /* 0x0000000800047c82 */ /* 0x000fc60008000000 */
[----:B------:R-:W-:-:S12]  /*e460*/  UIADD3 UR6, UR9, UR6, URZ ;  /* 0x0000000609067290 */ /* 0x000fd8000fffe03f */
.L_x_1084:
        /* <DEDUP_REMOVED lines=16> */
[----:B------:R-:W1:Y:S01]  /*e570*/  S2UR UR5, SR_CTAID.Y ;  /* 0x00000000000579c3 */ /* 0x000e620000002600 */
[----:B------:R-:W-:Y:S01]  /*e580*/  ULDC UR7, c[0x0][0x2c4] ;  /* 0x0000b10000077ab9 */ /* 0x000fe20000000800 */
[----:B------:R-:W-:Y:S01]  /*e590*/  PLOP3.LUT P6, PT, PT, PT, PT, 0x80, 0x0 ;  /* 0x000000000000781c */ /* 0x000fe20003fcf070 */
[----:B-1----:R-:W-:-:S04]  /*e5a0*/  UIMAD UR5, UR5, UR7, URZ ;  /* 0x00000007050572a4 */ /* 0x002fc8000f8e023f */
[----:B------:R-:W-:-:S04]  /*e5b0*/  USEL UR13, UR5, UR13, !UP0 ;  /* 0x0000000d050d7287 */ /* 0x000fc8000c000000 */
[----:B------:R-:W-:Y:S02]  /*e5c0*/  USHF.R.S32.HI UR5, URZ, 0x1f, UR13 ;  /* 0x0000001f3f057899 */ /* 0x000fe4000801140d */
[----:B------:R-:W-:-:S04]  /*e5d0*/  IMAD.U32 R14, RZ, RZ, UR13 ;  /* 0x0000000dff0e7e24 */ /* 0x000fc8000f8e00ff */
[----:B------:R-:W-:-:S07]  /*e5e0*/  MOV R15, UR5 ;  /* 0x00000005000f7c02 */ /* 0x000fce0008000f00 */
.L_x_1085:
[----:B------:R-:W-:Y:S01]  /*e5f0*/  ISETP.NE.U32.AND P3, PT, R8, 0x1, PT ;  /* 0x000000010800780c */ /* 0x000fe20003f65070 */
[----:B------:R-:W-:Y:S01]  /*e600*/  IMAD.MOV.U32 R8, RZ, RZ, 0x20 ;  /* 0x00000020ff087424 */ /* 0x000fe200078e00ff */
[----:B------:R-:W-:Y:S01]  /*e610*/  ISETP.NE.AND P0, PT, RZ, UR8, PT ;  /* 0x00000008ff007c0c */ /* 0x000fe2000bf05270 */
[----:B------:R-:W-:Y:S01]  /*e620*/  VIADD R13, R11, 0xfffffff0 ;  /* 0xfffffff00b0d7836 */ /* 0x000fe20000000000 */
[----:B------:R-:W-:Y:S01]  /*e630*/  LOP3.LUT P2, RZ, R12, 0x2, RZ, 0xc0, !PT ;  /* 0x000000020cff7812 */ /* 0x000fe2000784c0ff */
[----:B------:R-:W-:Y:S01]  /*e640*/  STS [R11], R52 ;  /* 0x000000340b007388 */ /* 0x000fe20000000800 */
[----:B------:R-:W-:Y:S01]  /*e650*/  F2FP.BF16.F32.PACK_AB R80, R81, R80 ;  /* 0x000000505150723e */ /* 0x000fe200000010ff */
[----:B------:R-:W1:Y:S01]  /*e660*/  S2UR UR5, SR_CTAID.X ;  /* 0x00000000000579c3 */ /* 0x000e620000002500 */
[----:B------:R-:W-:Y:S01]  /*e670*/  SEL R8, R8, 0xffffffe0, !P2 ;  /* 0xffffffe008087807 */ /* 0x000fe20005000000 */
[----:B------:R-:W-:Y:S01]  /*e680*/  STS [R11+0x200], R54 ;  /* 0x000200360b007388 */ /* 0x000fe20000000800 */
[----:B------:R-:W-:Y:S01]  /*e690*/  F2FP.BF16.F32.PACK_AB R82, R83, R82 ;  /* 0x000000525352723e */ /* 0x000fe200000010ff */
[----:B------:R-:W2:Y:S01]  /*e6a0*/  @P5 MUFU.LG2 R7, R7 ;  /* 0x0000000700075308 */ /* 0x000ea20000000c00 */
[----:B------:R-:W-:Y:S01]  /*e6b0*/  F2FP.BF16.F32.PACK_AB R36, R37, R36 ;  /* 0x000000242524723e */ /* 0x000fe200000010ff */
[----:B------:R-:W-:Y:S01]  /*e6c0*/  @P3 VIADD R13, R11, 0x10 ;  /* 0x000000100b0d3836 */ /* 0x000fe20000000000 */
[----:B------:R-:W-:Y:S01]  /*e6d0*/  F2FP.BF16.F32.PACK_AB R38, R39, R38 ;  /* 0x000000262726723e */ /* 0x000fe200000010ff */
[----:B------:R-:W3:Y:S01]  /*e6e0*/  @!P0 LDC R12, c[0x0][0x2c4] ;  /* 0x0000b100ff0c8b82 */ /* 0x000ee20000000800 */
[----:B------:R-:W-:Y:S01]  /*e6f0*/  IMAD.IADD R17, R11, 0x1, R8 ;  /* 0x000000010b117824 */ /* 0x000fe200078e0208 */
[----:B------:R-:W-:Y:S01]  /*e700*/  F2FP.BF16.F32.PACK_AB R40, R41, R40 ;  /* 0x000000282928723e */ /* 0x000fe200000010ff */
[----:B------:R-:W-:Y:S01]  /*e710*/  IMAD.IADD R19, R8, 0x1, R13 ;  /* 0x0000000108137824 */ /* 0x000fe200078e020d */
[----:B------:R-:W-:Y:S01]  /*e720*/  STS [R13], R56 ;  /* 0x000000380d007388 */ /* 0x000fe20000000800 */
[----:B------:R-:W-:Y:S01]  /*e730*/  F2FP.BF16.F32.PACK_AB R42, R43, R42 ;  /* 0x0000002a2b2a723e */ /* 0x000fe200000010ff */
[----:B------:R-:W4:Y:S01]  /*e740*/  @P4 MUFU.LG2 R6, R6 ;  /* 0x0000000600064308 */ /* 0x000f220000000c00 */
[----:B------:R-:W-:Y:S01]  /*e750*/  F2FP.BF16.F32.PACK_AB R44, R45, R44 ;  /* 0x0000002c2d2c723e */ /* 0x000fe200000010ff */
[----:B------:R-:W-:Y:S01]  /*e760*/  STS [R13+0x200], R58 ;  /* 0x0002003a0d007388 */ /* 0x000fe20000000800 */
[----:B------:R-:W-:Y:S01]  /*e770*/  F2FP.BF16.F32.PACK_AB R46, R47, R46 ;  /* 0x0000002e2f2e723e */ /* 0x000fe200000010ff */
[----:B------:R-:W5:Y:S01]  /*e780*/  @!P0 LDC R29, c[0x0][0x270] ;  /* 0x00009c00ff1d8b82 */ /* 0x000f620000000800 */
[----:B------:R-:W-:Y:S01]  /*e790*/  F2FP.BF16.F32.PACK_AB R48, R49, R48 ;  /* 0x000000303130723e */ /* 0x000fe200000010ff */
[----:B------:R-:W-:Y:S01]  /*e7a0*/  STS [R17], R60 ;  /* 0x0000003c11007388 */ /* 0x000fe20000000800 */
[----:B------:R-:W-:Y:S01]  /*e7b0*/  F2FP.BF16.F32.PACK_AB R50, R9, R50 ;  /* 0x000000320932723e */ /* 0x000fe200000010ff */
[----:B--2---:R-:W-:Y:S01]  /*e7c0*/  @P5 FMUL.FTZ R7, R7, 0.69314718246459960938 ;  /* 0x3f31721807075820 */ /* 0x004fe20000410000 */
[----:B------:R-:W-:Y:S01]  /*e7d0*/  PLOP3.LUT P2, PT, PT, PT, PT, 0x8, 0x0 ;  /* 0x000000000000781c */ /* 0x000fe20003f4e170 */
[----:B------:R-:W-:Y:S01]  /*e7e0*/  STS [R17+0x200], R62 ;  /* 0x0002003e11007388 */ /* 0x000fe20000000800 */
[----:B------:R-:W-:Y:S01]  /*e7f0*/  @!P0 PLOP3.LUT P2, PT, P1, PT, PT, 0x80, 0x0 ;  /* 0x000000000000881c */ /* 0x000fe20000f4f070 */
[----:B------:R-:W2:Y:S01]  /*e800*/  @P0 LDC.64 R8, c[0x0][0x2c0] ;  /* 0x0000b000ff080b82 */ /* 0x000ea20000000a00 */
[----:B------:R-:W-:Y:S01]  /*e810*/  BSSY B0, `(.L_x_1086) ;  /* 0x0000045000007945 */ /* 0x000fe20003800000 */
[----:B------:R-:W-:Y:S04]  /*e820*/  STS [R19], R64 ;  /* 0x0000004013007388 */ /* 0x000fe80000000800 */
[----:B------:R-:W-:Y:S02]  /*e830*/  STS [R19+0x200], R66 ;  /* 0x0002004213007388 */ /* 0x000fe40000000800 */
[----:B------:R-:W1:Y:S02]  /*e840*/  @P0 LDC R28, c[0x0][0x2c0] ;  /* 0x0000b000ff1c0b82 */ /* 0x000e640000000800 */
[----:B------:R-:W-:Y:S04]  /*e850*/  STS [R11+0x1000], R68 ;  /* 0x001000440b007388 */ /* 0x000fe80000000800 */
[----:B------:R-:W-:Y:S02]  /*e860*/  STS [R11+0x1200], R70 ;  /* 0x001200460b007388 */ /* 0x000fe40000000800 */
[----:B---3--:R-:W5:Y:S02]  /*e870*/  @P2 LDC R12, c[0x0][0x2e4] ;  /* 0x0000b900ff0c2b82 */ /* 0x008f640000000800 */
[----:B------:R-:W-:Y:S04]  /*e880*/  STS [R13+0x1000], R72 ;  /* 0x001000480d007388 */ /* 0x000fe80000000800 */
[----:B------:R-:W-:Y:S04]  /*e890*/  STS [R13+0x1200], R74 ;  /* 0x0012004a0d007388 */ /* 0x000fe80000000800 */
[----:B------:R-:W-:Y:S04]  /*e8a0*/  STS [R17+0x1000], R76 ;  /* 0x0010004c11007388 */ /* 0x000fe80000000800 */
[----:B------:R-:W-:Y:S01]  /*e8b0*/  STS [R17+0x1200], R78 ;  /* 0x0012004e11007388 */ /* 0x000fe20000000800 */
[----:B------:R-:W-:-:S03]  /*e8c0*/  @!P0 IMAD.MOV.U32 R28, RZ, RZ, 0x1 ;  /* 0x00000001ff1c8424 */ /* 0x000fc600078e00ff */
[----:B------:R-:W-:Y:S04]  /*e8d0*/  STS [R19+0x1000], R80 ;  /* 0x0010005013007388 */ /* 0x000fe80000000800 */
[----:B------:R-:W-:Y:S04]  /*e8e0*/  STS [R19+0x1200], R82 ;  /* 0x0012005213007388 */ /* 0x000fe80000000800 */
        /* <DEDUP_REMOVED lines=8> */
[----:B---3--:R-:W-:-:S02]  /*e970*/  @P0 IMAD.MOV.U32 R11, RZ, RZ, 0x1 ;  /* 0x00000001ff0b0424 */ /* 0x008fc400078e00ff */
[----:B-----5:R-:W-:Y:S01]  /*e980*/  @!P0 IMAD R11, R12, R29, RZ ;  /* 0x0000001d0c0b8224 */ /* 0x020fe200078e02ff */
[----:B------:R-:W-:Y:S01]  /*e990*/  BAR.SYNC.DEFER_BLOCKING 0x0 ;  /* 0x0000000000007b1d */ /* 0x000fe20000010000 */
[----:B--2---:R-:W-:Y:S01]  /*e9a0*/  @P0 IMAD R29, R9, R8, RZ ;  /* 0x00000008091d0224 */ /* 0x004fe200078e02ff */
[----:B------:R-:W-:Y:S01]  /*e9b0*/  LOP3.LUT R8, R3, 0xffffffe0, RZ, 0xc0, !PT ;  /* 0xffffffe003087812 */ /* 0x000fe200078ec0ff */
[----:B------:R-:W-:-:S05]  /*e9c0*/  @!P0 IMAD.MOV.U32 R29, RZ, RZ, R12 ;  /* 0x000000ffff1d8224 */ /* 0x000fca00078e000c */
[----:B----4-:R-:W2:Y:S01]  /*e9d0*/  @P5 LDC R13, c[0x0][0x2e8] ;  /* 0x0000ba00ff0d5b82 */ /* 0x010ea20000000800 */
[----:B------:R-:W-:Y:S01]  /*e9e0*/  IMAD.IADD R8, R5, 0x1, -R8 ;  /* 0x0000000105087824 */ /* 0x000fe200078e0a08 */
[----:B------:R-:W3:Y:S01]  /*e9f0*/  S2R R16, SR_CTAID.Y ;  /* 0x0000000000107919 */ /* 0x000ee20000002600 */
[----:B------:R-:W-:Y:S01]  /*ea00*/  IMAD.MOV.U32 R5, RZ, RZ, 0x7f800000 ;  /* 0x7f800000ff057424 */ /* 0x000fe200078e00ff */
[----:B------:R-:W4:Y:S02]  /*ea10*/  S2R R18, SR_CTAID.Z ;  /* 0x0000000000127919 */ /* 0x000f240000002700 */
[----:B------:R-:W-:Y:S02]  /*ea20*/  LOP3.LUT P2, RZ, R8, 0x3, RZ, 0xc0, !PT ;  /* 0x0000000308ff7812 */ /* 0x000fe4000784c0ff */
[----:B------:R-:W5:Y:S01]  /*ea30*/  @P4 LDC R9, c[0x0][0x2e8] ;  /* 0x0000ba00ff094b82 */ /* 0x000f620000000800 */
[----:B-1----:R-:W-:Y:S01]  /*ea40*/  @P4 FMUL.FTZ R17, R6, 0.69314718246459960938 ;  /* 0x3f31721806114820 */ /* 0x002fe20000410000 */
[----:B------:R-:W-:Y:S01]  /*ea50*/  IMAD.MOV.U32 R8, RZ, RZ, 0x7f800000 ;  /* 0x7f800000ff087424 */ /* 0x000fe200078e00ff */
[----:B------:R1:W1:Y:S04]  /*ea60*/  LDS.128 R24, [R162+0x800] ;  /* 0x00080000a2187984 */ /* 0x0002680000000c00 */
[----:B------:R1:W1:Y:S01]  /*ea70*/  LDS.128 R20, [R162+0x1800] ;  /* 0x00180000a2147984 */ /* 0x0002620000000c00 */
[----:B--2---:R-:W-:Y:S01]  /*ea80*/  @P5 FFMA.FTZ R5, R2, R13, R7 ;  /* 0x0000000d02055223 */ /* 0x004fe20000010007 */
[----:B-----5:R-:W-:Y:S01]  /*ea90*/  @P4 FFMA.FTZ R8, R0, R9, R17 ;  /* 0x0000000900084223 */ /* 0x020fe20000010011 */
[----:B---3--:R-:W-:-:S05]  /*eaa0*/  IMAD R11, R16, R11, RZ ;  /* 0x0000000b100b7224 */ /* 0x008fca00078e02ff */
[----:B------:R-:W-:Y:S01]  /*eab0*/  SEL R3, R11, RZ, !P6 ;  /* 0x000000ff0b037207 */ /* 0x000fe20007000000 */
[----:B------:R-:W-:-:S04]  /*eac0*/  IMAD R11, R28, UR5, RZ ;  /* 0x000000051c0b7c24 */ /* 0x000fc8000f8e02ff */
[----:B------:R-:W-:Y:S02]  /*ead0*/  IMAD.SHL.U32 R11, R11, 0x40, RZ ;  /* 0x000000400b0b7824 */ /* 0x000fe400078e00ff */
[----:B----4-:R-:W-:-:S03]  /*eae0*/  IMAD R29, R18, R29, R3 ;  /* 0x0000001d121d7224 */ /* 0x010fc600078e0203 */
[----:B------:R-:W-:Y:S02]  /*eaf0*/  SHF.R.S32.HI R3, RZ, 0x1f, R11 ;  /* 0x0000001fff037819 */ /* 0x000fe4000001140b */
[--C-:B------:R-:W-:Y:S02]  /*eb00*/  IADD3 R11, P1, P0, R11, R14, R29.reuse ;  /* 0x0000000e0b0b7210 */ /* 0x100fe4000783e01d */
[----:B------:R-:W-:-:S04]  /*eb10*/  SHF.R.S32.HI R14, RZ, 0x1f, R29 ;  /* 0x0000001fff0e7819 */ /* 0x000fc8000001141d */
[----:B------:R-:W-:Y:S01]  /*eb20*/  IADD3.X R14, R3, R15, R14, P1, P0 ;  /* 0x0000000f030e7210 */ /* 0x000fe20000fe040e */
[----:B-1----:R-:W-:Y:S06]  /*eb30*/  @P2 BRA `(.L_x_1087) ;  /* 0x0000000000482947 */ /* 0x002fec0003800000 */
        /* <DEDUP_REMOVED lines=18> */
.L_x_1087:
[----:B------:R-:W-:Y:S05]  /*ec60*/  BSYNC B0 ;  /* 0x0000000000007941 */ /* 0x000fea0003800000 */
.L_x_1086:
[----:B-1----:R-:W-:Y:S01]  /*ec70*/  SHF.R.S32.HI R2, RZ, 0x1f, R18 ;  /* 0x0000001fff027819 */ /* 0x002fe20000011412 */
[----:B------:R-:W-:Y:S01]  /*ec80*/  UIMAD UR14, UR5, -0x40, UR14 ;  /* 0xffffffc0050e78a4 */ /* 0x000fe2000f8e020e */
[----:B------:R-:W-:Y:S01]  /*ec90*/  SHF.R.S32.HI R0, RZ, 0x1f, R170 ;  /* 0x0000001fff007819 */ /* 0x000fe200000114aa */
[----:B------:R1:W2:Y:S01]  /*eca0*/  LDS.128 R12, [R162] ;  /* 0x00000000a20c7984 */ /* 0x0002a20000000c00 */
[----:B------:R-:W-:Y:S01]  /*ecb0*/  IADD3 R6, P0, R170, UR4, RZ ;  /* 0x00000004aa067c10 */ /* 0x000fe2000ff1e0ff */
[----:B------:R-:W-:Y:S01]  /*ecc0*/  ULDC.64 UR4, c[0x0][0x2a0] ;  /* 0x0000a80000047ab9 */ /* 0x000fe20000000a00 */
[----:B------:R-:W-:Y:S01]  /*ecd0*/  LEA.HI.SX32 R4, R4, 0x20, 0x1e ;  /* 0x0000002004047811 */ /* 0x000fe200078ff2ff */
[----:B------:R-:W-:Y:S01]  /*ece0*/  IMAD R3, R2, UR4, RZ ;  /* 0x0000000402037c24 */ /* 0x000fe2000f8e02ff */
[----:B------:R-:W-:Y:S01]  /*ecf0*/  IADD3.X R7, R0, UR6, RZ, P0, !PT ;  /* 0x0000000600077c10 */ /* 0x000fe200087fe4ff */
[----:B------:R-:W-:Y:S01]  /*ed00*/  BSSY B0, `(.L_x_1088) ;  /* 0x0000019000007945 */ /* 0x000fe20003800000 */
[----:B------:R-:W-:Y:S01]  /*ed10*/  ISETP.GE.AND P0, PT, R10, UR14, PT ;  /* 0x0000000e0a007c0c */ /* 0x000fe2000bf06270 */
[----:B------:R-:W-:Y:S01]  /*ed20*/  IMAD R0, R18, UR5, R3 ;  /* 0x0000000512007c24 */ /* 0x000fe2000f8e0203 */
[----:B------:R-:W-:Y:S01]  /*ed30*/  ISETP.GE.AND P1, PT, R4, UR14, PT ;  /* 0x0000000e04007c0c */ /* 0x000fe2000bf26270 */
[----:B------:R-:W-:Y:S01]  /*ed40*/  IMAD.WIDE.U32 R18, R18, UR4, R6 ;  /* 0x0000000412127c25 */ /* 0x000fe2000f8e0006 */
[----:B------:R1:W3:Y:S03]  /*ed50*/  LDS.128 R8, [R162+0x1000] ;  /* 0x00100000a2087984 */ /* 0x0002e60000000c00 */
[----:B------:R-:W-:Y:S01]  /*ed60*/  IMAD.IADD R17, R19, 0x1, R0 ;  /* 0x0000000113117824 */ /* 0x000fe200078e0200 */
[----:B------:R1:W4:Y:S05]  /*ed70*/  LDS.128 R4, [R162+0x2000] ;  /* 0x00200000a2047984 */ /* 0x00032a0000000c00 */
        /* <DEDUP_REMOVED lines=17> */
.L_x_1089:
[----:B------:R-:W-:Y:S05]  /*ee90*/  BSYNC B0 ;  /* 0x0000000000007941 */ /* 0x000fea0003800000 */
.L_x_1088:
        /* <DEDUP_REMOVED lines=23> */
.L_x_1057:
[----:B------:R-:W-:Y:S01]  /*f010*/  UISETP.NE.AND UP2, UPT, UR13, -0x1, UPT ;  /* 0xffffffff0d00788c */ /* 0x000fe2000bf45270 */
[----:B------:R-:W1:Y:S01]  /*f020*/  S2R R11, SR_CTAID.X ;  /* 0x00000000000b7919 */ /* 0x000e620000002500 */
[----:B------:R-:W-:Y:S01]  /*f030*/  ULDC.U8 UR7, c[0x0][0x3d8] ;  /* 0x0000f60000077ab9 */ /* 0x000fe20000000000 */
[----:B------:R-:W-:Y:S01]  /*f040*/  ULDC.U8 UR10, c[0x0][0x3d9] ;  /* 0x0000f640000a7ab9 */ /* 0x000fe20000000000 */
[----:B------:R-:W-:Y:S01]  /*f050*/  UISETP.NE.AND UP3, UPT, UR7, URZ, UPT ;  /* 0x0000003f0700728c */ /* 0x000fe2000bf65270 */
[----:B------:R-:W-:Y:S01]  /*f060*/  LEA.HI R12, R14, R85, RZ, 0x2 ;  /* 0x000000550e0c7211 */ /* 0x000fe200078f10ff */
[----:B------:R-:W-:Y:S02]  /*f070*/  UISETP.NE.AND UP1, UPT, UR10, URZ, UPT ;  /* 0x0000003f0a00728c */ /* 0x000fe4000bf25270 */
[----:B------:R-:W-:Y:S01]  /*f080*/  UISETP.EQ.AND UP3, UPT, UR10, URZ, UP3 ;  /* 0x0000003f0a00728c */ /* 0x000fe20009f62270 */
[----:B------:R-:W-:Y:S01]  /*f090*/  LOP3.LUT R0, R12, 0xfffffffc, RZ, 0xc0, !PT ;  /* 0xfffffffc0c007812 */ /* 0x000fe200078ec0ff */
[----:B------:R-:W-:Y:S01]  /*f0a0*/  UIADD3 UR14, -UR21, UR14, URZ ;  /* 0x0000000e150e7290 */ /* 0x000fe2000fffe13f */
[----:B------:R-:W-:Y:S01]  /*f0b0*/  @UP2 ULDC.64 UR4, c[0x0][0x298] ;  /* 0x0000a60000042ab9 */ /* 0x000fe20000000a00 */
[----:B------:R-:W-:Y:S01]  /*f0c0*/  UISETP.NE.OR UP0, UPT, UR13, -0x1, !UP3 ;  /* 0xffffffff0d00788c */ /* 0x000fe2000df05670 */
[----:B------:R-:W-:Y:S01]  /*f0d0*/  PLOP3.LUT P0, PT, PT, PT, UP1, 0x80, 0x0 ;  /* 0x000000000000781c */ /* 0x000fe20003f0f018 */
[----:B------:R-:W-:Y:S01]  /*f0e0*/  @UP2 UIMAD.WIDE.U32 UR8, UR13, UR4, URZ ;  /* 0x000000040d0822a5 */ /* 0x000fe2000f8e003f */
[----:B------:R-:W-:-:S02]  /*f0f0*/  IMAD.IADD R85, R85, 0x1, -R0 ;  /* 0x0000000155557824 */ /* 0x000fc400078e0a00 */
[----:B------:R-:W-:Y:S01]  /*f100*/  @UP1 ULDC UR12, c[0x0][0x2c0] ;  /* 0x0000b000000c1ab9 */ /* 0x000fe20000000800 */
[----:B------:R-:W-:Y:S01]  /*f110*/  @UP1 UMOV UR11, 0x1 ;  /* 0x00000001000b1882 */ /* 0x000fe20000000000 */
[----:B------:R-:W-:Y:S01]  /*f120*/  @UP2 UIMAD UR6, UR13, UR5, UR9 ;  /* 0x000000050d0622a4 */ /* 0x000fe2000f8e0209 */
[----:B------:R-:W-:Y:S01]  /*f130*/  IMAD.SHL.U32 R4, R85, 0x8, RZ ;  /* 0x0000000855047824 */ /* 0x000fe200078e00ff */
[----:B------:R-:W-:Y:S01]  /*f140*/  @!UP2 USHF.R.S32.HI UR9, URZ, 0x1f, UR20 ;  /* 0x0000001f3f09a899 */ /* 0x000fe20008011414 */
[----:B------:R-:W-:Y:S01]  /*f150*/  @!UP2 ULDC.64 UR4, c[0x0][0x290] ;  /* 0x0000a4000004aab9 */ /* 0x000fe20000000a00 */
[----:B------:R-:W-:Y:S02]  /*f160*/  @!UP3 UMOV UR24, URZ ;  /* 0x0000003f0018bc82 */ /* 0x000fe40008000000 */
[----:B------:R-:W-:Y:S02]  /*f170*/  @!UP2 UIMAD UR9, UR9, UR4, URZ ;  /* 0x000000040909a2a4 */ /* 0x000fe4000f8e023f */
[----:B------:R-:W-:-:S02]  /*f180*/  @!UP2 UIMAD.WIDE.U32 UR16, UR20, UR4, URZ ;  /* 0x000000041410a2a5 */ /* 0x000fc4000f8e003f */
[----:B------:R-:W-:Y:S01]  /*f190*/  @!UP2 UIMAD UR9, UR20, UR5, UR9 ;  /* 0x000000051409a2a4 */ /* 0x000fe2000f8e0209 */
[----:B------:R-:W-:Y:S02]  /*f1a0*/  @!UP3 UMOV UR25, URZ ;  /* 0x0000003f0019bc82 */ /* 0x000fe40008000000 */
[----:B------:R-:W-:Y:S01]  /*f1b0*/  @UP1 ULDC.64 UR4, c[0x0][0x2c0] ;  /* 0x0000b00000041ab9 */ /* 0x000fe20000000a00 */
[----:B------:R-:W-:Y:S02]  /*f1c0*/  @!UP2 UIADD3 UR6, UR17, UR9, URZ ;  /* 0x000000091106a290 */ /* 0x000fe4000fffe03f */
[----:B------:R-:W-:Y:S01]  /*f1d0*/  @UP1 UIMAD UR10, UR5, UR4, URZ ;  /* 0x00000004050a12a4 */ /* 0x000fe2000f8e023f */
[----:B------:R-:W-:Y:S02]  /*f1e0*/  @!UP2 UMOV UR8, UR16 ;  /* 0x000000100008ac82 */ /* 0x000fe40008000000 */
[----:B------:R-:W-:Y:S02]  /*f1f0*/  @UP3 ULDC UR4, c[0x0][0x2c4] ;  /* 0x0000b10000043ab9 */ /* 0x000fe40000000800 */
[----:B------:R-:W-:-:S04]  /*f200*/  @!UP0 UIMAD UR13, UR20, UR4, URZ ;  /* 0x00000004140d82a4 */ /* 0x000fc8000f8e023f */
[----:B------:R-:W-:-:S03]  /*f210*/  @UP3 USHF.R.S32.HI UR4, URZ, 0x1f, UR13 ;  /* 0x0000001f3f043899 */ /* 0x000fc6000801140d */
[----:B------:R-:W-:-:S04]  /*f220*/  @UP3 UMOV UR24, UR13 ;  /* 0x0000000d00183c82 */ /* 0x000fc80008000000 */
[----:B------:R-:W-:Y:S01]  /*f230*/  @UP3 UMOV UR25, UR4 ;  /* 0x0000000400193c82 */ /* 0x000fe20008000000 */
[----:B-1----:R-:W-:Y:S05]  /*f240*/  @P0 BRA `(.L_x_1090) ;  /* 0x0000000000180947 */ /* 0x002fea0003800000 */
[----:B------:R-:W-:Y:S01]  /*f250*/  UISETP.NE.AND UP0, UPT, UR7, URZ, UPT ;  /* 0x0000003f0700728c */ /* 0x000fe2000bf05270 */
[----:B------:R-:W-:Y:S01]  /*f260*/  ULDC UR10, c[0x0][0x2c4] ;  /* 0x0000b100000a7ab9 */ /* 0x000fe20000000800 */
[----:B------:R-:W-:Y:S01]  /*f270*/  ULDC UR11, c[0x0][0x270] ;  /* 0x00009c00000b7ab9 */ /* 0x000fe20000000800 */
[----:B------:R-:W-:-:S08]  /*f280*/  UMOV UR12, 0x1 ;  /* 0x00000001000c7882 */ /* 0x000fd00000000000 */
[----:B------:R-:W-:Y:S02]  /*f290*/  @UP0 ULDC UR10, c[0x0][0x2e4] ;  /* 0x0000b900000a0ab9 */ /* 0x000fe40000000800 */
[----:B------:R-:W-:-:S12]  /*f2a0*/  UIMAD UR11, UR10, UR11, URZ ;  /* 0x0000000b0a0b72a4 */ /* 0x000fd8000f8e023f */
.L_x_1090:
[C---:B------:R-:W-:Y:S01]  /*f2b0*/  IADD3 R2, P0, R4.reuse, UR8, RZ ;  /* 0x0000000804027c10 */ /* 0x040fe2000ff1e0ff */
[----:B------:R-:W-:Y:S01]  /*f2c0*/  UIMAD UR11, UR20, UR11, URZ ;  /* 0x0000000b140b72a4 */ /* 0x000fe2000f8e023f */
[----:B------:R-:W-:Y:S01]  /*f2d0*/  SHF.R.S32.HI R12, RZ, 0x2, R12 ;  /* 0x00000002ff0c7819 */ /* 0x000fe2000001140c */
[----:B------:R-:W-:Y:S01]  /*f2e0*/  USHF.R.S32.HI UR7, URZ, 0x1f, UR18 ;  /* 0x0000001f3f077899 */ /* 0x000fe20008011412 */
[----:B------:R-:W-:Y:S01]  /*f2f0*/  LEA.HI.X.SX32 R3, R4, UR6, 0x1, P0 ;  /* 0x0000000604037c11 */ /* 0x000fe200080f0eff */
[----:B------:R-:W-:Y:S01]  /*f300*/  ULDC.64 UR4, c[0x0][0x2a0] ;  /* 0x0000a80000047ab9 */ /* 0x000fe20000000a00 */
[----:B------:R-:W-:Y:S01]  /*f310*/  ISETP.GE.AND P0, PT, R12, UR14, PT ;  /* 0x0000000e0c007c0c */ /* 0x000fe2000bf06270 */
[----:B------:R-:W-:Y:S01]  /*f320*/  USEL UR11, UR11, URZ, !UP3 ;  /* 0x0000003f0b0b7287 */ /* 0x000fe2000d800000 */
[----:B------:R-:W-:Y:S01]  /*f330*/  IMAD.U32 R6, RZ, RZ, UR4 ;  /* 0x00000004ff067e24 */ /* 0x000fe2000f8e00ff */
[----:B------:R-:W-:Y:S01]  /*f340*/  UIMAD UR7, UR7, UR4, URZ ;  /* 0x00000004070772a4 */ /* 0x000fe2000f8e023f */
[----:B------:R-:W-:Y:S01]  /*f350*/  ISETP.NE.AND P5, PT, R85, RZ, PT ;  /* 0x000000ff5500720c */ /* 0x000fe20003fa5270 */
[----:B------:R-:W-:Y:S01]  /*f360*/  UIMAD UR6, UR21, UR12, URZ ;  /* 0x0000000c150672a4 */ /* 0x000fe2000f8e023f */
[----:B------:R-:W-:Y:S01]  /*f370*/  IMAD.WIDE.U32 R6, R6, UR18, R2 ;  /* 0x0000001206067c25 */ /* 0x000fe2000f8e0002 */
[----:B------:R-:W-:Y:S01]  /*f380*/  UIMAD UR11, UR18, UR10, UR11 ;  /* 0x0000000a120b72a4 */ /* 0x000fe2000f8e020b */
[--C-:B------:R-:W-:Y:S01]  /*f390*/  SHF.R.S32.HI R13, RZ, 0x1f, R12.reuse ;  /* 0x0000001fff0d7819 */ /* 0x100fe2000001140c */
[----:B------:R-:W-:Y:S01]  /*f3a0*/  UIMAD UR5, UR18, UR5, UR7 ;  /* 0x00000005120572a4 */ /* 0x000fe2000f8e0207 */
[C---:B------:R-:W-:Y:S01]  /*f3b0*/  VIADD R0, R12.reuse, 0x20 ;  /* 0x000000200c007836 */ /* 0x040fe20000000000 */
[----:B------:R-:W-:Y:S01]  /*f3c0*/  USHF.R.S32.HI UR4, URZ, 0x1f, UR6 ;  /* 0x0000001f3f047899 */ /* 0x000fe20008011406 */
[----:B------:R-:W-:Y:S01]  /*f3d0*/  BSSY B0, `(.L_x_1091) ;  /* 0x000001c000007945 */ /* 0x000fe20003800000 */
[----:B------:R-:W-:Y:S01]  /*f3e0*/  USHF.R.S32.HI UR7, URZ, 0x1f, UR11 ;  /* 0x0000001f3f077899 */ /* 0x000fe2000801140b */
[----:B------:R-:W-:Y:S01]  /*f3f0*/  ISETP.GE.OR P6, PT, R12, UR14, P5 ;  /* 0x0000000e0c007c0c */ /* 0x000fe2000afc6670 */
[----:B------:R-:W-:Y:S01]  /*f400*/  UIADD3 UR6, UP1, UP0, UR6, UR24, UR11 ;  /* 0x0000001806067290 */ /* 0x000fe2000f83e00b */
[----:B------:R-:W-:Y:S01]  /*f410*/  VIADD R9, R7, UR5 ;  /* 0x0000000507097c36 */ /* 0x000fe20008000000 */
[C---:B------:R-:W-:Y:S01]  /*f420*/  ISETP.GE.AND P4, PT, R0.reuse, UR14, PT ;  /* 0x0000000e00007c0c */ /* 0x040fe2000bf86270 */
[----:B------:R-:W-:Y:S01]  /*f430*/  IMAD.WIDE R10, R11, 0x40, R12 ;  /* 0x000000400b0a7825 */ /* 0x000fe200078e020c */
[----:B------:R-:W-:Y:S01]  /*f440*/  UIADD3.X UR24, UR4, UR25, UR7, UP1, UP0 ;  /* 0x0000001904187290 */ /* 0x000fe20008fe0407 */
[----:B------:R-:W-:-:S02]  /*f450*/  ISETP.GE.OR P5, PT, R0, UR14, P5 ;  /* 0x0000000e00007c0c */ /* 0x000fc4000afa6670 */
[C---:B------:R-:W-:Y:S02]  /*f460*/  VIADD R3, R4.reuse, 0x20 ;  /* 0x0000002004037836 */ /* 0x040fe40000000000 */
[----:B------:R-:W-:Y:S01]  /*f470*/  VIADD R2, R4, 0x40 ;  /* 0x0000004004027836 */ /* 0x000fe20000000000 */
[----:B------:R-:W-:Y:S08]  /*f480*/  @P0 BRA `(.L_x_1092) ;  /* 0x0000000000400947 */ /* 0x000ff00003800000 */
        /* <DEDUP_REMOVED lines=16> */
.L_x_1092:
[----:B------:R-:W-:Y:S05]  /*f590*/  BSYNC B0 ;  /* 0x0000000000007941 */ /* 0x000fea0003800000 */
.L_x_1091:
        /* <DEDUP_REMOVED lines=20> */
.L_x_1094:
[----:B------:R-:W-:Y:S05]  /*f6e0*/  BSYNC B0 ;  /* 0x0000000000007941 */ /* 0x000fea0003800000 */
.L_x_1093:
        /* <DEDUP_REMOVED lines=10> */
.L_x_1096:
[----:B------:R-:W-:Y:S05]  /*f790*/  BSYNC B0 ;  /* 0x0000000000007941 */ /* 0x000fea0003800000 */
.L_x_1095:
        /* <DEDUP_REMOVED lines=10> */
.L_x_1097:
        /* <DEDUP_REMOVED lines=12> */
.L_x_1167:


//--------------------- .text._ZN5flash16flash_fwd_kernelI23Flash_fwd_kernel_traitsILi96ELi64ELi64ELi4ELb0ELb0EN7cutlass10bfloat16_tE19Flash_kernel_traitsILi96ELi64ELi64ELi4ES3_EELb0ELb1ELb0ELb1ELb0ELb0ELb1ELb0EEEvNS_16Flash_fwd_paramsE --------------------------
	.section	.text._ZN5flash16flash_fwd_kernelI23Flash_fwd_kernel_traitsILi96ELi64ELi64ELi4ELb0ELb0EN7cutlass10bfloat16_tE19Flash_kernel_traitsILi96ELi64ELi64ELi4ES3_EELb0ELb1ELb0ELb1ELb0ELb0ELb1ELb0EEEvNS_16Flash_fwd_paramsE,"ax",@progbits
	.align	128
        .global         _ZN5flash16flash_fwd_kernelI23Flash_fwd_kernel_traitsILi96ELi64ELi64ELi4ELb0ELb0EN7cutlass10bfloat16_tE19Flash_kernel_traitsILi96ELi64ELi64ELi4ES3_EELb0ELb1ELb0ELb1ELb0ELb0ELb1ELb0EEEvNS_16Flash_fwd_paramsE
        .type           _ZN5flash16flash_fwd_kernelI23Flash_fwd_kernel_traitsILi96ELi64ELi64ELi4ELb0ELb0EN7cutlass10bfloat16_tE19Flash_kernel_traitsILi96ELi64ELi64ELi4ES3_EELb0ELb1ELb0ELb1ELb0ELb0ELb1ELb0EEEvNS_16Flash_fwd_paramsE,@function
        .size           _ZN5flash16flash_fwd_kernelI23Flash_fwd_kernel_traitsILi96ELi64ELi64ELi4ELb0ELb0EN7cutlass10bfloat16_tE19Flash_kernel_traitsILi96ELi64ELi64ELi4ES3_EELb0ELb1ELb0ELb1ELb0ELb0ELb1ELb0EEEvNS_16Flash_fwd_paramsE,(.L_x_1168 - _ZN5flash16flash_fwd_kernelI23Flash_fwd_kernel_traitsILi96ELi64ELi64ELi4ELb0ELb0EN7cutlass10bfloat16_tE19Flash_kernel_traitsILi96ELi64ELi64ELi4ES3_EELb0ELb1ELb0ELb1ELb0ELb0ELb1ELb0EEEvNS_16Flash_fwd_paramsE)
        .other          _ZN5flash16flash_fwd_kernelI23Flash_fwd_kernel_traitsILi96ELi64ELi64ELi4ELb0ELb0EN7cutlass10bfloat16_tE19Flash_kernel_traitsILi96ELi64ELi64ELi4ES3_EELb0ELb1ELb0ELb1ELb0ELb0ELb1ELb0EEEvNS_16Flash_fwd_paramsE,@"STO_CUDA_ENTRY STV_DEFAULT"
_ZN5flash16flash_fwd_kernelI23Flash_fwd_kernel_traitsILi96ELi64ELi64ELi4ELb0ELb0EN7cutlass10bfloat16_tE19Flash_kernel_traitsILi96ELi64ELi64ELi4ES3_EELb0ELb1ELb0ELb1ELb0ELb0ELb1ELb0EEEvNS_16Flash_fwd_paramsE:
.text._ZN5flash16flash_fwd_kernelI23Flash_fwd_kernel_traitsILi96ELi64ELi64ELi4ELb0ELb0EN7cutlass10bfloat16_tE19Flash_kernel_traitsILi96ELi64ELi64ELi4ES3_EELb0ELb1ELb0ELb1ELb0ELb0ELb1ELb0EEEvNS_16Flash_fwd_paramsE:
        /* <DEDUP_REMOVED lines=38> */
.L_x_1098:
[----:B------:R-:W1:Y:S02]  /*0260*/  LDC R5, c[0x0][0x2c8] ;  /* 0x0000b200ff057b82 */ /* 0x000e640000000800 */
.L_x_1099:
        /* <DEDUP_REMOVED lines=13> */
[----:B-----5:R-:W-:-:S03]  /*0340*/  @P1 IMAD.IADD R84, R7, 0x1, -R6 ;  /* 0x0000000107541824 */ /* 0x020fc600078e0a06 */
[----:B------:R-:W-:Y:S02]  /*0350*/  @!P1 ISETP.NE.AND.EX P0, PT, R3, RZ, PT, P0 ;  /* 0x000000ff0300920c */ /* 0x000fe40003f05300 */
[----:B------:R-:W-:Y:S02]  /*0360*/  IADD3 R3, -R133, 0x7f, R90 ;  /* 0x0000007f85037810 */ /* 0x000fe40007ffe15a */
[----:B------:R-:W-:-:S04]  /*0370*/  @!P1 SEL R0, R0, RZ, P0 ;  /* 0x000000ff00009207 */ /* 0x000fc80000000000 */
[----:B-1----:R-:W-:Y:S02]  /*0380*/  @!P1 IADD3 R84, R0, R5, -R6 ;  /* 0x0000000500549210 */ /* 0x002fe40007ffe806 */
[----:B------:R-:W1:Y:S03]  /*0390*/  S2R R0, SR_TID.X ;  /* 0x0000000000007919 */ /* 0x000e660000002100 */
        /* <DEDUP_REMOVED lines=10> */
[----:B-1----:R-:W-:Y:S05]  /*0440*/  @!P0 BRA `(.L_x_1100) ;  /* 0x000000a800148947 */ /* 0x002fea0003800000 */
[----:B------:R-:W1:Y:S01]  /*0450*/  LDC R7, c[0x0][0x278] ;  /* 0x00009e00ff077b82 */ /* 0x000e620000000800 */
[----:B------:R-:W-:Y:S01]  /*0460*/  SHF.R.S32.HI R25, RZ, 0x1f, R0 ;  /* 0x0000001fff197819 */ /* 0x000fe20000011400 */
[----:B------:R-:W-:Y:S01]  /*0470*/  IMAD.IADD R13, R133, 0x1, -R90 ;  /* 0x00000001850d7824 */ /* 0x000fe200078e0a5a */
[----:B------:R-:W-:Y:S02]  /*0480*/  ISETP.NE.AND P5, PT, R128, -0x1, PT ;  /* 0xffffffff8000780c */ /* 0x000fe40003fa5270 */
[-C--:B------:R-:W-:Y:S02]  /*0490*/  LEA.HI R23, R25, R0.reuse, RZ, 0x2 ;  /* 0x0000000019177211 */ /* 0x080fe400078f10ff */
[----:B------:R-:W-:Y:S02]  /*04a0*/  ISETP.NE.AND P1, PT, R11, -0x1, PT ;  /* 0xffffffff0b00780c */ /* 0x000fe40003f25270 */
[----:B------:R-:W-:Y:S02]  /*04b0*/  LEA.HI R10, R25, R0, RZ, 0x3 ;  /* 0x00000000190a7211 */ /* 0x000fe400078f18ff */
[----:B------:R-:W-:-:S02]  /*04c0*/  SHF.R.S32.HI R26, RZ, 0x2, R23 ;  /* 0x00000002ff1a7819 */ /* 0x000fc40000011417 */
[----:B------:R-:W-:Y:S02]  /*04d0*/  SHF.R.S32.HI R14, RZ, 0x3, R10 ;  /* 0x00000003ff0e7819 */ /* 0x000fe4000001140a */
[----:B------:R-:W-:Y:S02]  /*04e0*/  IADD3 R20, R26, 0x20, RZ ;  /* 0x000000201a147810 */ /* 0x000fe40007ffe0ff */
[----:B------:R-:W-:Y:S02]  /*04f0*/  SHF.L.U32 R17, R14, 0x6, RZ ;  /* 0x000000060e117819 */ /* 0x000fe400000006ff */
[----:B------:R-:W-:Y:S01]  /*0500*/  @!P5 SHF.R.S32.HI R21, RZ, 0x1f, R15 ;  /* 0x0000001fff15d819 */ /* 0x000fe2000001140f */
[----:B------:R-:W2:Y:S01]  /*0510*/  @P1 LDC.64 R92, c[0x0][0x248] ;  /* 0x00009200ff5c1b82 */ /* 0x000ea20000000a00 */
[----:B------:R-:W-:Y:S02]  /*0520*/  LOP3.LUT R17, R17, 0xc0, RZ, 0xc0, !PT ;  /* 0x000000c011117812 */ /* 0x000fe400078ec0ff */
[----:B------:R-:W-:-:S02]  /*0530*/  ISETP.GE.AND P0, PT, R26, R13, PT ;  /* 0x0000000d1a00720c */ /* 0x000fc40003f06270 */
[----:B-1----:R-:W-:Y:S02]  /*0540*/  IABS R8, R7 ;  /* 0x0000000700087213 */ /* 0x002fe40000000000 */
[----:B------:R-:W-:Y:S02]  /*0550*/  ISETP.GE.AND P2, PT, R20, R13, PT ;  /* 0x0000000d1400720c */ /* 0x000fe40003f46270 */
[----:B------:R-:W1:Y:S01]  /*0560*/  I2F.RP R9, R8 ;  /* 0x0000000800097306 */ /* 0x000e620000209400 */
[----:B------:R-:W-:Y:S02]  /*0570*/  LOP3.LUT R13, R18, R7, RZ, 0x3c, !PT ;  /* 0x00000007120d7212 */ /* 0x000fe400078e3cff */
[----:B------:R-:W-:Y:S02]  /*0580*/  LEA.HI R88, R25, R0, RZ, 0x5 ;  /* 0x0000000019587211 */ /* 0x000fe400078f28ff */
[----:B------:R-:W-:Y:S02]  /*0590*/  ISETP.GE.AND P3, PT, R13, RZ, PT ;  /* 0x000000ff0d00720c */ /* 0x000fe40003f66270 */
[----:B------:R-:W-:-:S02]  /*05a0*/  SHF.R.S32.HI R91, RZ, 0x5, R88 ;  /* 0x00000005ff5b7819 */ /* 0x000fc40000011458 */
[----:B------:R-:W-:Y:S01]  /*05b0*/  SHF.R.S32.HI R27, RZ, 0x1f, R26 ;  /* 0x0000001fff1b7819 */ /* 0x000fe2000001141a */
[----:B-1----:R-:W1:Y:S02]  /*05c0*/  MUFU.RCP R4, R9 ;  /* 0x0000000900047308 */ /* 0x002e640000001000 */
[----:B-1----:R-:W-:-:S06]  /*05d0*/  VIADD R4, R4, 0xffffffe ;  /* 0x0ffffffe04047836 */ /* 0x002fcc0000000000 */
[----:B------:R-:W1:Y:S02]  /*05e0*/  F2I.FTZ.U32.TRUNC.NTZ R5, R4 ;  /* 0x0000000400057305 */ /* 0x000e64000021f000 */
[----:B-1----:R-:W-:Y:S02]  /*05f0*/  IMAD.MOV R2, RZ, RZ, -R5 ;  /* 0x000000ffff027224 */ /* 0x002fe400078e0a05 */
[----:B------:R-:W-:Y:S02]  /*0600*/  IMAD.MOV.U32 R4, RZ, RZ, RZ ;  /* 0x000000ffff047224 */ /* 0x000fe400078e00ff */
[----:B------:R-:W-:Y:S01]  /*0610*/  IMAD R3, R2, R8, RZ ;  /* 0x0000000802037224 */ /* 0x000fe200078e02ff */
[----:B------:R-:W-:-:S03]  /*0620*/  IABS R2, R18 ;  /* 0x0000001200027213 */ /* 0x000fc60000000000 */
[----:B------:R-:W-:Y:S02]  /*0630*/  IMAD.HI.U32 R3, R5, R3, R4 ;  /* 0x0000000305037227 */ /* 0x000fe400078e0004 */
[----:B------:R-:W1:Y:S04]  /*0640*/  @P5 LDC.64 R4, c[0x0][0x240] ;  /* 0x00009000ff045b82 */ /* 0x000e680000000a00 */
[----:B------:R-:W-:Y:S01]  /*0650*/  IMAD.HI.U32 R99, R3, R2, RZ ;  /* 0x0000000203637227 */ /* 0x000fe200078e00ff */
[C---:B------:R-:W-:Y:S02]  /*0660*/  LOP3.LUT R3, R23.reuse, 0xfffffffc, RZ, 0xc0, !PT ;  /* 0xfffffffc17037812 */ /* 0x040fe400078ec0ff */
[----:B------:R-:W-:Y:S01]  /*0670*/  LEA.HI R23, R23, R26, RZ, 0x1 ;  /* 0x0000001a17177211 */ /* 0x000fe200078f08ff */
[----:B------:R-:W-:-:S02]  /*0680*/  IMAD.MOV R9, RZ, RZ, -R99 ;  /* 0x000000ffff097224 */ /* 0x000fc400078e0a63 */
[----:B------:R-:W-:Y:S01]  /*0690*/  IMAD.IADD R138, R0, 0x1, -R3 ;  /* 0x00000001008a7824 */ /* 0x000fe200078e0a03 */
[----:B------:R-:W-:Y:S01]  /*06a0*/  LOP3.LUT R23, R23, 0x7fffffe, RZ, 0xc0, !PT ;  /* 0x07fffffe17177812 */ /* 0x000fe200078ec0ff */
[----:B------:R-:W-:Y:S02]  /*06b0*/  IMAD R9, R8, R9, R2 ;  /* 0x0000000908097224 */ /* 0x000fe400078e0202 */
[----:B------:R-:W3:Y:S01]  /*06c0*/  @!P5 LDC.64 R2, c[0x0][0x228] ;  /* 0x00008a00ff02db82 */ /* 0x000ee20000000a00 */
[----:B------:R-:W-:Y:S02]  /*06d0*/  IMAD.SHL.U32 R138, R138, 0x8, RZ ;  /* 0x000000088a8a7824 */ /* 0x000fe400078e00ff */
[----:B------:R-:W-:Y:S01]  /*06e0*/  ISETP.GT.U32.AND P4, PT, R8, R9, PT ;  /* 0x000000090800720c */ /* 0x000fe20003f84070 */
[----:B------:R-:W-:Y:S02]  /*06f0*/  IMAD.IADD R130, R26, 0x1, -R23 ;  /* 0x000000011a827824 */ /* 0x000fe400078e0a17 */
[----:B------:R-:W-:-:S02]  /*0700*/  LOP3.LUT R12, R17, 0x18, R138, 0xf8, !PT ;  /* 0x00000018110c7812 */ /* 0x000fc400078ef88a */
[----:B------:R-:W-:Y:S01]  /*0710*/  SHF.R.U32.HI R17, RZ, 0x3, R17 ;  /* 0x00000003ff117819 */ /* 0x000fe20000011611 */
[----:B------:R-:W-:Y:S01]  /*0720*/  IMAD R130, R91, 0x8, R130 ;  /* 0x000000085b827824 */ /* 0x000fe200078e0282 */
[----:B------:R-:W-:Y:S01]  /*0730*/  SHF.R.S32.HI R139, RZ, 0x1f, R138 ;  /* 0x0000001fff8b7819 */ /* 0x000fe2000001148a */
[----:B-1----:R-:W-:Y:S01]  /*0740*/  @P5 IMAD.WIDE.U32 R22, R128, R4, RZ ;  /* 0x0000000480165225 */ /* 0x002fe200078e00ff */
[----:B------:R-:W-:-:S03]  /*0750*/  LOP3.LUT R17, R12, R17, RZ, 0x3c, !PT ;  /* 0x000000110c117212 */ /* 0x000fc600078e3cff */
[----:B------:R-:W-:Y:S02]  /*0760*/  @P5 IMAD R5, R128, R5, R23 ;  /* 0x0000000580055224 */ /* 0x000fe400078e0217 */
[----:B------:R-:W-:Y:S02]  /*0770*/  @!P4 IMAD.IADD R9, R9, 0x1, -R8 ;  /* 0x000000010909c824 */ /* 0x000fe400078e0a08 */
[----:B------:R-:W-:Y:S01]  /*0780*/  @!P4 VIADD R99, R99, 0x1 ;  /* 0x000000016363c836 */ /* 0x000fe20000000000 */
[----:B------:R-:W-:Y:S01]  /*0790*/  ISETP.NE.AND P4, PT, R7, RZ, PT ;  /* 0x000000ff0700720c */ /* 0x000fe20003f85270 */
[----:B------:R-:W-:Y:S01]  /*07a0*/  IMAD.U32 R130, R130, 0x20, R17 ;  /* 0x0000002082827824 */ /* 0x000fe200078e0011 */
[----:B------:R-:W-:Y:S02]  /*07b0*/  ISETP.GE.U32.AND P6, PT, R9, R8, PT ;  /* 0x000000080900720c */ /* 0x000fe40003fc6070 */
[----:B------:R-:W1:Y:S01]  /*07c0*/  @P1 LDC.64 R8, c[0x0][0x250] ;  /* 0x00009400ff081b82 */ /* 0x000e620000000a00 */
[----:B---3--:R-:W-:-:S04]  /*07d0*/  @!P5 IMAD R12, R21, R2, RZ ;  /* 0x00000002150cd224 */ /* 0x008fc800078e02ff */
[C---:B------:R-:W-:Y:S02]  /*07e0*/  @!P5 IMAD R3, R15.reuse, R3, R12 ;  /* 0x000000030f03d224 */ /* 0x040fe400078e020c */
[----:B------:R-:W-:Y:S01]  /*07f0*/  @!P5 IMAD.WIDE.U32 R12, R15, R2, RZ ;  /* 0x000000020f0cd225 */ /* 0x000fe200078e00ff */
[----:B------:R-:W-:-:S03]  /*0800*/  @P1 IADD3 R2, R6, R11, RZ ;  /* 0x0000000b06021210 */ /* 0x000fc60007ffe0ff */
[----:B------:R-:W-:Y:S01]  /*0810*/  @P1 IMAD.IADD R11, R6, 0x1, R11 ;  /* 0x00000001060b1824 */ /* 0x000fe200078e020b */
[----:B------:R-:W-:Y:S01]  /*0820*/  @!P5 MOV R22, R12 ;  /* 0x0000000c0016d202 */ /* 0x000fe20000000f00 */
[----:B------:R-:W-:Y:S02]  /*0830*/  @P6 VIADD R99, R99, 0x1 ;  /* 0x0000000163636836 */ /* 0x000fe40000000000 */
[----:B------:R-:W-:Y:S02]  /*0840*/  @!P5 IMAD.IADD R5, R13, 0x1, R3 ;  /* 0x000000010d05d824 */ /* 0x000fe400078e0203 */
[C---:B--2---:R-:W-:Y:S02]  /*0850*/  @P1 IMAD R4, R11.reuse, R93, RZ ;  /* 0x0000005d0b041224 */ /* 0x044fe400078e02ff */
[----:B------:R-:W-:-:S04]  /*0860*/  @P1 IMAD.WIDE.U32 R12, R11, R92, RZ ;  /* 0x0000005c0b0c1225 */ /* 0x000fc800078e00ff */
[----:B------:R-:W-:Y:S01]  /*0870*/  @!P3 IMAD.MOV R99, RZ, RZ, -R99 ;  /* 0x000000ffff63b224 */ /* 0x000fe200078e0a63 */
[----:B------:R-:W-:Y:S01]  /*0880*/  @!P4 LOP3.LUT R99, RZ, R7, RZ, 0x33, !PT ;  /* 0x00000007ff63c212 */ /* 0x000fe200078e33ff */
[C---:B-1----:R-:W-:Y:S02]  /*0890*/  @P1 IMAD R3, R2.reuse, R9, RZ ;  /* 0x0000000902031224 */ /* 0x042fe400078e02ff */
[----:B------:R-:W-:-:S04]  /*08a0*/  @P1 IMAD.WIDE.U32 R96, R2, R8, RZ ;  /* 0x0000000802601225 */ /* 0x000fc800078e00ff */
[----:B------:R-:W-:Y:S02]  /*08b0*/  @P1 IMAD.IADD R7, R97, 0x1, R3 ;  /* 0x0000000161071824 */ /* 0x000fe400078e0203 */
        /* <DEDUP_REMOVED lines=14> */
.L_x_1101:
[----:B------:R-:W-:Y:S05]  /*09a0*/  @P1 BRA `(.L_x_1102) ;  /* 0x0000000000301947 */ /* 0x000fea0003800000 */
[----:B------:R-:W1:Y:S01]  /*09b0*/  LDC.64 R8, c[0x0][0x250] ;  /* 0x00009400ff087b82 */ /* 0x000e620000000a00 */
[----:B------:R-:W-:Y:S02]  /*09c0*/  SHF.R.S32.HI R11, RZ, 0x1f, R6 ;  /* 0x0000001fff0b7819 */ /* 0x000fe40000011406 */
[----:B------:R-:W-:-:S05]  /*09d0*/  SHF.R.S32.HI R7, RZ, 0x1f, R15 ;  /* 0x0000001fff077819 */ /* 0x000fca000001140f */
[----:B------:R-:W2:Y:S01]  /*09e0*/  LDC.64 R2, c[0x0][0x238] ;  /* 0x00008e00ff027b82 */ /* 0x000ea20000000a00 */
[-C--:B-1----:R-:W-:Y:S02]  /*09f0*/  IMAD R11, R11, R8.reuse, RZ ;  /* 0x000000080b0b7224 */ /* 0x082fe400078e02ff */
[----:B------:R-:W-:-:S04]  /*0a00*/  IMAD.WIDE.U32 R16, R6, R8, RZ ;  /* 0x0000000806107225 */ /* 0x000fc800078e00ff */
[----:B------:R-:W-:Y:S02]  /*0a10*/  IMAD R11, R6, R9, R11 ;  /* 0x00000009060b7224 */ /* 0x000fe400078e020b */
[----:B--2---:R-:W-:-:S03]  /*0a20*/  IMAD R6, R7, R2, RZ ;  /* 0x0000000207067224 */ /* 0x004fc600078e02ff */
[----:B------:R-:W-:Y:S01]  /*0a30*/  IADD3 R17, R17, R11, RZ ;  /* 0x0000000b11117210 */ /* 0x000fe20007ffe0ff */
[C---:B------:R-:W-:Y:S02]  /*0a40*/  IMAD R3, R15.reuse, R3, R6 ;  /* 0x000000030f037224 */ /* 0x040fe400078e0206 */
[----:B------:R-:W-:-:S05]  /*0a50*/  IMAD.WIDE.U32 R96, R15, R2, R16 ;  /* 0x000000020f607225 */ /* 0x000fca00078e0010 */
[----:B------:R-:W-:-:S07]  /*0a60*/  IADD3 R7, R97, R3, RZ ;  /* 0x0000000361077210 */ /* 0x000fce0007ffe0ff */
.L_x_1102:
[----:B------:R-:W1:Y:S01]  /*0a70*/  S2UR UR10, SR_CgaCtaId ;  /* 0x00000000000a79c3 */ /* 0x000e620000008800 */
[CC--:B------:R-:W-:Y:S01]  /*0a80*/  IMAD R3, R27.reuse, R92.reuse, RZ ;  /* 0x0000005c1b037224 */ /* 0x0c0fe200078e02ff */
[----:B------:R-:W-:Y:S01]  /*0a90*/  ULDC.64 UR4, c[0x0][0x260] ;  /* 0x0000980000047ab9 */ /* 0x000fe20000000a00 */
[----:B------:R-:W-:Y:S01]  /*0aa0*/  IMAD.WIDE.U32 R28, R26, R92, R138 ;  /* 0x0000005c1a1c7225 */ /* 0x000fe200078e008a */
[----:B------:R-:W-:Y:S01]  /*0ab0*/  IADD3 R22, P1, R138, R22, RZ ;  /* 0x000000168a167210 */ /* 0x000fe20007f3e0ff */
[----:B------:R-:W-:Y:S01]  /*0ac0*/  ULDC.64 UR6, c[0x0][0x258] ;  /* 0x0000960000067ab9 */ /* 0x000fe20000000a00 */
[----:B------:R-:W-:Y:S01]  /*0ad0*/  SHF.R.S32.HI R19, RZ, 0x1f, R18 ;  /* 0x0000001fff137819 */ /* 0x000fe20000011412 */
[----:B------:R-:W-:Y:S01]  /*0ae0*/  IMAD R2, R27, R8, RZ ;  /* 0x000000081b027224 */ /* 0x000fe200078e02ff */
[----:B------:R-:W-:Y:S01]  /*0af0*/  IADD3 R134, P4, R12, R28, RZ ;  /* 0x0000001c0c867210 */ /* 0x000fe20007f9e0ff */
[C---:B------:R-:W-:Y:S01]  /*0b00*/  IMAD.WIDE.U32 R16, R26.reuse, R8, R138 ;  /* 0x000000081a107225 */ /* 0x040fe200078e008a */
[----:B------:R-:W2:Y:S01]  /*0b10*/  LDC.64 R12, c[0x0][0x3c8] ;  /* 0x0000f200ff0c7b82 */ /* 0x000ea20000000a00 */
[----:B------:R-:W-:Y:S01]  /*0b20*/  IADD3.X R23, R139, R5, RZ, P1, !PT ;  /* 0x000000058b177210 */ /* 0x000fe20000ffe4ff */
[----:B------:R-:W-:Y:S01]  /*0b30*/  BSSY B0, `(.L_x_1103) ;  /* 0x0000042000007945 */ /* 0x000fe20003800000 */
[----:B------:R-:W-:Y:S01]  /*0b40*/  IMAD R3, R26, R93, R3 ;  /* 0x0000005d1a037224 */ /* 0x000fe200078e0203 */
[----:B------:R-:W-:Y:S01]  /*0b50*/  IADD3 R96, P3, R96, R16, RZ ;  /* 0x0000001060607210 */ /* 0x000fe20007f7e0ff */
[----:B------:R-:W-:Y:S01]  /*0b60*/  IMAD R6, R26, R9, R2 ;  /* 0x000000091a067224 */ /* 0x000fe200078e0202 */
[----:B------:R-:W-:Y:S01]  /*0b70*/  SHF.R.S32.HI R2, RZ, 0x1f, R99 ;  /* 0x0000001fff027819 */ /* 0x000fe20000011463 */
[----:B------:R-:W-:Y:S01]  /*0b80*/  IMAD.WIDE.U32 R22, R18, UR6, R22 ;  /* 0x0000000612167c25 */ /* 0x000fe2000f8e0016 */
[----:B------:R-:W-:-:S02]  /*0b90*/  IADD3.X R135, R4, R29, R3, P4, !PT ;  /* 0x0000001d04877210 */ /* 0x000fc400027fe403 */
[----:B------:R-:W-:Y:S01]  /*0ba0*/  IADD3.X R97, R7, R17, R6, P3, !PT ;  /* 0x0000001107617210 */ /* 0x000fe20001ffe406 */
[----:B------:R-:W-:Y:S01]  /*0bb0*/  IMAD R4, R2, UR4, RZ ;  /* 0x0000000402047c24 */ /* 0x000fe2000f8e02ff */
[----:B------:R-:W-:Y:S01]  /*0bc0*/  IADD3 R7, R94, -0x1, RZ ;  /* 0xffffffff5e077810 */ /* 0x000fe20007ffe0ff */
[C---:B------:R-:W-:Y:S01]  /*0bd0*/  IMAD.WIDE.U32 R134, R99.reuse, UR4, R134 ;  /* 0x0000000463867c25 */ /* 0x040fe2000f8e0086 */
[C---:B------:R-:W-:Y:S02]  /*0be0*/  IADD3 R132, R138.reuse, 0x20, RZ ;  /* 0x000000208a847810 */ /* 0x040fe40007ffe0ff */
[----:B------:R-:W-:Y:S01]  /*0bf0*/  IADD3 R131, R138, 0x40, RZ ;  /* 0x000000408a837810 */ /* 0x000fe20007ffe0ff */
[----:B------:R-:W-:Y:S01]  /*0c00*/  IMAD R137, R99, UR5, R4 ;  /* 0x0000000563897c24 */ /* 0x000fe2000f8e0204 */
[----:B------:R-:W-:Y:S01]  /*0c10*/  ULDC.64 UR4, c[0x0][0x268] ;  /* 0x00009a0000047ab9 */ /* 0x000fe20000000a00 */
[----:B------:R-:W-:Y:S02]  /*0c20*/  IMAD R29, R19, UR6, RZ ;  /* 0x00000006131d7c24 */ /* 0x000fe4000f8e02ff */
[----:B------:R-:W-:-:S02]  /*0c30*/  IMAD R2, R2, UR4, RZ ;  /* 0x0000000402027c24 */ /* 0x000fc4000f8e02ff */
[----:B------:R-:W-:Y:S01]  /*0c40*/  IMAD.WIDE.U32 R96, R99, UR4, R96 ;  /* 0x0000000463607c25 */ /* 0x000fe2000f8e0060 */
[----:B------:R-:W-:Y:S02]  /*0c50*/  UMOV UR4, 0x400 ;  /* 0x0000040000047882 */ /* 0x000fe40000000000 */
[----:B-1----:R-:W-:Y:S01]  /*0c60*/  ULEA UR4, UR10, UR4, 0x18 ;  /* 0x000000040a047291 */ /* 0x002fe2000f8ec03f */
[----:B------:R-:W-:Y:S02]  /*0c70*/  IMAD R17, R7, -0x40, R84 ;  /* 0xffffffc007117824 */ /* 0x000fe400078e0254 */
[----:B------:R-:W-:Y:S02]  /*0c80*/  IMAD R29, R18, UR7, R29 ;  /* 0x00000007121d7c24 */ /* 0x000fe4000f8e021d */
[----:B------:R-:W-:Y:S01]  /*0c90*/  IMAD R99, R99, UR5, R2 ;  /* 0x0000000563637c24 */ /* 0x000fe2000f8e0202 */
[CC--:B------:R-:W-:Y:S02]  /*0ca0*/  ISETP.GE.AND P1, PT, R26.reuse, R17.reuse, PT ;  /* 0x000000111a00720c */ /* 0x0c0fe40003f26270 */
[----:B------:R-:W-:Y:S01]  /*0cb0*/  ISETP.GE.AND P5, PT, R26, R17, PT ;  /* 0x000000111a00720c */ /* 0x000fe20003fa6270 */
[----:B------:R-:W-:Y:S01]  /*0cc0*/  IMAD.WIDE R26, R129, 0x40, R26 ;  /* 0x00000040811a7825 */ /* 0x000fe200078e021a */
[----:B------:R-:W-:-:S02]  /*0cd0*/  LEA R130, R130, UR4, 0x1 ;  /* 0x0000000482827c11 */ /* 0x000fc4000f8e08ff */
[----:B------:R-:W-:Y:S01]  /*0ce0*/  IADD3 R29, R23, R29, RZ ;  /* 0x0000001d171d7210 */ /* 0x000fe20007ffe0ff */
        /* <DEDUP_REMOVED lines=38> */
.L_x_1104:
[----:B------:R-:W-:Y:S05]  /*0f50*/  BSYNC B0 ;  /* 0x0000000000007941 */ /* 0x000fea0003800000 */
.L_x_1103:
        /* <DEDUP_REMOVED lines=12> */
[----:B---3--:R-:W3:Y:S01]  /*1020*/  @!P4 LDC.64 R4, c[0x0][0x210] ;  /* 0x00008400ff04cb82 */ /* 0x008ee20000000a00 */
[----:B------:R-:W-:Y:S01]  /*1030*/  IMAD R11, R6, UR7, R11 ;  /* 0x00000007060b7c24 */ /* 0x000fe2000f8e020b */
[----:B------:R4:W-:Y:S06]  /*1040*/  @P4 STS.128 [R130+0x800], RZ ;  /* 0x000800ff82004388 */ /* 0x0009ec0000000c00 */
[----:B-1----:R-:W1:Y:S01]  /*1050*/  @!P3 LDC.64 R2, c[0x0][0x210] ;  /* 0x00008400ff02bb82 */ /* 0x002e620000000a00 */
[----:B---3--:R-:W-:Y:S01]  /*1060*/  @!P4 LEA R26, P6, R22, R4, 0x1 ;  /* 0x00000004161ac211 */ /* 0x008fe200078c08ff */
        /* <DEDUP_REMOVED lines=22> */
.L_x_1106:
[----:B------:R-:W-:Y:S05]  /*11d0*/  BSYNC B0 ;  /* 0x0000000000007941 */ /* 0x000fea0003800000 */
.L_x_1105:
[----:B-1-34-:R-:W-:Y:S01]  /*11e0*/  SHF.L.U64.HI R2, R92, 0x6, R93 ;  /* 0x000000065c027819 */ /* 0x01afe2000001025d */
[----:B------:R-:W-:Y:S01]  /*11f0*/  IMAD.IADD R137, R135, 0x1, R137 ;  /* 0x0000000187897824 */ /* 0x000fe200078e0289 */
[----:B------:R-:W-:Y:S01]  /*1200*/  LOP3.LUT R21, R10, 0xfffffff8, RZ, 0xc0, !PT ;  /* 0xfffffff80a157812 */ /* 0x000fe200078ec0ff */
[----:B------:R-:W-:Y:S01]  /*1210*/  IMAD.SHL.U32 R85, R92, 0x40, RZ ;  /* 0x000000405c557824 */ /* 0x000fe200078e00ff */
[----:B------:R-:W-:Y:S01]  /*1220*/  SHF.R.S32.HI R6, RZ, 0x1f, R7 ;  /* 0x0000001fff067819 */ /* 0x000fe20000011407 */
[----:B------:R-:W-:Y:S01]  /*1230*/  IMAD R3, R2, R7, RZ ;  /* 0x0000000702037224 */ /* 0x000fe200078e02ff */
[----:B------:R-:W-:Y:S01]  /*1240*/  LEA.HI R25, R25, R0, RZ, 0x4 ;  /* 0x0000000019197211 */ /* 0x000fe200078f20ff */
[----:B------:R-:W-:Y:S01]  /*1250*/  IMAD.MOV.U32 R136, RZ, RZ, R134 ;  /* 0x000000ffff887224 */ /* 0x000fe200078e0086 */
[----:B--2---:R-:W-:Y:S01]  /*1260*/  ISETP.NE.U32.AND P6, PT, R12, RZ, PT ;  /* 0x000000ff0c00720c */ /* 0x004fe20003fc5070 */
[----:B------:R-:W-:Y:S01]  /*1270*/  IMAD.IADD R21, R0, 0x1, -R21 ;  /* 0x0000000100157824 */ /* 0x000fe200078e0a15 */
[----:B------:R-:W-:Y:S01]  /*1280*/  BSSY B0, `(.L_x_1107) ;  /* 0x0000028000007945 */ /* 0x000fe20003800000 */
[----:B------:R-:W-:Y:S01]  /*1290*/  IMAD.WIDE.U32 R22, R7, R85, R136 ;  /* 0x0000005507167225 */ /* 0x000fe200078e0088 */
[----:B------:R-:W-:-:S02]  /*12a0*/  ISETP.NE.AND.EX P6, PT, R13, RZ, PT, P6 ;  /* 0x000000ff0d00720c */ /* 0x000fc40003fc5360 */
[----:B------:R-:W-:Y:S01]  /*12b0*/  ISETP.GE.AND P0, PT, R20, R17, PT ;  /* 0x000000111400720c */ /* 0x000fe20003f06270 */
[----:B------:R-:W-:Y:S01]  /*12c0*/  IMAD R3, R6, R85, R3 ;  /* 0x0000005506037224 */ /* 0x000fe200078e0203 */
[----:B------:R-:W-:Y:S02]  /*12d0*/  LOP3.LUT R89, R25, 0xfffffff0, RZ, 0xc0, !PT ;  /* 0xfffffff019597812 */ /* 0x000fe400078ec0ff */
[----:B------:R-:W-:Y:S01]  /*12e0*/  LEA.HI R24, R21, R21, RZ, 0x1 ;  /* 0x0000001515187211 */ /* 0x000fe200078f08ff */
[----:B------:R-:W-:Y:S01]  /*12f0*/  IMAD.IADD R16, R23, 0x1, R3 ;  /* 0x0000000117107824 */ /* 0x000fe200078e0203 */
[----:B------:R-:W-:Y:S07]  /*1300*/  @P1 BRA `(.L_x_1108) ;  /* 0x00000000007c1947 */ /* 0x000fee0003800000 */
        /* <DEDUP_REMOVED lines=31> */
.L_x_1108:
[----:B------:R-:W-:Y:S05]  /*1500*/  BSYNC B0 ;  /* 0x0000000000007941 */ /* 0x000fea0003800000 */
.L_x_1107:
[----:B-12---:R-:W1:Y:S01]  /*1510*/  @P6 LDC.64 R4, c[0x0][0x3d0] ;  /* 0x0000f400ff046b82 */ /* 0x006e620000000a00 */
[----:B------:R-:W-:Y:S01]  /*1520*/  SHF.R.S32.HI R3, RZ, 0x1, R24 ;  /* 0x00000001ff037819 */ /* 0x000fe20000011418 */
[----:B------:R-:W-:Y:S01]  /*1530*/  IMAD.IADD R89, R0, 0x1, -R89 ;  /* 0x0000000100597824 */ /* 0x000fe200078e0a59 */
[----:B------:R-:W-:Y:S01]  /*1540*/  ISETP.GE.AND P4, PT, R20, R17, PT ;  /* 0x000000111400720c */ /* 0x000fe20003f86270 */
[----:B------:R-:W-:Y:S01]  /*1550*/  IMAD.SHL.U32 R11, R14, 0x8, RZ ;  /* 0x000000080e0b7824 */ /* 0x000fe200078e00ff */
[----:B------:R-:W-:Y:S01]  /*1560*/  SHF.R.S32.HI R20, RZ, 0x4, R25 ;  /* 0x00000004ff147819 */ /* 0x000fe20000011419 */
[----:B------:R-:W-:Y:S01]  /*1570*/  IMAD.SHL.U32 R26, R3, 0x40, RZ ;  /* 0x00000040031a7824 */ /* 0x000fe200078e00ff */
[----:B------:R-:W-:Y:S01]  /*1580*/  LEA.HI R10, R89, R89, RZ, 0x1 ;  /* 0x00000059590a7211 */ /* 0x000fe200078f08ff */
[----:B------:R-:W-:Y:S01]  /*1590*/  BSSY B0, `(.L_x_1109) ;  /* 0x000003b000007945 */ /* 0x000fe20003800000 */
[----:B------:R-:W-:Y:S01]  /*15a0*/  LEA.HI R17, R25, R20, RZ, 0x1 ;  /* 0x0000001419117211 */ /* 0x000fe200078f08ff */
[----:B------:R-:W-:Y:S01]  /*15b0*/  IMAD.SHL.U32 R123, R92, 0x20, RZ ;  /* 0x000000205c7b7824 */ /* 0x000fe200078e00ff */
[----:B------:R-:W-:-:S02]  /*15c0*/  LOP3.LUT R24, R24, 0x7fffffe, RZ, 0xc0, !PT ;  /* 0x07fffffe18187812 */ /* 0x000fc400078ec0ff */
[----:B------:R-:W-:Y:S02]  /*15d0*/  LOP3.LUT R26, R26, 0xc0, RZ, 0xc0, !PT ;  /* 0x000000c01a1a7812 */ /* 0x000fe400078ec0ff */
[----:B------:R-:W-:Y:S01]  /*15e0*/  SHF.R.S32.HI R14, RZ, 0x1, R10 ;  /* 0x00000001ff0e7819 */ /* 0x000fe2000001140a */
[----:B------:R-:W-:Y:S01]  /*15f0*/  IMAD.IADD R21, R21, 0x1, -R24 ;  /* 0x0000000115157824 */ /* 0x000fe200078e0a18 */
[----:B------:R-:W-:Y:S02]  /*1600*/  SHF.R.S32.HI R25, RZ, 0x1f, R10 ;  /* 0x0000001fff197819 */ /* 0x000fe4000001140a */
[----:B------:R-:W-:Y:S02]  /*1610*/  LOP3.LUT R17, R17, 0xfffffffe, RZ, 0xc0, !PT ;  /* 0xfffffffe11117812 */ /* 0x000fe400078ec0ff */
[----:B------:R-:W-:Y:S02]  /*1620*/  LOP3.LUT R11, R26, 0x8, R11, 0xf8, !PT ;  /* 0x000000081a0b7812 */ /* 0x000fe400078ef80b */
[----:B------:R-:W-:Y:S01]  /*1630*/  LEA.HI R27, R25, R14, RZ, 0x2 ;  /* 0x0000000e191b7211 */ /* 0x000fe200078f10ff */
[----:B------:R-:W-:Y:S01]  /*1640*/  IMAD.IADD R20, R20, 0x1, -R17 ;  /* 0x0000000114147824 */ /* 0x000fe200078e0a11 */
[----:B------:R-:W-:-:S02]  /*1650*/  SHF.R.S32.HI R24, RZ, 0x1f, R89 ;  /* 0x0000001fff187819 */ /* 0x000fc40000011459 */
[----:B------:R-:W-:Y:S01]  /*1660*/  LOP3.LUT R10, R10, 0x7fffffe, RZ, 0xc0, !PT ;  /* 0x07fffffe0a0a7812 */ /* 0x000fe200078ec0ff */
[----:B------:R-:W-:Y:S01]  /*1670*/  IMAD R120, R20, 0x8, R21 ;  /* 0x0000000814787824 */ /* 0x000fe200078e0215 */
[----:B------:R-:W-:Y:S02]  /*1680*/  SHF.R.U32.HI R26, RZ, 0x3, R26 ;  /* 0x00000003ff1a7819 */ /* 0x000fe4000001161a */
[----:B------:R-:W-:Y:S02]  /*1690*/  @P6 SHF.R.S32.HI R25, RZ, 0x1f, R15 ;  /* 0x0000001fff196819 */ /* 0x000fe4000001140f */
[----:B------:R-:W-:Y:S01]  /*16a0*/  LEA.HI R17, R24, R89, RZ, 0x3 ;  /* 0x0000005918117211 */ /* 0x000fe200078f18ff */
[----:B------:R-:W-:Y:S01]  /*16b0*/  IMAD.IADD R89, R89, 0x1, -R10 ;  /* 0x0000000159597824 */ /* 0x000fe200078e0a0a */
[----:B------:R-:W-:Y:S01]  /*16c0*/  LOP3.LUT R11, R11, R26, RZ, 0x3c, !PT ;  /* 0x0000001a0b0b7212 */ /* 0x000fe200078e3cff */
[-C--:B-1----:R-:W-:Y:S01]  /*16d0*/  @P6 IMAD R10, R25, R4.reuse, RZ ;  /* 0x00000004190a6224 */ /* 0x082fe200078e02ff */
[----:B------:R-:W-:Y:S01]  /*16e0*/  LOP3.LUT R27, R27, 0xfffffffc, RZ, 0xc0, !PT ;  /* 0xfffffffc1b1b7812 */ /* 0x000fe200078ec0ff */
[----:B------:R-:W-:Y:S01]  /*16f0*/  @P6 IMAD.WIDE.U32 R24, R15, R4, R18 ;  /* 0x000000040f186225 */ /* 0x000fe200078e0012 */
[----:B------:R-:W-:-:S03]  /*1700*/  SHF.L.U64.HI R122, R92, 0x5, R93 ;  /* 0x000000055c7a7819 */ /* 0x000fc6000001025d */
[----:B------:R-:W-:Y:S02]  /*1710*/  IMAD.IADD R14, R14, 0x1, -R27 ;  /* 0x000000010e0e7824 */ /* 0x000fe400078e0a1b */
[----:B------:R-:W-:Y:S02]  /*1720*/  IMAD.U32 R120, R120, 0x20, R11 ;  /* 0x0000002078787824 */ /* 0x000fe400078e000b */
[----:B------:R-:W-:Y:S01]  /*1730*/  @P6 IMAD R15, R15, R5, R10 ;  /* 0x000000050f0f6224 */ /* 0x000fe200078e020a */
[----:B------:R-:W-:Y:S06]  /*1740*/  @P0 BRA `(.L_x_1110) ;  /* 0x00000000007c0947 */ /* 0x000fec0003800000 */
[----:B------:R-:W-:Y:S01]  /*1750*/  ULDC UR5, c[0x0][0x2d0] ;  /* 0x0000b40000057ab9 */ /* 0x000fe20000000800 */
[----:B------:R-:W-:Y:S02]  /*1760*/  IADD3 R22, P0, R123, R22, RZ ;  /* 0x000000167b167210 */ /* 0x000fe40007f1e0ff */
[----:B------:R-:W-:Y:S02]  /*1770*/  ISETP.GE.AND P3, PT, R138, UR5, PT ;  /* 0x000000058a007c0c */ /* 0x000fe4000bf66270 */
[----:B------:R-:W-:Y:S01]  /*1780*/  ISETP.GE.AND P2, PT, R132, UR5, PT ;  /* 0x0000000584007c0c */ /* 0x000fe2000bf46270 */
[----:B------:R-:W-:Y:S01]  /*1790*/  IMAD.X R19, R122, 0x1, R16, P0 ;  /* 0x000000017a137824 */ /* 0x000fe200000e0610 */
[----:B------:R-:W-:-:S09]  /*17a0*/  ISETP.GE.AND P0, PT, R131, UR5, PT ;  /* 0x0000000583007c0c */ /* 0x000fd2000bf06270 */
        /* <DEDUP_REMOVED lines=25> */
.L_x_1110:
[----:B------:R-:W-:Y:S05]  /*1940*/  BSYNC B0 ;  /* 0x0000000000007941 */ /* 0x000fea0003800000 */
.L_x_1109:
[----:B------:R-:W0:Y:S01]  /*1950*/  LDGDEPBAR ;  /* 0x00000000000079af */ /* 0x000e220000000000 */
[----:B------:R-:W-:Y:S01]  /*1960*/  @P6 IMAD.IADD R15, R25, 0x1, R15 ;  /* 0x00000001190f6824 */ /* 0x000fe200078e020f */
[----:B------:R-:W-:Y:S01]  /*1970*/  SHF.L.U64.HI R124, R8, 0x6, R9 ;  /* 0x00000006087c7819 */ /* 0x000fe20000010209 */
[----:B-12---:R-:W-:Y:S01]  /*1980*/  IMAD.SHL.U32 R5, R14, 0x40, RZ ;  /* 0x000000400e057824 */ /* 0x006fe200078e00ff */
[----:B------:R-:W-:Y:S01]  /*1990*/  @P6 LEA R12, P0, R24, R12, 0x2 ;  /* 0x0000000c180c6211 */ /* 0x000fe200078010ff */
[----:B------:R-:W-:Y:S01]  /*19a0*/  IMAD.SHL.U32 R20, R20, 0x8, RZ ;  /* 0x0000000814147824 */ /* 0x000fe200078e00ff */
[----:B------:R-:W-:Y:S01]  /*19b0*/  SHF.L.U32 R125, R8, 0x6, RZ ;  /* 0x00000006087d7819 */ /* 0x000fe200000006ff */
[----:B------:R-:W-:Y:S01]  /*19c0*/  IMAD R11, R124, R7, RZ ;  /* 0x000000077c0b7224 */ /* 0x000fe200078e02ff */
[----:B------:R-:W-:Y:S01]  /*19d0*/  @P6 LEA.HI.X R13, R24, R13, R15, 0x2, P0 ;  /* 0x0000000d180d6211 */ /* 0x000fe200000f140f */
[----:B------:R-:W-:Y:S01]  /*19e0*/  IMAD.IADD R99, R97, 0x1, R99 ;  /* 0x0000000161637824 */ /* 0x000fe200078e0263 */
[----:B------:R-:W-:Y:S01]  /*19f0*/  SHF.L.U32 R17, R17, 0x5, RZ ;  /* 0x0000000511117819 */ /* 0x000fe200000006ff */
[----:B------:R-:W-:Y:S01]  /*1a00*/  IMAD R11, R6, R125, R11 ;  /* 0x0000007d060b7224 */ /* 0x000fe200078e020b */
[----:B------:R-:W-:Y:S01]  /*1a10*/  LOP3.LUT R5, R5, 0xc0, RZ, 0xc0, !PT ;  /* 0x000000c005057812 */ /* 0x000fe200078ec0ff */
[----:B------:R1:W5:Y:S01]  /*1a20*/  @P6 LDG.E R6, desc[UR8][R12.64] ;  /* 0x000000080c066981 */ /* 0x000362000c1e1900 */
[----:B------:R-:W-:Y:S01]  /*1a30*/  LOP3.LUT R86, R17, 0xffffff00, RZ, 0xc0, !PT ;  /* 0xffffff0011567812 */ /* 0x000fe200078ec0ff */
[----:B------:R-:W-:Y:S01]  /*1a40*/  IMAD.MOV.U32 R98, RZ, RZ, R96 ;  /* 0x000000ffff627224 */ /* 0x000fe200078e0060 */
[----:B------:R-:W-:-:S02]  /*1a50*/  LOP3.LUT R20, R5, 0x8, R20, 0xf8, !PT ;  /* 0x0000000805147812 */ /* 0x000fc400078ef814 */
[----:B------:R-:W-:Y:S01]  /*1a60*/  SHF.R.U32.HI R5, RZ, 0x3, R5 ;  /* 0x00000003ff057819 */ /* 0x000fe20000011605 */
[----:B------:R-:W-:Y:S01]  /*1a70*/  IMAD R4, R91, 0x200, R86 ;  /* 0x000002005b047824 */ /* 0x000fe200078e0256 */
[----:B------:R-:W-:-:S04]  /*1a80*/  DEPBAR.LE SB0, 0x0 ;  /* 0x000080000000791a */ /* 0x000fc80000000000 */
[----:B------:R-:W-:Y:S01]  /*1a90*/  BAR.SYNC.DEFER_BLOCKING 0x0 ;  /* 0x0000000000007b1d */ /* 0x000fe20000010000 */
[----:B------:R-:W-:Y:S01]  /*1aa0*/  IMAD R4, R89, 0x20, R4 ;  /* 0x0000002059047824 */ /* 0x000fe200078e0204 */
[----:B------:R-:W-:Y:S01]  /*1ab0*/  LOP3.LUT R5, R20, R5, RZ, 0x3c, !PT ;  /* 0x0000000514057212 */ /* 0x000fe200078e3cff */
[----:B------:R-:W-:-:S03]  /*1ac0*/  IMAD.WIDE.U32 R16, R7, R125, R98 ;  /* 0x0000007d07107225 */ /* 0x000fc600078e0062 */
[----:B------:R-:W-:Y:S01]  /*1ad0*/  BSSY B0, `(.L_x_1111) ;  /* 0x0000028000007945 */ /* 0x000fe20003800000 */
[----:B------:R1:W-:Y:S04]  /*1ae0*/  @P5 STS [R130+0x6000], RZ ;  /* 0x006000ff82005388 */ /* 0x0003e80000000800 */
[----:B------:R1:W-:Y:S04]  /*1af0*/  @P5 STS [R130+0x6004], RZ ;  /* 0x006004ff82005388 */ /* 0x0003e80000000800 */
[----:B------:R1:W-:Y:S04]  /*1b00*/  @P5 STS.64 [R130+0x6008], RZ ;  /* 0x006008ff82005388 */ /* 0x0003e80000000a00 */
[----:B------:R1:W-:Y:S04]  /*1b10*/  @P5 STS.128 [R130+0x7000], RZ ;  /* 0x007000ff82005388 */ /* 0x0003e80000000c00 */
[----:B------:R1:W-:Y:S01]  /*1b20*/  @P5 STS.128 [R130+0x8000], RZ ;  /* 0x008000ff82005388 */ /* 0x0003e20000000c00 */
[----:B------:R-:W-:-:S02]  /*1b30*/  IADD3 R121, R5, R4, RZ ;  /* 0x0000000405797210 */ /* 0x000fc40007ffe0ff */
[----:B------:R-:W-:Y:S01]  /*1b40*/  IADD3 R4, R17, R11, RZ ;  /* 0x0000000b11047210 */ /* 0x000fe20007ffe0ff */
[----:B------:R-:W-:Y:S06]  /*1b50*/  @P5 BRA `(.L_x_1112) ;  /* 0x00000000007c5947 */ /* 0x000fec0003800000 */
[----:B------:R-:W-:Y:S02]  /*1b60*/  ULDC UR5, c[0x0][0x2d0] ;  /* 0x0000b40000057ab9 */ /* 0x000fe40000000800 */
[----:B------:R-:W-:Y:S02]  /*1b70*/  ISETP.GE.AND P3, PT, R138, UR5, PT ;  /* 0x000000058a007c0c */ /* 0x000fe4000bf66270 */
[----:B------:R-:W-:Y:S02]  /*1b80*/  ISETP.GE.AND P2, PT, R132, UR5, PT ;  /* 0x0000000584007c0c */ /* 0x000fe4000bf46270 */
[----:B------:R-:W-:-:S09]  /*1b90*/  ISETP.GE.AND P0, PT, R131, UR5, PT ;  /* 0x0000000583007c0c */ /* 0x000fd2000bf06270 */
[----:B-1----:R-:W1:Y:S01]  /*1ba0*/  @!P3 LDC.64 R12, c[0x0][0x220] ;  /* 0x00008800ff0cbb82 */ /* 0x002e620000000a00 */
        /* <DEDUP_REMOVED lines=26> */
.L_x_1112:
[----:B------:R-:W-:Y:S05]  /*1d50*/  BSYNC B0 ;  /* 0x0000000000007941 */ /* 0x000fea0003800000 */
.L_x_1111:
        /* <DEDUP_REMOVED lines=13> */
[----:B-12---:R-:W-:Y:S01]  /*1e30*/  IMAD.X R13, R126, 0x1, R4, P0 ;  /* 0x000000017e0d7824 */ /* 0x006fe200000e0604 */
[----:B------:R-:W-:-:S09]  /*1e40*/  ISETP.GE.AND P0, PT, R131, UR5, PT ;  /* 0x0000000583007c0c */ /* 0x000fd2000bf06270 */
[----:B---3--:R-:W1:Y:S01]  /*1e50*/  @!P3 LDC.64 R10, c[0x0][0x220] ;  /* 0x00008800ff0abb82 */ /* 0x008e620000000a00 */
        /* <DEDUP_REMOVED lines=24> */
.L_x_1114:
[----:B------:R-:W-:Y:S05]  /*1fe0*/  BSYNC B0 ;  /* 0x0000000000007941 */ /* 0x000fea0003800000 */
.L_x_1113:
[----:B------:R-:W-:Y:S01]  /*1ff0*/  LDSM.16.M88.4 R60, [R121] ;  /* 0x00000000793c783b */ /* 0x000fe20000000200 */
[----:B-12---:R-:W-:Y:S01]  /*2000*/  IMAD.MOV.U32 R8, RZ, RZ, 0x10 ;  /* 0x00000010ff087424 */ /* 0x006fe200078e00ff */
[----:B------:R-:W-:Y:S01]  /*2010*/  LOP3.LUT P1, RZ, R14, 0x2, RZ, 0xc0, !PT ;  /* 0x000000020eff7812 */ /* 0x000fe2000782c0ff */
[----:B------:R-:W-:Y:S01]  /*2020*/  ULDC UR5, c[0x0][0x39c] ;  /* 0x0000e70000057ab9 */ /* 0x000fe20000000800 */
[----:B------:R-:W3:Y:S01]  /*2030*/  LDSM.16.M88.4 R20, [R120+0x3000] ;  /* 0x003000007814783b */ /* 0x000ee20000000200 */
[----:B------:R-:W-:Y:S01]  /*2040*/  LOP3.LUT P0, RZ, R3, 0x2, RZ, 0xc0, !PT ;  /* 0x0000000203ff7812 */ /* 0x000fe2000780c0ff */
[----:B------:R-:W-:Y:S01]  /*2050*/  IMAD R90, R91, 0x10, R90 ;  /* 0x000000105b5a7824 */ /* 0x000fe200078e025a */
[C---:B------:R-:W-:Y:S01]  /*2060*/  SEL R4, R8.reuse, 0xfffffff0, !P1 ;  /* 0xfffffff008047807 */ /* 0x040fe20004800000 */
[----:B------:R-:W1:Y:S01]  /*2070*/  LDSM.16.M88.4 R40, [R120+0x3400] ;  /* 0x003400007828783b */ /* 0x000e620000000200 */
[----:B------:R-:W-:Y:S01]  /*2080*/  SEL R3, R8, 0xfffffff0, !P0 ;  /* 0xfffffff008037807 */ /* 0x000fe20004000000 */
[----:B------:R-:W-:-:S02]  /*2090*/  IMAD.SHL.U32 R140, R0, 0x2, RZ ;  /* 0x00000002008c7824 */ /* 0x000fc400078e00ff */
[----:B------:R-:W-:Y:S01]  /*20a0*/  IMAD R119, R4, 0x2, R121 ;  /* 0x0000000204777824 */ /* 0x000fe200078e0279 */
[----:B------:R-:W2:Y:S01]  /*20b0*/  LDSM.16.M88.4 R32, [R120+0x3800] ;  /* 0x003800007820783b */ /* 0x000ea20000000200 */
[----:B------:R-:W-:Y:S01]  /*20c0*/  IMAD R117, R3, 0x2, R120 ;  /* 0x0000000203757824 */ /* 0x000fe200078e0278 */
[----:B------:R-:W-:Y:S01]  /*20d0*/  LOP3.LUT R140, R140, 0x6, RZ, 0xc0, !PT ;  /* 0x000000068c8c7812 */ /* 0x000fe200078ec0ff */
[----:B------:R-:W-:Y:S01]  /*20e0*/  IMAD R86, R89, 0x20, R86 ;  /* 0x0000002059567824 */ /* 0x000fe200078e0256 */
[----:B------:R-:W-:Y:S03]  /*20f0*/  LDSM.16.M88.4 R16, [R119] ;  /* 0x000000007710783b */ /* 0x000fe60000000200 */
[----:B------:R-:W-:Y:S01]  /*2100*/  IMAD.IADD R5, R5, 0x1, R86 ;  /* 0x0000000105057824 */ /* 0x000fe200078e0256 */
[----:B------:R-:W4:Y:S04]  /*2110*/  LDSM.16.M88.4 R76, [R117+0x3000] ;  /* 0x00300000754c783b */ /* 0x000f280000000200 */
[----:B------:R-:W4:Y:S04]  /*2120*/  LDSM.16.M88.4 R12, [R120+0x3c00] ;  /* 0x003c0000780c783b */ /* 0x000f280000000200 */
[----:B------:R-:W-:Y:S04]  /*2130*/  LDSM.16.M88.4 R72, [R121+0x1000] ;  /* 0x001000007948783b */ /* 0x000fe80000000200 */
[----:B------:R-:W4:Y:S04]  /*2140*/  LDSM.16.M88.4 R52, [R120+0x4000] ;  /* 0x004000007834783b */ /* 0x000f280000000200 */
[----:B------:R-:W4:Y:S04]  /*2150*/  LDSM.16.M88.4 R68, [R117+0x3400] ;  /* 0x003400007544783b */ /* 0x000f280000000200 */
[----:B------:R-:W4:Y:S01]  /*2160*/  LDSM.16.M88.4 R28, [R117+0x3800] ;  /* 0x00380000751c783b */ /* 0x000f220000000200 */
[C---:B---3--:R-:W-:Y:S03]  /*2170*/  HMMA.16816.F32.BF16 R8, R60.reuse, R20, RZ ;  /* 0x000000143c08723c */ /* 0x048fe600000418ff */
[----:B------:R-:W-:Y:S04]  /*2180*/  LDSM.16.M88.4 R56, [R119+0x1000] ;  /* 0x001000007738783b */ /* 0x000fe80000000200 */
[----:B------:R-:W3:Y:S01]  /*2190*/  LDSM.16.M88.4 R24, [R117+0x4000] ;  /* 0x004000007518783b */ /* 0x000ee20000000200 */
[C---:B------:R-:W-:Y:S03]  /*21a0*/  HMMA.16816.F32.BF16 R20, R60.reuse, R22, RZ ;  /* 0x000000163c14723c */ /* 0x040fe600000418ff */
[----:B------:R-:W3:Y:S03]  /*21b0*/  LDSM.16.M88.4 R48, [R117+0x3c00] ;  /* 0x003c00007530783b */ /* 0x000ee60000000200 */
[C---:B-1----:R-:W-:Y:S01]  /*21c0*/  HMMA.16816.F32.BF16 R44, R60.reuse, R40, RZ ;  /* 0x000000283c2c723c */ /* 0x042fe200000418ff */
[----:B------:R-:W-:Y:S04]  /*21d0*/  LDSM.16.M88.4 R80, [R120+0x4800] ;  /* 0x004800007850783b */ /* 0x000fe80000000200 */
[----:B------:R-:W0:Y:S01]  /*21e0*/  LDGDEPBAR ;  /* 0x00000000000079af */ /* 0x000e220000000000 */
[----:B--2---:R-:W-:Y:S06]  /*21f0*/  HMMA.16816.F32.BF16 R36, R60, R32, RZ ;  /* 0x000000203c24723c */ /* 0x004fec00000418ff */
[C---:B----4-:R-:W-:Y:S06]  /*2200*/  HMMA.16816.F32.BF16 R8, R16.reuse, R76, R8 ;  /* 0x0000004c1008723c */ /* 0x050fec0000041808 */
[----:B------:R-:W-:Y:S01]  /*2210*/  HMMA.16816.F32.BF16 R20, R16, R78, R20 ;  /* 0x0000004e1014723c */ /* 0x000fe20000041814 */
[----:B------:R-:W-:Y:S05]  /*2220*/  LDSM.16.M88.4 R76, [R120+0x5000] ;  /* 0x00500000784c783b */ /* 0x000fea0000000200 */
[C---:B------:R-:W-:Y:S06]  /*2230*/  HMMA.16816.F32.BF16 R40, R60.reuse, R42, RZ ;  /* 0x0000002a3c28723c */ /* 0x040fec00000418ff */
[C---:B------:R-:W-:Y:S06]  /*2240*/  HMMA.16816.F32.BF16 R32, R60.reuse, R34, RZ ;  /* 0x000000223c20723c */ /* 0x040fec00000418ff */
[C---:B------:R-:W-:Y:S06]  /*2250*/  HMMA.16816.F32.BF16 R64, R60.reuse, R12, RZ ;  /* 0x0000000c3c40723c */ /* 0x040fec00000418ff */
[----:B------:R-:W-:Y:S01]  /*2260*/  HMMA.16816.F32.BF16 R60, R60, R14, RZ ;  /* 0x0000000e3c3c723c */ /* 0x000fe200000418ff */
[----:B------:R-:W1:Y:S05]  /*2270*/  LDSM.16.M88.4 R12, [R120+0x4400] ;  /* 0x00440000780c783b */ /* 0x000e6a0000000200 */
[C---:B------:R-:W-:Y:S06]  /*2280*/  HMMA.16816.F32.BF16 R8, R72.reuse, R52, R8 ;  /* 0x000000344808723c */ /* 0x040fec0000041808 */
[----:B------:R-:W-:Y:S01]  /*2290*/  HMMA.16816.F32.BF16 R20, R72, R54, R20 ;  /* 0x000000364814723c */ /* 0x000fe20000041814 */
[----:B------:R-:W-:Y:S05]  /*22a0*/  LDSM.16.M88.4 R52, [R117+0x4400] ;  /* 0x004400007534783b */ /* 0x000fea0000000200 */
[C---:B------:R-:W-:Y:S06]  /*22b0*/  HMMA.16816.F32.BF16 R44, R16.reuse, R68, R44 ;  /* 0x00000044102c723c */ /* 0x040fec000004182c */
[C---:B------:R-:W-:Y:S01]  /*22c0*/  HMMA.16816.F32.BF16 R40, R16.reuse, R70, R40 ;  /* 0x000000461028723c */ /* 0x040fe20000041828 */
[----:B------:R-:W-:Y:S05]  /*22d0*/  LDSM.16.M88.4 R68, [R120+0x4c00] ;  /* 0x004c00007844783b */ /* 0x000fea0000000200 */
[C---:B------:R-:W-:Y:S06]  /*22e0*/  HMMA.16816.F32.BF16 R36, R16.reuse, R28, R36 ;  /* 0x0000001c1024723c */ /* 0x040fec0000041824 */
[----:B------:R-:W-:Y:S01]  /*22f0*/  HMMA.16816.F32.BF16 R32, R16, R30, R32 ;  /* 0x0000001e1020723c */ /* 0x000fe20000041820 */
[----:B------:R-:W2:Y:S05]  /*2300*/  LDSM.16.M88.4 R28, [R121+0x2000] ;  /* 0x00200000791c783b */ /* 0x000eaa0000000200 */
[C---:B---3--:R-:W-:Y:S06]  /*2310*/  HMMA.16816.F32.BF16 R8, R56.reuse, R24, R8 ;  /* 0x000000183808723c */ /* 0x048fec0000041808 */
[----:B------:R-:W-:Y:S01]  /*2320*/  HMMA.16816.F32.BF16 R20, R56, R26, R20 ;  /* 0x0000001a3814723c */ /* 0x000fe20000041814 */
[----:B------:R-:W-:Y:S05]  /*2330*/  LDSM.16.M88.4 R24, [R120+0x5400] ;  /* 0x005400007818783b */ /* 0x000fea0000000200 */
[C---:B------:R-:W-:Y:S06]  /*2340*/  HMMA.16816.F32.BF16 R64, R16.reuse, R48, R64 ;  /* 0x000000301040723c */ /* 0x040fec0000041840 */
[----:B------:R-:W-:Y:S01]  /*2350*/  HMMA.16816.F32.BF16 R60, R16, R50, R60 ;  /* 0x00000032103c723c */ /* 0x000fe2000004183c */
[----:B------:R-:W-:Y:S04]  /*2360*/  LDSM.16.M88.4 R16, [R119+0x2000] ;  /* 0x002000007710783b */ /* 0x000fe80000000200 */
[----:B------:R-:W-:Y:S01]  /*2370*/  LDSM.16.M88.4 R48, [R117+0x4800] ;  /* 0x004800007530783b */ /* 0x000fe20000000200 */
[C---:B-1----:R-:W-:Y:S06]  /*2380*/  HMMA.16816.F32.BF16 R44, R72.reuse, R12, R44 ;  /* 0x0000000c482c723c */ /* 0x042fec000004182c */
[----:B------:R-:W-:Y:S01]  /*2390*/  HMMA.16816.F32.BF16 R40, R72, R14, R40 ;  /* 0x0000000e4828723c */ /* 0x000fe20000041828 */
[----:B------:R-:W1:Y:S05]  /*23a0*/  LDSM.16.M88.4 R12, [R117+0x5000] ;  /* 0x00500000750c783b */ /* 0x000e6a0000000200 */
[C---:B--2---:R-:W-:Y:S06]  /*23b0*/  HMMA.16816.F32.BF16 R8, R28.reuse, R76, R8 ;  /* 0x0000004c1c08723c */ /* 0x044fec0000041808 */
[----:B------:R-:W-:Y:S01]  /*23c0*/  HMMA.16816.F32.BF16 R20, R28, R78, R20 ;  /* 0x0000004e1c14723c */ /* 0x000fe20000041814 */
[----:B------:R-:W2:Y:S05]  /*23d0*/  LDSM.16.M88.4 R76, [R117+0x4c00] ;  /* 0x004c0000754c783b */ /* 0x000eaa0000000200 */
[C---:B------:R-:W-:Y:S01]  /*23e0*/  HMMA.16816.F32.BF16 R36, R72.reuse, R80, R36 ;  /* 0x000000504824723c */ /* 0x040fe20000041824 */
[----:B------:R-:W3:Y:S05]  /*23f0*/  @P6 LDC R80, c[0x0][0x2e8] ;  /* 0x0000ba00ff506b82 */ /* 0x000eea0000000800 */
[C---:B------:R-:W-:Y:S06]  /*2400*/  HMMA.16816.F32.BF16 R64, R72.reuse, R68, R64 ;  /* 0x000000444840723c */ /* 0x040fec0000041840 */
[C---:B------:R-:W-:Y:S06]  /*2410*/  HMMA.16816.F32.BF16 R32, R72.reuse, R82, R32 ;  /* 0x000000524820723c */ /* 0x040fec0000041820 */
[----:B------:R-:W-:Y:S01]  /*2420*/  HMMA.16816.F32.BF16 R68, R72, R70, R60 ;  /* 0x000000464844723c */ /* 0x000fe2000004183c */
[----:B------:R-:W-:Y:S05]  /*2430*/  LDSM.16.M88.4 R60, [R117+0x5400] ;  /* 0x00540000753c783b */ /* 0x000fea0000000200 */
[----:B------:R-:W-:Y:S06]  /*2440*/  HMMA.16816.F32.BF16 R44, R56, R52, R44 ;  /* 0x00000034382c723c */ /* 0x000fec000004182c */
[----:B-1----:R-:W-:Y:S06]  /*2450*/  HMMA.16816.F32.BF16 R8, R16, R12, R8 ;  /* 0x0000000c1008723c */ /* 0x002fec0000041808 */
[----:B------:R-:W-:Y:S01]  /*2460*/  HMMA.16816.F32.BF16 R40, R56, R54, R40 ;  /* 0x000000363828723c */ /* 0x000fe20000041828 */
[----:B------:R-:W1:Y:S05]  /*2470*/  LDSM.16.M88.4 R52, [R120+0x5800] ;  /* 0x005800007834783b */ /* 0x000e6a0000000200 */
[----:B------:R-:W-:Y:S01]  /*2480*/  HMMA.16816.F32.BF16 R20, R16, R14, R20 ;  /* 0x0000000e1014723c */ /* 0x000fe20000041814 */
[----:B------:R-:W4:Y:S05]  /*2490*/  LDSM.16.M88.4 R12, [R120+0x5c00] ;  /* 0x005c0000780c783b */ /* 0x000f2a0000000200 */
[C---:B------:R-:W-:Y:S01]  /*24a0*/  HMMA.16816.F32.BF16 R36, R56.reuse, R48, R36 ;  /* 0x000000303824723c */ /* 0x040fe20000041824 */
[----:B---3--:R-:W3:Y:S05]  /*24b0*/  @P6 MUFU.RCP R49, R80 ;  /* 0x0000005000316308 */ /* 0x008eea0000001000 */
[----:B------:R-:W-:Y:S01]  /*24c0*/  HMMA.16816.F32.BF16 R32, R56, R50, R32 ;  /* 0x000000323820723c */ /* 0x000fe20000041820 */
[----:B------:R-:W-:Y:S01]  /*24d0*/  FMUL.FTZ R3, R8, UR5 ;  /* 0x0000000508037c20 */ /* 0x000fe20008410000 */
[----:B------:R-:W-:-:S04]  /*24e0*/  FMUL.FTZ R73, R9, UR5 ;  /* 0x0000000509497c20 */ /* 0x000fc80008410000 */
[C---:B--2---:R-:W-:Y:S01]  /*24f0*/  HMMA.16816.F32.BF16 R64, R56.reuse, R76, R64 ;  /* 0x0000004c3840723c */ /* 0x044fe20000041840 */
[----:B------:R-:W-:Y:S01]  /*2500*/  FMUL.FTZ R51, R10, UR5 ;  /* 0x000000050a337c20 */ /* 0x000fe20008410000 */
[----:B------:R-:W2:Y:S04]  /*2510*/  MUFU.TANH R73, R73 ;  /* 0x0000004900497308 */ /* 0x000ea80000002400 */
[----:B------:R-:W-:Y:S01]  /*2520*/  HMMA.16816.F32.BF16 R68, R56, R78, R68 ;  /* 0x0000004e3844723c */ /* 0x000fe20000041844 */
[----:B------:R-:W-:Y:S01]  /*2530*/  FMUL.FTZ R20, R20, UR5 ;  /* 0x0000000514147c20 */ /* 0x000fe20008410000 */
[----:B------:R-:W-:Y:S01]  /*2540*/  FMUL.FTZ R21, R21, UR5 ;  /* 0x0000000515157c20 */ /* 0x000fe20008410000 */
[----:B------:R-:W-:Y:S01]  /*2550*/  FMUL.FTZ R23, R23, UR5 ;  /* 0x0000000517177c20 */ /* 0x000fe20008410000 */
[----:B------:R-:W-:Y:S01]  /*2560*/  FMUL.FTZ R22, R22, UR5 ;  /* 0x0000000516167c20 */ /* 0x000fe20008410000 */
[----:B------:R3:W-:Y:S01]  /*2570*/  MUFU.TANH R59, R20 ;  /* 0x00000014003b7308 */ /* 0x0007e20000002400 */
[----:B------:R-:W-:Y:S01]  /*2580*/  HMMA.16816.F32.BF16 R44, R28, R24, R44 ;  /* 0x000000181c2c723c */ /* 0x000fe2000004182c */
[----:B------:R-:W-:-:S02]  /*2590*/  FMUL.FTZ R57, R11, UR5 ;  /* 0x000000050b397c20 */ /* 0x000fc40008410000 */
[----:B------:R-:W2:Y:S03]  /*25a0*/  LDSM.16.M88.4 R8, [R117+0x5800] ;  /* 0x005800007508783b */ /* 0x000ea60000000200 */
[C---:B-1----:R-:W-:Y:S01]  /*25b0*/  HMMA.16816.F32.BF16 R36, R28.reuse, R52, R36 ;  /* 0x000000341c24723c */ /* 0x042fe20000041824 */
[----:B------:R-:W1:Y:S05]  /*25c0*/  MUFU.TANH R57, R57 ;  /* 0x0000003900397308 */ /* 0x000e6a0000002400 */
[----:B------:R-:W-:Y:S01]  /*25d0*/  HMMA.16816.F32.BF16 R40, R28, R26, R40 ;  /* 0x0000001a1c28723c */ /* 0x000fe20000041828 */
[----:B------:R-:W1:Y:S01]  /*25e0*/  LDSM.16.M88.4 R24, [R117+0x5c00] ;  /* 0x005c00007518783b */ /* 0x000e620000000200 */
[----:B------:R-:W-:-:S04]  /*25f0*/  DEPBAR.LE SB0, 0x0 ;  /* 0x000080000000791a */ /* 0x000fc80000000000 */
[----:B------:R-:W-:Y:S01]  /*2600*/  HMMA.16816.F32.BF16 R32, R28, R54, R32 ;  /* 0x000000361c20723c */ /* 0x000fe20000041820 */
[----:B------:R-:W-:Y:S01]  /*2610*/  MUFU.TANH R21, R21 ;  /* 0x0000001500157308 */ /* 0x000fe20000002400 */
[----:B---3--:R-:W-:-:S04]  /*2620*/  IMAD.MOV.U32 R20, RZ, RZ, R7 ;  /* 0x000000ffff147224 */ /* 0x008fc800078e0007 */
[C---:B----4-:R-:W-:Y:S03]  /*2630*/  HMMA.16816.F32.BF16 R64, R28.reuse, R12, R64 ;  /* 0x0000000c1c40723c */ /* 0x050fe60000041840 */
[----:B------:R3:W4:Y:S03]  /*2640*/  MUFU.TANH R53, R22 ;  /* 0x0000001600357308 */ /* 0x0007260000002400 */
[----:B------:R-:W-:Y:S05]  /*2650*/  HMMA.16816.F32.BF16 R68, R28, R14, R68 ;  /* 0x0000000e1c44723c */ /* 0x000fea0000041844 */
[----:B------:R-:W4:Y:S01]  /*2660*/  MUFU.TANH R23, R23 ;  /* 0x0000001700177308 */ /* 0x000f220000002400 */
[----:B------:R-:W-:Y:S01]  /*2670*/  HMMA.16816.F32.BF16 R44, R16, R60, R44 ;  /* 0x0000003c102c723c */ /* 0x000fe2000004182c */
[----:B------:R-:W-:-:S05]  /*2680*/  LOP3.LUT R29, R88, 0xffffffe0, RZ, 0xc0, !PT ;  /* 0xffffffe0581d7812 */ /* 0x000fca00078ec0ff */
[----:B------:R-:W-:Y:S01]  /*2690*/  IMAD.IADD R12, R0, 0x1, -R29 ;  /* 0x00000001000c7824 */ /* 0x000fe200078e0a1d */
[C---:B--2---:R-:W-:Y:S01]  /*26a0*/  HMMA.16816.F32.BF16 R36, R16.reuse, R8, R36 ;  /* 0x000000081024723c */ /* 0x044fe20000041824 */
[----:B------:R-:W-:Y:S02]  /*26b0*/  IMAD.MOV.U32 R0, RZ, RZ, RZ ;  /* 0x000000ffff007224 */ /* 0x000fe400078e00ff */
[----:B-----5:R-:W-:Y:S01]  /*26c0*/  @P6 FMUL.FTZ R0, R6, R49 ;  /* 0x0000003106006220 */ /* 0x020fe20000410000 */
[----:B------:R-:W-:Y:S01]  /*26d0*/  MUFU.TANH R3, R3 ;  /* 0x0000000300037308 */ /* 0x000fe20000002400 */
[----:B------:R-:W-:Y:S01]  /*26e0*/  SHF.R.S32.HI R29, RZ, 0x1f, R12 ;  /* 0x0000001fff1d7819 */ /* 0x000fe2000001140c */
[----:B------:R-:W-:Y:S01]  /*26f0*/  HMMA.16816.F32.BF16 R40, R16, R62, R40 ;  /* 0x0000003e1028723c */ /* 0x000fe20000041828 */
[----:B------:R-:W-:Y:S02]  /*2700*/  IMAD R8, R7, 0x40, R140 ;  /* 0x0000004007087824 */ /* 0x000fe400078e028c */
[----:B------:R-:W-:-:S02]  /*2710*/  LEA.HI R12, R29, R12, RZ, 0x2 ;  /* 0x0000000c1d0c7211 */ /* 0x000fc400078f10ff */
[C---:B------:R-:W-:Y:S02]  /*2720*/  VIADD R6, R8.reuse, 0x9 ;  /* 0x0000000908067836 */ /* 0x040fe40000000000 */
[----:B------:R-:W-:Y:S01]  /*2730*/  SHF.R.S32.HI R29, RZ, 0x2, R12 ;  /* 0x00000002ff1d7819 */ /* 0x000fe2000001140c */
[C---:B-1----:R-:W-:Y:S01]  /*2740*/  HMMA.16816.F32.BF16 R68, R16.reuse, R26, R68 ;  /* 0x0000001a1044723c */ /* 0x042fe20000041844 */
[----:B------:R-:W-:Y:S01]  /*2750*/  VIADD R12, R8, 0x1 ;  /* 0x00000001080c7836 */ /* 0x000fe20000000000 */
[----:B------:R-:W-:Y:S01]  /*2760*/  MUFU.TANH R51, R51 ;  /* 0x0000003300337308 */ /* 0x000fe20000002400 */
[----:B------:R-:W-:Y:S01]  /*2770*/  IADD3 R90, R90, 0x1, R29 ;  /* 0x000000015a5a7810 */ /* 0x000fe20007ffe01d */
[----:B------:R-:W-:Y:S01]  /*2780*/  FMUL.FTZ R13, R44, UR5 ;  /* 0x000000052c0d7c20 */ /* 0x000fe20008410000 */
[----:B------:R-:W-:Y:S01]  /*2790*/  FMUL.FTZ R45, R45, UR5 ;  /* 0x000000052d2d7c20 */ /* 0x000fe20008410000 */
[----:B------:R-:W-:Y:S01]  /*27a0*/  HMMA.16816.F32.BF16 R32, R16, R10, R32 ;  /* 0x0000000a1020723c */ /* 0x000fe20000041820 */
[----:B------:R-:W-:Y:S01]  /*27b0*/  IADD3 R90, R84, R90, -R133 ;  /* 0x0000005a545a7210 */ /* 0x000fe20007ffe885 */
[----:B------:R-:W-:Y:S01]  /*27c0*/  FMUL.FTZ R46, R46, UR5 ;  /* 0x000000052e2e7c20 */ /* 0x000fe20008410000 */
[----:B------:R-:W-:Y:S01]  /*27d0*/  VIADD R26, R8, 0x10 ;  /* 0x00000010081a7836 */ /* 0x000fe20000000000 */
[----:B------:R-:W1:Y:S01]  /*27e0*/  MUFU.TANH R13, R13 ;  /* 0x0000000d000d7308 */ /* 0x000e620000002400 */
[----:B------:R-:W-:Y:S01]  /*27f0*/  FMUL.FTZ R27, R36, UR5 ;  /* 0x00000005241b7c20 */ /* 0x000fe20008410000 */
[----:B------:R-:W-:-:S02]  /*2800*/  IMAD.IADD R87, R90, 0x1, R87 ;  /* 0x000000015a577824 */ /* 0x000fc400078e0257 */
[----:B------:R-:W-:Y:S01]  /*2810*/  FMUL.FTZ R37, R37, UR5 ;  /* 0x0000000525257c20 */ /* 0x000fe20008410000 */
[----:B------:R-:W-:Y:S01]  /*2820*/  VIADD R36, R8, 0x8 ;  /* 0x0000000808247836 */ /* 0x000fe20000000000 */
[----:B------:R-:W-:Y:S01]  /*2830*/  HMMA.16816.F32.BF16 R64, R16, R24, R64 ;  /* 0x000000181040723c */ /* 0x000fe20000041840 */
[----:B------:R-:W-:Y:S01]  /*2840*/  FMUL.FTZ R38, R38, UR5 ;  /* 0x0000000526267c20 */ /* 0x000fe20008410000 */
[C---:B------:R-:W-:Y:S01]  /*2850*/  VIMNMX R100, R87.reuse, R84, PT ;  /* 0x0000005457647248 */ /* 0x040fe20003fe0100 */
[----:B------:R-:W-:Y:S01]  /*2860*/  MUFU.TANH R15, R45 ;  /* 0x0000002d000f7308 */ /* 0x000fe20000002400 */
[----:B------:R-:W-:Y:S01]  /*2870*/  VIADDMNMX R95, R87, 0x8, R84, PT ;  /* 0x00000008575f7846 */ /* 0x000fe20003800154 */
[----:B------:R-:W-:Y:S01]  /*2880*/  FMUL.FTZ R41, R41, UR5 ;  /* 0x0000000529297c20 */ /* 0x000fe20008410000 */
[----:B------:R-:W-:Y:S01]  /*2890*/  ISETP.GE.AND P4, PT, R12, R100, PT ;  /* 0x000000640c00720c */ /* 0x000fe20003f86270 */
[----:B------:R-:W-:Y:S01]  /*28a0*/  FMUL.FTZ R19, R42, UR5 ;  /* 0x000000052a137c20 */ /* 0x000fe20008410000 */
[-C--:B------:R-:W-:Y:S01]  /*28b0*/  ISETP.GE.AND P1, PT, R12, R95.reuse, PT ;  /* 0x0000005f0c00720c */ /* 0x080fe20003f26270 */
[----:B---3--:R-:W-:Y:S01]  /*28c0*/  VIADD R22, R8, 0x11 ;  /* 0x0000001108167836 */ /* 0x008fe20000000000 */
[----:B------:R-:W-:Y:S01]  /*28d0*/  I2FP.F32.S32 R12, R12 ;  /* 0x0000000c000c7245 */ /* 0x000fe20000201400 */
[----:B------:R-:W2:Y:S01]  /*28e0*/  MUFU.TANH R9, R46 ;  /* 0x0000002e00097308 */ /* 0x000ea20000002400 */
[C---:B------:R-:W-:Y:S01]  /*28f0*/  ISETP.GE.AND P3, PT, R36.reuse, R100, PT ;  /* 0x000000642400720c */ /* 0x040fe20003f66270 */
[----:B------:R-:W-:Y:S01]  /*2900*/  FMUL.FTZ R47, R47, UR5 ;  /* 0x000000052f2f7c20 */ /* 0x000fe20008410000 */
[-C--:B------:R-:W-:Y:S01]  /*2910*/  ISETP.GE.AND P0, PT, R36, R95.reuse, PT ;  /* 0x0000005f2400720c */ /* 0x080fe20003f06270 */
[C---:B------:R-:W-:Y:S01]  /*2920*/  FFMA.FTZ R31, R12.reuse, R0, R73 ;  /* 0x000000000c1f7223 */ /* 0x040fe20000010049 */
[----:B------:R-:W-:Y:S01]  /*2930*/  I2FP.F32.S32 R36, R36 ;  /* 0x0000002400247245 */ /* 0x000fe20000201400 */
[----:B------:R-:W-:Y:S01]  /*2940*/  FFMA.FTZ R57, R12, R0, R57 ;  /* 0x000000000c397223 */ /* 0x000fe20000010039 */
[----:B------:R-:W-:Y:S01]  /*2950*/  ISETP.GE.AND P5, PT, R6, R100, PT ;  /* 0x000000640600720c */ /* 0x000fe20003fa6270 */
[----:B------:R-:W-:Y:S01]  /*2960*/  FMUL.FTZ R40, R40, UR5 ;  /* 0x0000000528287c20 */ /* 0x000fe20008410000 */
[-C--:B------:R-:W-:Y:S01]  /*2970*/  ISETP.GE.AND P6, PT, R6, R95.reuse, PT ;  /* 0x0000005f0600720c */ /* 0x080fe20003fc6270 */
[C---:B------:R-:W-:Y:S01]  /*2980*/  FFMA.FTZ R59, R36.reuse, R0, R59 ;  /* 0x00000000243b7223 */ /* 0x040fe2000001003b */
[----:B------:R-:W-:Y:S01]  /*2990*/  I2FP.F32.S32 R6, R6 ;  /* 0x0000000600067245 */ /* 0x000fe20000201400 */
[----:B------:R-:W-:Y:S01]  /*29a0*/  MUFU.TANH R17, R41 ;  /* 0x0000002900117308 */ /* 0x000fe20000002400 */
[----:B------:R-:W-:Y:S01]  /*29b0*/  FMUL.FTZ R29, R43, UR5 ;  /* 0x000000052b1d7c20 */ /* 0x000fe20008410000 */
[----:B------:R-:W-:Y:S01]  /*29c0*/  FSEL R31, R31, -INF , !P4 ;  /* 0xff8000001f1f7808 */ /* 0x000fe20006000000 */
[----:B----4-:R-:W-:Y:S01]  /*29d0*/  FFMA.FTZ R36, R36, R0, R53 ;  /* 0x0000000024247223 */ /* 0x010fe20000010035 */
[----:B------:R-:W-:Y:S01]  /*29e0*/  ISETP.GE.AND P2, PT, R26, R100, PT ;  /* 0x000000641a00720c */ /* 0x000fe20003f46270 */
[----:B------:R-:W-:Y:S01]  /*29f0*/  FFMA.FTZ R23, R6, R0, R23 ;  /* 0x0000000006177223 */ /* 0x000fe20000010017 */
[----:B------:R-:W-:Y:S01]  /*2a00*/  ISETP.GE.AND P4, PT, R26, R95, PT ;  /* 0x0000005f1a00720c */ /* 0x000fe20003f86270 */
[----:B------:R-:W-:Y:S01]  /*2a10*/  FMUL.FTZ R33, R33, UR5 ;  /* 0x0000000521217c20 */ /* 0x000fe20008410000 */
[----:B------:R3:W-:Y:S01]  /*2a20*/  MUFU.TANH R41, R37 ;  /* 0x0000002500297308 */ /* 0x0007e20000002400 */
[----:B------:R-:W-:Y:S01]  /*2a30*/  I2FP.F32.S32 R26, R26 ;  /* 0x0000001a001a7245 */ /* 0x000fe20000201400 */
[----:B------:R-:W-:-:S02]  /*2a40*/  VIADD R18, R8, 0x18 ;  /* 0x0000001808127836 */ /* 0x000fc40000000000 */
[----:B------:R-:W-:Y:S01]  /*2a50*/  FMUL.FTZ R39, R39, UR5 ;  /* 0x0000000527277c20 */ /* 0x000fe20008410000 */
[----:B------:R-:W-:Y:S02]  /*2a60*/  VIADD R16, R8, 0x19 ;  /* 0x0000001908107836 */ /* 0x000fe40000000000 */
[----:B------:R-:W-:Y:S01]  /*2a70*/  FMUL.FTZ R32, R32, UR5 ;  /* 0x0000000520207c20 */ /* 0x000fe20008410000 */
[CC--:B-1----:R-:W-:Y:S01]  /*2a80*/  FFMA.FTZ R13, R26.reuse, R0.reuse, R13 ;  /* 0x000000001a0d7223 */ /* 0x0c2fe2000001000d */
[----:B--2---:R-:W-:Y:S01]  /*2a90*/  FFMA.FTZ R26, R26, R0, R9 ;  /* 0x000000001a1a7223 */ /* 0x004fe20000010009 */
[----:B------:R1:W-:Y:S01]  /*2aa0*/  MUFU.TANH R43, R38 ;  /* 0x00000026002b7308 */ /* 0x0003e20000002400 */
[----:B------:R-:W-:Y:S01]  /*2ab0*/  FMUL.FTZ R10, R34, UR5 ;  /* 0x00000005220a7c20 */ /* 0x000fe20008410000 */
[----:B------:R-:W-:Y:S01]  /*2ac0*/  FSEL R36, R36, -INF , !P0 ;  /* 0xff80000024247808 */ /* 0x000fe20004000000 */
[----:B------:R-:W-:Y:S01]  /*2ad0*/  FMUL.FTZ R67, R67, UR5 ;  /* 0x0000000543437c20 */ /* 0x000fe20008410000 */
[----:B------:R-:W-:Y:S01]  /*2ae0*/  FSEL R34, R23, -INF , !P6 ;  /* 0xff80000017227808 */ /* 0x000fe20007000000 */
[----:B------:R-:W-:Y:S01]  /*2af0*/  FMUL.FTZ R35, R35, UR5 ;  /* 0x0000000523237c20 */ /* 0x000fe20008410000 */
[----:B------:R-:W-:Y:S01]  /*2b00*/  ISETP.GE.AND P0, PT, R18, R100, PT ;  /* 0x000000641200720c */ /* 0x000fe20003f06270 */
[----:B------:R-:W-:Y:S01]  /*2b10*/  FMUL.FTZ R65, R65, UR5 ;  /* 0x0000000541417c20 */ /* 0x000fe20008410000 */
[----:B------:R-:W2:Y:S01]  /*2b20*/  MUFU.TANH R11, R47 ;  /* 0x0000002f000b7308 */ /* 0x000ea20000002400 */
[----:B---3--:R-:W-:Y:S01]  /*2b30*/  FFMA.FTZ R37, R6, R0, R21 ;  /* 0x0000000006257223 */ /* 0x008fe20000010015 */
[----:B------:R-:W-:Y:S01]  /*2b40*/  FSEL R21, R59, -INF , !P3 ;  /* 0xff8000003b157808 */ /* 0x000fe20005800000 */
[----:B------:R-:W-:Y:S01]  /*2b50*/  VIADD R6, R8, 0x20 ;  /* 0x0000002008067836 */ /* 0x000fe20000000000 */
[-C--:B------:R-:W-:Y:S01]  /*2b60*/  ISETP.GE.AND P3, PT, R22, R95.reuse, PT ;  /* 0x0000005f1600720c */ /* 0x080fe20003f66270 */
[----:B------:R-:W-:Y:S01]  /*2b70*/  FMUL.FTZ R64, R64, UR5 ;  /* 0x0000000540407c20 */ /* 0x000fe20008410000 */
[----:B------:R-:W-:Y:S01]  /*2b80*/  FSEL R37, R37, -INF , !P5 ;  /* 0xff80000025257808 */ /* 0x000fe20006800000 */
[----:B------:R-:W-:Y:S01]  /*2b90*/  FMUL.FTZ R66, R66, UR5 ;  /* 0x0000000542427c20 */ /* 0x000fe20008410000 */
[----:B------:R-:W3:Y:S01]  /*2ba0*/  MUFU.TANH R25, R40 ;  /* 0x0000002800197308 */ /* 0x000ee20000002400 */
[----:B-1----:R-:W-:Y:S01]  /*2bb0*/  FSEL R38, R57, -INF , !P1 ;  /* 0xff80000039267808 */ /* 0x002fe20004800000 */
[----:B------:R-:W-:Y:S01]  /*2bc0*/  VIADD R102, R8, 0x29 ;  /* 0x0000002908667836 */ /* 0x000fe20000000000 */
[----:B------:R-:W-:Y:S01]  /*2bd0*/  ISETP.GE.AND P1, PT, R22, R100, PT ;  /* 0x000000641600720c */ /* 0x000fe20003f26270 */
[----:B------:R-:W-:Y:S01]  /*2be0*/  VIADD R12, R8, 0x31 ;  /* 0x00000031080c7836 */ /* 0x000fe20000000000 */
[----:B------:R-:W-:Y:S01]  /*2bf0*/  I2FP.F32.S32 R22, R22 ;  /* 0x0000001600167245 */ /* 0x000fe20000201400 */
[----:B------:R-:W-:Y:S01]  /*2c00*/  FMUL.FTZ R69, R69, UR5 ;  /* 0x0000000545457c20 */ /* 0x000fe20008410000 */
[-C--:B------:R-:W-:Y:S01]  /*2c10*/  ISETP.GE.AND P5, PT, R18, R95.reuse, PT ;  /* 0x0000005f1200720c */ /* 0x080fe20003fa6270 */
[----:B------:R-:W1:Y:S01]  /*2c20*/  MUFU.TANH R19, R19 ;  /* 0x0000001300137308 */ /* 0x000e620000002400 */
[----:B------:R-:W-:Y:S01]  /*2c30*/  FSEL R26, R26, -INF , !P4 ;  /* 0xff8000001a1a7808 */ /* 0x000fe20006000000 */
[C---:B------:R-:W-:Y:S01]  /*2c40*/  FFMA.FTZ R15, R22.reuse, R0, R15 ;  /* 0x00000000160f7223 */ /* 0x040fe2000001000f */
[----:B------:R-:W-:Y:S01]  /*2c50*/  I2FP.F32.S32 R18, R18 ;  /* 0x0000001200127245 */ /* 0x000fe20000201400 */
[----:B--2---:R-:W-:Y:S01]  /*2c60*/  FFMA.FTZ R22, R22, R0, R11 ;  /* 0x0000000016167223 */ /* 0x004fe2000001000b */
[-C--:B------:R-:W-:Y:S01]  /*2c70*/  ISETP.GE.AND P6, PT, R16, R100.reuse, PT ;  /* 0x000000641000720c */ /* 0x080fe20003fc6270 */
[----:B------:R-:W-:Y:S01]  /*2c80*/  FMUL.FTZ R71, R71, UR5 ;  /* 0x0000000547477c20 */ /* 0x000fe20008410000 */
[----:B------:R-:W-:Y:S01]  /*2c90*/  FSEL R23, R15, -INF , !P1 ;  /* 0xff8000000f177808 */ /* 0x000fe20004800000 */
[----:B------:R-:W2:Y:S01]  /*2ca0*/  MUFU.TANH R27, R27 ;  /* 0x0000001b001b7308 */ /* 0x000ea20000002400 */
[----:B------:R-:W-:Y:S01]  /*2cb0*/  ISETP.GE.AND P4, PT, R6, R100, PT ;  /* 0x000000640600720c */ /* 0x000fe20003f86270 */
[----:B---3--:R-:W-:Y:S01]  /*2cc0*/  FFMA.FTZ R25, R18, R0, R25 ;  /* 0x0000000012197223 */ /* 0x008fe20000010019 */
[----:B------:R-:W-:Y:S01]  /*2cd0*/  ISETP.GE.AND P1, PT, R6, R95, PT ;  /* 0x0000005f0600720c */ /* 0x000fe20003f26270 */
[----:B------:R-:W-:Y:S01]  /*2ce0*/  FMUL.FTZ R68, R68, UR5 ;  /* 0x0000000544447c20 */ /* 0x000fe20008410000 */
[----:B------:R-:W-:Y:S01]  /*2cf0*/  I2FP.F32.S32 R6, R6 ;  /* 0x0000000600067245 */ /* 0x000fe20000201400 */
[----:B------:R-:W-:Y:S01]  /*2d00*/  FMUL.FTZ R70, R70, UR5 ;  /* 0x0000000546467c20 */ /* 0x000fe20008410000 */
[----:B------:R-:W-:Y:S01]  /*2d10*/  FSEL R22, R22, -INF , !P3 ;  /* 0xff80000016167808 */ /* 0x000fe20005800000 */
[----:B------:R3:W-:Y:S01]  /*2d20*/  MUFU.TANH R9, R33 ;  /* 0x0000002100097308 */ /* 0x0007e20000002400 */
[-C--:B-1----:R-:W-:Y:S01]  /*2d30*/  FFMA.FTZ R18, R18, R0.reuse, R19 ;  /* 0x0000000012127223 */ /* 0x082fe20000010013 */
[----:B------:R-:W-:Y:S01]  /*2d40*/  FFMA.FTZ R43, R6, R0, R43 ;  /* 0x00000000062b7223 */ /* 0x000fe2000001002b */
[----:B------:R-:W-:-:S03]  /*2d50*/  FSEL R19, R25, -INF , !P0 ;  /* 0xff80000019137808 */ /* 0x000fc60004000000 */
[----:B------:R-:W-:Y:S02]  /*2d60*/  FSEL R18, R18, -INF , !P5 ;  /* 0xff80000012127808 */ /* 0x000fe40006800000 */
[----:B------:R-:W1:Y:S01]  /*2d70*/  MUFU.TANH R29, R29 ;  /* 0x0000001d001d7308 */ /* 0x000e620000002400 */
[----:B--2---:R-:W-:Y:S01]  /*2d80*/  FFMA.FTZ R27, R6, R0, R27 ;  /* 0x00000000061b7223 */ /* 0x004fe2000001001b */
[----:B------:R-:W-:Y:S01]  /*2d90*/  VIADD R6, R8, 0x28 ;  /* 0x0000002808067836 */ /* 0x000fe20000000000 */
[----:B------:R-:W-:-:S03]  /*2da0*/  FSEL R90, R43, -INF , !P1 ;  /* 0xff8000002b5a7808 */ /* 0x000fc60004800000 */
[----:B------:R-:W-:Y:S02]  /*2db0*/  FSEL R89, R27, -INF , !P4 ;  /* 0xff8000001b597808 */ /* 0x000fe40006000000 */
[----:B------:R-:W-:Y:S01]  /*2dc0*/  MUFU.TANH R39, R39 ;  /* 0x0000002700277308 */ /* 0x000fe20000002400 */
[----:B---3--:R-:W-:Y:S02]  /*2dd0*/  FSEL R33, R13, -INF , !P2 ;  /* 0xff8000000d217808 */ /* 0x008fe40005000000 */
[-C--:B------:R-:W-:Y:S02]  /*2de0*/  ISETP.GE.AND P2, PT, R16, R95.reuse, PT ;  /* 0x0000005f1000720c */ /* 0x080fe40003f46270 */
[----:B------:R-:W-:Y:S02]  /*2df0*/  I2FP.F32.S32 R16, R16 ;  /* 0x0000001000107245 */ /* 0x000fe40000201400 */
[----:B------:R-:W-:Y:S01]  /*2e00*/  ISETP.GE.AND P5, PT, R6, R100, PT ;  /* 0x000000640600720c */ /* 0x000fe20003fa6270 */
[----:B------:R-:W2:Y:S01]  /*2e10*/  MUFU.TANH R45, R32 ;  /* 0x00000020002d7308 */ /* 0x000ea20000002400 */
[----:B------:R-:W-:Y:S01]  /*2e20*/  ISETP.GE.AND P4, PT, R102, R95, PT ;  /* 0x0000005f6600720c */ /* 0x000fe20003f86270 */
[CC--:B------:R-:W-:Y:S01]  /*2e30*/  FFMA.FTZ R17, R16.reuse, R0.reuse, R17 ;  /* 0x0000000010117223 */ /* 0x0c0fe20000010011 */
[----:B-1----:R-:W-:-:S04]  /*2e40*/  FFMA.FTZ R16, R16, R0, R29 ;  /* 0x0000000010107223 */ /* 0x002fc8000001001d */
[----:B------:R-:W-:Y:S01]  /*2e50*/  FSEL R17, R17, -INF , !P6 ;  /* 0xff80000011117808 */ /* 0x000fe20007000000 */
[----:B------:R1:W3:Y:S01]  /*2e60*/  MUFU.TANH R11, R10 ;  /* 0x0000000a000b7308 */ /* 0x0002e20000002400 */
[----:B------:R-:W-:Y:S02]  /*2e70*/  ISETP.GE.AND P6, PT, R6, R95, PT ;  /* 0x0000005f0600720c */ /* 0x000fe40003fc6270 */
[----:B------:R-:W-:Y:S02]  /*2e80*/  I2FP.F32.S32 R6, R6 ;  /* 0x0000000600067245 */ /* 0x000fe40000201400 */
[----:B------:R-:W-:Y:S02]  /*2e90*/  FSEL R16, R16, -INF , !P2 ;  /* 0xff80000010107808 */ /* 0x000fe40005000000 */
[----:B------:R-:W-:Y:S01]  /*2ea0*/  ISETP.GE.AND P2, PT, R102, R100, PT ;  /* 0x000000646600720c */ /* 0x000fe20003f46270 */
[----:B------:R-:W-:Y:S01]  /*2eb0*/  MUFU.TANH R67, R67 ;  /* 0x0000004300437308 */ /* 0x000fe20000002400 */
[----:B--2---:R-:W-:Y:S01]  /*2ec0*/  FFMA.FTZ R45, R6, R0, R45 ;  /* 0x00000000062d7223 */ /* 0x004fe2000001002d */
[----:B------:R-:W-:-:S04]  /*2ed0*/  I2FP.F32.S32 R102, R102 ;  /* 0x0000006600667245 */ /* 0x000fc80000201400 */
[----:B------:R-:W-:Y:S02]  /*2ee0*/  FSEL R87, R45, -INF , !P5 ;  /* 0xff8000002d577808 */ /* 0x000fe40006800000 */
[----:B------:R-:W2:Y:S01]  /*2ef0*/  MUFU.TANH R35, R35 ;  /* 0x0000002300237308 */ /* 0x000ea20000002400 */
[----:B-1----:R-:W-:Y:S02]  /*2f00*/  VIADD R10, R8, 0x21 ;  /* 0x00000021080a7836 */ /* 0x002fe40000000000 */
[-C--:B---3--:R-:W-:Y:S01]  /*2f10*/  FFMA.FTZ R11, R6, R0.reuse, R11 ;  /* 0x00000000060b7223 */ /* 0x088fe2000001000b */
[-C--:B------:R-:W-:Y:S01]  /*2f20*/  ISETP.GE.AND P5, PT, R12, R95.reuse, PT ;  /* 0x0000005f0c00720c */ /* 0x080fe20003fa6270 */
[----:B------:R-:W-:Y:S01]  /*2f30*/  FFMA.FTZ R6, R102, R0, R9 ;  /* 0x0000000066067223 */ /* 0x000fe20000010009 */
[C---:B------:R-:W-:Y:S02]  /*2f40*/  ISETP.GE.AND P3, PT, R10.reuse, R100, PT ;  /* 0x000000640a00720c */ /* 0x040fe40003f66270 */
[----:B------:R-:W-:Y:S01]  /*2f50*/  ISETP.GE.AND P0, PT, R10, R95, PT ;  /* 0x0000005f0a00720c */ /* 0x000fe20003f06270 */
[----:B------:R-:W-:Y:S01]  /*2f60*/  MUFU.TANH R13, R64 ;  /* 0x00000040000d7308 */ /* 0x000fe20000002400 */
[----:B------:R-:W-:-:S02]  /*2f70*/  I2FP.F32.S32 R10, R10 ;  /* 0x0000000a000a7245 */ /* 0x000fc40000201400 */
[----:B------:R-:W-:Y:S02]  /*2f80*/  FSEL R86, R11, -INF , !P6 ;  /* 0xff8000000b567808 */ /* 0x000fe40007000000 */
[----:B------:R-:W-:Y:S01]  /*2f90*/  ISETP.GE.AND P6, PT, R8, R100, PT ;  /* 0x000000640800720c */ /* 0x000fe20003fc6270 */
[CC--:B------:R-:W-:Y:S01]  /*2fa0*/  FFMA.FTZ R39, R10.reuse, R0.reuse, R39 ;  /* 0x000000000a277223 */ /* 0x0c0fe20000010027 */
[-C--:B------:R-:W-:Y:S01]  /*2fb0*/  FFMA.FTZ R41, R10, R0.reuse, R41 ;  /* 0x000000000a297223 */ /* 0x080fe20000010029 */
[----:B------:R-:W1:Y:S01]  /*2fc0*/  MUFU.TANH R65, R65 ;  /* 0x0000004100417308 */ /* 0x000e620000002400 */
[----:B------:R-:W-:Y:S02]  /*2fd0*/  VIADD R10, R8, 0x30 ;  /* 0x00000030080a7836 */ /* 0x000fe40000000000 */
[----:B--2---:R-:W-:Y:S01]  /*2fe0*/  FFMA.FTZ R102, R102, R0, R35 ;  /* 0x0000000066667223 */ /* 0x004fe20000010023 */
[----:B------:R-:W-:Y:S02]  /*2ff0*/  FSEL R110, R39, -INF , !P0 ;  /* 0xff800000276e7808 */ /* 0x000fe40004000000 */
[----:B------:R-:W-:-:S02]  /*3000*/  ISETP.GE.AND P0, PT, R12, R100, PT ;  /* 0x000000640c00720c */ /* 0x000fc40003f06270 */
[----:B------:R-:W-:Y:S01]  /*3010*/  I2FP.F32.S32 R12, R12 ;  /* 0x0000000c000c7245 */ /* 0x000fe20000201400 */
[----:B------:R-:W2:Y:S01]  /*3020*/  MUFU.TANH R15, R66 ;  /* 0x00000042000f7308 */ /* 0x000ea20000002400 */
[----:B------:R-:W-:Y:S02]  /*3030*/  FSEL R109, R41, -INF , !P3 ;  /* 0xff800000296d7808 */ /* 0x000fe40005800000 */
[----:B------:R-:W-:Y:S01]  /*3040*/  ISETP.GE.AND P1, PT, R10, R100, PT ;  /* 0x000000640a00720c */ /* 0x000fe20003f26270 */
[----:B------:R-:W-:Y:S01]  /*3050*/  FFMA.FTZ R27, R12, R0, R67 ;  /* 0x000000000c1b7223 */ /* 0x000fe20000010043 */
[----:B------:R-:W-:Y:S02]  /*3060*/  ISETP.GE.AND P3, PT, R10, R95, PT ;  /* 0x0000005f0a00720c */ /* 0x000fe40003f66270 */
[----:B------:R-:W-:Y:S01]  /*3070*/  I2FP.F32.S32 R10, R10 ;  /* 0x0000000a000a7245 */ /* 0x000fe20000201400 */
[----:B------:R-:W3:Y:S01]  /*3080*/  MUFU.TANH R9, R68 ;  /* 0x0000004400097308 */ /* 0x000ee20000002400 */
[----:B-1----:R-:W-:Y:S01]  /*3090*/  FFMA.FTZ R65, R12, R0, R65 ;  /* 0x000000000c417223 */ /* 0x002fe20000010041 */
[----:B------:R-:W-:Y:S01]  /*30a0*/  FSEL R35, R6, -INF , !P2 ;  /* 0xff80000006237808 */ /* 0x000fe20005000000 */
[----:B------:R-:W-:-:S02]  /*30b0*/  VIADD R12, R8, 0x38 ;  /* 0x00000038080c7836 */ /* 0x000fc40000000000 */
[-C--:B------:R-:W-:Y:S01]  /*30c0*/  FFMA.FTZ R13, R10, R0.reuse, R13 ;  /* 0x000000000a0d7223 */ /* 0x080fe2000001000d */
[----:B------:R-:W-:Y:S02]  /*30d0*/  ISETP.GE.AND P2, PT, R8, R95, PT ;  /* 0x0000005f0800720c */ /* 0x000fe40003f46270 */
[----:B------:R-:W-:Y:S01]  /*30e0*/  FSEL R27, R27, -INF , !P5 ;  /* 0xff8000001b1b7808 */ /* 0x000fe20006800000 */
[----:B------:R-:W-:Y:S01]  /*30f0*/  MUFU.TANH R69, R69 ;  /* 0x0000004500457308 */ /* 0x000fe20000002400 */
[----:B--2---:R-:W-:Y:S01]  /*3100*/  FFMA.FTZ R15, R10, R0, R15 ;  /* 0x000000000a0f7223 */ /* 0x004fe2000001000f */
[----:B------:R-:W-:Y:S01]  /*3110*/  I2FP.F32.S32 R10, R8 ;  /* 0x00000008000a7245 */ /* 0x000fe20000201400 */
[----:B------:R-:W-:Y:S01]  /*3120*/  VIADD R8, R8, 0x39 ;  /* 0x0000003908087836 */ /* 0x000fe20000000000 */
[----:B------:R-:W-:Y:S02]  /*3130*/  ISETP.GE.AND P5, PT, R94, 0x2, PT ;  /* 0x000000025e00780c */ /* 0x000fe40003fa6270 */
[----:B------:R-:W-:Y:S01]  /*3140*/  FSEL R102, R102, -INF , !P4 ;  /* 0xff80000066667808 */ /* 0x000fe20006000000 */
[CC--:B------:R-:W-:Y:S01]  /*3150*/  FFMA.FTZ R3, R10.reuse, R0.reuse, R3 ;  /* 0x000000000a037223 */ /* 0x0c0fe20000010003 */
[----:B------:R-:W1:Y:S01]  /*3160*/  MUFU.TANH R11, R70 ;  /* 0x00000046000b7308 */ /* 0x000e620000002400 */
[----:B------:R-:W-:Y:S01]  /*3170*/  FSEL R101, R13, -INF , !P1 ;  /* 0xff8000000d657808 */ /* 0x000fe20004800000 */
[----:B------:R-:W-:Y:S01]  /*3180*/  FFMA.FTZ R40, R10, R0, R51 ;  /* 0x000000000a287223 */ /* 0x000fe20000010033 */
[----:B------:R-:W-:-:S02]  /*3190*/  FSEL R28, R15, -INF , !P3 ;  /* 0xff8000000f1c7808 */ /* 0x000fc40005800000 */
[----:B------:R-:W-:Y:S01]  /*31a0*/  FSEL R91, R65, -INF , !P0 ;  /* 0xff800000415b7808 */ /* 0x000fe20004000000 */
[----:B------:R-:W-:Y:S01]  /*31b0*/  BAR.SYNC.DEFER_BLOCKING 0x0 ;  /* 0x0000000000007b1d */ /* 0x000fe20000010000 */
[CC--:B------:R-:W-:Y:S02]  /*31c0*/  ISETP.GE.AND P4, PT, R12.reuse, R100.reuse, PT ;  /* 0x000000640c00720c */ /* 0x0c0fe40003f86270 */
[-C--:B------:R-:W-:Y:S02]  /*31d0*/  ISETP.GE.AND P1, PT, R12, R95.reuse, PT ;  /* 0x0000005f0c00720c */ /* 0x080fe40003f26270 */
[C---:B------:R-:W-:Y:S01]  /*31e0*/  ISETP.GE.AND P3, PT, R8.reuse, R100, PT ;  /* 0x000000640800720c */ /* 0x040fe20003f66270 */
[----:B------:R-:W2:Y:S01]  /*31f0*/  MUFU.TANH R71, R71 ;  /* 0x0000004700477308 */ /* 0x000ea20000002400 */
[----:B------:R-:W-:Y:S02]  /*3200*/  ISETP.GE.AND P0, PT, R8, R95, PT ;  /* 0x0000005f0800720c */ /* 0x000fe40003f06270 */
[----:B------:R-:W-:-:S02]  /*3210*/  I2FP.F32.S32 R12, R12 ;  /* 0x0000000c000c7245 */ /* 0x000fc40000201400 */
[----:B------:R-:W-:Y:S02]  /*3220*/  I2FP.F32.S32 R8, R8 ;  /* 0x0000000800087245 */ /* 0x000fe40000201400 */
[----:B------:R-:W-:Y:S01]  /*3230*/  FSEL R25, R3, -INF , !P6 ;  /* 0xff80000003197808 */ /* 0x000fe20007000000 */
[CC--:B---3--:R-:W-:Y:S01]  /*3240*/  FFMA.FTZ R9, R12.reuse, R0.reuse, R9 ;  /* 0x000000000c097223 */ /* 0x0c8fe20000010009 */
[-C--:B-1----:R-:W-:Y:S01]  /*3250*/  FFMA.FTZ R11, R12, R0.reuse, R11 ;  /* 0x000000000c0b7223 */ /* 0x082fe2000001000b */
[-C--:B------:R-:W-:Y:S01]  /*3260*/  FFMA.FTZ R69, R8, R0.reuse, R69 ;  /* 0x0000000008457223 */ /* 0x080fe20000010045 */
[----:B------:R-:W-:Y:S02]  /*3270*/  FSEL R40, R40, -INF , !P2 ;  /* 0xff80000028287808 */ /* 0x000fe40005000000 */
[----:B------:R-:W-:Y:S02]  /*3280*/  FSEL R104, R9, -INF , !P4 ;  /* 0xff80000009687808 */ /* 0x000fe40006000000 */
[----:B------:R-:W-:Y:S01]  /*3290*/  FSEL R30, R11, -INF , !P1 ;  /* 0xff8000000b1e7808 */ /* 0x000fe20004800000 */
[----:B--2---:R-:W-:Y:S01]  /*32a0*/  FFMA.FTZ R29, R8, R0, R71 ;  /* 0x00000000081d7223 */ /* 0x004fe20000010047 */
[----:B------:R-:W-:-:S04]  /*32b0*/  FSEL R103, R69, -INF , !P3 ;  /* 0xff80000045677808 */ /* 0x000fc80005800000 */
        /* <DEDUP_REMOVED lines=66> */
.L_x_1117:
[----:B------:R-:W-:Y:S05]  /*36e0*/  BSYNC B0 ;  /* 0x0000000000007941 */ /* 0x000fea0003800000 */
.L_x_1116:
[----:B------:R-:W0:Y:S02]  /*36f0*/  LDGDEPBAR ;  /* 0x00000000000079af */ /* 0x000e240000000000 */
.L_x_1115:
        /* <DEDUP_REMOVED lines=24> */
[----:B-12---:R-:W-:-:S02]  /*3880*/  FMNMX.FTZ R6, R28, R3, !PT ;  /* 0x000000031c067209 */ /* 0x006fc40007810000 */
[----:B------:R-:W-:Y:S02]  /*3890*/  FMNMX.FTZ R7, R91, R2, !PT ;  /* 0x000000025b077209 */ /* 0x000fe40007810000 */
[----:B------:R-:W-:Y:S02]  /*38a0*/  LEA R118, R5, UR4, 0x1 ;  /* 0x0000000405767c11 */ /* 0x000fe4000f8e08ff */
[----:B------:R-:W-:Y:S02]  /*38b0*/  FMNMX.FTZ R2, R104, R7, !PT ;  /* 0x0000000768027209 */ /* 0x000fe40007810000 */
[----:B------:R-:W-:Y:S01]  /*38c0*/  FMNMX.FTZ R7, R27, R6, !PT ;  /* 0x000000061b077209 */ /* 0x000fe20007810000 */
[----:B------:R-:W-:Y:S01]  /*38d0*/  LDSM.16.MT88.4 R76, [R118+0x6000] ;  /* 0x00600000764c783b */ /* 0x000fe20000004200 */
[----:B------:R-:W-:Y:S02]  /*38e0*/  FMNMX.FTZ R9, R103, R2, !PT ;  /* 0x0000000267097209 */ /* 0x000fe40007810000 */
[----:B------:R-:W-:Y:S01]  /*38f0*/  FMNMX.FTZ R6, R30, R7, !PT ;  /* 0x000000071e067209 */ /* 0x000fe20007810000 */
[----:B------:R-:W-:Y:S01]  /*3900*/  LDSM.16.MT88.4 R60, [R118+0x7000] ;  /* 0x00700000763c783b */ /* 0x000fe20000004200 */
[----:B------:R-:W-:-:S03]  /*3910*/  LEA R116, R4, R118, 0x1 ;  /* 0x0000007604747211 */ /* 0x000fc600078e08ff */
[----:B------:R-:W1:Y:S04]  /*3920*/  SHFL.BFLY PT, R2, R9, 0x2, 0x1f ;  /* 0x0c401f0009027f89 */ /* 0x000e6800000e0000 */
[----:B------:R-:W-:Y:S04]  /*3930*/  LDSM.16.MT88.4 R52, [R116+0x7000] ;  /* 0x007000007434783b */ /* 0x000fe80000004200 */
[----:B------:R-:W-:Y:S04]  /*3940*/  LDSM.16.MT88.4 R68, [R116+0x6000] ;  /* 0x006000007444783b */ /* 0x000fe80000004200 */
[----:B------:R-:W-:Y:S01]  /*3950*/  LDSM.16.MT88.4 R12, [R118+0x7400] ;  /* 0x00740000760c783b */ /* 0x000fe20000004200 */
[----:B-1----:R-:W-:-:S02]  /*3960*/  FMNMX.FTZ R2, R9, R2, !PT ;  /* 0x0000000209027209 */ /* 0x002fc40007810000 */
[----:B------:R-:W-:-:S03]  /*3970*/  FMNMX.FTZ R9, R29, R6, !PT ;  /* 0x000000061d097209 */ /* 0x000fc60007810000 */
[----:B------:R-:W1:Y:S04]  /*3980*/  SHFL.BFLY PT, R3, R2, 0x1, 0x1f ;  /* 0x0c201f0002037f89 */ /* 0x000e6800000e0000 */
[----:B------:R-:W2:Y:S01]  /*3990*/  SHFL.BFLY PT, R6, R9, 0x2, 0x1f ;  /* 0x0c401f0009067f89 */ /* 0x000ea200000e0000 */
[----:B-1----:R-:W-:Y:S02]  /*39a0*/  FMNMX.FTZ R3, R2, R3, !PT ;  /* 0x0000000302037209 */ /* 0x002fe40007810000 */
[----:B--2---:R-:W-:-:S03]  /*39b0*/  FMNMX.FTZ R6, R9, R6, !PT ;  /* 0x0000000609067209 */ /* 0x004fc60007810000 */
        /* <DEDUP_REMOVED lines=44> */
[----:B-1----:R-:W-:Y:S01]  /*3c80*/  F2FP.BF16.F32.PACK_AB R50, R105, R106 ;  /* 0x0000006a6932723e */ /* 0x002fe200000010ff */
[----:B------:R-:W1:Y:S01]  /*3c90*/  MUFU.EX2 R112, R112 ;  /* 0x0000007000707308 */ /* 0x000e620000000800 */
[----:B------:R-:W3:Y:S01]  /*3ca0*/  LDSM.16.MT88.4 R16, [R116+0x6400] ;  /* 0x006400007410783b */ /* 0x000ee20000004200 */
[--C-:B------:R-:W-:Y:S01]  /*3cb0*/  FFMA.FTZ R28, R28, UR6, -R31.reuse ;  /* 0x000000061c1c7c23 */ /* 0x100fe2000801081f */
[--C-:B------:R-:W-:Y:S01]  /*3cc0*/  FFMA.FTZ R27, R27, UR6, -R31.reuse ;  /* 0x000000061b1b7c23 */ /* 0x100fe2000801081f */
[--C-:B------:R-:W-:Y:S01]  /*3cd0*/  FFMA.FTZ R30, R30, UR6, -R31.reuse ;  /* 0x000000061e1e7c23 */ /* 0x100fe2000801081f */
[----:B------:R-:W-:Y:S01]  /*3ce0*/  FFMA.FTZ R145, R29, UR6, -R31 ;  /* 0x000000061d917c23 */ /* 0x000fe2000801081f */
[----:B------:R-:W-:-:S02]  /*3cf0*/  FADD.FTZ R106, R106, R111 ;  /* 0x0000006f6a6a7221 */ /* 0x000fc40000010000 */
[----:B------:R-:W-:Y:S02]  /*3d00*/  MUFU.EX2 R107, R107 ;  /* 0x0000006b006b7308 */ /* 0x000fe40000000800 */
[----:B------:R-:W-:-:S06]  /*3d10*/  FADD.FTZ R105, R105, R106 ;  /* 0x0000006a69697221 */ /* 0x000fcc0000010000 */
[----:B------:R-:W4:Y:S01]  /*3d20*/  MUFU.EX2 R34, R34 ;  /* 0x0000002200227308 */ /* 0x000f220000000800 */
[----:B-1----:R-:W-:Y:S01]  /*3d30*/  F2FP.BF16.F32.PACK_AB R49, R112, R85 ;  /* 0x000000557031723e */ /* 0x002fe200000010ff */
[----:B------:R-:W-:Y:S01]  /*3d40*/  FADD.FTZ R112, R85, R112 ;  /* 0x0000007055707221 */ /* 0x000fe20000010000 */
[----:B------:R-:W-:-:S05]  /*3d50*/  FFMA.FTZ R85, R110, UR6, -R31 ;  /* 0x000000066e557c23 */ /* 0x000fca000801081f */
[----:B------:R-:W-:Y:S08]  /*3d60*/  MUFU.EX2 R32, R32 ;  /* 0x0000002000207308 */ /* 0x000ff00000000800 */
[----:B------:R-:W1:Y:S01]  /*3d70*/  MUFU.EX2 R23, R23 ;  /* 0x0000001700177308 */ /* 0x000e620000000800 */
[----:B----4-:R-:W-:Y:S01]  /*3d80*/  F2FP.BF16.F32.PACK_AB R51, R34, R107 ;  /* 0x0000006b2233723e */ /* 0x010fe200000010ff */
[----:B------:R-:W-:-:S04]  /*3d90*/  FADD.FTZ R107, R107, R112 ;  /* 0x000000706b6b7221 */ /* 0x000fc80000010000 */
[----:B------:R-:W-:Y:S02]  /*3da0*/  FADD.FTZ R34, R34, R107 ;  /* 0x0000006b22227221 */ /* 0x000fe40000010000 */
[C---:B------:R-:W-:Y:S01]  /*3db0*/  HMMA.16816.F32.BF16 R80, R48.reuse, R76, RZ ;  /* 0x0000004c3050723c */ /* 0x040fe200000418ff */
[----:B------:R-:W-:Y:S05]  /*3dc0*/  MUFU.EX2 R24, R24 ;  /* 0x0000001800187308 */ /* 0x000fea0000000800 */
[C---:B------:R-:W-:Y:S03]  /*3dd0*/  HMMA.16816.F32.BF16 R76, R48.reuse, R78, RZ ;  /* 0x0000004e304c723c */ /* 0x040fe600000418ff */
[----:B------:R-:W4:Y:S01]  /*3de0*/  MUFU.EX2 R21, R21 ;  /* 0x0000001500157308 */ /* 0x000f220000000800 */
[C---:B-1----:R-:W-:Y:S01]  /*3df0*/  F2FP.BF16.F32.PACK_AB R4, R23.reuse, R32 ;  /* 0x000000201704723e */ /* 0x042fe200000010ff */
[----:B------:R-:W-:Y:S01]  /*3e00*/  FADD.FTZ R32, R32, R105 ;  /* 0x0000006920207221 */ /* 0x000fe20000010000 */
[----:B------:R-:W-:Y:S03]  /*3e10*/  HMMA.16816.F32.BF16 R56, R48, R52, RZ ;  /* 0x000000343038723c */ /* 0x000fe600000418ff */
[----:B------:R-:W-:-:S02]  /*3e20*/  FADD.FTZ R23, R23, R32 ;  /* 0x0000002017177221 */ /* 0x000fc40000010000 */
[----:B------:R-:W-:Y:S01]  /*3e30*/  MUFU.EX2 R33, R33 ;  /* 0x0000002100217308 */ /* 0x000fe20000000800 */
[C---:B------:R-:W-:Y:S06]  /*3e40*/  HMMA.16816.F32.BF16 R52, R48.reuse, R54, RZ ;  /* 0x000000363034723c */ /* 0x040fec00000418ff */
[----:B--2---:R-:W-:Y:S01]  /*3e50*/  HMMA.16816.F32.BF16 R36, R48, R40, RZ ;  /* 0x000000283024723c */ /* 0x004fe200000418ff */
[----:B------:R-:W1:Y:S01]  /*3e60*/  MUFU.EX2 R26, R26 ;  /* 0x0000001a001a7308 */ /* 0x000e620000000800 */
[----:B----4-:R-:W-:Y:S01]  /*3e70*/  F2FP.BF16.F32.PACK_AB R6, R21, R24 ;  /* 0x000000181506723e */ /* 0x010fe200000010ff */
[----:B------:R-:W-:-:S03]  /*3e80*/  FADD.FTZ R24, R24, R23 ;  /* 0x0000001718187221 */ /* 0x000fc60000010000 */
[C---:B------:R-:W-:Y:S01]  /*3e90*/  HMMA.16816.F32.BF16 R40, R48.reuse, R42, RZ ;  /* 0x0000002a3028723c */ /* 0x040fe200000418ff */
[----:B------:R-:W-:Y:S02]  /*3ea0*/  FADD.FTZ R24, R21, R24 ;  /* 0x0000001815187221 */ /* 0x000fe40000010000 */
        /* <DEDUP_REMOVED lines=11> */
[----:B------:R-:W1:Y:S01]  /*3f60*/  MUFU.EX2 R88, R88 ;  /* 0x0000005800587308 */ /* 0x000e620000000800 */
[----:B------:R-:W-:-:S04]  /*3f70*/  FADD.FTZ R25, R25, R26 ;  /* 0x0000001a19197221 */ /* 0x000fc80000010000 */
[----:B------:R-:W-:Y:S01]  /*3f80*/  FADD.FTZ R25, R22, R25 ;  /* 0x0000001916197221 */ /* 0x000fe20000010000 */
[C---:B------:R-:W-:Y:S02]  /*3f90*/  HMMA.16816.F32.BF16 R80, R4.reuse, R8, R80 ;  /* 0x000000080450723c */ /* 0x040fe40000041850 */
[----:B------:R-:W-:Y:S04]  /*3fa0*/  MUFU.EX2 R87, R87 ;  /* 0x0000005700577308 */ /* 0x000fe80000000800 */
[C---:B------:R-:W-:Y:S01]  /*3fb0*/  HMMA.16816.F32.BF16 R76, R4.reuse, R10, R76 ;  /* 0x0000000a044c723c */ /* 0x040fe2000004184c */
[----:B------:R-:W2:Y:S03]  /*3fc0*/  LDSM.16.MT88.4 R8, [R116+0x7400] ;  /* 0x007400007408783b */ /* 0x000ea60000004200 */
[----:B------:R-:W-:Y:S02]  /*3fd0*/  MUFU.EX2 R84, R84 ;  /* 0x0000005400547308 */ /* 0x000fe40000000800 */
[C---:B---3--:R-:W-:Y:S06]  /*3fe0*/  HMMA.16816.F32.BF16 R72, R4.reuse, R16, R72 ;  /* 0x000000100448723c */ /* 0x048fec0000041848 */
[----:B------:R-:W-:Y:S01]  /*3ff0*/  MUFU.EX2 R90, R90 ;  /* 0x0000005a005a7308 */ /* 0x000fe20000000800 */
[C---:B------:R-:W-:Y:S01]  /*4000*/  HMMA.16816.F32.BF16 R68, R4.reuse, R18, R68 ;  /* 0x000000120444723c */ /* 0x040fe20000041844 */
[----:B------:R-:W-:Y:S05]  /*4010*/  LDSM.16.MT88.4 R16, [R118+0x6c00] ;  /* 0x006c00007610783b */ /* 0x000fea0000004200 */
[C---:B------:R-:W-:Y:S01]  /*4020*/  HMMA.16816.F32.BF16 R64, R4.reuse, R12, R64 ;  /* 0x0000000c0440723c */ /* 0x040fe20000041840 */
[----:B------:R-:W3:Y:S05]  /*4030*/  MUFU.EX2 R85, R85 ;  /* 0x0000005500557308 */ /* 0x000eea0000000800 */
[C---:B------:R-:W-:Y:S01]  /*4040*/  HMMA.16816.F32.BF16 R60, R4.reuse, R14, R60 ;  /* 0x0000000e043c723c */ /* 0x040fe2000004183c */
[----:B------:R-:W-:Y:S02]  /*4050*/  LDSM.16.MT88.4 R12, [R116+0x6c00] ;  /* 0x006c0000740c783b */ /* 0x000fe40000004200 */
[----:B------:R-:W-:Y:S08]  /*4060*/  MUFU.EX2 R86, R86 ;  /* 0x0000005600567308 */ /* 0x000ff00000000800 */
[----:B------:R-:W4:Y:S01]  /*4070*/  MUFU.EX2 R35, R35 ;  /* 0x0000002300237308 */ /* 0x000f220000000800 */
[C---:B--2---:R-:W-:Y:S07]  /*4080*/  HMMA.16816.F32.BF16 R56, R4.reuse, R8, R56 ;  /* 0x000000080438723c */ /* 0x044fee0000041838 */
[----:B------:R-:W-:Y:S01]  /*4090*/  MUFU.EX2 R101, R101 ;  /* 0x0000006500657308 */ /* 0x000fe20000000800 */
[C---:B------:R-:W-:Y:S01]  /*40a0*/  HMMA.16816.F32.BF16 R52, R4.reuse, R10, R52 ;  /* 0x0000000a0434723c */ /* 0x040fe20000041834 */
[----:B------:R-:W2:Y:S06]  /*40b0*/  LDSM.16.MT88.4 R8, [R118+0x8400] ;  /* 0x008400007608783b */ /* 0x000eac0000004200 */
[----:B------:R-:W5:Y:S08]  /*40c0*/  MUFU.EX2 R102, R91 ;  /* 0x0000005b00667308 */ /* 0x000f700000000800 */
[----:B------:R-:W-:Y:S08]  /*40d0*/  MUFU.EX2 R104, R104 ;  /* 0x0000006800687308 */ /* 0x000ff00000000800 */
[----:B------:R-:W-:Y:S08]  /*40e0*/  MUFU.EX2 R103, R103 ;  /* 0x0000006700677308 */ /* 0x000ff00000000800 */
[----:B------:R-:W-:Y:S08]  /*40f0*/  MUFU.EX2 R28, R28 ;  /* 0x0000001c001c7308 */ /* 0x000ff00000000800 */
[----:B------:R-:W5:Y:S01]  /*4100*/  MUFU.EX2 R27, R27 ;  /* 0x0000001b001b7308 */ /* 0x000f620000000800 */
[C---:B--2---:R-:W-:Y:S07]  /*4110*/  HMMA.16816.F32.BF16 R36, R4.reuse, R8, R36 ;  /* 0x000000080424723c */ /* 0x044fee0000041824 */
[----:B------:R-:W-:Y:S01]  /*4120*/  MUFU.EX2 R30, R30 ;  /* 0x0000001e001e7308 */ /* 0x000fe20000000800 */
[----:B------:R-:W-:Y:S01]  /*4130*/  HMMA.16816.F32.BF16 R40, R4, R10, R40 ;  /* 0x0000000a0428723c */ /* 0x000fe20000041828 */
[----:B------:R-:W2:Y:S06]  /*4140*/  LDSM.16.MT88.4 R8, [R116+0x8000] ;  /* 0x008000007408783b */ /* 0x000eac0000004200 */
[----:B------:R-:W5:Y:S01]  /*4150*/  MUFU.EX2 R145, R145 ;  /* 0x0000009100917308 */ /* 0x000f620000000800 */
[C---:B--2---:R-:W-:Y:S06]  /*4160*/  HMMA.16816.F32.BF16 R44, R48.reuse, R8, RZ ;  /* 0x00000008302c723c */ /* 0x044fec00000418ff */
[----:B------:R-:W-:Y:S01]  /*4170*/  HMMA.16816.F32.BF16 R48, R48, R10, RZ ;  /* 0x0000000a3030723c */ /* 0x000fe200000418ff */
[----:B------:R-:W2:-:S15]  /*4180*/  LDSM.16.MT88.4 R8, [R116+0x8400] ;  /* 0x008400007408783b */ /* 0x000e9e0000004200 */
[----:B------:R-:W-:-:S02]  /*4190*/  NOP ;  /* 0x0000000000007918 */ /* 0x000fc40000000000 */
[C---:B--2---:R-:W-:Y:S06]  /*41a0*/  HMMA.16816.F32.BF16 R44, R4.reuse, R8, R44 ;  /* 0x00000008042c723c */ /* 0x044fec000004182c */
[----:B------:R-:W-:Y:S01]  /*41b0*/  HMMA.16816.F32.BF16 R48, R4, R10, R48 ;  /* 0x0000000a0430723c */ /* 0x000fe20000041830 */
[----:B------:R-:W2:Y:S06]  /*41c0*/  LDSM.16.MT88.4 R8, [R118+0x6800] ;  /* 0x006800007608783b */ /* 0x000eac0000004200 */
[----:B-1----:R-:W-:Y:S01]  /*41d0*/  F2FP.BF16.F32.PACK_AB R4, R88, R89 ;  /* 0x000000595804723e */ /* 0x002fe200000010ff */
[----:B------:R-:W-:Y:S01]  /*41e0*/  FADD.FTZ R89, R89, R24 ;  /* 0x0000001859597221 */ /* 0x000fe20000010000 */
[----:B---3--:R-:W-:Y:S01]  /*41f0*/  F2FP.BF16.F32.PACK_AB R5, R85, R90 ;  /* 0x0000005a5505723e */ /* 0x008fe200000010ff */
        /* <DEDUP_REMOVED lines=127> */
[----:B--2---:R-:W-:Y:S04]  /*49f0*/  LDSM.16.M88.4 R88, [R120+0x3c00] ;  /* 0x003c00007858783b */ /* 0x004fe80000000200 */
[----:B------:R-:W0:Y:S01]  /*4a00*/  LDGDEPBAR ;  /* 0x00000000000079af */ /* 0x000e220000000000 */
[C---:B----4-:R-:W-:Y:S06]  /*4a10*/  HMMA.16816.F32.BF16 R32, R4.reuse, R28, RZ ;  /* 0x0000001c0420723c */ /* 0x050fec00000418ff */
[C---:B------:R-:W-:Y:S06]  /*4a20*/  HMMA.16816.F32.BF16 R28, R4.reuse, R30, RZ ;  /* 0x0000001e041c723c */ /* 0x040fec00000418ff */
[C---:B---3--:R-:W-:Y:S06]  /*4a30*/  HMMA.16816.F32.BF16 R24, R4.reuse, R20, RZ ;  /* 0x000000140418723c */ /* 0x048fec00000418ff */
[----:B------:R-:W-:Y:S06]  /*4a40*/  HMMA.16816.F32.BF16 R20, R4, R22, RZ ;  /* 0x000000160414723c */ /* 0x000fec00000418ff */
        /* <DEDUP_REMOVED lines=62> */
[----:B------:R-:W-:-:S05]  /*4e30*/  FMUL.FTZ R32, R32, UR5 ;  /* 0x0000000520207c20 */ /* 0x000fca0008410000 */
[----:B------:R-:W-:Y:S01]  /*4e40*/  MUFU.TANH R35, R35 ;  /* 0x0000002300237308 */ /* 0x000fe20000002400 */
[----:B------:R-:W-:Y:S01]  /*4e50*/  FMUL.FTZ R28, R28, UR5 ;  /* 0x000000051c1c7c20 */ /* 0x000fe20008410000 */
[----:B------:R-:W-:-:S06]  /*4e60*/  FMUL.FTZ R30, R30, UR5 ;  /* 0x000000051e1e7c20 */ /* 0x000fcc0008410000 */
[----:B------:R-:W-:Y:S01]  /*4e70*/  MUFU.TANH R103, R28 ;  /* 0x0000001c00677308 */ /* 0x000fe20000002400 */
[C---:B-1----:R-:W-:Y:S06]  /*4e80*/  HMMA.16816.F32.BF16 R24, R88.reuse, R84, R24 ;  /* 0x000000545818723c */ /* 0x042fec0000041818 */
[----:B------:R-:W-:Y:S01]  /*4e90*/  HMMA.16816.F32.BF16 R20, R88, R86, R20 ;  /* 0x000000565814723c */ /* 0x000fe20000041814 */
[----:B------:R-:W1:-:S15]  /*4ea0*/  LDSM.16.M88.4 R84, [R117+0x5800] ;  /* 0x005800007554783b */ /* 0x000e5e0000000200 */
[----:B------:R-:W-:-:S02]  /*4eb0*/  NOP ;  /* 0x0000000000007918 */ /* 0x000fc40000000000 */
[----:B------:R-:W-:Y:S01]  /*4ec0*/  FMUL.FTZ R26, R26, UR5 ;  /* 0x000000051a1a7c20 */ /* 0x000fe20008410000 */
[----:B------:R-:W-:-:S05]  /*4ed0*/  FMUL.FTZ R25, R25, UR5 ;  /* 0x0000000519197c20 */ /* 0x000fca0008410000 */
        /* <DEDUP_REMOVED lines=10> */
[----:B------:R-:W-:Y:S01]  /*4f80*/  FMUL.FTZ R18, R18, UR5 ;  /* 0x0000000512127c20 */ /* 0x000fe20008410000 */
[----:B------:R-:W-:-:S03]  /*4f90*/  FMUL.FTZ R19, R19, UR5 ;  /* 0x0000000513137c20 */ /* 0x000fc60008410000 */
[----:B------:R2:W-:Y:S08]  /*4fa0*/  MUFU.TANH R23, R18 ;  /* 0x0000001200177308 */ /* 0x0005f00000002400 */
[----:B------:R-:W-:Y:S01]  /*4fb0*/  MUFU.TANH R19, R19 ;  /* 0x0000001300137308 */ /* 0x000fe20000002400 */
[C---:B-1----:R-:W-:Y:S06]  /*4fc0*/  HMMA.16816.F32.BF16 R4, R88.reuse, R86, R4 ;  /* 0x000000565804723c */ /* 0x042fec0000041804 */
[----:B------:R-:W-:Y:S01]  /*4fd0*/  HMMA.16816.F32.BF16 R8, R88, R84, R8 ;  /* 0x000000545808723c */ /* 0x000fe20000041808 */
[----:B------:R-:W-:Y:S01]  /*4fe0*/  FMUL.FTZ R87, R33, UR5 ;  /* 0x0000000521577c20 */ /* 0x000fe20008410000 */
[----:B------:R-:W-:-:S04]  /*4ff0*/  VIADD R33, R94, 0xfffffffe ;  /* 0xfffffffe5e217836 */ /* 0x000fc80000000000 */
[----:B------:R-:W-:Y:S01]  /*5000*/  IMAD R86, R33, 0x40, R140 ;  /* 0x0000004021567824 */ /* 0x000fe200078e028c */
[----:B------:R-:W1:Y:S01]  /*5010*/  MUFU.TANH R87, R87 ;  /* 0x0000005700577308 */ /* 0x000e620000002400 */
[----:B------:R-:W-:Y:S01]  /*5020*/  FMUL.FTZ R91, R29, UR5 ;  /* 0x000000051d5b7c20 */ /* 0x000fe20008410000 */
[----:B------:R-:W-:Y:S01]  /*5030*/  FMUL.FTZ R29, R31, UR5 ;  /* 0x000000051f1d7c20 */ /* 0x000fe20008410000 */
[C---:B------:R-:W-:Y:S02]  /*5040*/  VIADD R90, R86.reuse, 0x1 ;  /* 0x00000001565a7836 */ /* 0x040fe40000000000 */
[----:B------:R-:W-:Y:S01]  /*5050*/  FMUL.FTZ R31, R27, UR5 ;  /* 0x000000051b1f7c20 */ /* 0x000fe20008410000 */
[----:B------:R-:W-:Y:S02]  /*5060*/  VIADD R106, R86, 0x8 ;  /* 0x00000008566a7836 */ /* 0x000fe40000000000 */
[----:B------:R-:W-:Y:S01]  /*5070*/  FMUL.FTZ R89, R20, UR5 ;  /* 0x0000000514597c20 */ /* 0x000fe20008410000 */
[----:B------:R-:W-:Y:S01]  /*5080*/  VIADD R20, R86, 0x11 ;  /* 0x0000001156147836 */ /* 0x000fe20000000000 */
[C---:B------:R-:W-:Y:S01]  /*5090*/  ISETP.GE.AND P0, PT, R90.reuse, R100, PT ;  /* 0x000000645a00720c */ /* 0x040fe20003f06270 */
[----:B------:R-:W3:Y:S01]  /*50a0*/  MUFU.TANH R33, R30 ;  /* 0x0000001e00217308 */ /* 0x000ee20000002400 */
[-C--:B------:R-:W-:Y:S01]  /*50b0*/  ISETP.GE.AND P6, PT, R90, R95.reuse, PT ;  /* 0x0000005f5a00720c */ /* 0x080fe20003fc6270 */
[----:B------:R-:W-:Y:S01]  /*50c0*/  FMUL.FTZ R85, R13, UR5 ;  /* 0x000000050d557c20 */ /* 0x000fe20008410000 */
[----:B------:R-:W-:Y:S01]  /*50d0*/  I2FP.F32.S32 R90, R90 ;  /* 0x0000005a005a7245 */ /* 0x000fe20000201400 */
[----:B--2---:R-:W-:Y:S01]  /*50e0*/  VIADD R18, R86, 0x28 ;  /* 0x0000002856127836 */ /* 0x004fe20000000000 */
[----:B------:R-:W-:Y:S01]  /*50f0*/  ISETP.GE.AND P5, PT, R106, R100, PT ;  /* 0x000000646a00720c */ /* 0x000fe20003fa6270 */
[----:B------:R-:W-:Y:S01]  /*5100*/  FMUL.FTZ R4, R4, UR5 ;  /* 0x0000000504047c20 */ /* 0x000fe20008410000 */
[-C--:B------:R-:W-:Y:S01]  /*5110*/  ISETP.GE.AND P1, PT, R106, R95.reuse, PT ;  /* 0x0000005f6a00720c */ /* 0x080fe20003f26270 */
[----:B------:R-:W2:Y:S01]  /*5120*/  MUFU.TANH R29, R29 ;  /* 0x0000001d001d7308 */ /* 0x000ea20000002400 */
[CC--:B-1----:R-:W-:Y:S01]  /*5130*/  FFMA.FTZ R87, R90.reuse, R0.reuse, R87 ;  /* 0x000000005a577223 */ /* 0x0c2fe20000010057 */
[----:B------:R-:W-:Y:S01]  /*5140*/  FFMA.FTZ R90, R90, R0, R35 ;  /* 0x000000005a5a7223 */ /* 0x000fe20000010023 */
[----:B------:R-:W-:Y:S01]  /*5150*/  FMUL.FTZ R35, R24, UR5 ;  /* 0x0000000518237c20 */ /* 0x000fe20008410000 */
[----:B------:R-:W-:Y:S01]  /*5160*/  VIADD R24, R86, 0x9 ;  /* 0x0000000956187836 */ /* 0x000fe20000000000 */
[----:B------:R-:W-:Y:S01]  /*5170*/  I2FP.F32.S32 R106, R106 ;  /* 0x0000006a006a7245 */ /* 0x000fe20000201400 */
[----:B------:R-:W-:Y:S01]  /*5180*/  FMUL.FTZ R10, R10, UR5 ;  /* 0x000000050a0a7c20 */ /* 0x000fe20008410000 */
[----:B------:R-:W-:Y:S01]  /*5190*/  FSEL R87, R87, -INF , !P0 ;  /* 0xff80000057577808 */ /* 0x000fe20004000000 */
[----:B------:R-:W1:Y:S01]  /*51a0*/  MUFU.TANH R91, R91 ;  /* 0x0000005b005b7308 */ /* 0x000e620000002400 */
[----:B------:R-:W-:Y:S01]  /*51b0*/  FSEL R90, R90, -INF , !P6 ;  /* 0xff8000005a5a7808 */ /* 0x000fe20007000000 */
[----:B------:R-:W-:Y:S01]  /*51c0*/  FFMA.FTZ R103, R106, R0, R103 ;  /* 0x000000006a677223 */ /* 0x000fe20000010067 */
[----:B------:R-:W-:Y:S01]  /*51d0*/  ISETP.GE.AND P0, PT, R24, R100, PT ;  /* 0x000000641800720c */ /* 0x000fe20003f06270 */
[----:B---3--:R-:W-:Y:S01]  /*51e0*/  FFMA.FTZ R106, R106, R0, R33 ;  /* 0x000000006a6a7223 */ /* 0x008fe20000010021 */
[----:B------:R-:W-:Y:S01]  /*51f0*/  ISETP.GE.AND P6, PT, R24, R95, PT ;  /* 0x0000005f1800720c */ /* 0x000fe20003fc6270 */
[----:B------:R-:W-:Y:S01]  /*5200*/  FMUL.FTZ R6, R6, UR5 ;  /* 0x0000000506067c20 */ /* 0x000fe20008410000 */
[----:B------:R-:W-:Y:S01]  /*5210*/  I2FP.F32.S32 R24, R24 ;  /* 0x0000001800187245 */ /* 0x000fe20000201400 */
[----:B------:R-:W3:Y:S01]  /*5220*/  MUFU.TANH R35, R35 ;  /* 0x0000002300237308 */ /* 0x000ee20000002400 */
[----:B------:R-:W-:Y:S01]  /*5230*/  FSEL R103, R103, -INF , !P5 ;  /* 0xff80000067677808 */ /* 0x000fe20006800000 */
[----:B------:R-:W-:Y:S01]  /*5240*/  FMUL.FTZ R5, R5, UR5 ;  /* 0x0000000505057c20 */ /* 0x000fe20008410000 */
[----:B------:R-:W-:Y:S01]  /*5250*/  FSEL R106, R106, -INF , !P1 ;  /* 0xff8000006a6a7808 */ /* 0x000fe20004800000 */
[----:B--2---:R-:W-:Y:S01]  /*5260*/  FFMA.FTZ R28, R24, R0, R29 ;  /* 0x00000000181c7223 */ /* 0x004fe2000001001d */
[----:B------:R-:W-:-:S03]  /*5270*/  FMUL.FTZ R7, R7, UR5 ;  /* 0x0000000507077c20 */ /* 0x000fc60008410000 */
[----:B------:R-:W2:Y:S01]  /*5280*/  MUFU.TANH R33, R26 ;  /* 0x0000001a00217308 */ /* 0x000ea20000002400 */
[----:B-1----:R-:W-:Y:S01]  /*5290*/  FFMA.FTZ R91, R24, R0, R91 ;  /* 0x00000000185b7223 */ /* 0x002fe2000001005b */
[----:B------:R-:W-:Y:S01]  /*52a0*/  VIADD R24, R86, 0x10 ;  /* 0x0000001056187836 */ /* 0x000fe20000000000 */
[----:B------:R-:W-:Y:S02]  /*52b0*/  FSEL R28, R28, -INF , !P6 ;  /* 0xff8000001c1c7808 */ /* 0x000fe40007000000 */
[-C--:B------:R-:W-:Y:S02]  /*52c0*/  ISETP.GE.AND P6, PT, R20, R95.reuse, PT ;  /* 0x0000005f1400720c */ /* 0x080fe40003fc6270 */
[----:B------:R-:W-:Y:S01]  /*52d0*/  FSEL R91, R91, -INF , !P0 ;  /* 0xff8000005b5b7808 */ /* 0x000fe20004000000 */
[----:B------:R-:W1:Y:S01]  /*52e0*/  MUFU.TANH R29, R25 ;  /* 0x00000019001d7308 */ /* 0x000e620000002400 */
[C---:B------:R-:W-:Y:S02]  /*52f0*/  ISETP.GE.AND P5, PT, R24.reuse, R100, PT ;  /* 0x000000641800720c */ /* 0x040fe40003fa6270 */
[----:B------:R-:W-:-:S02]  /*5300*/  ISETP.GE.AND P1, PT, R24, R95, PT ;  /* 0x0000005f1800720c */ /* 0x000fc40003f26270 */
[----:B------:R-:W-:Y:S02]  /*5310*/  ISETP.GE.AND P0, PT, R20, R100, PT ;  /* 0x000000641400720c */ /* 0x000fe40003f06270 */
[----:B------:R-:W-:Y:S01]  /*5320*/  I2FP.F32.S32 R24, R24 ;  /* 0x0000001800187245 */ /* 0x000fe20000201400 */
[----:B------:R-:W4:Y:S01]  /*5330*/  MUFU.TANH R31, R31 ;  /* 0x0000001f001f7308 */ /* 0x000f220000002400 */
[----:B------:R-:W-:-:S03]  /*5340*/  I2FP.F32.S32 R20, R20 ;  /* 0x0000001400147245 */ /* 0x000fc60000201400 */
[CC--:B---3--:R-:W-:Y:S01]  /*5350*/  FFMA.FTZ R27, R24.reuse, R0.reuse, R35 ;  /* 0x00000000181b7223 */ /* 0x0c8fe20000010023 */
[-C--:B--2---:R-:W-:Y:S01]  /*5360*/  FFMA.FTZ R84, R24, R0.reuse, R33 ;  /* 0x0000000018547223 */ /* 0x084fe20000010021 */
[----:B------:R-:W-:Y:S01]  /*5370*/  FMUL.FTZ R35, R12, UR5 ;  /* 0x000000050c237c20 */ /* 0x000fe20008410000 */
[----:B------:R-:W-:Y:S01]  /*5380*/  FMUL.FTZ R33, R14, UR5 ;  /* 0x000000050e217c20 */ /* 0x000fe20008410000 */
[----:B------:R2:W3:Y:S01]  /*5390*/  MUFU.TANH R25, R22 ;  /* 0x0000001600197308 */ /* 0x0004e20000002400 */
[----:B-1----:R-:W-:Y:S01]  /*53a0*/  FFMA.FTZ R29, R20, R0, R29 ;  /* 0x00000000141d7223 */ /* 0x002fe2000001001d */
[----:B------:R-:W-:Y:S02]  /*53b0*/  FSEL R27, R27, -INF , !P5 ;  /* 0xff8000001b1b7808 */ /* 0x000fe40006800000 */
[----:B------:R-:W-:Y:S02]  /*53c0*/  FSEL R84, R84, -INF , !P1 ;  /* 0xff80000054547808 */ /* 0x000fe40004800000 */
[----:B------:R-:W-:-:S02]  /*53d0*/  FSEL R29, R29, -INF , !P0 ;  /* 0xff8000001d1d7808 */ /* 0x000fc40004000000 */
[----:B------:R-:W1:Y:S01]  /*53e0*/  MUFU.TANH R89, R89 ;  /* 0x0000005900597308 */ /* 0x000e620000002400 */
[----:B----4-:R-:W-:Y:S01]  /*53f0*/  FFMA.FTZ R102, R20, R0, R31 ;  /* 0x0000000014667223 */ /* 0x010fe2000001001f */
[----:B------:R-:W-:-:S04]  /*5400*/  VIADD R20, R86, 0x18 ;  /* 0x0000001856147836 */ /* 0x000fc80000000000 */
[----:B------:R-:W-:Y:S02]  /*5410*/  FSEL R102, R102, -INF , !P6 ;  /* 0xff80000066667808 */ /* 0x000fe40007000000 */
[----:B------:R-:W-:Y:S01]  /*5420*/  ISETP.GE.AND P5, PT, R20, R100, PT ;  /* 0x000000641400720c */ /* 0x000fe20003fa6270 */
[----:B--2---:R-:W-:Y:S01]  /*5430*/  FMUL.FTZ R22, R16, UR5 ;  /* 0x0000000510167c20 */ /* 0x004fe20008410000 */
[-C--:B------:R-:W-:Y:S01]  /*5440*/  ISETP.GE.AND P1, PT, R20, R95.reuse, PT ;  /* 0x0000005f1400720c */ /* 0x080fe20003f26270 */
[----:B------:R-:W-:Y:S01]  /*5450*/  VIADD R16, R86, 0x19 ;  /* 0x0000001956107836 */ /* 0x000fe20000000000 */
[----:B------:R-:W-:Y:S01]  /*5460*/  I2FP.F32.S32 R20, R20 ;  /* 0x0000001400147245 */ /* 0x000fe20000201400 */
[----:B------:R-:W-:Y:S03]  /*5470*/  MUFU.TANH R35, R35 ;  /* 0x0000002300237308 */ /* 0x000fe60000002400 */
[----:B------:R-:W-:Y:S01]  /*5480*/  ISETP.GE.AND P0, PT, R16, R100, PT ;  /* 0x000000641000720c */ /* 0x000fe20003f06270 */
[-C--:B---3--:R-:W-:Y:S01]  /*5490*/  FFMA.FTZ R104, R20, R0.reuse, R25 ;  /* 0x0000000014687223 */ /* 0x088fe20000010019 */
[----:B------:R-:W-:Y:S01]  /*54a0*/  ISETP.GE.AND P6, PT, R16, R95, PT ;  /* 0x0000005f1000720c */ /* 0x000fe20003fc6270 */
[----:B-1----:R-:W-:Y:S01]  /*54b0*/  FFMA.FTZ R89, R20, R0, R89 ;  /* 0x0000000014597223 */ /* 0x002fe20000010059 */
[----:B------:R-:W-:Y:S01]  /*54c0*/  I2FP.F32.S32 R16, R16 ;  /* 0x0000001000107245 */ /* 0x000fe20000201400 */
[----:B------:R1:W2:Y:S01]  /*54d0*/  MUFU.TANH R25, R22 ;  /* 0x0000001600197308 */ /* 0x0002a20000002400 */
[----:B------:R-:W-:Y:S01]  /*54e0*/  FMUL.FTZ R20, R17, UR5 ;  /* 0x0000000511147c20 */ /* 0x000fe20008410000 */
[----:B------:R-:W-:-:S02]  /*54f0*/  FSEL R104, R104, -INF , !P1 ;  /* 0xff80000068687808 */ /* 0x000fc40004800000 */
[CC--:B------:R-:W-:Y:S01]  /*5500*/  FFMA.FTZ R101, R16.reuse, R0.reuse, R101 ;  /* 0x0000000010657223 */ /* 0x0c0fe20000010065 */
[----:B------:R-:W-:Y:S01]  /*5510*/  FFMA.FTZ R26, R16, R0, R21 ;  /* 0x00000000101a7223 */ /* 0x000fe20000010015 */
[----:B------:R-:W-:Y:S01]  /*5520*/  VIADD R16, R86, 0x20 ;  /* 0x0000002056107836 */ /* 0x000fe20000000000 */
[----:B------:R-:W-:Y:S01]  /*5530*/  FSEL R89, R89, -INF , !P5 ;  /* 0xff80000059597808 */ /* 0x000fe20006800000 */
[----:B------:R-:W3:Y:S01]  /*5540*/  MUFU.TANH R21, R20 ;  /* 0x0000001400157308 */ /* 0x000ee20000002400 */
[----:B------:R-:W-:Y:S02]  /*5550*/  FSEL R101, R101, -INF , !P0 ;  /* 0xff80000065657808 */ /* 0x000fe40004000000 */
[C---:B------:R-:W-:Y:S02]  /*5560*/  ISETP.GE.AND P5, PT, R16.reuse, R100, PT ;  /* 0x000000641000720c */ /* 0x040fe40003fa6270 */
[----:B------:R-:W-:Y:S02]  /*5570*/  ISETP.GE.AND P1, PT, R16, R95, PT ;  /* 0x0000005f1000720c */ /* 0x000fe40003f26270 */
[----:B------:R-:W-:Y:S01]  /*5580*/  I2FP.F32.S32 R16, R16 ;  /* 0x0000001000107245 */ /* 0x000fe20000201400 */
[----:B------:R-:W4:Y:S01]  /*5590*/  MUFU.TANH R33, R33 ;  /* 0x0000002100217308 */ /* 0x000f220000002400 */
[----:B------:R-:W-:Y:S01]  /*55a0*/  FSEL R26, R26, -INF , !P6 ;  /* 0xff8000001a1a7808 */ /* 0x000fe20007000000 */
[----:B-1----:R-:W-:-:S02]  /*55b0*/  VIADD R22, R86, 0x31 ;  /* 0x0000003156167836 */ /* 0x002fc40000000000 */
[CC--:B--2---:R-:W-:Y:S01]  /*55c0*/  FFMA.FTZ R17, R16.reuse, R0.reuse, R25 ;  /* 0x0000000010117223 */ /* 0x0c4fe20000010019 */
[----:B------:R-:W-:Y:S01]  /*55d0*/  FFMA.FTZ R12, R16, R0, R23 ;  /* 0x00000000100c7223 */ /* 0x000fe20000010017 */
[C---:B------:R-:W-:Y:S02]  /*55e0*/  VIADD R16, R86.reuse, 0x21 ;  /* 0x0000002156107836 */ /* 0x040fe40000000000 */
[----:B------:R-:W-:Y:S01]  /*55f0*/  FMUL.FTZ R23, R9, UR5 ;  /* 0x0000000509177c20 */ /* 0x000fe20008410000 */
[----:B------:R-:W1:Y:S01]  /*5600*/  MUFU.TANH R85, R85 ;  /* 0x0000005500557308 */ /* 0x000e620000002400 */
[----:B------:R-:W-:Y:S01]  /*5610*/  FSEL R13, R17, -INF , !P5 ;  /* 0xff800000110d7808 */ /* 0x000fe20006800000 */
[----:B------:R-:W-:Y:S01]  /*5620*/  FMUL.FTZ R9, R11, UR5 ;  /* 0x000000050b097c20 */ /* 0x000fe20008410000 */
[----:B------:R-:W-:Y:S01]  /*5630*/  I2FP.F32.S32 R14, R16 ;  /* 0x00000010000e7245 */ /* 0x000fe20000201400 */
[----:B------:R-:W-:Y:S01]  /*5640*/  VIADD R11, R86, 0x38 ;  /* 0x00000038560b7836 */ /* 0x000fe20000000000 */
[----:B------:R-:W-:-:S02]  /*5650*/  ISETP.GE.AND P0, PT, R16, R100, PT ;  /* 0x000000641000720c */ /* 0x000fc40003f06270 */
[----:B------:R-:W-:Y:S01]  /*5660*/  ISETP.GE.AND P6, PT, R16, R95, PT ;  /* 0x0000005f1000720c */ /* 0x000fe20003fc6270 */
[CC--:B---3--:R-:W-:Y:S01]  /*5670*/  FFMA.FTZ R16, R14.reuse, R0.reuse, R21 ;  /* 0x000000000e107223 */ /* 0x0c8fe20000010015 */
[----:B------:R-:W-:Y:S01]  /*5680*/  FFMA.FTZ R14, R14, R0, R19 ;  /* 0x000000000e0e7223 */ /* 0x000fe20000010013 */
[----:B------:R-:W-:Y:S01]  /*5690*/  FMUL.FTZ R19, R15, UR5 ;  /* 0x000000050f137c20 */ /* 0x000fe20008410000 */
[----:B------:R-:W-:Y:S01]  /*56a0*/  FMUL.FTZ R21, R8, UR5 ;  /* 0x0000000508157c20 */ /* 0x000fe20008410000 */
[----:B------:R-:W-:Y:S01]  /*56b0*/  VIADD R8, R86, 0x29 ;  /* 0x0000002956087836 */ /* 0x000fe20000000000 */
[----:B------:R-:W-:Y:S01]  /*56c0*/  FSEL R12, R12, -INF , !P1 ;  /* 0xff8000000c0c7808 */ /* 0x000fe20004800000 */
[----:B------:R-:W2:Y:S01]  /*56d0*/  MUFU.TANH R17, R19 ;  /* 0x0000001300117308 */ /* 0x000ea20000002400 */
[----:B------:R-:W-:Y:S02]  /*56e0*/  FSEL R15, R16, -INF , !P0 ;  /* 0xff800000100f7808 */ /* 0x000fe40004000000 */
[----:B------:R-:W-:-:S02]  /*56f0*/  FSEL R14, R14, -INF , !P6 ;  /* 0xff8000000e0e7808 */ /* 0x000fc40007000000 */
[CC--:B------:R-:W-:Y:S02]  /*5700*/  ISETP.GE.AND P5, PT, R18.reuse, R100.reuse, PT ;  /* 0x000000641200720c */ /* 0x0c0fe40003fa6270 */
[-C--:B------:R-:W-:Y:S01]  /*5710*/  ISETP.GE.AND P1, PT, R18, R95.reuse, PT ;  /* 0x0000005f1200720c */ /* 0x080fe20003f26270 */
[----:B------:R-:W3:Y:S01]  /*5720*/  MUFU.TANH R21, R21 ;  /* 0x0000001500157308 */ /* 0x000ee20000002400 */
[C---:B------:R-:W-:Y:S02]  /*5730*/  ISETP.GE.AND P0, PT, R8.reuse, R100, PT ;  /* 0x000000640800720c */ /* 0x040fe40003f06270 */
[----:B------:R-:W-:Y:S02]  /*5740*/  ISETP.GE.AND P6, PT, R8, R95, PT ;  /* 0x0000005f0800720c */ /* 0x000fe40003fc6270 */
[----:B------:R-:W-:Y:S02]  /*5750*/  I2FP.F32.S32 R18, R18 ;  /* 0x0000001200127245 */ /* 0x000fe40000201400 */
[----:B------:R-:W-:Y:S01]  /*5760*/  I2FP.F32.S32 R8, R8 ;  /* 0x0000000800087245 */ /* 0x000fe20000201400 */
[----:B------:R-:W5:Y:S02]  /*5770*/  MUFU.TANH R19, R10 ;  /* 0x0000000a00137308 */ /* 0x000f640000002400 */
[CC--:B------:R-:W-:Y:S01]  /*5780*/  FFMA.FTZ R35, R18.reuse, R0.reuse, R35 ;  /* 0x0000000012237223 */ /* 0x0c0fe20000010023 */
[-C--:B----4-:R-:W-:Y:S01]  /*5790*/  FFMA.FTZ R33, R18, R0.reuse, R33 ;  /* 0x0000000012217223 */ /* 0x090fe20000010021 */
[CC--:B-1----:R-:W-:Y:S01]  /*57a0*/  FFMA.FTZ R85, R8.reuse, R0.reuse, R85 ;  /* 0x0000000008557223 */ /* 0x0c2fe20000010055 */
[----:B--2---:R-:W-:Y:S01]  /*57b0*/  FFMA.FTZ R20, R8, R0, R17 ;  /* 0x0000000008147223 */ /* 0x004fe20000010011 */
[----:B------:R-:W-:Y:S01]  /*57c0*/  VIADD R8, R86, 0x30 ;  /* 0x0000003056087836 */ /* 0x000fe20000000000 */
[----:B------:R-:W-:Y:S01]  /*57d0*/  FSEL R35, R35, -INF , !P5 ;  /* 0xff80000023237808 */ /* 0x000fe20006800000 */
[----:B------:R-:W1:Y:S01]  /*57e0*/  MUFU.TANH R4, R4 ;  /* 0x0000000400047308 */ /* 0x000e620000002400 */
[----:B------:R-:W-:-:S02]  /*57f0*/  FSEL R33, R33, -INF , !P1 ;  /* 0xff80000021217808 */ /* 0x000fc40004800000 */
[C---:B------:R-:W-:Y:S02]  /*5800*/  ISETP.GE.AND P5, PT, R8.reuse, R100, PT ;  /* 0x000000640800720c */ /* 0x040fe40003fa6270 */
[----:B------:R-:W-:Y:S02]  /*5810*/  ISETP.GE.AND P1, PT, R8, R95, PT ;  /* 0x0000005f0800720c */ /* 0x000fe40003f26270 */
[----:B------:R-:W-:Y:S01]  /*5820*/  I2FP.F32.S32 R8, R8 ;  /* 0x0000000800087245 */ /* 0x000fe20000201400 */
[----:B------:R-:W2:Y:S01]  /*5830*/  MUFU.TANH R30, R6 ;  /* 0x00000006001e7308 */ /* 0x000ea20000002400 */
[----:B------:R-:W-:Y:S02]  /*5840*/  FSEL R85, R85, -INF , !P0 ;  /* 0xff80000055557808 */ /* 0x000fe40004000000 */
[----:B------:R-:W-:Y:S01]  /*5850*/  FSEL R20, R20, -INF , !P6 ;  /* 0xff80000014147808 */ /* 0x000fe20007000000 */
[CC--:B---3--:R-:W-:Y:S01]  /*5860*/  FFMA.FTZ R21, R8.reuse, R0.reuse, R21 ;  /* 0x0000000008157223 */ /* 0x0c8fe20000010015 */
[----:B-----5:R-:W-:Y:S01]  /*5870*/  FFMA.FTZ R19, R8, R0, R19 ;  /* 0x0000000008137223 */ /* 0x020fe20000010013 */
[----:B------:R-:W-:-:S02]  /*5880*/  ISETP.GE.AND P0, PT, R22, R100, PT ;  /* 0x000000641600720c */ /* 0x000fc40003f06270 */
[----:B------:R-:W3:Y:S01]  /*5890*/  MUFU.TANH R23, R23 ;  /* 0x0000001700177308 */ /* 0x000ee20000002400 */
[----:B------:R-:W-:Y:S02]  /*58a0*/  FSEL R21, R21, -INF , !P5 ;  /* 0xff80000015157808 */ /* 0x000fe40006800000 */
[----:B------:R-:W-:Y:S01]  /*58b0*/  FSEL R19, R19, -INF , !P1 ;  /* 0xff80000013137808 */ /* 0x000fe20004800000 */
[----:B------:R-:W-:Y:S01]  /*58c0*/  BAR.SYNC.DEFER_BLOCKING 0x0 ;  /* 0x0000000000007b1d */ /* 0x000fe20000010000 */
[C---:B------:R-:W-:Y:S02]  /*58d0*/  ISETP.GE.AND P5, PT, R11.reuse, R100, PT ;  /* 0x000000640b00720c */ /* 0x040fe40003fa6270 */
[-C--:B------:R-:W-:Y:S02]  /*58e0*/  ISETP.GE.AND P1, PT, R11, R95.reuse, PT ;  /* 0x0000005f0b00720c */ /* 0x080fe40003f26270 */
[----:B------:R-:W-:Y:S01]  /*58f0*/  ISETP.GE.AND P6, PT, R22, R95, PT ;  /* 0x0000005f1600720c */ /* 0x000fe20003fc6270 */
[----:B------:R-:W4:Y:S01]  /*5900*/  MUFU.TANH R9, R9 ;  /* 0x0000000900097308 */ /* 0x000f220000002400 */
[----:B------:R-:W-:-:S02]  /*5910*/  I2FP.F32.S32 R11, R11 ;  /* 0x0000000b000b7245 */ /* 0x000fc40000201400 */
[----:B------:R-:W-:-:S03]  /*5920*/  I2FP.F32.S32 R22, R22 ;  /* 0x0000001600167245 */ /* 0x000fc60000201400 */
[CC--:B-1----:R-:W-:Y:S01]  /*5930*/  FFMA.FTZ R31, R11.reuse, R0.reuse, R4 ;  /* 0x000000000b1f7223 */ /* 0x0c2fe20000010004 */
[-C--:B--2---:R-:W-:Y:S01]  /*5940*/  FFMA.FTZ R30, R11, R0.reuse, R30 ;  /* 0x000000000b1e7223 */ /* 0x084fe2000001001e */
[----:B---3--:R-:W-:Y:S01]  /*5950*/  FFMA.FTZ R23, R22, R0, R23 ;  /* 0x0000000016177223 */ /* 0x008fe20000010017 */
[----:B------:R-:W-:Y:S01]  /*5960*/  FMUL.FTZ R11, R34, UR5 ;  /* 0x00000005220b7c20 */ /* 0x000fe20008410000 */
[C---:B------:R-:W-:Y:S01]  /*5970*/  VIADD R4, R86.reuse, 0x39 ;  /* 0x0000003956047836 */ /* 0x040fe20000000000 */
[----:B------:R-:W-:Y:S01]  /*5980*/  FSEL R31, R31, -INF , !P5 ;  /* 0xff8000001f1f7808 */ /* 0x000fe20006800000 */
[----:B------:R-:W-:Y:S01]  /*5990*/  MUFU.TANH R5, R5 ;  /* 0x0000000500057308 */ /* 0x000fe20000002400 */
[----:B------:R-:W-:Y:S02]  /*59a0*/  FSEL R23, R23, -INF , !P0 ;  /* 0xff80000017177808 */ /* 0x000fe40004000000 */
[----:B------:R-:W-:Y:S01]  /*59b0*/  ISETP.GE.AND P0, PT, R86, R100, PT ;  /* 0x000000645600720c */ /* 0x000fe20003f06270 */
[----:B----4-:R-:W-:Y:S01]  /*59c0*/  FFMA.FTZ R22, R22, R0, R9 ;  /* 0x0000000016167223 */ /* 0x010fe20000010009 */
[----:B------:R-:W-:-:S03]  /*59d0*/  ISETP.GE.AND P5, PT, R86, R95, PT ;  /* 0x0000005f5600720c */ /* 0x000fc60003fa6270 */
[----:B------:R-:W1:Y:S01]  /*59e0*/  MUFU.TANH R9, R32 ;  /* 0x0000002000097308 */ /* 0x000e620000002400 */
[----:B------:R-:W-:Y:S02]  /*59f0*/  I2FP.F32.S32 R86, R86 ;  /* 0x0000005600567245 */ /* 0x000fe40000201400 */
[----:B------:R-:W-:Y:S02]  /*5a00*/  FSEL R22, R22, -INF , !P6 ;  /* 0xff80000016167808 */ /* 0x000fe40007000000 */
[----:B------:R-:W-:Y:S02]  /*5a10*/  FSEL R30, R30, -INF , !P1 ;  /* 0xff8000001e1e7808 */ /* 0x000fe40004800000 */
[C---:B------:R-:W-:Y:S01]  /*5a20*/  ISETP.GE.AND P6, PT, R4.reuse, R100, PT ;  /* 0x000000640400720c */ /* 0x040fe20003fc6270 */
[----:B------:R-:W2:Y:S01]  /*5a30*/  MUFU.TANH R11, R11 ;  /* 0x0000000b000b7308 */ /* 0x000ea20000002400 */
[----:B------:R-:W-:Y:S02]  /*5a40*/  ISETP.GE.AND P1, PT, R4, R95, PT ;  /* 0x0000005f0400720c */ /* 0x000fe40003f26270 */
[----:B------:R-:W-:-:S05]  /*5a50*/  I2FP.F32.S32 R4, R4 ;  /* 0x0000000400047245 */ /* 0x000fca0000201400 */
[----:B------:R-:W3:Y:S01]  /*5a60*/  MUFU.TANH R7, R7 ;  /* 0x0000000700077308 */ /* 0x000ee20000002400 */
[-C--:B-1----:R-:W-:Y:S01]  /*5a70*/  FFMA.FTZ R9, R86, R0.reuse, R9 ;  /* 0x0000000056097223 */ /* 0x082fe20000010009 */
[----:B------:R-:W-:-:S05]  /*5a80*/  FFMA.FTZ R5, R4, R0, R5 ;  /* 0x0000000004057223 */ /* 0x000fca0000010005 */
[----:B------:R-:W-:Y:S01]  /*5a90*/  FSEL R34, R5, -INF , !P6 ;  /* 0xff80000005227808 */ /* 0x000fe20007000000 */
[-C--:B--2---:R-:W-:Y:S01]  /*5aa0*/  FFMA.FTZ R10, R86, R0.reuse, R11 ;  /* 0x00000000560a7223 */ /* 0x084fe2000001000b */
[----:B------:R-:W-:Y:S02]  /*5ab0*/  FSEL R11, R9, -INF , !P0 ;  /* 0xff800000090b7808 */ /* 0x000fe40004000000 */
[----:B------:R-:W-:Y:S02]  /*5ac0*/  ISETP.GE.AND P0, PT, R94, 0x3, PT ;  /* 0x000000035e00780c */ /* 0x000fe40003f06270 */
[----:B------:R-:W-:Y:S01]  /*5ad0*/  FSEL R10, R10, -INF , !P5 ;  /* 0xff8000000a0a7808 */ /* 0x000fe20006800000 */
[----:B---3--:R-:W-:-:S05]  /*5ae0*/  FFMA.FTZ R32, R4, R0, R7 ;  /* 0x0000000004207223 */ /* 0x008fca0000010007 */
[----:B------:R-:W-:-:S05]  /*5af0*/  FSEL R32, R32, -INF , !P1 ;  /* 0xff80000020207808 */ /* 0x000fca0004800000 */
        /* <DEDUP_REMOVED lines=11> */
[----:B------:R-:W-:-:S03]  /*5bb0*/  IMAD R93, R6, R93, R7 ;  /* 0x0000005d065d7224 */ /* 0x000fc600078e0207 */
[----:B------:R-:W4:Y:S01]  /*5bc0*/  @!P3 LDC.64 R6, c[0x0][0x218] ;  /* 0x00008600ff06bb82 */ /* 0x000f220000000a00 */
[----:B------:R-:W-:Y:S01]  /*5bd0*/  IMAD.IADD R93, R17, 0x1, R93 ;  /* 0x00000001115d7824 */ /* 0x000fe200078e025d */
[----:B------:R-:W-:-:S04]  /*5be0*/  LEA R17, P1, R16, R134, 0x6 ;  /* 0x0000008610117211 */ /* 0x000fc800078230ff */
        /* <DEDUP_REMOVED lines=48> */
.L_x_1121:
[----:B------:R-:W-:Y:S05]  /*5ef0*/  BSYNC B0 ;  /* 0x0000000000007941 */ /* 0x000fea0003800000 */
.L_x_1120:
[----:B------:R-:W0:Y:S02]  /*5f00*/  LDGDEPBAR ;  /* 0x00000000000079af */ /* 0x000e240000000000 */
.L_x_1119:
        /* <DEDUP_REMOVED lines=23> */
[----:B------:R-:W-:-:S02]  /*6080*/  @P0 IADD3 R141, R94, -0x3, RZ ;  /* 0xfffffffd5e8d0810 */ /* 0x000fc40007ffe0ff */
[----:B------:R-:W-:-:S04]  /*6090*/  FMNMX.FTZ R6, R21, R6, !PT ;  /* 0x0000000615067209 */ /* 0x000fc80007810000 */
        /* <DEDUP_REMOVED lines=16> */
[----:B------:R-:W-:-:S03]  /*61a0*/  FMUL.FTZ R88, R25, UR6 ;  /* 0x0000000619587c20 */ /* 0x000fc60008410000 */
[----:B------:R-:W-:Y:S02]  /*61b0*/  FSEL R4, R25, RZ, P2 ;  /* 0x000000ff19047208 */ /* 0x000fe40001000000 */
[----:B------:R-:W-:-:S03]  /*61c0*/  FSEL R88, R88, RZ, P2 ;  /* 0x000000ff58587208 */ /* 0x000fc60001000000 */
[----:B------:R-:W-:Y:S01]  /*61d0*/  FADD.FTZ R4, R3, -R4 ;  /* 0x8000000403047221 */ /* 0x000fe20000010000 */
[----:B--2---:R-:W-:Y:S01]  /*61e0*/  FMNMX.FTZ R24, R5, R24, !PT ;  /* 0x0000001805187209 */ /* 0x004fe20007810000 */
[--C-:B------:R-:W-:Y:S01]  /*61f0*/  FFMA.FTZ R86, R87, UR6, -R88.reuse ;  /* 0x0000000657567c23 */ /* 0x100fe20008010858 */
[--C-:B------:R-:W-:Y:S01]  /*6200*/  FFMA.FTZ R93, R11, UR6, -R88.reuse ;  /* 0x000000060b5d7c23 */ /* 0x100fe20008010858 */
[--C-:B------:R-:W-:Y:S01]  /*6210*/  FFMA.FTZ R18, R103, UR6, -R88.reuse ;  /* 0x0000000667127c23 */ /* 0x100fe20008010858 */
[C---:B------:R-:W-:Y:S01]  /*6220*/  FSETP.NEU.FTZ.AND P1, PT, R24.reuse, -INF , PT ;  /* 0xff8000001800780b */ /* 0x040fe20003f3d000 */
[----:B------:R-:W-:Y:S01]  /*6230*/  FMUL.FTZ R87, R24, UR6 ;  /* 0x0000000618577c20 */ /* 0x000fe20008410000 */
[--C-:B------:R-:W-:Y:S01]  /*6240*/  FFMA.FTZ R17, R91, UR6, -R88.reuse ;  /* 0x000000065b117c23 */ /* 0x100fe20008010858 */
[----:B------:R-:W-:Y:S01]  /*6250*/  FMUL.FTZ R100, R4, UR6 ;  /* 0x0000000604647c20 */ /* 0x000fe20008410000 */
[----:B------:R-:W-:Y:S01]  /*6260*/  FSEL R5, R24, RZ, P1 ;  /* 0x000000ff18057208 */ /* 0x000fe20000800000 */
[----:B------:R-:W-:Y:S01]  /*6270*/  MUFU.EX2 R93, R93 ;  /* 0x0000005d005d7308 */ /* 0x000fe20000000800 */
[----:B------:R-:W-:Y:S01]  /*6280*/  FSEL R87, R87, RZ, P1 ;  /* 0x000000ff57577208 */ /* 0x000fe20000800000 */
[--C-:B------:R-:W-:Y:S01]  /*6290*/  FFMA.FTZ R91, R27, UR6, -R88.reuse ;  /* 0x000000061b5b7c23 */ /* 0x100fe20008010858 */
[--C-:B------:R-:W-:Y:S01]  /*62a0*/  FFMA.FTZ R35, R35, UR6, -R88.reuse ;  /* 0x0000000623237c23 */ /* 0x100fe20008010858 */
        /* <DEDUP_REMOVED lines=21> */
[----:B------:R-:W-:Y:S01]  /*6400*/  FFMA.FTZ R23, R23, UR6, -R88 ;  /* 0x0000000617177c23 */ /* 0x000fe20008010858 */
[----:B------:R-:W-:-:S02]  /*6410*/  FFMA.FTZ R32, R32, UR6, -R87 ;  /* 0x0000000620207c23 */ /* 0x000fc40008010857 */
[----:B------:R-:W3:Y:S01]  /*6420*/  MUFU.EX2 R17, R17 ;  /* 0x0000001100117308 */ /* 0x000ee20000000800 */
[----:B--2---:R-:W-:-:S07]  /*6430*/  F2FP.BF16.F32.PACK_AB R4, R86, R93 ;  /* 0x0000005d5604723e */ /* 0x004fce00000010ff */
        /* <DEDUP_REMOVED lines=67> */
[----:B------:R-:W-:Y:S01]  /*6870*/  FFMA.FTZ R144, R34, UR6, -R88 ;  /* 0x0000000622907c23 */ /* 0x000fe20008010858 */
[----:B------:R-:W2:Y:S01]  /*6880*/  MUFU.EX2 R90, R90 ;  /* 0x0000005a005a7308 */ /* 0x000ea20000000800 */
[----:B------:R-:W-:Y:S01]  /*6890*/  LDSM.16.MT88.4 R12, [R118+0x6800] ;  /* 0x00680000760c783b */ /* 0x000fe20000004200 */
        /* <DEDUP_REMOVED lines=33> */
[----:B------:R2:W5:Y:S08]  /*6ab0*/  MUFU.EX2 R87, R23 ;  /* 0x0000001700577308 */ /* 0x0005700000000800 */
[----:B------:R-:W-:Y:S08]  /*6ac0*/  MUFU.EX2 R31, R31 ;  /* 0x0000001f001f7308 */ /* 0x000ff00000000800 */
[----:B------:R-:W-:Y:S01]  /*6ad0*/  MUFU.EX2 R144, R144 ;  /* 0x0000009000907308 */ /* 0x000fe20000000800 */
[----:B--2---:R-:W-:Y:S01]  /*6ae0*/  LDSM.16.MT88.4 R20, [R118+0x7c00] ;  /* 0x007c00007614783b */ /* 0x004fe20000004200 */
[C---:B-1----:R-:W-:Y:S06]  /*6af0*/  HMMA.16816.F32.BF16 R36, R4.reuse, R8, R36 ;  /* 0x000000080424723c */ /* 0x042fec0000041824 */
[----:B------:R-:W-:Y:S01]  /*6b00*/  MUFU.EX2 R95, R95 ;  /* 0x0000005f005f7308 */ /* 0x000fe20000000800 */
[C---:B------:R-:W-:Y:S01]  /*6b10*/  HMMA.16816.F32.BF16 R40, R4.reuse, R10, R40 ;  /* 0x0000000a0428723c */ /* 0x040fe20000041828 */
[----:B------:R-:W1:Y:S06]  /*6b20*/  LDSM.16.MT88.4 R8, [R116+0x8000] ;  /* 0x008000007408783b */ /* 0x000e6c0000004200 */
[----:B------:R-:W2:Y:S08]  /*6b30*/  MUFU.EX2 R34, R34 ;  /* 0x0000002200227308 */ /* 0x000eb00000000800 */
[----:B------:R4:W-:Y:S08]  /*6b40*/  MUFU.EX2 R86, R19 ;  /* 0x0000001300567308 */ /* 0x0009f00000000800 */
[----:B------:R-:W2:Y:S01]  /*6b50*/  MUFU.EX2 R145, R32 ;  /* 0x0000002000917308 */ /* 0x000ea20000000800 */
        /* <DEDUP_REMOVED lines=50> */
[----:B------:R-:W3:Y:S05]  /*6e80*/  LDSM.16.MT88.4 R12, [R118+0x7800] ;  /* 0x00780000760c783b */ /* 0x000eea0000004200 */
[C---:B-1----:R-:W-:Y:S06]  /*6e90*/  HMMA.16816.F32.BF16 R72, R4.reuse, R8, R72 ;  /* 0x000000080448723c */ /* 0x042fec0000041848 */
[C---:B------:R-:W-:Y:S01]  /*6ea0*/  HMMA.16816.F32.BF16 R68, R4.reuse, R10, R68 ;  /* 0x0000000a0444723c */ /* 0x040fe20000041844 */
[----:B------:R-:W1:Y:S05]  /*6eb0*/  LDSM.16.MT88.4 R8, [R116+0x7800] ;  /* 0x007800007408783b */ /* 0x000e6a0000004200 */
[C---:B---3--:R-:W-:Y:S06]  /*6ec0*/  HMMA.16816.F32.BF16 R64, R4.reuse, R12, R64 ;  /* 0x0000000c0440723c */ /* 0x048fec0000041840 */
        /* <DEDUP_REMOVED lines=9> */
[----:B------:R-:W-:Y:S01]  /*6f60*/  HMMA.16816.F32.BF16 R48, R4, R10, R48 ;  /* 0x0000000a0430723c */ /* 0x000fe20000041830 */
[----:B------:R-:W1:Y:S06]  /*6f70*/  LDSM.16.MT88.4 R8, [R116+0x6c00] ;  /* 0x006c00007408783b */ /* 0x000e6c0000004200 */
[----:B------:R-:W-:Y:S01]  /*6f80*/  F2FP.BF16.F32.PACK_AB R4, R87, R30 ;  /* 0x0000001e5704723e */ /* 0x000fe200000010ff */
[----:B------:R-:W-:Y:S01]  /*6f90*/  FADD.FTZ R30, R30, R3 ;  /* 0x000000031e1e7221 */ /* 0x000fe20000010000 */
[----:B--2---:R-:W-:Y:S01]  /*6fa0*/  F2FP.BF16.F32.PACK_AB R5, R34, R95 ;  /* 0x0000005f2205723e */ /* 0x004fe200000010ff */
        /* <DEDUP_REMOVED lines=9> */
[----:B---3--:R-:W-:Y:S01]  /*7040*/  HMMA.16816.F32.BF16 R80, R4, R12, R80 ;  /* 0x0000000c0450723c */ /* 0x008fe20000041850 */
[----:B------:R-:W-:Y:S01]  /*7050*/  FADD.FTZ R144, R144, R31 ;  /* 0x0000001f90907221 */ /* 0x000fe20000010000 */
[----:B------:R-:W-:-:S04]  /*7060*/  FADD.FTZ R145, R145, R86 ;  /* 0x0000005691917221 */ /* 0x000fc80000010000 */
[C---:B------:R-:W-:Y:S01]  /*7070*/  HMMA.16816.F32.BF16 R76, R4.reuse, R14, R76 ;  /* 0x0000000e044c723c */ /* 0x040fe2000004184c */
[----:B------:R-:W2:Y:S05]  /*7080*/  LDSM.16.MT88.4 R12, [R118+0x8c00] ;  /* 0x008c0000760c783b */ /* 0x000eaa0000004200 */
[C---:B------:R-:W-:Y:S06]  /*7090*/  HMMA.16816.F32.BF16 R64, R4.reuse, R20, R64 ;  /* 0x000000140440723c */ /* 0x040fec0000041840 */
[----:B------:R-:W-:Y:S01]  /*70a0*/  HMMA.16816.F32.BF16 R60, R4, R22, R60 ;  /* 0x00000016043c723c */ /* 0x000fe2000004183c */
[----:B------:R-:W-:-:S05]  /*70b0*/  IADD3 R20, R94, -0x2, RZ ;  /* 0xfffffffe5e147810 */ /* 0x000fca0007ffe0ff */
        /* <DEDUP_REMOVED lines=11> */
.L_x_1118:
[----:B------:R-:W-:-:S07]  /*7170*/  IADD3 R141, R20, -0x1, RZ ;  /* 0xffffffff148d7810 */ /* 0x000fce0007ffe0ff */
.L_x_1122:
        /* <DEDUP_REMOVED lines=13> */
.L_x_1126:
[----:B------:R-:W-:Y:S01]  /*7250*/  ISETP.GE.AND P4, PT, R138, UR10, PT ;  /* 0x0000000a8a007c0c */ /* 0x000fe2000bf86270 */
[----:B------:R-:W-:Y:S01]  /*7260*/  VIADD R6, R141, 0xffffffff ;  /* 0xffffffff8d067836 */ /* 0x000fe20000000000 */
[----:B-1----:R-:W1:Y:S03]  /*7270*/  @!P3 LDC.64 R2, c[0x0][0x218] ;  /* 0x00008600ff02bb82 */ /* 0x002e660000000a00 */
[----:B------:R-:W-:Y:S01]  /*7280*/  IMAD.WIDE.U32 R8, R6, UR6, RZ ;  /* 0x0000000606087c25 */ /* 0x000fe2000f8e00ff */
[----:B------:R-:W-:Y:S02]  /*7290*/  SHF.R.S32.HI R11, RZ, 0x1f, R6 ;  /* 0x0000001fff0b7819 */ /* 0x000fe40000011406 */
[----:B------:R-:W-:Y:S03]  /*72a0*/  LEA R10, P0, R8, R134, 0x6 ;  /* 0x00000086080a7211 */ /* 0x000fe600078030ff */
[----:B------:R-:W-:Y:S02]  /*72b0*/  IMAD R11, R11, UR6, RZ ;  /* 0x000000060b0b7c24 */ /* 0x000fe4000f8e02ff */
[----:B------:R2:W-:Y:S01]  /*72c0*/  @P4 STS [R130+0x3000], RZ ;  /* 0x003000ff82004388 */ /* 0x0005e20000000800 */
[----:B------:R-:W3:Y:S01]  /*72d0*/  @!P4 LDC.64 R4, c[0x0][0x218] ;  /* 0x00008600ff04cb82 */ /* 0x000ee20000000a00 */
[----:B------:R-:W-:Y:S02]  /*72e0*/  IMAD R11, R6, UR7, R11 ;  /* 0x00000007060b7c24 */ /* 0x000fe4000f8e020b */
[----:B------:R2:W-:Y:S02]  /*72f0*/  @P4 STS [R130+0x3004], RZ ;  /* 0x003004ff82004388 */ /* 0x0005e40000000800 */
[----:B------:R-:W-:Y:S02]  /*7300*/  IMAD.IADD R11, R9, 0x1, R11 ;  /* 0x00000001090b7824 */ /* 0x000fe400078e020b */
[----:B------:R2:W-:Y:S01]  /*7310*/  @P4 STS.64 [R130+0x3008], RZ ;  /* 0x003008ff82004388 */ /* 0x0005e20000000a00 */
[----:B------:R-:W4:Y:S02]  /*7320*/  @!P4 LDC.64 R6, c[0x0][0x218] ;  /* 0x00008600ff06cb82 */ /* 0x000f240000000a00 */
[----:B------:R-:W-:Y:S06]  /*7330*/  LEA.HI.X R11, R8, R137, R11, 0x6, P0 ;  /* 0x00000089080b7211 */ /* 0x000fec00000f340b */
[----:B------:R-:W5:Y:S01]  /*7340*/  @!P2 LDC.64 R8, c[0x0][0x218] ;  /* 0x00008600ff08ab82 */ /* 0x000f620000000a00 */
[C---:B-1----:R-:W-:Y:S04]  /*7350*/  @!P3 LEA R12, P0, R10.reuse, R2, 0x1 ;  /* 0x000000020a0cb211 */ /* 0x042fe800078008ff */
[C-C-:B------:R-:W-:Y:S02]  /*7360*/  @!P3 LEA.HI.X R13, R10.reuse, R3, R11.reuse, 0x1, P0 ;  /* 0x000000030a0db211 */ /* 0x140fe400000f0c0b */
[C---:B---3--:R-:W-:Y:S01]  /*7370*/  @!P4 LEA R4, P1, R10.reuse, R4, 0x1 ;  /* 0x000000040a04c211 */ /* 0x048fe200078208ff */
[----:B------:R-:W1:Y:S03]  /*7380*/  @!P2 LDC.64 R2, c[0x0][0x218] ;  /* 0x00008600ff02ab82 */ /* 0x000e660000000a00 */
[C-C-:B------:R-:W-:Y:S05]  /*7390*/  @!P4 LEA.HI.X R5, R10.reuse, R5, R11.reuse, 0x1, P1 ;  /* 0x000000050a05c211 */ /* 0x140fea00008f0c0b */
[----:B------:R-:W-:Y:S01]  /*73a0*/  @!PT LDS RZ, [RZ] ;  /* 0x00000000fffff984 */ /* 0x000fe20000000800 */
[----:B------:R-:W-:Y:S01]  /*73b0*/  @!PT LDS RZ, [RZ] ;  /* 0x00000000fffff984 */ /* 0x000fe20000000800 */
[----:B------:R-:W-:Y:S01]  /*73c0*/  @!PT LDS RZ, [RZ] ;  /* 0x00000000fffff984 */ /* 0x000fe20000000800 */
[----:B------:R3:W-:Y:S04]  /*73d0*/  @!P4 LDGSTS.E.BYPASS.LTC128B.128 [R130+0x3000], desc[UR8][R4.64] ;  /* 0x030000000482cfae */ /* 0x0007e8000b901d48 */
[----:B------:R2:W-:Y:S01]  /*73e0*/  @P3 STS.128 [R130+0x4000], RZ ;  /* 0x004000ff82003388 */ /* 0x0005e20000000c00 */
[C---:B-----5:R-:W-:Y:S03]  /*73f0*/  @!P2 LEA R8, P0, R10.reuse, R8, 0x1 ;  /* 0x000000080a08a211 */ /* 0x060fe600078008ff */
[----:B------:R-:W-:Y:S01]  /*7400*/  @!PT LDS RZ, [RZ] ;  /* 0x00000000fffff984 */ /* 0x000fe20000000800 */
[----:B------:R-:W-:Y:S01]  /*7410*/  @!PT LDS RZ, [RZ] ;  /* 0x00000000fffff984 */ /* 0x000fe20000000800 */
[----:B------:R-:W-:Y:S01]  /*7420*/  @!PT LDS RZ, [RZ] ;  /* 0x00000000fffff984 */ /* 0x000fe20000000800 */
[----:B------:R2:W-:Y:S01]  /*7430*/  @!P3 LDGSTS.E.BYPASS.LTC128B.128 [R130+0x4000], desc[UR8][R12.64+0x40] ;  /* 0x040000400c82bfae */ /* 0x0005e2000b901d48 */
[--C-:B------:R-:W-:Y:S03]  /*7440*/  @!P2 LEA.HI.X R9, R10, R9, R11.reuse, 0x1, P0 ;  /* 0x000000090a09a211 */ /* 0x100fe600000f0c0b */
[----:B------:R2:W-:Y:S01]  /*7450*/  @P2 STS.128 [R130+0x5000], RZ ;  /* 0x005000ff82002388 */ /* 0x0005e20000000c00 */
[----:B------:R-:W-:Y:S03]  /*7460*/  IADD3 R10, P0, R123, R10, RZ ;  /* 0x0000000a7b0a7210 */ /* 0x000fe60007f1e0ff */
[----:B------:R-:W-:Y:S01]  /*7470*/  @!PT LDS RZ, [RZ] ;  /* 0x00000000fffff984 */ /* 0x000fe20000000800 */
[----:B------:R-:W-:Y:S01]  /*7480*/  @!PT LDS RZ, [RZ] ;  /* 0x00000000fffff984 */ /* 0x000fe20000000800 */
[----:B------:R-:W-:Y:S01]  /*7490*/  @!PT LDS RZ, [RZ] ;  /* 0x00000000fffff984 */ /* 0x000fe20000000800 */
[----:B------:R2:W-:Y:S01]  /*74a0*/  @!P2 LDGSTS.E.BYPASS.LTC128B.128 [R130+0x5000], desc[UR8][R8.64+0x80] ;  /* 0x050000800882afae */ /* 0x0005e2000b901d48 */
[----:B----4-:R-:W-:Y:S01]  /*74b0*/  @!P4 LEA R6, P6, R10, R6, 0x1 ;  /* 0x000000060a06c211 */ /* 0x010fe200078c08ff */
[----:B------:R-:W-:Y:S01]  /*74c0*/  IMAD.X R11, R122, 0x1, R11, P0 ;  /* 0x000000017a0b7824 */ /* 0x000fe200000e060b */
[C---:B-1----:R-:W-:Y:S01]  /*74d0*/  @!P2 LEA R2, P0, R10.reuse, R2, 0x1 ;  /* 0x000000020a02a211 */ /* 0x042fe200078008ff */
[----:B------:R2:W-:Y:S03]  /*74e0*/  @P4 STS.128 [R130+0x3800], RZ ;  /* 0x003800ff82004388 */ /* 0x0005e60000000c00 */
[C-C-:B------:R-:W-:Y:S02]  /*74f0*/  @!P4 LEA.HI.X R7, R10.reuse, R7, R11.reuse, 0x1, P6 ;  /* 0x000000070a07c211 */ /* 0x140fe400030f0c0b */
[C-C-:B------:R-:W-:Y:S01]  /*7500*/  @!P2 LEA.HI.X R3, R10.reuse, R3, R11.reuse, 0x1, P0 ;  /* 0x000000030a03a211 */ /* 0x140fe200000f0c0b */
[----:B---3--:R-:W1:Y:S02]  /*7510*/  @!P3 LDC.64 R4, c[0x0][0x218] ;  /* 0x00008600ff04bb82 */ /* 0x008e640000000a00 */
[----:B------:R-:W-:Y:S01]  /*7520*/  @!PT LDS RZ, [RZ] ;  /* 0x00000000fffff984 */ /* 0x000fe20000000800 */
[----:B------:R-:W-:Y:S01]  /*7530*/  @!PT LDS RZ, [RZ] ;  /* 0x00000000fffff984 */ /* 0x000fe20000000800 */
[----:B------:R-:W-:Y:S01]  /*7540*/  @!PT LDS RZ, [RZ] ;  /* 0x00000000fffff984 */ /* 0x000fe20000000800 */
[----:B------:R2:W-:Y:S04]  /*7550*/  @!P4 LDGSTS.E.BYPASS.LTC128B.128 [R130+0x3800], desc[UR8][R6.64] ;  /* 0x038000000682cfae */ /* 0x0005e8000b901d48 */
        /* <DEDUP_REMOVED lines=14> */
.L_x_1124:
        /* <DEDUP_REMOVED lines=66> */
[----:B------:R-:W1:Y:S05]  /*7a60*/  LDSM.16.M88.4 R104, [R120+0x3c00] ;  /* 0x003c00007868783b */ /* 0x000e6a0000000200 */
[----:B------:R-:W0:Y:S05]  /*7a70*/  LDGDEPBAR ;  /* 0x00000000000079af */ /* 0x000e2a0000000000 */
[----:B------:R-:W-:Y:S05]  /*7a80*/  LDSM.16.M88.4 R108, [R119] ;  /* 0x00000000776c783b */ /* 0x000fea0000000200 */
[----:B------:R-:W2:Y:S01]  /*7a90*/  LDSM.16.M88.4 R112, [R117+0x3000] ;  /* 0x003000007570783b */ /* 0x000ea20000000200 */
[C---:B---3--:R-:W-:Y:S06]  /*7aa0*/  HMMA.16816.F32.BF16 R4, R88.reuse, R92, RZ ;  /* 0x0000005c5804723c */ /* 0x048fec00000418ff */
[C---:B------:R-:W-:Y:S01]  /*7ab0*/  HMMA.16816.F32.BF16 R8, R88.reuse, R94, RZ ;  /* 0x0000005e5808723c */ /* 0x040fe200000418ff */
[----:B------:R-:W-:Y:S05]  /*7ac0*/  LDSM.16.M88.4 R92, [R117+0x3800] ;  /* 0x00380000755c783b */ /* 0x000fea0000000200 */
[C---:B----4-:R-:W-:Y:S06]  /*7ad0*/  HMMA.16816.F32.BF16 R12, R88.reuse, R96, RZ ;  /* 0x00000060580c723c */ /* 0x050fec00000418ff */
[C---:B------:R-:W-:Y:S01]  /*7ae0*/  HMMA.16816.F32.BF16 R16, R88.reuse, R98, RZ ;  /* 0x000000625810723c */ /* 0x040fe200000418ff */
[----:B------:R-:W-:Y:S05]  /*7af0*/  LDSM.16.M88.4 R96, [R120+0x4400] ;  /* 0x004400007860783b */ /* 0x000fea0000000200 */
[C---:B-----5:R-:W-:Y:S06]  /*7b00*/  HMMA.16816.F32.BF16 R20, R88.reuse, R100, RZ ;  /* 0x000000645814723c */ /* 0x060fec00000418ff */
[C---:B------:R-:W-:Y:S06]  /*7b10*/  HMMA.16816.F32.BF16 R24, R88.reuse, R102, RZ ;  /* 0x000000665818723c */ /* 0x040fec00000418ff */
[C---:B-1----:R-:W-:Y:S06]  /*7b20*/  HMMA.16816.F32.BF16 R28, R88.reuse, R104, RZ ;  /* 0x00000068581c723c */ /* 0x042fec00000418ff */
[----:B------:R-:W-:Y:S01]  /*7b30*/  HMMA.16816.F32.BF16 R32, R88, R106, RZ ;  /* 0x0000006a5820723c */ /* 0x000fe200000418ff */
[----:B------:R-:W1:Y:S05]  /*7b40*/  LDSM.16.M88.4 R88, [R117+0x3400] ;  /* 0x003400007558783b */ /* 0x000e6a0000000200 */
[C---:B--2---:R-:W-:Y:S06]  /*7b50*/  HMMA.16816.F32.BF16 R4, R108.reuse, R112, R4 ;  /* 0x000000706c04723c */ /* 0x044fec0000041804 */
        /* <DEDUP_REMOVED lines=60> */
[----:B------:R-:W-:Y:S01]  /*7f20*/  FMUL.FTZ R153, R5, UR5 ;  /* 0x0000000505997c20 */ /* 0x000fe20008410000 */
[----:B------:R-:W3:Y:S01]  /*7f30*/  MUFU.TANH R87, R87 ;  /* 0x0000005700577308 */ /* 0x000ee20000002400 */
[----:B------:R-:W-:Y:S01]  /*7f40*/  FMUL.FTZ R155, R10, UR5 ;  /* 0x000000050a9b7c20 */ /* 0x000fe20008410000 */
[----:B------:R-:W-:Y:S01]  /*7f50*/  FMUL.FTZ R157, R8, UR5 ;  /* 0x00000005089d7c20 */ /* 0x000fe20008410000 */
[----:B------:R-:W-:Y:S01]  /*7f60*/  FMUL.FTZ R159, R11, UR5 ;  /* 0x000000050b9f7c20 */ /* 0x000fe20008410000 */
[----:B------:R-:W-:Y:S01]  /*7f70*/  FMUL.FTZ R161, R9, UR5 ;  /* 0x0000000509a17c20 */ /* 0x000fe20008410000 */
[----:B------:R-:W-:Y:S01]  /*7f80*/  FMUL.FTZ R2, R13, UR5 ;  /* 0x000000050d027c20 */ /* 0x000fe20008410000 */
[----:B------:R-:W-:Y:S01]  /*7f90*/  FMUL.FTZ R147, R14, UR5 ;  /* 0x000000050e937c20 */ /* 0x000fe20008410000 */
[----:B------:R-:W-:Y:S03]  /*7fa0*/  FMUL.FTZ R152, R12, UR5 ;  /* 0x000000050c987c20 */ /* 0x000fe60008410000 */
[----:B------:R-:W4:Y:S01]  /*7fb0*/  MUFU.TANH R149, R149 ;  /* 0x0000009500957308 */ /* 0x000f220000002400 */
[----:B------:R-:W-:Y:S01]  /*7fc0*/  FMUL.FTZ R165, R15, UR5 ;  /* 0x000000050fa57c20 */ /* 0x000fe20008410000 */
[----:B------:R-:W-:Y:S01]  /*7fd0*/  FMUL.FTZ R163, R18, UR5 ;  /* 0x0000000512a37c20 */ /* 0x000fe20008410000 */
[----:B------:R-:W-:Y:S01]  /*7fe0*/  FMUL.FTZ R150, R16, UR5 ;  /* 0x0000000510967c20 */ /* 0x000fe20008410000 */
[----:B------:R-:W-:Y:S01]  /*7ff0*/  FMUL.FTZ R86, R19, UR5 ;  /* 0x0000000513567c20 */ /* 0x000fe20008410000 */
[----:B------:R-:W-:Y:S05]  /*8000*/  FMUL.FTZ R146, R17, UR5 ;  /* 0x0000000511927c20 */ /* 0x000fea0008410000 */
[----:B------:R5:W3:Y:S01]  /*8010*/  MUFU.TANH R114, R2 ;  /* 0x0000000200727308 */ /* 0x000ae20000002400 */
[C---:B-1----:R-:W-:Y:S06]  /*8020*/  HMMA.16816.F32.BF16 R20, R88.reuse, R92, R20 ;  /* 0x0000005c5814723c */ /* 0x042fec0000041814 */
[C---:B------:R-:W-:Y:S03]  /*8030*/  HMMA.16816.F32.BF16 R24, R88.reuse, R94, R24 ;  /* 0x0000005e5818723c */ /* 0x040fe60000041818 */
[----:B------:R-:W1:Y:S03]  /*8040*/  MUFU.TANH R151, R151 ;  /* 0x0000009700977308 */ /* 0x000e660000002400 */
[C---:B--2---:R-:W-:Y:S07]  /*8050*/  HMMA.16816.F32.BF16 R28, R88.reuse, R96, R28 ;  /* 0x00000060581c723c */ /* 0x044fee000004181c */
[----:B------:R-:W2:Y:S01]  /*8060*/  MUFU.TANH R153, R153 ;  /* 0x0000009900997308 */ /* 0x000ea20000002400 */
[----:B------:R-:W-:Y:S09]  /*8070*/  HMMA.16816.F32.BF16 R32, R88, R98, R32 ;  /* 0x000000625820723c */ /* 0x000ff20000041820 */
[----:B------:R-:W1:Y:S02]  /*8080*/  MUFU.TANH R155, R155 ;  /* 0x0000009b009b7308 */ /* 0x000e640000002400 */
[----:B------:R-:W-:Y:S01]  /*8090*/  FMUL.FTZ R3, R22, UR5 ;  /* 0x0000000516037c20 */ /* 0x000fe20008410000 */
[----:B-----5:R-:W-:Y:S07]  /*80a0*/  FMUL.FTZ R2, R20, UR5 ;  /* 0x0000000514027c20 */ /* 0x020fee0008410000 */
        /* <DEDUP_REMOVED lines=8> */
[----:B------:R5:W1:Y:S10]  /*8130*/  MUFU.TANH R109, R86 ;  /* 0x00000056006d7308 */ /* 0x000a740000002400 */
[----:B------:R1:W1:Y:S10]  /*8140*/  MUFU.TANH R108, R146 ;  /* 0x00000092006c7308 */ /* 0x0002740000002400 */
[----:B------:R1:W1:Y:S01]  /*8150*/  MUFU.TANH R107, R3 ;  /* 0x00000003006b7308 */ /* 0x0002620000002400 */
[----:B-----5:R-:W-:Y:S09]  /*8160*/  FMUL.FTZ R86, R23, UR5 ;  /* 0x0000000517567c20 */ /* 0x020ff20008410000 */
[----:B------:R1:W1:Y:S01]  /*8170*/  MUFU.TANH R105, R2 ;  /* 0x0000000200697308 */ /* 0x0002620000002400 */
[----:B--234-:R-:W-:Y:S05]  /*8180*/  @P5 BRA `(.L_x_1126) ;  /* 0xfffffff000305947 */ /* 0x01cfea000383ffff */
.L_x_1125:
[----:B------:R-:W-:Y:S01]  /*8190*/  MUFU.TANH R110, R86 ;  /* 0x00000056006e7308 */ /* 0x000fe20000002400 */
[----:B-12---:R-:W-:Y:S01]  /*81a0*/  LEA R2, R141, R140, 0x6 ;  /* 0x0000008c8d027211 */ /* 0x006fe200078e30ff */
[----:B------:R-:W-:Y:S01]  /*81b0*/  FMUL.FTZ R26, R26, UR5 ;  /* 0x000000051a1a7c20 */ /* 0x000fe20008410000 */
[----:B------:R-:W-:Y:S01]  /*81c0*/  FMUL.FTZ R24, R24, UR5 ;  /* 0x0000000518187c20 */ /* 0x000fe20008410000 */
[----:B------:R-:W-:Y:S01]  /*81d0*/  FMUL.FTZ R21, R21, UR5 ;  /* 0x0000000515157c20 */ /* 0x000fe20008410000 */
[----:B------:R-:W-:Y:S01]  /*81e0*/  I2FP.F32.S32 R6, R2 ;  /* 0x0000000200067245 */ /* 0x000fe20000201400 */
[----:B------:R-:W-:Y:S01]  /*81f0*/  FMUL.FTZ R30, R30, UR5 ;  /* 0x000000051e1e7c20 */ /* 0x000fe20008410000 */
[C---:B------:R-:W-:Y:S03]  /*8200*/  IADD3 R4, R2.reuse, 0x1, RZ ;  /* 0x0000000102047810 */ /* 0x040fe60007ffe0ff */
[----:B------:R-:W1:Y:S01]  /*8210*/  MUFU.TANH R112, R26 ;  /* 0x0000001a00707308 */ /* 0x000e620000002400 */
[----:B------:R-:W-:Y:S01]  /*8220*/  IADD3 R8, R2, 0x8, RZ ;  /* 0x0000000802087810 */ /* 0x000fe20007ffe0ff */
[CC--:B------:R-:W-:Y:S01]  /*8230*/  FFMA.FTZ R11, R6.reuse, R0.reuse, R87 ;  /* 0x00000000060b7223 */ /* 0x0c0fe20000010057 */
[----:B------:R-:W-:Y:S01]  /*8240*/  FFMA.FTZ R149, R6, R0, R149 ;  /* 0x0000000006957223 */ /* 0x000fe20000010095 */
[----:B------:R-:W-:Y:S01]  /*8250*/  I2FP.F32.S32 R4, R4 ;  /* 0x0000000400047245 */ /* 0x000fe20000201400 */
[----:B------:R-:W-:Y:S01]  /*8260*/  FMUL.FTZ R28, R28, UR5 ;  /* 0x000000051c1c7c20 */ /* 0x000fe20008410000 */
[----:B------:R-:W-:Y:S01]  /*8270*/  IADD3 R6, R2, 0x9, RZ ;  /* 0x0000000902067810 */ /* 0x000fe20007ffe0ff */
[----:B------:R-:W-:Y:S03]  /*8280*/  FMUL.FTZ R31, R31, UR5 ;  /* 0x000000051f1f7c20 */ /* 0x000fe60008410000 */
[----:B------:R-:W2:Y:S01]  /*8290*/  MUFU.TANH R99, R24 ;  /* 0x0000001800637308 */ /* 0x000ea20000002400 */
[CC--:B------:R-:W-:Y:S01]  /*82a0*/  FFMA.FTZ R151, R4.reuse, R0.reuse, R151 ;  /* 0x0000000004977223 */ /* 0x0c0fe20000010097 */
[----:B------:R-:W-:Y:S01]  /*82b0*/  FFMA.FTZ R153, R4, R0, R153 ;  /* 0x0000000004997223 */ /* 0x000fe20000010099 */
[----:B------:R-:W-:Y:S01]  /*82c0*/  I2FP.F32.S32 R6, R6 ;  /* 0x0000000600067245 */ /* 0x000fe20000201400 */
[----:B------:R-:W-:Y:S01]  /*82d0*/  FMUL.FTZ R29, R29, UR5 ;  /* 0x000000051d1d7c20 */ /* 0x000fe20008410000 */
[C---:B------:R-:W-:Y:S01]  /*82e0*/  IADD3 R4, R2.reuse, 0x10, RZ ;  /* 0x0000001002047810 */ /* 0x040fe20007ffe0ff */
[----:B------:R-:W-:Y:S01]  /*82f0*/  FMUL.FTZ R27, R27, UR5 ;  /* 0x000000051b1b7c20 */ /* 0x000fe20008410000 */
[----:B------:R-:W-:Y:S03]  /*8300*/  IADD3 R5, R2, 0x18, RZ ;  /* 0x0000001802057810 */ /* 0x000fe60007ffe0ff */
[----:B------:R3:W4:Y:S01]  /*8310*/  MUFU.TANH R96, R21 ;  /* 0x0000001500607308 */ /* 0x0007220000002400 */
[----:B------:R-:W-:Y:S01]  /*8320*/  I2FP.F32.S32 R4, R4 ;  /* 0x0000000400047245 */ /* 0x000fe20000201400 */
[CC--:B------:R-:W-:Y:S01]  /*8330*/  FFMA.FTZ R159, R6.reuse, R0.reuse, R159 ;  /* 0x00000000069f7223 */ /* 0x0c0fe2000001009f */
[-C--:B------:R-:W-:Y:S01]  /*8340*/  FFMA.FTZ R161, R6, R0.reuse, R161 ;  /* 0x0000000006a17223 */ /* 0x080fe200000100a1 */
[----:B------:R-:W-:Y:S01]  /*8350*/  IADD3 R6, R2, 0x20, RZ ;  /* 0x0000002002067810 */ /* 0x000fe20007ffe0ff */
[----:B------:R-:W-:Y:S01]  /*8360*/  FMUL.FTZ R25, R25, UR5 ;  /* 0x0000000519197c20 */ /* 0x000fe20008410000 */
[CC--:B------:R-:W-:Y:S01]  /*8370*/  FFMA.FTZ R147, R4.reuse, R0.reuse, R147 ;  /* 0x0000000004937223 */ /* 0x0c0fe20000010093 */
[----:B------:R-:W-:Y:S03]  /*8380*/  FFMA.FTZ R152, R4, R0, R152 ;  /* 0x0000000004987223 */ /* 0x000fe60000010098 */
[----:B------:R-:W5:Y:S01]  /*8390*/  MUFU.TANH R111, R27 ;  /* 0x0000001b006f7308 */ /* 0x000f620000002400 */
[----:B------:R-:W-:Y:S01]  /*83a0*/  I2FP.F32.S32 R6, R6 ;  /* 0x0000000600067245 */ /* 0x000fe20000201400 */
[----:B------:R-:W-:Y:S01]  /*83b0*/  FMUL.FTZ R34, R34, UR5 ;  /* 0x0000000522227c20 */ /* 0x000fe20008410000 */
[----:B------:R-:W-:Y:S01]  /*83c0*/  IADD3 R4, R2, 0x19, RZ ;  /* 0x0000001902047810 */ /* 0x000fe20007ffe0ff */
[----:B------:R-:W-:Y:S01]  /*83d0*/  FMUL.FTZ R32, R32, UR5 ;  /* 0x0000000520207c20 */ /* 0x000fe20008410000 */
[----:B------:R-:W-:Y:S01]  /*83e0*/  I2FP.F32.S32 R8, R8 ;  /* 0x0000000800087245 */ /* 0x000fe20000201400 */
[CC--:B------:R-:W-:Y:S01]  /*83f0*/  FFMA.FTZ R107, R6.reuse, R0.reuse, R107 ;  /* 0x00000000066b7223 */ /* 0x0c0fe2000001006b */
[----:B------:R-:W-:Y:S03]  /*8400*/  FFMA.FTZ R105, R6, R0, R105 ;  /* 0x0000000006697223 */ /* 0x000fe60000010069 */
[----:B------:R-:W5:Y:S01]  /*8410*/  MUFU.TANH R98, R25 ;  /* 0x0000001900627308 */ /* 0x000f620000002400 */
[----:B------:R-:W-:Y:S01]  /*8420*/  I2FP.F32.S32 R4, R4 ;  /* 0x0000000400047245 */ /* 0x000fe20000201400 */
[-C--:B------:R-:W-:Y:S01]  /*8430*/  FFMA.FTZ R155, R8, R0.reuse, R155 ;  /* 0x00000000089b7223 */ /* 0x080fe2000001009b */
[----:B------:R-:W-:Y:S01]  /*8440*/  IADD3 R3, R2, 0x11, RZ ;  /* 0x0000001102037810 */ /* 0x000fe20007ffe0ff */
[-C--:B------:R-:W-:Y:S01]  /*8450*/  FFMA.FTZ R157, R8, R0.reuse, R157 ;  /* 0x00000000089d7223 */ /* 0x080fe2000001009d */
[----:B------:R-:W-:Y:S01]  /*8460*/  FMNMX.FTZ R6, R11, R85, !PT ;  /* 0x000000550b067209 */ /* 0x000fe20007810000 */
[CC--:B------:R-:W-:Y:S01]  /*8470*/  FFMA.FTZ R109, R4.reuse, R0.reuse, R109 ;  /* 0x00000000046d7223 */ /* 0x0c0fe2000001006d */
[----:B------:R-:W-:Y:S03]  /*8480*/  I2FP.F32.S32 R5, R5 ;  /* 0x0000000500057245 */ /* 0x000fe60000201400 */
[----:B------:R-:W-:Y:S01]  /*8490*/  MUFU.TANH R103, R30 ;  /* 0x0000001e00677308 */ /* 0x000fe20000002400 */
[----:B------:R-:W-:Y:S01]  /*84a0*/  I2FP.F32.S32 R3, R3 ;  /* 0x0000000300037245 */ /* 0x000fe20000201400 */
[----:B------:R-:W-:Y:S01]  /*84b0*/  FFMA.FTZ R108, R4, R0, R108 ;  /* 0x00000000046c7223 */ /* 0x000fe2000001006c */
[----:B------:R-:W-:Y:S01]  /*84c0*/  FMNMX.FTZ R6, R151, R6, !PT ;  /* 0x0000000697067209 */ /* 0x000fe20007810000 */
[----:B------:R-:W-:Y:S01]  /*84d0*/  FFMA.FTZ R97, R5, R0, R163 ;  /* 0x0000000005617223 */ /* 0x000fe200000100a3 */
[----:B------:R-:W-:Y:S01]  /*84e0*/  FMNMX.FTZ R4, R149, R84, !PT ;  /* 0x0000005495047209 */ /* 0x000fe20007810000 */
[-C--:B------:R-:W-:Y:S01]  /*84f0*/  FFMA.FTZ R150, R5, R0.reuse, R150 ;  /* 0x0000000005967223 */ /* 0x080fe20000010096 */
[C---:B------:R-:W-:Y:S03]  /*8500*/  IADD3 R5, R2.reuse, 0x28, RZ ;  /* 0x0000002802057810 */ /* 0x040fe60007ffe0ff */
[----:B------:R-:W5:Y:S01]  /*8510*/  MUFU.TANH R104, R28 ;  /* 0x0000001c00687308 */ /* 0x000f620000002400 */
[CC--:B------:R-:W-:Y:S01]  /*8520*/  FFMA.FTZ R95, R3.reuse, R0.reuse, R165 ;  /* 0x00000000035f7223 */ /* 0x0c0fe200000100a5 */
[----:B------:R-:W-:Y:S01]  /*8530*/  FFMA.FTZ R114, R3, R0, R114 ;  /* 0x0000000003727223 */ /* 0x000fe20000010072 */
[----:B------:R-:W-:Y:S01]  /*8540*/  FMNMX.FTZ R6, R155, R6, !PT ;  /* 0x000000069b067209 */ /* 0x000fe20007810000 */
[----:B---3--:R-:W-:Y:S01]  /*8550*/  LDSM.16.MT88.4 R20, [R116+0x6000] ;  /* 0x006000007414783b */ /* 0x008fe20000004200 */
[C---:B------:R-:W-:Y:S01]  /*8560*/  IADD3 R3, R2.reuse, 0x21, RZ ;  /* 0x0000002102037810 */ /* 0x040fe20007ffe0ff */
[----:B------:R-:W-:Y:S01]  /*8570*/  FMUL.FTZ R35, R35, UR5 ;  /* 0x0000000523237c20 */ /* 0x000fe20008410000 */
[----:B------:R-:W-:Y:S03]  /*8580*/  FMNMX.FTZ R4, R153, R4, !PT ;  /* 0x0000000499047209 */ /* 0x000fe60007810000 */
[----:B------:R-:W3:Y:S01]  /*8590*/  MUFU.TANH R101, R31 ;  /* 0x0000001f00657308 */ /* 0x000ee20000002400 */
[----:B------:R-:W-:Y:S01]  /*85a0*/  I2FP.F32.S32 R5, R5 ;  /* 0x0000000500057245 */ /* 0x000fe20000201400 */
[----:B------:R-:W-:Y:S01]  /*85b0*/  FMUL.FTZ R33, R33, UR5 ;  /* 0x0000000521217c20 */ /* 0x000fe20008410000 */
[----:B------:R-:W-:Y:S02]  /*85c0*/  FMNMX.FTZ R8, R159, R6, !PT ;  /* 0x000000069f087209 */ /* 0x000fe40007810000 */
[----:B------:R-:W-:Y:S02]  /*85d0*/  I2FP.F32.S32 R3, R3 ;  /* 0x0000000300037245 */ /* 0x000fe40000201400 */
[----:B------:R-:W-:Y:S03]  /*85e0*/  FMNMX.FTZ R4, R157, R4, !PT ;  /* 0x000000049d047209 */ /* 0x000fe60007810000 */
[----:B------:R-:W-:Y:S01]  /*85f0*/  MUFU.TANH R87, R34 ;  /* 0x0000002200577308 */ /* 0x000fe20000002400 */
[----:B------:R-:W-:Y:S02]  /*8600*/  FMNMX.FTZ R8, R147, R8, !PT ;  /* 0x0000000893087209 */ /* 0x000fe40007810000 */
[----:B------:R-:W-:Y:S02]  /*8610*/  IADD3 R141, R141, -0x1, RZ ;  /* 0xffffffff8d8d7810 */ /* 0x000fe40007ffe0ff */
[----:B------:R-:W-:Y:S05]  /*8620*/  FMNMX.FTZ R8, R95, R8, !PT ;  /* 0x000000085f087209 */ /* 0x000fea0007810000 */
[----:B------:R1:W3:Y:S01]  /*8630*/  MUFU.TANH R102, R29 ;  /* 0x0000001d00667308 */ /* 0x0002e20000002400 */
[----:B------:R-:W-:Y:S04]  /*8640*/  FMNMX.FTZ R8, R97, R8, !PT ;  /* 0x0000000861087209 */ /* 0x000fe80007810000 */
[----:B------:R-:W-:Y:S05]  /*8650*/  FMNMX.FTZ R8, R109, R8, !PT ;  /* 0x000000086d087209 */ /* 0x000fea0007810000 */
[----:B------:R-:W3:Y:S01]  /*8660*/  MUFU.TANH R100, R32 ;  /* 0x0000002000647308 */ /* 0x000ee20000002400 */
[----:B------:R-:W-:Y:S09]  /*8670*/  FMNMX.FTZ R7, R107, R8, !PT ;  /* 0x000000086b077209 */ /* 0x000ff20007810000 */
[----:B------:R-:W3:Y:S01]  /*8680*/  MUFU.TANH R86, R35 ;  /* 0x0000002300567308 */ /* 0x000ee20000002400 */
[----:B-1----:R-:W-:Y:S09]  /*8690*/  LDSM.16.MT88.4 R28, [R118+0x7000] ;  /* 0x00700000761c783b */ /* 0x002ff20000004200 */
[----:B------:R-:W1:Y:S01]  /*86a0*/  MUFU.TANH R106, R33 ;  /* 0x00000021006a7308 */ /* 0x000e620000002400 */
[CC--:B------:R-:W-:Y:S01]  /*86b0*/  FFMA.FTZ R112, R5.reuse, R0.reuse, R112 ;  /* 0x0000000005707223 */ /* 0x0c0fe20000010070 */
[----:B--2---:R-:W-:Y:S01]  /*86c0*/  FFMA.FTZ R99, R5, R0, R99 ;  /* 0x0000000005637223 */ /* 0x004fe20000010063 */
[----:B------:R-:W-:Y:S01]  /*86d0*/  FMNMX.FTZ R5, R161, R4, !PT ;  /* 0x00000004a1057209 */ /* 0x000fe20007810000 */
[CC--:B------:R-:W-:Y:S01]  /*86e0*/  FFMA.FTZ R110, R3.reuse, R0.reuse, R110 ;  /* 0x00000000036e7223 */ /* 0x0c0fe2000001006e */
[-C--:B----4-:R-:W-:Y:S01]  /*86f0*/  FFMA.FTZ R96, R3, R0.reuse, R96 ;  /* 0x0000000003607223 */ /* 0x090fe20000010060 */
[----:B------:R-:W-:Y:S02]  /*8700*/  IADD3 R3, R2, 0x29, RZ ;  /* 0x0000002902037810 */ /* 0x000fe40007ffe0ff */
[----:B------:R-:W-:Y:S02]  /*8710*/  FMNMX.FTZ R5, R152, R5, !PT ;  /* 0x0000000598057209 */ /* 0x000fe40007810000 */
[----:B------:R-:W-:Y:S02]  /*8720*/  I2FP.F32.S32 R3, R3 ;  /* 0x0000000300037245 */ /* 0x000fe40000201400 */
[----:B------:R-:W-:Y:S02]  /*8730*/  FMNMX.FTZ R5, R114, R5, !PT ;  /* 0x0000000572057209 */ /* 0x000fe40007810000 */
[----:B------:R-:W-:Y:S01]  /*8740*/  FMNMX.FTZ R7, R110, R7, !PT ;  /* 0x000000076e077209 */ /* 0x000fe20007810000 */
[CC--:B-----5:R-:W-:Y:S01]  /*8750*/  FFMA.FTZ R111, R3.reuse, R0.reuse, R111 ;  /* 0x00000000036f7223 */ /* 0x0e0fe2000001006f */
[----:B------:R-:W-:Y:S01]  /*8760*/  FFMA.FTZ R98, R3, R0, R98 ;  /* 0x0000000003627223 */ /* 0x000fe20000010062 */
[----:B------:R-:W-:Y:S02]  /*8770*/  FMNMX.FTZ R5, R150, R5, !PT ;  /* 0x0000000596057209 */ /* 0x000fe40007810000 */
[----:B------:R-:W-:Y:S02]  /*8780*/  IADD3 R3, R2, 0x30, RZ ;  /* 0x0000003002037810 */ /* 0x000fe40007ffe0ff */
[----:B------:R-:W-:Y:S02]  /*8790*/  FMNMX.FTZ R6, R108, R5, !PT ;  /* 0x000000056c067209 */ /* 0x000fe40007810000 */
[----:B------:R-:W-:Y:S02]  /*87a0*/  I2FP.F32.S32 R3, R3 ;  /* 0x0000000300037245 */ /* 0x000fe40000201400 */
[----:B------:R-:W-:Y:S02]  /*87b0*/  FMNMX.FTZ R9, R105, R6, !PT ;  /* 0x0000000669097209 */ /* 0x000fe40007810000 */
[C---:B------:R-:W-:Y:S01]  /*87c0*/  IADD3 R4, R2.reuse, 0x31, RZ ;  /* 0x0000003102047810 */ /* 0x040fe20007ffe0ff */
[CC--:B------:R-:W-:Y:S01]  /*87d0*/  FFMA.FTZ R104, R3.reuse, R0.reuse, R104 ;  /* 0x0000000003687223 */ /* 0x0c0fe20000010068 */
[----:B------:R-:W-:Y:S01]  /*87e0*/  FFMA.FTZ R103, R3, R0, R103 ;  /* 0x0000000003677223 */ /* 0x000fe20000010067 */
[C---:B------:R-:W-:Y:S02]  /*87f0*/  IADD3 R3, R2.reuse, 0x38, RZ ;  /* 0x0000003802037810 */ /* 0x040fe40007ffe0ff */
[----:B------:R-:W-:Y:S02]  /*8800*/  IADD3 R5, R2, 0x39, RZ ;  /* 0x0000003902057810 */ /* 0x000fe40007ffe0ff */
[----:B------:R-:W-:Y:S02]  /*8810*/  FMNMX.FTZ R2, R112, R7, !PT ;  /* 0x0000000770027209 */ /* 0x000fe40007810000 */
[----:B------:R-:W-:Y:S02]  /*8820*/  FMNMX.FTZ R6, R96, R9, !PT ;  /* 0x0000000960067209 */ /* 0x000fe40007810000 */
[----:B------:R-:W-:Y:S02]  /*8830*/  I2FP.F32.S32 R4, R4 ;  /* 0x0000000400047245 */ /* 0x000fe40000201400 */
[----:B------:R-:W-:Y:S02]  /*8840*/  FMNMX.FTZ R2, R111, R2, !PT ;  /* 0x000000026f027209 */ /* 0x000fe40007810000 */
[----:B------:R-:W-:Y:S01]  /*8850*/  FMNMX.FTZ R7, R99, R6, !PT ;  /* 0x0000000663077209 */ /* 0x000fe20007810000 */
[CC--:B---3--:R-:W-:Y:S01]  /*8860*/  FFMA.FTZ R101, R4.reuse, R0.reuse, R101 ;  /* 0x0000000004657223 */ /* 0x0c8fe20000010065 */
        /* <DEDUP_REMOVED lines=9> */
[----:B------:R-:W-:Y:S01]  /*8900*/  FFMA.FTZ R86, R5, R0, R86 ;  /* 0x0000000005567223 */ /* 0x000fe20000010056 */
[----:B------:R-:W-:Y:S01]  /*8910*/  FMNMX.FTZ R3, R87, R2, !PT ;  /* 0x0000000257037209 */ /* 0x000fe20007810000 */
[----:B-1----:R-:W-:Y:S01]  /*8920*/  FFMA.FTZ R106, R5, R0, R106 ;  /* 0x00000000056a7223 */ /* 0x002fe2000001006a */
[----:B------:R-:W-:Y:S02]  /*8930*/  FMNMX.FTZ R13, R102, R7, !PT ;  /* 0x00000007660d7209 */ /* 0x000fe40007810000 */
[----:B------:R-:W-:Y:S02]  /*8940*/  FMNMX.FTZ R9, R86, R3, !PT ;  /* 0x0000000356097209 */ /* 0x000fe40007810000 */
[----:B------:R-:W-:Y:S03]  /*8950*/  FMNMX.FTZ R13, R100, R13, !PT ;  /* 0x0000000d640d7209 */ /* 0x000fe60007810000 */
[----:B------:R-:W1:Y:S01]  /*8960*/  SHFL.BFLY PT, R2, R9, 0x2, 0x1f ;  /* 0x0c401f0009027f89 */ /* 0x000e6200000e0000 */
[----:B------:R-:W-:Y:S07]  /*8970*/  FMNMX.FTZ R8, R106, R13, !PT ;  /* 0x0000000d6a087209 */ /* 0x000fee0007810000 */
        /* <DEDUP_REMOVED lines=10> */
[----:B------:R-:W-:Y:S02]  /*8a20*/  FSEL R148, R148, RZ, P0 ;  /* 0x000000ff94947208 */ /* 0x000fe40000000000 */
[----:B--2---:R-:W-:Y:S03]  /*8a30*/  FMNMX.FTZ R3, R6, R3, !PT ;  /* 0x0000000306037209 */ /* 0x004fe60007810000 */
[----:B------:R-:W-:Y:S01]  /*8a40*/  FFMA.FTZ R113, R11, UR4, -R148 ;  /* 0x000000040b717c23 */ /* 0x000fe20008010894 */
[C---:B------:R-:W-:Y:S01]  /*8a50*/  FSETP.NEU.FTZ.AND P0, PT, R3.reuse, -INF , PT ;  /* 0xff8000000300780b */ /* 0x040fe20003f1d000 */
[C---:B------:R-:W-:Y:S01]  /*8a60*/  FMUL.FTZ R115, R3.reuse, UR4 ;  /* 0x0000000403737c20 */ /* 0x040fe20008410000 */
[----:B------:R-:W-:Y:S01]  /*8a70*/  FADD.FTZ R5, -R3, R84 ;  /* 0x0000005403057221 */ /* 0x000fe20000010100 */
[----:B------:R-:W-:Y:S01]  /*8a80*/  FMUL.FTZ R84, R4, UR4 ;  /* 0x0000000404547c20 */ /* 0x000fe20008410000 */
[--C-:B------:R-:W-:Y:S01]  /*8a90*/  FFMA.FTZ R92, R151, UR4, -R148.reuse ;  /* 0x00000004975c7c23 */ /* 0x100fe20008010894 */
[--C-:B------:R-:W-:Y:S01]  /*8aa0*/  FFMA.FTZ R90, R155, UR4, -R148.reuse ;  /* 0x000000049b5a7c23 */ /* 0x100fe20008010894 */
[----:B------:R-:W-:Y:S01]  /*8ab0*/  FSEL R115, R115, RZ, P0 ;  /* 0x000000ff73737208 */ /* 0x000fe20000000000 */
[----:B------:R-:W-:Y:S01]  /*8ac0*/  FMUL.FTZ R85, R5, UR4 ;  /* 0x0000000405557c20 */ /* 0x000fe20008410000 */
        /* <DEDUP_REMOVED lines=38> */
[----:B------:R-:W-:Y:S01]  /*8d30*/  FMUL.FTZ R35, R84, R55 ;  /* 0x0000003754237220 */ /* 0x000fe20000410000 */
[C---:B------:R-:W-:Y:S01]  /*8d40*/  FMUL.FTZ R32, R85.reuse, R52 ;  /* 0x0000003455207220 */ /* 0x040fe20000410000 */
[C---:B------:R-:W-:Y:S03]  /*8d50*/  FMUL.FTZ R33, R85.reuse, R53 ;  /* 0x0000003555217220 */ /* 0x040fe60000410000 */
        /* <DEDUP_REMOVED lines=22> */
[----:B------:R-:W-:Y:S01]  /*8ec0*/  LDSM.16.MT88.4 R76, [R118+0x6c00] ;  /* 0x006c0000764c783b */ /* 0x000fe20000004200 */
[--C-:B------:R-:W-:Y:S03]  /*8ed0*/  FFMA.FTZ R99, R99, UR4, -R115.reuse ;  /* 0x0000000463637c23 */ /* 0x100fe60008010873 */
[----:B------:R-:W-:Y:S01]  /*8ee0*/  MUFU.EX2 R91, R91 ;  /* 0x0000005b005b7308 */ /* 0x000fe20000000800 */
[----:B------:R-:W-:Y:S01]  /*8ef0*/  FFMA.FTZ R96, R98, UR4, -R115 ;  /* 0x0000000462607c23 */ /* 0x000fe20008010873 */
[----:B------:R-:W-:Y:S01]  /*8f00*/  FFMA.FTZ R113, R84, R145, R113 ;  /* 0x0000009154717223 */ /* 0x000fe20000010071 */
[--C-:B------:R-:W-:Y:S01]  /*8f10*/  FFMA.FTZ R98, R101, UR4, -R148.reuse ;  /* 0x0000000465627c23 */ /* 0x100fe20008010894 */
[--C-:B------:R-:W-:Y:S01]  /*8f20*/  FFMA.FTZ R101, R87, UR4, -R148.reuse ;  /* 0x0000000457657c23 */ /* 0x100fe20008010894 */
[----:B------:R-:W-:Y:S01]  /*8f30*/  FFMA.FTZ R103, R103, UR4, -R148 ;  /* 0x0000000467677c23 */ /* 0x000fe20008010894 */
[----:B------:R-:W-:Y:S01]  /*8f40*/  LDSM.16.MT88.4 R68, [R116+0x6c00] ;  /* 0x006c00007444783b */ /* 0x000fe20000004200 */
[--C-:B------:R-:W-:Y:S03]  /*8f50*/  FFMA.FTZ R104, R104, UR4, -R115.reuse ;  /* 0x0000000468687c23 */ /* 0x100fe60008010873 */
[----:B------:R-:W3:Y:S01]  /*8f60*/  MUFU.EX2 R88, R88 ;  /* 0x0000005800587308 */ /* 0x000ee20000000800 */
[----:B----4-:R-:W-:Y:S01]  /*8f70*/  F2FP.BF16.F32.PACK_AB R80, R93, R146 ;  /* 0x000000925d50723e */ /* 0x010fe200000010ff */
[----:B------:R-:W-:Y:S01]  /*8f80*/  FFMA.FTZ R146, R85, R144, R146 ;  /* 0x0000009055927223 */ /* 0x000fe20000010092 */
[----:B------:R-:W-:Y:S01]  /*8f90*/  FFMA.FTZ R102, R102, UR4, -R115 ;  /* 0x0000000466667c23 */ /* 0x000fe20008010873 */
[----:B------:R-:W-:Y:S02]  /*8fa0*/  FADD.FTZ R113, R92, R113 ;  /* 0x000000715c717221 */ /* 0x000fe40000010000 */
[----:B------:R-:W-:Y:S04]  /*8fb0*/  FADD.FTZ R146, R93, R146 ;  /* 0x000000925d927221 */ /* 0x000fe80000010000 */
[----:B------:R-:W-:Y:S01]  /*8fc0*/  MUFU.EX2 R95, R95 ;  /* 0x0000005f005f7308 */ /* 0x000fe20000000800 */
[----:B------:R-:W-:Y:S04]  /*8fd0*/  FADD.FTZ R90, R90, R113 ;  /* 0x000000715a5a7221 */ /* 0x000fe80000010000 */
[----:B------:R-:W-:Y:S05]  /*8fe0*/  FADD.FTZ R89, R89, R90 ;  /* 0x0000005a59597221 */ /* 0x000fea0000010000 */
[----:B------:R-:W-:Y:S01]  /*8ff0*/  MUFU.EX2 R94, R94 ;  /* 0x0000005e005e7308 */ /* 0x000fe20000000800 */
[----:B---3--:R-:W-:Y:S01]  /*9000*/  F2FP.BF16.F32.PACK_AB R82, R88, R91 ;  /* 0x0000005b5852723e */ /* 0x008fe200000010ff */
[----:B------:R-:W-:Y:S06]  /*9010*/  FADD.FTZ R91, R91, R146 ;  /* 0x000000925b5b7221 */ /* 0x000fec0000010000 */
        /* <DEDUP_REMOVED lines=24> */
[--C-:B------:R-:W-:Y:S01]  /*91a0*/  FFMA.FTZ R66, R100, UR4, -R115.reuse ;  /* 0x0000000464427c23 */ /* 0x100fe20008010873 */
[----:B------:R-:W-:Y:S01]  /*91b0*/  FFMA.FTZ R115, R106, UR4, -R115 ;  /* 0x000000046a737c23 */ /* 0x000fe20008010873 */
[C---:B------:R-:W-:Y:S06]  /*91c0*/  HMMA.16816.F32.BF16 R24, R80.reuse, R30, R24 ;  /* 0x0000001e5018723c */ /* 0x040fec0000041818 */
[----:B------:R-:W3:Y:S01]  /*91d0*/  MUFU.EX2 R64, R64 ;  /* 0x0000004000407308 */ /* 0x000ee20000000800 */
[C---:B------:R-:W-:Y:S01]  /*91e0*/  FMUL.FTZ R28, R85.reuse, R56 ;  /* 0x00000038551c7220 */ /* 0x040fe20000410000 */
[----:B------:R-:W-:Y:S03]  /*91f0*/  FMUL.FTZ R29, R85, R57 ;  /* 0x00000039551d7220 */ /* 0x000fe60000410000 */
[C---:B------:R-:W-:Y:S01]  /*9200*/  FMUL.FTZ R30, R84.reuse, R58 ;  /* 0x0000003a541e7220 */ /* 0x040fe20000410000 */
[----:B------:R-:W-:Y:S02]  /*9210*/  FMUL.FTZ R31, R84, R59 ;  /* 0x0000003b541f7220 */ /* 0x000fe40000410000 */
[----:B------:R-:W-:Y:S02]  /*9220*/  LDSM.16.MT88.4 R56, [R118+0x6400] ;  /* 0x006400007638783b */ /* 0x000fe40000004200 */
[----:B------:R-:W-:Y:S03]  /*9230*/  MUFU.EX2 R147, R147 ;  /* 0x0000009300937308 */ /* 0x000fe60000000800 */
[C---:B--2---:R-:W-:Y:S07]  /*9240*/  HMMA.16816.F32.BF16 R28, R80.reuse, R60, R28 ;  /* 0x0000003c501c723c */ /* 0x044fee000004181c */
[----:B------:R-:W-:Y:S01]  /*9250*/  MUFU.EX2 R107, R107 ;  /* 0x0000006b006b7308 */ /* 0x000fe20000000800 */
[C---:B------:R-:W-:Y:S01]  /*9260*/  HMMA.16816.F32.BF16 R32, R80.reuse, R62, R32 ;  /* 0x0000003e5020723c */ /* 0x040fe20000041820 */
[----:B------:R-:W-:Y:S05]  /*9270*/  LDSM.16.MT88.4 R60, [R116+0x6800] ;  /* 0x00680000743c783b */ /* 0x000fea0000004200 */
[C---:B-1----:R-:W-:Y:S03]  /*9280*/  HMMA.16816.F32.BF16 R36, R80.reuse, R52, R36 ;  /* 0x000000345024723c */ /* 0x042fe60000041824 */
[----:B------:R-:W-:Y:S03]  /*9290*/  MUFU.EX2 R96, R96 ;  /* 0x0000006000607308 */ /* 0x000fe60000000800 */
[C---:B------:R-:W-:Y:S01]  /*92a0*/  HMMA.16816.F32.BF16 R40, R80.reuse, R54, R40 ;  /* 0x000000365028723c */ /* 0x040fe20000041828 */
[----:B------:R-:W1:Y:S06]  /*92b0*/  LDSM.16.MT88.4 R52, [R116+0x8000] ;  /* 0x008000007434783b */ /* 0x000e6c0000004200 */
[----:B------:R-:W-:Y:S10]  /*92c0*/  MUFU.EX2 R65, R65 ;  /* 0x0000004100417308 */ /* 0x000ff40000000800 */
[----:B------:R-:W2:Y:S10]  /*92d0*/  MUFU.EX2 R114, R114 ;  /* 0x0000007200727308 */ /* 0x000eb40000000800 */
[----:B------:R-:W-:Y:S10]  /*92e0*/  MUFU.EX2 R109, R109 ;  /* 0x0000006d006d7308 */ /* 0x000ff40000000800 */
[----:B------:R-:W4:Y:S10]  /*92f0*/  MUFU.EX2 R108, R108 ;  /* 0x0000006c006c7308 */ /* 0x000f340000000800 */
[----:B------:R-:W-:Y:S01]  /*9300*/  MUFU.EX2 R103, R103 ;  /* 0x0000006700677308 */ /* 0x000fe20000000800 */
[C---:B-1----:R-:W-:Y:S09]  /*9310*/  HMMA.16816.F32.BF16 R44, R80.reuse, R52, R44 ;  /* 0x00000034502c723c */ /* 0x042ff2000004182c */
[----:B------:R-:W1:Y:S01]  /*9320*/  MUFU.EX2 R98, R98 ;  /* 0x0000006200627308 */ /* 0x000e620000000800 */
[----:B------:R-:W-:Y:S09]  /*9330*/  HMMA.16816.F32.BF16 R48, R80, R54, R48 ;  /* 0x000000365030723c */ /* 0x000ff20000041830 */
[----:B------:R-:W-:Y:S02]  /*9340*/  MUFU.EX2 R101, R101 ;  /* 0x0000006500657308 */ /* 0x000fe40000000800 */
[----:B---3--:R-:W-:Y:S02]  /*9350*/  F2FP.BF16.F32.PACK_AB R53, R95, R64 ;  /* 0x000000405f35723e */ /* 0x008fe400000010ff */
[----:B------:R-:W-:Y:S02]  /*9360*/  F2FP.BF16.F32.PACK_AB R55, R97, R94 ;  /* 0x0000005e6137723e */ /* 0x000fe400000010ff */
[----:B--2---:R-:W-:Y:S04]  /*9370*/  F2FP.BF16.F32.PACK_AB R52, R114, R65 ;  /* 0x000000417234723e */ /* 0x004fe800000010ff */
[----:B------:R-:W2:Y:S01]  /*9380*/  MUFU.EX2 R148, R148 ;  /* 0x0000009400947308 */ /* 0x000ea20000000800 */
[----:B----4-:R-:W-:Y:S02]  /*9390*/  F2FP.BF16.F32.PACK_AB R54, R108, R109 ;  /* 0x0000006d6c36723e */ /* 0x010fe400000010ff */
[----:B-1----:R-:W-:Y:S05]  /*93a0*/  F2FP.BF16.F32.PACK_AB R85, R98, R103 ;  /* 0x000000676255723e */ /* 0x002fea00000010ff */
[C---:B------:R-:W-:Y:S02]  /*93b0*/  HMMA.16816.F32.BF16 R4, R52.reuse, R56, R4 ;  /* 0x000000383404723c */ /* 0x040fe40000041804 */
[----:B------:R-:W-:Y:S04]  /*93c0*/  MUFU.EX2 R100, R104 ;  /* 0x0000006800647308 */ /* 0x000fe80000000800 */
[C---:B------:R-:W-:Y:S01]  /*93d0*/  HMMA.16816.F32.BF16 R8, R52.reuse, R58, R8 ;  /* 0x0000003a3408723c */ /* 0x040fe20000041808 */
[----:B------:R-:W1:Y:S05]  /*93e0*/  LDSM.16.MT88.4 R56, [R116+0x6400] ;  /* 0x006400007438783b */ /* 0x000e6a0000004200 */
[----:B------:R-:W3:Y:S01]  /*93f0*/  MUFU.EX2 R93, R102 ;  /* 0x00000066005d7308 */ /* 0x000ee20000000800 */
[----:B--2---:R-:W-:Y:S09]  /*9400*/  F2FP.BF16.F32.PACK_AB R87, R148, R101 ;  /* 0x000000659457723e */ /* 0x004ff200000010ff */
[----:B------:R-:W-:Y:S10]  /*9410*/  MUFU.EX2 R92, R66 ;  /* 0x00000042005c7308 */ /* 0x000ff40000000800 */
[----:B------:R-:W2:Y:S01]  /*9420*/  MUFU.EX2 R115, R115 ;  /* 0x0000007300737308 */ /* 0x000ea20000000800 */
[----:B---3--:R-:W-:Y:S02]  /*9430*/  F2FP.BF16.F32.PACK_AB R84, R93, R100 ;  /* 0x000000645d54723e */ /* 0x008fe400000010ff */
[----:B--2---:R-:W-:Y:S01]  /*9440*/  F2FP.BF16.F32.PACK_AB R86, R115, R92 ;  /* 0x0000005c7356723e */ /* 0x004fe200000010ff */
        /* <DEDUP_REMOVED lines=32> */
[C---:B------:R-:W-:Y:S05]  /*9650*/  HMMA.16816.F32.BF16 R40, R52.reuse, R58, R40 ;  /* 0x0000003a3428723c */ /* 0x040fea0000041828 */
[----:B------:R-:W-:Y:S01]  /*9660*/  FADD.FTZ R56, R88, R91 ;  /* 0x0000005b58387221 */ /* 0x000fe20000010000 */
[C---:B--2---:R-:W-:Y:S05]  /*9670*/  HMMA.16816.F32.BF16 R44, R52.reuse, R60, R44 ;  /* 0x0000003c342c723c */ /* 0x044fea000004182c */
[----:B------:R-:W-:Y:S01]  /*9680*/  FADD.FTZ R88, R64, R89 ;  /* 0x0000005940587221 */ /* 0x000fe20000010000 */
[----:B------:R-:W-:Y:S01]  /*9690*/  HMMA.16816.F32.BF16 R48, R52, R62, R48 ;  /* 0x0000003e3430723c */ /* 0x000fe20000041830 */
[----:B------:R-:W1:Y:S04]  /*96a0*/  LDSM.16.MT88.4 R60, [R118+0x7c00] ;  /* 0x007c0000763c783b */ /* 0x000e680000004200 */
[----:B------:R-:W-:Y:S01]  /*96b0*/  FADD.FTZ R89, R65, R56 ;  /* 0x0000003841597221 */ /* 0x000fe20000010000 */
[C---:B------:R-:W-:Y:S03]  /*96c0*/  HMMA.16816.F32.BF16 R80, R84.reuse, R76, R4 ;  /* 0x0000004c5450723c */ /* 0x040fe60000041804 */
[----:B------:R-:W2:Y:S02]  /*96d0*/  LDSM.16.MT88.4 R52, [R116+0x7c00] ;  /* 0x007c00007434783b */ /* 0x000ea40000004200 */
[----:B------:R-:W-:Y:S01]  /*96e0*/  FADD.FTZ R95, R95, R88 ;  /* 0x000000585f5f7221 */ /* 0x000fe20000010000 */
[C---:B------:R-:W-:Y:S05]  /*96f0*/  HMMA.16816.F32.BF16 R76, R84.reuse, R78, R8 ;  /* 0x0000004e544c723c */ /* 0x040fea0000041808 */
[----:B------:R-:W3:Y:S01]  /*9700*/  LDSM.16.MT88.4 R4, [R118+0x8c00] ;  /* 0x008c00007604783b */ /* 0x000ee20000004200 */
[C---:B------:R-:W-:Y:S05]  /*9710*/  HMMA.16816.F32.BF16 R72, R84.reuse, R68, R12 ;  /* 0x000000445448723c */ /* 0x040fea000004180c */
[----:B------:R-:W-:Y:S01]  /*9720*/  FADD.FTZ R114, R114, R89 ;  /* 0x0000005972727221 */ /* 0x000fe20000010000 */
[C---:B------:R-:W-:Y:S01]  /*9730*/  HMMA.16816.F32.BF16 R68, R84.reuse, R70, R16 ;  /* 0x000000465444723c */ /* 0x040fe20000041810 */
[----:B------:R-:W4:Y:S04]  /*9740*/  LDSM.16.MT88.4 R8, [R116+0x8c00] ;  /* 0x008c00007408783b */ /* 0x000f280000004200 */
[----:B------:R-:W-:Y:S01]  /*9750*/  FADD.FTZ R94, R94, R95 ;  /* 0x0000005f5e5e7221 */ /* 0x000fe20000010000 */
[----:B------:R-:W-:Y:S05]  /*9760*/  FADD.FTZ R109, R109, R114 ;  /* 0x000000726d6d7221 */ /* 0x000fea0000010000 */
[----:B------:R-:W-:Y:S01]  /*9770*/  FADD.FTZ R94, R97, R94 ;  /* 0x0000005e615e7221 */ /* 0x000fe20000010000 */
        /* <DEDUP_REMOVED lines=17> */
[----:B------:R-:W-:Y:S01]  /*9890*/  FADD.FTZ R110, R110, R5 ;  /* 0x000000056e6e7221 */ /* 0x000fe20000010000 */
[----:B------:R-:W-:Y:S01]  /*98a0*/  FADD.FTZ R92, R92, R93 ;  /* 0x0000005d5c5c7221 */ /* 0x000fe20000010000 */
[----:B------:R-:W-:Y:S04]  /*98b0*/  MOV R85, R2 ;  /* 0x0000000200557202 */ /* 0x000fe80000000f00 */
[----:B------:R-:W-:Y:S01]  /*98c0*/  FADD.FTZ R110, R107, R110 ;  /* 0x0000006e6b6e7221 */ /* 0x000fe20000010000 */
[----:B------:R-:W-:Y:S01]  /*98d0*/  FADD.FTZ R144, R115, R92 ;  /* 0x0000005c73907221 */ /* 0x000fe20000010000 */
[----:B------:R-:W-:Y:S02]  /*98e0*/  MOV R84, R3 ;  /* 0x0000000300547202 */ /* 0x000fe40000000f00 */
[----:B------:R-:W-:Y:S04]  /*98f0*/  FADD.FTZ R103, R103, R110 ;  /* 0x0000006e67677221 */ /* 0x000fe80000010000 */
[----:B------:R-:W-:Y:S04]  /*9900*/  FADD.FTZ R98, R98, R103 ;  /* 0x0000006762627221 */ /* 0x000fe80000010000 */
[----:B------:R-:W-:Y:S04]  /*9910*/  FADD.FTZ R101, R101, R98 ;  /* 0x0000006265657221 */ /* 0x000fe80000010000 */
[----:B------:R-:W-:Y:S01]  /*9920*/  FADD.FTZ R145, R148, R101 ;  /* 0x0000006594917221 */ /* 0x000fe20000010000 */
[----:B------:R-:W-:Y:S06]  /*9930*/  @P5 BRA `(.L_x_1124) ;  /* 0xffffffdc00405947 */ /* 0x000fec000383ffff */
.L_x_1123:
[----:B------:R-:W1:Y:S01]  /*9940*/  SHFL.BFLY PT, R7, R144, 0x2, 0x1f ;  /* 0x0c401f0090077f89 */ /* 0x000e6200000e0000 */
[----:B------:R-:W-:Y:S01]  /*9950*/  MOV R8, 0x3f800000 ;  /* 0x3f80000000087802 */ /* 0x000fe20000000f00 */
[----:B------:R-:W2:Y:S01]  /*9960*/  S2UR UR4, SR_CgaCtaId ;  /* 0x00000000000479c3 */ /* 0x000ea20000008800 */
[----:B------:R-:W-:Y:S01]  /*9970*/  ISETP.NE.AND P0, PT, R128, -0x1, PT ;  /* 0xffffffff8000780c */ /* 0x000fe20003f05270 */
        /* <DEDUP_REMOVED lines=10> */
[----:B------:R-:W-:Y:S02]  /*9a20*/  LEA.HI R11, R11, R0, RZ, 0x5 ;  /* 0x000000000b0b7211 */ /* 0x000fe400078f28ff */
[----:B------:R-:W-:Y:S01]  /*9a30*/  LOP3.LUT R9, R4, 0xfffffffc, RZ, 0xc0, !PT ;  /* 0xfffffffc04097812 */ /* 0x000fe200078ec0ff */
[----:B-1----:R-:W-:Y:S01]  /*9a40*/  FADD.FTZ R6, R7, R6 ;  /* 0x0000000607067221 */ /* 0x002fe20000010000 */
[----:B------:R-:W-:Y:S02]  /*9a50*/  SHF.R.S32.HI R7, RZ, 0x5, R11 ;  /* 0x00000005ff077819 */ /* 0x000fe4000001140b */
[----:B------:R-:W-:Y:S01]  /*9a60*/  LOP3.LUT R11, R11, 0xffffffe0, RZ, 0xc0, !PT ;  /* 0xffffffe00b0b7812 */ /* 0x000fe200078ec0ff */
[----:B--2---:R-:W-:Y:S01]  /*9a70*/  FADD.FTZ R5, R10, R5 ;  /* 0x000000050a057221 */ /* 0x004fe20000010000 */
[----:B------:R-:W-:-:S02]  /*9a80*/  FSETP.NE.FTZ.AND P5, PT, R6, RZ, PT ;  /* 0x000000ff0600720b */ /* 0x000fc40003fb5000 */
[-C--:B------:R-:W-:Y:S02]  /*9a90*/  IADD3 R10, -R9, R0.reuse, RZ ;  /* 0x00000000090a7210 */ /* 0x080fe40007ffe1ff */
[----:B------:R-:W-:Y:S02]  /*9aa0*/  FSETP.NE.FTZ.AND P4, PT, R5, RZ, PT ;  /* 0x000000ff0500720b */ /* 0x000fe40003f95000 */
[----:B------:R-:W-:Y:S02]  /*9ab0*/  MOV R9, 0x3f800000 ;  /* 0x3f80000000097802 */ /* 0x000fe40000000f00 */
[----:B------:R-:W-:Y:S02]  /*9ac0*/  IADD3 R0, -R11, R0, RZ ;  /* 0x000000000b007210 */ /* 0x000fe40007ffe1ff */
[----:B------:R-:W-:-:S03]  /*9ad0*/  LEA R7, R7, R10, 0x8 ;  /* 0x0000000a07077211 */ /* 0x000fc600078e40ff */
        /* <DEDUP_REMOVED lines=30> */
[----:B------:R-:W-:Y:S01]  /*9cc0*/  SHF.R.S32.HI R11, RZ, 0x1f, R8 ;  /* 0x0000001fff0b7819 */ /* 0x000fe20000011408 */
        /* <DEDUP_REMOVED lines=9> */
[----:B------:R-:W1:Y:S01]  /*9d60*/  @P0 LDC.64 R10, c[0x0][0x298] ;  /* 0x0000a600ff0a0b82 */ /* 0x000e620000000a00 */
        /* <DEDUP_REMOVED lines=16> */
[----:B------:R-:W-:-:S02]  /*9e70*/  SHF.R.S32.HI R9, RZ, 0x1, R13 ;  /* 0x00000001ff097819 */ /* 0x000fc4000001140d */
[----:B------:R-:W-:Y:S02]  /*9e80*/  LOP3.LUT R13, R13, 0x3fffffe, RZ, 0xc0, !PT ;  /* 0x03fffffe0d0d7812 */ /* 0x000fe400078ec0ff */
[----:B------:R-:W-:Y:S02]  /*9e90*/  SHF.L.U32 R14, R9, 0x6, RZ ;  /* 0x00000006090e7819 */ /* 0x000fe400000006ff */
[----:B------:R-:W-:Y:S02]  /*9ea0*/  IADD3 R12, R12, -R13, RZ ;  /* 0x8000000d0c0c7210 */ /* 0x000fe40007ffe0ff */
[----:B------:R-:W-:Y:S02]  /*9eb0*/  LOP3.LUT R14, R14, 0xc0, RZ, 0xc0, !PT ;  /* 0x000000c00e0e7812 */ /* 0x000fe400078ec0ff */
[----:B------:R-:W-:Y:S01]  /*9ec0*/  LEA R7, R12, R7, 0x4 ;  /* 0x000000070c077211 */ /* 0x000fe200078e20ff */
[----:B-1----:R-:W-:Y:S01]  /*9ed0*/  @P0 IMAD.WIDE.U32 R12, R128, R10, RZ ;  /* 0x0000000a800c0225 */ /* 0x002fe200078e00ff */
[----:B------:R-:W-:-:S02]  /*9ee0*/  LEA.HI R14, R14, R14, RZ, 0x1d ;  /* 0x0000000e0e0e7211 */ /* 0x000fc400078fe8ff */
[----:B------:R-:W-:Y:S01]  /*9ef0*/  F2FP.BF16.F32.PACK_AB R80, R81, R80 ;  /* 0x000000505150723e */ /* 0x000fe200000010ff */
[----:B------:R-:W-:Y:S01]  /*9f00*/  @P0 IMAD R11, R128, R11, R13 ;  /* 0x0000000b800b0224 */ /* 0x000fe200078e020d */
[----:B------:R-:W-:Y:S02]  /*9f10*/  LEA R7, R7, R14, 0x1 ;  /* 0x0000000e07077211 */ /* 0x000fe400078e08ff */
[----:B------:R-:W-:Y:S02]  /*9f20*/  F2FP.BF16.F32.PACK_AB R82, R83, R82 ;  /* 0x000000525352723e */ /* 0x000fe400000010ff */
[----:B------:R-:W-:Y:S02]  /*9f30*/  LEA R13, R7, UR4, 0x1 ;  /* 0x00000004070d7c11 */ /* 0x000fe4000f8e08ff */
[----:B------:R-:W-:Y:S02]  /*9f40*/  F2FP.BF16.F32.PACK_AB R76, R77, R76 ;  /* 0x0000004c4d4c723e */ /* 0x000fe400000010ff */
[----:B------:R-:W-:-:S02]  /*9f50*/  F2FP.BF16.F32.PACK_AB R78, R79, R78 ;  /* 0x0000004e4f4e723e */ /* 0x000fc400000010ff */
        /* <DEDUP_REMOVED lines=13> */
.L_x_1127:
        /* <DEDUP_REMOVED lines=23> */
.L_x_1128:
[----:B------:R-:W-:Y:S01]  /*a1a0*/  ISETP.NE.U32.AND P3, PT, R14, 0x1, PT ;  /* 0x000000010e00780c */ /* 0x000fe20003f65070 */
[----:B------:R-:W-:Y:S01]  /*a1b0*/  IMAD.MOV.U32 R14, RZ, RZ, 0x20 ;  /* 0x00000020ff0e7424 */ /* 0x000fe200078e00ff */
[----:B------:R-:W-:Y:S01]  /*a1c0*/  ISETP.NE.AND P0, PT, RZ, UR4, PT ;  /* 0x00000004ff007c0c */ /* 0x000fe2000bf05270 */
[----:B------:R-:W-:Y:S01]  /*a1d0*/  VIADD R7, R13, 0xfffffff0 ;  /* 0xfffffff00d077836 */ /* 0x000fe20000000000 */
[----:B------:R-:W-:Y:S01]  /*a1e0*/  LOP3.LUT P2, RZ, R9, 0x2, RZ, 0xc0, !PT ;  /* 0x0000000209ff7812 */ /* 0x000fe2000784c0ff */
[----:B------:R-:W-:Y:S01]  /*a1f0*/  STS [R13], R80 ;  /* 0x000000500d007388 */ /* 0x000fe20000000800 */
[----:B------:R-:W-:Y:S01]  /*a200*/  F2FP.BF16.F32.PACK_AB R36, R37, R36 ;  /* 0x000000242524723e */ /* 0x000fe200000010ff */
[----:B------:R-:W1:Y:S01]  /*a210*/  @P5 MUFU.LG2 R6, R6 ;  /* 0x0000000600065308 */ /* 0x000e620000000c00 */
[----:B------:R-:W-:Y:S01]  /*a220*/  SEL R14, R14, 0xffffffe0, !P2 ;  /* 0xffffffe00e0e7807 */ /* 0x000fe20005000000 */
[----:B------:R-:W-:Y:S01]  /*a230*/  STS [R13+0x200], R82 ;  /* 0x000200520d007388 */ /* 0x000fe20000000800 */
[----:B------:R-:W-:Y:S01]  /*a240*/  F2FP.BF16.F32.PACK_AB R38, R39, R38 ;  /* 0x000000262726723e */ /* 0x000fe200000010ff */
[----:B------:R-:W-:Y:S01]  /*a250*/  BSSY B0, `(.L_x_1129) ;  /* 0x0000066000007945 */ /* 0x000fe20003800000 */
        /* <DEDUP_REMOVED lines=8> */
[----:B------:R-:W3:Y:S01]  /*a2e0*/  @P4 MUFU.LG2 R5, R5 ;  /* 0x0000000500054308 */ /* 0x000ee20000000c00 */
[----:B------:R-:W-:Y:S01]  /*a2f0*/  F2FP.BF16.F32.PACK_AB R46, R47, R46 ;  /* 0x0000002e2f2e723e */ /* 0x000fe200000010ff */
[----:B------:R-:W-:Y:S01]  /*a300*/  STS [R7+0x200], R78 ;  /* 0x0002004e07007388 */ /* 0x000fe20000000800 */
[----:B------:R-:W-:Y:S01]  /*a310*/  F2FP.BF16.F32.PACK_AB R48, R49, R48 ;  /* 0x000000303130723e */ /* 0x000fe200000010ff */
[----:B------:R-:W4:Y:S01]  /*a320*/  @!P0 LDC R28, c[0x0][0x270] ;  /* 0x00009c00ff1c8b82 */ /* 0x000f220000000800 */
[----:B------:R-:W-:Y:S01]  /*a330*/  F2FP.BF16.F32.PACK_AB R50, R51, R50 ;  /* 0x000000323332723e */ /* 0x000fe200000010ff */
[----:B------:R-:W-:Y:S01]  /*a340*/  STS [R19], R72 ;  /* 0x0000004813007388 */ /* 0x000fe20000000800 */
[----:B------:R-:W-:Y:S01]  /*a350*/  PLOP3.LUT P2, PT, PT, PT, PT, 0x8, 0x0 ;  /* 0x000000000000781c */ /* 0x000fe20003f4e170 */
[----:B-1----:R-:W-:Y:S01]  /*a360*/  @P5 FMUL.FTZ R6, R6, 0.69314718246459960938 ;  /* 0x3f31721806065820 */ /* 0x002fe20000410000 */
[----:B------:R-:W-:Y:S01]  /*a370*/  @!P0 PLOP3.LUT P2, PT, P1, PT, PT, 0x80, 0x0 ;  /* 0x000000000000881c */ /* 0x000fe20000f4f070 */
[----:B------:R-:W-:Y:S02]  /*a380*/  STS [R19+0x200], R74 ;  /* 0x0002004a13007388 */ /* 0x000fe40000000800 */
[----:B------:R-:W1:Y:S02]  /*a390*/  @P0 LDC.64 R14, c[0x0][0x2c0] ;  /* 0x0000b000ff0e0b82 */ /* 0x000e640000000a00 */
[----:B------:R-:W-:Y:S01]  /*a3a0*/  STS [R29], R68 ;  /* 0x000000441d007388 */ /* 0x000fe20000000800 */
[----:B---3--:R-:W-:-:S03]  /*a3b0*/  @P4 FMUL.FTZ R5, R5, 0.69314718246459960938 ;  /* 0x3f31721805054820 */ /* 0x008fc60000410000 */
[----:B------:R-:W-:Y:S02]  /*a3c0*/  STS [R29+0x200], R70 ;  /* 0x000200461d007388 */ /* 0x000fe40000000800 */
[----:B------:R-:W3:Y:S02]  /*a3d0*/  @P0 LDC R33, c[0x0][0x2c0] ;  /* 0x0000b000ff210b82 */ /* 0x000ee40000000800 */
[----:B------:R-:W-:Y:S04]  /*a3e0*/  STS [R13+0x1000], R64 ;  /* 0x001000400d007388 */ /* 0x000fe80000000800 */
[----:B------:R-:W-:Y:S02]  /*a3f0*/  STS [R13+0x1200], R66 ;  /* 0x001200420d007388 */ /* 0x000fe40000000800 */
[----:B--2---:R-:W4:Y:S01]  /*a400*/  @P2 LDC R9, c[0x0][0x2e4] ;  /* 0x0000b900ff092b82 */ /* 0x004f220000000800 */
[----:B------:R-:W-:Y:S01]  /*a410*/  LOP3.LUT P2, RZ, R0, 0x3, RZ, 0xc0, !PT ;  /* 0x0000000300ff7812 */ /* 0x000fe2000784c0ff */
[----:B------:R-:W-:Y:S04]  /*a420*/  STS [R7+0x1000], R60 ;  /* 0x0010003c07007388 */ /* 0x000fe80000000800 */
[----:B------:R-:W-:Y:S04]  /*a430*/  STS [R7+0x1200], R62 ;  /* 0x0012003e07007388 */ /* 0x000fe80000000800 */
[----:B------:R-:W-:Y:S04]  /*a440*/  STS [R19+0x1000], R56 ;  /* 0x0010003813007388 */ /* 0x000fe80000000800 */
[----:B------:R-:W-:Y:S01]  /*a450*/  STS [R19+0x1200], R58 ;  /* 0x0012003a13007388 */ /* 0x000fe20000000800 */
[----:B------:R-:W-:-:S03]  /*a460*/  @!P0 IMAD.MOV.U32 R33, RZ, RZ, 0x1 ;  /* 0x00000001ff218424 */ /* 0x000fc600078e00ff */
[----:B------:R-:W-:Y:S04]  /*a470*/  STS [R29+0x1000], R52 ;  /* 0x001000341d007388 */ /* 0x000fe80000000800 */
[----:B------:R-:W-:Y:S01]  /*a480*/  STS [R29+0x1200], R54 ;  /* 0x001200361d007388 */ /* 0x000fe20000000800 */
[----:B------:R-:W2:Y:S03]  /*a490*/  S2R R10, SR_TID.X ;  /* 0x00000000000a7919 */ /* 0x000ea60000002100 */
        /* <DEDUP_REMOVED lines=8> */
[----:B--2---:R-:W-:Y:S01]  /*a520*/  SHF.R.S32.HI R31, RZ, 0x1f, R10 ;  /* 0x0000001fff1f7819 */ /* 0x004fe2000001140a */
[----:B-----5:R-:W-:Y:S01]  /*a530*/  @P0 IMAD.MOV.U32 R13, RZ, RZ, 0x1 ;  /* 0x00000001ff0d0424 */ /* 0x020fe200078e00ff */
[----:B------:R-:W-:Y:S02]  /*a540*/  BAR.SYNC.DEFER_BLOCKING 0x0 ;  /* 0x0000000000007b1d */ /* 0x000fe40000010000 */
[----:B------:R-:W-:Y:S01]  /*a550*/  LEA.HI R34, R31, R10, RZ, 0x5 ;  /* 0x0000000a1f227211 */ /* 0x000fe200078f28ff */
[----:B----4-:R-:W-:-:S03]  /*a560*/  @!P0 IMAD R13, R9, R28, RZ ;  /* 0x0000001c090d8224 */ /* 0x010fc600078e02ff */
[----:B-1----:R-:W-:Y:S02]  /*a570*/  SHF.R.S32.HI R7, RZ, 0x5, R34 ;  /* 0x00000005ff077819 */ /* 0x002fe40000011422 */
[----:B------:R-:W1:Y:S01]  /*a580*/  @P5 LDC R28, c[0x0][0x2e8] ;  /* 0x0000ba00ff1c5b82 */ /* 0x000e620000000800 */
[----:B------:R-:W-:Y:S01]  /*a590*/  LOP3.LUT R35, R34, 0xffffffe0, RZ, 0xc0, !PT ;  /* 0xffffffe022237812 */ /* 0x000fe200078ec0ff */
[----:B------:R-:W2:Y:S01]  /*a5a0*/  S2R R18, SR_CTAID.Y ;  /* 0x0000000000127919 */ /* 0x000ea20000002600 */
[----:B------:R-:W4:Y:S01]  /*a5b0*/  S2R R30, SR_CTAID.X ;  /* 0x00000000001e7919 */ /* 0x000f220000002500 */
[----:B---3--:R-:W-:Y:S01]  /*a5c0*/  @P0 IMAD R19, R15, R14, RZ ;  /* 0x0000000e0f130224 */ /* 0x008fe200078e02ff */
[----:B------:R-:W-:Y:S01]  /*a5d0*/  SHF.R.S32.HI R14, RZ, 0x1f, R7 ;  /* 0x0000001fff0e7819 */ /* 0x000fe20000011407 */
[----:B------:R-:W-:Y:S01]  /*a5e0*/  IMAD.IADD R15, R10, 0x1, -R35 ;  /* 0x000000010a0f7824 */ /* 0x000fe200078e0a23 */
[----:B------:R-:W3:Y:S01]  /*a5f0*/  S2R R32, SR_CTAID.Z ;  /* 0x0000000000207919 */ /* 0x000ee20000002700 */
[----:B------:R-:W-:Y:S01]  /*a600*/  @!P0 IMAD.MOV.U32 R19, RZ, RZ, R9 ;  /* 0x000000ffff138224 */ /* 0x000fe200078e0009 */
[----:B------:R-:W-:Y:S01]  /*a610*/  LEA.HI R14, R14, R7, RZ, 0x2 ;  /* 0x000000070e0e7211 */ /* 0x000fe200078f10ff */
[----:B------:R-:W-:Y:S01]  /*a620*/  IMAD.MOV.U32 R9, RZ, RZ, 0x7f800000 ;  /* 0x7f800000ff097424 */ /* 0x000fe200078e00ff */
[----:B------:R-:W5:Y:S02]  /*a630*/  @P4 LDC R29, c[0x0][0x2e8] ;  /* 0x0000ba00ff1d4b82 */ /* 0x000f640000000800 */
[----:B------:R-:W-:Y:S01]  /*a640*/  LOP3.LUT R14, R14, 0xfffffffc, RZ, 0xc0, !PT ;  /* 0xfffffffc0e0e7812 */ /* 0x000fe200078ec0ff */
[----:B------:R1:W3:Y:S04]  /*a650*/  LDS.128 R24, [R130+0x800] ;  /* 0x0008000082187984 */ /* 0x0002e80000000c00 */
[----:B------:R-:W-:Y:S01]  /*a660*/  IMAD.IADD R14, R7, 0x1, -R14 ;  /* 0x00000001070e7824 */ /* 0x000fe200078e0a0e */
[----:B------:R1:W5:Y:S02]  /*a670*/  LDS.128 R20, [R130+0x1800] ;  /* 0x0018000082147984 */ /* 0x0003640000000c00 */
[----:B-1----:R-:W-:Y:S01]  /*a680*/  @P5 FFMA.FTZ R9, R3, R28, R6 ;  /* 0x0000001c03095223 */ /* 0x002fe20000010006 */
[----:B--2---:R-:W-:Y:S01]  /*a690*/  IMAD R13, R18, R13, RZ ;  /* 0x0000000d120d7224 */ /* 0x004fe200078e02ff */
[----:B------:R-:W-:Y:S01]  /*a6a0*/  SHF.R.S32.HI R18, RZ, 0x1f, R15 ;  /* 0x0000001fff127819 */ /* 0x000fe2000001140f */
[----:B----4-:R-:W-:-:S03]  /*a6b0*/  IMAD R0, R30, R33, RZ ;  /* 0x000000211e007224 */ /* 0x010fc600078e02ff */
[----:B------:R-:W-:Y:S02]  /*a6c0*/  SEL R13, R13, RZ, !P6 ;  /* 0x000000ff0d0d7207 */ /* 0x000fe40007000000 */
[----:B------:R-:W-:Y:S01]  /*a6d0*/  LEA.HI R18, R18, R15, RZ, 0x2 ;  /* 0x0000000f12127211 */ /* 0x000fe200078f10ff */
[----:B------:R-:W-:Y:S02]  /*a6e0*/  IMAD.SHL.U32 R0, R0, 0x40, RZ ;  /* 0x0000004000007824 */ /* 0x000fe400078e00ff */
[----:B---3--:R-:W-:Y:S01]  /*a6f0*/  IMAD R19, R32, R19, R13 ;  /* 0x0000001320137224 */ /* 0x008fe200078e020d */
[----:B------:R-:W-:Y:S01]  /*a700*/  SHF.R.S32.HI R15, RZ, 0x2, R18 ;  /* 0x00000002ff0f7819 */ /* 0x000fe20000011412 */
[----:B------:R-:W-:Y:S01]  /*a710*/  IMAD.MOV.U32 R13, RZ, RZ, 0x7f800000 ;  /* 0x7f800000ff0d7424 */ /* 0x000fe200078e00ff */
[----:B------:R-:W-:Y:S01]  /*a720*/  SHF.R.S32.HI R7, RZ, 0x1f, R0 ;  /* 0x0000001fff077819 */ /* 0x000fe20000011400 */
[----:B-----5:R-:W-:Y:S01]  /*a730*/  @P4 FFMA.FTZ R13, R2, R29, R5 ;  /* 0x0000001d020d4223 */ /* 0x020fe20000010005 */
[----:B------:R-:W-:Y:S01]  /*a740*/  IADD3 R0, P1, P0, R0, R16, R19 ;  /* 0x0000001000007210 */ /* 0x000fe2000783e013 */
[----:B------:R-:W-:Y:S01]  /*a750*/  IMAD R14, R14, 0x10, R15 ;  /* 0x000000100e0e7824 */ /* 0x000fe200078e020f */
        /* <DEDUP_REMOVED lines=21> */
.L_x_1130:
[----:B------:R-:W-:Y:S05]  /*a8b0*/  BSYNC B0 ;  /* 0x0000000000007941 */ /* 0x000fea0003800000 */
.L_x_1129:
[----:B------:R-:W-:Y:S01]  /*a8c0*/  SHF.R.S32.HI R0, RZ, 0x1f, R138 ;  /* 0x0000001fff007819 */ /* 0x000fe2000001148a */
[----:B------:R-:W-:Y:S01]  /*a8d0*/  ULDC.64 UR4, c[0x0][0x2a0] ;  /* 0x0000a80000047ab9 */ /* 0x000fe20000000a00 */
[----:B-1----:R-:W-:Y:S01]  /*a8e0*/  IADD3 R2, P0, R138, R12, RZ ;  /* 0x0000000c8a027210 */ /* 0x002fe20007f1e0ff */
[----:B------:R-:W-:Y:S01]  /*a8f0*/  IMAD R133, R30, -0x40, R133 ;  /* 0xffffffc01e857824 */ /* 0x000fe200078e0285 */
[----:B------:R-:W-:Y:S01]  /*a900*/  LEA.HI R10, R31, R10, RZ, 0x2 ;  /* 0x0000000a1f0a7211 */ /* 0x000fe200078f10ff */
[----:B------:R1:W2:Y:S01]  /*a910*/  LDS.128 R12, [R130] ;  /* 0x00000000820c7984 */ /* 0x0002a20000000c00 */
[----:B------:R-:W-:Y:S01]  /*a920*/  LEA.HI.SX32 R4, R4, 0x20, 0x1e ;  /* 0x0000002004047811 */ /* 0x000fe200078ff2ff */
[----:B------:R-:W-:Y:S01]  /*a930*/  IMAD.X R3, R0, 0x1, R11, P0 ;  /* 0x0000000100037824 */ /* 0x000fe200000e060b */
[----:B------:R-:W-:Y:S01]  /*a940*/  SHF.R.S32.HI R0, RZ, 0x1f, R32 ;  /* 0x0000001fff007819 */ /* 0x000fe20000011420 */
[----:B------:R-:W-:Y:S01]  /*a950*/  BSSY B0, `(.L_x_1131) ;  /* 0x000001d000007945 */ /* 0x000fe20003800000 */
[----:B------:R-:W-:Y:S01]  /*a960*/  SHF.R.S32.HI R10, RZ, 0x2, R10 ;  /* 0x00000002ff0a7819 */ /* 0x000fe2000001140a */
[----:B------:R-:W-:Y:S01]  /*a970*/  IMAD.WIDE.U32 R2, R32, UR4, R2 ;  /* 0x0000000420027c25 */ /* 0x000fe2000f8e0002 */
[----:B------:R-:W-:-:S02]  /*a980*/  ISETP.GE.AND P0, PT, R8, R133, PT ;  /* 0x000000850800720c */ /* 0x000fc40003f06270 */
[----:B------:R-:W-:Y:S01]  /*a990*/  SHF.R.S32.HI R11, RZ, 0x1f, R10 ;  /* 0x0000001fff0b7819 */ /* 0x000fe2000001140a */
[----:B------:R-:W-:Y:S01]  /*a9a0*/  IMAD R5, R0, UR4, RZ ;  /* 0x0000000400057c24 */ /* 0x000fe2000f8e02ff */
[----:B------:R-:W-:-:S03]  /*a9b0*/  ISETP.GE.AND P1, PT, R4, R133, PT ;  /* 0x000000850400720c */ /* 0x000fc60003f26270 */
[----:B------:R-:W-:Y:S02]  /*a9c0*/  IMAD R0, R32, UR5, R5 ;  /* 0x0000000520007c24 */ /* 0x000fe4000f8e0205 */
[----:B------:R-:W-:Y:S01]  /*a9d0*/  IMAD.WIDE R16, R129, 0x40, R10 ;  /* 0x0000004081107825 */ /* 0x000fe200078e020a */
[----:B------:R1:W3:Y:S03]  /*a9e0*/  LDS.128 R4, [R130+0x2000] ;  /* 0x0020000082047984 */ /* 0x0002e60000000c00 */
[----:B------:R-:W-:Y:S01]  /*a9f0*/  IMAD.IADD R19, R3, 0x1, R0 ;  /* 0x0000000103137824 */ /* 0x000fe200078e0200 */
        /* <DEDUP_REMOVED lines=17> */
[----:B---3--:R2:W-:Y:S02]  /*ab10*/  @!P2 STG.E.128 desc[UR8][R30.64+0x80], R4 ;  /* 0x000080041e00a986 */ /* 0x0085e4000c101d08 */
.L_x_1132:
[----:B------:R-:W-:Y:S05]  /*ab20*/  BSYNC B0 ;  /* 0x0000000000007941 */ /* 0x000fea0003800000 */
.L_x_1131:
[----:B--23--:R2:W3:Y:S01]  /*ab30*/  LDS.128 R4, [R130+0x2800] ;  /* 0x0028000082047984 */ /* 0x00c4e20000000c00 */
        /* <DEDUP_REMOVED lines=20> */
[----:B---3--:R-:W-:Y:S01]  /*ac80*/  STG.E.128 desc[UR8][R2.64+0x80], R4 ;  /* 0x0000800402007986 */ /* 0x008fe2000c101d08 */
[----:B------:R-:W-:Y:S05]  /*ac90*/  EXIT ;  /* 0x000000000000794d */ /* 0x000fea0003800000 */
.L_x_1100:
        /* <DEDUP_REMOVED lines=8> */
[----:B------:R-:W-:-:S03]  /*ad20*/  SHF.R.S32.HI R16, RZ, 0x2, R10 ;  /* 0x00000002ff107819 */ /* 0x000fc6000001140a */
[----:B------:R-:W-:Y:S02]  /*ad30*/  @!P3 SHF.R.S32.HI R11, RZ, 0x1f, R15 ;  /* 0x0000001fff0bb819 */ /* 0x000fe4000001140f */
[----:B------:R-:W3:Y:S01]  /*ad40*/  @!P3 LDC.64 R2, c[0x0][0x290] ;  /* 0x0000a400ff02bb82 */ /* 0x000ee20000000a00 */
[----:B------:R-:W-:Y:S02]  /*ad50*/  ISETP.GE.AND P4, PT, R16, R133, PT ;  /* 0x000000851000720c */ /* 0x000fe40003f86270 */
[----:B------:R-:W-:Y:S02]  /*ad60*/  SHF.R.S32.HI R17, RZ, 0x1f, R16 ;  /* 0x0000001fff117819 */ /* 0x000fe40000011410 */
[----:B-1----:R-:W-:-:S03]  /*ad70*/  ISETP.NE.AND P1, PT, R6, RZ, PT ;  /* 0x000000ff0600720c */ /* 0x002fc60003f25270 */
[----:B------:R-:W1:Y:S01]  /*ad80*/  @P3 LDC.64 R4, c[0x0][0x298] ;  /* 0x0000a600ff043b82 */ /* 0x000e620000000a00 */
[----:B------:R-:W-:Y:S01]  /*ad90*/  IMAD.WIDE R22, R129, 0x40, R16 ;  /* 0x0000004081167825 */ /* 0x000fe200078e0210 */
[C---:B--2---:R-:W-:Y:S02]  /*ada0*/  ISETP.NE.AND P0, PT, R8.reuse, RZ, !P1 ;  /* 0x000000ff0800720c */ /* 0x044fe40004f05270 */
[----:B------:R-:W-:-:S06]  /*adb0*/  ISETP.NE.AND P2, PT, R8, RZ, PT ;  /* 0x000000ff0800720c */ /* 0x000fcc0003f45270 */
[----:B------:R-:W2:Y:S01]  /*adc0*/  @!P1 LDC R7, c[0x0][0x2c4] ;  /* 0x0000b100ff079b82 */ /* 0x000ea20000000800 */
[----:B------:R-:W-:Y:S01]  /*add0*/  ISETP.NE.OR P2, PT, R6, RZ, !P2 ;  /* 0x000000ff0600720c */ /* 0x000fe20005745670 */
[----:B---3--:R-:W-:Y:S01]  /*ade0*/  @!P3 IMAD R12, R11, R2, RZ ;  /* 0x000000020b0cb224 */ /* 0x008fe200078e02ff */
[----:B------:R-:W-:-:S03]  /*adf0*/  LOP3.LUT R11, R10, 0xfffffffc, RZ, 0xc0, !PT ;  /* 0xfffffffc0a0b7812 */ /* 0x000fc600078ec0ff */
[C---:B------:R-:W-:Y:S02]  /*ae00*/  @!P3 IMAD R9, R15.reuse, R3, R12 ;  /* 0x000000030f09b224 */ /* 0x040fe400078e020c */
[----:B------:R-:W3:Y:S01]  /*ae10*/  @!P1 LDC R6, c[0x0][0x270] ;  /* 0x00009c00ff069b82 */ /* 0x000ee20000000800 */
[----:B------:R-:W-:-:S04]  /*ae20*/  @!P3 IMAD.WIDE.U32 R12, R15, R2, RZ ;  /* 0x000000020f0cb225 */ /* 0x000fc800078e00ff */
[----:B-1----:R-:W-:-:S03]  /*ae30*/  @P3 IMAD.WIDE.U32 R20, R128, R4, RZ ;  /* 0x0000000480143225 */ /* 0x002fc600078e00ff */
[----:B------:R-:W1:Y:S01]  /*ae40*/  @!P2 LDC R8, c[0x0][0x2c4] ;  /* 0x0000b100ff08ab82 */ /* 0x000e620000000800 */
[----:B------:R-:W-:Y:S02]  /*ae50*/  @P3 IMAD R5, R128, R5, R21 ;  /* 0x0000000580053224 */ /* 0x000fe400078e0215 */
[----:B------:R-:W-:Y:S02]  /*ae60*/  @!P3 IMAD.IADD R5, R13, 0x1, R9 ;  /* 0x000000010d05b824 */ /* 0x000fe400078e0209 */
[----:B------:R-:W-:Y:S01]  /*ae70*/  IMAD.IADD R11, R0, 0x1, -R11 ;  /* 0x00000001000b7824 */ /* 0x000fe200078e0a0b */
[----:B------:R-:W-:Y:S01]  /*ae80*/  @P1 MOV R0, 0x1 ;  /* 0x0000000100001802 */ /* 0x000fe20000000f00 */
[----:B------:R-:W-:Y:S01]  /*ae90*/  @!P3 IMAD.MOV.U32 R20, RZ, RZ, R12 ;  /* 0x000000ffff14b224 */ /* 0x000fe200078e000c */
[----:B--2---:R-:W3:Y:S01]  /*aea0*/  @P0 LDC R7, c[0x0][0x2e4] ;  /* 0x0000b900ff070b82 */ /* 0x004ee20000000800 */
[----:B------:R-:W-:Y:S01]  /*aeb0*/  ISETP.NE.OR P0, PT, R128, -0x1, P2 ;  /* 0xffffffff8000780c */ /* 0x000fe20001705670 */
[----:B------:R-:W-:Y:S01]  /*aec0*/  VIADD R4, R16, 0x20 ;  /* 0x0000002010047836 */ /* 0x000fe20000000000 */
[----:B------:R-:W-:-:S02]  /*aed0*/  ISETP.NE.AND P5, PT, R11, RZ, PT ;  /* 0x000000ff0b00720c */ /* 0x000fc40003fa5270 */
[----:B------:R-:W-:Y:S02]  /*aee0*/  CS2R R12, SRZ ;  /* 0x00000000000c7805 */ /* 0x000fe4000001ff00 */
[----:B------:R-:W-:Y:S02]  /*aef0*/  SHF.L.U32 R11, R11, 0x3, RZ ;  /* 0x000000030b0b7819 */ /* 0x000fe400000006ff */
[-C--:B------:R-:W-:Y:S01]  /*af00*/  ISETP.GE.OR P6, PT, R16, R133.reuse, P5 ;  /* 0x000000851000720c */ /* 0x080fe20002fc6670 */
[----:B------:R-:W2:Y:S01]  /*af10*/  @P1 LDC.64 R2, c[0x0][0x2c0] ;  /* 0x0000b000ff021b82 */ /* 0x000ea20000000a00 */
[C---:B------:R-:W-:Y:S02]  /*af20*/  IADD3 R20, P3, R11.reuse, R20, RZ ;  /* 0x000000140b147210 */ /* 0x040fe40007f7e0ff */
[----:B------:R-:W-:Y:S02]  /*af30*/  ISETP.GE.OR P5, PT, R4, R133, P5 ;  /* 0x000000850400720c */ /* 0x000fe40002fa6670 */
[C---:B------:R-:W-:Y:S01]  /*af40*/  LEA.HI.X.SX32 R21, R11.reuse, R5, 0x1, P3 ;  /* 0x000000050b157211 */ /* 0x040fe200018f0eff */
[----:B------:R-:W-:-:S02]  /*af50*/  VIADD R5, R11, 0x20 ;  /* 0x000000200b057836 */ /* 0x000fc40000000000 */
[----:B------:R-:W4:Y:S01]  /*af60*/  @P1 LDC R9, c[0x0][0x2c0] ;  /* 0x0000b000ff091b82 */ /* 0x000f220000000800 */
[----:B-1----:R-:W-:Y:S01]  /*af70*/  @!P0 IMAD R128, R15, R8, RZ ;  /* 0x000000080f808224 */ /* 0x002fe200078e02ff */
[----:B------:R-:W-:-:S03]  /*af80*/  ISETP.GE.AND P0, PT, R4, R133, PT ;  /* 0x000000850400720c */ /* 0x000fc60003f06270 */
[--C-:B------:R-:W-:Y:S01]  /*af90*/  @!P2 IMAD.MOV.U32 R12, RZ, RZ, R128.reuse ;  /* 0x000000ffff0ca224 */ /* 0x100fe200078e0080 */
[----:B------:R-:W-:Y:S01]  /*afa0*/  @!P2 SHF.R.S32.HI R13, RZ, 0x1f, R128 ;  /* 0x0000001fff0da819 */ /* 0x000fe20000011480 */
[----:B---3--:R-:W-:Y:S01]  /*afb0*/  @!P1 IMAD R0, R7, R6, RZ ;  /* 0x0000000607009224 */ /* 0x008fe200078e02ff */
[----:B------:R-:W-:-:S03]  /*afc0*/  SHF.R.S32.HI R6, RZ, 0x1f, R18 ;  /* 0x0000001fff067819 */ /* 0x000fc60000011412 */
[----:B------:R-:W-:Y:S02]  /*afd0*/  IMAD R0, R15, R0, RZ ;  /* 0x000000000f007224 */ /* 0x000fe400078e02ff */
[----:B------:R-:W-:Y:S02]  /*afe0*/  IMAD R15, R6, UR4, RZ ;  /* 0x00000004060f7c24 */ /* 0x000fe4000f8e02ff */
[----:B--2---:R-:W-:Y:S01]  /*aff0*/  @P1 IMAD R3, R3, R2, RZ ;  /* 0x0000000203031224 */ /* 0x004fe200078e02ff */
[----:B------:R-:W-:Y:S01]  /*b000*/  SEL R2, R0, RZ, P2 ;  /* 0x000000ff00027207 */ /* 0x000fe20001000000 */
[----:B------:R-:W-:Y:S02]  /*b010*/  @!P1 IMAD.MOV.U32 R3, RZ, RZ, R7 ;  /* 0x000000ffff039224 */ /* 0x000fe400078e0007 */
[C---:B------:R-:W-:Y:S02]  /*b020*/  IMAD R0, R18.reuse, UR5, R15 ;  /* 0x0000000512007c24 */ /* 0x040fe4000f8e020f */
[----:B------:R-:W-:Y:S01]  /*b030*/  IMAD.WIDE.U32 R6, R18, UR4, R20 ;  /* 0x0000000412067c25 */ /* 0x000fe2000f8e0014 */
[----:B------:R-:W-:-:S03]  /*b040*/  @!P1 MOV R9, 0x1 ;  /* 0x0000000100099802 */ /* 0x000fc60000000f00 */
[----:B------:R-:W-:Y:S01]  /*b050*/  IMAD R3, R18, R3, R2 ;  /* 0x0000000312037224 */ /* 0x000fe200078e0202 */
[----:B------:R-:W-:Y:S01]  /*b060*/  IADD3 R19, R0, R7, RZ ;  /* 0x0000000700137210 */ /* 0x000fe20007ffe0ff */
[----:B------:R-:W-:Y:S02]  /*b070*/  VIADD R2, R11, 0x40 ;  /* 0x000000400b027836 */ /* 0x000fe40000000000 */
        /* <DEDUP_REMOVED lines=18> */
.L_x_1134:
[----:B------:R-:W-:Y:S05]  /*b1a0*/  BSYNC B0 ;  /* 0x0000000000007941 */ /* 0x000fea0003800000 */
.L_x_1133:
[----:B------:R-:W-:Y:S01]  /*b1b0*/  BSSY B0, `(.L_x_1135) ;  /* 0x0000017000007945 */ /* 0x000fe20003800000 */
[----:B------:R-:W-:Y:S02]  /*b1c0*/  IADD3 R0, P4, P3, R15, R12, R3 ;  /* 0x0000000c0f007210 */ /* 0x000fe40007b9e003 */
        /* <DEDUP_REMOVED lines=21> */
.L_x_1136:
[----:B------:R-:W-:Y:S05]  /*b320*/  BSYNC B0 ;  /* 0x0000000000007941 */ /* 0x000fea0003800000 */
.L_x_1135:
        /* <DEDUP_REMOVED lines=11> */
.L_x_1138:
[----:B------:R-:W-:Y:S05]  /*b3e0*/  BSYNC B0 ;  /* 0x0000000000007941 */ /* 0x000fea0003800000 */
.L_x_1137:
[----:B------:R-:W-:Y:S05]  /*b3f0*/  @P5 EXIT ;  /* 0x000000000000594d */ /* 0x000fea0003800000 */
[----:B------:R-:W-:Y:S01]  /*b400*/  IMAD R9, R4, R9, RZ ;  /* 0x0000000904097224 */ /* 0x000fe200078e02ff */
[----:B------:R-:W-:Y:S01]  /*b410*/  ULDC.64 UR4, c[0x0][0x2b0] ;  /* 0x0000ac0000047ab9 */ /* 0x000fe20000000a00 */
[----:B------:R-:W-:-:S03]  /*b420*/  IMAD.MOV.U32 R5, RZ, RZ, 0x7f800000 ;  /* 0x7f800000ff057424 */ /* 0x000fc600078e00ff */
[----:B------:R-:W-:-:S04]  /*b430*/  IADD3 R0, P0, R9, R0, RZ ;  /* 0x0000000009007210 */ /* 0x000fc80007f1e0ff */
[----:B------:R-:W-:Y:S02]  /*b440*/  LEA.HI.X.SX32 R9, R9, R8, 0x1, P0 ;  /* 0x0000000809097211 */ /* 0x000fe400000f0eff */
[----:B------:R-:W-:-:S04]  /*b450*/  LEA R2, P0, R0, UR4, 0x2 ;  /* 0x0000000400027c11 */ /* 0x000fc8000f8010ff */
[----:B---3--:R-:W-:-:S05]  /*b460*/  LEA.HI.X R3, R0, UR5, R9, 0x2, P0 ;  /* 0x0000000500037c11 */ /* 0x008fca00080f1409 */
[----:B------:R-:W-:Y:S01]  /*b470*/  STG.E desc[UR8][R2.64], R5 ;  /* 0x0000000502007986 */ /* 0x000fe2000c101908 */
[----:B------:R-:W-:Y:S05]  /*b480*/  EXIT ;  /* 0x000000000000794d */ /* 0x000fea0003800000 */
.L_x_1139:
        /* <DEDUP_REMOVED lines=15> */
.L_x_1168:


//--------------------- .nv.shared._ZN5flash16flash_fwd_kernelI23Flash_fwd_kernel_traitsILi96ELi128ELi64ELi4ELb0ELb0EN7cutlass10bfloat16_tE19Flash_kernel_traitsILi96ELi128ELi64ELi4ES3_EELb0ELb1ELb0ELb0ELb1ELb1ELb0ELb0EEEvNS_16Flash_fwd_paramsE --------------------------
	.section	.nv.shared._ZN5flash16flash_fwd_kernelI23Flash_fwd_kernel_traitsILi96ELi128ELi64ELi4ELb0ELb0EN7cutlass10bfloat16_tE19Flash_kernel_traitsILi96ELi128ELi64ELi4ES3_EELb0ELb1ELb0ELb0ELb1ELb1ELb0ELb0EEEvNS_16Flash_fwd_paramsE,"aw",@nobits
	.sectionflags	@""
	.align	16
	.zero		1024


//--------------------- .nv.shared.reserved.0     --------------------------
	.section	.nv.shared.reserved.0,"aw",@nobits
	.weak		__nv_reservedSMEM_offset_0_alias
	.size		__nv_reservedSMEM_offset_0_alias, 0, 0
	.other		__nv_reservedSMEM_offset_0_alias,@"STO_CUDA_RESERVED_SHARED STV_DEFAULT"
__nv_reservedSMEM_offset_0_alias:
	.zero		0


//--------------------- .nv.global                --------------------------
	.section	.nv.global,"aw",@nobits
.nv.global:
	.type		_ZN72_INTERNAL_5bb34816_36_flash_fwd_hdim96_bf16_causal_sm80_cu_0106449f_31194cute1_E,@object
	.size		_ZN72_INTERNAL_5bb34816_36_flash_fwd_hdim96_bf16_causal_sm80_cu_0106449f_31194cute1_E,(_ZN72_INTERNAL_5bb34816_36_flash_fwd_hdim96_bf16_causal_sm80_cu_0106449f_31194cuda3std3__45__cpo6cbeginE - _ZN72_INTERNAL_5bb34816_36_flash_fwd_hdim96_bf16_causal_sm80_cu_0106449f_31194cute1_E)
_ZN72_INTERNAL_5bb34816_36_flash_fwd_hdim96_bf16_causal_sm80_cu_0106449f_31194cute1_E:
	.zero		1
	.type		_ZN72_INTERNAL_5bb34816_36_flash_fwd_hdim96_bf16_causal_sm80_cu_0106449f_31194cuda3std3__45__cpo6cbeginE,@object
	.size		_ZN72_INTERNAL_5bb34816_36_flash_fwd_hdim96_bf16_causal_sm80_cu_0106449f_31194cuda3std3__45__cpo6cbeginE,(_ZN72_INTERNAL_5bb34816_36_flash_fwd_hdim96_bf16_causal_sm80_cu_0106449f_31194cuda3std3__48in_placeE - _ZN72_INTERNAL_5bb34816_36_flash_fwd_hdim96_bf16_causal_sm80_cu_0106449f_31194cuda3std3__45__cpo6cbeginE)
_ZN72_INTERNAL_5bb34816_36_flash_fwd_hdim96_bf16_causal_sm80_cu_0106449f_31194cuda3std3__45__cpo6cbeginE:
	.zero		1
	.type		_ZN72_INTERNAL_5bb34816_36_flash_fwd_hdim96_bf16_causal_sm80_cu_0106449f_31194cuda3std3__48in_placeE,@object
	.size		_ZN72_INTERNAL_5bb34816_36_flash_fwd_hdim96_bf16_causal_sm80_cu_0106449f_31194cuda3std3__48in_placeE,(_ZN72_INTERNAL_5bb34816_36_flash_fwd_hdim96_bf16_causal_sm80_cu_0106449f_31194cuda3std6ranges3__45__cpo9iter_moveE - _ZN72_INTERNAL_5bb34816_36_flash_fwd_hdim96_bf16_causal_sm80_cu_0106449f_31194cuda3std3__48in_placeE)
_ZN72_INTERNAL_5bb34816_36_flash_fwd_hdim96_bf16_causal_sm80_cu_0106449f_31194cuda3std3__48in_placeE:
	.zero		1
	.type		_ZN72_INTERNAL_5bb34816_36_flash_fwd_hdim96_bf16_causal_sm80_cu_0106449f_31194cuda3std6ranges3__45__cpo9iter_moveE,@object
	.size		_ZN72_INTERNAL_5bb34816_36_flash_fwd_hdim96_bf16_causal_sm80_cu_0106449f_31194cuda3std6ranges3__45__cpo9iter_moveE,(_ZN72_INTERNAL_5bb34816_36_flash_fwd_hdim96_bf16_causal_sm80_cu_0106449f_31194cuda3std3__45__cpo5beginE - _ZN72_INTERNAL_5bb34816_36_flash_fwd_hdim96_bf16_causal_sm80_cu_0106449f_31194cuda3std6ranges3__45__cpo9iter_moveE)
_ZN72_INTERNAL_5bb34816_36_flash_fwd_hdim96_bf16_causal_sm80_cu_0106449f_31194cuda3std6ranges3__45__cpo9iter_moveE:
	.zero		1
	.type		_ZN72_INTERNAL_5bb34816_36_flash_fwd_hdim96_bf16_causal_sm80_cu_0106449f_31194cuda3std3__45__cpo5beginE,@object
	.size		_ZN72_INTERNAL_5bb34816_36_flash_fwd_hdim96_bf16_causal_sm80_cu_0106449f_31194cuda3std3__45__cpo5beginE,(_ZN72_INTERNAL_5bb34816_36_flash_fwd_hdim96_bf16_causal_sm80_cu_0106449f_31194cuda3std3__474_GLOBAL__N__5bb34816_36_flash_fwd_hdim96_bf16_causal_sm80_cu_0106449f_31196ignoreE - _ZN72_INTERNAL_5bb34816_36_flash_fwd_hdim96_bf16_causal_sm80_cu_0106449f_31194cuda3std3__45__cpo5beginE)
_ZN72_INTERNAL_5bb34816_36_flash_fwd_hdim96_bf16_causal_sm80_cu_0106449f_31194cuda3std3__45__cpo5beginE:
	.zero		1
	.type		_ZN72_INTERNAL_5bb34816_36_flash_fwd_hdim96_bf16_causal_sm80_cu_0106449f_31194cuda3std3__474_GLOBAL__N__5bb34816_36_flash_fwd_hdim96_bf16_causal_sm80_cu_0106449f_31196ignoreE,@object
	.size		_ZN72_INTERNAL_5bb34816_36_flash_fwd_hdim96_bf16_causal_sm80_cu_0106449f_31194cuda3std3__474_GLOBAL__N__5bb34816_36_flash_fwd_hdim96_bf16_causal_sm80_cu_0106449f_31196ignoreE,(_ZN72_INTERNAL_5bb34816_36_flash_fwd_hdim96_bf16_causal_sm80_cu_0106449f_31194cute7productE - _ZN72_INTERNAL_5bb34816_36_flash_fwd_hdim96_bf16_causal_sm80_cu_0106449f_31194cuda3std3__474_GLOBAL__N__5bb34816_36_flash_fwd_hdim96_bf16_causal_sm80_cu_0106449f_31196ignoreE)
_ZN72_INTERNAL_5bb34816_36_flash_fwd_hdim96_bf16_causal_sm80_cu_0106449f_31194cuda3std3__474_GLOBAL__N__5bb34816_36_flash_fwd_hdim96_bf16_causal_sm80_cu_0106449f_31196ignoreE:
	.zero		1
	.type		_ZN72_INTERNAL_5bb34816_36_flash_fwd_hdim96_bf16_causal_sm80_cu_0106449f_31194cute7productE,@object
	.size		_ZN72_INTERNAL_5bb34816_36_flash_fwd_hdim96_bf16_causal_sm80_cu_0106449f_31194cute7productE,(_ZN72_INTERNAL_5bb34816_36_flash_fwd_hdim96_bf16_causal_sm80_cu_0106449f_31194cuda3std3__45__cpo3endE - _ZN72_INTERNAL_5bb34816_36_flash_fwd_hdim96_bf16_causal_sm80_cu_0106449f_31194cute7productE)
_ZN72_INTERNAL_5bb34816_36_flash_fwd_hdim96_bf16_causal_sm80_cu_0106449f_31194cute7productE:
	.zero		1
	.type		_ZN72_INTERNAL_5bb34816_36_flash_fwd_hdim96_bf16_causal_sm80_cu_0106449f_31194cuda3std3__45__cpo3endE,@object
	.size		_ZN72_INTERNAL_5bb34816_36_flash_fwd_hdim96_bf16_causal_sm80_cu_0106449f_31194cuda3std3__45__cpo3endE,(_ZN72_INTERNAL_5bb34816_36_flash_fwd_hdim96_bf16_causal_sm80_cu_0106449f_31194cuda3std3__419piecewise_constructE - _ZN72_INTERNAL_5bb34816_36_flash_fwd_hdim96_bf16_causal_sm80_cu_0106449f_31194cuda3std3__45__cpo3endE)
_ZN72_INTERNAL_5bb34816_36_flash_fwd_hdim96_bf16_causal_sm80_cu_0106449f_31194cuda3std3__45__cpo3endE:
	.zero		1
	.type		_ZN72_INTERNAL_5bb34816_36_flash_fwd_hdim96_bf16_causal_sm80_cu_0106449f_31194cuda3std3__419piecewise_constructE,@object
	.size		_ZN72_INTERNAL_5bb34816_36_flash_fwd_hdim96_bf16_causal_sm80_cu_0106449f_31194cuda3std3__419piecewise_constructE,(_ZN72_INTERNAL_5bb34816_36_flash_fwd_hdim96_bf16_causal_sm80_cu_0106449f_31194cuda3std3__45__cpo4cendE - _ZN72_INTERNAL_5bb34816_36_flash_fwd_hdim96_bf16_causal_sm80_cu_0106449f_31194cuda3std3__419piecewise_constructE)
_ZN72_INTERNAL_5bb34816_36_flash_fwd_hdim96_bf16_causal_sm80_cu_0106449f_31194cuda3std3__419piecewise_constructE:
	.zero		1
	.type		_ZN72_INTERNAL_5bb34816_36_flash_fwd_hdim96_bf16_causal_sm80_cu_0106449f_31194cuda3std3__45__cpo4cendE,@object
	.size		_ZN72_INTERNAL_5bb34816_36_flash_fwd_hdim96_bf16_causal_sm80_cu_0106449f_31194cuda3std3__45__cpo4cendE,(_ZN72_INTERNAL_5bb34816_36_flash_fwd_hdim96_bf16_causal_sm80_cu_0106449f_31194cuda3std6ranges3__45__cpo4swapE - _ZN72_INTERNAL_5bb34816_36_flash_fwd_hdim96_bf16_causal_sm80_cu_0106449f_31194cuda3std3__45__cpo4cendE)
_ZN72_INTERNAL_5bb34816_36_flash_fwd_hdim96_bf16_causal_sm80_cu_0106449f_31194cuda3std3__45__cpo4cendE:
	.zero		1
	.type		_ZN72_INTERNAL_5bb34816_36_flash_fwd_hdim96_bf16_causal_sm80_cu_0106449f_31194cuda3std6ranges3__45__cpo4swapE,@object
	.size		_ZN72_INTERNAL_5bb34816_36_flash_fwd_hdim96_bf16_causal_sm80_cu_0106449f_31194cuda3std6ranges3__45__cpo4swapE,(.L_7 - _ZN72_INTERNAL_5bb34816_36_flash_fwd_hdim96_bf16_causal_sm80_cu_0106449f_31194cuda3std6ranges3__45__cpo4swapE)
_ZN72_INTERNAL_5bb34816_36_flash_fwd_hdim96_bf16_causal_sm80_cu_0106449f_31194cuda3std6ranges3__45__cpo4swapE:
	.zero		1
.L_7:


//--------------------- .nv.shared._ZN5flash16flash_fwd_kernelI23Flash_fwd_kernel_traitsILi96ELi128ELi64ELi4ELb0ELb0EN7cutlass10bfloat16_tE19Flash_kernel_traitsILi96ELi128ELi64ELi4ES3_EELb0ELb1ELb0ELb0ELb0ELb1ELb0ELb0EEEvNS_16Flash_fwd_paramsE --------------------------
	.section	.nv.shared._ZN5flash16flash_fwd_kernelI23Flash_fwd_kernel_traitsILi96ELi128ELi64ELi4ELb0ELb0EN7cutlass10bfloat16_tE19Flash_kernel_traitsILi96ELi128ELi64ELi4ES3_EELb0ELb1ELb0ELb0ELb0ELb1ELb0ELb0EEEvNS_16Flash_fwd_paramsE,"aw",@nobits
	.sectionflags	@""
	.align	16
	.zero		1024


//--------------------- .nv.shared._ZN5flash16flash_fwd_kernelI23Flash_fwd_kernel_traitsILi96ELi128ELi64ELi4ELb0ELb0EN7cutlass10bfloat16_tE19Flash_kernel_traitsILi96ELi128ELi64ELi4ES3_EELb0ELb1ELb0ELb0ELb0ELb0ELb0ELb0EEEvNS_16Flash_fwd_paramsE --------------------------
	.section	.nv.shared._ZN5flash16flash_fwd_kernelI23Flash_fwd_kernel_traitsILi96ELi128ELi64ELi4ELb0ELb0EN7cutlass10bfloat16_tE19Flash_kernel_traitsILi96ELi128ELi64ELi4ES3_EELb0ELb1ELb0ELb0ELb0ELb0ELb0ELb0EEEvNS_16Flash_fwd_paramsE,"aw",@nobits
	.sectionflags	@""
	.align	16
	.zero		1024


//--------------------- .nv.shared._ZN5flash16flash_fwd_kernelI23Flash_fwd_kernel_traitsILi96ELi128ELi64ELi4ELb0ELb0EN7cutlass10bfloat16_tE19Flash_kernel_traitsILi96ELi128ELi64ELi4ES3_EELb0ELb1ELb0ELb1ELb0ELb0ELb0ELb0EEEvNS_16Flash_fwd_paramsE --------------------------
	.section	.nv.shared._ZN5flash16flash_fwd_kernelI23Flash_fwd_kernel_traitsILi96ELi128ELi64ELi4ELb0ELb0EN7cutlass10bfloat16_tE19Flash_kernel_traitsILi96ELi128ELi64ELi4ES3_EELb0ELb1ELb0ELb1ELb0ELb0ELb0ELb0EEEvNS_16Flash_fwd_paramsE,"aw",@nobits
	.sectionflags	@""
	.align	16
	.zero		1024


//--------------------- .nv.shared._ZN5flash16flash_fwd_kernelI23Flash_fwd_kernel_traitsILi96ELi64ELi64ELi4ELb0ELb0EN7cutlass10bfloat16_tE19Flash_kernel_traitsILi96ELi64ELi64ELi4ES3_EELb0ELb1ELb0ELb0ELb1ELb1ELb0ELb0EEEvNS_16Flash_fwd_paramsE --------------------------
	.section	.nv.shared._ZN5flash16flash_fwd_kernelI23Flash_fwd_kernel_traitsILi96ELi64ELi64ELi4ELb0ELb0EN7cutlass10bfloat16_tE19Flash_kernel_traitsILi96ELi64ELi64ELi4ES3_EELb0ELb1ELb0ELb0ELb1ELb1ELb0ELb0EEEvNS_16Flash_fwd_paramsE,"aw",@nobits
	.sectionflags	@""
	.align	16
	.zero		1024


//--------------------- .nv.shared._ZN5flash16flash_fwd_kernelI23Flash_fwd_kernel_traitsILi96ELi64ELi64ELi4ELb0ELb0EN7cutlass10bfloat16_tE19Flash_kernel_traitsILi96ELi64ELi64ELi4ES3_EELb0ELb1ELb0ELb0ELb0ELb1ELb0ELb0EEEvNS_16Flash_fwd_paramsE --------------------------
	.section	.nv.shared._ZN5flash16flash_fwd_kernelI23Flash_fwd_kernel_traitsILi96ELi64ELi64ELi4ELb0ELb0EN7cutlass10bfloat16_tE19Flash_kernel_traitsILi96ELi64ELi64ELi4ES3_EELb0ELb1ELb0ELb0ELb0ELb1ELb0ELb0EEEvNS_16Flash_fwd_paramsE,"aw",@nobits
	.sectionflags	@""
	.align	16
	.zero		1024


//--------------------- .nv.shared._ZN5flash16flash_fwd_kernelI23Flash_fwd_kernel_traitsILi96ELi64ELi64ELi4ELb0ELb0EN7cutlass10bfloat16_tE19Flash_kernel_traitsILi96ELi64ELi64ELi4ES3_EELb0ELb1ELb0ELb0ELb0ELb0ELb0ELb0EEEvNS_16Flash_fwd_paramsE --------------------------
	.section	.nv.shared._ZN5flash16flash_fwd_kernelI23Flash_fwd_kernel_traitsILi96ELi64ELi64ELi4ELb0ELb0EN7cutlass10bfloat16_tE19Flash_kernel_traitsILi96ELi64ELi64ELi4ES3_EELb0ELb1ELb0ELb0ELb0ELb0ELb0ELb0EEEvNS_16Flash_fwd_paramsE,"aw",@nobits
	.sectionflags	@""
	.align	16
	.zero		1024


//--------------------- .nv.shared._ZN5flash16flash_fwd_kernelI23Flash_fwd_kernel_traitsILi96ELi64ELi64ELi4ELb0ELb0EN7cutlass10bfloat16_tE19Flash_kernel_traitsILi96ELi64ELi64ELi4ES3_EELb0ELb1ELb0ELb1ELb0ELb0ELb0ELb0EEEvNS_16Flash_fwd_paramsE --------------------------
	.section	.nv.shared._ZN5flash16flash_fwd_kernelI23Flash_fwd_kernel_traitsILi96ELi64ELi64ELi4ELb0ELb0EN7cutlass10bfloat16_tE19Flash_kernel_traitsILi96ELi64ELi64ELi4ES3_EELb0ELb1ELb0ELb1ELb0ELb0ELb0ELb0EEEvNS_16Flash_fwd_paramsE,"aw",@nobits
	.sectionflags	@""
	.align	16
	.zero		1024


//--------------------- .nv.shared._ZN5flash16flash_fwd_kernelI23Flash_fwd_kernel_traitsILi96ELi128ELi64ELi4ELb0ELb0EN7cutlass10bfloat16_tE19Flash_kernel_traitsILi96ELi128ELi64ELi4ES3_EELb1ELb1ELb0ELb0ELb0ELb0ELb0ELb0EEEvNS_16Flash_fwd_paramsE --------------------------
	.section	.nv.shared._ZN5flash16flash_fwd_kernelI23Flash_fwd_kernel_traitsILi96ELi128ELi64ELi4ELb0ELb0EN7cutlass10bfloat16_tE19Flash_kernel_traitsILi96ELi128ELi64ELi4ES3_EELb1ELb1ELb0ELb0ELb0ELb0ELb0ELb0EEEvNS_16Flash_fwd_paramsE,"aw",@nobits
	.sectionflags	@""
	.align	16
	.zero		1024


//--------------------- .nv.shared._ZN5flash16flash_fwd_kernelI23Flash_fwd_kernel_traitsILi96ELi128ELi64ELi4ELb0ELb0EN7cutlass10bfloat16_tE19Flash_kernel_traitsILi96ELi128ELi64ELi4ES3_EELb1ELb1ELb0ELb0ELb1ELb1ELb0ELb0EEEvNS_16Flash_fwd_paramsE --------------------------
	.section	.nv.shared._ZN5flash16flash_fwd_kernelI23Flash_fwd_kernel_traitsILi96ELi128ELi64ELi4ELb0ELb0EN7cutlass10bfloat16_tE19Flash_kernel_traitsILi96ELi128ELi64ELi4ES3_EELb1ELb1ELb0ELb0ELb1ELb1ELb0ELb0EEEvNS_16Flash_fwd_paramsE,"aw",@nobits
	.sectionflags	@""
	.align	16
	.zero		1024


//--------------------- .nv.shared._ZN5flash16flash_fwd_kernelI23Flash_fwd_kernel_traitsILi96ELi128ELi64ELi4ELb0ELb0EN7cutlass10bfloat16_tE19Flash_kernel_traitsILi96ELi128ELi64ELi4ES3_EELb0ELb1ELb0ELb0ELb1ELb1ELb1ELb0EEEvNS_16Flash_fwd_paramsE --------------------------
	.section	.nv.shared._ZN5flash16flash_fwd_kernelI23Flash_fwd_kernel_traitsILi96ELi128ELi64ELi4ELb0ELb0EN7cutlass10bfloat16_tE19Flash_kernel_traitsILi96ELi128ELi64ELi4ES3_EELb0ELb1ELb0ELb0ELb1ELb1ELb1ELb0EEEvNS_16Flash_fwd_paramsE,"aw",@nobits
	.sectionflags	@""
	.align	16
	.zero		1024


//--------------------- .nv.shared._ZN5flash16flash_fwd_kernelI23Flash_fwd_kernel_traitsILi96ELi128ELi64ELi4ELb0ELb0EN7cutlass10bfloat16_tE19Flash_kernel_traitsILi96ELi128ELi64ELi4ES3_EELb1ELb1ELb0ELb0ELb0ELb1ELb0ELb0EEEvNS_16Flash_fwd_paramsE --------------------------
	.section	.nv.shared._ZN5flash16flash_fwd_kernelI23Flash_fwd_kernel_traitsILi96ELi128ELi64ELi4ELb0ELb0EN7cutlass10bfloat16_tE19Flash_kernel_traitsILi96ELi128ELi64ELi4ES3_EELb1ELb1ELb0ELb0ELb0ELb1ELb0ELb0EEEvNS_16Flash_fwd_paramsE,"aw",@nobits
	.sectionflags	@""
	.align	16
	.zero		1024


//--------------------- .nv.shared._ZN5flash16flash_fwd_kernelI23Flash_fwd_kernel_traitsILi96ELi128ELi64ELi4ELb0ELb0EN7cutlass10bfloat16_tE19Flash_kernel_traitsILi96ELi128ELi64ELi4ES3_EELb0ELb1ELb0ELb0ELb0ELb1ELb1ELb0EEEvNS_16Flash_fwd_paramsE --------------------------
	.section	.nv.shared._ZN5flash16flash_fwd_kernelI23Flash_fwd_kernel_traitsILi96ELi128ELi64ELi4ELb0ELb0EN7cutlass10bfloat16_tE19Flash_kernel_traitsILi96ELi128ELi64ELi4ES3_EELb0ELb1ELb0ELb0ELb0ELb1ELb1ELb0EEEvNS_16Flash_fwd_paramsE,"aw",@nobits
	.sectionflags	@""
	.align	16
	.zero		1024


//--------------------- .nv.shared._ZN5flash16flash_fwd_kernelI23Flash_fwd_kernel_traitsILi96ELi128ELi64ELi4ELb0ELb0EN7cutlass10bfloat16_tE19Flash_kernel_traitsILi96ELi128ELi64ELi4ES3_EELb1ELb1ELb0ELb1ELb0ELb0ELb0ELb0EEEvNS_16Flash_fwd_paramsE --------------------------
	.section	.nv.shared._ZN5flash16flash_fwd_kernelI23Flash_fwd_kernel_traitsILi96ELi128ELi64ELi4ELb0ELb0EN7cutlass10bfloat16_tE19Flash_kernel_traitsILi96ELi128ELi64ELi4ES3_EELb1ELb1ELb0ELb1ELb0ELb0ELb0ELb0EEEvNS_16Flash_fwd_paramsE,"aw",@nobits
	.sectionflags	@""
	.align	16
	.zero		1024


//--------------------- .nv.shared._ZN5flash16flash_fwd_kernelI23Flash_fwd_kernel_traitsILi96ELi128ELi64ELi4ELb0ELb0EN7cutlass10bfloat16_tE19Flash_kernel_traitsILi96ELi128ELi64ELi4ES3_EELb1ELb1ELb0ELb0ELb0ELb0ELb0ELb1EEEvNS_16Flash_fwd_paramsE --------------------------
	.section	.nv.shared._ZN5flash16flash_fwd_kernelI23Flash_fwd_kernel_traitsILi96ELi128ELi64ELi4ELb0ELb0EN7cutlass10bfloat16_tE19Flash_kernel_traitsILi96ELi128ELi64ELi4ES3_EELb1ELb1ELb0ELb0ELb0ELb0ELb0ELb1EEEvNS_16Flash_fwd_paramsE,"aw",@nobits
	.sectionflags	@""
	.align	16
	.zero		1024


//--------------------- .nv.shared._ZN5flash16flash_fwd_kernelI23Flash_fwd_kernel_traitsILi96ELi128ELi64ELi4ELb0ELb0EN7cutlass10bfloat16_tE19Flash_kernel_traitsILi96ELi128ELi64ELi4ES3_EELb0ELb1ELb0ELb0ELb0ELb0ELb1ELb0EEEvNS_16Flash_fwd_paramsE --------------------------
	.section	.nv.shared._ZN5flash16flash_fwd_kernelI23Flash_fwd_kernel_traitsILi96ELi128ELi64ELi4ELb0ELb0EN7cutlass10bfloat16_tE19Flash_kernel_traitsILi96ELi128ELi64ELi4ES3_EELb0ELb1ELb0ELb0ELb0ELb0ELb1ELb0EEEvNS_16Flash_fwd_paramsE,"aw",@nobits
	.sectionflags	@""
	.align	16
	.zero		1024


//--------------------- .nv.shared._ZN5flash16flash_fwd_kernelI23Flash_fwd_kernel_traitsILi96ELi128ELi64ELi4ELb0ELb0EN7cutlass10bfloat16_tE19Flash_kernel_traitsILi96ELi128ELi64ELi4ES3_EELb1ELb1ELb0ELb1ELb0ELb0ELb0ELb1EEEvNS_16Flash_fwd_paramsE --------------------------
	.section	.nv.shared._ZN5flash16flash_fwd_kernelI23Flash_fwd_kernel_traitsILi96ELi128ELi64ELi4ELb0ELb0EN7cutlass10bfloat16_tE19Flash_kernel_traitsILi96ELi128ELi64ELi4ES3_EELb1ELb1ELb0ELb1ELb0ELb0ELb0ELb1EEEvNS_16Flash_fwd_paramsE,"aw",@nobits
	.sectionflags	@""
	.align	16
	.zero		1024


//--------------------- .nv.shared._ZN5flash16flash_fwd_kernelI23Flash_fwd_kernel_traitsILi96ELi128ELi64ELi4ELb0ELb0EN7cutlass10bfloat16_tE19Flash_kernel_traitsILi96ELi128ELi64ELi4ES3_EELb0ELb1ELb0ELb1ELb0ELb0ELb1ELb0EEEvNS_16Flash_fwd_paramsE --------------------------
	.section	.nv.shared._ZN5flash16flash_fwd_kernelI23Flash_fwd_kernel_traitsILi96ELi128ELi64ELi4ELb0ELb0EN7cutlass10bfloat16_tE19Flash_kernel_traitsILi96ELi128ELi64ELi4ES3_EELb0ELb1ELb0ELb1ELb0ELb0ELb1ELb0EEEvNS_16Flash_fwd_paramsE,"aw",@nobits
	.sectionflags	@""
	.align	16
	.zero		1024


//--------------------- .nv.shared._ZN5flash16flash_fwd_kernelI23Flash_fwd_kernel_traitsILi96ELi64ELi64ELi4ELb0ELb0EN7cutlass10bfloat16_tE19Flash_kernel_traitsILi96ELi64ELi64ELi4ES3_EELb1ELb1ELb0ELb0ELb0ELb0ELb0ELb0EEEvNS_16Flash_fwd_paramsE --------------------------
	.section	.nv.shared._ZN5flash16flash_fwd_kernelI23Flash_fwd_kernel_traitsILi96ELi64ELi64ELi4ELb0ELb0EN7cutlass10bfloat16_tE19Flash_kernel_traitsILi96ELi64ELi64ELi4ES3_EELb1ELb1ELb0ELb0ELb0ELb0ELb0ELb0EEEvNS_16Flash_fwd_paramsE,"aw",@nobits
	.sectionflags	@""
	.align	16
	.zero		1024


//--------------------- .nv.shared._ZN5flash16flash_fwd_kernelI23Flash_fwd_kernel_traitsILi96ELi64ELi64ELi4ELb0ELb0EN7cutlass10bfloat16_tE19Flash_kernel_traitsILi96ELi64ELi64ELi4ES3_EELb1ELb1ELb0ELb0ELb1ELb1ELb0ELb0EEEvNS_16Flash_fwd_paramsE --------------------------
	.section	.nv.shared._ZN5flash16flash_fwd_kernelI23Flash_fwd_kernel_traitsILi96ELi64ELi64ELi4ELb0ELb0EN7cutlass10bfloat16_tE19Flash_kernel_traitsILi96ELi64ELi64ELi4ES3_EELb1ELb1ELb0ELb0ELb1ELb1ELb0ELb0EEEvNS_16Flash_fwd_paramsE,"aw",@nobits
	.sectionflags	@""
	.align	16
	.zero		1024


//--------------------- .nv.shared._ZN5flash16flash_fwd_kernelI23Flash_fwd_kernel_traitsILi96ELi64ELi64ELi4ELb0ELb0EN7cutlass10bfloat16_tE19Flash_kernel_traitsILi96ELi64ELi64ELi4ES3_EELb0ELb1ELb0ELb0ELb1ELb1ELb1ELb0EEEvNS_16Flash_fwd_paramsE --------------------------
	.section	.nv.shared._ZN5flash16flash_fwd_kernelI23Flash_fwd_kernel_traitsILi96ELi64ELi64ELi4ELb0ELb0EN7cutlass10bfloat16_tE19Flash_kernel_traitsILi96ELi64ELi64ELi4ES3_EELb0ELb1ELb0ELb0ELb1ELb1ELb1ELb0EEEvNS_16Flash_fwd_paramsE,"aw",@nobits
	.sectionflags	@""
	.align	16
	.zero		1024


//--------------------- .nv.shared._ZN5flash16flash_fwd_kernelI23Flash_fwd_kernel_traitsILi96ELi64ELi64ELi4ELb0ELb0EN7cutlass10bfloat16_tE19Flash_kernel_traitsILi96ELi64ELi64ELi4ES3_EELb1ELb1ELb0ELb0ELb0ELb1ELb0ELb0EEEvNS_16Flash_fwd_paramsE --------------------------
	.section	.nv.shared._ZN5flash16flash_fwd_kernelI23Flash_fwd_kernel_traitsILi96ELi64ELi64ELi4ELb0ELb0EN7cutlass10bfloat16_tE19Flash_kernel_traitsILi96ELi64ELi64ELi4ES3_EELb1ELb1ELb0ELb0ELb0ELb1ELb0ELb0EEEvNS_16Flash_fwd_paramsE,"aw",@nobits
	.sectionflags	@""
	.align	16
	.zero		1024


//--------------------- .nv.shared._ZN5flash16flash_fwd_kernelI23Flash_fwd_kernel_traitsILi96ELi64ELi64ELi4ELb0ELb0EN7cutlass10bfloat16_tE19Flash_kernel_traitsILi96ELi64ELi64ELi4ES3_EELb0ELb1ELb0ELb0ELb0ELb1ELb1ELb0EEEvNS_16Flash_fwd_paramsE --------------------------
	.section	.nv.shared._ZN5flash16flash_fwd_kernelI23Flash_fwd_kernel_traitsILi96ELi64ELi64ELi4ELb0ELb0EN7cutlass10bfloat16_tE19Flash_kernel_traitsILi96ELi64ELi64ELi4ES3_EELb0ELb1ELb0ELb0ELb0ELb1ELb1ELb0EEEvNS_16Flash_fwd_paramsE,"aw",@nobits
	.sectionflags	@""
	.align	16
	.zero		1024


//--------------------- .nv.shared._ZN5flash16flash_fwd_kernelI23Flash_fwd_kernel_traitsILi96ELi64ELi64ELi4ELb0ELb0EN7cutlass10bfloat16_tE19Flash_kernel_traitsILi96ELi64ELi64ELi4ES3_EELb1ELb1ELb0ELb1ELb0ELb0ELb0ELb0EEEvNS_16Flash_fwd_paramsE --------------------------
	.section	.nv.shared._ZN5flash16flash_fwd_kernelI23Flash_fwd_kernel_traitsILi96ELi64ELi64ELi4ELb0ELb0EN7cutlass10bfloat16_tE19Flash_kernel_traitsILi96ELi64ELi64ELi4ES3_EELb1ELb1ELb0ELb1ELb0ELb0ELb0ELb0EEEvNS_16Flash_fwd_paramsE,"aw",@nobits
	.sectionflags	@""
	.align	16
	.zero		1024


//--------------------- .nv.shared._ZN5flash16flash_fwd_kernelI23Flash_fwd_kernel_traitsILi96ELi64ELi64ELi4ELb0ELb0EN7cutlass10bfloat16_tE19Flash_kernel_traitsILi96ELi64ELi64ELi4ES3_EELb1ELb1ELb0ELb0ELb0ELb0ELb0ELb1EEEvNS_16Flash_fwd_paramsE --------------------------
	.section	.nv.shared._ZN5flash16flash_fwd_kernelI23Flash_fwd_kernel_traitsILi96ELi64ELi64ELi4ELb0ELb0EN7cutlass10bfloat16_tE19Flash_kernel_traitsILi96ELi64ELi64ELi4ES3_EELb1ELb1ELb0ELb0ELb0ELb0ELb0ELb1EEEvNS_16Flash_fwd_paramsE,"aw",@nobits
	.sectionflags	@""
	.align	16
	.zero		1024


//--------------------- .nv.shared._ZN5flash16flash_fwd_kernelI23Flash_fwd_kernel_traitsILi96ELi64ELi64ELi4ELb0ELb0EN7cutlass10bfloat16_tE19Flash_kernel_traitsILi96ELi64ELi64ELi4ES3_EELb0ELb1ELb0ELb0ELb0ELb0ELb1ELb0EEEvNS_16Flash_fwd_paramsE --------------------------
	.section	.nv.shared._ZN5flash16flash_fwd_kernelI23Flash_fwd_kernel_traitsILi96ELi64ELi64ELi4ELb0ELb0EN7cutlass10bfloat16_tE19Flash_kernel_traitsILi96ELi64ELi64ELi4ES3_EELb0ELb1ELb0ELb0ELb0ELb0ELb1ELb0EEEvNS_16Flash_fwd_paramsE,"aw",@nobits
	.sectionflags	@""
	.align	16
	.zero		1024


//--------------------- .nv.shared._ZN5flash16flash_fwd_kernelI23Flash_fwd_kernel_traitsILi96ELi64ELi64ELi4ELb0ELb0EN7cutlass10bfloat16_tE19Flash_kernel_traitsILi96ELi64ELi64ELi4ES3_EELb1ELb1ELb0ELb1ELb0ELb0ELb0ELb1EEEvNS_16Flash_fwd_paramsE --------------------------
	.section	.nv.shared._ZN5flash16flash_fwd_kernelI23Flash_fwd_kernel_traitsILi96ELi64ELi64ELi4ELb0ELb0EN7cutlass10bfloat16_tE19Flash_kernel_traitsILi96ELi64ELi64ELi4ES3_EELb1ELb1ELb0ELb1ELb0ELb0ELb0ELb1EEEvNS_16Flash_fwd_paramsE,"aw",@nobits
	.sectionflags	@""
	.align	16
	.zero		1024


//--------------------- .nv.shared._ZN5flash16flash_fwd_kernelI23Flash_fwd_kernel_traitsILi96ELi64ELi64ELi4ELb0ELb0EN7cutlass10bfloat16_tE19Flash_kernel_traitsILi96ELi64ELi64ELi4ES3_EELb0ELb1ELb0ELb1ELb0ELb0ELb1ELb0EEEvNS_16Flash_fwd_paramsE --------------------------
	.section	.nv.shared._ZN5flash16flash_fwd_kernelI23Flash_fwd_kernel_traitsILi96ELi64ELi64ELi4ELb0ELb0EN7cutlass10bfloat16_tE19Flash_kernel_traitsILi96ELi64ELi64ELi4ES3_EELb0ELb1ELb0ELb1ELb0ELb0ELb1ELb0EEEvNS_16Flash_fwd_paramsE,"aw",@nobits
	.sectionflags	@""
	.align	16
	.zero		1024


//--------------------- .nv.constant0._ZN5flash16flash_fwd_kernelI23Flash_fwd_kernel_traitsILi96ELi128ELi64ELi4ELb0ELb0EN7cutlass10bfloat16_tE19Flash_kernel_traitsILi96ELi128ELi64ELi4ES3_EELb0ELb1ELb0ELb0ELb1ELb1ELb0ELb0EEEvNS_16Flash_fwd_paramsE --------------------------
	.section	.nv.constant0._ZN5flash16flash_fwd_kernelI23Flash_fwd_kernel_traitsILi96ELi128ELi64ELi4ELb0ELb0EN7cutlass10bfloat16_tE19Flash_kernel_traitsILi96ELi128ELi64ELi4ES3_EELb0ELb1ELb0ELb0ELb1ELb1ELb0ELb0EEEvNS_16Flash_fwd_paramsE,"a",@progbits
	.sectionflags	@""
	.align	4
.nv.constant0._ZN5flash16flash_fwd_kernelI23Flash_fwd_kernel_traitsILi96ELi128ELi64ELi4ELb0ELb0EN7cutlass10bfloat16_tE19Flash_kernel_traitsILi96ELi128ELi64ELi4ES3_EELb0ELb1ELb0ELb0ELb1ELb1ELb0ELb0EEEvNS_16Flash_fwd_paramsE:
	.zero		992


//--------------------- .nv.constant0._ZN5flash16flash_fwd_kernelI23Flash_fwd_kernel_traitsILi96ELi128ELi64ELi4ELb0ELb0EN7cutlass10bfloat16_tE19Flash_kernel_traitsILi96ELi128ELi64ELi4ES3_EELb0ELb1ELb0ELb0ELb0ELb1ELb0ELb0EEEvNS_16Flash_fwd_paramsE --------------------------
	.section	.nv.constant0._ZN5flash16flash_fwd_kernelI23Flash_fwd_kernel_traitsILi96ELi128ELi64ELi4ELb0ELb0EN7cutlass10bfloat16_tE19Flash_kernel_traitsILi96ELi128ELi64ELi4ES3_EELb0ELb1ELb0ELb0ELb0ELb1ELb0ELb0EEEvNS_16Flash_fwd_paramsE,"a",@progbits
	.sectionflags	@""
	.align	4
.nv.constant0._ZN5flash16flash_fwd_kernelI23Flash_fwd_kernel_traitsILi96ELi128ELi64ELi4ELb0ELb0EN7cutlass10bfloat16_tE19Flash_kernel_traitsILi96ELi128ELi64ELi4ES3_EELb0ELb1ELb0ELb0ELb0ELb1ELb0ELb0EEEvNS_16Flash_fwd_paramsE:
	.zero		992


//--------------------- .nv.constant0._ZN5flash16flash_fwd_kernelI23Flash_fwd_kernel_traitsILi96ELi128ELi64ELi4ELb0ELb0EN7cutlass10bfloat16_tE19Flash_kernel_traitsILi96ELi128ELi64ELi4ES3_EELb0ELb1ELb0ELb0ELb0ELb0ELb0ELb0EEEvNS_16Flash_fwd_paramsE --------------------------
	.section	.nv.constant0._ZN5flash16flash_fwd_kernelI23Flash_fwd_kernel_traitsILi96ELi128ELi64ELi4ELb0ELb0EN7cutlass10bfloat16_tE19Flash_kernel_traitsILi96ELi128ELi64ELi4ES3_EELb0ELb1ELb0ELb0ELb0ELb0ELb0ELb0EEEvNS_16Flash_fwd_paramsE,"a",@progbits
	.sectionflags	@""
	.align	4
.nv.constant0._ZN5flash16flash_fwd_kernelI23Flash_fwd_kernel_traitsILi96ELi128ELi64ELi4ELb0ELb0EN7cutlass10bfloat16_tE19Flash_kernel_traitsILi96ELi128ELi64ELi4ES3_EELb0ELb1ELb0ELb0ELb0ELb0ELb0ELb0EEEvNS_16Flash_fwd_paramsE:
	.zero		992


//--------------------- .nv.constant0._ZN5flash16flash_fwd_kernelI23Flash_fwd_kernel_traitsILi96ELi128ELi64ELi4ELb0ELb0EN7cutlass10bfloat16_tE19Flash_kernel_traitsILi96ELi128ELi64ELi4ES3_EELb0ELb1ELb0ELb1ELb0ELb0ELb0ELb0EEEvNS_16Flash_fwd_paramsE --------------------------
	.section	.nv.constant0._ZN5flash16flash_fwd_kernelI23Flash_fwd_kernel_traitsILi96ELi128ELi64ELi4ELb0ELb0EN7cutlass10bfloat16_tE19Flash_kernel_traitsILi96ELi128ELi64ELi4ES3_EELb0ELb1ELb0ELb1ELb0ELb0ELb0ELb0EEEvNS_16Flash_fwd_paramsE,"a",@progbits
	.sectionflags	@""
	.align	4
.nv.constant0._ZN5flash16flash_fwd_kernelI23Flash_fwd_kernel_traitsILi96ELi128ELi64ELi4ELb0ELb0EN7cutlass10bfloat16_tE19Flash_kernel_traitsILi96ELi128ELi64ELi4ES3_EELb0ELb1ELb0ELb1ELb0ELb0ELb0ELb0EEEvNS_16Flash_fwd_paramsE:
	.zero		992


//--------------------- .nv.constant0._ZN5flash16flash_fwd_kernelI23Flash_fwd_kernel_traitsILi96ELi64ELi64ELi4ELb0ELb0EN7cutlass10bfloat16_tE19Flash_kernel_traitsILi96ELi64ELi64ELi4ES3_EELb0ELb1ELb0ELb0ELb1ELb1ELb0ELb0EEEvNS_16Flash_fwd_paramsE --------------------------
	.section	.nv.constant0._ZN5flash16flash_fwd_kernelI23Flash_fwd_kernel_traitsILi96ELi64ELi64ELi4ELb0ELb0EN7cutlass10bfloat16_tE19Flash_kernel_traitsILi96ELi64ELi64ELi4ES3_EELb0ELb1ELb0ELb0ELb1ELb1ELb0ELb0EEEvNS_16Flash_fwd_paramsE,"a",@progbits
	.sectionflags	@""
	.align	4
.nv.constant0._ZN5flash16flash_fwd_kernelI23Flash_fwd_kernel_traitsILi96ELi64ELi64ELi4ELb0ELb0EN7cutlass10bfloat16_tE19Flash_kernel_traitsILi96ELi64ELi64ELi4ES3_EELb0ELb1ELb0ELb0ELb1ELb1ELb0ELb0EEEvNS_16Flash_fwd_paramsE:
	.zero		992


//--------------------- .nv.constant0._ZN5flash16flash_fwd_kernelI23Flash_fwd_kernel_traitsILi96ELi64ELi64ELi4ELb0ELb0EN7cutlass10bfloat16_tE19Flash_kernel_traitsILi96ELi64ELi64ELi4ES3_EELb0ELb1ELb0ELb0ELb0ELb1ELb0ELb0EEEvNS_16Flash_fwd_paramsE --------------------------
	.section	.nv.constant0._ZN5flash16flash_fwd_kernelI23Flash_fwd_kernel_traitsILi96ELi64ELi64ELi4ELb0ELb0EN7cutlass10bfloat16_tE19Flash_kernel_traitsILi96ELi64ELi64ELi4ES3_EELb0ELb1ELb0ELb0ELb0ELb1ELb0ELb0EEEvNS_16Flash_fwd_paramsE,"a",@progbits
	.sectionflags	@""
	.align	4
.nv.constant0._ZN5flash16flash_fwd_kernelI23Flash_fwd_kernel_traitsILi96ELi64ELi64ELi4ELb0ELb0EN7cutlass10bfloat16_tE19Flash_kernel_traitsILi96ELi64ELi64ELi4ES3_EELb0ELb1ELb0ELb0ELb0ELb1ELb0ELb0EEEvNS_16Flash_fwd_paramsE:
	.zero		992


//--------------------- .nv.constant0._ZN5flash16flash_fwd_kernelI23Flash_fwd_kernel_traitsILi96ELi64ELi64ELi4ELb0ELb0EN7cutlass10bfloat16_tE19Flash_kernel_traitsILi96ELi64ELi64ELi4ES3_EELb0ELb1ELb0ELb0ELb0ELb0ELb0ELb0EEEvNS_16Flash_fwd_paramsE --------------------------
	.section	.nv.constant0._ZN5flash16flash_fwd_kernelI23Flash_fwd_kernel_traitsILi96ELi64ELi64ELi4ELb0ELb0EN7cutlass10bfloat16_tE19Flash_kernel_traitsILi96ELi64ELi64ELi4ES3_EELb0ELb1ELb0ELb0ELb0ELb0ELb0ELb0EEEvNS_16Flash_fwd_paramsE,"a",@progbits
	.sectionflags	@""
	.align	4
.nv.constant0._ZN5flash16flash_fwd_kernelI23Flash_fwd_kernel_traitsILi96ELi64ELi64ELi4ELb0ELb0EN7cutlass10bfloat16_tE19Flash_kernel_traitsILi96ELi64ELi64ELi4ES3_EELb0ELb1ELb0ELb0ELb0ELb0ELb0ELb0EEEvNS_16Flash_fwd_paramsE:
	.zero		992


//--------------------- .nv.constant0._ZN5flash16flash_fwd_kernelI23Flash_fwd_kernel_traitsILi96ELi64ELi64ELi4ELb0ELb0EN7cutlass10bfloat16_tE19Flash_kernel_traitsILi96ELi64ELi64ELi4ES3_EELb0ELb1ELb0ELb1ELb0ELb0ELb0ELb0EEEvNS_16Flash_fwd_paramsE --------------------------
	.section	.nv.constant0._ZN5flash16flash_fwd_kernelI23Flash_fwd_kernel_traitsILi96ELi64ELi64ELi4ELb0ELb0EN7cutlass10bfloat16_tE19Flash_kernel_traitsILi96ELi64ELi64ELi4ES3_EELb0ELb1ELb0ELb1ELb0ELb0ELb0ELb0EEEvNS_16Flash_fwd_paramsE,"a",@progbits
	.sectionflags	@""
	.align	4
.nv.constant0._ZN5flash16flash_fwd_kernelI23Flash_fwd_kernel_traitsILi96ELi64ELi64ELi4ELb0ELb0EN7cutlass10bfloat16_tE19Flash_kernel_traitsILi96ELi64ELi64ELi4ES3_EELb0ELb1ELb0ELb1ELb0ELb0ELb0ELb0EEEvNS_16Flash_fwd_paramsE:
	.zero		992


//--------------------- .nv.constant0._ZN5flash16flash_fwd_kernelI23Flash_fwd_kernel_traitsILi96ELi128ELi64ELi4ELb0ELb0EN7cutlass10bfloat16_tE19Flash_kernel_traitsILi96ELi128ELi64ELi4ES3_EELb1ELb1ELb0ELb0ELb0ELb0ELb0ELb0EEEvNS_16Flash_fwd_paramsE --------------------------
	.section	.nv.constant0._ZN5flash16flash_fwd_kernelI23Flash_fwd_kernel_traitsILi96ELi128ELi64ELi4ELb0ELb0EN7cutlass10bfloat16_tE19Flash_kernel_traitsILi96ELi128ELi64ELi4ES3_EELb1ELb1ELb0ELb0ELb0ELb0ELb0ELb0EEEvNS_16Flash_fwd_paramsE,"a",@progbits
	.sectionflags	@""
	.align	4
.nv.constant0._ZN5flash16flash_fwd_kernelI23Flash_fwd_kernel_traitsILi96ELi128ELi64ELi4ELb0ELb0EN7cutlass10bfloat16_tE19Flash_kernel_traitsILi96ELi128ELi64ELi4ES3_EELb1ELb1ELb0ELb0ELb0ELb0ELb0ELb0EEEvNS_16Flash_fwd_paramsE:
	.zero		992


//--------------------- .nv.constant0._ZN5flash16flash_fwd_kernelI23Flash_fwd_kernel_traitsILi96ELi128ELi64ELi4ELb0ELb0EN7cutlass10bfloat16_tE19Flash_kernel_traitsILi96ELi128ELi64ELi4ES3_EELb1ELb1ELb0ELb0ELb1ELb1ELb0ELb0EEEvNS_16Flash_fwd_paramsE --------------------------
	.section	.nv.constant0._ZN5flash16flash_fwd_kernelI23Flash_fwd_kernel_traitsILi96ELi128ELi64ELi4ELb0ELb0EN7cutlass10bfloat16_tE19Flash_kernel_traitsILi96ELi128ELi64ELi4ES3_EELb1ELb1ELb0ELb0ELb1ELb1ELb0ELb0EEEvNS_16Flash_fwd_paramsE,"a",@progbits
	.sectionflags	@""
	.align	4
.nv.constant0._ZN5flash16flash_fwd_kernelI23Flash_fwd_kernel_traitsILi96ELi128ELi64ELi4ELb0ELb0EN7cutlass10bfloat16_tE19Flash_kernel_traitsILi96ELi128ELi64ELi4ES3_EELb1ELb1ELb0ELb0ELb1ELb1ELb0ELb0EEEvNS_16Flash_fwd_paramsE:
	.zero		992


//--------------------- .nv.constant0._ZN5flash16flash_fwd_kernelI23Flash_fwd_kernel_traitsILi96ELi128ELi64ELi4ELb0ELb0EN7cutlass10bfloat16_tE19Flash_kernel_traitsILi96ELi128ELi64ELi4ES3_EELb0ELb1ELb0ELb0ELb1ELb1ELb1ELb0EEEvNS_16Flash_fwd_paramsE --------------------------
	.section	.nv.constant0._ZN5flash16flash_fwd_kernelI23Flash_fwd_kernel_traitsILi96ELi128ELi64ELi4ELb0ELb0EN7cutlass10bfloat16_tE19Flash_kernel_traitsILi96ELi128ELi64ELi4ES3_EELb0ELb1ELb0ELb0ELb1ELb1ELb1ELb0EEEvNS_16Flash_fwd_paramsE,"a",@progbits
	.sectionflags	@""
	.align	4
.nv.constant0._ZN5flash16flash_fwd_kernelI23Flash_fwd_kernel_traitsILi96ELi128ELi64ELi4ELb0ELb0EN7cutlass10bfloat16_tE19Flash_kernel_traitsILi96ELi128ELi64ELi4ES3_EELb0ELb1ELb0ELb0ELb1ELb1ELb1ELb0EEEvNS_16Flash_fwd_paramsE:
	.zero		992


//--------------------- .nv.constant0._ZN5flash16flash_fwd_kernelI23Flash_fwd_kernel_traitsILi96ELi128ELi64ELi4ELb0ELb0EN7cutlass10bfloat16_tE19Flash_kernel_traitsILi96ELi128ELi64ELi4ES3_EELb1ELb1ELb0ELb0ELb0ELb1ELb0ELb0EEEvNS_16Flash_fwd_paramsE --------------------------
	.section	.nv.constant0._ZN5flash16flash_fwd_kernelI23Flash_fwd_kernel_traitsILi96ELi128ELi64ELi4ELb0ELb0EN7cutlass10bfloat16_tE19Flash_kernel_traitsILi96ELi128ELi64ELi4ES3_EELb1ELb1ELb0ELb0ELb0ELb1ELb0ELb0EEEvNS_16Flash_fwd_paramsE,"a",@progbits
	.sectionflags	@""
	.align	4
.nv.constant0._ZN5flash16flash_fwd_kernelI23Flash_fwd_kernel_traitsILi96ELi128ELi64ELi4ELb0ELb0EN7cutlass10bfloat16_tE19Flash_kernel_traitsILi96ELi128ELi64ELi4ES3_EELb1ELb1ELb0ELb0ELb0ELb1ELb0ELb0EEEvNS_16Flash_fwd_paramsE:
	.zero		992


//--------------------- .nv.constant0._ZN5flash16flash_fwd_kernelI23Flash_fwd_kernel_traitsILi96ELi128ELi64ELi4ELb0ELb0EN7cutlass10bfloat16_tE19Flash_kernel_traitsILi96ELi128ELi64ELi4ES3_EELb0ELb1ELb0ELb0ELb0ELb1ELb1ELb0EEEvNS_16Flash_fwd_paramsE --------------------------
	.section	.nv.constant0._ZN5flash16flash_fwd_kernelI23Flash_fwd_kernel_traitsILi96ELi128ELi64ELi4ELb0ELb0EN7cutlass10bfloat16_tE19Flash_kernel_traitsILi96ELi128ELi64ELi4ES3_EELb0ELb1ELb0ELb0ELb0ELb1ELb1ELb0EEEvNS_16Flash_fwd_paramsE,"a",@progbits
	.sectionflags	@""
	.align	4
.nv.constant0._ZN5flash16flash_fwd_kernelI23Flash_fwd_kernel_traitsILi96ELi128ELi64ELi4ELb0ELb0EN7cutlass10bfloat16_tE19Flash_kernel_traitsILi96ELi128ELi64ELi4ES3_EELb0ELb1ELb0ELb0ELb0ELb1ELb1ELb0EEEvNS_16Flash_fwd_paramsE:
	.zero		992


//--------------------- .nv.constant0._ZN5flash16flash_fwd_kernelI23Flash_fwd_kernel_traitsILi96ELi128ELi64ELi4ELb0ELb0EN7cutlass10bfloat16_tE19Flash_kernel_traitsILi96ELi128ELi64ELi4ES3_EELb1ELb1ELb0ELb1ELb0ELb0ELb0ELb0EEEvNS_16Flash_fwd_paramsE --------------------------
	.section	.nv.constant0._ZN5flash16flash_fwd_kernelI23Flash_fwd_kernel_traitsILi96ELi128ELi64ELi4ELb0ELb0EN7cutlass10bfloat16_tE19Flash_kernel_traitsILi96ELi128ELi64ELi4ES3_EELb1ELb1ELb0ELb1ELb0ELb0ELb0ELb0EEEvNS_16Flash_fwd_paramsE,"a",@progbits
	.sectionflags	@""
	.align	4
.nv.constant0._ZN5flash16flash_fwd_kernelI23Flash_fwd_kernel_traitsILi96ELi128ELi64ELi4ELb0ELb0EN7cutlass10bfloat16_tE19Flash_kernel_traitsILi96ELi128ELi64ELi4ES3_EELb1ELb1ELb0ELb1ELb0ELb0ELb0ELb0EEEvNS_16Flash_fwd_paramsE:
	.zero		992


//--------------------- .nv.constant0._ZN5flash16flash_fwd_kernelI23Flash_fwd_kernel_traitsILi96ELi128ELi64ELi4ELb0ELb0EN7cutlass10bfloat16_tE19Flash_kernel_traitsILi96ELi128ELi64ELi4ES3_EELb1ELb1ELb0ELb0ELb0ELb0ELb0ELb1EEEvNS_16Flash_fwd_paramsE --------------------------
	.section	.nv.constant0._ZN5flash16flash_fwd_kernelI23Flash_fwd_kernel_traitsILi96ELi128ELi64ELi4ELb0ELb0EN7cutlass10bfloat16_tE19Flash_kernel_traitsILi96ELi128ELi64ELi4ES3_EELb1ELb1ELb0ELb0ELb0ELb0ELb0ELb1EEEvNS_16Flash_fwd_paramsE,"a",@progbits
	.sectionflags	@""
	.align	4
.nv.constant0._ZN5flash16flash_fwd_kernelI23Flash_fwd_kernel_traitsILi96ELi128ELi64ELi4ELb0ELb0EN7cutlass10bfloat16_tE19Flash_kernel_traitsILi96ELi128ELi64ELi4ES3_EELb1ELb1ELb0ELb0ELb0ELb0ELb0ELb1EEEvNS_16Flash_fwd_paramsE:
	.zero		992


//--------------------- .nv.constant0._ZN5flash16flash_fwd_kernelI23Flash_fwd_kernel_traitsILi96ELi128ELi64ELi4ELb0ELb0EN7cutlass10bfloat16_tE19Flash_kernel_traitsILi96ELi128ELi64ELi4ES3_EELb0ELb1ELb0ELb0ELb0ELb0ELb1ELb0EEEvNS_16Flash_fwd_paramsE --------------------------
	.section	.nv.constant0._ZN5flash16flash_fwd_kernelI23Flash_fwd_kernel_traitsILi96ELi128ELi64ELi4ELb0ELb0EN7cutlass10bfloat16_tE19Flash_kernel_traitsILi96ELi128ELi64ELi4ES3_EELb0ELb1ELb0ELb0ELb0ELb0ELb1ELb0EEEvNS_16Flash_fwd_paramsE,"a",@progbits
	.sectionflags	@""
	.align	4
.nv.constant0._ZN5flash16flash_fwd_kernelI23Flash_fwd_kernel_traitsILi96ELi128ELi64ELi4ELb0ELb0EN7cutlass10bfloat16_tE19Flash_kernel_traitsILi96ELi128ELi64ELi4ES3_EELb0ELb1ELb0ELb0ELb0ELb0ELb1ELb0EEEvNS_16Flash_fwd_paramsE:
	.zero		992


//--------------------- .nv.constant0._ZN5flash16flash_fwd_kernelI23Flash_fwd_kernel_traitsILi96ELi128ELi64ELi4ELb0ELb0EN7cutlass10bfloat16_tE19Flash_kernel_traitsILi96ELi128ELi64ELi4ES3_EELb1ELb1ELb0ELb1ELb0ELb0ELb0ELb1EEEvNS_16Flash_fwd_paramsE --------------------------
	.section	.nv.constant0._ZN5flash16flash_fwd_kernelI23Flash_fwd_kernel_traitsILi96ELi128ELi64ELi4ELb0ELb0EN7cutlass10bfloat16_tE19Flash_kernel_traitsILi96ELi128ELi64ELi4ES3_EELb1ELb1ELb0ELb1ELb0ELb0ELb0ELb1EEEvNS_16Flash_fwd_paramsE,"a",@progbits
	.sectionflags	@""
	.align	4
.nv.constant0._ZN5flash16flash_fwd_kernelI23Flash_fwd_kernel_traitsILi96ELi128ELi64ELi4ELb0ELb0EN7cutlass10bfloat16_tE19Flash_kernel_traitsILi96ELi128ELi64ELi4ES3_EELb1ELb1ELb0ELb1ELb0ELb0ELb0ELb1EEEvNS_16Flash_fwd_paramsE:
	.zero		992


//--------------------- .nv.constant0._ZN5flash16flash_fwd_kernelI23Flash_fwd_kernel_traitsILi96ELi128ELi64ELi4ELb0ELb0EN7cutlass10bfloat16_tE19Flash_kernel_traitsILi96ELi128ELi64ELi4ES3_EELb0ELb1ELb0ELb1ELb0ELb0ELb1ELb0EEEvNS_16Flash_fwd_paramsE --------------------------
	.section	.nv.constant0._ZN5flash16flash_fwd_kernelI23Flash_fwd_kernel_traitsILi96ELi128ELi64ELi4ELb0ELb0EN7cutlass10bfloat16_tE19Flash_kernel_traitsILi96ELi128ELi64ELi4ES3_EELb0ELb1ELb0ELb1ELb0ELb0ELb1ELb0EEEvNS_16Flash_fwd_paramsE,"a",@progbits
	.sectionflags	@""
	.align	4
.nv.constant0._ZN5flash16flash_fwd_kernelI23Flash_fwd_kernel_traitsILi96ELi128ELi64ELi4ELb0ELb0EN7cutlass10bfloat16_tE19Flash_kernel_traitsILi96ELi128ELi64ELi4ES3_EELb0ELb1ELb0ELb1ELb0ELb0ELb1ELb0EEEvNS_16Flash_fwd_paramsE:
	.zero		992


//--------------------- .nv.constant0._ZN5flash16flash_fwd_kernelI23Flash_fwd_kernel_traitsILi96ELi64ELi64ELi4ELb0ELb0EN7cutlass10bfloat16_tE19Flash_kernel_traitsILi96ELi64ELi64ELi4ES3_EELb1ELb1ELb0ELb0ELb0ELb0ELb0ELb0EEEvNS_16Flash_fwd_paramsE --------------------------
	.section	.nv.constant0._ZN5flash16flash_fwd_kernelI23Flash_fwd_kernel_traitsILi96ELi64ELi64ELi4ELb0ELb0EN7cutlass10bfloat16_tE19Flash_kernel_traitsILi96ELi64ELi64ELi4ES3_EELb1ELb1ELb0ELb0ELb0ELb0ELb0ELb0EEEvNS_16Flash_fwd_paramsE,"a",@progbits
	.sectionflags	@""
	.align	4
.nv.constant0._ZN5flash16flash_fwd_kernelI23Flash_fwd_kernel_traitsILi96ELi64ELi64ELi4ELb0ELb0EN7cutlass10bfloat16_tE19Flash_kernel_traitsILi96ELi64ELi64ELi4ES3_EELb1ELb1ELb0ELb0ELb0ELb0ELb0ELb0EEEvNS_16Flash_fwd_paramsE:
	.zero		992


//--------------------- .nv.constant0._ZN5flash16flash_fwd_kernelI23Flash_fwd_kernel_traitsILi96ELi64ELi64ELi4ELb0ELb0EN7cutlass10bfloat16_tE19Flash_kernel_traitsILi96ELi64ELi64ELi4ES3_EELb1ELb1ELb0ELb0ELb1ELb1ELb0ELb0EEEvNS_16Flash_fwd_paramsE --------------------------
	.section	.nv.constant0._ZN5flash16flash_fwd_kernelI23Flash_fwd_kernel_traitsILi96ELi64ELi64ELi4ELb0ELb0EN7cutlass10bfloat16_tE19Flash_kernel_traitsILi96ELi64ELi64ELi4ES3_EELb1ELb1ELb0ELb0ELb1ELb1ELb0ELb0EEEvNS_16Flash_fwd_paramsE,"a",@progbits
	.sectionflags	@""
	.align	4
.nv.constant0._ZN5flash16flash_fwd_kernelI23Flash_fwd_kernel_traitsILi96ELi64ELi64ELi4ELb0ELb0EN7cutlass10bfloat16_tE19Flash_kernel_traitsILi96ELi64ELi64ELi4ES3_EELb1ELb1ELb0ELb0ELb1ELb1ELb0ELb0EEEvNS_16Flash_fwd_paramsE:
	.zero		992


//--------------------- .nv.constant0._ZN5flash16flash_fwd_kernelI23Flash_fwd_kernel_traitsILi96ELi64ELi64ELi4ELb0ELb0EN7cutlass10bfloat16_tE19Flash_kernel_traitsILi96ELi64ELi64ELi4ES3_EELb0ELb1ELb0ELb0ELb1ELb1ELb1ELb0EEEvNS_16Flash_fwd_paramsE --------------------------
	.section	.nv.constant0._ZN5flash16flash_fwd_kernelI23Flash_fwd_kernel_traitsILi96ELi64ELi64ELi4ELb0ELb0EN7cutlass10bfloat16_tE19Flash_kernel_traitsILi96ELi64ELi64ELi4ES3_EELb0ELb1ELb0ELb0ELb1ELb1ELb1ELb0EEEvNS_16Flash_fwd_paramsE,"a",@progbits
	.sectionflags	@""
	.align	4
.nv.constant0._ZN5flash16flash_fwd_kernelI23Flash_fwd_kernel_traitsILi96ELi64ELi64ELi4ELb0ELb0EN7cutlass10bfloat16_tE19Flash_kernel_traitsILi96ELi64ELi64ELi4ES3_EELb0ELb1ELb0ELb0ELb1ELb1ELb1ELb0EEEvNS_16Flash_fwd_paramsE:
	.zero		992


//--------------------- .nv.constant0._ZN5flash16flash_fwd_kernelI23Flash_fwd_kernel_traitsILi96ELi64ELi64ELi4ELb0ELb0EN7cutlass10bfloat16_tE19Flash_kernel_traitsILi96ELi64ELi64ELi4ES3_EELb1ELb1ELb0ELb0ELb0ELb1ELb0ELb0EEEvNS_16Flash_fwd_paramsE --------------------------
	.section	.nv.constant0._ZN5flash16flash_fwd_kernelI23Flash_fwd_kernel_traitsILi96ELi64ELi64ELi4ELb0ELb0EN7cutlass10bfloat16_tE19Flash_kernel_traitsILi96ELi64ELi64ELi4ES3_EELb1ELb1ELb0ELb0ELb0ELb1ELb0ELb0EEEvNS_16Flash_fwd_paramsE,"a",@progbits
	.sectionflags	@""
	.align	4
.nv.constant0._ZN5flash16flash_fwd_kernelI23Flash_fwd_kernel_traitsILi96ELi64ELi64ELi4ELb0ELb0EN7cutlass10bfloat16_tE19Flash_kernel_traitsILi96ELi64ELi64ELi4ES3_EELb1ELb1ELb0ELb0ELb0ELb1ELb0ELb0EEEvNS_16Flash_fwd_paramsE:
	.zero		992


//--------------------- .nv.constant0._ZN5flash16flash_fwd_kernelI23Flash_fwd_kernel_traitsILi96ELi64ELi64ELi4ELb0ELb0EN7cutlass10bfloat16_tE19Flash_kernel_traitsILi96ELi64ELi64ELi4ES3_EELb0ELb1ELb0ELb0ELb0ELb1ELb1ELb0EEEvNS_16Flash_fwd_paramsE --------------------------
	.section	.nv.constant0._ZN5flash16flash_fwd_kernelI23Flash_fwd_kernel_traitsILi96ELi64ELi64ELi4ELb0ELb0EN7cutlass10bfloat16_tE19Flash_kernel_traitsILi96ELi64ELi64ELi4ES3_EELb0ELb1ELb0ELb0ELb0ELb1ELb1ELb0EEEvNS_16Flash_fwd_paramsE,"a",@progbits
	.sectionflags	@""
	.align	4
.nv.constant0._ZN5flash16flash_fwd_kernelI23Flash_fwd_kernel_traitsILi96ELi64ELi64ELi4ELb0ELb0EN7cutlass10bfloat16_tE19Flash_kernel_traitsILi96ELi64ELi64ELi4ES3_EELb0ELb1ELb0ELb0ELb0ELb1ELb1ELb0EEEvNS_16Flash_fwd_paramsE:
	.zero		992


//--------------------- .nv.constant0._ZN5flash16flash_fwd_kernelI23Flash_fwd_kernel_traitsILi96ELi64ELi64ELi4ELb0ELb0EN7cutlass10bfloat16_tE19Flash_kernel_traitsILi96ELi64ELi64ELi4ES3_EELb1ELb1ELb0ELb1ELb0ELb0ELb0ELb0EEEvNS_16Flash_fwd_paramsE --------------------------
	.section	.nv.constant0._ZN5flash16flash_fwd_kernelI23Flash_fwd_kernel_traitsILi96ELi64ELi64ELi4ELb0ELb0EN7cutlass10bfloat16_tE19Flash_kernel_traitsILi96ELi64ELi64ELi4ES3_EELb1ELb1ELb0ELb1ELb0ELb0ELb0ELb0EEEvNS_16Flash_fwd_paramsE,"a",@progbits
	.sectionflags	@""
	.align	4
.nv.constant0._ZN5flash16flash_fwd_kernelI23Flash_fwd_kernel_traitsILi96ELi64ELi64ELi4ELb0ELb0EN7cutlass10bfloat16_tE19Flash_kernel_traitsILi96ELi64ELi64ELi4ES3_EELb1ELb1ELb0ELb1ELb0ELb0ELb0ELb0EEEvNS_16Flash_fwd_paramsE:
	.zero		992


//--------------------- .nv.constant0._ZN5flash16flash_fwd_kernelI23Flash_fwd_kernel_traitsILi96ELi64ELi64ELi4ELb0ELb0EN7cutlass10bfloat16_tE19Flash_kernel_traitsILi96ELi64ELi64ELi4ES3_EELb1ELb1ELb0ELb0ELb0ELb0ELb0ELb1EEEvNS_16Flash_fwd_paramsE --------------------------
	.section	.nv.constant0._ZN5flash16flash_fwd_kernelI23Flash_fwd_kernel_traitsILi96ELi64ELi64ELi4ELb0ELb0EN7cutlass10bfloat16_tE19Flash_kernel_traitsILi96ELi64ELi64ELi4ES3_EELb1ELb1ELb0ELb0ELb0ELb0ELb0ELb1EEEvNS_16Flash_fwd_paramsE,"a",@progbits
	.sectionflags	@""
	.align	4
.nv.constant0._ZN5flash16flash_fwd_kernelI23Flash_fwd_kernel_traitsILi96ELi64ELi64ELi4ELb0ELb0EN7cutlass10bfloat16_tE19Flash_kernel_traitsILi96ELi64ELi64ELi4ES3_EELb1ELb1ELb0ELb0ELb0ELb0ELb0ELb1EEEvNS_16Flash_fwd_paramsE:
	.zero		992


//--------------------- .nv.constant0._ZN5flash16flash_fwd_kernelI23Flash_fwd_kernel_traitsILi96ELi64ELi64ELi4ELb0ELb0EN7cutlass10bfloat16_tE19Flash_kernel_traitsILi96ELi64ELi64ELi4ES3_EELb0ELb1ELb0ELb0ELb0ELb0ELb1ELb0EEEvNS_16Flash_fwd_paramsE --------------------------
	.section	.nv.constant0._ZN5flash16flash_fwd_kernelI23Flash_fwd_kernel_traitsILi96ELi64ELi64ELi4ELb0ELb0EN7cutlass10bfloat16_tE19Flash_kernel_traitsILi96ELi64ELi64ELi4ES3_EELb0ELb1ELb0ELb0ELb0ELb0ELb1ELb0EEEvNS_16Flash_fwd_paramsE,"a",@progbits
	.sectionflags	@""
	.align	4
.nv.constant0._ZN5flash16flash_fwd_kernelI23Flash_fwd_kernel_traitsILi96ELi64ELi64ELi4ELb0ELb0EN7cutlass10bfloat16_tE19Flash_kernel_traitsILi96ELi64ELi64ELi4ES3_EELb0ELb1ELb0ELb0ELb0ELb0ELb1ELb0EEEvNS_16Flash_fwd_paramsE:
	.zero		992


//--------------------- .nv.constant0._ZN5flash16flash_fwd_kernelI23Flash_fwd_kernel_traitsILi96ELi64ELi64ELi4ELb0ELb0EN7cutlass10bfloat16_tE19Flash_kernel_traitsILi96ELi64ELi64ELi4ES3_EELb1ELb1ELb0ELb1ELb0ELb0ELb0ELb1EEEvNS_16Flash_fwd_paramsE --------------------------
	.section	.nv.constant0._ZN5flash16flash_fwd_kernelI23Flash_fwd_kernel_traitsILi96ELi64ELi64ELi4ELb0ELb0EN7cutlass10bfloat16_tE19Flash_kernel_traitsILi96ELi64ELi64ELi4ES3_EELb1ELb1ELb0ELb1ELb0ELb0ELb0ELb1EEEvNS_16Flash_fwd_paramsE,"a",@progbits
	.sectionflags	@""
	.align	4
.nv.constant0._ZN5flash16flash_fwd_kernelI23Flash_fwd_kernel_traitsILi96ELi64ELi64ELi4ELb0ELb0EN7cutlass10bfloat16_tE19Flash_kernel_traitsILi96ELi64ELi64ELi4ES3_EELb1ELb1ELb0ELb1ELb0ELb0ELb0ELb1EEEvNS_16Flash_fwd_paramsE:
	.zero		992


//--------------------- .nv.constant0._ZN5flash16flash_fwd_kernelI23Flash_fwd_kernel_traitsILi96ELi64ELi64ELi4ELb0ELb0EN7cutlass10bfloat16_tE19Flash_kernel_traitsILi96ELi64ELi64ELi4ES3_EELb0ELb1ELb0ELb1ELb0ELb0ELb1ELb0EEEvNS_16Flash_fwd_paramsE --------------------------
	.section	.nv.constant0._ZN5flash16flash_fwd_kernelI23Flash_fwd_kernel_traitsILi96ELi64ELi64ELi4ELb0ELb0EN7cutlass10bfloat16_tE19Flash_kernel_traitsILi96ELi64ELi64ELi4ES3_EELb0ELb1ELb0ELb1ELb0ELb0ELb1ELb0EEEvNS_16Flash_fwd_paramsE,"a",@progbits
	.sectionflags	@""
	.align	4
.nv.constant0._ZN5flash16flash_fwd_kernelI23Flash_fwd_kernel_traitsILi96ELi64ELi64ELi4ELb0ELb0EN7cutlass10bfloat16_tE19Flash_kernel_traitsILi96ELi64ELi64ELi4ES3_EELb0ELb1ELb0ELb1ELb0ELb0ELb1ELb0EEEvNS_16Flash_fwd_paramsE:
	.zero		992


//--------------------- SYMBOLS --------------------------

	.type		.nv.reservedSmem.offset0,@object
	.size		.nv.reservedSmem.offset0,0x4
